	.target	sm_90a

	.elftype	@"ET_EXEC"


//--------------------- .note.nv.tkinfo           --------------------------
	.section	.note.nv.tkinfo,"",@"SHT_NOTE"
	.sectionflags	@"SHF_NOTE_NV_TKINFO"
	.tkinfo
        /*0018*/ 	.word	0x00000002
        /*0030*/ 	.string	""
        /*0030*/ 	.string	"ptxas"
        /*0030*/ 	.string	"Cuda compilation tools, release 13.0, V13.0.88"
        /*0030*/ 	.string	"Build cuda_13.0.r13.0/compiler.36424714_0"
        /*0030*/ 	.string	"-arch sm_90a -m 64 "



//--------------------- .note.nv.cuinfo           --------------------------
	.section	.note.nv.cuinfo,"",@"SHT_NOTE"
	.sectionflags	@"SHF_NOTE_NV_CUINFO"
        /*0018*/ 	.short	0x0002
        /*001a*/ 	.short	0x005a
        /*001c*/ 	.short	0x0082
	.zero		2


//--------------------- .nv.info                  --------------------------
	.section	.nv.info,"",@"SHT_CUDA_INFO"
	.align	4


	//----- nvinfo : EIATTR_REGCOUNT
	.align		4
        /*0000*/ 	.byte	0x04, 0x2f
        /*0002*/ 	.short	(.L_21 - .L_20)
	.align		4
.L_20:
        /*0004*/ 	.word	index@(_ZN7cutlass13device_kernelIN5flash11enable_sm90INS1_16FlashAttnFwdSm90INS1_25CollectiveMainloopFwdSm90ILi2EN4cute5tupleIJNS5_1CILi1EEES8_S8_EEENS6_IJNS7_ILi128EEENS7_ILi96EEENS7_ILi64EEEEEELi256ENS_10bfloat16_tEfNS_4arch4Sm90ELb1ELb0ELb1ELb1ELb0ELb1ELb1ELb1ELb0ELb1ELb0ELb0EEENS1_21CollectiveEpilogueFwdINS6_IJSA_NS7_ILi256EEESB_EEES9_SE_SG_Li256ELb1ELb1ELb0ELb0EEENS1_36VarlenDynamicPersistentTileSchedulerILi128ELi96ELi256ELi128ELb0ELb1ELb1ELb1ELb1ELb1EEEEEEEEEvNT_6ParamsE)
        /*0008*/ 	.word	0x000000a8


	//----- nvinfo : EIATTR_FRAME_SIZE
	.align		4
.L_21:
        /*000c*/ 	.byte	0x04, 0x11
        /*000e*/ 	.short	(.L_23 - .L_22)
	.align		4
.L_22:
        /*0010*/ 	.word	index@(_ZN7cutlass13device_kernelIN5flash11enable_sm90INS1_16FlashAttnFwdSm90INS1_25CollectiveMainloopFwdSm90ILi2EN4cute5tupleIJNS5_1CILi1EEES8_S8_EEENS6_IJNS7_ILi128EEENS7_ILi96EEENS7_ILi64EEEEEELi256ENS_10bfloat16_tEfNS_4arch4Sm90ELb1ELb0ELb1ELb1ELb0ELb1ELb1ELb1ELb0ELb1ELb0ELb0EEENS1_21CollectiveEpilogueFwdINS6_IJSA_NS7_ILi256EEESB_EEES9_SE_SG_Li256ELb1ELb1ELb0ELb0EEENS1_36VarlenDynamicPersistentTileSchedulerILi128ELi96ELi256ELi128ELb0ELb1ELb1ELb1ELb1ELb1EEEEEEEEEvNT_6ParamsE)
        /*0014*/ 	.word	0x000000b8


	//----- nvinfo : EIATTR_REGCOUNT
	.align		4
.L_23:
        /*0018*/ 	.byte	0x04, 0x2f
        /*001a*/ 	.short	(.L_25 - .L_24)
	.align		4
.L_24:
        /*001c*/ 	.word	index@(_ZN7cutlass13device_kernelIN5flash11enable_sm90INS1_16FlashAttnFwdSm90INS1_25CollectiveMainloopFwdSm90ILi2EN4cute5tupleIJNS5_1CILi1EEES8_S8_EEENS6_IJNS7_ILi128EEENS7_ILi96EEENS7_ILi64EEEEEELi256ENS_10bfloat16_tEfNS_4arch4Sm90ELb1ELb0ELb1ELb1ELb0ELb0ELb1ELb1ELb0ELb1ELb0ELb0EEENS1_21CollectiveEpilogueFwdINS6_IJSA_NS7_ILi256EEESB_EEES9_SE_SG_Li256ELb1ELb1ELb0ELb0EEENS1_36VarlenDynamicPersistentTileSchedulerILi128ELi96ELi256ELi128ELb0ELb1ELb1ELb1ELb1ELb1EEEEEEEEEvNT_6ParamsE)
        /*0020*/ 	.word	0x000000a8


	//----- nvinfo : EIATTR_FRAME_SIZE
	.align		4
.L_25:
        /*0024*/ 	.byte	0x04, 0x11
        /*0026*/ 	.short	(.L_27 - .L_26)
	.align		4
.L_26:
        /*0028*/ 	.word	index@(_ZN7cutlass13device_kernelIN5flash11enable_sm90INS1_16FlashAttnFwdSm90INS1_25CollectiveMainloopFwdSm90ILi2EN4cute5tupleIJNS5_1CILi1EEES8_S8_EEENS6_IJNS7_ILi128EEENS7_ILi96EEENS7_ILi64EEEEEELi256ENS_10bfloat16_tEfNS_4arch4Sm90ELb1ELb0ELb1ELb1ELb0ELb0ELb1ELb1ELb0ELb1ELb0ELb0EEENS1_21CollectiveEpilogueFwdINS6_IJSA_NS7_ILi256EEESB_EEES9_SE_SG_Li256ELb1ELb1ELb0ELb0EEENS1_36VarlenDynamicPersistentTileSchedulerILi128ELi96ELi256ELi128ELb0ELb1ELb1ELb1ELb1ELb1EEEEEEEEEvNT_6ParamsE)
        /*002c*/ 	.word	0x00000070


	//----- nvinfo : EIATTR_REGCOUNT
	.align		4
.L_27:
        /*0030*/ 	.byte	0x04, 0x2f
        /*0032*/ 	.short	(.L_29 - .L_28)
	.align		4
.L_28:
        /*0034*/ 	.word	index@(_ZN7cutlass13device_kernelIN5flash11enable_sm90INS1_16FlashAttnFwdSm90INS1_25CollectiveMainloopFwdSm90ILi2EN4cute5tupleIJNS5_1CILi1EEES8_S8_EEENS6_IJNS7_ILi128EEENS7_ILi96EEENS7_ILi64EEEEEELi256ENS_10bfloat16_tEfNS_4arch4Sm90ELb1ELb0ELb1ELb1ELb0ELb1ELb0ELb1ELb0ELb1ELb0ELb0EEENS1_21CollectiveEpilogueFwdINS6_IJSA_NS7_ILi256EEESB_EEES9_SE_SG_Li256ELb1ELb1ELb0ELb0EEENS1_36VarlenDynamicPersistentTileSchedulerILi128ELi96ELi256ELi128ELb0ELb1ELb1ELb1ELb1ELb1EEEEEEEEEvNT_6ParamsE)
        /*0038*/ 	.word	0x000000a8


	//----- nvinfo : EIATTR_FRAME_SIZE
	.align		4
.L_29:
        /*003c*/ 	.byte	0x04, 0x11
        /*003e*/ 	.short	(.L_31 - .L_30)
	.align		4
.L_30:
        /*0040*/ 	.word	index@(_ZN7cutlass13device_kernelIN5flash11enable_sm90INS1_16FlashAttnFwdSm90INS1_25CollectiveMainloopFwdSm90ILi2EN4cute5tupleIJNS5_1CILi1EEES8_S8_EEENS6_IJNS7_ILi128EEENS7_ILi96EEENS7_ILi64EEEEEELi256ENS_10bfloat16_tEfNS_4arch4Sm90ELb1ELb0ELb1ELb1ELb0ELb1ELb0ELb1ELb0ELb1ELb0ELb0EEENS1_21CollectiveEpilogueFwdINS6_IJSA_NS7_ILi256EEESB_EEES9_SE_SG_Li256ELb1ELb1ELb0ELb0EEENS1_36VarlenDynamicPersistentTileSchedulerILi128ELi96ELi256ELi128ELb0ELb1ELb1ELb1ELb1ELb1EEEEEEEEEvNT_6ParamsE)
        /*0044*/ 	.word	0x00000060


	//----- nvinfo : EIATTR_REGCOUNT
	.align		4
.L_31:
        /*0048*/ 	.byte	0x04, 0x2f
        /*004a*/ 	.short	(.L_33 - .L_32)
	.align		4
.L_32:
        /*004c*/ 	.word	index@(_ZN7cutlass13device_kernelIN5flash11enable_sm90INS1_16FlashAttnFwdSm90INS1_25CollectiveMainloopFwdSm90ILi2EN4cute5tupleIJNS5_1CILi1EEES8_S8_EEENS6_IJNS7_ILi128EEENS7_ILi96EEENS7_ILi64EEEEEELi256ENS_10bfloat16_tEfNS_4arch4Sm90ELb1ELb0ELb1ELb1ELb0ELb0ELb0ELb1ELb0ELb1ELb0ELb0EEENS1_21CollectiveEpilogueFwdINS6_IJSA_NS7_ILi256EEESB_EEES9_SE_SG_Li256ELb1ELb1ELb0ELb0EEENS1_36VarlenDynamicPersistentTileSchedulerILi128ELi96ELi256ELi128ELb0ELb1ELb1ELb1ELb1ELb1EEEEEEEEEvNT_6ParamsE)
        /*0050*/ 	.word	0x000000a8


	//----- nvinfo : EIATTR_FRAME_SIZE
	.align		4
.L_33:
        /*0054*/ 	.byte	0x04, 0x11
        /*0056*/ 	.short	(.L_35 - .L_34)
	.align		4
.L_34:
        /*0058*/ 	.word	index@(_ZN7cutlass13device_kernelIN5flash11enable_sm90INS1_16FlashAttnFwdSm90INS1_25CollectiveMainloopFwdSm90ILi2EN4cute5tupleIJNS5_1CILi1EEES8_S8_EEENS6_IJNS7_ILi128EEENS7_ILi96EEENS7_ILi64EEEEEELi256ENS_10bfloat16_tEfNS_4arch4Sm90ELb1ELb0ELb1ELb1ELb0ELb0ELb0ELb1ELb0ELb1ELb0ELb0EEENS1_21CollectiveEpilogueFwdINS6_IJSA_NS7_ILi256EEESB_EEES9_SE_SG_Li256ELb1ELb1ELb0ELb0EEENS1_36VarlenDynamicPersistentTileSchedulerILi128ELi96ELi256ELi128ELb0ELb1ELb1ELb1ELb1ELb1EEEEEEEEEvNT_6ParamsE)
        /*005c*/ 	.word	0x00000058


	//----- nvinfo : EIATTR_REGCOUNT
	.align		4
.L_35:
        /*0060*/ 	.byte	0x04, 0x2f
        /*0062*/ 	.short	(.L_37 - .L_36)
	.align		4
.L_36:
        /*0064*/ 	.word	index@(_ZN7cutlass13device_kernelIN5flash11enable_sm90INS1_16FlashAttnFwdSm90INS1_25CollectiveMainloopFwdSm90ILi2EN4cute5tupleIJNS5_1CILi1EEES8_S8_EEENS6_IJNS7_ILi128EEENS7_ILi96EEENS7_ILi64EEEEEELi256ENS_10bfloat16_tEfNS_4arch4Sm90ELb1ELb0ELb1ELb0ELb0ELb0ELb1ELb1ELb0ELb1ELb0ELb0EEENS1_21CollectiveEpilogueFwdINS6_IJSA_NS7_ILi256EEESB_EEES9_SE_SG_Li256ELb0ELb1ELb0ELb0EEENS1_30DynamicPersistentTileSchedulerILi256ELi128ELb0ELb1ELb1EEEEEEEEEvNT_6ParamsE)
        /*0068*/ 	.word	0x000000a8


	//----- nvinfo : EIATTR_FRAME_SIZE
	.align		4
.L_37:
        /*006c*/ 	.byte	0x04, 0x11
        /*006e*/ 	.short	(.L_39 - .L_38)
	.align		4
.L_38:
        /*0070*/ 	.word	index@(_ZN7cutlass13device_kernelIN5flash11enable_sm90INS1_16FlashAttnFwdSm90INS1_25CollectiveMainloopFwdSm90ILi2EN4cute5tupleIJNS5_1CILi1EEES8_S8_EEENS6_IJNS7_ILi128EEENS7_ILi96EEENS7_ILi64EEEEEELi256ENS_10bfloat16_tEfNS_4arch4Sm90ELb1ELb0ELb1ELb0ELb0ELb0ELb1ELb1ELb0ELb1ELb0ELb0EEENS1_21CollectiveEpilogueFwdINS6_IJSA_NS7_ILi256EEESB_EEES9_SE_SG_Li256ELb0ELb1ELb0ELb0EEENS1_30DynamicPersistentTileSchedulerILi256ELi128ELb0ELb1ELb1EEEEEEEEEvNT_6ParamsE)
        /*0074*/ 	.word	0x00000050


	//----- nvinfo : EIATTR_REGCOUNT
	.align		4
.L_39:
        /*0078*/ 	.byte	0x04, 0x2f
        /*007a*/ 	.short	(.L_41 - .L_40)
	.align		4
.L_40:
        /*007c*/ 	.word	index@(_ZN7cutlass13device_kernelIN5flash11enable_sm90INS1_16FlashAttnFwdSm90INS1_25CollectiveMainloopFwdSm90ILi2EN4cute5tupleIJNS5_1CILi1EEES8_S8_EEENS6_IJNS7_ILi128EEENS7_ILi96EEENS7_ILi64EEEEEELi256ENS_10bfloat16_tEfNS_4arch4Sm90ELb1ELb0ELb1ELb0ELb0ELb0ELb0ELb1ELb0ELb1ELb0ELb0EEENS1_21CollectiveEpilogueFwdINS6_IJSA_NS7_ILi256EEESB_EEES9_SE_SG_Li256ELb0ELb1ELb0ELb0EEENS1_30DynamicPersistentTileSchedulerILi256ELi128ELb0ELb1ELb1EEEEEEEEEvNT_6ParamsE)
        /*0080*/ 	.word	0x000000a8


	//----- nvinfo : EIATTR_FRAME_SIZE
	.align		4
.L_41:
        /*0084*/ 	.byte	0x04, 0x11
        /*0086*/ 	.short	(.L_43 - .L_42)
	.align		4
.L_42:
        /*0088*/ 	.word	index@(_ZN7cutlass13device_kernelIN5flash11enable_sm90INS1_16FlashAttnFwdSm90INS1_25CollectiveMainloopFwdSm90ILi2EN4cute5tupleIJNS5_1CILi1EEES8_S8_EEENS6_IJNS7_ILi128EEENS7_ILi96EEENS7_ILi64EEEEEELi256ENS_10bfloat16_tEfNS_4arch4Sm90ELb1ELb0ELb1ELb0ELb0ELb0ELb0ELb1ELb0ELb1ELb0ELb0EEENS1_21CollectiveEpilogueFwdINS6_IJSA_NS7_ILi256EEESB_EEES9_SE_SG_Li256ELb0ELb1ELb0ELb0EEENS1_30DynamicPersistentTileSchedulerILi256ELi128ELb0ELb1ELb1EEEEEEEEEvNT_6ParamsE)
        /*008c*/ 	.word	0x00000028


	//----- nvinfo : EIATTR_REGCOUNT
	.align		4
.L_43:
        /*0090*/ 	.byte	0x04, 0x2f
        /*0092*/ 	.short	(.L_45 - .L_44)
	.align		4
.L_44:
        /*0094*/ 	.word	index@(_ZN7cutlass13device_kernelIN5flash11enable_sm90INS1_16FlashAttnFwdSm90INS1_25CollectiveMainloopFwdSm90ILi2EN4cute5tupleIJNS5_1CILi1EEES8_S8_EEENS6_IJNS7_ILi128EEENS7_ILi96EEENS7_ILi64EEEEEELi256ENS_10bfloat16_tEfNS_4arch4Sm90ELb0ELb1ELb1ELb1ELb0ELb1ELb1ELb1ELb0ELb1ELb0ELb0EEENS1_21CollectiveEpilogueFwdINS6_IJSA_NS7_ILi256EEESB_EEES9_SE_SG_Li256ELb1ELb1ELb0ELb0EEENS1_36VarlenDynamicPersistentTileSchedulerILi128ELi96ELi256ELi128ELb0ELb1ELb1ELb1ELb0ELb1EEEEEEEEEvNT_6ParamsE)
        /*0098*/ 	.word	0x000000a8


	//----- nvinfo : EIATTR_FRAME_SIZE
	.align		4
.L_45:
        /*009c*/ 	.byte	0x04, 0x11
        /*009e*/ 	.short	(.L_47 - .L_46)
	.align		4
.L_46:
        /*00a0*/ 	.word	index@($_ZN7cutlass13device_kernelIN5flash11enable_sm90INS1_16FlashAttnFwdSm90INS1_25CollectiveMainloopFwdSm90ILi2EN4cute5tupleIJNS5_1CILi1EEES8_S8_EEENS6_IJNS7_ILi128EEENS7_ILi96EEENS7_ILi64EEEEEELi256ENS_10bfloat16_tEfNS_4arch4Sm90ELb0ELb1ELb1ELb1ELb0ELb1ELb1ELb1ELb0ELb1ELb0ELb0EEENS1_21CollectiveEpilogueFwdINS6_IJSA_NS7_ILi256EEESB_EEES9_SE_SG_Li256ELb1ELb1ELb0ELb0EEENS1_36VarlenDynamicPersistentTileSchedulerILi128ELi96ELi256ELi128ELb0ELb1ELb1ELb1ELb0ELb1EEEEEEEEEvNT_6ParamsE$_ZZN5flash25CollectiveMainloopFwdSm90ILi2EN4cute5tupleIJNS1_1CILi1EEES4_S4_EEENS2_IJNS3_ILi128EEENS3_ILi96EEENS3_ILi64EEEEEELi256EN7cutlass10bfloat16_tEfNSA_4arch4Sm90ELb0ELb1ELb1ELb1ELb0ELb1ELb1ELb1ELb0ELb1ELb0ELb0EE3mmaINS_16FlashAttnFwdSm90ISE_NS_21CollectiveEpilogueFwdINS2_IJS6_NS3_ILi256EEES7_EEES5_SB_SD_Li256ELb1ELb1ELb0ELb0EEENS_36VarlenDynamicPersistentTileSchedulerILi128ELi96ELi256ELi128ELb0ELb1ELb1ELb1ELb0ELb1EEEE13SharedStorageENS1_6TensorINS1_11ArrayEngineIfLm128EEENS1_6LayoutINS2_IJNS2_IJNS3_ILi2EEEST_NS3_ILi32EEEEEES4_S4_EEENS2_IJNS2_IJS4_ST_NS3_ILi4EEEEEENS3_ILi0EEESZ_EEEEEEENS_7SoftmaxILi2ELi0EEEEEbRKNSE_6ParamsENSA_25PipelineTmaAsyncNoClusterILi2ENSA_16PipelineTmaAsyncILi2EEEEES1B_RNSA_13PipelineStateILj2EEERT0_RT1_iRiRKNS_16SeqlenInfoQKNewKILb1ELb1EEENS2_IJiiiiEEERT_ENKUliT_T0_T1_E_clIZSF_ISO_S12_S14_EbS17_S1B_S1B_S1E_S1G_S1I_iS1J_S1N_S1O_S1Q_EUlRS1R_iE0_NS3_ILb1EEES1Y_EEDaiS1R_S1S_S1T_)
        /*00a4*/ 	.word	0x000004f0


	//----- nvinfo : EIATTR_FRAME_SIZE
	.align		4
.L_47:
        /*00a8*/ 	.byte	0x04, 0x11
        /*00aa*/ 	.short	(.L_49 - .L_48)
	.align		4
.L_48:
        /*00ac*/ 	.word	index@(_ZN7cutlass13device_kernelIN5flash11enable_sm90INS1_16FlashAttnFwdSm90INS1_25CollectiveMainloopFwdSm90ILi2EN4cute5tupleIJNS5_1CILi1EEES8_S8_EEENS6_IJNS7_ILi128EEENS7_ILi96EEENS7_ILi64EEEEEELi256ENS_10bfloat16_tEfNS_4arch4Sm90ELb0ELb1ELb1ELb1ELb0ELb1ELb1ELb1ELb0ELb1ELb0ELb0EEENS1_21CollectiveEpilogueFwdINS6_IJSA_NS7_ILi256EEESB_EEES9_SE_SG_Li256ELb1ELb1ELb0ELb0EEENS1_36VarlenDynamicPersistentTileSchedulerILi128ELi96ELi256ELi128ELb0ELb1ELb1ELb1ELb0ELb1EEEEEEEEEvNT_6ParamsE)
        /*00b0*/ 	.word	0x000004f0


	//----- nvinfo : EIATTR_REGCOUNT
	.align		4
.L_49:
        /*00b4*/ 	.byte	0x04, 0x2f
        /*00b6*/ 	.short	(.L_51 - .L_50)
	.align		4
.L_50:
        /*00b8*/ 	.word	index@(_ZN7cutlass13device_kernelIN5flash11enable_sm90INS1_16FlashAttnFwdSm90INS1_25CollectiveMainloopFwdSm90ILi2EN4cute5tupleIJNS5_1CILi1EEES8_S8_EEENS6_IJNS7_ILi128EEENS7_ILi96EEENS7_ILi64EEEEEELi256ENS_10bfloat16_tEfNS_4arch4Sm90ELb0ELb1ELb1ELb1ELb0ELb0ELb1ELb1ELb0ELb1ELb0ELb0EEENS1_21CollectiveEpilogueFwdINS6_IJSA_NS7_ILi256EEESB_EEES9_SE_SG_Li256ELb1ELb1ELb0ELb0EEENS1_36VarlenDynamicPersistentTileSchedulerILi128ELi96ELi256ELi128ELb0ELb1ELb1ELb1ELb0ELb1EEEEEEEEEvNT_6ParamsE)
        /*00bc*/ 	.word	0x000000a8


	//----- nvinfo : EIATTR_FRAME_SIZE
	.align		4
.L_51:
        /*00c0*/ 	.byte	0x04, 0x11
        /*00c2*/ 	.short	(.L_53 - .L_52)
	.align		4
.L_52:
        /*00c4*/ 	.word	index@($_ZN7cutlass13device_kernelIN5flash11enable_sm90INS1_16FlashAttnFwdSm90INS1_25CollectiveMainloopFwdSm90ILi2EN4cute5tupleIJNS5_1CILi1EEES8_S8_EEENS6_IJNS7_ILi128EEENS7_ILi96EEENS7_ILi64EEEEEELi256ENS_10bfloat16_tEfNS_4arch4Sm90ELb0ELb1ELb1ELb1ELb0ELb0ELb1ELb1ELb0ELb1ELb0ELb0EEENS1_21CollectiveEpilogueFwdINS6_IJSA_NS7_ILi256EEESB_EEES9_SE_SG_Li256ELb1ELb1ELb0ELb0EEENS1_36VarlenDynamicPersistentTileSchedulerILi128ELi96ELi256ELi128ELb0ELb1ELb1ELb1ELb0ELb1EEEEEEEEEvNT_6ParamsE$_ZZN5flash25CollectiveMainloopFwdSm90ILi2EN4cute5tupleIJNS1_1CILi1EEES4_S4_EEENS2_IJNS3_ILi128EEENS3_ILi96EEENS3_ILi64EEEEEELi256EN7cutlass10bfloat16_tEfNSA_4arch4Sm90ELb0ELb1ELb1ELb1ELb0ELb0ELb1ELb1ELb0ELb1ELb0ELb0EE3mmaINS_16FlashAttnFwdSm90ISE_NS_21CollectiveEpilogueFwdINS2_IJS6_NS3_ILi256EEES7_EEES5_SB_SD_Li256ELb1ELb1ELb0ELb0EEENS_36VarlenDynamicPersistentTileSchedulerILi128ELi96ELi256ELi128ELb0ELb1ELb1ELb1ELb0ELb1EEEE13SharedStorageENS1_6TensorINS1_11ArrayEngineIfLm128EEENS1_6LayoutINS2_IJNS2_IJNS3_ILi2EEEST_NS3_ILi32EEEEEES4_S4_EEENS2_IJNS2_IJS4_ST_NS3_ILi4EEEEEENS3_ILi0EEESZ_EEEEEEENS_7SoftmaxILi2ELi0EEEEEbRKNSE_6ParamsENSA_25PipelineTmaAsyncNoClusterILi2ENSA_16PipelineTmaAsyncILi2EEEEES1B_RNSA_13PipelineStateILj2EEERT0_RT1_iRiRKNS_16SeqlenInfoQKNewKILb1ELb0EEENS2_IJiiiiEEERT_ENKUliT_T0_T1_E_clIZSF_ISO_S12_S14_EbS17_S1B_S1B_S1E_S1G_S1I_iS1J_S1N_S1O_S1Q_EUlRS1R_iE1_NS3_ILb0EEENS3_ILb1EEEEEDaiS1R_S1S_S1T_)
        /*00c8*/ 	.word	0x000004e0


	//----- nvinfo : EIATTR_FRAME_SIZE
	.align		4
.L_53:
        /*00cc*/ 	.byte	0x04, 0x11
        /*00ce*/ 	.short	(.L_55 - .L_54)
	.align		4
.L_54:
        /*00d0*/ 	.word	index@(_ZN7cutlass13device_kernelIN5flash11enable_sm90INS1_16FlashAttnFwdSm90INS1_25CollectiveMainloopFwdSm90ILi2EN4cute5tupleIJNS5_1CILi1EEES8_S8_EEENS6_IJNS7_ILi128EEENS7_ILi96EEENS7_ILi64EEEEEELi256ENS_10bfloat16_tEfNS_4arch4Sm90ELb0ELb1ELb1ELb1ELb0ELb0ELb1ELb1ELb0ELb1ELb0ELb0EEENS1_21CollectiveEpilogueFwdINS6_IJSA_NS7_ILi256EEESB_EEES9_SE_SG_Li256ELb1ELb1ELb0ELb0EEENS1_36VarlenDynamicPersistentTileSchedulerILi128ELi96ELi256ELi128ELb0ELb1ELb1ELb1ELb0ELb1EEEEEEEEEvNT_6ParamsE)
        /*00d4*/ 	.word	0x000004e0


	//----- nvinfo : EIATTR_REGCOUNT
	.align		4
.L_55:
        /*00d8*/ 	.byte	0x04, 0x2f
        /*00da*/ 	.short	(.L_57 - .L_56)
	.align		4
.L_56:
        /*00dc*/ 	.word	index@(_ZN7cutlass13device_kernelIN5flash11enable_sm90INS1_16FlashAttnFwdSm90INS1_25CollectiveMainloopFwdSm90ILi2EN4cute5tupleIJNS5_1CILi1EEES8_S8_EEENS6_IJNS7_ILi128EEENS7_ILi96EEENS7_ILi64EEEEEELi256ENS_10bfloat16_tEfNS_4arch4Sm90ELb0ELb1ELb1ELb1ELb0ELb1ELb0ELb1ELb0ELb1ELb0ELb0EEENS1_21CollectiveEpilogueFwdINS6_IJSA_NS7_ILi256EEESB_EEES9_SE_SG_Li256ELb1ELb1ELb0ELb0EEENS1_36VarlenDynamicPersistentTileSchedulerILi128ELi96ELi256ELi128ELb0ELb1ELb1ELb1ELb0ELb1EEEEEEEEEvNT_6ParamsE)
        /*00e0*/ 	.word	0x000000a8


	//----- nvinfo : EIATTR_FRAME_SIZE
	.align		4
.L_57:
        /*00e4*/ 	.byte	0x04, 0x11
        /*00e6*/ 	.short	(.L_59 - .L_58)
	.align		4
.L_58:
        /*00e8*/ 	.word	index@(_ZN7cutlass13device_kernelIN5flash11enable_sm90INS1_16FlashAttnFwdSm90INS1_25CollectiveMainloopFwdSm90ILi2EN4cute5tupleIJNS5_1CILi1EEES8_S8_EEENS6_IJNS7_ILi128EEENS7_ILi96EEENS7_ILi64EEEEEELi256ENS_10bfloat16_tEfNS_4arch4Sm90ELb0ELb1ELb1ELb1ELb0ELb1ELb0ELb1ELb0ELb1ELb0ELb0EEENS1_21CollectiveEpilogueFwdINS6_IJSA_NS7_ILi256EEESB_EEES9_SE_SG_Li256ELb1ELb1ELb0ELb0EEENS1_36VarlenDynamicPersistentTileSchedulerILi128ELi96ELi256ELi128ELb0ELb1ELb1ELb1ELb0ELb1EEEEEEEEEvNT_6ParamsE)
        /*00ec*/ 	.word	0x00000058


	//----- nvinfo : EIATTR_REGCOUNT
	.align		4
.L_59:
        /*00f0*/ 	.byte	0x04, 0x2f
        /*00f2*/ 	.short	(.L_61 - .L_60)
	.align		4
.L_60:
        /*00f4*/ 	.word	index@(_ZN7cutlass13device_kernelIN5flash11enable_sm90INS1_16FlashAttnFwdSm90INS1_25CollectiveMainloopFwdSm90ILi2EN4cute5tupleIJNS5_1CILi1EEES8_S8_EEENS6_IJNS7_ILi128EEENS7_ILi96EEENS7_ILi64EEEEEELi256ENS_10bfloat16_tEfNS_4arch4Sm90ELb0ELb1ELb1ELb1ELb0ELb0ELb0ELb1ELb0ELb1ELb0ELb0EEENS1_21CollectiveEpilogueFwdINS6_IJSA_NS7_ILi256EEESB_EEES9_SE_SG_Li256ELb1ELb1ELb0ELb0EEENS1_36VarlenDynamicPersistentTileSchedulerILi128ELi96ELi256ELi128ELb0ELb1ELb1ELb1ELb0ELb1EEEEEEEEEvNT_6ParamsE)
        /*00f8*/ 	.word	0x000000a8


	//----- nvinfo : EIATTR_FRAME_SIZE
	.align		4
.L_61:
        /*00fc*/ 	.byte	0x04, 0x11
        /*00fe*/ 	.short	(.L_63 - .L_62)
	.align		4
.L_62:
        /*0100*/ 	.word	index@(_ZN7cutlass13device_kernelIN5flash11enable_sm90INS1_16FlashAttnFwdSm90INS1_25CollectiveMainloopFwdSm90ILi2EN4cute5tupleIJNS5_1CILi1EEES8_S8_EEENS6_IJNS7_ILi128EEENS7_ILi96EEENS7_ILi64EEEEEELi256ENS_10bfloat16_tEfNS_4arch4Sm90ELb0ELb1ELb1ELb1ELb0ELb0ELb0ELb1ELb0ELb1ELb0ELb0EEENS1_21CollectiveEpilogueFwdINS6_IJSA_NS7_ILi256EEESB_EEES9_SE_SG_Li256ELb1ELb1ELb0ELb0EEENS1_36VarlenDynamicPersistentTileSchedulerILi128ELi96ELi256ELi128ELb0ELb1ELb1ELb1ELb0ELb1EEEEEEEEEvNT_6ParamsE)
        /*0104*/ 	.word	0x00000048


	//----- nvinfo : EIATTR_REGCOUNT
	.align		4
.L_63:
        /*0108*/ 	.byte	0x04, 0x2f
        /*010a*/ 	.short	(.L_65 - .L_64)
	.align		4
.L_64:
        /*010c*/ 	.word	index@(_ZN7cutlass13device_kernelIN5flash11enable_sm90INS1_16FlashAttnFwdSm90INS1_25CollectiveMainloopFwdSm90ILi2EN4cute5tupleIJNS5_1CILi1EEES8_S8_EEENS6_IJNS7_ILi128EEENS7_ILi96EEENS7_ILi64EEEEEELi256ENS_10bfloat16_tEfNS_4arch4Sm90ELb0ELb1ELb1ELb0ELb0ELb0ELb1ELb1ELb0ELb1ELb0ELb0EEENS1_21CollectiveEpilogueFwdINS6_IJSA_NS7_ILi256EEESB_EEES9_SE_SG_Li256ELb0ELb1ELb0ELb0EEENS1_30DynamicPersistentTileSchedulerILi256ELi128ELb0ELb1ELb1EEEEEEEEEvNT_6ParamsE)
        /*0110*/ 	.word	0x000000a8


	//----- nvinfo : EIATTR_FRAME_SIZE
	.align		4
.L_65:
        /*0114*/ 	.byte	0x04, 0x11
        /*0116*/ 	.short	(.L_67 - .L_66)
	.align		4
.L_66:
        /*0118*/ 	.word	index@($_ZN7cutlass13device_kernelIN5flash11enable_sm90INS1_16FlashAttnFwdSm90INS1_25CollectiveMainloopFwdSm90ILi2EN4cute5tupleIJNS5_1CILi1EEES8_S8_EEENS6_IJNS7_ILi128EEENS7_ILi96EEENS7_ILi64EEEEEELi256ENS_10bfloat16_tEfNS_4arch4Sm90ELb0ELb1ELb1ELb0ELb0ELb0ELb1ELb1ELb0ELb1ELb0ELb0EEENS1_21CollectiveEpilogueFwdINS6_IJSA_NS7_ILi256EEESB_EEES9_SE_SG_Li256ELb0ELb1ELb0ELb0EEENS1_30DynamicPersistentTileSchedulerILi256ELi128ELb0ELb1ELb1EEEEEEEEEvNT_6ParamsE$_ZZN5flash25CollectiveMainloopFwdSm90ILi2EN4cute5tupleIJNS1_1CILi1EEES4_S4_EEENS2_IJNS3_ILi128EEENS3_ILi96EEENS3_ILi64EEEEEELi256EN7cutlass10bfloat16_tEfNSA_4arch4Sm90ELb0ELb1ELb1ELb0ELb0ELb0ELb1ELb1ELb0ELb1ELb0ELb0EE3mmaINS_16FlashAttnFwdSm90ISE_NS_21CollectiveEpilogueFwdINS2_IJS6_NS3_ILi256EEES7_EEES5_SB_SD_Li256ELb0ELb1ELb0ELb0EEENS_30DynamicPersistentTileSchedulerILi256ELi128ELb0ELb1ELb1EEEE13SharedStorageENS1_6TensorINS1_11ArrayEngineIfLm128EEENS1_6LayoutINS2_IJNS2_IJNS3_ILi2EEEST_NS3_ILi32EEEEEES4_S4_EEENS2_IJNS2_IJS4_ST_NS3_ILi4EEEEEENS3_ILi0EEESZ_EEEEEEENS_7SoftmaxILi2ELi0EEEEEbRKNSE_6ParamsENSA_25PipelineTmaAsyncNoClusterILi2ENSA_16PipelineTmaAsyncILi2EEEEES1B_RNSA_13PipelineStateILj2EEERT0_RT1_iRiRKNS_16SeqlenInfoQKNewKILb0ELb0EEENS2_IJiiiiEEERT_ENKUliT_T0_T1_E_clIZSF_ISO_S12_S14_EbS17_S1B_S1B_S1E_S1G_S1I_iS1J_S1N_S1O_S1Q_EUlRS1R_iE1_NS3_ILb0EEENS3_ILb1EEEEEDaiS1R_S1S_S1T_)
        /*011c*/ 	.word	0x000004c0


	//----- nvinfo : EIATTR_FRAME_SIZE
	.align		4
.L_67:
        /*0120*/ 	.byte	0x04, 0x11
        /*0122*/ 	.short	(.L_69 - .L_68)
	.align		4
.L_68:
        /*0124*/ 	.word	index@(_ZN7cutlass13device_kernelIN5flash11enable_sm90INS1_16FlashAttnFwdSm90INS1_25CollectiveMainloopFwdSm90ILi2EN4cute5tupleIJNS5_1CILi1EEES8_S8_EEENS6_IJNS7_ILi128EEENS7_ILi96EEENS7_ILi64EEEEEELi256ENS_10bfloat16_tEfNS_4arch4Sm90ELb0ELb1ELb1ELb0ELb0ELb0ELb1ELb1ELb0ELb1ELb0ELb0EEENS1_21CollectiveEpilogueFwdINS6_IJSA_NS7_ILi256EEESB_EEES9_SE_SG_Li256ELb0ELb1ELb0ELb0EEENS1_30DynamicPersistentTileSchedulerILi256ELi128ELb0ELb1ELb1EEEEEEEEEvNT_6ParamsE)
        /*0128*/ 	.word	0x000004c0


	//----- nvinfo : EIATTR_REGCOUNT
	.align		4
.L_69:
        /*012c*/ 	.byte	0x04, 0x2f
        /*012e*/ 	.short	(.L_71 - .L_70)
	.align		4
.L_70:
        /*0130*/ 	.word	index@(_ZN7cutlass13device_kernelIN5flash11enable_sm90INS1_16FlashAttnFwdSm90INS1_25CollectiveMainloopFwdSm90ILi2EN4cute5tupleIJNS5_1CILi1EEES8_S8_EEENS6_IJNS7_ILi128EEENS7_ILi96EEENS7_ILi64EEEEEELi256ENS_10bfloat16_tEfNS_4arch4Sm90ELb0ELb1ELb1ELb0ELb0ELb0ELb0ELb1ELb0ELb1ELb0ELb0EEENS1_21CollectiveEpilogueFwdINS6_IJSA_NS7_ILi256EEESB_EEES9_SE_SG_Li256ELb0ELb1ELb0ELb0EEENS1_30DynamicPersistentTileSchedulerILi256ELi128ELb0ELb1ELb1EEEEEEEEEvNT_6ParamsE)
        /*0134*/ 	.word	0x000000a8


	//----- nvinfo : EIATTR_FRAME_SIZE
	.align		4
.L_71:
        /*0138*/ 	.byte	0x04, 0x11
        /*013a*/ 	.short	(.L_73 - .L_72)
	.align		4
.L_72:
        /*013c*/ 	.word	index@(_ZN7cutlass13device_kernelIN5flash11enable_sm90INS1_16FlashAttnFwdSm90INS1_25CollectiveMainloopFwdSm90ILi2EN4cute5tupleIJNS5_1CILi1EEES8_S8_EEENS6_IJNS7_ILi128EEENS7_ILi96EEENS7_ILi64EEEEEELi256ENS_10bfloat16_tEfNS_4arch4Sm90ELb0ELb1ELb1ELb0ELb0ELb0ELb0ELb1ELb0ELb1ELb0ELb0EEENS1_21CollectiveEpilogueFwdINS6_IJSA_NS7_ILi256EEESB_EEES9_SE_SG_Li256ELb0ELb1ELb0ELb0EEENS1_30DynamicPersistentTileSchedulerILi256ELi128ELb0ELb1ELb1EEEEEEEEEvNT_6ParamsE)
        /*0140*/ 	.word	0x00000020


	//----- nvinfo : EIATTR_REGCOUNT
	.align		4
.L_73:
        /*0144*/ 	.byte	0x04, 0x2f
        /*0146*/ 	.short	(.L_75 - .L_74)
	.align		4
.L_74:
        /*0148*/ 	.word	index@(_ZN7cutlass13device_kernelIN5flash11enable_sm90INS1_16FlashAttnFwdSm90INS1_25CollectiveMainloopFwdSm90ILi2EN4cute5tupleIJNS5_1CILi1EEES8_S8_EEENS6_IJNS7_ILi128EEENS7_ILi96EEENS7_ILi64EEEEEELi256ENS_10bfloat16_tEfNS_4arch4Sm90ELb0ELb0ELb1ELb1ELb0ELb1ELb1ELb1ELb0ELb1ELb0ELb0EEENS1_21CollectiveEpilogueFwdINS6_IJSA_NS7_ILi256EEESB_EEES9_SE_SG_Li256ELb1ELb1ELb0ELb0EEENS1_36VarlenDynamicPersistentTileSchedulerILi128ELi96ELi256ELi128ELb0ELb1ELb1ELb0ELb1ELb1EEEEEEEEEvNT_6ParamsE)
        /*014c*/ 	.word	0x000000a8


	//----- nvinfo : EIATTR_FRAME_SIZE
	.align		4
.L_75:
        /*0150*/ 	.byte	0x04, 0x11
        /*0152*/ 	.short	(.L_77 - .L_76)
	.align		4
.L_76:
        /*0154*/ 	.word	index@(_ZN7cutlass13device_kernelIN5flash11enable_sm90INS1_16FlashAttnFwdSm90INS1_25CollectiveMainloopFwdSm90ILi2EN4cute5tupleIJNS5_1CILi1EEES8_S8_EEENS6_IJNS7_ILi128EEENS7_ILi96EEENS7_ILi64EEEEEELi256ENS_10bfloat16_tEfNS_4arch4Sm90ELb0ELb0ELb1ELb1ELb0ELb1ELb1ELb1ELb0ELb1ELb0ELb0EEENS1_21CollectiveEpilogueFwdINS6_IJSA_NS7_ILi256EEESB_EEES9_SE_SG_Li256ELb1ELb1ELb0ELb0EEENS1_36VarlenDynamicPersistentTileSchedulerILi128ELi96ELi256ELi128ELb0ELb1ELb1ELb0ELb1ELb1EEEEEEEEEvNT_6ParamsE)
        /*0158*/ 	.word	0x00000098


	//----- nvinfo : EIATTR_REGCOUNT
	.align		4
.L_77:
        /*015c*/ 	.byte	0x04, 0x2f
        /*015e*/ 	.short	(.L_79 - .L_78)
	.align		4
.L_78:
        /*0160*/ 	.word	index@(_ZN7cutlass13device_kernelIN5flash11enable_sm90INS1_16FlashAttnFwdSm90INS1_25CollectiveMainloopFwdSm90ILi2EN4cute5tupleIJNS5_1CILi1EEES8_S8_EEENS6_IJNS7_ILi128EEENS7_ILi96EEENS7_ILi64EEEEEELi256ENS_10bfloat16_tEfNS_4arch4Sm90ELb0ELb0ELb1ELb1ELb0ELb0ELb1ELb1ELb0ELb1ELb0ELb0EEENS1_21CollectiveEpilogueFwdINS6_IJSA_NS7_ILi256EEESB_EEES9_SE_SG_Li256ELb1ELb1ELb0ELb0EEENS1_36VarlenDynamicPersistentTileSchedulerILi128ELi96ELi256ELi128ELb0ELb1ELb1ELb0ELb1ELb1EEEEEEEEEvNT_6ParamsE)
        /*0164*/ 	.word	0x000000a8


	//----- nvinfo : EIATTR_FRAME_SIZE
	.align		4
.L_79:
        /*0168*/ 	.byte	0x04, 0x11
        /*016a*/ 	.short	(.L_81 - .L_80)
	.align		4
.L_80:
        /*016c*/ 	.word	index@(_ZN7cutlass13device_kernelIN5flash11enable_sm90INS1_16FlashAttnFwdSm90INS1_25CollectiveMainloopFwdSm90ILi2EN4cute5tupleIJNS5_1CILi1EEES8_S8_EEENS6_IJNS7_ILi128EEENS7_ILi96EEENS7_ILi64EEEEEELi256ENS_10bfloat16_tEfNS_4arch4Sm90ELb0ELb0ELb1ELb1ELb0ELb0ELb1ELb1ELb0ELb1ELb0ELb0EEENS1_21CollectiveEpilogueFwdINS6_IJSA_NS7_ILi256EEESB_EEES9_SE_SG_Li256ELb1ELb1ELb0ELb0EEENS1_36VarlenDynamicPersistentTileSchedulerILi128ELi96ELi256ELi128ELb0ELb1ELb1ELb0ELb1ELb1EEEEEEEEEvNT_6ParamsE)
        /*0170*/ 	.word	0x00000078


	//----- nvinfo : EIATTR_REGCOUNT
	.align		4
.L_81:
        /*0174*/ 	.byte	0x04, 0x2f
        /*0176*/ 	.short	(.L_83 - .L_82)
	.align		4
.L_82:
        /*0178*/ 	.word	index@(_ZN7cutlass13device_kernelIN5flash11enable_sm90INS1_16FlashAttnFwdSm90INS1_25CollectiveMainloopFwdSm90ILi2EN4cute5tupleIJNS5_1CILi1EEES8_S8_EEENS6_IJNS7_ILi128EEENS7_ILi96EEENS7_ILi64EEEEEELi256ENS_10bfloat16_tEfNS_4arch4Sm90ELb0ELb0ELb1ELb1ELb0ELb1ELb0ELb1ELb0ELb1ELb0ELb0EEENS1_21CollectiveEpilogueFwdINS6_IJSA_NS7_ILi256EEESB_EEES9_SE_SG_Li256ELb1ELb1ELb0ELb0EEENS1_36VarlenDynamicPersistentTileSchedulerILi128ELi96ELi256ELi128ELb0ELb1ELb1ELb0ELb1ELb1EEEEEEEEEvNT_6ParamsE)
        /*017c*/ 	.word	0x000000a8


	//----- nvinfo : EIATTR_FRAME_SIZE
	.align		4
.L_83:
        /*0180*/ 	.byte	0x04, 0x11
        /*0182*/ 	.short	(.L_85 - .L_84)
	.align		4
.L_84:
        /*0184*/ 	.word	index@(_ZN7cutlass13device_kernelIN5flash11enable_sm90INS1_16FlashAttnFwdSm90INS1_25CollectiveMainloopFwdSm90ILi2EN4cute5tupleIJNS5_1CILi1EEES8_S8_EEENS6_IJNS7_ILi128EEENS7_ILi96EEENS7_ILi64EEEEEELi256ENS_10bfloat16_tEfNS_4arch4Sm90ELb0ELb0ELb1ELb1ELb0ELb1ELb0ELb1ELb0ELb1ELb0ELb0EEENS1_21CollectiveEpilogueFwdINS6_IJSA_NS7_ILi256EEESB_EEES9_SE_SG_Li256ELb1ELb1ELb0ELb0EEENS1_36VarlenDynamicPersistentTileSchedulerILi128ELi96ELi256ELi128ELb0ELb1ELb1ELb0ELb1ELb1EEEEEEEEEvNT_6ParamsE)
        /*0188*/ 	.word	0x00000068


	//----- nvinfo : EIATTR_REGCOUNT
	.align		4
.L_85:
        /*018c*/ 	.byte	0x04, 0x2f
        /*018e*/ 	.short	(.L_87 - .L_86)
	.align		4
.L_86:
        /*0190*/ 	.word	index@(_ZN7cutlass13device_kernelIN5flash11enable_sm90INS1_16FlashAttnFwdSm90INS1_25CollectiveMainloopFwdSm90ILi2EN4cute5tupleIJNS5_1CILi1EEES8_S8_EEENS6_IJNS7_ILi128EEENS7_ILi96EEENS7_ILi64EEEEEELi256ENS_10bfloat16_tEfNS_4arch4Sm90ELb0ELb0ELb1ELb1ELb0ELb0ELb0ELb1ELb0ELb1ELb0ELb0EEENS1_21CollectiveEpilogueFwdINS6_IJSA_NS7_ILi256EEESB_EEES9_SE_SG_Li256ELb1ELb1ELb0ELb0EEENS1_36VarlenDynamicPersistentTileSchedulerILi128ELi96ELi256ELi128ELb0ELb1ELb1ELb0ELb1ELb1EEEEEEEEEvNT_6ParamsE)
        /*0194*/ 	.word	0x000000a8


	//----- nvinfo : EIATTR_FRAME_SIZE
	.align		4
.L_87:
        /*0198*/ 	.byte	0x04, 0x11
        /*019a*/ 	.short	(.L_89 - .L_88)
	.align		4
.L_88:
        /*019c*/ 	.word	index@(_ZN7cutlass13device_kernelIN5flash11enable_sm90INS1_16FlashAttnFwdSm90INS1_25CollectiveMainloopFwdSm90ILi2EN4cute5tupleIJNS5_1CILi1EEES8_S8_EEENS6_IJNS7_ILi128EEENS7_ILi96EEENS7_ILi64EEEEEELi256ENS_10bfloat16_tEfNS_4arch4Sm90ELb0ELb0ELb1ELb1ELb0ELb0ELb0ELb1ELb0ELb1ELb0ELb0EEENS1_21CollectiveEpilogueFwdINS6_IJSA_NS7_ILi256EEESB_EEES9_SE_SG_Li256ELb1ELb1ELb0ELb0EEENS1_36VarlenDynamicPersistentTileSchedulerILi128ELi96ELi256ELi128ELb0ELb1ELb1ELb0ELb1ELb1EEEEEEEEEvNT_6ParamsE)
        /*01a0*/ 	.word	0x00000060


	//----- nvinfo : EIATTR_REGCOUNT
	.align		4
.L_89:
        /*01a4*/ 	.byte	0x04, 0x2f
        /*01a6*/ 	.short	(.L_91 - .L_90)
	.align		4
.L_90:
        /*01a8*/ 	.word	index@(_ZN7cutlass13device_kernelIN5flash11enable_sm90INS1_16FlashAttnFwdSm90INS1_25CollectiveMainloopFwdSm90ILi2EN4cute5tupleIJNS5_1CILi1EEES8_S8_EEENS6_IJNS7_ILi128EEENS7_ILi96EEENS7_ILi64EEEEEELi256ENS_10bfloat16_tEfNS_4arch4Sm90ELb0ELb0ELb1ELb0ELb0ELb0ELb1ELb1ELb0ELb1ELb0ELb0EEENS1_21CollectiveEpilogueFwdINS6_IJSA_NS7_ILi256EEESB_EEES9_SE_SG_Li256ELb0ELb1ELb0ELb0EEENS1_29StaticPersistentTileSchedulerILb0EEEEEEEEEvNT_6ParamsE)
        /*01ac*/ 	.word	0x000000a8


	//----- nvinfo : EIATTR_FRAME_SIZE
	.align		4
.L_91:
        /*01b0*/ 	.byte	0x04, 0x11
        /*01b2*/ 	.short	(.L_93 - .L_92)
	.align		4
.L_92:
        /*01b4*/ 	.word	index@(_ZN7cutlass13device_kernelIN5flash11enable_sm90INS1_16FlashAttnFwdSm90INS1_25CollectiveMainloopFwdSm90ILi2EN4cute5tupleIJNS5_1CILi1EEES8_S8_EEENS6_IJNS7_ILi128EEENS7_ILi96EEENS7_ILi64EEEEEELi256ENS_10bfloat16_tEfNS_4arch4Sm90ELb0ELb0ELb1ELb0ELb0ELb0ELb1ELb1ELb0ELb1ELb0ELb0EEENS1_21CollectiveEpilogueFwdINS6_IJSA_NS7_ILi256EEESB_EEES9_SE_SG_Li256ELb0ELb1ELb0ELb0EEENS1_29StaticPersistentTileSchedulerILb0EEEEEEEEEvNT_6ParamsE)
        /*01b8*/ 	.word	0x00000068


	//----- nvinfo : EIATTR_REGCOUNT
	.align		4
.L_93:
        /*01bc*/ 	.byte	0x04, 0x2f
        /*01be*/ 	.short	(.L_95 - .L_94)
	.align		4
.L_94:
        /*01c0*/ 	.word	index@(_ZN7cutlass13device_kernelIN5flash11enable_sm90INS1_16FlashAttnFwdSm90INS1_25CollectiveMainloopFwdSm90ILi2EN4cute5tupleIJNS5_1CILi1EEES8_S8_EEENS6_IJNS7_ILi128EEENS7_ILi96EEENS7_ILi64EEEEEELi256ENS_10bfloat16_tEfNS_4arch4Sm90ELb0ELb0ELb1ELb0ELb0ELb0ELb0ELb1ELb0ELb1ELb0ELb0EEENS1_21CollectiveEpilogueFwdINS6_IJSA_NS7_ILi256EEESB_EEES9_SE_SG_Li256ELb0ELb1ELb0ELb0EEENS1_29StaticPersistentTileSchedulerILb0EEEEEEEEEvNT_6ParamsE)
        /*01c4*/ 	.word	0x000000a8


	//----- nvinfo : EIATTR_FRAME_SIZE
	.align		4
.L_95:
        /*01c8*/ 	.byte	0x04, 0x11
        /*01ca*/ 	.short	(.L_97 - .L_96)
	.align		4
.L_96:
        /*01cc*/ 	.word	index@(_ZN7cutlass13device_kernelIN5flash11enable_sm90INS1_16FlashAttnFwdSm90INS1_25CollectiveMainloopFwdSm90ILi2EN4cute5tupleIJNS5_1CILi1EEES8_S8_EEENS6_IJNS7_ILi128EEENS7_ILi96EEENS7_ILi64EEEEEELi256ENS_10bfloat16_tEfNS_4arch4Sm90ELb0ELb0ELb1ELb0ELb0ELb0ELb0ELb1ELb0ELb1ELb0ELb0EEENS1_21CollectiveEpilogueFwdINS6_IJSA_NS7_ILi256EEESB_EEES9_SE_SG_Li256ELb0ELb1ELb0ELb0EEENS1_29StaticPersistentTileSchedulerILb0EEEEEEEEEvNT_6ParamsE)
        /*01d0*/ 	.word	0x00000038


	//----- nvinfo : EIATTR_MIN_STACK_SIZE
	.align		4
.L_97:
        /*01d4*/ 	.byte	0x04, 0x12
        /*01d6*/ 	.short	(.L_99 - .L_98)
	.align		4
.L_98:
        /*01d8*/ 	.word	index@(_ZN7cutlass13device_kernelIN5flash11enable_sm90INS1_16FlashAttnFwdSm90INS1_25CollectiveMainloopFwdSm90ILi2EN4cute5tupleIJNS5_1CILi1EEES8_S8_EEENS6_IJNS7_ILi128EEENS7_ILi96EEENS7_ILi64EEEEEELi256ENS_10bfloat16_tEfNS_4arch4Sm90ELb0ELb0ELb1ELb0ELb0ELb0ELb0ELb1ELb0ELb1ELb0ELb0EEENS1_21CollectiveEpilogueFwdINS6_IJSA_NS7_ILi256EEESB_EEES9_SE_SG_Li256ELb0ELb1ELb0ELb0EEENS1_29StaticPersistentTileSchedulerILb0EEEEEEEEEvNT_6ParamsE)
        /*01dc*/ 	.word	0x00000038


	//----- nvinfo : EIATTR_MIN_STACK_SIZE
	.align		4
.L_99:
        /*01e0*/ 	.byte	0x04, 0x12
        /*01e2*/ 	.short	(.L_101 - .L_100)
	.align		4
.L_100:
        /*01e4*/ 	.word	index@(_ZN7cutlass13device_kernelIN5flash11enable_sm90INS1_16FlashAttnFwdSm90INS1_25CollectiveMainloopFwdSm90ILi2EN4cute5tupleIJNS5_1CILi1EEES8_S8_EEENS6_IJNS7_ILi128EEENS7_ILi96EEENS7_ILi64EEEEEELi256ENS_10bfloat16_tEfNS_4arch4Sm90ELb0ELb0ELb1ELb0ELb0ELb0ELb1ELb1ELb0ELb1ELb0ELb0EEENS1_21CollectiveEpilogueFwdINS6_IJSA_NS7_ILi256EEESB_EEES9_SE_SG_Li256ELb0ELb1ELb0ELb0EEENS1_29StaticPersistentTileSchedulerILb0EEEEEEEEEvNT_6ParamsE)
        /*01e8*/ 	.word	0x00000068


	//----- nvinfo : EIATTR_MIN_STACK_SIZE
	.align		4
.L_101:
        /*01ec*/ 	.byte	0x04, 0x12
        /*01ee*/ 	.short	(.L_103 - .L_102)
	.align		4
.L_102:
        /*01f0*/ 	.word	index@(_ZN7cutlass13device_kernelIN5flash11enable_sm90INS1_16FlashAttnFwdSm90INS1_25CollectiveMainloopFwdSm90ILi2EN4cute5tupleIJNS5_1CILi1EEES8_S8_EEENS6_IJNS7_ILi128EEENS7_ILi96EEENS7_ILi64EEEEEELi256ENS_10bfloat16_tEfNS_4arch4Sm90ELb0ELb0ELb1ELb1ELb0ELb0ELb0ELb1ELb0ELb1ELb0ELb0EEENS1_21CollectiveEpilogueFwdINS6_IJSA_NS7_ILi256EEESB_EEES9_SE_SG_Li256ELb1ELb1ELb0ELb0EEENS1_36VarlenDynamicPersistentTileSchedulerILi128ELi96ELi256ELi128ELb0ELb1ELb1ELb0ELb1ELb1EEEEEEEEEvNT_6ParamsE)
        /*01f4*/ 	.word	0x00000060


	//----- nvinfo : EIATTR_MIN_STACK_SIZE
	.align		4
.L_103:
        /*01f8*/ 	.byte	0x04, 0x12
        /*01fa*/ 	.short	(.L_105 - .L_104)
	.align		4
.L_104:
        /*01fc*/ 	.word	index@(_ZN7cutlass13device_kernelIN5flash11enable_sm90INS1_16FlashAttnFwdSm90INS1_25CollectiveMainloopFwdSm90ILi2EN4cute5tupleIJNS5_1CILi1EEES8_S8_EEENS6_IJNS7_ILi128EEENS7_ILi96EEENS7_ILi64EEEEEELi256ENS_10bfloat16_tEfNS_4arch4Sm90ELb0ELb0ELb1ELb1ELb0ELb1ELb0ELb1ELb0ELb1ELb0ELb0EEENS1_21CollectiveEpilogueFwdINS6_IJSA_NS7_ILi256EEESB_EEES9_SE_SG_Li256ELb1ELb1ELb0ELb0EEENS1_36VarlenDynamicPersistentTileSchedulerILi128ELi96ELi256ELi128ELb0ELb1ELb1ELb0ELb1ELb1EEEEEEEEEvNT_6ParamsE)
        /*0200*/ 	.word	0x00000068


	//----- nvinfo : EIATTR_MIN_STACK_SIZE
	.align		4
.L_105:
        /*0204*/ 	.byte	0x04, 0x12
        /*0206*/ 	.short	(.L_107 - .L_106)
	.align		4
.L_106:
        /*0208*/ 	.word	index@(_ZN7cutlass13device_kernelIN5flash11enable_sm90INS1_16FlashAttnFwdSm90INS1_25CollectiveMainloopFwdSm90ILi2EN4cute5tupleIJNS5_1CILi1EEES8_S8_EEENS6_IJNS7_ILi128EEENS7_ILi96EEENS7_ILi64EEEEEELi256ENS_10bfloat16_tEfNS_4arch4Sm90ELb0ELb0ELb1ELb1ELb0ELb0ELb1ELb1ELb0ELb1ELb0ELb0EEENS1_21CollectiveEpilogueFwdINS6_IJSA_NS7_ILi256EEESB_EEES9_SE_SG_Li256ELb1ELb1ELb0ELb0EEENS1_36VarlenDynamicPersistentTileSchedulerILi128ELi96ELi256ELi128ELb0ELb1ELb1ELb0ELb1ELb1EEEEEEEEEvNT_6ParamsE)
        /*020c*/ 	.word	0x00000078


	//----- nvinfo : EIATTR_MIN_STACK_SIZE
	.align		4
.L_107:
        /*0210*/ 	.byte	0x04, 0x12
        /*0212*/ 	.short	(.L_109 - .L_108)
	.align		4
.L_108:
        /*0214*/ 	.word	index@(_ZN7cutlass13device_kernelIN5flash11enable_sm90INS1_16FlashAttnFwdSm90INS1_25CollectiveMainloopFwdSm90ILi2EN4cute5tupleIJNS5_1CILi1EEES8_S8_EEENS6_IJNS7_ILi128EEENS7_ILi96EEENS7_ILi64EEEEEELi256ENS_10bfloat16_tEfNS_4arch4Sm90ELb0ELb0ELb1ELb1ELb0ELb1ELb1ELb1ELb0ELb1ELb0ELb0EEENS1_21CollectiveEpilogueFwdINS6_IJSA_NS7_ILi256EEESB_EEES9_SE_SG_Li256ELb1ELb1ELb0ELb0EEENS1_36VarlenDynamicPersistentTileSchedulerILi128ELi96ELi256ELi128ELb0ELb1ELb1ELb0ELb1ELb1EEEEEEEEEvNT_6ParamsE)
        /*0218*/ 	.word	0x00000098


	//----- nvinfo : EIATTR_MIN_STACK_SIZE
	.align		4
.L_109:
        /*021c*/ 	.byte	0x04, 0x12
        /*021e*/ 	.short	(.L_111 - .L_110)
	.align		4
.L_110:
        /*0220*/ 	.word	index@(_ZN7cutlass13device_kernelIN5flash11enable_sm90INS1_16FlashAttnFwdSm90INS1_25CollectiveMainloopFwdSm90ILi2EN4cute5tupleIJNS5_1CILi1EEES8_S8_EEENS6_IJNS7_ILi128EEENS7_ILi96EEENS7_ILi64EEEEEELi256ENS_10bfloat16_tEfNS_4arch4Sm90ELb0ELb1ELb1ELb0ELb0ELb0ELb0ELb1ELb0ELb1ELb0ELb0EEENS1_21CollectiveEpilogueFwdINS6_IJSA_NS7_ILi256EEESB_EEES9_SE_SG_Li256ELb0ELb1ELb0ELb0EEENS1_30DynamicPersistentTileSchedulerILi256ELi128ELb0ELb1ELb1EEEEEEEEEvNT_6ParamsE)
        /*0224*/ 	.word	0x00000020


	//----- nvinfo : EIATTR_MIN_STACK_SIZE
	.align		4
.L_111:
        /*0228*/ 	.byte	0x04, 0x12
        /*022a*/ 	.short	(.L_113 - .L_112)
	.align		4
.L_112:
        /*022c*/ 	.word	index@(_ZN7cutlass13device_kernelIN5flash11enable_sm90INS1_16FlashAttnFwdSm90INS1_25CollectiveMainloopFwdSm90ILi2EN4cute5tupleIJNS5_1CILi1EEES8_S8_EEENS6_IJNS7_ILi128EEENS7_ILi96EEENS7_ILi64EEEEEELi256ENS_10bfloat16_tEfNS_4arch4Sm90ELb0ELb1ELb1ELb0ELb0ELb0ELb1ELb1ELb0ELb1ELb0ELb0EEENS1_21CollectiveEpilogueFwdINS6_IJSA_NS7_ILi256EEESB_EEES9_SE_SG_Li256ELb0ELb1ELb0ELb0EEENS1_30DynamicPersistentTileSchedulerILi256ELi128ELb0ELb1ELb1EEEEEEEEEvNT_6ParamsE)
        /*0230*/ 	.word	0x000004c0


	//----- nvinfo : EIATTR_MIN_STACK_SIZE
	.align		4
.L_113:
        /*0234*/ 	.byte	0x04, 0x12
        /*0236*/ 	.short	(.L_115 - .L_114)
	.align		4
.L_114:
        /*0238*/ 	.word	index@(_ZN7cutlass13device_kernelIN5flash11enable_sm90INS1_16FlashAttnFwdSm90INS1_25CollectiveMainloopFwdSm90ILi2EN4cute5tupleIJNS5_1CILi1EEES8_S8_EEENS6_IJNS7_ILi128EEENS7_ILi96EEENS7_ILi64EEEEEELi256ENS_10bfloat16_tEfNS_4arch4Sm90ELb0ELb1ELb1ELb1ELb0ELb0ELb0ELb1ELb0ELb1ELb0ELb0EEENS1_21CollectiveEpilogueFwdINS6_IJSA_NS7_ILi256EEESB_EEES9_SE_SG_Li256ELb1ELb1ELb0ELb0EEENS1_36VarlenDynamicPersistentTileSchedulerILi128ELi96ELi256ELi128ELb0ELb1ELb1ELb1ELb0ELb1EEEEEEEEEvNT_6ParamsE)
        /*023c*/ 	.word	0x00000048


	//----- nvinfo : EIATTR_MIN_STACK_SIZE
	.align		4
.L_115:
        /*0240*/ 	.byte	0x04, 0x12
        /*0242*/ 	.short	(.L_117 - .L_116)
	.align		4
.L_116:
        /*0244*/ 	.word	index@(_ZN7cutlass13device_kernelIN5flash11enable_sm90INS1_16FlashAttnFwdSm90INS1_25CollectiveMainloopFwdSm90ILi2EN4cute5tupleIJNS5_1CILi1EEES8_S8_EEENS6_IJNS7_ILi128EEENS7_ILi96EEENS7_ILi64EEEEEELi256ENS_10bfloat16_tEfNS_4arch4Sm90ELb0ELb1ELb1ELb1ELb0ELb1ELb0ELb1ELb0ELb1ELb0ELb0EEENS1_21CollectiveEpilogueFwdINS6_IJSA_NS7_ILi256EEESB_EEES9_SE_SG_Li256ELb1ELb1ELb0ELb0EEENS1_36VarlenDynamicPersistentTileSchedulerILi128ELi96ELi256ELi128ELb0ELb1ELb1ELb1ELb0ELb1EEEEEEEEEvNT_6ParamsE)
        /*0248*/ 	.word	0x00000058


	//----- nvinfo : EIATTR_MIN_STACK_SIZE
	.align		4
.L_117:
        /*024c*/ 	.byte	0x04, 0x12
        /*024e*/ 	.short	(.L_119 - .L_118)
	.align		4
.L_118:
        /*0250*/ 	.word	index@(_ZN7cutlass13device_kernelIN5flash11enable_sm90INS1_16FlashAttnFwdSm90INS1_25CollectiveMainloopFwdSm90ILi2EN4cute5tupleIJNS5_1CILi1EEES8_S8_EEENS6_IJNS7_ILi128EEENS7_ILi96EEENS7_ILi64EEEEEELi256ENS_10bfloat16_tEfNS_4arch4Sm90ELb0ELb1ELb1ELb1ELb0ELb0ELb1ELb1ELb0ELb1ELb0ELb0EEENS1_21CollectiveEpilogueFwdINS6_IJSA_NS7_ILi256EEESB_EEES9_SE_SG_Li256ELb1ELb1ELb0ELb0EEENS1_36VarlenDynamicPersistentTileSchedulerILi128ELi96ELi256ELi128ELb0ELb1ELb1ELb1ELb0ELb1EEEEEEEEEvNT_6ParamsE)
        /*0254*/ 	.word	0x000004e0


	//----- nvinfo : EIATTR_MIN_STACK_SIZE
	.align		4
.L_119:
        /*0258*/ 	.byte	0x04, 0x12
        /*025a*/ 	.short	(.L_121 - .L_120)
	.align		4
.L_120:
        /*025c*/ 	.word	index@(_ZN7cutlass13device_kernelIN5flash11enable_sm90INS1_16FlashAttnFwdSm90INS1_25CollectiveMainloopFwdSm90ILi2EN4cute5tupleIJNS5_1CILi1EEES8_S8_EEENS6_IJNS7_ILi128EEENS7_ILi96EEENS7_ILi64EEEEEELi256ENS_10bfloat16_tEfNS_4arch4Sm90ELb0ELb1ELb1ELb1ELb0ELb1ELb1ELb1ELb0ELb1ELb0ELb0EEENS1_21CollectiveEpilogueFwdINS6_IJSA_NS7_ILi256EEESB_EEES9_SE_SG_Li256ELb1ELb1ELb0ELb0EEENS1_36VarlenDynamicPersistentTileSchedulerILi128ELi96ELi256ELi128ELb0ELb1ELb1ELb1ELb0ELb1EEEEEEEEEvNT_6ParamsE)
        /*0260*/ 	.word	0x000004f0


	//----- nvinfo : EIATTR_MIN_STACK_SIZE
	.align		4
.L_121:
        /*0264*/ 	.byte	0x04, 0x12
        /*0266*/ 	.short	(.L_123 - .L_122)
	.align		4
.L_122:
        /*0268*/ 	.word	index@(_ZN7cutlass13device_kernelIN5flash11enable_sm90INS1_16FlashAttnFwdSm90INS1_25CollectiveMainloopFwdSm90ILi2EN4cute5tupleIJNS5_1CILi1EEES8_S8_EEENS6_IJNS7_ILi128EEENS7_ILi96EEENS7_ILi64EEEEEELi256ENS_10bfloat16_tEfNS_4arch4Sm90ELb1ELb0ELb1ELb0ELb0ELb0ELb0ELb1ELb0ELb1ELb0ELb0EEENS1_21CollectiveEpilogueFwdINS6_IJSA_NS7_ILi256EEESB_EEES9_SE_SG_Li256ELb0ELb1ELb0ELb0EEENS1_30DynamicPersistentTileSchedulerILi256ELi128ELb0ELb1ELb1EEEEEEEEEvNT_6ParamsE)
        /*026c*/ 	.word	0x00000028


	//----- nvinfo : EIATTR_MIN_STACK_SIZE
	.align		4
.L_123:
        /*0270*/ 	.byte	0x04, 0x12
        /*0272*/ 	.short	(.L_125 - .L_124)
	.align		4
.L_124:
        /*0274*/ 	.word	index@(_ZN7cutlass13device_kernelIN5flash11enable_sm90INS1_16FlashAttnFwdSm90INS1_25CollectiveMainloopFwdSm90ILi2EN4cute5tupleIJNS5_1CILi1EEES8_S8_EEENS6_IJNS7_ILi128EEENS7_ILi96EEENS7_ILi64EEEEEELi256ENS_10bfloat16_tEfNS_4arch4Sm90ELb1ELb0ELb1ELb0ELb0ELb0ELb1ELb1ELb0ELb1ELb0ELb0EEENS1_21CollectiveEpilogueFwdINS6_IJSA_NS7_ILi256EEESB_EEES9_SE_SG_Li256ELb0ELb1ELb0ELb0EEENS1_30DynamicPersistentTileSchedulerILi256ELi128ELb0ELb1ELb1EEEEEEEEEvNT_6ParamsE)
        /*0278*/ 	.word	0x00000050


	//----- nvinfo : EIATTR_MIN_STACK_SIZE
	.align		4
.L_125:
        /*027c*/ 	.byte	0x04, 0x12
        /*027e*/ 	.short	(.L_127 - .L_126)
	.align		4
.L_126:
        /*0280*/ 	.word	index@(_ZN7cutlass13device_kernelIN5flash11enable_sm90INS1_16FlashAttnFwdSm90INS1_25CollectiveMainloopFwdSm90ILi2EN4cute5tupleIJNS5_1CILi1EEES8_S8_EEENS6_IJNS7_ILi128EEENS7_ILi96EEENS7_ILi64EEEEEELi256ENS_10bfloat16_tEfNS_4arch4Sm90ELb1ELb0ELb1ELb1ELb0ELb0ELb0ELb1ELb0ELb1ELb0ELb0EEENS1_21CollectiveEpilogueFwdINS6_IJSA_NS7_ILi256EEESB_EEES9_SE_SG_Li256ELb1ELb1ELb0ELb0EEENS1_36VarlenDynamicPersistentTileSchedulerILi128ELi96ELi256ELi128ELb0ELb1ELb1ELb1ELb1ELb1EEEEEEEEEvNT_6ParamsE)
        /*0284*/ 	.word	0x00000058


	//----- nvinfo : EIATTR_MIN_STACK_SIZE
	.align		4
.L_127:
        /*0288*/ 	.byte	0x04, 0x12
        /*028a*/ 	.short	(.L_129 - .L_128)
	.align		4
.L_128:
        /*028c*/ 	.word	index@(_ZN7cutlass13device_kernelIN5flash11enable_sm90INS1_16FlashAttnFwdSm90INS1_25CollectiveMainloopFwdSm90ILi2EN4cute5tupleIJNS5_1CILi1EEES8_S8_EEENS6_IJNS7_ILi128EEENS7_ILi96EEENS7_ILi64EEEEEELi256ENS_10bfloat16_tEfNS_4arch4Sm90ELb1ELb0ELb1ELb1ELb0ELb1ELb0ELb1ELb0ELb1ELb0ELb0EEENS1_21CollectiveEpilogueFwdINS6_IJSA_NS7_ILi256EEESB_EEES9_SE_SG_Li256ELb1ELb1ELb0ELb0EEENS1_36VarlenDynamicPersistentTileSchedulerILi128ELi96ELi256ELi128ELb0ELb1ELb1ELb1ELb1ELb1EEEEEEEEEvNT_6ParamsE)
        /*0290*/ 	.word	0x00000060


	//----- nvinfo : EIATTR_MIN_STACK_SIZE
	.align		4
.L_129:
        /*0294*/ 	.byte	0x04, 0x12
        /*0296*/ 	.short	(.L_131 - .L_130)
	.align		4
.L_130:
        /*0298*/ 	.word	index@(_ZN7cutlass13device_kernelIN5flash11enable_sm90INS1_16FlashAttnFwdSm90INS1_25CollectiveMainloopFwdSm90ILi2EN4cute5tupleIJNS5_1CILi1EEES8_S8_EEENS6_IJNS7_ILi128EEENS7_ILi96EEENS7_ILi64EEEEEELi256ENS_10bfloat16_tEfNS_4arch4Sm90ELb1ELb0ELb1ELb1ELb0ELb0ELb1ELb1ELb0ELb1ELb0ELb0EEENS1_21CollectiveEpilogueFwdINS6_IJSA_NS7_ILi256EEESB_EEES9_SE_SG_Li256ELb1ELb1ELb0ELb0EEENS1_36VarlenDynamicPersistentTileSchedulerILi128ELi96ELi256ELi128ELb0ELb1ELb1ELb1ELb1ELb1EEEEEEEEEvNT_6ParamsE)
        /*029c*/ 	.word	0x00000070


	//----- nvinfo : EIATTR_MIN_STACK_SIZE
	.align		4
.L_131:
        /*02a0*/ 	.byte	0x04, 0x12
        /*02a2*/ 	.short	(.L_133 - .L_132)
	.align		4
.L_132:
        /*02a4*/ 	.word	index@(_ZN7cutlass13device_kernelIN5flash11enable_sm90INS1_16FlashAttnFwdSm90INS1_25CollectiveMainloopFwdSm90ILi2EN4cute5tupleIJNS5_1CILi1EEES8_S8_EEENS6_IJNS7_ILi128EEENS7_ILi96EEENS7_ILi64EEEEEELi256ENS_10bfloat16_tEfNS_4arch4Sm90ELb1ELb0ELb1ELb1ELb0ELb1ELb1ELb1ELb0ELb1ELb0ELb0EEENS1_21CollectiveEpilogueFwdINS6_IJSA_NS7_ILi256EEESB_EEES9_SE_SG_Li256ELb1ELb1ELb0ELb0EEENS1_36VarlenDynamicPersistentTileSchedulerILi128ELi96ELi256ELi128ELb0ELb1ELb1ELb1ELb1ELb1EEEEEEEEEvNT_6ParamsE)
        /*02a8*/ 	.word	0x000000b8
.L_133:


//--------------------- .nv.compat                --------------------------
	.section	.nv.compat,"",@"SHT_CUDA_COMPAT_INFO"
	.align	4
        /*0000*/ 	.byte	0x02, 0x09, 0x01, 0x00, 0x02, 0x02, 0x04, 0x00, 0x02, 0x05, 0x05, 0x00, 0x03, 0x07, 0x01, 0x01
        /*0010*/ 	.byte	0x02, 0x03, 0x01, 0x00, 0x02, 0x06, 0x01, 0x00, 0x04, 0x0b, 0x08, 0x00, 0x00, 0x00, 0x00, 0x00
        /*0020*/ 	.byte	0x00, 0x00, 0x00, 0x00


//--------------------- .nv.info._ZN7cutlass13device_kernelIN5flash11enable_sm90INS1_16FlashAttnFwdSm90INS1_25CollectiveMainloopFwdSm90ILi2EN4cute5tupleIJNS5_1CILi1EEES8_S8_EEENS6_IJNS7_ILi128EEENS7_ILi96EEENS7_ILi64EEEEEELi256ENS_10bfloat16_tEfNS_4arch4Sm90ELb0ELb0ELb1ELb0ELb0ELb0ELb0ELb1ELb0ELb1ELb0ELb0EEENS1_21CollectiveEpilogueFwdINS6_IJSA_NS7_ILi256EEESB_EEES9_SE_SG_Li256ELb0ELb1ELb0ELb0EEENS1_29StaticPersistentTileSchedulerILb0EEEEEEEEEvNT_6ParamsE --------------------------
	.section	.nv.info._ZN7cutlass13device_kernelIN5flash11enable_sm90INS1_16FlashAttnFwdSm90INS1_25CollectiveMainloopFwdSm90ILi2EN4cute5tupleIJNS5_1CILi1EEES8_S8_EEENS6_IJNS7_ILi128EEENS7_ILi96EEENS7_ILi64EEEEEELi256ENS_10bfloat16_tEfNS_4arch4Sm90ELb0ELb0ELb1ELb0ELb0ELb0ELb0ELb1ELb0ELb1ELb0ELb0EEENS1_21CollectiveEpilogueFwdINS6_IJSA_NS7_ILi256EEESB_EEES9_SE_SG_Li256ELb0ELb1ELb0ELb0EEENS1_29StaticPersistentTileSchedulerILb0EEEEEEEEEvNT_6ParamsE,"",@"SHT_CUDA_INFO"
	.sectionflags	@""
	.align	4


	//----- nvinfo : EIATTR_CUDA_API_VERSION
	.align		4
        /*0000*/ 	.byte	0x04, 0x37
        /*0002*/ 	.short	(.L_135 - .L_134)
.L_134:
        /*0004*/ 	.word	0x00000082


	//----- nvinfo : EIATTR_KPARAM_INFO
	.align		4
.L_135:
        /*0008*/ 	.byte	0x04, 0x17
        /*000a*/ 	.short	(.L_137 - .L_136)
.L_136:
        /*000c*/ 	.word	0x00000000
        /*0010*/ 	.short	0x0000
        /*0012*/ 	.short	0x0070
        /*0014*/ 	.byte	0x00, 0xf0, 0x01, 0x28


	//----- nvinfo : EIATTR_SPARSE_MMA_MASK
	.align		4
.L_137:
        /*0018*/ 	.byte	0x03, 0x50
        /*001a*/ 	.short	0x0000


	//----- nvinfo : EIATTR_MAXREG_COUNT
	.align		4
        /*001c*/ 	.byte	0x03, 0x1b
        /*001e*/ 	.short	0x00a8


	//----- nvinfo : EIATTR_NUM_BARRIERS
	.align		4
        /*0020*/ 	.byte	0x02, 0x4c
        /*0022*/ 	.byte	0x10
	.zero		1


	//----- nvinfo : EIATTR_EXTERNS
	.align		4
        /*0024*/ 	.byte	0x04, 0x0f
        /*0026*/ 	.short	(.L_139 - .L_138)


	//   ....[0]....
	.align		4
.L_138:
        /*0028*/ 	.word	index@(__assertfail)


	//----- nvinfo : EIATTR_ANNOTATIONS
	.align		4
.L_139:
        /*002c*/ 	.byte	0x04, 0x55
        /*002e*/ 	.short	(.L_141 - .L_140)


	//   ....[0]....
.L_140:
        /*0030*/ 	.word	0x00000001
        /*0034*/ 	.byte	0xe0, 0x7d, 0x00, 0x00, 0x01, 0x00, 0x00, 0x00, 0x20, 0x7f, 0x00, 0x00, 0x01, 0x00, 0x00, 0x00
        /* <DEDUP_REMOVED lines=25> */
        /*01d4*/ 	.byte	0x70, 0xbc, 0x00, 0x00


	//----- nvinfo : EIATTR_MERCURY_ISA_VERSION
	.align		4
.L_141:
        /*01d8*/ 	.byte	0x03, 0x5f
        /*01da*/ 	.short	0x0101


	//----- nvinfo : EIATTR_INT_WARP_WIDE_INSTR_OFFSETS
	.align		4
        /*01dc*/ 	.byte	0x04, 0x31
        /*01de*/ 	.short	(.L_143 - .L_142)


	//   ....[0]....
.L_142:
        /*01e0*/ 	.word	0x00000130


	//   ....[1]....
        /*01e4*/ 	.word	0x00000170


	//   ....[2]....
        /*01e8*/ 	.word	0x000001e0


	//----- nvinfo : EIATTR_COOP_GROUP_MASK_REGIDS
	.align		4
.L_143:
        /*01ec*/ 	.byte	0x04, 0x29
        /*01ee*/ 	.short	(.L_145 - .L_144)


	//   ....[0]....
.L_144:
        /*01f0*/ 	.word	0xffffffff


	//   ....[1]....
        /*01f4*/ 	.word	0xffffffff


	//   ....[2]....
        /*01f8*/ 	.word	0xffffffff


	//   ....[3]....
        /*01fc*/ 	.word	0xffffffff


	//   ....[4]....
        /*0200*/ 	.word	0xffffffff


	//   ....[5]....
        /*0204*/ 	.word	0xffffffff


	//   ....[6]....
        /*0208*/ 	.word	0xffffffff


	//   ....[7]....
        /*020c*/ 	.word	0xffffffff


	//   ....[8]....
        /*0210*/ 	.word	0xffffffff


	//   ....[9]....
        /*0214*/ 	.word	0xffffffff


	//   ....[10]....
        /*0218*/ 	.word	0xffffffff


	//   ....[11]....
        /*021c*/ 	.word	0xffffffff


	//   ....[12]....
        /*0220*/ 	.word	0xffffffff


	//   ....[13]....
        /*0224*/ 	.word	0xffffffff


	//   ....[14]....
        /*0228*/ 	.word	0xffffffff


	//   ....[15]....
        /*022c*/ 	.word	0xffffffff


	//   ....[16]....
        /*0230*/ 	.word	0xffffffff


	//   ....[17]....
        /*0234*/ 	.word	0xffffffff


	//   ....[18]....
        /*0238*/ 	.word	0xffffffff


	//   ....[19]....
        /*023c*/ 	.word	0xffffffff


	//   ....[20]....
        /*0240*/ 	.word	0xffffffff


	//   ....[21]....
        /*0244*/ 	.word	0xffffffff


	//   ....[22]....
        /*0248*/ 	.word	0xffffffff


	//   ....[23]....
        /*024c*/ 	.word	0xffffffff


	//   ....[24]....
        /*0250*/ 	.word	0xffffffff


	//   ....[25]....
        /*0254*/ 	.word	0xffffffff


	//   ....[26]....
        /*0258*/ 	.word	0xffffffff


	//   ....[27]....
        /*025c*/ 	.word	0xffffffff


	//   ....[28]....
        /*0260*/ 	.word	0xffffffff


	//   ....[29]....
        /*0264*/ 	.word	0xffffffff


	//   ....[30]....
        /*0268*/ 	.word	0xffffffff


	//   ....[31]....
        /*026c*/ 	.word	0xffffffff


	//   ....[32]....
        /*0270*/ 	.word	0xffffffff


	//   ....[33]....
        /*0274*/ 	.word	0xffffffff


	//   ....[34]....
        /*0278*/ 	.word	0xffffffff


	//   ....[35]....
        /*027c*/ 	.word	0xffffffff


	//   ....[36]....
        /*0280*/ 	.word	0xffffffff


	//   ....[37]....
        /*0284*/ 	.word	0xffffffff


	//   ....[38]....
        /*0288*/ 	.word	0xffffffff


	//   ....[39]....
        /*028c*/ 	.word	0xffffffff


	//   ....[40]....
        /*0290*/ 	.word	0xffffffff


	//   ....[41]....
        /*0294*/ 	.word	0xffffffff


	//   ....[42]....
        /*0298*/ 	.word	0xffffffff


	//   ....[43]....
        /*029c*/ 	.word	0xffffffff


	//   ....[44]....
        /*02a0*/ 	.word	0xffffffff


	//   ....[45]....
        /*02a4*/ 	.word	0xffffffff


	//   ....[46]....
        /*02a8*/ 	.word	0xffffffff


	//   ....[47]....
        /*02ac*/ 	.word	0xffffffff


	//   ....[48]....
        /*02b0*/ 	.word	0xffffffff


	//   ....[49]....
        /*02b4*/ 	.word	0xffffffff


	//   ....[50]....
        /*02b8*/ 	.word	0x0500000f


	//   ....[51]....
        /*02bc*/ 	.word	0x0500000f


	//   ....[52]....
        /*02c0*/ 	.word	0x0500000f


	//   ....[53]....
        /*02c4*/ 	.word	0x0500000f


	//   ....[54]....
        /*02c8*/ 	.word	0x0500000f


	//   ....[55]....
        /*02cc*/ 	.word	0x0500000f


	//   ....[56]....
        /*02d0*/ 	.word	0x0500000f


	//   ....[57]....
        /*02d4*/ 	.word	0x0500000f


	//   ....[58]....
        /*02d8*/ 	.word	0x0500000f


	//   ....[59]....
        /*02dc*/ 	.word	0x0500000f


	//   ....[60]....
        /*02e0*/ 	.word	0x0500000f


	//   ....[61]....
        /*02e4*/ 	.word	0x0500000f


	//   ....[62]....
        /*02e8*/ 	.word	0x0500000f


	//   ....[63]....
        /*02ec*/ 	.word	0x0500000f


	//   ....[64]....
        /*02f0*/ 	.word	0x0500000f


	//   ....[65]....
        /*02f4*/ 	.word	0x0500000f


	//   ....[66]....
        /*02f8*/ 	.word	0x0500000f


	//   ....[67]....
        /*02fc*/ 	.word	0x0500000f


	//----- nvinfo : EIATTR_COOP_GROUP_INSTR_OFFSETS
	.align		4
.L_145:
        /*0300*/ 	.byte	0x04, 0x28
        /*0302*/ 	.short	(.L_147 - .L_146)


	//   ....[0]....
.L_146:
        /*0304*/ 	.word	0x00000070


	//   ....[1]....
        /*0308*/ 	.word	0x00000140


	//   ....[2]....
        /*030c*/ 	.word	0x00000190


	//   ....[3]....
        /*0310*/ 	.word	0x000003c0


	//   ....[4]....
        /*0314*/ 	.word	0x00000520


	//   ....[5]....
        /*0318*/ 	.word	0x00000640


	//   ....[6]....
        /*031c*/ 	.word	0x000007a0


	//   ....[7]....
        /*0320*/ 	.word	0x00000db0


	//   ....[8]....
        /*0324*/ 	.word	0x00002090


	//   ....[9]....
        /*0328*/ 	.word	0x00002120


	//   ....[10]....
        /*032c*/ 	.word	0x00002530


	//   ....[11]....
        /*0330*/ 	.word	0x000025b0


	//   ....[12]....
        /*0334*/ 	.word	0x00003b40


	//   ....[13]....
        /*0338*/ 	.word	0x00003bb0


	//   ....[14]....
        /*033c*/ 	.word	0x00004010


	//   ....[15]....
        /*0340*/ 	.word	0x000041d0


	//   ....[16]....
        /*0344*/ 	.word	0x00005580


	//   ....[17]....
        /*0348*/ 	.word	0x000055b0


	//   ....[18]....
        /*034c*/ 	.word	0x00005660


	//   ....[19]....
        /*0350*/ 	.word	0x00005680


	//   ....[20]....
        /*0354*/ 	.word	0x000070b0


	//   ....[21]....
        /*0358*/ 	.word	0x000070e0


	//   ....[22]....
        /*035c*/ 	.word	0x00007270


	//   ....[23]....
        /*0360*/ 	.word	0x00007280


	//   ....[24]....
        /*0364*/ 	.word	0x000077a0


	//   ....[25]....
        /*0368*/ 	.word	0x000077c0


	//   ....[26]....
        /*036c*/ 	.word	0x00007900


	//   ....[27]....
        /*0370*/ 	.word	0x00007920


	//   ....[28]....
        /*0374*/ 	.word	0x00007a50


	//   ....[29]....
        /*0378*/ 	.word	0x00007a70


	//   ....[30]....
        /*037c*/ 	.word	0x00007bb0


	//   ....[31]....
        /*0380*/ 	.word	0x00007bf0


	//   ....[32]....
        /*0384*/ 	.word	0x00008620


	//   ....[33]....
        /*0388*/ 	.word	0x00008f90


	//   ....[34]....
        /*038c*/ 	.word	0x00008fa0


	//   ....[35]....
        /*0390*/ 	.word	0x00008fe0


	//   ....[36]....
        /*0394*/ 	.word	0x00009020


	//   ....[37]....
        /*0398*/ 	.word	0x00009120


	//   ....[38]....
        /*039c*/ 	.word	0x00009130


	//   ....[39]....
        /*03a0*/ 	.word	0x000091c0


	//   ....[40]....
        /*03a4*/ 	.word	0x000091d0


	//   ....[41]....
        /*03a8*/ 	.word	0x00009260


	//   ....[42]....
        /*03ac*/ 	.word	0x00009270


	//   ....[43]....
        /*03b0*/ 	.word	0x00009300


	//   ....[44]....
        /*03b4*/ 	.word	0x00009310


	//   ....[45]....
        /*03b8*/ 	.word	0x00009390


	//   ....[46]....
        /*03bc*/ 	.word	0x000093a0


	//   ....[47]....
        /*03c0*/ 	.word	0x000093b0


	//   ....[48]....
        /*03c4*/ 	.word	0x000093c0


	//   ....[49]....
        /*03c8*/ 	.word	0x0000bba0


	//   ....[50]....
        /*03cc*/ 	.word	0x0000c0a0


	//   ....[51]....
        /*03d0*/ 	.word	0x0000c210


	//   ....[52]....
        /*03d4*/ 	.word	0x0000c270


	//   ....[53]....
        /*03d8*/ 	.word	0x0000c340


	//   ....[54]....
        /*03dc*/ 	.word	0x0000c3e0


	//   ....[55]....
        /*03e0*/ 	.word	0x0000c480


	//   ....[56]....
        /*03e4*/ 	.word	0x0000c590


	//   ....[57]....
        /*03e8*/ 	.word	0x0000c5f0


	//   ....[58]....
        /*03ec*/ 	.word	0x0000c6f0


	//   ....[59]....
        /*03f0*/ 	.word	0x0000c750


	//   ....[60]....
        /*03f4*/ 	.word	0x0000c850


	//   ....[61]....
        /*03f8*/ 	.word	0x0000c8b0


	//   ....[62]....
        /*03fc*/ 	.word	0x0000c9b0


	//   ....[63]....
        /*0400*/ 	.word	0x0000ca10


	//   ....[64]....
        /*0404*/ 	.word	0x0000cb00


	//   ....[65]....
        /*0408*/ 	.word	0x0000cb60


	//   ....[66]....
        /*040c*/ 	.word	0x0000cc00


	//   ....[67]....
        /*0410*/ 	.word	0x0000cff0


	//----- nvinfo : EIATTR_REG_RECONFIG
	.align		4
.L_147:
        /*0414*/ 	.byte	0x01, 0x54
	.zero		2


	//----- nvinfo : EIATTR_SYSCALL_OFFSETS
	.align		4
        /*0418*/ 	.byte	0x04, 0x46
        /*041a*/ 	.short	(.L_149 - .L_148)


	//   ....[0]....
.L_148:
        /*041c*/ 	.word	0x00001110


	//   ....[1]....
        /*0420*/ 	.word	0x00008280


	//   ....[2]....
        /*0424*/ 	.word	0x000083c0


	//   ....[3]....
        /*0428*/ 	.word	0x000084b0


	//   ....[4]....
        /*042c*/ 	.word	0x00008bb0


	//----- nvinfo : EIATTR_MBARRIER_INSTR_OFFSETS
	.align		4
.L_149:
        /*0430*/ 	.byte	0x04, 0x39
        /*0432*/ 	.short	(.L_151 - .L_150)


	//   ....[0]....
.L_150:
        /*0434*/ 	.word	0x00000270
        /*0438*/ 	.word	0x000000ff
        /*043c*/ 	.word	0x00022800
        /*0440*/ 	.short	0x0100
        /*0442*/ 	.byte	0x08
	.zero		1


	//   ....[1]....
        /*0444*/ 	.word	0x00000280
        /*0448*/ 	.word	0x000000ff
        /*044c*/ 	.word	0x00022820
        /*0450*/ 	.short	0x0100
        /*0452*/ 	.byte	0x08
	.zero		1


	//   ....[2]....
        /*0454*/ 	.word	0x00000370
        /*0458*/ 	.word	0x000000ff
        /*045c*/ 	.word	0x00022830
        /*0460*/ 	.short	0x0100
        /*0462*/ 	.byte	0x08
	.zero		1


	//   ....[3]....
        /*0464*/ 	.word	0x00000380
        /*0468*/ 	.word	0x000000ff
        /*046c*/ 	.word	0x00022840
        /*0470*/ 	.short	0x0100
        /*0472*/ 	.byte	0x08
	.zero		1


	//   ....[4]....
        /*0474*/ 	.word	0x00000390
        /*0478*/ 	.word	0x000000ff
        /*047c*/ 	.word	0x00022838
        /*0480*/ 	.short	0x0100
        /*0482*/ 	.byte	0x08
	.zero		1


	//   ....[5]....
        /*0484*/ 	.word	0x000003a0
        /*0488*/ 	.word	0x000000ff
        /*048c*/ 	.word	0x00022848
        /*0490*/ 	.short	0x0100
        /*0492*/ 	.byte	0x08
	.zero		1


	//   ....[6]....
        /*0494*/ 	.word	0x000004d0
        /*0498*/ 	.word	0x000000ff
        /*049c*/ 	.word	0x00022850
        /*04a0*/ 	.short	0x0100
        /*04a2*/ 	.byte	0x08
	.zero		1


	//   ....[7]....
        /*04a4*/ 	.word	0x000004e0
        /*04a8*/ 	.word	0x000000ff
        /*04ac*/ 	.word	0x00022860
        /*04b0*/ 	.short	0x0100
        /*04b2*/ 	.byte	0x08
	.zero		1


	//   ....[8]....
        /*04b4*/ 	.word	0x000004f0
        /*04b8*/ 	.word	0x000000ff
        /*04bc*/ 	.word	0x00022858
        /*04c0*/ 	.short	0x0100
        /*04c2*/ 	.byte	0x08
	.zero		1


	//   ....[9]....
        /*04c4*/ 	.word	0x00000500
        /*04c8*/ 	.word	0x000000ff
        /*04cc*/ 	.word	0x00022868
        /*04d0*/ 	.short	0x0100
        /*04d2*/ 	.byte	0x08
	.zero		1


	//   ....[10]....
        /*04d4*/ 	.word	0x000005f0
        /*04d8*/ 	.word	0x000000ff
        /*04dc*/ 	.word	0x00022870
        /*04e0*/ 	.short	0x0100
        /*04e2*/ 	.byte	0x06
	.zero		1


	//   ....[11]....
        /*04e4*/ 	.word	0x00000600
        /*04e8*/ 	.word	0x000000ff
        /*04ec*/ 	.word	0x00022880
        /*04f0*/ 	.short	0x0100
        /*04f2*/ 	.byte	0x06
	.zero		1


	//   ....[12]....
        /*04f4*/ 	.word	0x00000610
        /*04f8*/ 	.word	0x000000ff
        /*04fc*/ 	.word	0x00022878
        /*0500*/ 	.short	0x0100
        /*0502*/ 	.byte	0x06
	.zero		1


	//   ....[13]....
        /*0504*/ 	.word	0x00000620
        /*0508*/ 	.word	0x000000ff
        /*050c*/ 	.word	0x00022888
        /*0510*/ 	.short	0x0100
        /*0512*/ 	.byte	0x06
	.zero		1


	//   ....[14]....
        /*0514*/ 	.word	0x00000750
        /*0518*/ 	.word	0x000000ff
        /*051c*/ 	.word	0x00022890
        /*0520*/ 	.short	0x0100
        /*0522*/ 	.byte	0x08
	.zero		1


	//   ....[15]....
        /*0524*/ 	.word	0x00000760
        /*0528*/ 	.word	0x000000ff
        /*052c*/ 	.word	0x000228a0
        /*0530*/ 	.short	0x0100
        /*0532*/ 	.byte	0x08
	.zero		1


	//   ....[16]....
        /*0534*/ 	.word	0x00000770
        /*0538*/ 	.word	0x000000ff
        /*053c*/ 	.word	0x00022898
        /*0540*/ 	.short	0x0100
        /*0542*/ 	.byte	0x08
	.zero		1


	//   ....[17]....
        /*0544*/ 	.word	0x00000780
        /*0548*/ 	.word	0x000000ff
        /*054c*/ 	.word	0x000228a8
        /*0550*/ 	.short	0x0100
        /*0552*/ 	.byte	0x08
	.zero		1


	//   ....[18]....
        /*0554*/ 	.word	0x000008b0
        /*0558*/ 	.word	0x000000ff
        /*055c*/ 	.word	0x000228b0
        /*0560*/ 	.short	0x0100
        /*0562*/ 	.byte	0x08
	.zero		1


	//   ....[19]....
        /*0564*/ 	.word	0x000008c0
        /*0568*/ 	.word	0x000000ff
        /*056c*/ 	.word	0x000228c0
        /*0570*/ 	.short	0x0100
        /*0572*/ 	.byte	0x08
	.zero		1


	//   ....[20]....
        /*0574*/ 	.word	0x000008d0
        /*0578*/ 	.word	0x000000ff
        /*057c*/ 	.word	0x000228b8
        /*0580*/ 	.short	0x0100
        /*0582*/ 	.byte	0x08
	.zero		1


	//   ....[21]....
        /*0584*/ 	.word	0x000008e0
        /*0588*/ 	.word	0x000000ff
        /*058c*/ 	.word	0x000228c8
        /*0590*/ 	.short	0x0100
        /*0592*/ 	.byte	0x08
	.zero		1


	//   ....[22]....
        /*0594*/ 	.word	0x00001160
        /*0598*/ 	.word	0x000000ff
        /*059c*/ 	.word	0x00022800
        /*05a0*/ 	.short	0x010a
        /*05a2*/ 	.byte	0x2d
	.zero		1


	//   ....[23]....
        /*05a4*/ 	.word	0x00001230
        /*05a8*/ 	.word	0x000000ff
        /*05ac*/ 	.word	0x00022830
        /*05b0*/ 	.short	0x010a
        /*05b2*/ 	.byte	0x15
	.zero		1


	//   ....[24]....
        /*05b4*/ 	.word	0x00001270
        /*05b8*/ 	.word	0x000000ff
        /*05bc*/ 	.word	0x00022830
        /*05c0*/ 	.short	0x010a
        /*05c2*/ 	.byte	0x15
	.zero		1


	//   ....[25]....
        /*05c4*/ 	.word	0x00002a10
        /*05c8*/ 	.word	0x00000003
        /*05cc*/ 	.word	0x00000000
        /*05d0*/ 	.short	0x0101
        /*05d2*/ 	.byte	0x3f
	.zero		1


	//   ....[26]....
        /*05d4*/ 	.word	0x00002e80
        /*05d8*/ 	.word	0x000000ff
        /*05dc*/ 	.word	0x00022850
        /*05e0*/ 	.short	0x010a
        /*05e2*/ 	.byte	0x15
	.zero		1


	//   ....[27]....
        /*05e4*/ 	.word	0x00002ec0
        /*05e8*/ 	.word	0x000000ff
        /*05ec*/ 	.word	0x00022850
        /*05f0*/ 	.short	0x010a
        /*05f2*/ 	.byte	0x15
	.zero		1


	//   ....[28]....
        /*05f4*/ 	.word	0x000031b0
        /*05f8*/ 	.word	0x00000009
        /*05fc*/ 	.word	0x00000000
        /*0600*/ 	.short	0x0101
        /*0602*/ 	.byte	0x3f
	.zero		1


	//   ....[29]....
        /*0604*/ 	.word	0x00003340
        /*0608*/ 	.word	0x000000ff
        /*060c*/ 	.word	0x00022830
        /*0610*/ 	.short	0x010a
        /*0612*/ 	.byte	0x17
	.zero		1


	//   ....[30]....
        /*0614*/ 	.word	0x00003390
        /*0618*/ 	.word	0x000000ff
        /*061c*/ 	.word	0x00022830
        /*0620*/ 	.short	0x010a
        /*0622*/ 	.byte	0x17
	.zero		1


	//   ....[31]....
        /*0624*/ 	.word	0x00004d90
        /*0628*/ 	.word	0x000000a1
        /*062c*/ 	.word	0x00000000
        /*0630*/ 	.short	0x0101
        /*0632*/ 	.byte	0x3f
	.zero		1


	//   ....[32]....
        /*0634*/ 	.word	0x00005230
        /*0638*/ 	.word	0x000000ff
        /*063c*/ 	.word	0x00022850
        /*0640*/ 	.short	0x010a
        /*0642*/ 	.byte	0x17
	.zero		1


	//   ....[33]....
        /*0644*/ 	.word	0x00005280
        /*0648*/ 	.word	0x000000ff
        /*064c*/ 	.word	0x00022850
        /*0650*/ 	.short	0x010a
        /*0652*/ 	.byte	0x17
	.zero		1


	//   ....[34]....
        /*0654*/ 	.word	0x00005560
        /*0658*/ 	.word	0x000000c3
        /*065c*/ 	.word	0x00000000
        /*0660*/ 	.short	0x0101
        /*0662*/ 	.byte	0x3f
	.zero		1


	//   ....[35]....
        /*0664*/ 	.word	0x00007780
        /*0668*/ 	.word	0x000000ce
        /*066c*/ 	.word	0x00000000
        /*0670*/ 	.short	0x0101
        /*0672*/ 	.byte	0x3f
	.zero		1


	//   ....[36]....
        /*0674*/ 	.word	0x00008850
        /*0678*/ 	.word	0x00000000
        /*067c*/ 	.word	0x00022840
        /*0680*/ 	.short	0x010a
        /*0682*/ 	.byte	0x3f
	.zero		1


	//   ....[37]....
        /*0684*/ 	.word	0x000094c0
        /*0688*/ 	.word	0x000000ff
        /*068c*/ 	.word	0x00022800
        /*0690*/ 	.short	0x0107
        /*0692*/ 	.byte	0x24
	.zero		1


	//   ....[38]....
        /*0694*/ 	.word	0x00009520
        /*0698*/ 	.word	0x000000ff
        /*069c*/ 	.word	0x00022800
        /*06a0*/ 	.short	0x0101
        /*06a2*/ 	.byte	0x24
	.zero		1


	//   ....[39]....
        /*06a4*/ 	.word	0x00009540
        /*06a8*/ 	.word	0x000000ff
        /*06ac*/ 	.word	0x00022820
        /*06b0*/ 	.short	0x010a
        /*06b2*/ 	.byte	0x24
	.zero		1


	//   ....[40]....
        /*06b4*/ 	.word	0x00009620
        /*06b8*/ 	.word	0x00000002
        /*06bc*/ 	.word	0x00022860
        /*06c0*/ 	.short	0x010a
        /*06c2*/ 	.byte	0x3f
	.zero		1


	//   ....[41]....
        /*06c4*/ 	.word	0x00009e40
        /*06c8*/ 	.word	0x00000003
        /*06cc*/ 	.word	0x00022840
        /*06d0*/ 	.short	0x010a
        /*06d2*/ 	.byte	0x3f
	.zero		1


	//   ....[42]....
        /*06d4*/ 	.word	0x0000a090
        /*06d8*/ 	.word	0x00000003
        /*06dc*/ 	.word	0x00022860
        /*06e0*/ 	.short	0x010a
        /*06e2*/ 	.byte	0x3f
	.zero		1


	//   ....[43]....
        /*06e4*/ 	.word	0x0000a8a0
        /*06e8*/ 	.word	0x00000004
        /*06ec*/ 	.word	0x00022840
        /*06f0*/ 	.short	0x010a
        /*06f2*/ 	.byte	0x3f
	.zero		1


	//   ....[44]....
        /*06f4*/ 	.word	0x0000aad0
        /*06f8*/ 	.word	0x00000004
        /*06fc*/ 	.word	0x00022860
        /*0700*/ 	.short	0x010a
        /*0702*/ 	.byte	0x3f
	.zero		1


	//   ....[45]....
        /*0704*/ 	.word	0x0000b230
        /*0708*/ 	.word	0x00000004
        /*070c*/ 	.word	0x00022840
        /*0710*/ 	.short	0x010a
        /*0712*/ 	.byte	0x3f
	.zero		1


	//   ....[46]....
        /*0714*/ 	.word	0x0000b480
        /*0718*/ 	.word	0x00000004
        /*071c*/ 	.word	0x00022860
        /*0720*/ 	.short	0x010a
        /*0722*/ 	.byte	0x3f
	.zero		1


	//   ....[47]....
        /*0724*/ 	.word	0x0000bb20
        /*0728*/ 	.word	0x00000000
        /*072c*/ 	.word	0x00022820
        /*0730*/ 	.short	0x010a
        /*0732*/ 	.byte	0x3f
	.zero		1


	//   ....[48]....
        /*0734*/ 	.word	0x0000bcf0
        /*0738*/ 	.word	0x00000006
        /*073c*/ 	.word	0x00000000
        /*0740*/ 	.short	0x010a
        /*0742*/ 	.byte	0x3f
	.zero		1


	//   ....[49]....
        /*0744*/ 	.word	0x0000bd40
        /*0748*/ 	.word	0x00000003
        /*074c*/ 	.word	0x00000000
        /*0750*/ 	.short	0x010a
        /*0752*/ 	.byte	0x3f
	.zero		1


	//   ....[50]....
        /*0754*/ 	.word	0x0000bda0
        /*0758*/ 	.word	0x00000012
        /*075c*/ 	.word	0x00000000
        /*0760*/ 	.short	0x010a
        /*0762*/ 	.byte	0x3f
	.zero		1


	//   ....[51]....
        /*0764*/ 	.word	0x0000bdd0
        /*0768*/ 	.word	0x00000003
        /*076c*/ 	.word	0x00000000
        /*0770*/ 	.short	0x010a
        /*0772*/ 	.byte	0x3f
	.zero		1


	//   ....[52]....
        /*0774*/ 	.word	0x0000be40
        /*0778*/ 	.word	0x00000003
        /*077c*/ 	.word	0x00022800
        /*0780*/ 	.short	0x010a
        /*0782*/ 	.byte	0x3f
	.zero		1


	//   ....[53]....
        /*0784*/ 	.word	0x0000bea0
        /*0788*/ 	.word	0x00000003
        /*078c*/ 	.word	0x00022830
        /*0790*/ 	.short	0x010a
        /*0792*/ 	.byte	0x3f
	.zero		1


	//   ....[54]....
        /*0794*/ 	.word	0x0000bef0
        /*0798*/ 	.word	0x00000009
        /*079c*/ 	.word	0x00022850
        /*07a0*/ 	.short	0x010a
        /*07a2*/ 	.byte	0x3f
	.zero		1


	//   ....[55]....
        /*07a4*/ 	.word	0x0000bf60
        /*07a8*/ 	.word	0x00000000
        /*07ac*/ 	.word	0x00022830
        /*07b0*/ 	.short	0x010a
        /*07b2*/ 	.byte	0x3f
	.zero		1


	//   ....[56]....
        /*07b4*/ 	.word	0x0000bfc0
        /*07b8*/ 	.word	0x000000c3
        /*07bc*/ 	.word	0x00022850
        /*07c0*/ 	.short	0x010a
        /*07c2*/ 	.byte	0x3f
	.zero		1


	//   ....[57]....
        /*07c4*/ 	.word	0x0000c160
        /*07c8*/ 	.word	0x00000000
        /*07cc*/ 	.word	0x00022840
        /*07d0*/ 	.short	0x010a
        /*07d2*/ 	.byte	0x3f
	.zero		1


	//   ....[58]....
        /*07d4*/ 	.word	0x0000cc90
        /*07d8*/ 	.word	0x00000003
        /*07dc*/ 	.word	0x00022820
        /*07e0*/ 	.short	0x010a
        /*07e2*/ 	.byte	0x3f
	.zero		1


	//   ....[59]....
        /*07e4*/ 	.word	0x0000cce0
        /*07e8*/ 	.word	0x00000002
        /*07ec*/ 	.word	0x00022860
        /*07f0*/ 	.short	0x010a
        /*07f2*/ 	.byte	0x3f
	.zero		1


	//   ....[60]....
        /*07f4*/ 	.word	0x0000cd30
        /*07f8*/ 	.word	0x00000003
        /*07fc*/ 	.word	0x00022840
        /*0800*/ 	.short	0x010a
        /*0802*/ 	.byte	0x3f
	.zero		1


	//   ....[61]....
        /*0804*/ 	.word	0x0000cd80
        /*0808*/ 	.word	0x00000003
        /*080c*/ 	.word	0x00022860
        /*0810*/ 	.short	0x010a
        /*0812*/ 	.byte	0x3f
	.zero		1


	//   ....[62]....
        /*0814*/ 	.word	0x0000cdd0
        /*0818*/ 	.word	0x00000004
        /*081c*/ 	.word	0x00022840
        /*0820*/ 	.short	0x010a
        /*0822*/ 	.byte	0x3f
	.zero		1


	//   ....[63]....
        /*0824*/ 	.word	0x0000ce20
        /*0828*/ 	.word	0x00000004
        /*082c*/ 	.word	0x00022860
        /*0830*/ 	.short	0x010a
        /*0832*/ 	.byte	0x3f
	.zero		1


	//   ....[64]....
        /*0834*/ 	.word	0x0000ce70
        /*0838*/ 	.word	0x00000004
        /*083c*/ 	.word	0x00022840
        /*0840*/ 	.short	0x010a
        /*0842*/ 	.byte	0x3f
	.zero		1


	//   ....[65]....
        /*0844*/ 	.word	0x0000cec0
        /*0848*/ 	.word	0x00000004
        /*084c*/ 	.word	0x00022860
        /*0850*/ 	.short	0x010a
        /*0852*/ 	.byte	0x3f
	.zero		1


	//   ....[66]....
        /*0854*/ 	.word	0x0000cf10
        /*0858*/ 	.word	0x00000000
        /*085c*/ 	.word	0x00022820
        /*0860*/ 	.short	0x010a
        /*0862*/ 	.byte	0x3f
	.zero		1


	//   ....[67]....
        /*0864*/ 	.word	0x0000d0b0
        /*0868*/ 	.word	0x00000006
        /*086c*/ 	.word	0x00000000
        /*0870*/ 	.short	0x010a
        /*0872*/ 	.byte	0x3f
	.zero		1


	//   ....[68]....
        /*0874*/ 	.word	0x0000d100
        /*0878*/ 	.word	0x00000003
        /*087c*/ 	.word	0x00000000
        /*0880*/ 	.short	0x010a
        /*0882*/ 	.byte	0x3f
	.zero		1


	//   ....[69]....
        /*0884*/ 	.word	0x0000d150
        /*0888*/ 	.word	0x00000012
        /*088c*/ 	.word	0x00000000
        /*0890*/ 	.short	0x010a
        /*0892*/ 	.byte	0x3f
	.zero		1


	//----- nvinfo : EIATTR_NUM_MBARRIERS
	.align		4
.L_151:
        /*0894*/ 	.byte	0x03, 0x38
        /*0896*/ 	.short	0x0016


	//----- nvinfo : EIATTR_EXIT_INSTR_OFFSETS
	.align		4
        /*0898*/ 	.byte	0x04, 0x1c
        /*089a*/ 	.short	(.L_153 - .L_152)


	//   ....[0]....
.L_152:
        /*089c*/ 	.word	0x00000a20


	//   ....[1]....
        /*08a0*/ 	.word	0x00007d50


	//   ....[2]....
        /*08a4*/ 	.word	0x0000be20


	//----- nvinfo : EIATTR_MAX_THREADS
	.align		4
.L_153:
        /*08a8*/ 	.byte	0x04, 0x05
        /*08aa*/ 	.short	(.L_155 - .L_154)
.L_154:
        /*08ac*/ 	.word	0x00000180
        /*08b0*/ 	.word	0x00000001
        /*08b4*/ 	.word	0x00000001


	//----- nvinfo : EIATTR_CRS_STACK_SIZE
	.align		4
.L_155:
        /*08b8*/ 	.byte	0x04, 0x1e
        /*08ba*/ 	.short	(.L_157 - .L_156)
.L_156:
        /*08bc*/ 	.word	0x00000000


	//----- nvinfo : EIATTR_CBANK_PARAM_SIZE
	.align		4
.L_157:
        /*08c0*/ 	.byte	0x03, 0x19
        /*08c2*/ 	.short	0x0a70


	//----- nvinfo : EIATTR_PARAM_CBANK
	.align		4
        /*08c4*/ 	.byte	0x04, 0x0a
        /*08c6*/ 	.short	(.L_159 - .L_158)
	.align		4
.L_158:
        /*08c8*/ 	.word	index@(.nv.constant0._ZN7cutlass13device_kernelIN5flash11enable_sm90INS1_16FlashAttnFwdSm90INS1_25CollectiveMainloopFwdSm90ILi2EN4cute5tupleIJNS5_1CILi1EEES8_S8_EEENS6_IJNS7_ILi128EEENS7_ILi96EEENS7_ILi64EEEEEELi256ENS_10bfloat16_tEfNS_4arch4Sm90ELb0ELb0ELb1ELb0ELb0ELb0ELb0ELb1ELb0ELb1ELb0ELb0EEENS1_21CollectiveEpilogueFwdINS6_IJSA_NS7_ILi256EEESB_EEES9_SE_SG_Li256ELb0ELb1ELb0ELb0EEENS1_29StaticPersistentTileSchedulerILb0EEEEEEEEEvNT_6ParamsE)
        /*08cc*/ 	.short	0x0210
        /*08ce*/ 	.short	0x0a70


	//----- nvinfo : EIATTR_SW_WAR
	.align		4
.L_159:
        /*08d0*/ 	.byte	0x04, 0x36
        /*08d2*/ 	.short	(.L_161 - .L_160)
.L_160:
        /*08d4*/ 	.word	0x00000008
.L_161:


//--------------------- .nv.info._ZN7cutlass13device_kernelIN5flash11enable_sm90INS1_16FlashAttnFwdSm90INS1_25CollectiveMainloopFwdSm90ILi2EN4cute5tupleIJNS5_1CILi1EEES8_S8_EEENS6_IJNS7_ILi128EEENS7_ILi96EEENS7_ILi64EEEEEELi256ENS_10bfloat16_tEfNS_4arch4Sm90ELb0ELb0ELb1ELb0ELb0ELb0ELb1ELb1ELb0ELb1ELb0ELb0EEENS1_21CollectiveEpilogueFwdINS6_IJSA_NS7_ILi256EEESB_EEES9_SE_SG_Li256ELb0ELb1ELb0ELb0EEENS1_29StaticPersistentTileSchedulerILb0EEEEEEEEEvNT_6ParamsE --------------------------
	.section	.nv.info._ZN7cutlass13device_kernelIN5flash11enable_sm90INS1_16FlashAttnFwdSm90INS1_25CollectiveMainloopFwdSm90ILi2EN4cute5tupleIJNS5_1CILi1EEES8_S8_EEENS6_IJNS7_ILi128EEENS7_ILi96EEENS7_ILi64EEEEEELi256ENS_10bfloat16_tEfNS_4arch4Sm90ELb0ELb0ELb1ELb0ELb0ELb0ELb1ELb1ELb0ELb1ELb0ELb0EEENS1_21CollectiveEpilogueFwdINS6_IJSA_NS7_ILi256EEESB_EEES9_SE_SG_Li256ELb0ELb1ELb0ELb0EEENS1_29StaticPersistentTileSchedulerILb0EEEEEEEEEvNT_6ParamsE,"",@"SHT_CUDA_INFO"
	.sectionflags	@""
	.align	4


	//----- nvinfo : EIATTR_CUDA_API_VERSION
	.align		4
        /*0000*/ 	.byte	0x04, 0x37
        /*0002*/ 	.short	(.L_163 - .L_162)
.L_162:
        /*0004*/ 	.word	0x00000082


	//----- nvinfo : EIATTR_KPARAM_INFO
	.align		4
.L_163:
        /*0008*/ 	.byte	0x04, 0x17
        /*000a*/ 	.short	(.L_165 - .L_164)
.L_164:
        /*000c*/ 	.word	0x00000000
        /*0010*/ 	.short	0x0000
        /*0012*/ 	.short	0x0070
        /*0014*/ 	.byte	0x00, 0xf0, 0x01, 0x2c


	//----- nvinfo : EIATTR_SPARSE_MMA_MASK
	.align		4
.L_165:
        /*0018*/ 	.byte	0x03, 0x50
        /*001a*/ 	.short	0x0000


	//----- nvinfo : EIATTR_MAXREG_COUNT
	.align		4
        /*001c*/ 	.byte	0x03, 0x1b
        /*001e*/ 	.short	0x00a8


	//----- nvinfo : EIATTR_NUM_BARRIERS
	.align		4
        /*0020*/ 	.byte	0x02, 0x4c
        /*0022*/ 	.byte	0x10
	.zero		1


	//----- nvinfo : EIATTR_EXTERNS
	.align		4
        /*0024*/ 	.byte	0x04, 0x0f
        /*0026*/ 	.short	(.L_167 - .L_166)


	//   ....[0]....
	.align		4
.L_166:
        /*0028*/ 	.word	index@(__assertfail)


	//----- nvinfo : EIATTR_ANNOTATIONS
	.align		4
.L_167:
        /*002c*/ 	.byte	0x04, 0x55
        /*002e*/ 	.short	(.L_169 - .L_168)


	//   ....[0]....
.L_168:
        /* <DEDUP_REMOVED lines=50> */


	//----- nvinfo : EIATTR_MERCURY_ISA_VERSION
	.align		4
.L_169:
        /*0338*/ 	.byte	0x03, 0x5f
        /*033a*/ 	.short	0x0101


	//----- nvinfo : EIATTR_INT_WARP_WIDE_INSTR_OFFSETS
	.align		4
        /*033c*/ 	.byte	0x04, 0x31
        /*033e*/ 	.short	(.L_171 - .L_170)


	//   ....[0]....
.L_170:
        /*0340*/ 	.word	0x00000130


	//   ....[1]....
        /*0344*/ 	.word	0x00000170


	//   ....[2]....
        /*0348*/ 	.word	0x000001e0


	//   ....[3]....
        /*034c*/ 	.word	0x000001f0


	//----- nvinfo : EIATTR_COOP_GROUP_MASK_REGIDS
	.align		4
.L_171:
        /*0350*/ 	.byte	0x04, 0x29
        /*0352*/ 	.short	(.L_173 - .L_172)


	//   ....[0]....
.L_172:
        /*0354*/ 	.word	0xffffffff


	//   ....[1]....
        /*0358*/ 	.word	0xffffffff


	//   ....[2]....
        /*035c*/ 	.word	0xffffffff


	//   ....[3]....
        /*0360*/ 	.word	0xffffffff


	//   ....[4]....
        /*0364*/ 	.word	0xffffffff


	//   ....[5]....
        /*0368*/ 	.word	0xffffffff


	//   ....[6]....
        /*036c*/ 	.word	0xffffffff


	//   ....[7]....
        /*0370*/ 	.word	0xffffffff


	//   ....[8]....
        /*0374*/ 	.word	0xffffffff


	//   ....[9]....
        /*0378*/ 	.word	0xffffffff


	//   ....[10]....
        /*037c*/ 	.word	0xffffffff


	//   ....[11]....
        /*0380*/ 	.word	0xffffffff


	//   ....[12]....
        /*0384*/ 	.word	0xffffffff


	//   ....[13]....
        /*0388*/ 	.word	0xffffffff


	//   ....[14]....
        /*038c*/ 	.word	0xffffffff


	//   ....[15]....
        /*0390*/ 	.word	0xffffffff


	//   ....[16]....
        /*0394*/ 	.word	0xffffffff


	//   ....[17]....
        /*0398*/ 	.word	0xffffffff


	//   ....[18]....
        /*039c*/ 	.word	0xffffffff


	//   ....[19]....
        /*03a0*/ 	.word	0xffffffff


	//   ....[20]....
        /*03a4*/ 	.word	0xffffffff


	//   ....[21]....
        /*03a8*/ 	.word	0xffffffff


	//   ....[22]....
        /*03ac*/ 	.word	0xffffffff


	//   ....[23]....
        /*03b0*/ 	.word	0xffffffff


	//   ....[24]....
        /*03b4*/ 	.word	0xffffffff


	//   ....[25]....
        /*03b8*/ 	.word	0xffffffff


	//   ....[26]....
        /*03bc*/ 	.word	0xffffffff


	//   ....[27]....
        /*03c0*/ 	.word	0xffffffff


	//   ....[28]....
        /*03c4*/ 	.word	0xffffffff


	//   ....[29]....
        /*03c8*/ 	.word	0xffffffff


	//   ....[30]....
        /*03cc*/ 	.word	0xffffffff


	//   ....[31]....
        /*03d0*/ 	.word	0xffffffff


	//   ....[32]....
        /*03d4*/ 	.word	0xffffffff


	//   ....[33]....
        /*03d8*/ 	.word	0xffffffff


	//   ....[34]....
        /*03dc*/ 	.word	0xffffffff


	//   ....[35]....
        /*03e0*/ 	.word	0xffffffff


	//   ....[36]....
        /*03e4*/ 	.word	0xffffffff


	//   ....[37]....
        /*03e8*/ 	.word	0xffffffff


	//   ....[38]....
        /*03ec*/ 	.word	0xffffffff


	//   ....[39]....
        /*03f0*/ 	.word	0xffffffff


	//   ....[40]....
        /*03f4*/ 	.word	0xffffffff


	//   ....[41]....
        /*03f8*/ 	.word	0xffffffff


	//   ....[42]....
        /*03fc*/ 	.word	0xffffffff


	//   ....[43]....
        /*0400*/ 	.word	0xffffffff


	//   ....[44]....
        /*0404*/ 	.word	0xffffffff


	//   ....[45]....
        /*0408*/ 	.word	0xffffffff


	//   ....[46]....
        /*040c*/ 	.word	0xffffffff


	//   ....[47]....
        /*0410*/ 	.word	0xffffffff


	//   ....[48]....
        /*0414*/ 	.word	0xffffffff


	//   ....[49]....
        /*0418*/ 	.word	0xffffffff


	//   ....[50]....
        /*041c*/ 	.word	0xffffffff


	//   ....[51]....
        /*0420*/ 	.word	0xffffffff


	//   ....[52]....
        /*0424*/ 	.word	0xffffffff


	//   ....[53]....
        /*0428*/ 	.word	0xffffffff


	//   ....[54]....
        /*042c*/ 	.word	0xffffffff


	//   ....[55]....
        /*0430*/ 	.word	0xffffffff


	//   ....[56]....
        /*0434*/ 	.word	0xffffffff


	//   ....[57]....
        /*0438*/ 	.word	0xffffffff


	//   ....[58]....
        /*043c*/ 	.word	0xffffffff


	//   ....[59]....
        /*0440*/ 	.word	0xffffffff


	//   ....[60]....
        /*0444*/ 	.word	0xffffffff


	//   ....[61]....
        /*0448*/ 	.word	0xffffffff


	//   ....[62]....
        /*044c*/ 	.word	0xffffffff


	//   ....[63]....
        /*0450*/ 	.word	0xffffffff


	//   ....[64]....
        /*0454*/ 	.word	0xffffffff


	//   ....[65]....
        /*0458*/ 	.word	0xffffffff


	//   ....[66]....
        /*045c*/ 	.word	0x0500000f


	//   ....[67]....
        /*0460*/ 	.word	0x0500000f


	//   ....[68]....
        /*0464*/ 	.word	0x0500000f


	//   ....[69]....
        /*0468*/ 	.word	0x0500000f


	//   ....[70]....
        /*046c*/ 	.word	0x0500000f


	//   ....[71]....
        /*0470*/ 	.word	0x0500000f


	//   ....[72]....
        /*0474*/ 	.word	0x0500000f


	//   ....[73]....
        /*0478*/ 	.word	0x0500000f


	//   ....[74]....
        /*047c*/ 	.word	0x0500000f


	//   ....[75]....
        /*0480*/ 	.word	0x0500000f


	//   ....[76]....
        /*0484*/ 	.word	0x0500000f


	//   ....[77]....
        /*0488*/ 	.word	0x0500000f


	//   ....[78]....
        /*048c*/ 	.word	0x0500000f


	//   ....[79]....
        /*0490*/ 	.word	0x0500000f


	//   ....[80]....
        /*0494*/ 	.word	0x0500000f


	//   ....[81]....
        /*0498*/ 	.word	0x0500000f


	//   ....[82]....
        /*049c*/ 	.word	0x0500000f


	//   ....[83]....
        /*04a0*/ 	.word	0x0500000f


	//   ....[84]....
        /*04a4*/ 	.word	0x0500000f


	//   ....[85]....
        /*04a8*/ 	.word	0x0500000f


	//   ....[86]....
        /*04ac*/ 	.word	0x0500000f


	//   ....[87]....
        /*04b0*/ 	.word	0x0500000f


	//   ....[88]....
        /*04b4*/ 	.word	0x0500000f


	//   ....[89]....
        /*04b8*/ 	.word	0x0500000f


	//   ....[90]....
        /*04bc*/ 	.word	0x0500000f


	//   ....[91]....
        /*04c0*/ 	.word	0x0500000f


	//   ....[92]....
        /*04c4*/ 	.word	0x0500000f


	//   ....[93]....
        /*04c8*/ 	.word	0x0500000f


	//   ....[94]....
        /*04cc*/ 	.word	0x0500000f


	//   ....[95]....
        /*04d0*/ 	.word	0x0500000f


	//   ....[96]....
        /*04d4*/ 	.word	0x0500000f


	//   ....[97]....
        /*04d8*/ 	.word	0x0500000f


	//   ....[98]....
        /*04dc*/ 	.word	0x0500000f


	//   ....[99]....
        /*04e0*/ 	.word	0x0500000f


	//----- nvinfo : EIATTR_COOP_GROUP_INSTR_OFFSETS
	.align		4
.L_173:
        /*04e4*/ 	.byte	0x04, 0x28
        /*04e6*/ 	.short	(.L_175 - .L_174)


	//   ....[0]....
.L_174:
        /*04e8*/ 	.word	0x00000070


	//   ....[1]....
        /*04ec*/ 	.word	0x00000140


	//   ....[2]....
        /*04f0*/ 	.word	0x00000190


	//   ....[3]....
        /*04f4*/ 	.word	0x000003e0


	//   ....[4]....
        /*04f8*/ 	.word	0x00000540


	//   ....[5]....
        /*04fc*/ 	.word	0x00000660


	//   ....[6]....
        /*0500*/ 	.word	0x000007c0


	//   ....[7]....
        /*0504*/ 	.word	0x00000dd0


	//   ....[8]....
        /*0508*/ 	.word	0x00002aa0


	//   ....[9]....
        /*050c*/ 	.word	0x00002b50


	//   ....[10]....
        /*0510*/ 	.word	0x00002b60


	//   ....[11]....
        /*0514*/ 	.word	0x00002bb0


	//   ....[12]....
        /*0518*/ 	.word	0x00004d00


	//   ....[13]....
        /*051c*/ 	.word	0x00004d50


	//   ....[14]....
        /*0520*/ 	.word	0x00004d70


	//   ....[15]....
        /*0524*/ 	.word	0x00004d90


	//   ....[16]....
        /*0528*/ 	.word	0x00006360


	//   ....[17]....
        /*052c*/ 	.word	0x00006390


	//   ....[18]....
        /*0530*/ 	.word	0x00006480


	//   ....[19]....
        /*0534*/ 	.word	0x000064a0


	//   ....[20]....
        /*0538*/ 	.word	0x00007e90


	//   ....[21]....
        /*053c*/ 	.word	0x00007ec0


	//   ....[22]....
        /*0540*/ 	.word	0x00008050


	//   ....[23]....
        /*0544*/ 	.word	0x00008060


	//   ....[24]....
        /*0548*/ 	.word	0x00008580


	//   ....[25]....
        /*054c*/ 	.word	0x000085a0


	//   ....[26]....
        /*0550*/ 	.word	0x000086e0


	//   ....[27]....
        /*0554*/ 	.word	0x00008700


	//   ....[28]....
        /*0558*/ 	.word	0x00008830


	//   ....[29]....
        /*055c*/ 	.word	0x00008850


	//   ....[30]....
        /*0560*/ 	.word	0x00008990


	//   ....[31]....
        /*0564*/ 	.word	0x000089d0


	//   ....[32]....
        /*0568*/ 	.word	0x00009490


	//   ....[33]....
        /*056c*/ 	.word	0x00009e80


	//   ....[34]....
        /*0570*/ 	.word	0x00009e90


	//   ....[35]....
        /*0574*/ 	.word	0x00009ed0


	//   ....[36]....
        /*0578*/ 	.word	0x00009f00


	//   ....[37]....
        /*057c*/ 	.word	0x0000a010


	//   ....[38]....
        /*0580*/ 	.word	0x0000a080


	//   ....[39]....
        /*0584*/ 	.word	0x0000a0b0


	//   ....[40]....
        /*0588*/ 	.word	0x0000a130


	//   ....[41]....
        /*058c*/ 	.word	0x0000a160


	//   ....[42]....
        /*0590*/ 	.word	0x0000a1e0


	//   ....[43]....
        /*0594*/ 	.word	0x0000a210


	//   ....[44]....
        /*0598*/ 	.word	0x0000a290


	//   ....[45]....
        /*059c*/ 	.word	0x0000a2c0


	//   ....[46]....
        /*05a0*/ 	.word	0x0000a320


	//   ....[47]....
        /*05a4*/ 	.word	0x0000a330


	//   ....[48]....
        /*05a8*/ 	.word	0x0000a3a0


	//   ....[49]....
        /*05ac*/ 	.word	0x0000aa10


	//   ....[50]....
        /*05b0*/ 	.word	0x0000aa20


	//   ....[51]....
        /*05b4*/ 	.word	0x0000aa60


	//   ....[52]....
        /*05b8*/ 	.word	0x0000ab10


	//   ....[53]....
        /*05bc*/ 	.word	0x0000aba0


	//   ....[54]....
        /*05c0*/ 	.word	0x0000abb0


	//   ....[55]....
        /*05c4*/ 	.word	0x0000ac40


	//   ....[56]....
        /*05c8*/ 	.word	0x0000ac50


	//   ....[57]....
        /*05cc*/ 	.word	0x0000ac80


	//   ....[58]....
        /*05d0*/ 	.word	0x0000ace0


	//   ....[59]....
        /*05d4*/ 	.word	0x0000ad10


	//   ....[60]....
        /*05d8*/ 	.word	0x0000ad60


	//   ....[61]....
        /*05dc*/ 	.word	0x0000ada0


	//   ....[62]....
        /*05e0*/ 	.word	0x0000adf0


	//   ....[63]....
        /*05e4*/ 	.word	0x0000ae30


	//   ....[64]....
        /*05e8*/ 	.word	0x0000ae80


	//   ....[65]....
        /*05ec*/ 	.word	0x0000d630


	//   ....[66]....
        /*05f0*/ 	.word	0x0000db90


	//   ....[67]....
        /*05f4*/ 	.word	0x0000dd10


	//   ....[68]....
        /*05f8*/ 	.word	0x0000dd70


	//   ....[69]....
        /*05fc*/ 	.word	0x0000de30


	//   ....[70]....
        /*0600*/ 	.word	0x0000dee0


	//   ....[71]....
        /*0604*/ 	.word	0x0000dfc0


	//   ....[72]....
        /*0608*/ 	.word	0x0000e060


	//   ....[73]....
        /*060c*/ 	.word	0x0000e160


	//   ....[74]....
        /*0610*/ 	.word	0x0000e260


	//   ....[75]....
        /*0614*/ 	.word	0x0000e2d0


	//   ....[76]....
        /*0618*/ 	.word	0x0000e370


	//   ....[77]....
        /*061c*/ 	.word	0x0000e440


	//   ....[78]....
        /*0620*/ 	.word	0x0000e4e0


	//   ....[79]....
        /*0624*/ 	.word	0x0000e5b0


	//   ....[80]....
        /*0628*/ 	.word	0x0000e650


	//   ....[81]....
        /*062c*/ 	.word	0x0000e700


	//   ....[82]....
        /*0630*/ 	.word	0x0000e7f0


	//   ....[83]....
        /*0634*/ 	.word	0x0000e890


	//   ....[84]....
        /*0638*/ 	.word	0x0000e950


	//   ....[85]....
        /*063c*/ 	.word	0x0000ebb0


	//   ....[86]....
        /*0640*/ 	.word	0x0000eca0


	//   ....[87]....
        /*0644*/ 	.word	0x0000ed60


	//   ....[88]....
        /*0648*/ 	.word	0x0000ee20


	//   ....[89]....
        /*064c*/ 	.word	0x0000eee0


	//   ....[90]....
        /*0650*/ 	.word	0x0000efa0


	//   ....[91]....
        /*0654*/ 	.word	0x0000f060


	//   ....[92]....
        /*0658*/ 	.word	0x0000f120


	//   ....[93]....
        /*065c*/ 	.word	0x0000f230


	//   ....[94]....
        /*0660*/ 	.word	0x0000f280


	//   ....[95]....
        /*0664*/ 	.word	0x0000f340


	//   ....[96]....
        /*0668*/ 	.word	0x0000f3f0


	//   ....[97]....
        /*066c*/ 	.word	0x0000f4b0


	//   ....[98]....
        /*0670*/ 	.word	0x0000f560


	//   ....[99]....
        /*0674*/ 	.word	0x0000f910


	//----- nvinfo : EIATTR_REG_RECONFIG
	.align		4
.L_175:
        /*0678*/ 	.byte	0x01, 0x54
	.zero		2


	//----- nvinfo : EIATTR_SYSCALL_OFFSETS
	.align		4
        /*067c*/ 	.byte	0x04, 0x46
        /*067e*/ 	.short	(.L_177 - .L_176)


	//   ....[0]....
.L_176:
        /*0680*/ 	.word	0x00001140


	//   ....[1]....
        /*0684*/ 	.word	0x000090b0


	//   ....[2]....
        /*0688*/ 	.word	0x000091f0


	//   ....[3]....
        /*068c*/ 	.word	0x000092e0


	//   ....[4]....
        /*0690*/ 	.word	0x00009a70


	//   ....[5]....
        /*0694*/ 	.word	0x0000a670


	//----- nvinfo : EIATTR_MBARRIER_INSTR_OFFSETS
	.align		4
.L_177:
        /*0698*/ 	.byte	0x04, 0x39
        /*069a*/ 	.short	(.L_179 - .L_178)


	//   ....[0]....
.L_178:
        /*069c*/ 	.word	0x00000280
        /*06a0*/ 	.word	0x000000ff
        /*06a4*/ 	.word	0x00032400
        /*06a8*/ 	.short	0x0100
        /*06aa*/ 	.byte	0x08
	.zero		1


	//   ....[1]....
        /*06ac*/ 	.word	0x00000290
        /*06b0*/ 	.word	0x000000ff
        /*06b4*/ 	.word	0x00032410
        /*06b8*/ 	.short	0x0100
        /*06ba*/ 	.byte	0x08
	.zero		1


	//   ....[2]....
        /*06bc*/ 	.word	0x000002a0
        /*06c0*/ 	.word	0x000000ff
        /*06c4*/ 	.word	0x00032420
        /*06c8*/ 	.short	0x0100
        /*06ca*/ 	.byte	0x08
	.zero		1


	//   ....[3]....
        /*06cc*/ 	.word	0x00000390
        /*06d0*/ 	.word	0x000000ff
        /*06d4*/ 	.word	0x00032430
        /*06d8*/ 	.short	0x0100
        /*06da*/ 	.byte	0x08
	.zero		1


	//   ....[4]....
        /*06dc*/ 	.word	0x000003a0
        /*06e0*/ 	.word	0x000000ff
        /*06e4*/ 	.word	0x00032440
        /*06e8*/ 	.short	0x0100
        /*06ea*/ 	.byte	0x08
	.zero		1


	//   ....[5]....
        /*06ec*/ 	.word	0x000003b0
        /*06f0*/ 	.word	0x000000ff
        /*06f4*/ 	.word	0x00032438
        /*06f8*/ 	.short	0x0100
        /*06fa*/ 	.byte	0x08
	.zero		1


	//   ....[6]....
        /*06fc*/ 	.word	0x000003c0
        /*0700*/ 	.word	0x000000ff
        /*0704*/ 	.word	0x00032448
        /*0708*/ 	.short	0x0100
        /*070a*/ 	.byte	0x08
	.zero		1


	//   ....[7]....
        /*070c*/ 	.word	0x000004f0
        /*0710*/ 	.word	0x000000ff
        /*0714*/ 	.word	0x00032450
        /*0718*/ 	.short	0x0100
        /*071a*/ 	.byte	0x08
	.zero		1


	//   ....[8]....
        /*071c*/ 	.word	0x00000500
        /*0720*/ 	.word	0x000000ff
        /*0724*/ 	.word	0x00032460
        /*0728*/ 	.short	0x0100
        /*072a*/ 	.byte	0x08
	.zero		1


	//   ....[9]....
        /*072c*/ 	.word	0x00000510
        /*0730*/ 	.word	0x000000ff
        /*0734*/ 	.word	0x00032458
        /*0738*/ 	.short	0x0100
        /*073a*/ 	.byte	0x08
	.zero		1


	//   ....[10]....
        /*073c*/ 	.word	0x00000520
        /*0740*/ 	.word	0x000000ff
        /*0744*/ 	.word	0x00032468
        /*0748*/ 	.short	0x0100
        /*074a*/ 	.byte	0x08
	.zero		1


	//   ....[11]....
        /*074c*/ 	.word	0x00000610
        /*0750*/ 	.word	0x000000ff
        /*0754*/ 	.word	0x00032470
        /*0758*/ 	.short	0x0100
        /*075a*/ 	.byte	0x06
	.zero		1


	//   ....[12]....
        /*075c*/ 	.word	0x00000620
        /*0760*/ 	.word	0x000000ff
        /*0764*/ 	.word	0x00032480
        /*0768*/ 	.short	0x0100
        /*076a*/ 	.byte	0x06
	.zero		1


	//   ....[13]....
        /*076c*/ 	.word	0x00000630
        /*0770*/ 	.word	0x000000ff
        /*0774*/ 	.word	0x00032478
        /*0778*/ 	.short	0x0100
        /*077a*/ 	.byte	0x06
	.zero		1


	//   ....[14]....
        /*077c*/ 	.word	0x00000640
        /*0780*/ 	.word	0x000000ff
        /*0784*/ 	.word	0x00032488
        /*0788*/ 	.short	0x0100
        /*078a*/ 	.byte	0x06
	.zero		1


	//   ....[15]....
        /*078c*/ 	.word	0x00000770
        /*0790*/ 	.word	0x000000ff
        /*0794*/ 	.word	0x00032490
        /*0798*/ 	.short	0x0100
        /*079a*/ 	.byte	0x08
	.zero		1


	//   ....[16]....
        /*079c*/ 	.word	0x00000780
        /*07a0*/ 	.word	0x000000ff
        /*07a4*/ 	.word	0x000324a0
        /*07a8*/ 	.short	0x0100
        /*07aa*/ 	.byte	0x08
	.zero		1


	//   ....[17]....
        /*07ac*/ 	.word	0x00000790
        /*07b0*/ 	.word	0x000000ff
        /*07b4*/ 	.word	0x00032498
        /*07b8*/ 	.short	0x0100
        /*07ba*/ 	.byte	0x08
	.zero		1


	//   ....[18]....
        /*07bc*/ 	.word	0x000007a0
        /*07c0*/ 	.word	0x000000ff
        /*07c4*/ 	.word	0x000324a8
        /*07c8*/ 	.short	0x0100
        /*07ca*/ 	.byte	0x08
	.zero		1


	//   ....[19]....
        /*07cc*/ 	.word	0x000008d0
        /*07d0*/ 	.word	0x000000ff
        /*07d4*/ 	.word	0x000324b0
        /*07d8*/ 	.short	0x0100
        /*07da*/ 	.byte	0x08
	.zero		1


	//   ....[20]....
        /*07dc*/ 	.word	0x000008e0
        /*07e0*/ 	.word	0x000000ff
        /*07e4*/ 	.word	0x000324c0
        /*07e8*/ 	.short	0x0100
        /*07ea*/ 	.byte	0x08
	.zero		1


	//   ....[21]....
        /*07ec*/ 	.word	0x000008f0
        /*07f0*/ 	.word	0x000000ff
        /*07f4*/ 	.word	0x000324b8
        /*07f8*/ 	.short	0x0100
        /*07fa*/ 	.byte	0x08
	.zero		1


	//   ....[22]....
        /*07fc*/ 	.word	0x00000900
        /*0800*/ 	.word	0x000000ff
        /*0804*/ 	.word	0x000324c8
        /*0808*/ 	.short	0x0100
        /*080a*/ 	.byte	0x08
	.zero		1


	//   ....[23]....
        /*080c*/ 	.word	0x00001190
        /*0810*/ 	.word	0x000000ff
        /*0814*/ 	.word	0x00032400
        /*0818*/ 	.short	0x010a
        /*081a*/ 	.byte	0x32
	.zero		1


	//   ....[24]....
        /*081c*/ 	.word	0x00001260
        /*0820*/ 	.word	0x000000ff
        /*0824*/ 	.word	0x00032430
        /*0828*/ 	.short	0x010a
        /*082a*/ 	.byte	0x1a
	.zero		1


	//   ....[25]....
        /*082c*/ 	.word	0x000012a0
        /*0830*/ 	.word	0x000000ff
        /*0834*/ 	.word	0x00032430
        /*0838*/ 	.short	0x010a
        /*083a*/ 	.byte	0x1a
	.zero		1


	//   ....[26]....
        /*083c*/ 	.word	0x00001500
        /*0840*/ 	.word	0x000000ff
        /*0844*/ 	.word	0x00032410
        /*0848*/ 	.short	0x010a
        /*084a*/ 	.byte	0x32
	.zero		1


	//   ....[27]....
        /*084c*/ 	.word	0x00001540
        /*0850*/ 	.word	0x000000ff
        /*0854*/ 	.word	0x00032450
        /*0858*/ 	.short	0x010a
        /*085a*/ 	.byte	0x1a
	.zero		1


	//   ....[28]....
        /*085c*/ 	.word	0x00001580
        /*0860*/ 	.word	0x000000ff
        /*0864*/ 	.word	0x00032450
        /*0868*/ 	.short	0x010a
        /*086a*/ 	.byte	0x1a
	.zero		1


	//   ....[29]....
        /*086c*/ 	.word	0x00002ef0
        /*0870*/ 	.word	0x00000018
        /*0874*/ 	.word	0x00000000
        /*0878*/ 	.short	0x0101
        /*087a*/ 	.byte	0x3f
	.zero		1


	//   ....[30]....
        /*087c*/ 	.word	0x00003900
        /*0880*/ 	.word	0x0000000c
        /*0884*/ 	.word	0x00000000
        /*0888*/ 	.short	0x0101
        /*088a*/ 	.byte	0x3f
	.zero		1


	//   ....[31]....
        /*088c*/ 	.word	0x00003a70
        /*0890*/ 	.word	0x000000ff
        /*0894*/ 	.word	0x00032430
        /*0898*/ 	.short	0x010a
        /*089a*/ 	.byte	0x1d
	.zero		1


	//   ....[32]....
        /*089c*/ 	.word	0x00003ab0
        /*08a0*/ 	.word	0x000000ff
        /*08a4*/ 	.word	0x00032430
        /*08a8*/ 	.short	0x010a
        /*08aa*/ 	.byte	0x1d
	.zero		1


	//   ....[33]....
        /*08ac*/ 	.word	0x00003c30
        /*08b0*/ 	.word	0x000000ff
        /*08b4*/ 	.word	0x00032450
        /*08b8*/ 	.short	0x010a
        /*08ba*/ 	.byte	0x1d
	.zero		1


	//   ....[34]....
        /*08bc*/ 	.word	0x00003c70
        /*08c0*/ 	.word	0x000000ff
        /*08c4*/ 	.word	0x00032450
        /*08c8*/ 	.short	0x010a
        /*08ca*/ 	.byte	0x1d
	.zero		1


	//   ....[35]....
        /*08cc*/ 	.word	0x00004f90
        /*08d0*/ 	.word	0x00000098
        /*08d4*/ 	.word	0x00000000
        /*08d8*/ 	.short	0x0101
        /*08da*/ 	.byte	0x3f
	.zero		1


	//   ....[36]....
        /*08dc*/ 	.word	0x00006340
        /*08e0*/ 	.word	0x000000c3
        /*08e4*/ 	.word	0x00000000
        /*08e8*/ 	.short	0x0101
        /*08ea*/ 	.byte	0x3f
	.zero		1


	//   ....[37]....
        /*08ec*/ 	.word	0x00008560
        /*08f0*/ 	.word	0x000000ce
        /*08f4*/ 	.word	0x00000000
        /*08f8*/ 	.short	0x0101
        /*08fa*/ 	.byte	0x3f
	.zero		1


	//   ....[38]....
        /*08fc*/ 	.word	0x000096c0
        /*0900*/ 	.word	0x00000000
        /*0904*/ 	.word	0x00032440
        /*0908*/ 	.short	0x010a
        /*090a*/ 	.byte	0x3f
	.zero		1


	//   ....[39]....
        /*090c*/ 	.word	0x0000a480
        /*0910*/ 	.word	0x000000ff
        /*0914*/ 	.word	0x00032400
        /*0918*/ 	.short	0x0107
        /*091a*/ 	.byte	0x25
	.zero		1


	//   ....[40]....
        /*091c*/ 	.word	0x0000a4f0
        /*0920*/ 	.word	0x000000ff
        /*0924*/ 	.word	0x00032400
        /*0928*/ 	.short	0x0101
        /*092a*/ 	.byte	0x25
	.zero		1


	//   ....[41]....
        /*092c*/ 	.word	0x0000af90
        /*0930*/ 	.word	0x000000ff
        /*0934*/ 	.word	0x00032410
        /*0938*/ 	.short	0x0107
        /*093a*/ 	.byte	0x25
	.zero		1


	//   ....[42]....
        /*093c*/ 	.word	0x0000aff0
        /*0940*/ 	.word	0x000000ff
        /*0944*/ 	.word	0x00032410
        /*0948*/ 	.short	0x0101
        /*094a*/ 	.byte	0x25
	.zero		1


	//   ....[43]....
        /*094c*/ 	.word	0x0000b010
        /*0950*/ 	.word	0x000000ff
        /*0954*/ 	.word	0x00032420
        /*0958*/ 	.short	0x010a
        /*095a*/ 	.byte	0x25
	.zero		1


	//   ....[44]....
        /*095c*/ 	.word	0x0000b0e0
        /*0960*/ 	.word	0x00000002
        /*0964*/ 	.word	0x00032460
        /*0968*/ 	.short	0x010a
        /*096a*/ 	.byte	0x3f
	.zero		1


	//   ....[45]....
        /*096c*/ 	.word	0x0000b8f0
        /*0970*/ 	.word	0x00000003
        /*0974*/ 	.word	0x00032440
        /*0978*/ 	.short	0x010a
        /*097a*/ 	.byte	0x3f
	.zero		1


	//   ....[46]....
        /*097c*/ 	.word	0x0000bb40
        /*0980*/ 	.word	0x00000003
        /*0984*/ 	.word	0x00032460
        /*0988*/ 	.short	0x010a
        /*098a*/ 	.byte	0x3f
	.zero		1


	//   ....[47]....
        /*098c*/ 	.word	0x0000c340
        /*0990*/ 	.word	0x00000004
        /*0994*/ 	.word	0x00032440
        /*0998*/ 	.short	0x010a
        /*099a*/ 	.byte	0x3f
	.zero		1


	//   ....[48]....
        /*099c*/ 	.word	0x0000c570
        /*09a0*/ 	.word	0x00000004
        /*09a4*/ 	.word	0x00032460
        /*09a8*/ 	.short	0x010a
        /*09aa*/ 	.byte	0x3f
	.zero		1


	//   ....[49]....
        /*09ac*/ 	.word	0x0000ccc0
        /*09b0*/ 	.word	0x00000004
        /*09b4*/ 	.word	0x00032440
        /*09b8*/ 	.short	0x010a
        /*09ba*/ 	.byte	0x3f
	.zero		1


	//   ....[50]....
        /*09bc*/ 	.word	0x0000cf10
        /*09c0*/ 	.word	0x00000004
        /*09c4*/ 	.word	0x00032460
        /*09c8*/ 	.short	0x010a
        /*09ca*/ 	.byte	0x3f
	.zero		1


	//   ....[51]....
        /*09cc*/ 	.word	0x0000d5b0
        /*09d0*/ 	.word	0x00000000
        /*09d4*/ 	.word	0x00032420
        /*09d8*/ 	.short	0x010a
        /*09da*/ 	.byte	0x3f
	.zero		1


	//   ....[52]....
        /*09dc*/ 	.word	0x0000d7a0
        /*09e0*/ 	.word	0x00000006
        /*09e4*/ 	.word	0x00000000
        /*09e8*/ 	.short	0x010a
        /*09ea*/ 	.byte	0x3f
	.zero		1


	//   ....[53]....
        /*09ec*/ 	.word	0x0000d7d0
        /*09f0*/ 	.word	0x00000007
        /*09f4*/ 	.word	0x00000000
        /*09f8*/ 	.short	0x010a
        /*09fa*/ 	.byte	0x3f
	.zero		1


	//   ....[54]....
        /*09fc*/ 	.word	0x0000d830
        /*0a00*/ 	.word	0x00000004
        /*0a04*/ 	.word	0x00000000
        /*0a08*/ 	.short	0x010a
        /*0a0a*/ 	.byte	0x3f
	.zero		1


	//   ....[55]....
        /*0a0c*/ 	.word	0x0000d860
        /*0a10*/ 	.word	0x00000003
        /*0a14*/ 	.word	0x00000000
        /*0a18*/ 	.short	0x010a
        /*0a1a*/ 	.byte	0x3f
	.zero		1


	//   ....[56]....
        /*0a1c*/ 	.word	0x0000d8d0
        /*0a20*/ 	.word	0x00000003
        /*0a24*/ 	.word	0x00032400
        /*0a28*/ 	.short	0x010a
        /*0a2a*/ 	.byte	0x3f
	.zero		1


	//   ....[57]....
        /*0a2c*/ 	.word	0x0000d930
        /*0a30*/ 	.word	0x00000004
        /*0a34*/ 	.word	0x00032430
        /*0a38*/ 	.short	0x010a
        /*0a3a*/ 	.byte	0x3f
	.zero		1


	//   ....[58]....
        /*0a3c*/ 	.word	0x0000d990
        /*0a40*/ 	.word	0x00000005
        /*0a44*/ 	.word	0x00032410
        /*0a48*/ 	.short	0x010a
        /*0a4a*/ 	.byte	0x3f
	.zero		1


	//   ....[59]....
        /*0a4c*/ 	.word	0x0000d9f0
        /*0a50*/ 	.word	0x00000000
        /*0a54*/ 	.word	0x00032450
        /*0a58*/ 	.short	0x010a
        /*0a5a*/ 	.byte	0x3f
	.zero		1


	//   ....[60]....
        /*0a5c*/ 	.word	0x0000da50
        /*0a60*/ 	.word	0x00000004
        /*0a64*/ 	.word	0x00032430
        /*0a68*/ 	.short	0x010a
        /*0a6a*/ 	.byte	0x3f
	.zero		1


	//   ....[61]....
        /*0a6c*/ 	.word	0x0000dab0
        /*0a70*/ 	.word	0x00000004
        /*0a74*/ 	.word	0x00032450
        /*0a78*/ 	.short	0x010a
        /*0a7a*/ 	.byte	0x3f
	.zero		1


	//   ....[62]....
        /*0a7c*/ 	.word	0x0000dc50
        /*0a80*/ 	.word	0x00000000
        /*0a84*/ 	.word	0x00032440
        /*0a88*/ 	.short	0x010a
        /*0a8a*/ 	.byte	0x3f
	.zero		1


	//   ....[63]....
        /*0a8c*/ 	.word	0x0000f5b0
        /*0a90*/ 	.word	0x00000003
        /*0a94*/ 	.word	0x00032420
        /*0a98*/ 	.short	0x010a
        /*0a9a*/ 	.byte	0x3f
	.zero		1


	//   ....[64]....
        /*0a9c*/ 	.word	0x0000f600
        /*0aa0*/ 	.word	0x00000002
        /*0aa4*/ 	.word	0x00032460
        /*0aa8*/ 	.short	0x010a
        /*0aaa*/ 	.byte	0x3f
	.zero		1


	//   ....[65]....
        /*0aac*/ 	.word	0x0000f650
        /*0ab0*/ 	.word	0x00000003
        /*0ab4*/ 	.word	0x00032440
        /*0ab8*/ 	.short	0x010a
        /*0aba*/ 	.byte	0x3f
	.zero		1


	//   ....[66]....
        /*0abc*/ 	.word	0x0000f6a0
        /*0ac0*/ 	.word	0x00000003
        /*0ac4*/ 	.word	0x00032460
        /*0ac8*/ 	.short	0x010a
        /*0aca*/ 	.byte	0x3f
	.zero		1


	//   ....[67]....
        /*0acc*/ 	.word	0x0000f6f0
        /*0ad0*/ 	.word	0x00000004
        /*0ad4*/ 	.word	0x00032440
        /*0ad8*/ 	.short	0x010a
        /*0ada*/ 	.byte	0x3f
	.zero		1


	//   ....[68]....
        /*0adc*/ 	.word	0x0000f740
        /*0ae0*/ 	.word	0x00000004
        /*0ae4*/ 	.word	0x00032460
        /*0ae8*/ 	.short	0x010a
        /*0aea*/ 	.byte	0x3f
	.zero		1


	//   ....[69]....
        /*0aec*/ 	.word	0x0000f790
        /*0af0*/ 	.word	0x00000004
        /*0af4*/ 	.word	0x00032440
        /*0af8*/ 	.short	0x010a
        /*0afa*/ 	.byte	0x3f
	.zero		1


	//   ....[70]....
        /*0afc*/ 	.word	0x0000f7e0
        /*0b00*/ 	.word	0x00000004
        /*0b04*/ 	.word	0x00032460
        /*0b08*/ 	.short	0x010a
        /*0b0a*/ 	.byte	0x3f
	.zero		1


	//   ....[71]....
        /*0b0c*/ 	.word	0x0000f830
        /*0b10*/ 	.word	0x00000000
        /*0b14*/ 	.word	0x00032420
        /*0b18*/ 	.short	0x010a
        /*0b1a*/ 	.byte	0x3f
	.zero		1


	//   ....[72]....
        /*0b1c*/ 	.word	0x0000f9d0
        /*0b20*/ 	.word	0x00000006
        /*0b24*/ 	.word	0x00000000
        /*0b28*/ 	.short	0x010a
        /*0b2a*/ 	.byte	0x3f
	.zero		1


	//   ....[73]....
        /*0b2c*/ 	.word	0x0000fa20
        /*0b30*/ 	.word	0x00000007
        /*0b34*/ 	.word	0x00000000
        /*0b38*/ 	.short	0x010a
        /*0b3a*/ 	.byte	0x3f
	.zero		1


	//   ....[74]....
        /*0b3c*/ 	.word	0x0000fa70
        /*0b40*/ 	.word	0x00000004
        /*0b44*/ 	.word	0x00000000
        /*0b48*/ 	.short	0x010a
        /*0b4a*/ 	.byte	0x3f
	.zero		1


	//----- nvinfo : EIATTR_NUM_MBARRIERS
	.align		4
.L_179:
        /*0b4c*/ 	.byte	0x03, 0x38
        /*0b4e*/ 	.short	0x0017


	//----- nvinfo : EIATTR_EXIT_INSTR_OFFSETS
	.align		4
        /*0b50*/ 	.byte	0x04, 0x1c
        /*0b52*/ 	.short	(.L_181 - .L_180)


	//   ....[0]....
.L_180:
        /*0b54*/ 	.word	0x00000a40


	//   ....[1]....
        /*0b58*/ 	.word	0x00008b30


	//   ....[2]....
        /*0b5c*/ 	.word	0x0000d8b0


	//----- nvinfo : EIATTR_MAX_THREADS
	.align		4
.L_181:
        /*0b60*/ 	.byte	0x04, 0x05
        /*0b62*/ 	.short	(.L_183 - .L_182)
.L_182:
        /*0b64*/ 	.word	0x00000180
        /*0b68*/ 	.word	0x00000001
        /*0b6c*/ 	.word	0x00000001


	//----- nvinfo : EIATTR_CRS_STACK_SIZE
	.align		4
.L_183:
        /*0b70*/ 	.byte	0x04, 0x1e
        /*0b72*/ 	.short	(.L_185 - .L_184)
.L_184:
        /*0b74*/ 	.word	0x00000000


	//----- nvinfo : EIATTR_CBANK_PARAM_SIZE
	.align		4
.L_185:
        /*0b78*/ 	.byte	0x03, 0x19
        /*0b7a*/ 	.short	0x0b70


	//----- nvinfo : EIATTR_PARAM_CBANK
	.align		4
        /*0b7c*/ 	.byte	0x04, 0x0a
        /*0b7e*/ 	.short	(.L_187 - .L_186)
	.align		4
.L_186:
        /*0b80*/ 	.word	index@(.nv.constant0._ZN7cutlass13device_kernelIN5flash11enable_sm90INS1_16FlashAttnFwdSm90INS1_25CollectiveMainloopFwdSm90ILi2EN4cute5tupleIJNS5_1CILi1EEES8_S8_EEENS6_IJNS7_ILi128EEENS7_ILi96EEENS7_ILi64EEEEEELi256ENS_10bfloat16_tEfNS_4arch4Sm90ELb0ELb0ELb1ELb0ELb0ELb0ELb1ELb1ELb0ELb1ELb0ELb0EEENS1_21CollectiveEpilogueFwdINS6_IJSA_NS7_ILi256EEESB_EEES9_SE_SG_Li256ELb0ELb1ELb0ELb0EEENS1_29StaticPersistentTileSchedulerILb0EEEEEEEEEvNT_6ParamsE)
        /*0b84*/ 	.short	0x0210
        /*0b86*/ 	.short	0x0b70


	//----- nvinfo : EIATTR_SW_WAR
	.align		4
.L_187:
        /*0b88*/ 	.byte	0x04, 0x36
        /*0b8a*/ 	.short	(.L_189 - .L_188)
.L_188:
        /*0b8c*/ 	.word	0x00000008
.L_189:


//--------------------- .nv.info._ZN7cutlass13device_kernelIN5flash11enable_sm90INS1_16FlashAttnFwdSm90INS1_25CollectiveMainloopFwdSm90ILi2EN4cute5tupleIJNS5_1CILi1EEES8_S8_EEENS6_IJNS7_ILi128EEENS7_ILi96EEENS7_ILi64EEEEEELi256ENS_10bfloat16_tEfNS_4arch4Sm90ELb0ELb0ELb1ELb1ELb0ELb0ELb0ELb1ELb0ELb1ELb0ELb0EEENS1_21CollectiveEpilogueFwdINS6_IJSA_NS7_ILi256EEESB_EEES9_SE_SG_Li256ELb1ELb1ELb0ELb0EEENS1_36VarlenDynamicPersistentTileSchedulerILi128ELi96ELi256ELi128ELb0ELb1ELb1ELb0ELb1ELb1EEEEEEEEEvNT_6ParamsE --------------------------
	.section	.nv.info._ZN7cutlass13device_kernelIN5flash11enable_sm90INS1_16FlashAttnFwdSm90INS1_25CollectiveMainloopFwdSm90ILi2EN4cute5tupleIJNS5_1CILi1EEES8_S8_EEENS6_IJNS7_ILi128EEENS7_ILi96EEENS7_ILi64EEEEEELi256ENS_10bfloat16_tEfNS_4arch4Sm90ELb0ELb0ELb1ELb1ELb0ELb0ELb0ELb1ELb0ELb1ELb0ELb0EEENS1_21CollectiveEpilogueFwdINS6_IJSA_NS7_ILi256EEESB_EEES9_SE_SG_Li256ELb1ELb1ELb0ELb0EEENS1_36VarlenDynamicPersistentTileSchedulerILi128ELi96ELi256ELi128ELb0ELb1ELb1ELb0ELb1ELb1EEEEEEEEEvNT_6ParamsE,"",@"SHT_CUDA_INFO"
	.sectionflags	@""
	.align	4


	//----- nvinfo : EIATTR_CUDA_API_VERSION
	.align		4
        /*0000*/ 	.byte	0x04, 0x37
        /*0002*/ 	.short	(.L_191 - .L_190)
.L_190:
        /*0004*/ 	.word	0x00000082


	//----- nvinfo : EIATTR_KPARAM_INFO
	.align		4
.L_191:
        /*0008*/ 	.byte	0x04, 0x17
        /*000a*/ 	.short	(.L_193 - .L_192)
.L_192:
        /*000c*/ 	.word	0x00000000
        /*0010*/ 	.short	0x0000
        /*0012*/ 	.short	0x0070
        /*0014*/ 	.byte	0x00, 0xf0, 0x01, 0x2a


	//----- nvinfo : EIATTR_SPARSE_MMA_MASK
	.align		4
.L_193:
        /*0018*/ 	.byte	0x03, 0x50
        /*001a*/ 	.short	0x0000


	//----- nvinfo : EIATTR_MAXREG_COUNT
	.align		4
        /*001c*/ 	.byte	0x03, 0x1b
        /*001e*/ 	.short	0x00a8


	//----- nvinfo : EIATTR_NUM_BARRIERS
	.align		4
        /*0020*/ 	.byte	0x02, 0x4c
        /*0022*/ 	.byte	0x10
	.zero		1


	//----- nvinfo : EIATTR_EXTERNS
	.align		4
        /*0024*/ 	.byte	0x04, 0x0f
        /*0026*/ 	.short	(.L_195 - .L_194)


	//   ....[0]....
	.align		4
.L_194:
        /*0028*/ 	.word	index@(__assertfail)


	//----- nvinfo : EIATTR_ANNOTATIONS
	.align		4
.L_195:
        /*002c*/ 	.byte	0x04, 0x55
        /*002e*/ 	.short	(.L_197 - .L_196)


	//   ....[0]....
.L_196:
        /* <DEDUP_REMOVED lines=72> */
        /*04a4*/ 	.byte	0x10, 0xf7, 0x00, 0x00, 0x01, 0x00, 0x00, 0x00, 0x50, 0x01, 0x01, 0x00


	//----- nvinfo : EIATTR_MERCURY_ISA_VERSION
	.align		4
.L_197:
        /*04b0*/ 	.byte	0x03, 0x5f
        /*04b2*/ 	.short	0x0101


	//----- nvinfo : EIATTR_UNUSED_LOAD_BYTE_OFFSET
	.align		4
        /*04b4*/ 	.byte	0x04, 0x44
        /*04b6*/ 	.short	(.L_199 - .L_198)


	//   ....[0]....
.L_198:
        /*04b8*/ 	.word	0x00000a40
        /*04bc*/ 	.word	0x0000fff0


	//   ....[1]....
        /*04c0*/ 	.word	0x00006710
        /*04c4*/ 	.word	0x0000fff0


	//----- nvinfo : EIATTR_INT_WARP_WIDE_INSTR_OFFSETS
	.align		4
.L_199:
        /*04c8*/ 	.byte	0x04, 0x31
        /*04ca*/ 	.short	(.L_201 - .L_200)


	//   ....[0]....
.L_200:
        /*04cc*/ 	.word	0x00000130


	//   ....[1]....
        /*04d0*/ 	.word	0x00000170


	//   ....[2]....
        /*04d4*/ 	.word	0x000001e0


	//   ....[3]....
        /*04d8*/ 	.word	0x0000a530


	//   ....[4]....
        /*04dc*/ 	.word	0x0000a5c0


	//   ....[5]....
        /*04e0*/ 	.word	0x0000e4e0


	//   ....[6]....
        /*04e4*/ 	.word	0x0000e570


	//----- nvinfo : EIATTR_COOP_GROUP_MASK_REGIDS
	.align		4
.L_201:
        /*04e8*/ 	.byte	0x04, 0x29
        /*04ea*/ 	.short	(.L_203 - .L_202)


	//   ....[0]....
.L_202:
        /*04ec*/ 	.word	0xffffffff


	//   ....[1]....
        /*04f0*/ 	.word	0xffffffff


	//   ....[2]....
        /*04f4*/ 	.word	0xffffffff


	//   ....[3]....
        /*04f8*/ 	.word	0xffffffff


	//   ....[4]....
        /*04fc*/ 	.word	0xffffffff


	//   ....[5]....
        /*0500*/ 	.word	0xffffffff


	//   ....[6]....
        /*0504*/ 	.word	0xffffffff


	//   ....[7]....
        /*0508*/ 	.word	0xffffffff


	//   ....[8]....
        /*050c*/ 	.word	0xffffffff


	//   ....[9]....
        /*0510*/ 	.word	0xffffffff


	//   ....[10]....
        /*0514*/ 	.word	0xffffffff


	//   ....[11]....
        /*0518*/ 	.word	0xffffffff


	//   ....[12]....
        /*051c*/ 	.word	0xffffffff


	//   ....[13]....
        /*0520*/ 	.word	0xffffffff


	//   ....[14]....
        /*0524*/ 	.word	0xffffffff


	//   ....[15]....
        /*0528*/ 	.word	0xffffffff


	//   ....[16]....
        /*052c*/ 	.word	0xffffffff


	//   ....[17]....
        /*0530*/ 	.word	0xffffffff


	//   ....[18]....
        /*0534*/ 	.word	0xffffffff


	//   ....[19]....
        /*0538*/ 	.word	0xffffffff


	//   ....[20]....
        /*053c*/ 	.word	0xffffffff


	//   ....[21]....
        /*0540*/ 	.word	0xffffffff


	//   ....[22]....
        /*0544*/ 	.word	0xffffffff


	//   ....[23]....
        /*0548*/ 	.word	0xffffffff


	//   ....[24]....
        /*054c*/ 	.word	0xffffffff


	//   ....[25]....
        /*0550*/ 	.word	0xffffffff


	//   ....[26]....
        /*0554*/ 	.word	0xffffffff


	//   ....[27]....
        /*0558*/ 	.word	0xffffffff


	//   ....[28]....
        /*055c*/ 	.word	0xffffffff


	//   ....[29]....
        /*0560*/ 	.word	0xffffffff


	//   ....[30]....
        /*0564*/ 	.word	0xffffffff


	//   ....[31]....
        /*0568*/ 	.word	0xffffffff


	//   ....[32]....
        /*056c*/ 	.word	0xffffffff


	//   ....[33]....
        /*0570*/ 	.word	0xffffffff


	//   ....[34]....
        /*0574*/ 	.word	0xffffffff


	//   ....[35]....
        /*0578*/ 	.word	0xffffffff


	//   ....[36]....
        /*057c*/ 	.word	0xffffffff


	//   ....[37]....
        /*0580*/ 	.word	0xffffffff


	//   ....[38]....
        /*0584*/ 	.word	0xffffffff


	//   ....[39]....
        /*0588*/ 	.word	0xffffffff


	//   ....[40]....
        /*058c*/ 	.word	0xffffffff


	//   ....[41]....
        /*0590*/ 	.word	0xffffffff


	//   ....[42]....
        /*0594*/ 	.word	0xffffffff


	//   ....[43]....
        /*0598*/ 	.word	0xffffffff


	//   ....[44]....
        /*059c*/ 	.word	0xffffffff


	//   ....[45]....
        /*05a0*/ 	.word	0xffffffff


	//   ....[46]....
        /*05a4*/ 	.word	0xffffffff


	//   ....[47]....
        /*05a8*/ 	.word	0xffffffff


	//   ....[48]....
        /*05ac*/ 	.word	0xffffffff


	//   ....[49]....
        /*05b0*/ 	.word	0xffffffff


	//   ....[50]....
        /*05b4*/ 	.word	0xffffffff


	//   ....[51]....
        /*05b8*/ 	.word	0xffffffff


	//   ....[52]....
        /*05bc*/ 	.word	0xffffffff


	//   ....[53]....
        /*05c0*/ 	.word	0xffffffff


	//   ....[54]....
        /*05c4*/ 	.word	0xffffffff


	//   ....[55]....
        /*05c8*/ 	.word	0xffffffff


	//   ....[56]....
        /*05cc*/ 	.word	0xffffffff


	//   ....[57]....
        /*05d0*/ 	.word	0xffffffff


	//   ....[58]....
        /*05d4*/ 	.word	0xffffffff


	//   ....[59]....
        /*05d8*/ 	.word	0xffffffff


	//   ....[60]....
        /*05dc*/ 	.word	0xffffffff


	//   ....[61]....
        /*05e0*/ 	.word	0xffffffff


	//   ....[62]....
        /*05e4*/ 	.word	0xffffffff


	//   ....[63]....
        /*05e8*/ 	.word	0xffffffff


	//   ....[64]....
        /*05ec*/ 	.word	0xffffffff


	//   ....[65]....
        /*05f0*/ 	.word	0xffffffff


	//   ....[66]....
        /*05f4*/ 	.word	0xffffffff


	//   ....[67]....
        /*05f8*/ 	.word	0xffffffff


	//   ....[68]....
        /*05fc*/ 	.word	0xffffffff


	//   ....[69]....
        /*0600*/ 	.word	0xffffffff


	//   ....[70]....
        /*0604*/ 	.word	0xffffffff


	//   ....[71]....
        /*0608*/ 	.word	0xffffffff


	//   ....[72]....
        /*060c*/ 	.word	0xffffffff


	//   ....[73]....
        /*0610*/ 	.word	0xffffffff


	//   ....[74]....
        /*0614*/ 	.word	0xffffffff


	//   ....[75]....
        /*0618*/ 	.word	0xffffffff


	//   ....[76]....
        /*061c*/ 	.word	0xffffffff


	//   ....[77]....
        /*0620*/ 	.word	0xffffffff


	//   ....[78]....
        /*0624*/ 	.word	0xffffffff


	//   ....[79]....
        /*0628*/ 	.word	0xffffffff


	//   ....[80]....
        /*062c*/ 	.word	0xffffffff


	//   ....[81]....
        /*0630*/ 	.word	0xffffffff


	//   ....[82]....
        /*0634*/ 	.word	0xffffffff


	//   ....[83]....
        /*0638*/ 	.word	0xffffffff


	//   ....[84]....
        /*063c*/ 	.word	0xffffffff


	//   ....[85]....
        /*0640*/ 	.word	0xffffffff


	//   ....[86]....
        /*0644*/ 	.word	0xffffffff


	//   ....[87]....
        /*0648*/ 	.word	0xffffffff


	//   ....[88]....
        /*064c*/ 	.word	0xffffffff


	//   ....[89]....
        /*0650*/ 	.word	0xffffffff


	//   ....[90]....
        /*0654*/ 	.word	0xffffffff


	//   ....[91]....
        /*0658*/ 	.word	0x0500000f


	//   ....[92]....
        /*065c*/ 	.word	0x0500000f


	//   ....[93]....
        /*0660*/ 	.word	0x0500000f


	//   ....[94]....
        /*0664*/ 	.word	0x0500000f


	//   ....[95]....
        /*0668*/ 	.word	0x0500000f


	//   ....[96]....
        /*066c*/ 	.word	0x0500000f


	//   ....[97]....
        /*0670*/ 	.word	0x0500000f


	//   ....[98]....
        /*0674*/ 	.word	0x0500000f


	//   ....[99]....
        /*0678*/ 	.word	0x0500000f


	//   ....[100]....
        /*067c*/ 	.word	0x0500000f


	//   ....[101]....
        /*0680*/ 	.word	0x0500000f


	//   ....[102]....
        /*0684*/ 	.word	0x0500000f


	//   ....[103]....
        /*0688*/ 	.word	0x0500000f


	//   ....[104]....
        /*068c*/ 	.word	0x0500000f


	//   ....[105]....
        /*0690*/ 	.word	0x0500000f


	//   ....[106]....
        /*0694*/ 	.word	0x0500000f


	//   ....[107]....
        /*0698*/ 	.word	0x0500000f


	//   ....[108]....
        /*069c*/ 	.word	0x0500000f


	//   ....[109]....
        /*06a0*/ 	.word	0x0500000f


	//   ....[110]....
        /*06a4*/ 	.word	0x0500000f


	//   ....[111]....
        /*06a8*/ 	.word	0x0500000f


	//   ....[112]....
        /*06ac*/ 	.word	0x0500000f


	//   ....[113]....
        /*06b0*/ 	.word	0x0500000f


	//   ....[114]....
        /*06b4*/ 	.word	0x0500000f


	//   ....[115]....
        /*06b8*/ 	.word	0x0500000f


	//   ....[116]....
        /*06bc*/ 	.word	0x0500000f


	//   ....[117]....
        /*06c0*/ 	.word	0x0500000f


	//   ....[118]....
        /*06c4*/ 	.word	0x0500000f


	//   ....[119]....
        /*06c8*/ 	.word	0x0500000f


	//   ....[120]....
        /*06cc*/ 	.word	0x0500000f


	//   ....[121]....
        /*06d0*/ 	.word	0x0500000f


	//   ....[122]....
        /*06d4*/ 	.word	0x0500000f


	//   ....[123]....
        /*06d8*/ 	.word	0x0500000f


	//   ....[124]....
        /*06dc*/ 	.word	0x0500000f


	//   ....[125]....
        /*06e0*/ 	.word	0x0500000f


	//----- nvinfo : EIATTR_COOP_GROUP_INSTR_OFFSETS
	.align		4
.L_203:
        /*06e4*/ 	.byte	0x04, 0x28
        /*06e6*/ 	.short	(.L_205 - .L_204)


	//   ....[0]....
.L_204:
        /*06e8*/ 	.word	0x00000070


	//   ....[1]....
        /*06ec*/ 	.word	0x00000140


	//   ....[2]....
        /*06f0*/ 	.word	0x00000190


	//   ....[3]....
        /*06f4*/ 	.word	0x000003c0


	//   ....[4]....
        /*06f8*/ 	.word	0x00000520


	//   ....[5]....
        /*06fc*/ 	.word	0x00000640


	//   ....[6]....
        /*0700*/ 	.word	0x000007a0


	//   ....[7]....
        /*0704*/ 	.word	0x00001640


	//   ....[8]....
        /*0708*/ 	.word	0x00002800


	//   ....[9]....
        /*070c*/ 	.word	0x00002890


	//   ....[10]....
        /*0710*/ 	.word	0x00002cd0


	//   ....[11]....
        /*0714*/ 	.word	0x00002d40


	//   ....[12]....
        /*0718*/ 	.word	0x00004260


	//   ....[13]....
        /*071c*/ 	.word	0x000042f0


	//   ....[14]....
        /*0720*/ 	.word	0x00004760


	//   ....[15]....
        /*0724*/ 	.word	0x00004920


	//   ....[16]....
        /*0728*/ 	.word	0x00005c90


	//   ....[17]....
        /*072c*/ 	.word	0x00005cd0


	//   ....[18]....
        /*0730*/ 	.word	0x00005d70


	//   ....[19]....
        /*0734*/ 	.word	0x00005dd0


	//   ....[20]....
        /*0738*/ 	.word	0x000077f0


	//   ....[21]....
        /*073c*/ 	.word	0x00007830


	//   ....[22]....
        /*0740*/ 	.word	0x00007910


	//   ....[23]....
        /*0744*/ 	.word	0x00007940


	//   ....[24]....
        /*0748*/ 	.word	0x00008140


	//   ....[25]....
        /*074c*/ 	.word	0x00008170


	//   ....[26]....
        /*0750*/ 	.word	0x000082b0


	//   ....[27]....
        /*0754*/ 	.word	0x000082d0


	//   ....[28]....
        /*0758*/ 	.word	0x00008410


	//   ....[29]....
        /*075c*/ 	.word	0x00008430


	//   ....[30]....
        /*0760*/ 	.word	0x00008580


	//   ....[31]....
        /*0764*/ 	.word	0x000085a0


	//   ....[32]....
        /*0768*/ 	.word	0x00008ef0


	//   ....[33]....
        /*076c*/ 	.word	0x00008f20


	//   ....[34]....
        /*0770*/ 	.word	0x00009070


	//   ....[35]....
        /*0774*/ 	.word	0x00009090


	//   ....[36]....
        /*0778*/ 	.word	0x000091d0


	//   ....[37]....
        /*077c*/ 	.word	0x000091f0


	//   ....[38]....
        /*0780*/ 	.word	0x00009340


	//   ....[39]....
        /*0784*/ 	.word	0x00009360


	//   ....[40]....
        /*0788*/ 	.word	0x00009510


	//   ....[41]....
        /*078c*/ 	.word	0x000096f0


	//   ....[42]....
        /*0790*/ 	.word	0x00009720


	//   ....[43]....
        /*0794*/ 	.word	0x00009750


	//   ....[44]....
        /*0798*/ 	.word	0x00009780


	//   ....[45]....
        /*079c*/ 	.word	0x000097b0


	//   ....[46]....
        /*07a0*/ 	.word	0x000097e0


	//   ....[47]....
        /*07a4*/ 	.word	0x00009950


	//   ....[48]....
        /*07a8*/ 	.word	0x00009980


	//   ....[49]....
        /*07ac*/ 	.word	0x000099b0


	//   ....[50]....
        /*07b0*/ 	.word	0x000099e0


	//   ....[51]....
        /*07b4*/ 	.word	0x00009a10


	//   ....[52]....
        /*07b8*/ 	.word	0x00009a40


	//   ....[53]....
        /*07bc*/ 	.word	0x00009ae0


	//   ....[54]....
        /*07c0*/ 	.word	0x00009b10


	//   ....[55]....
        /*07c4*/ 	.word	0x00009ba0


	//   ....[56]....
        /*07c8*/ 	.word	0x0000ab40


	//   ....[57]....
        /*07cc*/ 	.word	0x0000b6b0


	//   ....[58]....
        /*07d0*/ 	.word	0x0000b6d0


	//   ....[59]....
        /*07d4*/ 	.word	0x0000b760


	//   ....[60]....
        /*07d8*/ 	.word	0x0000b770


	//   ....[61]....
        /*07dc*/ 	.word	0x0000b7f0


	//   ....[62]....
        /*07e0*/ 	.word	0x0000b800


	//   ....[63]....
        /*07e4*/ 	.word	0x0000b880


	//   ....[64]....
        /*07e8*/ 	.word	0x0000b890


	//   ....[65]....
        /*07ec*/ 	.word	0x0000b910


	//   ....[66]....
        /*07f0*/ 	.word	0x0000b920


	//   ....[67]....
        /*07f4*/ 	.word	0x0000b9a0


	//   ....[68]....
        /*07f8*/ 	.word	0x0000b9b0


	//   ....[69]....
        /*07fc*/ 	.word	0x0000ba30


	//   ....[70]....
        /*0800*/ 	.word	0x0000ba40


	//   ....[71]....
        /*0804*/ 	.word	0x0000ba50


	//   ....[72]....
        /*0808*/ 	.word	0x0000baa0


	//   ....[73]....
        /*080c*/ 	.word	0x0000e770


	//   ....[74]....
        /*0810*/ 	.word	0x0000e7a0


	//   ....[75]....
        /*0814*/ 	.word	0x0000e7e0


	//   ....[76]....
        /*0818*/ 	.word	0x0000e810


	//   ....[77]....
        /*081c*/ 	.word	0x0000e840


	//   ....[78]....
        /*0820*/ 	.word	0x0000e870


	//   ....[79]....
        /*0824*/ 	.word	0x0000e8a0


	//   ....[80]....
        /*0828*/ 	.word	0x0000e8d0


	//   ....[81]....
        /*082c*/ 	.word	0x0000ea50


	//   ....[82]....
        /*0830*/ 	.word	0x0000ea80


	//   ....[83]....
        /*0834*/ 	.word	0x0000eab0


	//   ....[84]....
        /*0838*/ 	.word	0x0000eae0


	//   ....[85]....
        /*083c*/ 	.word	0x0000eb10


	//   ....[86]....
        /*0840*/ 	.word	0x0000eb40


	//   ....[87]....
        /*0844*/ 	.word	0x0000ec00


	//   ....[88]....
        /*0848*/ 	.word	0x0000ec20


	//   ....[89]....
        /*084c*/ 	.word	0x0000ec90


	//   ....[90]....
        /*0850*/ 	.word	0x0000f120


	//   ....[91]....
        /*0854*/ 	.word	0x0000f600


	//   ....[92]....
        /*0858*/ 	.word	0x0000f7b0


	//   ....[93]....
        /*085c*/ 	.word	0x0000f800


	//   ....[94]....
        /*0860*/ 	.word	0x0000f860


	//   ....[95]....
        /*0864*/ 	.word	0x0000f950


	//   ....[96]....
        /*0868*/ 	.word	0x0000f9b0


	//   ....[97]....
        /*086c*/ 	.word	0x0000faa0


	//   ....[98]....
        /*0870*/ 	.word	0x0000fb00


	//   ....[99]....
        /*0874*/ 	.word	0x0000fbf0


	//   ....[100]....
        /*0878*/ 	.word	0x0000fc50


	//   ....[101]....
        /*087c*/ 	.word	0x0000fd40


	//   ....[102]....
        /*0880*/ 	.word	0x0000fda0


	//   ....[103]....
        /*0884*/ 	.word	0x0000fe90


	//   ....[104]....
        /*0888*/ 	.word	0x0000fef0


	//   ....[105]....
        /*088c*/ 	.word	0x0000ffc0


	//   ....[106]....
        /*0890*/ 	.word	0x00010040


	//   ....[107]....
        /*0894*/ 	.word	0x00010110


	//   ....[108]....
        /*0898*/ 	.word	0x00010440


	//   ....[109]....
        /*089c*/ 	.word	0x000104e0


	//   ....[110]....
        /*08a0*/ 	.word	0x00010600


	//   ....[111]....
        /*08a4*/ 	.word	0x00010670


	//   ....[112]....
        /*08a8*/ 	.word	0x000106e0


	//   ....[113]....
        /*08ac*/ 	.word	0x00010750


	//   ....[114]....
        /*08b0*/ 	.word	0x000107c0


	//   ....[115]....
        /*08b4*/ 	.word	0x00010840


	//   ....[116]....
        /*08b8*/ 	.word	0x000108d0


	//   ....[117]....
        /*08bc*/ 	.word	0x00010970


	//   ....[118]....
        /*08c0*/ 	.word	0x000109e0


	//   ....[119]....
        /*08c4*/ 	.word	0x00010a50


	//   ....[120]....
        /*08c8*/ 	.word	0x00010ac0


	//   ....[121]....
        /*08cc*/ 	.word	0x00010b40


	//   ....[122]....
        /*08d0*/ 	.word	0x00010bb0


	//   ....[123]....
        /*08d4*/ 	.word	0x00010c50


	//   ....[124]....
        /*08d8*/ 	.word	0x00010ce0


	//   ....[125]....
        /*08dc*/ 	.word	0x00010e00


	//----- nvinfo : EIATTR_REG_RECONFIG
	.align		4
.L_205:
        /*08e0*/ 	.byte	0x01, 0x54
	.zero		2


	//----- nvinfo : EIATTR_SYSCALL_OFFSETS
	.align		4
        /*08e4*/ 	.byte	0x04, 0x46
        /*08e6*/ 	.short	(.L_207 - .L_206)


	//   ....[0]....
.L_206:
        /*08e8*/ 	.word	0x00001820


	//   ....[1]....
        /*08ec*/ 	.word	0x0000a730


	//   ....[2]....
        /*08f0*/ 	.word	0x0000a890


	//   ....[3]....
        /*08f4*/ 	.word	0x0000a990


	//   ....[4]....
        /*08f8*/ 	.word	0x0000b2c0


	//----- nvinfo : EIATTR_MBARRIER_INSTR_OFFSETS
	.align		4
.L_207:
        /*08fc*/ 	.byte	0x04, 0x39
        /*08fe*/ 	.short	(.L_209 - .L_208)


	//   ....[0]....
.L_208:
        /*0900*/ 	.word	0x00000270
        /*0904*/ 	.word	0x000000ff
        /*0908*/ 	.word	0x00022800
        /*090c*/ 	.short	0x0100
        /*090e*/ 	.byte	0x08
	.zero		1


	//   ....[1]....
        /*0910*/ 	.word	0x00000280
        /*0914*/ 	.word	0x000000ff
        /*0918*/ 	.word	0x00022820
        /*091c*/ 	.short	0x0100
        /*091e*/ 	.byte	0x08
	.zero		1


	//   ....[2]....
        /*0920*/ 	.word	0x00000370
        /*0924*/ 	.word	0x000000ff
        /*0928*/ 	.word	0x00022830
        /*092c*/ 	.short	0x0100
        /*092e*/ 	.byte	0x08
	.zero		1


	//   ....[3]....
        /*0930*/ 	.word	0x00000380
        /*0934*/ 	.word	0x000000ff
        /*0938*/ 	.word	0x00022840
        /*093c*/ 	.short	0x0100
        /*093e*/ 	.byte	0x08
	.zero		1


	//   ....[4]....
        /*0940*/ 	.word	0x00000390
        /*0944*/ 	.word	0x000000ff
        /*0948*/ 	.word	0x00022838
        /*094c*/ 	.short	0x0100
        /*094e*/ 	.byte	0x08
	.zero		1


	//   ....[5]....
        /*0950*/ 	.word	0x000003a0
        /*0954*/ 	.word	0x000000ff
        /*0958*/ 	.word	0x00022848
        /*095c*/ 	.short	0x0100
        /*095e*/ 	.byte	0x08
	.zero		1


	//   ....[6]....
        /*0960*/ 	.word	0x000004d0
        /*0964*/ 	.word	0x000000ff
        /*0968*/ 	.word	0x00022850
        /*096c*/ 	.short	0x0100
        /*096e*/ 	.byte	0x08
	.zero		1


	//   ....[7]....
        /*0970*/ 	.word	0x000004e0
        /*0974*/ 	.word	0x000000ff
        /*0978*/ 	.word	0x00022860
        /*097c*/ 	.short	0x0100
        /*097e*/ 	.byte	0x08
	.zero		1


	//   ....[8]....
        /*0980*/ 	.word	0x000004f0
        /*0984*/ 	.word	0x000000ff
        /*0988*/ 	.word	0x00022858
        /*098c*/ 	.short	0x0100
        /*098e*/ 	.byte	0x08
	.zero		1


	//   ....[9]....
        /*0990*/ 	.word	0x00000500
        /*0994*/ 	.word	0x000000ff
        /*0998*/ 	.word	0x00022868
        /*099c*/ 	.short	0x0100
        /*099e*/ 	.byte	0x08
	.zero		1


	//   ....[10]....
        /*09a0*/ 	.word	0x000005f0
        /*09a4*/ 	.word	0x000000ff
        /*09a8*/ 	.word	0x00022870
        /*09ac*/ 	.short	0x0100
        /*09ae*/ 	.byte	0x06
	.zero		1


	//   ....[11]....
        /*09b0*/ 	.word	0x00000600
        /*09b4*/ 	.word	0x000000ff
        /*09b8*/ 	.word	0x00022880
        /*09bc*/ 	.short	0x0100
        /*09be*/ 	.byte	0x06
	.zero		1


	//   ....[12]....
        /*09c0*/ 	.word	0x00000610
        /*09c4*/ 	.word	0x000000ff
        /*09c8*/ 	.word	0x00022878
        /*09cc*/ 	.short	0x0100
        /*09ce*/ 	.byte	0x06
	.zero		1


	//   ....[13]....
        /*09d0*/ 	.word	0x00000620
        /*09d4*/ 	.word	0x000000ff
        /*09d8*/ 	.word	0x00022888
        /*09dc*/ 	.short	0x0100
        /*09de*/ 	.byte	0x06
	.zero		1


	//   ....[14]....
        /*09e0*/ 	.word	0x00000750
        /*09e4*/ 	.word	0x000000ff
        /*09e8*/ 	.word	0x00022890
        /*09ec*/ 	.short	0x0100
        /*09ee*/ 	.byte	0x08
	.zero		1


	//   ....[15]....
        /*09f0*/ 	.word	0x00000760
        /*09f4*/ 	.word	0x000000ff
        /*09f8*/ 	.word	0x000228a0
        /*09fc*/ 	.short	0x0100
        /*09fe*/ 	.byte	0x08
	.zero		1


	//   ....[16]....
        /*0a00*/ 	.word	0x00000770
        /*0a04*/ 	.word	0x000000ff
        /*0a08*/ 	.word	0x00022898
        /*0a0c*/ 	.short	0x0100
        /*0a0e*/ 	.byte	0x08
	.zero		1


	//   ....[17]....
        /*0a10*/ 	.word	0x00000780
        /*0a14*/ 	.word	0x000000ff
        /*0a18*/ 	.word	0x000228a8
        /*0a1c*/ 	.short	0x0100
        /*0a1e*/ 	.byte	0x08
	.zero		1


	//   ....[18]....
        /*0a20*/ 	.word	0x000008b0
        /*0a24*/ 	.word	0x000000ff
        /*0a28*/ 	.word	0x000228b0
        /*0a2c*/ 	.short	0x0100
        /*0a2e*/ 	.byte	0x08
	.zero		1


	//   ....[19]....
        /*0a30*/ 	.word	0x000008c0
        /*0a34*/ 	.word	0x000000ff
        /*0a38*/ 	.word	0x000228c0
        /*0a3c*/ 	.short	0x0100
        /*0a3e*/ 	.byte	0x08
	.zero		1


	//   ....[20]....
        /*0a40*/ 	.word	0x000008d0
        /*0a44*/ 	.word	0x000000ff
        /*0a48*/ 	.word	0x000228b8
        /*0a4c*/ 	.short	0x0100
        /*0a4e*/ 	.byte	0x08
	.zero		1


	//   ....[21]....
        /*0a50*/ 	.word	0x000008e0
        /*0a54*/ 	.word	0x000000ff
        /*0a58*/ 	.word	0x000228c8
        /*0a5c*/ 	.short	0x0100
        /*0a5e*/ 	.byte	0x08
	.zero		1


	//   ....[22]....
        /*0a60*/ 	.word	0x000018d0
        /*0a64*/ 	.word	0x00000007
        /*0a68*/ 	.word	0x00022800
        /*0a6c*/ 	.short	0x010a
        /*0a6e*/ 	.byte	0x3f
	.zero		1


	//   ....[23]....
        /*0a70*/ 	.word	0x000019a0
        /*0a74*/ 	.word	0x00000005
        /*0a78*/ 	.word	0x00022830
        /*0a7c*/ 	.short	0x010a
        /*0a7e*/ 	.byte	0x3f
	.zero		1


	//   ....[24]....
        /*0a80*/ 	.word	0x000019e0
        /*0a84*/ 	.word	0x00000005
        /*0a88*/ 	.word	0x00022830
        /*0a8c*/ 	.short	0x010a
        /*0a8e*/ 	.byte	0x3f
	.zero		1


	//   ....[25]....
        /*0a90*/ 	.word	0x00003170
        /*0a94*/ 	.word	0x00000004
        /*0a98*/ 	.word	0x00000000
        /*0a9c*/ 	.short	0x0101
        /*0a9e*/ 	.byte	0x3f
	.zero		1


	//   ....[26]....
        /*0aa0*/ 	.word	0x000035d0
        /*0aa4*/ 	.word	0x00000005
        /*0aa8*/ 	.word	0x00022850
        /*0aac*/ 	.short	0x010a
        /*0aae*/ 	.byte	0x3f
	.zero		1


	//   ....[27]....
        /*0ab0*/ 	.word	0x00003610
        /*0ab4*/ 	.word	0x00000005
        /*0ab8*/ 	.word	0x00022850
        /*0abc*/ 	.short	0x010a
        /*0abe*/ 	.byte	0x3f
	.zero		1


	//   ....[28]....
        /*0ac0*/ 	.word	0x00003910
        /*0ac4*/ 	.word	0x00000005
        /*0ac8*/ 	.word	0x00000000
        /*0acc*/ 	.short	0x0101
        /*0ace*/ 	.byte	0x3f
	.zero		1


	//   ....[29]....
        /*0ad0*/ 	.word	0x00003a80
        /*0ad4*/ 	.word	0x000000ff
        /*0ad8*/ 	.word	0x00022830
        /*0adc*/ 	.short	0x010a
        /*0ade*/ 	.byte	0x17
	.zero		1


	//   ....[30]....
        /*0ae0*/ 	.word	0x00003ac0
        /*0ae4*/ 	.word	0x000000ff
        /*0ae8*/ 	.word	0x00022830
        /*0aec*/ 	.short	0x010a
        /*0aee*/ 	.byte	0x17
	.zero		1


	//   ....[31]....
        /*0af0*/ 	.word	0x00004c40
        /*0af4*/ 	.word	0x00000099
        /*0af8*/ 	.word	0x00000000
        /*0afc*/ 	.short	0x0101
        /*0afe*/ 	.byte	0x3f
	.zero		1


	//   ....[32]....
        /*0b00*/ 	.word	0x00005950
        /*0b04*/ 	.word	0x000000ff
        /*0b08*/ 	.word	0x00022850
        /*0b0c*/ 	.short	0x010a
        /*0b0e*/ 	.byte	0x17
	.zero		1


	//   ....[33]....
        /*0b10*/ 	.word	0x00005990
        /*0b14*/ 	.word	0x000000ff
        /*0b18*/ 	.word	0x00022850
        /*0b1c*/ 	.short	0x010a
        /*0b1e*/ 	.byte	0x17
	.zero		1


	//   ....[34]....
        /*0b20*/ 	.word	0x00005c70
        /*0b24*/ 	.word	0x000000b6
        /*0b28*/ 	.word	0x00000000
        /*0b2c*/ 	.short	0x0101
        /*0b2e*/ 	.byte	0x3f
	.zero		1


	//   ....[35]....
        /*0b30*/ 	.word	0x00008160
        /*0b34*/ 	.word	0x00000000
        /*0b38*/ 	.word	0x00000000
        /*0b3c*/ 	.short	0x0101
        /*0b3e*/ 	.byte	0x3f
	.zero		1


	//   ....[36]....
        /*0b40*/ 	.word	0x0000adc0
        /*0b44*/ 	.word	0x00000000
        /*0b48*/ 	.word	0x00022840
        /*0b4c*/ 	.short	0x010a
        /*0b4e*/ 	.byte	0x3f
	.zero		1


	//   ....[37]....
        /*0b50*/ 	.word	0x0000bb60
        /*0b54*/ 	.word	0x00000008
        /*0b58*/ 	.word	0x00022800
        /*0b5c*/ 	.short	0x0107
        /*0b5e*/ 	.byte	0x3f
	.zero		1


	//   ....[38]....
        /*0b60*/ 	.word	0x0000bc60
        /*0b64*/ 	.word	0x00000002
        /*0b68*/ 	.word	0x00022800
        /*0b6c*/ 	.short	0x0101
        /*0b6e*/ 	.byte	0x3f
	.zero		1


	//   ....[39]....
        /*0b70*/ 	.word	0x0000bc80
        /*0b74*/ 	.word	0x00000002
        /*0b78*/ 	.word	0x00022820
        /*0b7c*/ 	.short	0x010a
        /*0b7e*/ 	.byte	0x3f
	.zero		1


	//   ....[40]....
        /*0b80*/ 	.word	0x0000bd90
        /*0b84*/ 	.word	0x00000002
        /*0b88*/ 	.word	0x00022860
        /*0b8c*/ 	.short	0x010a
        /*0b8e*/ 	.byte	0x3f
	.zero		1


	//   ....[41]....
        /*0b90*/ 	.word	0x0000c6a0
        /*0b94*/ 	.word	0x00000003
        /*0b98*/ 	.word	0x00022840
        /*0b9c*/ 	.short	0x010a
        /*0b9e*/ 	.byte	0x3f
	.zero		1


	//   ....[42]....
        /*0ba0*/ 	.word	0x0000c900
        /*0ba4*/ 	.word	0x00000003
        /*0ba8*/ 	.word	0x00022860
        /*0bac*/ 	.short	0x010a
        /*0bae*/ 	.byte	0x3f
	.zero		1


	//   ....[43]....
        /*0bb0*/ 	.word	0x0000d1a0
        /*0bb4*/ 	.word	0x00000002
        /*0bb8*/ 	.word	0x00022840
        /*0bbc*/ 	.short	0x010a
        /*0bbe*/ 	.byte	0x3f
	.zero		1


	//   ....[44]....
        /*0bc0*/ 	.word	0x0000d3f0
        /*0bc4*/ 	.word	0x00000002
        /*0bc8*/ 	.word	0x00022860
        /*0bcc*/ 	.short	0x010a
        /*0bce*/ 	.byte	0x3f
	.zero		1


	//   ....[45]....
        /*0bd0*/ 	.word	0x0000dc00
        /*0bd4*/ 	.word	0x00000002
        /*0bd8*/ 	.word	0x00022840
        /*0bdc*/ 	.short	0x010a
        /*0bde*/ 	.byte	0x3f
	.zero		1


	//   ....[46]....
        /*0be0*/ 	.word	0x0000de60
        /*0be4*/ 	.word	0x00000002
        /*0be8*/ 	.word	0x00022860
        /*0bec*/ 	.short	0x010a
        /*0bee*/ 	.byte	0x3f
	.zero		1


	//   ....[47]....
        /*0bf0*/ 	.word	0x0000f0a0
        /*0bf4*/ 	.word	0x00000000
        /*0bf8*/ 	.word	0x00022820
        /*0bfc*/ 	.short	0x010a
        /*0bfe*/ 	.byte	0x3f
	.zero		1


	//   ....[48]....
        /*0c00*/ 	.word	0x0000f260
        /*0c04*/ 	.word	0x00000006
        /*0c08*/ 	.word	0x00000000
        /*0c0c*/ 	.short	0x010a
        /*0c0e*/ 	.byte	0x3f
	.zero		1


	//   ....[49]....
        /*0c10*/ 	.word	0x0000f2d0
        /*0c14*/ 	.word	0x00000007
        /*0c18*/ 	.word	0x00000000
        /*0c1c*/ 	.short	0x010a
        /*0c1e*/ 	.byte	0x3f
	.zero		1


	//   ....[50]....
        /*0c20*/ 	.word	0x0000f340
        /*0c24*/ 	.word	0x00000004
        /*0c28*/ 	.word	0x00000000
        /*0c2c*/ 	.short	0x010a
        /*0c2e*/ 	.byte	0x3f
	.zero		1


	//   ....[51]....
        /*0c30*/ 	.word	0x0000f370
        /*0c34*/ 	.word	0x00000003
        /*0c38*/ 	.word	0x00000000
        /*0c3c*/ 	.short	0x010a
        /*0c3e*/ 	.byte	0x3f
	.zero		1


	//   ....[52]....
        /*0c40*/ 	.word	0x0000f3d0
        /*0c44*/ 	.word	0x00000007
        /*0c48*/ 	.word	0x00022800
        /*0c4c*/ 	.short	0x010a
        /*0c4e*/ 	.byte	0x3f
	.zero		1


	//   ....[53]....
        /*0c50*/ 	.word	0x0000f420
        /*0c54*/ 	.word	0x00000005
        /*0c58*/ 	.word	0x00022830
        /*0c5c*/ 	.short	0x010a
        /*0c5e*/ 	.byte	0x3f
	.zero		1


	//   ....[54]....
        /*0c60*/ 	.word	0x0000f470
        /*0c64*/ 	.word	0x00000005
        /*0c68*/ 	.word	0x00022850
        /*0c6c*/ 	.short	0x010a
        /*0c6e*/ 	.byte	0x3f
	.zero		1


	//   ....[55]....
        /*0c70*/ 	.word	0x0000f4d0
        /*0c74*/ 	.word	0x00000000
        /*0c78*/ 	.word	0x00022830
        /*0c7c*/ 	.short	0x010a
        /*0c7e*/ 	.byte	0x3f
	.zero		1


	//   ....[56]....
        /*0c80*/ 	.word	0x0000f520
        /*0c84*/ 	.word	0x000000b6
        /*0c88*/ 	.word	0x00022850
        /*0c8c*/ 	.short	0x010a
        /*0c8e*/ 	.byte	0x3f
	.zero		1


	//   ....[57]....
        /*0c90*/ 	.word	0x0000f6c0
        /*0c94*/ 	.word	0x00000000
        /*0c98*/ 	.word	0x00022840
        /*0c9c*/ 	.short	0x010a
        /*0c9e*/ 	.byte	0x3f
	.zero		1


	//   ....[58]....
        /*0ca0*/ 	.word	0x00010160
        /*0ca4*/ 	.word	0x00000002
        /*0ca8*/ 	.word	0x00022820
        /*0cac*/ 	.short	0x010a
        /*0cae*/ 	.byte	0x3f
	.zero		1


	//   ....[59]....
        /*0cb0*/ 	.word	0x000101b0
        /*0cb4*/ 	.word	0x00000002
        /*0cb8*/ 	.word	0x00022860
        /*0cbc*/ 	.short	0x010a
        /*0cbe*/ 	.byte	0x3f
	.zero		1


	//   ....[60]....
        /*0cc0*/ 	.word	0x00010200
        /*0cc4*/ 	.word	0x00000003
        /*0cc8*/ 	.word	0x00022840
        /*0ccc*/ 	.short	0x010a
        /*0cce*/ 	.byte	0x3f
	.zero		1


	//   ....[61]....
        /*0cd0*/ 	.word	0x00010250
        /*0cd4*/ 	.word	0x00000003
        /*0cd8*/ 	.word	0x00022860
        /*0cdc*/ 	.short	0x010a
        /*0cde*/ 	.byte	0x3f
	.zero		1


	//   ....[62]....
        /*0ce0*/ 	.word	0x000102a0
        /*0ce4*/ 	.word	0x00000002
        /*0ce8*/ 	.word	0x00022840
        /*0cec*/ 	.short	0x010a
        /*0cee*/ 	.byte	0x3f
	.zero		1


	//   ....[63]....
        /*0cf0*/ 	.word	0x000102f0
        /*0cf4*/ 	.word	0x00000002
        /*0cf8*/ 	.word	0x00022860
        /*0cfc*/ 	.short	0x010a
        /*0cfe*/ 	.byte	0x3f
	.zero		1


	//   ....[64]....
        /*0d00*/ 	.word	0x00010340
        /*0d04*/ 	.word	0x00000002
        /*0d08*/ 	.word	0x00022840
        /*0d0c*/ 	.short	0x010a
        /*0d0e*/ 	.byte	0x3f
	.zero		1


	//   ....[65]....
        /*0d10*/ 	.word	0x00010390
        /*0d14*/ 	.word	0x00000002
        /*0d18*/ 	.word	0x00022860
        /*0d1c*/ 	.short	0x010a
        /*0d1e*/ 	.byte	0x3f
	.zero		1


	//   ....[66]....
        /*0d20*/ 	.word	0x00010d20
        /*0d24*/ 	.word	0x00000000
        /*0d28*/ 	.word	0x00022820
        /*0d2c*/ 	.short	0x010a
        /*0d2e*/ 	.byte	0x3f
	.zero		1


	//   ....[67]....
        /*0d30*/ 	.word	0x00010ec0
        /*0d34*/ 	.word	0x00000006
        /*0d38*/ 	.word	0x00000000
        /*0d3c*/ 	.short	0x010a
        /*0d3e*/ 	.byte	0x3f
	.zero		1


	//   ....[68]....
        /*0d40*/ 	.word	0x00010f10
        /*0d44*/ 	.word	0x00000007
        /*0d48*/ 	.word	0x00000000
        /*0d4c*/ 	.short	0x010a
        /*0d4e*/ 	.byte	0x3f
	.zero		1


	//   ....[69]....
        /*0d50*/ 	.word	0x00010f60
        /*0d54*/ 	.word	0x00000004
        /*0d58*/ 	.word	0x00000000
        /*0d5c*/ 	.short	0x010a
        /*0d5e*/ 	.byte	0x3f
	.zero		1


	//----- nvinfo : EIATTR_NUM_MBARRIERS
	.align		4
.L_209:
        /*0d60*/ 	.byte	0x03, 0x38
        /*0d62*/ 	.short	0x0016


	//----- nvinfo : EIATTR_EXIT_INSTR_OFFSETS
	.align		4
        /*0d64*/ 	.byte	0x04, 0x1c
        /*0d66*/ 	.short	(.L_211 - .L_210)


	//   ....[0]....
.L_210:
        /*0d68*/ 	.word	0x00000a80


	//   ....[1]....
        /*0d6c*/ 	.word	0x000094d0


	//   ....[2]....
        /*0d70*/ 	.word	0x0000f3c0


	//----- nvinfo : EIATTR_MAX_THREADS
	.align		4
.L_211:
        /*0d74*/ 	.byte	0x04, 0x05
        /*0d76*/ 	.short	(.L_213 - .L_212)
.L_212:
        /*0d78*/ 	.word	0x00000180
        /*0d7c*/ 	.word	0x00000001
        /*0d80*/ 	.word	0x00000001


	//----- nvinfo : EIATTR_CRS_STACK_SIZE
	.align		4
.L_213:
        /*0d84*/ 	.byte	0x04, 0x1e
        /*0d86*/ 	.short	(.L_215 - .L_214)
.L_214:
        /*0d88*/ 	.word	0x00000000


	//----- nvinfo : EIATTR_CBANK_PARAM_SIZE
	.align		4
.L_215:
        /*0d8c*/ 	.byte	0x03, 0x19
        /*0d8e*/ 	.short	0x0af0


	//----- nvinfo : EIATTR_PARAM_CBANK
	.align		4
        /*0d90*/ 	.byte	0x04, 0x0a
        /*0d92*/ 	.short	(.L_217 - .L_216)
	.align		4
.L_216:
        /*0d94*/ 	.word	index@(.nv.constant0._ZN7cutlass13device_kernelIN5flash11enable_sm90INS1_16FlashAttnFwdSm90INS1_25CollectiveMainloopFwdSm90ILi2EN4cute5tupleIJNS5_1CILi1EEES8_S8_EEENS6_IJNS7_ILi128EEENS7_ILi96EEENS7_ILi64EEEEEELi256ENS_10bfloat16_tEfNS_4arch4Sm90ELb0ELb0ELb1ELb1ELb0ELb0ELb0ELb1ELb0ELb1ELb0ELb0EEENS1_21CollectiveEpilogueFwdINS6_IJSA_NS7_ILi256EEESB_EEES9_SE_SG_Li256ELb1ELb1ELb0ELb0EEENS1_36VarlenDynamicPersistentTileSchedulerILi128ELi96ELi256ELi128ELb0ELb1ELb1ELb0ELb1ELb1EEEEEEEEEvNT_6ParamsE)
        /*0d98*/ 	.short	0x0210
        /*0d9a*/ 	.short	0x0af0


	//----- nvinfo : EIATTR_SW_WAR
	.align		4
.L_217:
        /*0d9c*/ 	.byte	0x04, 0x36
        /*0d9e*/ 	.short	(.L_219 - .L_218)
.L_218:
        /*0da0*/ 	.word	0x00000008
.L_219:


//--------------------- .nv.info._ZN7cutlass13device_kernelIN5flash11enable_sm90INS1_16FlashAttnFwdSm90INS1_25CollectiveMainloopFwdSm90ILi2EN4cute5tupleIJNS5_1CILi1EEES8_S8_EEENS6_IJNS7_ILi128EEENS7_ILi96EEENS7_ILi64EEEEEELi256ENS_10bfloat16_tEfNS_4arch4Sm90ELb0ELb0ELb1ELb1ELb0ELb1ELb0ELb1ELb0ELb1ELb0ELb0EEENS1_21CollectiveEpilogueFwdINS6_IJSA_NS7_ILi256EEESB_EEES9_SE_SG_Li256ELb1ELb1ELb0ELb0EEENS1_36VarlenDynamicPersistentTileSchedulerILi128ELi96ELi256ELi128ELb0ELb1ELb1ELb0ELb1ELb1EEEEEEEEEvNT_6ParamsE --------------------------
	.section	.nv.info._ZN7cutlass13device_kernelIN5flash11enable_sm90INS1_16FlashAttnFwdSm90INS1_25CollectiveMainloopFwdSm90ILi2EN4cute5tupleIJNS5_1CILi1EEES8_S8_EEENS6_IJNS7_ILi128EEENS7_ILi96EEENS7_ILi64EEEEEELi256ENS_10bfloat16_tEfNS_4arch4Sm90ELb0ELb0ELb1ELb1ELb0ELb1ELb0ELb1ELb0ELb1ELb0ELb0EEENS1_21CollectiveEpilogueFwdINS6_IJSA_NS7_ILi256EEESB_EEES9_SE_SG_Li256ELb1ELb1ELb0ELb0EEENS1_36VarlenDynamicPersistentTileSchedulerILi128ELi96ELi256ELi128ELb0ELb1ELb1ELb0ELb1ELb1EEEEEEEEEvNT_6ParamsE,"",@"SHT_CUDA_INFO"
	.sectionflags	@""
	.align	4


	//----- nvinfo : EIATTR_CUDA_API_VERSION
	.align		4
        /*0000*/ 	.byte	0x04, 0x37
        /*0002*/ 	.short	(.L_221 - .L_220)
.L_220:
        /*0004*/ 	.word	0x00000082


	//----- nvinfo : EIATTR_KPARAM_INFO
	.align		4
.L_221:
        /*0008*/ 	.byte	0x04, 0x17
        /*000a*/ 	.short	(.L_223 - .L_222)
.L_222:
        /*000c*/ 	.word	0x00000000
        /*0010*/ 	.short	0x0000
        /*0012*/ 	.short	0x0070
        /*0014*/ 	.byte	0x00, 0xf0, 0x01, 0x2a


	//----- nvinfo : EIATTR_SPARSE_MMA_MASK
	.align		4
.L_223:
        /*0018*/ 	.byte	0x03, 0x50
        /*001a*/ 	.short	0x0000


	//----- nvinfo : EIATTR_MAXREG_COUNT
	.align		4
        /*001c*/ 	.byte	0x03, 0x1b
        /*001e*/ 	.short	0x00a8


	//----- nvinfo : EIATTR_NUM_BARRIERS
	.align		4
        /*0020*/ 	.byte	0x02, 0x4c
        /*0022*/ 	.byte	0x10
	.zero		1


	//----- nvinfo : EIATTR_EXTERNS
	.align		4
        /*0024*/ 	.byte	0x04, 0x0f
        /*0026*/ 	.short	(.L_225 - .L_224)


	//   ....[0]....
	.align		4
.L_224:
        /*0028*/ 	.word	index@(__assertfail)


	//----- nvinfo : EIATTR_ANNOTATIONS
	.align		4
.L_225:
        /*002c*/ 	.byte	0x04, 0x55
        /*002e*/ 	.short	(.L_227 - .L_226)


	//   ....[0]....
.L_226:
        /* <DEDUP_REMOVED lines=91> */


	//----- nvinfo : EIATTR_MERCURY_ISA_VERSION
	.align		4
.L_227:
        /*05d0*/ 	.byte	0x03, 0x5f
        /*05d2*/ 	.short	0x0101


	//----- nvinfo : EIATTR_UNUSED_LOAD_BYTE_OFFSET
	.align		4
        /*05d4*/ 	.byte	0x04, 0x44
        /*05d6*/ 	.short	(.L_229 - .L_228)


	//   ....[0]....
.L_228:
        /*05d8*/ 	.word	0x00000ac0
        /*05dc*/ 	.word	0x0000fff0


	//   ....[1]....
        /*05e0*/ 	.word	0x0000d370
        /*05e4*/ 	.word	0x0000fff0


	//----- nvinfo : EIATTR_INT_WARP_WIDE_INSTR_OFFSETS
	.align		4
.L_229:
        /*05e8*/ 	.byte	0x04, 0x31
        /*05ea*/ 	.short	(.L_231 - .L_230)


	//   ....[0]....
.L_230:
        /*05ec*/ 	.word	0x00000180


	//   ....[1]....
        /*05f0*/ 	.word	0x00000220


	//   ....[2]....
        /*05f4*/ 	.word	0x00000290


	//   ....[3]....
        /*05f8*/ 	.word	0x00012730


	//   ....[4]....
        /*05fc*/ 	.word	0x000127c0


	//   ....[5]....
        /*0600*/ 	.word	0x00016760


	//   ....[6]....
        /*0604*/ 	.word	0x000167f0


	//----- nvinfo : EIATTR_COOP_GROUP_MASK_REGIDS
	.align		4
.L_231:
        /*0608*/ 	.byte	0x04, 0x29
        /*060a*/ 	.short	(.L_233 - .L_232)


	//   ....[0]....
.L_232:
        /*060c*/ 	.word	0xffffffff


	//   ....[1]....
        /*0610*/ 	.word	0xffffffff


	//   ....[2]....
        /*0614*/ 	.word	0xffffffff


	//   ....[3]....
        /*0618*/ 	.word	0xffffffff


	//   ....[4]....
        /*061c*/ 	.word	0xffffffff


	//   ....[5]....
        /*0620*/ 	.word	0xffffffff


	//   ....[6]....
        /*0624*/ 	.word	0xffffffff


	//   ....[7]....
        /*0628*/ 	.word	0xffffffff


	//   ....[8]....
        /*062c*/ 	.word	0xffffffff


	//   ....[9]....
        /*0630*/ 	.word	0xffffffff


	//   ....[10]....
        /*0634*/ 	.word	0xffffffff


	//   ....[11]....
        /*0638*/ 	.word	0xffffffff


	//   ....[12]....
        /*063c*/ 	.word	0xffffffff


	//   ....[13]....
        /*0640*/ 	.word	0xffffffff


	//   ....[14]....
        /*0644*/ 	.word	0xffffffff


	//   ....[15]....
        /*0648*/ 	.word	0xffffffff


	//   ....[16]....
        /*064c*/ 	.word	0xffffffff


	//   ....[17]....
        /*0650*/ 	.word	0xffffffff


	//   ....[18]....
        /*0654*/ 	.word	0xffffffff


	//   ....[19]....
        /*0658*/ 	.word	0xffffffff


	//   ....[20]....
        /*065c*/ 	.word	0xffffffff


	//   ....[21]....
        /*0660*/ 	.word	0xffffffff


	//   ....[22]....
        /*0664*/ 	.word	0xffffffff


	//   ....[23]....
        /*0668*/ 	.word	0xffffffff


	//   ....[24]....
        /*066c*/ 	.word	0xffffffff


	//   ....[25]....
        /*0670*/ 	.word	0xffffffff


	//   ....[26]....
        /*0674*/ 	.word	0xffffffff


	//   ....[27]....
        /*0678*/ 	.word	0xffffffff


	//   ....[28]....
        /*067c*/ 	.word	0xffffffff


	//   ....[29]....
        /*0680*/ 	.word	0xffffffff


	//   ....[30]....
        /*0684*/ 	.word	0xffffffff


	//   ....[31]....
        /*0688*/ 	.word	0xffffffff


	//   ....[32]....
        /*068c*/ 	.word	0xffffffff


	//   ....[33]....
        /*0690*/ 	.word	0xffffffff


	//   ....[34]....
        /*0694*/ 	.word	0xffffffff


	//   ....[35]....
        /*0698*/ 	.word	0xffffffff


	//   ....[36]....
        /*069c*/ 	.word	0xffffffff


	//   ....[37]....
        /*06a0*/ 	.word	0xffffffff


	//   ....[38]....
        /*06a4*/ 	.word	0xffffffff


	//   ....[39]....
        /*06a8*/ 	.word	0xffffffff


	//   ....[40]....
        /*06ac*/ 	.word	0xffffffff


	//   ....[41]....
        /*06b0*/ 	.word	0xffffffff


	//   ....[42]....
        /*06b4*/ 	.word	0xffffffff


	//   ....[43]....
        /*06b8*/ 	.word	0xffffffff


	//   ....[44]....
        /*06bc*/ 	.word	0xffffffff


	//   ....[45]....
        /*06c0*/ 	.word	0xffffffff


	//   ....[46]....
        /*06c4*/ 	.word	0xffffffff


	//   ....[47]....
        /*06c8*/ 	.word	0xffffffff


	//   ....[48]....
        /*06cc*/ 	.word	0xffffffff


	//   ....[49]....
        /*06d0*/ 	.word	0xffffffff


	//   ....[50]....
        /*06d4*/ 	.word	0xffffffff


	//   ....[51]....
        /*06d8*/ 	.word	0xffffffff


	//   ....[52]....
        /*06dc*/ 	.word	0xffffffff


	//   ....[53]....
        /*06e0*/ 	.word	0xffffffff


	//   ....[54]....
        /*06e4*/ 	.word	0xffffffff


	//   ....[55]....
        /*06e8*/ 	.word	0xffffffff


	//   ....[56]....
        /*06ec*/ 	.word	0xffffffff


	//   ....[57]....
        /*06f0*/ 	.word	0xffffffff


	//   ....[58]....
        /*06f4*/ 	.word	0xffffffff


	//   ....[59]....
        /*06f8*/ 	.word	0xffffffff


	//   ....[60]....
        /*06fc*/ 	.word	0xffffffff


	//   ....[61]....
        /*0700*/ 	.word	0xffffffff


	//   ....[62]....
        /*0704*/ 	.word	0xffffffff


	//   ....[63]....
        /*0708*/ 	.word	0xffffffff


	//   ....[64]....
        /*070c*/ 	.word	0xffffffff


	//   ....[65]....
        /*0710*/ 	.word	0xffffffff


	//   ....[66]....
        /*0714*/ 	.word	0xffffffff


	//   ....[67]....
        /*0718*/ 	.word	0xffffffff


	//   ....[68]....
        /*071c*/ 	.word	0xffffffff


	//   ....[69]....
        /*0720*/ 	.word	0xffffffff


	//   ....[70]....
        /*0724*/ 	.word	0xffffffff


	//   ....[71]....
        /*0728*/ 	.word	0xffffffff


	//   ....[72]....
        /*072c*/ 	.word	0xffffffff


	//   ....[73]....
        /*0730*/ 	.word	0xffffffff


	//   ....[74]....
        /*0734*/ 	.word	0xffffffff


	//   ....[75]....
        /*0738*/ 	.word	0xffffffff


	//   ....[76]....
        /*073c*/ 	.word	0xffffffff


	//   ....[77]....
        /*0740*/ 	.word	0xffffffff


	//   ....[78]....
        /*0744*/ 	.word	0xffffffff


	//   ....[79]....
        /*0748*/ 	.word	0xffffffff


	//   ....[80]....
        /*074c*/ 	.word	0xffffffff


	//   ....[81]....
        /*0750*/ 	.word	0xffffffff


	//   ....[82]....
        /*0754*/ 	.word	0xffffffff


	//   ....[83]....
        /*0758*/ 	.word	0xffffffff


	//   ....[84]....
        /*075c*/ 	.word	0xffffffff


	//   ....[85]....
        /*0760*/ 	.word	0xffffffff


	//   ....[86]....
        /*0764*/ 	.word	0xffffffff


	//   ....[87]....
        /*0768*/ 	.word	0xffffffff


	//   ....[88]....
        /*076c*/ 	.word	0xffffffff


	//   ....[89]....
        /*0770*/ 	.word	0xffffffff


	//   ....[90]....
        /*0774*/ 	.word	0xffffffff


	//   ....[91]....
        /*0778*/ 	.word	0xffffffff


	//   ....[92]....
        /*077c*/ 	.word	0xffffffff


	//   ....[93]....
        /*0780*/ 	.word	0xffffffff


	//   ....[94]....
        /*0784*/ 	.word	0xffffffff


	//   ....[95]....
        /*0788*/ 	.word	0xffffffff


	//   ....[96]....
        /*078c*/ 	.word	0xffffffff


	//   ....[97]....
        /*0790*/ 	.word	0xffffffff


	//   ....[98]....
        /*0794*/ 	.word	0xffffffff


	//   ....[99]....
        /*0798*/ 	.word	0xffffffff


	//   ....[100]....
        /*079c*/ 	.word	0x0500000f


	//   ....[101]....
        /*07a0*/ 	.word	0x0500000f


	//   ....[102]....
        /*07a4*/ 	.word	0x0500000f


	//   ....[103]....
        /*07a8*/ 	.word	0x0500000f


	//   ....[104]....
        /*07ac*/ 	.word	0x0500000f


	//   ....[105]....
        /*07b0*/ 	.word	0x0500000f


	//   ....[106]....
        /*07b4*/ 	.word	0x0500000f


	//   ....[107]....
        /*07b8*/ 	.word	0x0500000f


	//   ....[108]....
        /*07bc*/ 	.word	0x0500000f


	//   ....[109]....
        /*07c0*/ 	.word	0x0500000f


	//   ....[110]....
        /*07c4*/ 	.word	0x0500000f


	//   ....[111]....
        /*07c8*/ 	.word	0x0500000f


	//   ....[112]....
        /*07cc*/ 	.word	0x0500000f


	//   ....[113]....
        /*07d0*/ 	.word	0x0500000f


	//   ....[114]....
        /*07d4*/ 	.word	0x0500000f


	//   ....[115]....
        /*07d8*/ 	.word	0x0500000f


	//   ....[116]....
        /*07dc*/ 	.word	0x0500000f


	//   ....[117]....
        /*07e0*/ 	.word	0x0500000f


	//   ....[118]....
        /*07e4*/ 	.word	0x0500000f


	//   ....[119]....
        /*07e8*/ 	.word	0x0500000f


	//   ....[120]....
        /*07ec*/ 	.word	0x0500000f


	//   ....[121]....
        /*07f0*/ 	.word	0x0500000f


	//   ....[122]....
        /*07f4*/ 	.word	0x0500000f


	//   ....[123]....
        /*07f8*/ 	.word	0x0500000f


	//   ....[124]....
        /*07fc*/ 	.word	0x0500000f


	//   ....[125]....
        /*0800*/ 	.word	0x0500000f


	//   ....[126]....
        /*0804*/ 	.word	0x0500000f


	//   ....[127]....
        /*0808*/ 	.word	0x0500000f


	//   ....[128]....
        /*080c*/ 	.word	0x0500000f


	//   ....[129]....
        /*0810*/ 	.word	0x0500000f


	//   ....[130]....
        /*0814*/ 	.word	0x0500000f


	//   ....[131]....
        /*0818*/ 	.word	0x0500000f


	//   ....[132]....
        /*081c*/ 	.word	0x0500000f


	//   ....[133]....
        /*0820*/ 	.word	0x0500000f


	//   ....[134]....
        /*0824*/ 	.word	0x0500000f


	//   ....[135]....
        /*0828*/ 	.word	0x0500000f


	//   ....[136]....
        /*082c*/ 	.word	0x0500000f


	//   ....[137]....
        /*0830*/ 	.word	0x0500000f


	//   ....[138]....
        /*0834*/ 	.word	0x0500000f


	//   ....[139]....
        /*0838*/ 	.word	0x0500000f


	//   ....[140]....
        /*083c*/ 	.word	0x0500000f


	//   ....[141]....
        /*0840*/ 	.word	0x0500000f


	//   ....[142]....
        /*0844*/ 	.word	0x0500000f


	//   ....[143]....
        /*0848*/ 	.word	0x0500000f


	//   ....[144]....
        /*084c*/ 	.word	0x0500000f


	//   ....[145]....
        /*0850*/ 	.word	0x0500000f


	//   ....[146]....
        /*0854*/ 	.word	0x0500000f


	//   ....[147]....
        /*0858*/ 	.word	0x0500000f


	//   ....[148]....
        /*085c*/ 	.word	0x0500000f


	//   ....[149]....
        /*0860*/ 	.word	0x0500000f


	//   ....[150]....
        /*0864*/ 	.word	0x0500000f


	//   ....[151]....
        /*0868*/ 	.word	0x0500000f


	//   ....[152]....
        /*086c*/ 	.word	0x0500000f


	//----- nvinfo : EIATTR_COOP_GROUP_INSTR_OFFSETS
	.align		4
.L_233:
        /*0870*/ 	.byte	0x04, 0x28
        /*0872*/ 	.short	(.L_235 - .L_234)


	//   ....[0]....
.L_234:
        /*0874*/ 	.word	0x00000060


	//   ....[1]....
        /*0878*/ 	.word	0x00000190


	//   ....[2]....
        /*087c*/ 	.word	0x00000240


	//   ....[3]....
        /*0880*/ 	.word	0x00000400


	//   ....[4]....
        /*0884*/ 	.word	0x00000560


	//   ....[5]....
        /*0888*/ 	.word	0x00000680


	//   ....[6]....
        /*088c*/ 	.word	0x000007e0


	//   ....[7]....
        /*0890*/ 	.word	0x00005d20


	//   ....[8]....
        /*0894*/ 	.word	0x000062c0


	//   ....[9]....
        /*0898*/ 	.word	0x000062d0


	//   ....[10]....
        /*089c*/ 	.word	0x000062e0


	//   ....[11]....
        /*08a0*/ 	.word	0x000062f0


	//   ....[12]....
        /*08a4*/ 	.word	0x000072a0


	//   ....[13]....
        /*08a8*/ 	.word	0x000072b0


	//   ....[14]....
        /*08ac*/ 	.word	0x000072c0


	//   ....[15]....
        /*08b0*/ 	.word	0x000072d0


	//   ....[16]....
        /*08b4*/ 	.word	0x00009220


	//   ....[17]....
        /*08b8*/ 	.word	0x00009280


	//   ....[18]....
        /*08bc*/ 	.word	0x00009650


	//   ....[19]....
        /*08c0*/ 	.word	0x000096a0


	//   ....[20]....
        /*08c4*/ 	.word	0x0000acd0


	//   ....[21]....
        /*08c8*/ 	.word	0x0000ad40


	//   ....[22]....
        /*08cc*/ 	.word	0x0000b780


	//   ....[23]....
        /*08d0*/ 	.word	0x0000b7e0


	//   ....[24]....
        /*08d4*/ 	.word	0x0000c8f0


	//   ....[25]....
        /*08d8*/ 	.word	0x0000c960


	//   ....[26]....
        /*08dc*/ 	.word	0x0000c9b0


	//   ....[27]....
        /*08e0*/ 	.word	0x0000c9e0


	//   ....[28]....
        /*08e4*/ 	.word	0x0000e320


	//   ....[29]....
        /*08e8*/ 	.word	0x0000e360


	//   ....[30]....
        /*08ec*/ 	.word	0x0000e3a0


	//   ....[31]....
        /*08f0*/ 	.word	0x0000e3e0


	//   ....[32]....
        /*08f4*/ 	.word	0x0000ec80


	//   ....[33]....
        /*08f8*/ 	.word	0x0000ecc0


	//   ....[34]....
        /*08fc*/ 	.word	0x0000ee30


	//   ....[35]....
        /*0900*/ 	.word	0x0000ee50


	//   ....[36]....
        /*0904*/ 	.word	0x0000ef90


	//   ....[37]....
        /*0908*/ 	.word	0x0000efb0


	//   ....[38]....
        /*090c*/ 	.word	0x0000f100


	//   ....[39]....
        /*0910*/ 	.word	0x0000f120


	//   ....[40]....
        /*0914*/ 	.word	0x0000f980


	//   ....[41]....
        /*0918*/ 	.word	0x0000f990


	//   ....[42]....
        /*091c*/ 	.word	0x0000fb70


	//   ....[43]....
        /*0920*/ 	.word	0x0000fb80


	//   ....[44]....
        /*0924*/ 	.word	0x0000fd50


	//   ....[45]....
        /*0928*/ 	.word	0x0000fd60


	//   ....[46]....
        /*092c*/ 	.word	0x0000ff30


	//   ....[47]....
        /*0930*/ 	.word	0x0000ff40


	//   ....[48]....
        /*0934*/ 	.word	0x00010160


	//   ....[49]....
        /*0938*/ 	.word	0x00010350


	//   ....[50]....
        /*093c*/ 	.word	0x00010380


	//   ....[51]....
        /*0940*/ 	.word	0x000103b0


	//   ....[52]....
        /*0944*/ 	.word	0x000103e0


	//   ....[53]....
        /*0948*/ 	.word	0x00010410


	//   ....[54]....
        /*094c*/ 	.word	0x00010440


	//   ....[55]....
        /*0950*/ 	.word	0x000105b0


	//   ....[56]....
        /*0954*/ 	.word	0x000105e0


	//   ....[57]....
        /*0958*/ 	.word	0x00010610


	//   ....[58]....
        /*095c*/ 	.word	0x00010640


	//   ....[59]....
        /*0960*/ 	.word	0x00010670


	//   ....[60]....
        /*0964*/ 	.word	0x000106a0


	//   ....[61]....
        /*0968*/ 	.word	0x00010740


	//   ....[62]....
        /*096c*/ 	.word	0x00010770


	//   ....[63]....
        /*0970*/ 	.word	0x00010800


	//   ....[64]....
        /*0974*/ 	.word	0x00011350


	//   ....[65]....
        /*0978*/ 	.word	0x00012d40


	//   ....[66]....
        /*097c*/ 	.word	0x00013900


	//   ....[67]....
        /*0980*/ 	.word	0x00013910


	//   ....[68]....
        /*0984*/ 	.word	0x000139b0


	//   ....[69]....
        /*0988*/ 	.word	0x000139c0


	//   ....[70]....
        /*098c*/ 	.word	0x00013a40


	//   ....[71]....
        /*0990*/ 	.word	0x00013a50


	//   ....[72]....
        /*0994*/ 	.word	0x00013ad0


	//   ....[73]....
        /*0998*/ 	.word	0x00013ae0


	//   ....[74]....
        /*099c*/ 	.word	0x00013b60


	//   ....[75]....
        /*09a0*/ 	.word	0x00013b70


	//   ....[76]....
        /*09a4*/ 	.word	0x00013bf0


	//   ....[77]....
        /*09a8*/ 	.word	0x00013c00


	//   ....[78]....
        /*09ac*/ 	.word	0x00013c80


	//   ....[79]....
        /*09b0*/ 	.word	0x00013c90


	//   ....[80]....
        /*09b4*/ 	.word	0x00013ce0


	//   ....[81]....
        /*09b8*/ 	.word	0x00013d00


	//   ....[82]....
        /*09bc*/ 	.word	0x000169f0


	//   ....[83]....
        /*09c0*/ 	.word	0x00016a50


	//   ....[84]....
        /*09c4*/ 	.word	0x00016a80


	//   ....[85]....
        /*09c8*/ 	.word	0x00016ab0


	//   ....[86]....
        /*09cc*/ 	.word	0x00016ae0


	//   ....[87]....
        /*09d0*/ 	.word	0x00016b10


	//   ....[88]....
        /*09d4*/ 	.word	0x00016b40


	//   ....[89]....
        /*09d8*/ 	.word	0x00016b50


	//   ....[90]....
        /*09dc*/ 	.word	0x00016cd0


	//   ....[91]....
        /*09e0*/ 	.word	0x00016d00


	//   ....[92]....
        /*09e4*/ 	.word	0x00016d30


	//   ....[93]....
        /*09e8*/ 	.word	0x00016d60


	//   ....[94]....
        /*09ec*/ 	.word	0x00016d90


	//   ....[95]....
        /*09f0*/ 	.word	0x00016dc0


	//   ....[96]....
        /*09f4*/ 	.word	0x00016e80


	//   ....[97]....
        /*09f8*/ 	.word	0x00016ea0


	//   ....[98]....
        /*09fc*/ 	.word	0x00016f10


	//   ....[99]....
        /*0a00*/ 	.word	0x000173a0


	//   ....[100]....
        /*0a04*/ 	.word	0x000177e0


	//   ....[101]....
        /*0a08*/ 	.word	0x00017880


	//   ....[102]....
        /*0a0c*/ 	.word	0x00017910


	//   ....[103]....
        /*0a10*/ 	.word	0x00017960


	//   ....[104]....
        /*0a14*/ 	.word	0x000179b0


	//   ....[105]....
        /*0a18*/ 	.word	0x00017a90


	//   ....[106]....
        /*0a1c*/ 	.word	0x00017b20


	//   ....[107]....
        /*0a20*/ 	.word	0x00017b70


	//   ....[108]....
        /*0a24*/ 	.word	0x00017bc0


	//   ....[109]....
        /*0a28*/ 	.word	0x00017dd0


	//   ....[110]....
        /*0a2c*/ 	.word	0x00017e20


	//   ....[111]....
        /*0a30*/ 	.word	0x00017eb0


	//   ....[112]....
        /*0a34*/ 	.word	0x00017f40


	//   ....[113]....
        /*0a38*/ 	.word	0x00017fd0


	//   ....[114]....
        /*0a3c*/ 	.word	0x00018060


	//   ....[115]....
        /*0a40*/ 	.word	0x000180f0


	//   ....[116]....
        /*0a44*/ 	.word	0x00018180


	//   ....[117]....
        /*0a48*/ 	.word	0x00018240


	//   ....[118]....
        /*0a4c*/ 	.word	0x00018530


	//   ....[119]....
        /*0a50*/ 	.word	0x00018710


	//   ....[120]....
        /*0a54*/ 	.word	0x00018760


	//   ....[121]....
        /*0a58*/ 	.word	0x000187c0


	//   ....[122]....
        /*0a5c*/ 	.word	0x000188b0


	//   ....[123]....
        /*0a60*/ 	.word	0x00018910


	//   ....[124]....
        /*0a64*/ 	.word	0x00018a00


	//   ....[125]....
        /*0a68*/ 	.word	0x00018a60


	//   ....[126]....
        /*0a6c*/ 	.word	0x00018b50


	//   ....[127]....
        /*0a70*/ 	.word	0x00018bb0


	//   ....[128]....
        /*0a74*/ 	.word	0x00018ca0


	//   ....[129]....
        /*0a78*/ 	.word	0x00018d00


	//   ....[130]....
        /*0a7c*/ 	.word	0x00018df0


	//   ....[131]....
        /*0a80*/ 	.word	0x00018e50


	//   ....[132]....
        /*0a84*/ 	.word	0x00018f30


	//   ....[133]....
        /*0a88*/ 	.word	0x00018f90


	//   ....[134]....
        /*0a8c*/ 	.word	0x00019060


	//   ....[135]....
        /*0a90*/ 	.word	0x00019390


	//   ....[136]....
        /*0a94*/ 	.word	0x00019430


	//   ....[137]....
        /*0a98*/ 	.word	0x00019550


	//   ....[138]....
        /*0a9c*/ 	.word	0x000195d0


	//   ....[139]....
        /*0aa0*/ 	.word	0x00019650


	//   ....[140]....
        /*0aa4*/ 	.word	0x000196d0


	//   ....[141]....
        /*0aa8*/ 	.word	0x00019750


	//   ....[142]....
        /*0aac*/ 	.word	0x000197e0


	//   ....[143]....
        /*0ab0*/ 	.word	0x00019880


	//   ....[144]....
        /*0ab4*/ 	.word	0x00019920


	//   ....[145]....
        /*0ab8*/ 	.word	0x000199a0


	//   ....[146]....
        /*0abc*/ 	.word	0x00019a20


	//   ....[147]....
        /*0ac0*/ 	.word	0x00019aa0


	//   ....[148]....
        /*0ac4*/ 	.word	0x00019b30


	//   ....[149]....
        /*0ac8*/ 	.word	0x00019bb0


	//   ....[150]....
        /*0acc*/ 	.word	0x00019c50


	//   ....[151]....
        /*0ad0*/ 	.word	0x00019ce0


	//   ....[152]....
        /*0ad4*/ 	.word	0x00019e10


	//----- nvinfo : EIATTR_REG_RECONFIG
	.align		4
.L_235:
        /*0ad8*/ 	.byte	0x01, 0x54
	.zero		2


	//----- nvinfo : EIATTR_SYSCALL_OFFSETS
	.align		4
        /*0adc*/ 	.byte	0x04, 0x46
        /*0ade*/ 	.short	(.L_237 - .L_236)


	//   ....[0]....
.L_236:
        /*0ae0*/ 	.word	0x000017c0


	//   ....[1]....
        /*0ae4*/ 	.word	0x00001910


	//   ....[2]....
        /*0ae8*/ 	.word	0x00005ec0


	//   ....[3]....
        /*0aec*/ 	.word	0x00006230


	//   ....[4]....
        /*0af0*/ 	.word	0x00012930


	//   ....[5]....
        /*0af4*/ 	.word	0x00012a90


	//   ....[6]....
        /*0af8*/ 	.word	0x00012b90


	//   ....[7]....
        /*0afc*/ 	.word	0x00013500


	//----- nvinfo : EIATTR_MBARRIER_INSTR_OFFSETS
	.align		4
.L_237:
        /*0b00*/ 	.byte	0x04, 0x39
        /*0b02*/ 	.short	(.L_239 - .L_238)


	//   ....[0]....
.L_238:
        /*0b04*/ 	.word	0x000002b0
        /*0b08*/ 	.word	0x000000ff
        /*0b0c*/ 	.word	0x00022800
        /*0b10*/ 	.short	0x0100
        /*0b12*/ 	.byte	0x08
	.zero		1


	//   ....[1]....
        /*0b14*/ 	.word	0x000002c0
        /*0b18*/ 	.word	0x000000ff
        /*0b1c*/ 	.word	0x00022820
        /*0b20*/ 	.short	0x0100
        /*0b22*/ 	.byte	0x08
	.zero		1


	//   ....[2]....
        /*0b24*/ 	.word	0x000003b0
        /*0b28*/ 	.word	0x000000ff
        /*0b2c*/ 	.word	0x00022830
        /*0b30*/ 	.short	0x0100
        /*0b32*/ 	.byte	0x08
	.zero		1


	//   ....[3]....
        /*0b34*/ 	.word	0x000003c0
        /*0b38*/ 	.word	0x000000ff
        /*0b3c*/ 	.word	0x00022840
        /*0b40*/ 	.short	0x0100
        /*0b42*/ 	.byte	0x08
	.zero		1


	//   ....[4]....
        /*0b44*/ 	.word	0x000003d0
        /*0b48*/ 	.word	0x000000ff
        /*0b4c*/ 	.word	0x00022838
        /*0b50*/ 	.short	0x0100
        /*0b52*/ 	.byte	0x08
	.zero		1


	//   ....[5]....
        /*0b54*/ 	.word	0x000003e0
        /*0b58*/ 	.word	0x000000ff
        /*0b5c*/ 	.word	0x00022848
        /*0b60*/ 	.short	0x0100
        /*0b62*/ 	.byte	0x08
	.zero		1


	//   ....[6]....
        /*0b64*/ 	.word	0x00000510
        /*0b68*/ 	.word	0x000000ff
        /*0b6c*/ 	.word	0x00022850
        /*0b70*/ 	.short	0x0100
        /*0b72*/ 	.byte	0x08
	.zero		1


	//   ....[7]....
        /*0b74*/ 	.word	0x00000520
        /*0b78*/ 	.word	0x000000ff
        /*0b7c*/ 	.word	0x00022860
        /*0b80*/ 	.short	0x0100
        /*0b82*/ 	.byte	0x08
	.zero		1


	//   ....[8]....
        /*0b84*/ 	.word	0x00000530
        /*0b88*/ 	.word	0x000000ff
        /*0b8c*/ 	.word	0x00022858
        /*0b90*/ 	.short	0x0100
        /*0b92*/ 	.byte	0x08
	.zero		1


	//   ....[9]....
        /*0b94*/ 	.word	0x00000540
        /*0b98*/ 	.word	0x000000ff
        /*0b9c*/ 	.word	0x00022868
        /*0ba0*/ 	.short	0x0100
        /*0ba2*/ 	.byte	0x08
	.zero		1


	//   ....[10]....
        /*0ba4*/ 	.word	0x00000630
        /*0ba8*/ 	.word	0x000000ff
        /*0bac*/ 	.word	0x00022870
        /*0bb0*/ 	.short	0x0100
        /*0bb2*/ 	.byte	0x06
	.zero		1


	//   ....[11]....
        /*0bb4*/ 	.word	0x00000640
        /*0bb8*/ 	.word	0x000000ff
        /*0bbc*/ 	.word	0x00022880
        /*0bc0*/ 	.short	0x0100
        /*0bc2*/ 	.byte	0x06
	.zero		1


	//   ....[12]....
        /*0bc4*/ 	.word	0x00000650
        /*0bc8*/ 	.word	0x000000ff
        /*0bcc*/ 	.word	0x00022878
        /*0bd0*/ 	.short	0x0100
        /*0bd2*/ 	.byte	0x06
	.zero		1


	//   ....[13]....
        /*0bd4*/ 	.word	0x00000660
        /*0bd8*/ 	.word	0x000000ff
        /*0bdc*/ 	.word	0x00022888
        /*0be0*/ 	.short	0x0100
        /*0be2*/ 	.byte	0x06
	.zero		1


	//   ....[14]....
        /*0be4*/ 	.word	0x00000790
        /*0be8*/ 	.word	0x000000ff
        /*0bec*/ 	.word	0x00022890
        /*0bf0*/ 	.short	0x0100
        /*0bf2*/ 	.byte	0x08
	.zero		1


	//   ....[15]....
        /*0bf4*/ 	.word	0x000007a0
        /*0bf8*/ 	.word	0x000000ff
        /*0bfc*/ 	.word	0x000228a0
        /*0c00*/ 	.short	0x0100
        /*0c02*/ 	.byte	0x08
	.zero		1


	//   ....[16]....
        /*0c04*/ 	.word	0x000007b0
        /*0c08*/ 	.word	0x000000ff
        /*0c0c*/ 	.word	0x00022898
        /*0c10*/ 	.short	0x0100
        /*0c12*/ 	.byte	0x08
	.zero		1


	//   ....[17]....
        /*0c14*/ 	.word	0x000007c0
        /*0c18*/ 	.word	0x000000ff
        /*0c1c*/ 	.word	0x000228a8
        /*0c20*/ 	.short	0x0100
        /*0c22*/ 	.byte	0x08
	.zero		1


	//   ....[18]....
        /*0c24*/ 	.word	0x000008f0
        /*0c28*/ 	.word	0x000000ff
        /*0c2c*/ 	.word	0x000228b0
        /*0c30*/ 	.short	0x0100
        /*0c32*/ 	.byte	0x08
	.zero		1


	//   ....[19]....
        /*0c34*/ 	.word	0x00000900
        /*0c38*/ 	.word	0x000000ff
        /*0c3c*/ 	.word	0x000228c0
        /*0c40*/ 	.short	0x0100
        /*0c42*/ 	.byte	0x08
	.zero		1


	//   ....[20]....
        /*0c44*/ 	.word	0x00000910
        /*0c48*/ 	.word	0x000000ff
        /*0c4c*/ 	.word	0x000228b8
        /*0c50*/ 	.short	0x0100
        /*0c52*/ 	.byte	0x08
	.zero		1


	//   ....[21]....
        /*0c54*/ 	.word	0x00000920
        /*0c58*/ 	.word	0x000000ff
        /*0c5c*/ 	.word	0x000228c8
        /*0c60*/ 	.short	0x0100
        /*0c62*/ 	.byte	0x08
	.zero		1


	//   ....[22]....
        /*0c64*/ 	.word	0x00002b90
        /*0c68*/ 	.word	0x00000061
        /*0c6c*/ 	.word	0x00022890
        /*0c70*/ 	.short	0x010a
        /*0c72*/ 	.byte	0x3f
	.zero		1


	//   ....[23]....
        /*0c74*/ 	.word	0x00003e60
        /*0c78*/ 	.word	0x00000061
        /*0c7c*/ 	.word	0x00022890
        /*0c80*/ 	.short	0x010a
        /*0c82*/ 	.byte	0x3f
	.zero		1


	//   ....[24]....
        /*0c84*/ 	.word	0x00004f50
        /*0c88*/ 	.word	0x00000061
        /*0c8c*/ 	.word	0x00022890
        /*0c90*/ 	.short	0x010a
        /*0c92*/ 	.byte	0x3f
	.zero		1


	//   ....[25]....
        /*0c94*/ 	.word	0x00005160
        /*0c98*/ 	.word	0x0000001c
        /*0c9c*/ 	.word	0x00000000
        /*0ca0*/ 	.short	0x0101
        /*0ca2*/ 	.byte	0x3f
	.zero		1


	//   ....[26]....
        /*0ca4*/ 	.word	0x000051a0
        /*0ca8*/ 	.word	0x00000061
        /*0cac*/ 	.word	0x000228b0
        /*0cb0*/ 	.short	0x010a
        /*0cb2*/ 	.byte	0x3f
	.zero		1


	//   ....[27]....
        /*0cb4*/ 	.word	0x000057f0
        /*0cb8*/ 	.word	0x00000061
        /*0cbc*/ 	.word	0x00000000
        /*0cc0*/ 	.short	0x0101
        /*0cc2*/ 	.byte	0x3f
	.zero		1


	//   ....[28]....
        /*0cc4*/ 	.word	0x00005f50
        /*0cc8*/ 	.word	0x00000012
        /*0ccc*/ 	.word	0x00022800
        /*0cd0*/ 	.short	0x010a
        /*0cd2*/ 	.byte	0x3f
	.zero		1


	//   ....[29]....
        /*0cd4*/ 	.word	0x00005fa0
        /*0cd8*/ 	.word	0x00000012
        /*0cdc*/ 	.word	0x00022800
        /*0ce0*/ 	.short	0x010a
        /*0ce2*/ 	.byte	0x3f
	.zero		1


	//   ....[30]....
        /*0ce4*/ 	.word	0x00006540
        /*0ce8*/ 	.word	0x00000012
        /*0cec*/ 	.word	0x00022800
        /*0cf0*/ 	.short	0x010a
        /*0cf2*/ 	.byte	0x3f
	.zero		1


	//   ....[31]....
        /*0cf4*/ 	.word	0x00007490
        /*0cf8*/ 	.word	0x00000012
        /*0cfc*/ 	.word	0x00022800
        /*0d00*/ 	.short	0x010a
        /*0d02*/ 	.byte	0x3f
	.zero		1


	//   ....[32]....
        /*0d04*/ 	.word	0x000082b0
        /*0d08*/ 	.word	0x0000000e
        /*0d0c*/ 	.word	0x00022830
        /*0d10*/ 	.short	0x010a
        /*0d12*/ 	.byte	0x3f
	.zero		1


	//   ....[33]....
        /*0d14*/ 	.word	0x00008350
        /*0d18*/ 	.word	0x0000000e
        /*0d1c*/ 	.word	0x00022830
        /*0d20*/ 	.short	0x010a
        /*0d22*/ 	.byte	0x3f
	.zero		1


	//   ....[34]....
        /*0d24*/ 	.word	0x00009ad0
        /*0d28*/ 	.word	0x00000003
        /*0d2c*/ 	.word	0x00000000
        /*0d30*/ 	.short	0x0101
        /*0d32*/ 	.byte	0x3f
	.zero		1


	//   ....[35]....
        /*0d34*/ 	.word	0x00009fe0
        /*0d38*/ 	.word	0x0000000e
        /*0d3c*/ 	.word	0x00022850
        /*0d40*/ 	.short	0x010a
        /*0d42*/ 	.byte	0x3f
	.zero		1


	//   ....[36]....
        /*0d44*/ 	.word	0x0000a030
        /*0d48*/ 	.word	0x0000000e
        /*0d4c*/ 	.word	0x00022850
        /*0d50*/ 	.short	0x010a
        /*0d52*/ 	.byte	0x3f
	.zero		1


	//   ....[37]....
        /*0d54*/ 	.word	0x0000a3f0
        /*0d58*/ 	.word	0x0000000e
        /*0d5c*/ 	.word	0x00000000
        /*0d60*/ 	.short	0x0101
        /*0d62*/ 	.byte	0x3f
	.zero		1


	//   ....[38]....
        /*0d64*/ 	.word	0x0000a500
        /*0d68*/ 	.word	0x0000000f
        /*0d6c*/ 	.word	0x00022830
        /*0d70*/ 	.short	0x010a
        /*0d72*/ 	.byte	0x3f
	.zero		1


	//   ....[39]....
        /*0d74*/ 	.word	0x0000a560
        /*0d78*/ 	.word	0x0000000f
        /*0d7c*/ 	.word	0x00022830
        /*0d80*/ 	.short	0x010a
        /*0d82*/ 	.byte	0x3f
	.zero		1


	//   ....[40]....
        /*0d84*/ 	.word	0x0000be60
        /*0d88*/ 	.word	0x00000003
        /*0d8c*/ 	.word	0x00000000
        /*0d90*/ 	.short	0x0101
        /*0d92*/ 	.byte	0x3f
	.zero		1


	//   ....[41]....
        /*0d94*/ 	.word	0x0000c4d0
        /*0d98*/ 	.word	0x0000000f
        /*0d9c*/ 	.word	0x00022850
        /*0da0*/ 	.short	0x010a
        /*0da2*/ 	.byte	0x3f
	.zero		1


	//   ....[42]....
        /*0da4*/ 	.word	0x0000c520
        /*0da8*/ 	.word	0x0000000f
        /*0dac*/ 	.word	0x00022850
        /*0db0*/ 	.short	0x010a
        /*0db2*/ 	.byte	0x3f
	.zero		1


	//   ....[43]....
        /*0db4*/ 	.word	0x0000c8c0
        /*0db8*/ 	.word	0x0000000f
        /*0dbc*/ 	.word	0x00000000
        /*0dc0*/ 	.short	0x0101
        /*0dc2*/ 	.byte	0x3f
	.zero		1


	//   ....[44]....
        /*0dc4*/ 	.word	0x0000ec70
        /*0dc8*/ 	.word	0x00000000
        /*0dcc*/ 	.word	0x00000000
        /*0dd0*/ 	.short	0x0101
        /*0dd2*/ 	.byte	0x3f
	.zero		1


	//   ....[45]....
        /*0dd4*/ 	.word	0x00011440
        /*0dd8*/ 	.word	0x00000006
        /*0ddc*/ 	.word	0x00022820
        /*0de0*/ 	.short	0x010a
        /*0de2*/ 	.byte	0x3f
	.zero		1


	//   ....[46]....
        /*0de4*/ 	.word	0x00011530
        /*0de8*/ 	.word	0x00000004
        /*0dec*/ 	.word	0x000228a0
        /*0df0*/ 	.short	0x010a
        /*0df2*/ 	.byte	0x3f
	.zero		1


	//   ....[47]....
        /*0df4*/ 	.word	0x00011780
        /*0df8*/ 	.word	0x00000004
        /*0dfc*/ 	.word	0x000228c0
        /*0e00*/ 	.short	0x010a
        /*0e02*/ 	.byte	0x3f
	.zero		1


	//   ....[48]....
        /*0e04*/ 	.word	0x00011e40
        /*0e08*/ 	.word	0x00000005
        /*0e0c*/ 	.word	0x000228a0
        /*0e10*/ 	.short	0x010a
        /*0e12*/ 	.byte	0x3f
	.zero		1


	//   ....[49]....
        /*0e14*/ 	.word	0x00012080
        /*0e18*/ 	.word	0x00000005
        /*0e1c*/ 	.word	0x000228c0
        /*0e20*/ 	.short	0x010a
        /*0e22*/ 	.byte	0x3f
	.zero		1


	//   ....[50]....
        /*0e24*/ 	.word	0x00012fe0
        /*0e28*/ 	.word	0x00000000
        /*0e2c*/ 	.word	0x00022840
        /*0e30*/ 	.short	0x010a
        /*0e32*/ 	.byte	0x3f
	.zero		1


	//   ....[51]....
        /*0e34*/ 	.word	0x00013de0
        /*0e38*/ 	.word	0x00000009
        /*0e3c*/ 	.word	0x00022800
        /*0e40*/ 	.short	0x0107
        /*0e42*/ 	.byte	0x3f
	.zero		1


	//   ....[52]....
        /*0e44*/ 	.word	0x00013ee0
        /*0e48*/ 	.word	0x00000002
        /*0e4c*/ 	.word	0x00022800
        /*0e50*/ 	.short	0x0101
        /*0e52*/ 	.byte	0x3f
	.zero		1


	//   ....[53]....
        /*0e54*/ 	.word	0x00013f00
        /*0e58*/ 	.word	0x00000002
        /*0e5c*/ 	.word	0x00022820
        /*0e60*/ 	.short	0x010a
        /*0e62*/ 	.byte	0x3f
	.zero		1


	//   ....[54]....
        /*0e64*/ 	.word	0x00014010
        /*0e68*/ 	.word	0x00000002
        /*0e6c*/ 	.word	0x00022860
        /*0e70*/ 	.short	0x010a
        /*0e72*/ 	.byte	0x3f
	.zero		1


	//   ....[55]....
        /*0e74*/ 	.word	0x00014920
        /*0e78*/ 	.word	0x00000002
        /*0e7c*/ 	.word	0x00022840
        /*0e80*/ 	.short	0x010a
        /*0e82*/ 	.byte	0x3f
	.zero		1


	//   ....[56]....
        /*0e84*/ 	.word	0x00014b80
        /*0e88*/ 	.word	0x00000002
        /*0e8c*/ 	.word	0x00022860
        /*0e90*/ 	.short	0x010a
        /*0e92*/ 	.byte	0x3f
	.zero		1


	//   ....[57]....
        /*0e94*/ 	.word	0x00015420
        /*0e98*/ 	.word	0x00000003
        /*0e9c*/ 	.word	0x00022840
        /*0ea0*/ 	.short	0x010a
        /*0ea2*/ 	.byte	0x3f
	.zero		1


	//   ....[58]....
        /*0ea4*/ 	.word	0x00015670
        /*0ea8*/ 	.word	0x00000003
        /*0eac*/ 	.word	0x00022860
        /*0eb0*/ 	.short	0x010a
        /*0eb2*/ 	.byte	0x3f
	.zero		1


	//   ....[59]....
        /*0eb4*/ 	.word	0x00015e80
        /*0eb8*/ 	.word	0x00000003
        /*0ebc*/ 	.word	0x00022840
        /*0ec0*/ 	.short	0x010a
        /*0ec2*/ 	.byte	0x3f
	.zero		1


	//   ....[60]....
        /*0ec4*/ 	.word	0x000160e0
        /*0ec8*/ 	.word	0x00000003
        /*0ecc*/ 	.word	0x00022860
        /*0ed0*/ 	.short	0x010a
        /*0ed2*/ 	.byte	0x3f
	.zero		1


	//   ....[61]....
        /*0ed4*/ 	.word	0x00017320
        /*0ed8*/ 	.word	0x00000000
        /*0edc*/ 	.word	0x00022820
        /*0ee0*/ 	.short	0x010a
        /*0ee2*/ 	.byte	0x3f
	.zero		1


	//   ....[62]....
        /*0ee4*/ 	.word	0x000174d0
        /*0ee8*/ 	.word	0x00000006
        /*0eec*/ 	.word	0x00000000
        /*0ef0*/ 	.short	0x010a
        /*0ef2*/ 	.byte	0x3f
	.zero		1


	//   ....[63]....
        /*0ef4*/ 	.word	0x00017540
        /*0ef8*/ 	.word	0x00000007
        /*0efc*/ 	.word	0x00000000
        /*0f00*/ 	.short	0x010a
        /*0f02*/ 	.byte	0x3f
	.zero		1


	//   ....[64]....
        /*0f04*/ 	.word	0x000175b0
        /*0f08*/ 	.word	0x00000004
        /*0f0c*/ 	.word	0x00000000
        /*0f10*/ 	.short	0x010a
        /*0f12*/ 	.byte	0x3f
	.zero		1


	//   ....[65]....
        /*0f14*/ 	.word	0x000175e0
        /*0f18*/ 	.word	0x00000003
        /*0f1c*/ 	.word	0x00000000
        /*0f20*/ 	.short	0x010a
        /*0f22*/ 	.byte	0x3f
	.zero		1


	//   ....[66]....
        /*0f24*/ 	.word	0x00017640
        /*0f28*/ 	.word	0x00000061
        /*0f2c*/ 	.word	0x00022890
        /*0f30*/ 	.short	0x010a
        /*0f32*/ 	.byte	0x3f
	.zero		1


	//   ....[67]....
        /*0f34*/ 	.word	0x00017690
        /*0f38*/ 	.word	0x00000061
        /*0f3c*/ 	.word	0x00022890
        /*0f40*/ 	.short	0x010a
        /*0f42*/ 	.byte	0x3f
	.zero		1


	//   ....[68]....
        /*0f44*/ 	.word	0x000176e0
        /*0f48*/ 	.word	0x00000061
        /*0f4c*/ 	.word	0x00022890
        /*0f50*/ 	.short	0x010a
        /*0f52*/ 	.byte	0x3f
	.zero		1


	//   ....[69]....
        /*0f54*/ 	.word	0x00017730
        /*0f58*/ 	.word	0x00000061
        /*0f5c*/ 	.word	0x000228b0
        /*0f60*/ 	.short	0x010a
        /*0f62*/ 	.byte	0x3f
	.zero		1


	//   ....[70]....
        /*0f64*/ 	.word	0x000179e0
        /*0f68*/ 	.word	0x00000012
        /*0f6c*/ 	.word	0x00022800
        /*0f70*/ 	.short	0x010a
        /*0f72*/ 	.byte	0x3f
	.zero		1


	//   ....[71]....
        /*0f74*/ 	.word	0x00017bf0
        /*0f78*/ 	.word	0x00000012
        /*0f7c*/ 	.word	0x00022800
        /*0f80*/ 	.short	0x010a
        /*0f82*/ 	.byte	0x3f
	.zero		1


	//   ....[72]....
        /*0f84*/ 	.word	0x00017c40
        /*0f88*/ 	.word	0x0000000e
        /*0f8c*/ 	.word	0x00022830
        /*0f90*/ 	.short	0x010a
        /*0f92*/ 	.byte	0x3f
	.zero		1


	//   ....[73]....
        /*0f94*/ 	.word	0x00017c90
        /*0f98*/ 	.word	0x0000000e
        /*0f9c*/ 	.word	0x00022850
        /*0fa0*/ 	.short	0x010a
        /*0fa2*/ 	.byte	0x3f
	.zero		1


	//   ....[74]....
        /*0fa4*/ 	.word	0x00017ce0
        /*0fa8*/ 	.word	0x0000000f
        /*0fac*/ 	.word	0x00022830
        /*0fb0*/ 	.short	0x010a
        /*0fb2*/ 	.byte	0x3f
	.zero		1


	//   ....[75]....
        /*0fb4*/ 	.word	0x00017d30
        /*0fb8*/ 	.word	0x0000000f
        /*0fbc*/ 	.word	0x00022850
        /*0fc0*/ 	.short	0x010a
        /*0fc2*/ 	.byte	0x3f
	.zero		1


	//   ....[76]....
        /*0fc4*/ 	.word	0x00018310
        /*0fc8*/ 	.word	0x00000005
        /*0fcc*/ 	.word	0x00022820
        /*0fd0*/ 	.short	0x010a
        /*0fd2*/ 	.byte	0x3f
	.zero		1


	//   ....[77]....
        /*0fd4*/ 	.word	0x00018360
        /*0fd8*/ 	.word	0x00000004
        /*0fdc*/ 	.word	0x000228a0
        /*0fe0*/ 	.short	0x010a
        /*0fe2*/ 	.byte	0x3f
	.zero		1


	//   ....[78]....
        /*0fe4*/ 	.word	0x000183b0
        /*0fe8*/ 	.word	0x00000004
        /*0fec*/ 	.word	0x000228c0
        /*0ff0*/ 	.short	0x010a
        /*0ff2*/ 	.byte	0x3f
	.zero		1


	//   ....[79]....
        /*0ff4*/ 	.word	0x00018400
        /*0ff8*/ 	.word	0x00000005
        /*0ffc*/ 	.word	0x000228a0
        /*1000*/ 	.short	0x010a
        /*1002*/ 	.byte	0x3f
	.zero		1


	//   ....[80]....
        /*1004*/ 	.word	0x00018450
        /*1008*/ 	.word	0x00000005
        /*100c*/ 	.word	0x000228c0
        /*1010*/ 	.short	0x010a
        /*1012*/ 	.byte	0x3f
	.zero		1


	//   ....[81]....
        /*1014*/ 	.word	0x000185f0
        /*1018*/ 	.word	0x00000000
        /*101c*/ 	.word	0x00022840
        /*1020*/ 	.short	0x010a
        /*1022*/ 	.byte	0x3f
	.zero		1


	//   ....[82]....
        /*1024*/ 	.word	0x000190b0
        /*1028*/ 	.word	0x00000002
        /*102c*/ 	.word	0x00022820
        /*1030*/ 	.short	0x010a
        /*1032*/ 	.byte	0x3f
	.zero		1


	//   ....[83]....
        /*1034*/ 	.word	0x00019100
        /*1038*/ 	.word	0x00000002
        /*103c*/ 	.word	0x00022860
        /*1040*/ 	.short	0x010a
        /*1042*/ 	.byte	0x3f
	.zero		1


	//   ....[84]....
        /*1044*/ 	.word	0x00019150
        /*1048*/ 	.word	0x00000002
        /*104c*/ 	.word	0x00022840
        /*1050*/ 	.short	0x010a
        /*1052*/ 	.byte	0x3f
	.zero		1


	//   ....[85]....
        /*1054*/ 	.word	0x000191a0
        /*1058*/ 	.word	0x00000002
        /*105c*/ 	.word	0x00022860
        /*1060*/ 	.short	0x010a
        /*1062*/ 	.byte	0x3f
	.zero		1


	//   ....[86]....
        /*1064*/ 	.word	0x000191f0
        /*1068*/ 	.word	0x00000003
        /*106c*/ 	.word	0x00022840
        /*1070*/ 	.short	0x010a
        /*1072*/ 	.byte	0x3f
	.zero		1


	//   ....[87]....
        /*1074*/ 	.word	0x00019240
        /*1078*/ 	.word	0x00000003
        /*107c*/ 	.word	0x00022860
        /*1080*/ 	.short	0x010a
        /*1082*/ 	.byte	0x3f
	.zero		1


	//   ....[88]....
        /*1084*/ 	.word	0x00019290
        /*1088*/ 	.word	0x00000003
        /*108c*/ 	.word	0x00022840
        /*1090*/ 	.short	0x010a
        /*1092*/ 	.byte	0x3f
	.zero		1


	//   ....[89]....
        /*1094*/ 	.word	0x000192e0
        /*1098*/ 	.word	0x00000003
        /*109c*/ 	.word	0x00022860
        /*10a0*/ 	.short	0x010a
        /*10a2*/ 	.byte	0x3f
	.zero		1


	//   ....[90]....
        /*10a4*/ 	.word	0x00019d30
        /*10a8*/ 	.word	0x00000000
        /*10ac*/ 	.word	0x00022820
        /*10b0*/ 	.short	0x010a
        /*10b2*/ 	.byte	0x3f
	.zero		1


	//   ....[91]....
        /*10b4*/ 	.word	0x00019ed0
        /*10b8*/ 	.word	0x00000006
        /*10bc*/ 	.word	0x00000000
        /*10c0*/ 	.short	0x010a
        /*10c2*/ 	.byte	0x3f
	.zero		1


	//   ....[92]....
        /*10c4*/ 	.word	0x00019f20
        /*10c8*/ 	.word	0x00000007
        /*10cc*/ 	.word	0x00000000
        /*10d0*/ 	.short	0x010a
        /*10d2*/ 	.byte	0x3f
	.zero		1


	//   ....[93]....
        /*10d4*/ 	.word	0x00019f70
        /*10d8*/ 	.word	0x00000004
        /*10dc*/ 	.word	0x00000000
        /*10e0*/ 	.short	0x010a
        /*10e2*/ 	.byte	0x3f
	.zero		1


	//----- nvinfo : EIATTR_NUM_MBARRIERS
	.align		4
.L_239:
        /*10e4*/ 	.byte	0x03, 0x38
        /*10e6*/ 	.short	0x0016


	//----- nvinfo : EIATTR_EXIT_INSTR_OFFSETS
	.align		4
        /*10e8*/ 	.byte	0x04, 0x1c
        /*10ea*/ 	.short	(.L_241 - .L_240)


	//   ....[0]....
.L_240:
        /*10ec*/ 	.word	0x00017630


	//----- nvinfo : EIATTR_MAX_THREADS
	.align		4
.L_241:
        /*10f0*/ 	.byte	0x04, 0x05
        /*10f2*/ 	.short	(.L_243 - .L_242)
.L_242:
        /*10f4*/ 	.word	0x00000180
        /*10f8*/ 	.word	0x00000001
        /*10fc*/ 	.word	0x00000001


	//----- nvinfo : EIATTR_CRS_STACK_SIZE
	.align		4
.L_243:
        /*1100*/ 	.byte	0x04, 0x1e
        /*1102*/ 	.short	(.L_245 - .L_244)
.L_244:
        /*1104*/ 	.word	0x00000000


	//----- nvinfo : EIATTR_CBANK_PARAM_SIZE
	.align		4
.L_245:
        /*1108*/ 	.byte	0x03, 0x19
        /*110a*/ 	.short	0x0af0


	//----- nvinfo : EIATTR_PARAM_CBANK
	.align		4
        /*110c*/ 	.byte	0x04, 0x0a
        /*110e*/ 	.short	(.L_247 - .L_246)
	.align		4
.L_246:
        /*1110*/ 	.word	index@(.nv.constant0._ZN7cutlass13device_kernelIN5flash11enable_sm90INS1_16FlashAttnFwdSm90INS1_25CollectiveMainloopFwdSm90ILi2EN4cute5tupleIJNS5_1CILi1EEES8_S8_EEENS6_IJNS7_ILi128EEENS7_ILi96EEENS7_ILi64EEEEEELi256ENS_10bfloat16_tEfNS_4arch4Sm90ELb0ELb0ELb1ELb1ELb0ELb1ELb0ELb1ELb0ELb1ELb0ELb0EEENS1_21CollectiveEpilogueFwdINS6_IJSA_NS7_ILi256EEESB_EEES9_SE_SG_Li256ELb1ELb1ELb0ELb0EEENS1_36VarlenDynamicPersistentTileSchedulerILi128ELi96ELi256ELi128ELb0ELb1ELb1ELb0ELb1ELb1EEEEEEEEEvNT_6ParamsE)
        /*1114*/ 	.short	0x0210
        /*1116*/ 	.short	0x0af0


	//----- nvinfo : EIATTR_SW_WAR
	.align		4
.L_247:
        /*1118*/ 	.byte	0x04, 0x36
        /*111a*/ 	.short	(.L_249 - .L_248)
.L_248:
        /*111c*/ 	.word	0x00000008
.L_249:


//--------------------- .nv.info._ZN7cutlass13device_kernelIN5flash11enable_sm90INS1_16FlashAttnFwdSm90INS1_25CollectiveMainloopFwdSm90ILi2EN4cute5tupleIJNS5_1CILi1EEES8_S8_EEENS6_IJNS7_ILi128EEENS7_ILi96EEENS7_ILi64EEEEEELi256ENS_10bfloat16_tEfNS_4arch4Sm90ELb0ELb0ELb1ELb1ELb0ELb0ELb1ELb1ELb0ELb1ELb0ELb0EEENS1_21CollectiveEpilogueFwdINS6_IJSA_NS7_ILi256EEESB_EEES9_SE_SG_Li256ELb1ELb1ELb0ELb0EEENS1_36VarlenDynamicPersistentTileSchedulerILi128ELi96ELi256ELi128ELb0ELb1ELb1ELb0ELb1ELb1EEEEEEEEEvNT_6ParamsE --------------------------
	.section	.nv.info._ZN7cutlass13device_kernelIN5flash11enable_sm90INS1_16FlashAttnFwdSm90INS1_25CollectiveMainloopFwdSm90ILi2EN4cute5tupleIJNS5_1CILi1EEES8_S8_EEENS6_IJNS7_ILi128EEENS7_ILi96EEENS7_ILi64EEEEEELi256ENS_10bfloat16_tEfNS_4arch4Sm90ELb0ELb0ELb1ELb1ELb0ELb0ELb1ELb1ELb0ELb1ELb0ELb0EEENS1_21CollectiveEpilogueFwdINS6_IJSA_NS7_ILi256EEESB_EEES9_SE_SG_Li256ELb1ELb1ELb0ELb0EEENS1_36VarlenDynamicPersistentTileSchedulerILi128ELi96ELi256ELi128ELb0ELb1ELb1ELb0ELb1ELb1EEEEEEEEEvNT_6ParamsE,"",@"SHT_CUDA_INFO"
	.sectionflags	@""
	.align	4


	//----- nvinfo : EIATTR_CUDA_API_VERSION
	.align		4
        /*0000*/ 	.byte	0x04, 0x37
        /*0002*/ 	.short	(.L_251 - .L_250)
.L_250:
        /*0004*/ 	.word	0x00000082


	//----- nvinfo : EIATTR_KPARAM_INFO
	.align		4
.L_251:
        /*0008*/ 	.byte	0x04, 0x17
        /*000a*/ 	.short	(.L_253 - .L_252)
.L_252:
        /*000c*/ 	.word	0x00000000
        /*0010*/ 	.short	0x0000
        /*0012*/ 	.short	0x0070
        /*0014*/ 	.byte	0x00, 0xf0, 0x01, 0x2e


	//----- nvinfo : EIATTR_SPARSE_MMA_MASK
	.align		4
.L_253:
        /*0018*/ 	.byte	0x03, 0x50
        /*001a*/ 	.short	0x0000


	//----- nvinfo : EIATTR_MAXREG_COUNT
	.align		4
        /*001c*/ 	.byte	0x03, 0x1b
        /*001e*/ 	.short	0x00a8


	//----- nvinfo : EIATTR_NUM_BARRIERS
	.align		4
        /*0020*/ 	.byte	0x02, 0x4c
        /*0022*/ 	.byte	0x10
	.zero		1


	//----- nvinfo : EIATTR_EXTERNS
	.align		4
        /*0024*/ 	.byte	0x04, 0x0f
        /*0026*/ 	.short	(.L_255 - .L_254)


	//   ....[0]....
	.align		4
.L_254:
        /*0028*/ 	.word	index@(__assertfail)


	//----- nvinfo : EIATTR_ANNOTATIONS
	.align		4
.L_255:
        /*002c*/ 	.byte	0x04, 0x55
        /*002e*/ 	.short	(.L_257 - .L_256)


	//   ....[0]....
.L_256:
        /* <DEDUP_REMOVED lines=99> */


	//----- nvinfo : EIATTR_MERCURY_ISA_VERSION
	.align		4
.L_257:
        /*0650*/ 	.byte	0x03, 0x5f
        /*0652*/ 	.short	0x0101


	//----- nvinfo : EIATTR_UNUSED_LOAD_BYTE_OFFSET
	.align		4
        /*0654*/ 	.byte	0x04, 0x44
        /*0656*/ 	.short	(.L_259 - .L_258)


	//   ....[0]....
.L_258:
        /*0658*/ 	.word	0x00000a80
        /*065c*/ 	.word	0x0000fff0


	//   ....[1]....
        /*0660*/ 	.word	0x00007650
        /*0664*/ 	.word	0x0000fff0


	//----- nvinfo : EIATTR_INT_WARP_WIDE_INSTR_OFFSETS
	.align		4
.L_259:
        /*0668*/ 	.byte	0x04, 0x31
        /*066a*/ 	.short	(.L_261 - .L_260)


	//   ....[0]....
.L_260:
        /*066c*/ 	.word	0x00000130


	//   ....[1]....
        /*0670*/ 	.word	0x00000170


	//   ....[2]....
        /*0674*/ 	.word	0x000001e0


	//   ....[3]....
        /*0678*/ 	.word	0x000001f0


	//   ....[4]....
        /*067c*/ 	.word	0x0000b580


	//   ....[5]....
        /*0680*/ 	.word	0x0000b610


	//   ....[6]....
        /*0684*/ 	.word	0x00010220


	//   ....[7]....
        /*0688*/ 	.word	0x000102b0


	//----- nvinfo : EIATTR_COOP_GROUP_MASK_REGIDS
	.align		4
.L_261:
        /*068c*/ 	.byte	0x04, 0x29
        /*068e*/ 	.short	(.L_263 - .L_262)


	//   ....[0]....
.L_262:
        /*0690*/ 	.word	0xffffffff


	//   ....[1]....
        /*0694*/ 	.word	0xffffffff


	//   ....[2]....
        /*0698*/ 	.word	0xffffffff


	//   ....[3]....
        /*069c*/ 	.word	0xffffffff


	//   ....[4]....
        /*06a0*/ 	.word	0xffffffff


	//   ....[5]....
        /*06a4*/ 	.word	0xffffffff


	//   ....[6]....
        /*06a8*/ 	.word	0xffffffff


	//   ....[7]....
        /*06ac*/ 	.word	0xffffffff


	//   ....[8]....
        /*06b0*/ 	.word	0xffffffff


	//   ....[9]....
        /*06b4*/ 	.word	0xffffffff


	//   ....[10]....
        /*06b8*/ 	.word	0xffffffff


	//   ....[11]....
        /*06bc*/ 	.word	0xffffffff


	//   ....[12]....
        /*06c0*/ 	.word	0xffffffff


	//   ....[13]....
        /*06c4*/ 	.word	0xffffffff


	//   ....[14]....
        /*06c8*/ 	.word	0xffffffff


	//   ....[15]....
        /*06cc*/ 	.word	0xffffffff


	//   ....[16]....
        /*06d0*/ 	.word	0xffffffff


	//   ....[17]....
        /*06d4*/ 	.word	0xffffffff


	//   ....[18]....
        /*06d8*/ 	.word	0xffffffff


	//   ....[19]....
        /*06dc*/ 	.word	0xffffffff


	//   ....[20]....
        /*06e0*/ 	.word	0xffffffff


	//   ....[21]....
        /*06e4*/ 	.word	0xffffffff


	//   ....[22]....
        /*06e8*/ 	.word	0xffffffff


	//   ....[23]....
        /*06ec*/ 	.word	0xffffffff


	//   ....[24]....
        /*06f0*/ 	.word	0xffffffff


	//   ....[25]....
        /*06f4*/ 	.word	0xffffffff


	//   ....[26]....
        /*06f8*/ 	.word	0xffffffff


	//   ....[27]....
        /*06fc*/ 	.word	0xffffffff


	//   ....[28]....
        /*0700*/ 	.word	0xffffffff


	//   ....[29]....
        /*0704*/ 	.word	0xffffffff


	//   ....[30]....
        /*0708*/ 	.word	0xffffffff


	//   ....[31]....
        /*070c*/ 	.word	0xffffffff


	//   ....[32]....
        /*0710*/ 	.word	0xffffffff


	//   ....[33]....
        /*0714*/ 	.word	0xffffffff


	//   ....[34]....
        /*0718*/ 	.word	0xffffffff


	//   ....[35]....
        /*071c*/ 	.word	0xffffffff


	//   ....[36]....
        /*0720*/ 	.word	0xffffffff


	//   ....[37]....
        /*0724*/ 	.word	0xffffffff


	//   ....[38]....
        /*0728*/ 	.word	0xffffffff


	//   ....[39]....
        /*072c*/ 	.word	0xffffffff


	//   ....[40]....
        /*0730*/ 	.word	0xffffffff


	//   ....[41]....
        /*0734*/ 	.word	0xffffffff


	//   ....[42]....
        /*0738*/ 	.word	0xffffffff


	//   ....[43]....
        /*073c*/ 	.word	0xffffffff


	//   ....[44]....
        /*0740*/ 	.word	0xffffffff


	//   ....[45]....
        /*0744*/ 	.word	0xffffffff


	//   ....[46]....
        /*0748*/ 	.word	0xffffffff


	//   ....[47]....
        /*074c*/ 	.word	0xffffffff


	//   ....[48]....
        /*0750*/ 	.word	0xffffffff


	//   ....[49]....
        /*0754*/ 	.word	0xffffffff


	//   ....[50]....
        /*0758*/ 	.word	0xffffffff


	//   ....[51]....
        /*075c*/ 	.word	0xffffffff


	//   ....[52]....
        /*0760*/ 	.word	0xffffffff


	//   ....[53]....
        /*0764*/ 	.word	0xffffffff


	//   ....[54]....
        /*0768*/ 	.word	0xffffffff


	//   ....[55]....
        /*076c*/ 	.word	0xffffffff


	//   ....[56]....
        /*0770*/ 	.word	0xffffffff


	//   ....[57]....
        /*0774*/ 	.word	0xffffffff


	//   ....[58]....
        /*0778*/ 	.word	0xffffffff


	//   ....[59]....
        /*077c*/ 	.word	0xffffffff


	//   ....[60]....
        /*0780*/ 	.word	0xffffffff


	//   ....[61]....
        /*0784*/ 	.word	0xffffffff


	//   ....[62]....
        /*0788*/ 	.word	0xffffffff


	//   ....[63]....
        /*078c*/ 	.word	0xffffffff


	//   ....[64]....
        /*0790*/ 	.word	0xffffffff


	//   ....[65]....
        /*0794*/ 	.word	0xffffffff


	//   ....[66]....
        /*0798*/ 	.word	0xffffffff


	//   ....[67]....
        /*079c*/ 	.word	0xffffffff


	//   ....[68]....
        /*07a0*/ 	.word	0xffffffff


	//   ....[69]....
        /*07a4*/ 	.word	0xffffffff


	//   ....[70]....
        /*07a8*/ 	.word	0xffffffff


	//   ....[71]....
        /*07ac*/ 	.word	0xffffffff


	//   ....[72]....
        /*07b0*/ 	.word	0xffffffff


	//   ....[73]....
        /*07b4*/ 	.word	0xffffffff


	//   ....[74]....
        /*07b8*/ 	.word	0xffffffff


	//   ....[75]....
        /*07bc*/ 	.word	0xffffffff


	//   ....[76]....
        /*07c0*/ 	.word	0xffffffff


	//   ....[77]....
        /*07c4*/ 	.word	0xffffffff


	//   ....[78]....
        /*07c8*/ 	.word	0xffffffff


	//   ....[79]....
        /*07cc*/ 	.word	0xffffffff


	//   ....[80]....
        /*07d0*/ 	.word	0xffffffff


	//   ....[81]....
        /*07d4*/ 	.word	0xffffffff


	//   ....[82]....
        /*07d8*/ 	.word	0xffffffff


	//   ....[83]....
        /*07dc*/ 	.word	0xffffffff


	//   ....[84]....
        /*07e0*/ 	.word	0xffffffff


	//   ....[85]....
        /*07e4*/ 	.word	0xffffffff


	//   ....[86]....
        /*07e8*/ 	.word	0xffffffff


	//   ....[87]....
        /*07ec*/ 	.word	0xffffffff


	//   ....[88]....
        /*07f0*/ 	.word	0xffffffff


	//   ....[89]....
        /*07f4*/ 	.word	0xffffffff


	//   ....[90]....
        /*07f8*/ 	.word	0xffffffff


	//   ....[91]....
        /*07fc*/ 	.word	0xffffffff


	//   ....[92]....
        /*0800*/ 	.word	0xffffffff


	//   ....[93]....
        /*0804*/ 	.word	0xffffffff


	//   ....[94]....
        /*0808*/ 	.word	0xffffffff


	//   ....[95]....
        /*080c*/ 	.word	0xffffffff


	//   ....[96]....
        /*0810*/ 	.word	0xffffffff


	//   ....[97]....
        /*0814*/ 	.word	0xffffffff


	//   ....[98]....
        /*0818*/ 	.word	0xffffffff


	//   ....[99]....
        /*081c*/ 	.word	0xffffffff


	//   ....[100]....
        /*0820*/ 	.word	0xffffffff


	//   ....[101]....
        /*0824*/ 	.word	0xffffffff


	//   ....[102]....
        /*0828*/ 	.word	0xffffffff


	//   ....[103]....
        /*082c*/ 	.word	0xffffffff


	//   ....[104]....
        /*0830*/ 	.word	0xffffffff


	//   ....[105]....
        /*0834*/ 	.word	0xffffffff


	//   ....[106]....
        /*0838*/ 	.word	0xffffffff


	//   ....[107]....
        /*083c*/ 	.word	0x0500000f


	//   ....[108]....
        /*0840*/ 	.word	0x0500000f


	//   ....[109]....
        /*0844*/ 	.word	0x0500000f


	//   ....[110]....
        /*0848*/ 	.word	0x0500000f


	//   ....[111]....
        /*084c*/ 	.word	0x0500000f


	//   ....[112]....
        /*0850*/ 	.word	0x0500000f


	//   ....[113]....
        /*0854*/ 	.word	0x0500000f


	//   ....[114]....
        /*0858*/ 	.word	0x0500000f


	//   ....[115]....
        /*085c*/ 	.word	0x0500000f


	//   ....[116]....
        /*0860*/ 	.word	0x0500000f


	//   ....[117]....
        /*0864*/ 	.word	0x0500000f


	//   ....[118]....
        /*0868*/ 	.word	0x0500000f


	//   ....[119]....
        /*086c*/ 	.word	0x0500000f


	//   ....[120]....
        /*0870*/ 	.word	0x0500000f


	//   ....[121]....
        /*0874*/ 	.word	0x0500000f


	//   ....[122]....
        /*0878*/ 	.word	0x0500000f


	//   ....[123]....
        /*087c*/ 	.word	0x0500000f


	//   ....[124]....
        /*0880*/ 	.word	0x0500000f


	//   ....[125]....
        /*0884*/ 	.word	0x0500000f


	//   ....[126]....
        /*0888*/ 	.word	0x0500000f


	//   ....[127]....
        /*088c*/ 	.word	0x0500000f


	//   ....[128]....
        /*0890*/ 	.word	0x0500000f


	//   ....[129]....
        /*0894*/ 	.word	0x0500000f


	//   ....[130]....
        /*0898*/ 	.word	0x0500000f


	//   ....[131]....
        /*089c*/ 	.word	0x0500000f


	//   ....[132]....
        /*08a0*/ 	.word	0x0500000f


	//   ....[133]....
        /*08a4*/ 	.word	0x0500000f


	//   ....[134]....
        /*08a8*/ 	.word	0x0500000f


	//   ....[135]....
        /*08ac*/ 	.word	0x0500000f


	//   ....[136]....
        /*08b0*/ 	.word	0x0500000f


	//   ....[137]....
        /*08b4*/ 	.word	0x0500000f


	//   ....[138]....
        /*08b8*/ 	.word	0x0500000f


	//   ....[139]....
        /*08bc*/ 	.word	0x0500000f


	//   ....[140]....
        /*08c0*/ 	.word	0x0500000f


	//   ....[141]....
        /*08c4*/ 	.word	0x0500000f


	//   ....[142]....
        /*08c8*/ 	.word	0x0500000f


	//   ....[143]....
        /*08cc*/ 	.word	0x0500000f


	//   ....[144]....
        /*08d0*/ 	.word	0x0500000f


	//   ....[145]....
        /*08d4*/ 	.word	0x0500000f


	//   ....[146]....
        /*08d8*/ 	.word	0x0500000f


	//   ....[147]....
        /*08dc*/ 	.word	0x0500000f


	//   ....[148]....
        /*08e0*/ 	.word	0x0500000f


	//   ....[149]....
        /*08e4*/ 	.word	0x0500000f


	//   ....[150]....
        /*08e8*/ 	.word	0x0500000f


	//   ....[151]....
        /*08ec*/ 	.word	0x0500000f


	//   ....[152]....
        /*08f0*/ 	.word	0x0500000f


	//   ....[153]....
        /*08f4*/ 	.word	0x0500000f


	//   ....[154]....
        /*08f8*/ 	.word	0x0500000f


	//   ....[155]....
        /*08fc*/ 	.word	0x0500000f


	//   ....[156]....
        /*0900*/ 	.word	0x0500000f


	//   ....[157]....
        /*0904*/ 	.word	0x0500000f


	//----- nvinfo : EIATTR_COOP_GROUP_INSTR_OFFSETS
	.align		4
.L_263:
        /*0908*/ 	.byte	0x04, 0x28
        /*090a*/ 	.short	(.L_265 - .L_264)


	//   ....[0]....
.L_264:
        /*090c*/ 	.word	0x00000070


	//   ....[1]....
        /*0910*/ 	.word	0x00000140


	//   ....[2]....
        /*0914*/ 	.word	0x00000190


	//   ....[3]....
        /*0918*/ 	.word	0x000003e0


	//   ....[4]....
        /*091c*/ 	.word	0x00000540


	//   ....[5]....
        /*0920*/ 	.word	0x00000660


	//   ....[6]....
        /*0924*/ 	.word	0x000007c0


	//   ....[7]....
        /*0928*/ 	.word	0x000016a0


	//   ....[8]....
        /*092c*/ 	.word	0x000034a0


	//   ....[9]....
        /*0930*/ 	.word	0x000034f0


	//   ....[10]....
        /*0934*/ 	.word	0x00003510


	//   ....[11]....
        /*0938*/ 	.word	0x00003530


	//   ....[12]....
        /*093c*/ 	.word	0x00005560


	//   ....[13]....
        /*0940*/ 	.word	0x00005580


	//   ....[14]....
        /*0944*/ 	.word	0x000055a0


	//   ....[15]....
        /*0948*/ 	.word	0x000055c0


	//   ....[16]....
        /*094c*/ 	.word	0x00006bb0


	//   ....[17]....
        /*0950*/ 	.word	0x00006bf0


	//   ....[18]....
        /*0954*/ 	.word	0x00006cc0


	//   ....[19]....
        /*0958*/ 	.word	0x00006cf0


	//   ....[20]....
        /*095c*/ 	.word	0x00008770


	//   ....[21]....
        /*0960*/ 	.word	0x000087a0


	//   ....[22]....
        /*0964*/ 	.word	0x00008800


	//   ....[23]....
        /*0968*/ 	.word	0x00008860


	//   ....[24]....
        /*096c*/ 	.word	0x000090d0


	//   ....[25]....
        /*0970*/ 	.word	0x000090f0


	//   ....[26]....
        /*0974*/ 	.word	0x00009240


	//   ....[27]....
        /*0978*/ 	.word	0x00009260


	//   ....[28]....
        /*097c*/ 	.word	0x000093a0


	//   ....[29]....
        /*0980*/ 	.word	0x000093c0


	//   ....[30]....
        /*0984*/ 	.word	0x00009510


	//   ....[31]....
        /*0988*/ 	.word	0x00009530


	//   ....[32]....
        /*098c*/ 	.word	0x00009ee0


	//   ....[33]....
        /*0990*/ 	.word	0x00009f10


	//   ....[34]....
        /*0994*/ 	.word	0x0000a060


	//   ....[35]....
        /*0998*/ 	.word	0x0000a080


	//   ....[36]....
        /*099c*/ 	.word	0x0000a1c0


	//   ....[37]....
        /*09a0*/ 	.word	0x0000a1e0


	//   ....[38]....
        /*09a4*/ 	.word	0x0000a330


	//   ....[39]....
        /*09a8*/ 	.word	0x0000a350


	//   ....[40]....
        /*09ac*/ 	.word	0x0000a510


	//   ....[41]....
        /*09b0*/ 	.word	0x0000a700


	//   ....[42]....
        /*09b4*/ 	.word	0x0000a730


	//   ....[43]....
        /*09b8*/ 	.word	0x0000a760


	//   ....[44]....
        /*09bc*/ 	.word	0x0000a790


	//   ....[45]....
        /*09c0*/ 	.word	0x0000a7c0


	//   ....[46]....
        /*09c4*/ 	.word	0x0000a7f0


	//   ....[47]....
        /*09c8*/ 	.word	0x0000a960


	//   ....[48]....
        /*09cc*/ 	.word	0x0000a990


	//   ....[49]....
        /*09d0*/ 	.word	0x0000a9c0


	//   ....[50]....
        /*09d4*/ 	.word	0x0000a9f0


	//   ....[51]....
        /*09d8*/ 	.word	0x0000aa20


	//   ....[52]....
        /*09dc*/ 	.word	0x0000aa50


	//   ....[53]....
        /*09e0*/ 	.word	0x0000aaf0


	//   ....[54]....
        /*09e4*/ 	.word	0x0000ab20


	//   ....[55]....
        /*09e8*/ 	.word	0x0000abb0


	//   ....[56]....
        /*09ec*/ 	.word	0x0000bb90


	//   ....[57]....
        /*09f0*/ 	.word	0x0000c720


	//   ....[58]....
        /*09f4*/ 	.word	0x0000c740


	//   ....[59]....
        /*09f8*/ 	.word	0x0000c770


	//   ....[60]....
        /*09fc*/ 	.word	0x0000c790


	//   ....[61]....
        /*0a00*/ 	.word	0x0000c840


	//   ....[62]....
        /*0a04*/ 	.word	0x0000c8d0


	//   ....[63]....
        /*0a08*/ 	.word	0x0000c900


	//   ....[64]....
        /*0a0c*/ 	.word	0x0000c980


	//   ....[65]....
        /*0a10*/ 	.word	0x0000c9b0


	//   ....[66]....
        /*0a14*/ 	.word	0x0000ca30


	//   ....[67]....
        /*0a18*/ 	.word	0x0000ca60


	//   ....[68]....
        /*0a1c*/ 	.word	0x0000cae0


	//   ....[69]....
        /*0a20*/ 	.word	0x0000cb10


	//   ....[70]....
        /*0a24*/ 	.word	0x0000cb70


	//   ....[71]....
        /*0a28*/ 	.word	0x0000cb80


	//   ....[72]....
        /*0a2c*/ 	.word	0x0000cbf0


	//   ....[73]....
        /*0a30*/ 	.word	0x0000d2f0


	//   ....[74]....
        /*0a34*/ 	.word	0x0000d350


	//   ....[75]....
        /*0a38*/ 	.word	0x0000d400


	//   ....[76]....
        /*0a3c*/ 	.word	0x0000d410


	//   ....[77]....
        /*0a40*/ 	.word	0x0000d4a0


	//   ....[78]....
        /*0a44*/ 	.word	0x0000d4b0


	//   ....[79]....
        /*0a48*/ 	.word	0x0000d540


	//   ....[80]....
        /*0a4c*/ 	.word	0x0000d550


	//   ....[81]....
        /*0a50*/ 	.word	0x0000d5c0


	//   ....[82]....
        /*0a54*/ 	.word	0x0000d5d0


	//   ....[83]....
        /*0a58*/ 	.word	0x0000d650


	//   ....[84]....
        /*0a5c*/ 	.word	0x0000d660


	//   ....[85]....
        /*0a60*/ 	.word	0x0000d6e0


	//   ....[86]....
        /*0a64*/ 	.word	0x0000d6f0


	//   ....[87]....
        /*0a68*/ 	.word	0x0000d770


	//   ....[88]....
        /*0a6c*/ 	.word	0x0000d780


	//   ....[89]....
        /*0a70*/ 	.word	0x000104b0


	//   ....[90]....
        /*0a74*/ 	.word	0x000104e0


	//   ....[91]....
        /*0a78*/ 	.word	0x00010520


	//   ....[92]....
        /*0a7c*/ 	.word	0x00010550


	//   ....[93]....
        /*0a80*/ 	.word	0x00010580


	//   ....[94]....
        /*0a84*/ 	.word	0x000105b0


	//   ....[95]....
        /*0a88*/ 	.word	0x000105e0


	//   ....[96]....
        /*0a8c*/ 	.word	0x00010610


	//   ....[97]....
        /*0a90*/ 	.word	0x00010790


	//   ....[98]....
        /*0a94*/ 	.word	0x000107c0


	//   ....[99]....
        /*0a98*/ 	.word	0x000107f0


	//   ....[100]....
        /*0a9c*/ 	.word	0x00010820


	//   ....[101]....
        /*0aa0*/ 	.word	0x00010850


	//   ....[102]....
        /*0aa4*/ 	.word	0x00010880


	//   ....[103]....
        /*0aa8*/ 	.word	0x00010940


	//   ....[104]....
        /*0aac*/ 	.word	0x00010960


	//   ....[105]....
        /*0ab0*/ 	.word	0x000109d0


	//   ....[106]....
        /*0ab4*/ 	.word	0x00010e60


	//   ....[107]....
        /*0ab8*/ 	.word	0x000113c0


	//   ....[108]....
        /*0abc*/ 	.word	0x00011540


	//   ....[109]....
        /*0ac0*/ 	.word	0x000115b0


	//   ....[110]....
        /*0ac4*/ 	.word	0x00011610


	//   ....[111]....
        /*0ac8*/ 	.word	0x00011670


	//   ....[112]....
        /*0acc*/ 	.word	0x00011740


	//   ....[113]....
        /*0ad0*/ 	.word	0x00011800


	//   ....[114]....
        /*0ad4*/ 	.word	0x00011910


	//   ....[115]....
        /*0ad8*/ 	.word	0x000119b0


	//   ....[116]....
        /*0adc*/ 	.word	0x00011a80


	//   ....[117]....
        /*0ae0*/ 	.word	0x00011b20


	//   ....[118]....
        /*0ae4*/ 	.word	0x00011bf0


	//   ....[119]....
        /*0ae8*/ 	.word	0x00011c90


	//   ....[120]....
        /*0aec*/ 	.word	0x00011d60


	//   ....[121]....
        /*0af0*/ 	.word	0x00011e00


	//   ....[122]....
        /*0af4*/ 	.word	0x00011eb0


	//   ....[123]....
        /*0af8*/ 	.word	0x00011f90


	//   ....[124]....
        /*0afc*/ 	.word	0x000121e0


	//   ....[125]....
        /*0b00*/ 	.word	0x000122b0


	//   ....[126]....
        /*0b04*/ 	.word	0x00012390


	//   ....[127]....
        /*0b08*/ 	.word	0x00012400


	//   ....[128]....
        /*0b0c*/ 	.word	0x00012510


	//   ....[129]....
        /*0b10*/ 	.word	0x000125d0


	//   ....[130]....
        /*0b14*/ 	.word	0x00012690


	//   ....[131]....
        /*0b18*/ 	.word	0x00012750


	//   ....[132]....
        /*0b1c*/ 	.word	0x00012810


	//   ....[133]....
        /*0b20*/ 	.word	0x000128d0


	//   ....[134]....
        /*0b24*/ 	.word	0x00012990


	//   ....[135]....
        /*0b28*/ 	.word	0x00012a40


	//   ....[136]....
        /*0b2c*/ 	.word	0x00012b40


	//   ....[137]....
        /*0b30*/ 	.word	0x00012b90


	//   ....[138]....
        /*0b34*/ 	.word	0x00012bf0


	//   ....[139]....
        /*0b38*/ 	.word	0x00012cd0


	//   ....[140]....
        /*0b3c*/ 	.word	0x00013000


	//   ....[141]....
        /*0b40*/ 	.word	0x000130a0


	//   ....[142]....
        /*0b44*/ 	.word	0x000131c0


	//   ....[143]....
        /*0b48*/ 	.word	0x00013240


	//   ....[144]....
        /*0b4c*/ 	.word	0x000132c0


	//   ....[145]....
        /*0b50*/ 	.word	0x00013340


	//   ....[146]....
        /*0b54*/ 	.word	0x000133c0


	//   ....[147]....
        /*0b58*/ 	.word	0x00013450


	//   ....[148]....
        /*0b5c*/ 	.word	0x000134f0


	//   ....[149]....
        /*0b60*/ 	.word	0x000135a0


	//   ....[150]....
        /*0b64*/ 	.word	0x00013620


	//   ....[151]....
        /*0b68*/ 	.word	0x000136a0


	//   ....[152]....
        /*0b6c*/ 	.word	0x00013720


	//   ....[153]....
        /*0b70*/ 	.word	0x000137b0


	//   ....[154]....
        /*0b74*/ 	.word	0x00013830


	//   ....[155]....
        /*0b78*/ 	.word	0x000138d0


	//   ....[156]....
        /*0b7c*/ 	.word	0x00013960


	//   ....[157]....
        /*0b80*/ 	.word	0x00013a90


	//----- nvinfo : EIATTR_REG_RECONFIG
	.align		4
.L_265:
        /*0b84*/ 	.byte	0x01, 0x54
	.zero		2


	//----- nvinfo : EIATTR_SYSCALL_OFFSETS
	.align		4
        /*0b88*/ 	.byte	0x04, 0x46
        /*0b8a*/ 	.short	(.L_267 - .L_266)


	//   ....[0]....
.L_266:
        /*0b8c*/ 	.word	0x00001810


	//   ....[1]....
        /*0b90*/ 	.word	0x0000b780


	//   ....[2]....
        /*0b94*/ 	.word	0x0000b8e0


	//   ....[3]....
        /*0b98*/ 	.word	0x0000b9e0


	//   ....[4]....
        /*0b9c*/ 	.word	0x0000c2f0


	//   ....[5]....
        /*0ba0*/ 	.word	0x0000cf10


	//----- nvinfo : EIATTR_MBARRIER_INSTR_OFFSETS
	.align		4
.L_267:
        /*0ba4*/ 	.byte	0x04, 0x39
        /*0ba6*/ 	.short	(.L_269 - .L_268)


	//   ....[0]....
.L_268:
        /*0ba8*/ 	.word	0x00000280
        /*0bac*/ 	.word	0x000000ff
        /*0bb0*/ 	.word	0x00032400
        /*0bb4*/ 	.short	0x0100
        /*0bb6*/ 	.byte	0x08
	.zero		1


	//   ....[1]....
        /*0bb8*/ 	.word	0x00000290
        /*0bbc*/ 	.word	0x000000ff
        /*0bc0*/ 	.word	0x00032410
        /*0bc4*/ 	.short	0x0100
        /*0bc6*/ 	.byte	0x08
	.zero		1


	//   ....[2]....
        /*0bc8*/ 	.word	0x000002a0
        /*0bcc*/ 	.word	0x000000ff
        /*0bd0*/ 	.word	0x00032420
        /*0bd4*/ 	.short	0x0100
        /*0bd6*/ 	.byte	0x08
	.zero		1


	//   ....[3]....
        /*0bd8*/ 	.word	0x00000390
        /*0bdc*/ 	.word	0x000000ff
        /*0be0*/ 	.word	0x00032430
        /*0be4*/ 	.short	0x0100
        /*0be6*/ 	.byte	0x08
	.zero		1


	//   ....[4]....
        /*0be8*/ 	.word	0x000003a0
        /*0bec*/ 	.word	0x000000ff
        /*0bf0*/ 	.word	0x00032440
        /*0bf4*/ 	.short	0x0100
        /*0bf6*/ 	.byte	0x08
	.zero		1


	//   ....[5]....
        /*0bf8*/ 	.word	0x000003b0
        /*0bfc*/ 	.word	0x000000ff
        /*0c00*/ 	.word	0x00032438
        /*0c04*/ 	.short	0x0100
        /*0c06*/ 	.byte	0x08
	.zero		1


	//   ....[6]....
        /*0c08*/ 	.word	0x000003c0
        /*0c0c*/ 	.word	0x000000ff
        /*0c10*/ 	.word	0x00032448
        /*0c14*/ 	.short	0x0100
        /*0c16*/ 	.byte	0x08
	.zero		1


	//   ....[7]....
        /*0c18*/ 	.word	0x000004f0
        /*0c1c*/ 	.word	0x000000ff
        /*0c20*/ 	.word	0x00032450
        /*0c24*/ 	.short	0x0100
        /*0c26*/ 	.byte	0x08
	.zero		1


	//   ....[8]....
        /*0c28*/ 	.word	0x00000500
        /*0c2c*/ 	.word	0x000000ff
        /*0c30*/ 	.word	0x00032460
        /*0c34*/ 	.short	0x0100
        /*0c36*/ 	.byte	0x08
	.zero		1


	//   ....[9]....
        /*0c38*/ 	.word	0x00000510
        /*0c3c*/ 	.word	0x000000ff
        /*0c40*/ 	.word	0x00032458
        /*0c44*/ 	.short	0x0100
        /*0c46*/ 	.byte	0x08
	.zero		1


	//   ....[10]....
        /*0c48*/ 	.word	0x00000520
        /*0c4c*/ 	.word	0x000000ff
        /*0c50*/ 	.word	0x00032468
        /*0c54*/ 	.short	0x0100
        /*0c56*/ 	.byte	0x08
	.zero		1


	//   ....[11]....
        /*0c58*/ 	.word	0x00000610
        /*0c5c*/ 	.word	0x000000ff
        /*0c60*/ 	.word	0x00032470
        /*0c64*/ 	.short	0x0100
        /*0c66*/ 	.byte	0x06
	.zero		1


	//   ....[12]....
        /*0c68*/ 	.word	0x00000620
        /*0c6c*/ 	.word	0x000000ff
        /*0c70*/ 	.word	0x00032480
        /*0c74*/ 	.short	0x0100
        /*0c76*/ 	.byte	0x06
	.zero		1


	//   ....[13]....
        /*0c78*/ 	.word	0x00000630
        /*0c7c*/ 	.word	0x000000ff
        /*0c80*/ 	.word	0x00032478
        /*0c84*/ 	.short	0x0100
        /*0c86*/ 	.byte	0x06
	.zero		1


	//   ....[14]....
        /*0c88*/ 	.word	0x00000640
        /*0c8c*/ 	.word	0x000000ff
        /*0c90*/ 	.word	0x00032488
        /*0c94*/ 	.short	0x0100
        /*0c96*/ 	.byte	0x06
	.zero		1


	//   ....[15]....
        /*0c98*/ 	.word	0x00000770
        /*0c9c*/ 	.word	0x000000ff
        /*0ca0*/ 	.word	0x00032490
        /*0ca4*/ 	.short	0x0100
        /*0ca6*/ 	.byte	0x08
	.zero		1


	//   ....[16]....
        /*0ca8*/ 	.word	0x00000780
        /*0cac*/ 	.word	0x000000ff
        /*0cb0*/ 	.word	0x000324a0
        /*0cb4*/ 	.short	0x0100
        /*0cb6*/ 	.byte	0x08
	.zero		1


	//   ....[17]....
        /*0cb8*/ 	.word	0x00000790
        /*0cbc*/ 	.word	0x000000ff
        /*0cc0*/ 	.word	0x00032498
        /*0cc4*/ 	.short	0x0100
        /*0cc6*/ 	.byte	0x08
	.zero		1


	//   ....[18]....
        /*0cc8*/ 	.word	0x000007a0
        /*0ccc*/ 	.word	0x000000ff
        /*0cd0*/ 	.word	0x000324a8
        /*0cd4*/ 	.short	0x0100
        /*0cd6*/ 	.byte	0x08
	.zero		1


	//   ....[19]....
        /*0cd8*/ 	.word	0x000008d0
        /*0cdc*/ 	.word	0x000000ff
        /*0ce0*/ 	.word	0x000324b0
        /*0ce4*/ 	.short	0x0100
        /*0ce6*/ 	.byte	0x08
	.zero		1


	//   ....[20]....
        /*0ce8*/ 	.word	0x000008e0
        /*0cec*/ 	.word	0x000000ff
        /*0cf0*/ 	.word	0x000324c0
        /*0cf4*/ 	.short	0x0100
        /*0cf6*/ 	.byte	0x08
	.zero		1


	//   ....[21]....
        /*0cf8*/ 	.word	0x000008f0
        /*0cfc*/ 	.word	0x000000ff
        /*0d00*/ 	.word	0x000324b8
        /*0d04*/ 	.short	0x0100
        /*0d06*/ 	.byte	0x08
	.zero		1


	//   ....[22]....
        /*0d08*/ 	.word	0x00000900
        /*0d0c*/ 	.word	0x000000ff
        /*0d10*/ 	.word	0x000324c8
        /*0d14*/ 	.short	0x0100
        /*0d16*/ 	.byte	0x08
	.zero		1


	//   ....[23]....
        /*0d18*/ 	.word	0x000018d0
        /*0d1c*/ 	.word	0x00000004
        /*0d20*/ 	.word	0x00032400
        /*0d24*/ 	.short	0x010a
        /*0d26*/ 	.byte	0x3f
	.zero		1


	//   ....[24]....
        /*0d28*/ 	.word	0x000019b0
        /*0d2c*/ 	.word	0x00000000
        /*0d30*/ 	.word	0x00032430
        /*0d34*/ 	.short	0x010a
        /*0d36*/ 	.byte	0x3f
	.zero		1


	//   ....[25]....
        /*0d38*/ 	.word	0x00001a00
        /*0d3c*/ 	.word	0x00000000
        /*0d40*/ 	.word	0x00032430
        /*0d44*/ 	.short	0x010a
        /*0d46*/ 	.byte	0x3f
	.zero		1


	//   ....[26]....
        /*0d48*/ 	.word	0x00001d70
        /*0d4c*/ 	.word	0x00000004
        /*0d50*/ 	.word	0x00032410
        /*0d54*/ 	.short	0x010a
        /*0d56*/ 	.byte	0x3f
	.zero		1


	//   ....[27]....
        /*0d58*/ 	.word	0x00001db0
        /*0d5c*/ 	.word	0x00000000
        /*0d60*/ 	.word	0x00032450
        /*0d64*/ 	.short	0x010a
        /*0d66*/ 	.byte	0x3f
	.zero		1


	//   ....[28]....
        /*0d68*/ 	.word	0x00001df0
        /*0d6c*/ 	.word	0x00000000
        /*0d70*/ 	.word	0x00032450
        /*0d74*/ 	.short	0x010a
        /*0d76*/ 	.byte	0x3f
	.zero		1


	//   ....[29]....
        /*0d78*/ 	.word	0x00003790
        /*0d7c*/ 	.word	0x00000018
        /*0d80*/ 	.word	0x00000000
        /*0d84*/ 	.short	0x0101
        /*0d86*/ 	.byte	0x3f
	.zero		1


	//   ....[30]....
        /*0d88*/ 	.word	0x00004260
        /*0d8c*/ 	.word	0x00000000
        /*0d90*/ 	.word	0x00000000
        /*0d94*/ 	.short	0x0101
        /*0d96*/ 	.byte	0x3f
	.zero		1


	//   ....[31]....
        /*0d98*/ 	.word	0x000043c0
        /*0d9c*/ 	.word	0x000000ff
        /*0da0*/ 	.word	0x00032430
        /*0da4*/ 	.short	0x010a
        /*0da6*/ 	.byte	0x04
	.zero		1


	//   ....[32]....
        /*0da8*/ 	.word	0x00004400
        /*0dac*/ 	.word	0x000000ff
        /*0db0*/ 	.word	0x00032430
        /*0db4*/ 	.short	0x010a
        /*0db6*/ 	.byte	0x04
	.zero		1


	//   ....[33]....
        /*0db8*/ 	.word	0x00004610
        /*0dbc*/ 	.word	0x000000ff
        /*0dc0*/ 	.word	0x00032450
        /*0dc4*/ 	.short	0x010a
        /*0dc6*/ 	.byte	0x04
	.zero		1


	//   ....[34]....
        /*0dc8*/ 	.word	0x00004650
        /*0dcc*/ 	.word	0x000000ff
        /*0dd0*/ 	.word	0x00032450
        /*0dd4*/ 	.short	0x010a
        /*0dd6*/ 	.byte	0x04
	.zero		1


	//   ....[35]....
        /*0dd8*/ 	.word	0x00005750
        /*0ddc*/ 	.word	0x0000009c
        /*0de0*/ 	.word	0x00000000
        /*0de4*/ 	.short	0x0101
        /*0de6*/ 	.byte	0x3f
	.zero		1


	//   ....[36]....
        /*0de8*/ 	.word	0x00006b90
        /*0dec*/ 	.word	0x0000009b
        /*0df0*/ 	.word	0x00000000
        /*0df4*/ 	.short	0x0101
        /*0df6*/ 	.byte	0x3f
	.zero		1


	//   ....[37]....
        /*0df8*/ 	.word	0x000090c0
        /*0dfc*/ 	.word	0x00000097
        /*0e00*/ 	.word	0x00000000
        /*0e04*/ 	.short	0x0101
        /*0e06*/ 	.byte	0x3f
	.zero		1


	//   ....[38]....
        /*0e08*/ 	.word	0x0000be30
        /*0e0c*/ 	.word	0x00000000
        /*0e10*/ 	.word	0x00032440
        /*0e14*/ 	.short	0x010a
        /*0e16*/ 	.byte	0x3f
	.zero		1


	//   ....[39]....
        /*0e18*/ 	.word	0x0000ccb0
        /*0e1c*/ 	.word	0x00000008
        /*0e20*/ 	.word	0x00032400
        /*0e24*/ 	.short	0x0107
        /*0e26*/ 	.byte	0x3f
	.zero		1


	//   ....[40]....
        /*0e28*/ 	.word	0x0000cd50
        /*0e2c*/ 	.word	0x00000002
        /*0e30*/ 	.word	0x00032400
        /*0e34*/ 	.short	0x0101
        /*0e36*/ 	.byte	0x3f
	.zero		1


	//   ....[41]....
        /*0e38*/ 	.word	0x0000d8a0
        /*0e3c*/ 	.word	0x00000007
        /*0e40*/ 	.word	0x00032410
        /*0e44*/ 	.short	0x0107
        /*0e46*/ 	.byte	0x3f
	.zero		1


	//   ....[42]....
        /*0e48*/ 	.word	0x0000d9a0
        /*0e4c*/ 	.word	0x00000002
        /*0e50*/ 	.word	0x00032410
        /*0e54*/ 	.short	0x0101
        /*0e56*/ 	.byte	0x3f
	.zero		1


	//   ....[43]....
        /*0e58*/ 	.word	0x0000d9c0
        /*0e5c*/ 	.word	0x00000002
        /*0e60*/ 	.word	0x00032420
        /*0e64*/ 	.short	0x010a
        /*0e66*/ 	.byte	0x3f
	.zero		1


	//   ....[44]....
        /*0e68*/ 	.word	0x0000dad0
        /*0e6c*/ 	.word	0x00000002
        /*0e70*/ 	.word	0x00032460
        /*0e74*/ 	.short	0x010a
        /*0e76*/ 	.byte	0x3f
	.zero		1


	//   ....[45]....
        /*0e78*/ 	.word	0x0000e3e0
        /*0e7c*/ 	.word	0x00000003
        /*0e80*/ 	.word	0x00032440
        /*0e84*/ 	.short	0x010a
        /*0e86*/ 	.byte	0x3f
	.zero		1


	//   ....[46]....
        /*0e88*/ 	.word	0x0000e640
        /*0e8c*/ 	.word	0x00000003
        /*0e90*/ 	.word	0x00032460
        /*0e94*/ 	.short	0x010a
        /*0e96*/ 	.byte	0x3f
	.zero		1


	//   ....[47]....
        /*0e98*/ 	.word	0x0000eee0
        /*0e9c*/ 	.word	0x00000004
        /*0ea0*/ 	.word	0x00032440
        /*0ea4*/ 	.short	0x010a
        /*0ea6*/ 	.byte	0x3f
	.zero		1


	//   ....[48]....
        /*0ea8*/ 	.word	0x0000f130
        /*0eac*/ 	.word	0x00000004
        /*0eb0*/ 	.word	0x00032460
        /*0eb4*/ 	.short	0x010a
        /*0eb6*/ 	.byte	0x3f
	.zero		1


	//   ....[49]....
        /*0eb8*/ 	.word	0x0000f940
        /*0ebc*/ 	.word	0x00000004
        /*0ec0*/ 	.word	0x00032440
        /*0ec4*/ 	.short	0x010a
        /*0ec6*/ 	.byte	0x3f
	.zero		1


	//   ....[50]....
        /*0ec8*/ 	.word	0x0000fba0
        /*0ecc*/ 	.word	0x00000004
        /*0ed0*/ 	.word	0x00032460
        /*0ed4*/ 	.short	0x010a
        /*0ed6*/ 	.byte	0x3f
	.zero		1


	//   ....[51]....
        /*0ed8*/ 	.word	0x00010de0
        /*0edc*/ 	.word	0x00000000
        /*0ee0*/ 	.word	0x00032420
        /*0ee4*/ 	.short	0x010a
        /*0ee6*/ 	.byte	0x3f
	.zero		1


	//   ....[52]....
        /*0ee8*/ 	.word	0x00010fc0
        /*0eec*/ 	.word	0x00000006
        /*0ef0*/ 	.word	0x00000000
        /*0ef4*/ 	.short	0x010a
        /*0ef6*/ 	.byte	0x3f
	.zero		1


	//   ....[53]....
        /*0ef8*/ 	.word	0x00011030
        /*0efc*/ 	.word	0x00000007
        /*0f00*/ 	.word	0x00000000
        /*0f04*/ 	.short	0x010a
        /*0f06*/ 	.byte	0x3f
	.zero		1


	//   ....[54]....
        /*0f08*/ 	.word	0x000110a0
        /*0f0c*/ 	.word	0x00000004
        /*0f10*/ 	.word	0x00000000
        /*0f14*/ 	.short	0x010a
        /*0f16*/ 	.byte	0x3f
	.zero		1


	//   ....[55]....
        /*0f18*/ 	.word	0x000110d0
        /*0f1c*/ 	.word	0x00000003
        /*0f20*/ 	.word	0x00000000
        /*0f24*/ 	.short	0x010a
        /*0f26*/ 	.byte	0x3f
	.zero		1


	//   ....[56]....
        /*0f28*/ 	.word	0x00011130
        /*0f2c*/ 	.word	0x00000004
        /*0f30*/ 	.word	0x00032400
        /*0f34*/ 	.short	0x010a
        /*0f36*/ 	.byte	0x3f
	.zero		1


	//   ....[57]....
        /*0f38*/ 	.word	0x00011180
        /*0f3c*/ 	.word	0x00000000
        /*0f40*/ 	.word	0x00032430
        /*0f44*/ 	.short	0x010a
        /*0f46*/ 	.byte	0x3f
	.zero		1


	//   ....[58]....
        /*0f48*/ 	.word	0x000111d0
        /*0f4c*/ 	.word	0x00000004
        /*0f50*/ 	.word	0x00032410
        /*0f54*/ 	.short	0x010a
        /*0f56*/ 	.byte	0x3f
	.zero		1


	//   ....[59]....
        /*0f58*/ 	.word	0x00011220
        /*0f5c*/ 	.word	0x00000000
        /*0f60*/ 	.word	0x00032450
        /*0f64*/ 	.short	0x010a
        /*0f66*/ 	.byte	0x3f
	.zero		1


	//   ....[60]....
        /*0f68*/ 	.word	0x00011280
        /*0f6c*/ 	.word	0x00000099
        /*0f70*/ 	.word	0x00032430
        /*0f74*/ 	.short	0x010a
        /*0f76*/ 	.byte	0x3f
	.zero		1


	//   ....[61]....
        /*0f78*/ 	.word	0x000112e0
        /*0f7c*/ 	.word	0x000000d1
        /*0f80*/ 	.word	0x00032450
        /*0f84*/ 	.short	0x010a
        /*0f86*/ 	.byte	0x3f
	.zero		1


	//   ....[62]....
        /*0f88*/ 	.word	0x00011480
        /*0f8c*/ 	.word	0x00000000
        /*0f90*/ 	.word	0x00032440
        /*0f94*/ 	.short	0x010a
        /*0f96*/ 	.byte	0x3f
	.zero		1


	//   ....[63]....
        /*0f98*/ 	.word	0x00012d20
        /*0f9c*/ 	.word	0x00000002
        /*0fa0*/ 	.word	0x00032420
        /*0fa4*/ 	.short	0x010a
        /*0fa6*/ 	.byte	0x3f
	.zero		1


	//   ....[64]....
        /*0fa8*/ 	.word	0x00012d70
        /*0fac*/ 	.word	0x00000002
        /*0fb0*/ 	.word	0x00032460
        /*0fb4*/ 	.short	0x010a
        /*0fb6*/ 	.byte	0x3f
	.zero		1


	//   ....[65]....
        /*0fb8*/ 	.word	0x00012dc0
        /*0fbc*/ 	.word	0x00000003
        /*0fc0*/ 	.word	0x00032440
        /*0fc4*/ 	.short	0x010a
        /*0fc6*/ 	.byte	0x3f
	.zero		1


	//   ....[66]....
        /*0fc8*/ 	.word	0x00012e10
        /*0fcc*/ 	.word	0x00000003
        /*0fd0*/ 	.word	0x00032460
        /*0fd4*/ 	.short	0x010a
        /*0fd6*/ 	.byte	0x3f
	.zero		1


	//   ....[67]....
        /*0fd8*/ 	.word	0x00012e60
        /*0fdc*/ 	.word	0x00000004
        /*0fe0*/ 	.word	0x00032440
        /*0fe4*/ 	.short	0x010a
        /*0fe6*/ 	.byte	0x3f
	.zero		1


	//   ....[68]....
        /*0fe8*/ 	.word	0x00012eb0
        /*0fec*/ 	.word	0x00000004
        /*0ff0*/ 	.word	0x00032460
        /*0ff4*/ 	.short	0x010a
        /*0ff6*/ 	.byte	0x3f
	.zero		1


	//   ....[69]....
        /*0ff8*/ 	.word	0x00012f00
        /*0ffc*/ 	.word	0x00000004
        /*1000*/ 	.word	0x00032440
        /*1004*/ 	.short	0x010a
        /*1006*/ 	.byte	0x3f
	.zero		1


	//   ....[70]....
        /*1008*/ 	.word	0x00012f50
        /*100c*/ 	.word	0x00000004
        /*1010*/ 	.word	0x00032460
        /*1014*/ 	.short	0x010a
        /*1016*/ 	.byte	0x3f
	.zero		1


	//   ....[71]....
        /*1018*/ 	.word	0x000139b0
        /*101c*/ 	.word	0x00000000
        /*1020*/ 	.word	0x00032420
        /*1024*/ 	.short	0x010a
        /*1026*/ 	.byte	0x3f
	.zero		1


	//   ....[72]....
        /*1028*/ 	.word	0x00013b50
        /*102c*/ 	.word	0x00000006
        /*1030*/ 	.word	0x00000000
        /*1034*/ 	.short	0x010a
        /*1036*/ 	.byte	0x3f
	.zero		1


	//   ....[73]....
        /*1038*/ 	.word	0x00013ba0
        /*103c*/ 	.word	0x00000007
        /*1040*/ 	.word	0x00000000
        /*1044*/ 	.short	0x010a
        /*1046*/ 	.byte	0x3f
	.zero		1


	//   ....[74]....
        /*1048*/ 	.word	0x00013bf0
        /*104c*/ 	.word	0x00000004
        /*1050*/ 	.word	0x00000000
        /*1054*/ 	.short	0x010a
        /*1056*/ 	.byte	0x3f
	.zero		1


	//----- nvinfo : EIATTR_NUM_MBARRIERS
	.align		4
.L_269:
        /*1058*/ 	.byte	0x03, 0x38
        /*105a*/ 	.short	0x0017


	//----- nvinfo : EIATTR_EXIT_INSTR_OFFSETS
	.align		4
        /*105c*/ 	.byte	0x04, 0x1c
        /*105e*/ 	.short	(.L_271 - .L_270)


	//   ....[0]....
.L_270:
        /*1060*/ 	.word	0x00000ac0


	//   ....[1]....
        /*1064*/ 	.word	0x0000a4c0


	//   ....[2]....
        /*1068*/ 	.word	0x00011120


	//----- nvinfo : EIATTR_MAX_THREADS
	.align		4
.L_271:
        /*106c*/ 	.byte	0x04, 0x05
        /*106e*/ 	.short	(.L_273 - .L_272)
.L_272:
        /*1070*/ 	.word	0x00000180
        /*1074*/ 	.word	0x00000001
        /*1078*/ 	.word	0x00000001


	//----- nvinfo : EIATTR_CRS_STACK_SIZE
	.align		4
.L_273:
        /*107c*/ 	.byte	0x04, 0x1e
        /*107e*/ 	.short	(.L_275 - .L_274)
.L_274:
        /*1080*/ 	.word	0x00000000


	//----- nvinfo : EIATTR_CBANK_PARAM_SIZE
	.align		4
.L_275:
        /*1084*/ 	.byte	0x03, 0x19
        /*1086*/ 	.short	0x0bf0


	//----- nvinfo : EIATTR_PARAM_CBANK
	.align		4
        /*1088*/ 	.byte	0x04, 0x0a
        /*108a*/ 	.short	(.L_277 - .L_276)
	.align		4
.L_276:
        /*108c*/ 	.word	index@(.nv.constant0._ZN7cutlass13device_kernelIN5flash11enable_sm90INS1_16FlashAttnFwdSm90INS1_25CollectiveMainloopFwdSm90ILi2EN4cute5tupleIJNS5_1CILi1EEES8_S8_EEENS6_IJNS7_ILi128EEENS7_ILi96EEENS7_ILi64EEEEEELi256ENS_10bfloat16_tEfNS_4arch4Sm90ELb0ELb0ELb1ELb1ELb0ELb0ELb1ELb1ELb0ELb1ELb0ELb0EEENS1_21CollectiveEpilogueFwdINS6_IJSA_NS7_ILi256EEESB_EEES9_SE_SG_Li256ELb1ELb1ELb0ELb0EEENS1_36VarlenDynamicPersistentTileSchedulerILi128ELi96ELi256ELi128ELb0ELb1ELb1ELb0ELb1ELb1EEEEEEEEEvNT_6ParamsE)
        /*1090*/ 	.short	0x0210
        /*1092*/ 	.short	0x0bf0


	//----- nvinfo : EIATTR_SW_WAR
	.align		4
.L_277:
        /*1094*/ 	.byte	0x04, 0x36
        /*1096*/ 	.short	(.L_279 - .L_278)
.L_278:
        /*1098*/ 	.word	0x00000008
.L_279:


//--------------------- .nv.info._ZN7cutlass13device_kernelIN5flash11enable_sm90INS1_16FlashAttnFwdSm90INS1_25CollectiveMainloopFwdSm90ILi2EN4cute5tupleIJNS5_1CILi1EEES8_S8_EEENS6_IJNS7_ILi128EEENS7_ILi96EEENS7_ILi64EEEEEELi256ENS_10bfloat16_tEfNS_4arch4Sm90ELb0ELb0ELb1ELb1ELb0ELb1ELb1ELb1ELb0ELb1ELb0ELb0EEENS1_21CollectiveEpilogueFwdINS6_IJSA_NS7_ILi256EEESB_EEES9_SE_SG_Li256ELb1ELb1ELb0ELb0EEENS1_36VarlenDynamicPersistentTileSchedulerILi128ELi96ELi256ELi128ELb0ELb1ELb1ELb0ELb1ELb1EEEEEEEEEvNT_6ParamsE --------------------------
	.section	.nv.info._ZN7cutlass13device_kernelIN5flash11enable_sm90INS1_16FlashAttnFwdSm90INS1_25CollectiveMainloopFwdSm90ILi2EN4cute5tupleIJNS5_1CILi1EEES8_S8_EEENS6_IJNS7_ILi128EEENS7_ILi96EEENS7_ILi64EEEEEELi256ENS_10bfloat16_tEfNS_4arch4Sm90ELb0ELb0ELb1ELb1ELb0ELb1ELb1ELb1ELb0ELb1ELb0ELb0EEENS1_21CollectiveEpilogueFwdINS6_IJSA_NS7_ILi256EEESB_EEES9_SE_SG_Li256ELb1ELb1ELb0ELb0EEENS1_36VarlenDynamicPersistentTileSchedulerILi128ELi96ELi256ELi128ELb0ELb1ELb1ELb0ELb1ELb1EEEEEEEEEvNT_6ParamsE,"",@"SHT_CUDA_INFO"
	.sectionflags	@""
	.align	4


	//----- nvinfo : EIATTR_CUDA_API_VERSION
	.align		4
        /*0000*/ 	.byte	0x04, 0x37
        /*0002*/ 	.short	(.L_281 - .L_280)
.L_280:
        /*0004*/ 	.word	0x00000082


	//----- nvinfo : EIATTR_KPARAM_INFO
	.align		4
.L_281:
        /*0008*/ 	.byte	0x04, 0x17
        /*000a*/ 	.short	(.L_283 - .L_282)
.L_282:
        /*000c*/ 	.word	0x00000000
        /*0010*/ 	.short	0x0000
        /*0012*/ 	.short	0x0070
        /*0014*/ 	.byte	0x00, 0xf0, 0x01, 0x2e


	//----- nvinfo : EIATTR_SPARSE_MMA_MASK
	.align		4
.L_283:
        /*0018*/ 	.byte	0x03, 0x50
        /*001a*/ 	.short	0x0000


	//----- nvinfo : EIATTR_MAXREG_COUNT
	.align		4
        /*001c*/ 	.byte	0x03, 0x1b
        /*001e*/ 	.short	0x00a8


	//----- nvinfo : EIATTR_NUM_BARRIERS
	.align		4
        /*0020*/ 	.byte	0x02, 0x4c
        /*0022*/ 	.byte	0x10
	.zero		1


	//----- nvinfo : EIATTR_EXTERNS
	.align		4
        /*0024*/ 	.byte	0x04, 0x0f
        /*0026*/ 	.short	(.L_285 - .L_284)


	//   ....[0]....
	.align		4
.L_284:
        /*0028*/ 	.word	index@(__assertfail)


	//----- nvinfo : EIATTR_ANNOTATIONS
	.align		4
.L_285:
        /*002c*/ 	.byte	0x04, 0x55
        /*002e*/ 	.short	(.L_287 - .L_286)


	//   ....[0]....
.L_286:
        /* <DEDUP_REMOVED lines=132> */


	//----- nvinfo : EIATTR_MERCURY_ISA_VERSION
	.align		4
.L_287:
        /*0860*/ 	.byte	0x03, 0x5f
        /*0862*/ 	.short	0x0101


	//----- nvinfo : EIATTR_UNUSED_LOAD_BYTE_OFFSET
	.align		4
        /*0864*/ 	.byte	0x04, 0x44
        /*0866*/ 	.short	(.L_289 - .L_288)


	//   ....[0]....
.L_288:
        /*0868*/ 	.word	0x00000ae0
        /*086c*/ 	.word	0x0000fff0


	//   ....[1]....
        /*0870*/ 	.word	0x0000eae0
        /*0874*/ 	.word	0x0000fff0


	//----- nvinfo : EIATTR_INT_WARP_WIDE_INSTR_OFFSETS
	.align		4
.L_289:
        /*0878*/ 	.byte	0x04, 0x31
        /*087a*/ 	.short	(.L_291 - .L_290)


	//   ....[0]....
.L_290:
        /*087c*/ 	.word	0x00000180


	//   ....[1]....
        /*0880*/ 	.word	0x000001c0


	//   ....[2]....
        /*0884*/ 	.word	0x00000230


	//   ....[3]....
        /*0888*/ 	.word	0x000002a0


	//   ....[4]....
        /*088c*/ 	.word	0x00013f30


	//   ....[5]....
        /*0890*/ 	.word	0x00013f90


	//   ....[6]....
        /*0894*/ 	.word	0x00018ce0


	//   ....[7]....
        /*0898*/ 	.word	0x00018d40


	//----- nvinfo : EIATTR_COOP_GROUP_MASK_REGIDS
	.align		4
.L_291:
        /*089c*/ 	.byte	0x04, 0x29
        /*089e*/ 	.short	(.L_293 - .L_292)


	//   ....[0]....
.L_292:
        /*08a0*/ 	.word	0xffffffff


	//   ....[1]....
        /*08a4*/ 	.word	0xffffffff


	//   ....[2]....
        /*08a8*/ 	.word	0xffffffff


	//   ....[3]....
        /*08ac*/ 	.word	0xffffffff


	//   ....[4]....
        /*08b0*/ 	.word	0xffffffff


	//   ....[5]....
        /*08b4*/ 	.word	0xffffffff


	//   ....[6]....
        /*08b8*/ 	.word	0xffffffff


	//   ....[7]....
        /*08bc*/ 	.word	0xffffffff


	//   ....[8]....
        /*08c0*/ 	.word	0xffffffff


	//   ....[9]....
        /*08c4*/ 	.word	0xffffffff


	//   ....[10]....
        /*08c8*/ 	.word	0xffffffff


	//   ....[11]....
        /*08cc*/ 	.word	0xffffffff


	//   ....[12]....
        /*08d0*/ 	.word	0xffffffff


	//   ....[13]....
        /*08d4*/ 	.word	0xffffffff


	//   ....[14]....
        /*08d8*/ 	.word	0xffffffff


	//   ....[15]....
        /*08dc*/ 	.word	0xffffffff


	//   ....[16]....
        /*08e0*/ 	.word	0xffffffff


	//   ....[17]....
        /*08e4*/ 	.word	0xffffffff


	//   ....[18]....
        /*08e8*/ 	.word	0xffffffff


	//   ....[19]....
        /*08ec*/ 	.word	0xffffffff


	//   ....[20]....
        /*08f0*/ 	.word	0xffffffff


	//   ....[21]....
        /*08f4*/ 	.word	0xffffffff


	//   ....[22]....
        /*08f8*/ 	.word	0xffffffff


	//   ....[23]....
        /*08fc*/ 	.word	0xffffffff


	//   ....[24]....
        /*0900*/ 	.word	0xffffffff


	//   ....[25]....
        /*0904*/ 	.word	0xffffffff


	//   ....[26]....
        /*0908*/ 	.word	0xffffffff


	//   ....[27]....
        /*090c*/ 	.word	0xffffffff


	//   ....[28]....
        /*0910*/ 	.word	0xffffffff


	//   ....[29]....
        /*0914*/ 	.word	0xffffffff


	//   ....[30]....
        /*0918*/ 	.word	0xffffffff


	//   ....[31]....
        /*091c*/ 	.word	0xffffffff


	//   ....[32]....
        /*0920*/ 	.word	0xffffffff


	//   ....[33]....
        /*0924*/ 	.word	0xffffffff


	//   ....[34]....
        /*0928*/ 	.word	0xffffffff


	//   ....[35]....
        /*092c*/ 	.word	0xffffffff


	//   ....[36]....
        /*0930*/ 	.word	0xffffffff


	//   ....[37]....
        /*0934*/ 	.word	0xffffffff


	//   ....[38]....
        /*0938*/ 	.word	0xffffffff


	//   ....[39]....
        /*093c*/ 	.word	0xffffffff


	//   ....[40]....
        /*0940*/ 	.word	0xffffffff


	//   ....[41]....
        /*0944*/ 	.word	0xffffffff


	//   ....[42]....
        /*0948*/ 	.word	0xffffffff


	//   ....[43]....
        /*094c*/ 	.word	0xffffffff


	//   ....[44]....
        /*0950*/ 	.word	0xffffffff


	//   ....[45]....
        /*0954*/ 	.word	0xffffffff


	//   ....[46]....
        /*0958*/ 	.word	0xffffffff


	//   ....[47]....
        /*095c*/ 	.word	0xffffffff


	//   ....[48]....
        /*0960*/ 	.word	0xffffffff


	//   ....[49]....
        /*0964*/ 	.word	0xffffffff


	//   ....[50]....
        /*0968*/ 	.word	0xffffffff


	//   ....[51]....
        /*096c*/ 	.word	0xffffffff


	//   ....[52]....
        /*0970*/ 	.word	0xffffffff


	//   ....[53]....
        /*0974*/ 	.word	0xffffffff


	//   ....[54]....
        /*0978*/ 	.word	0xffffffff


	//   ....[55]....
        /*097c*/ 	.word	0xffffffff


	//   ....[56]....
        /*0980*/ 	.word	0xffffffff


	//   ....[57]....
        /*0984*/ 	.word	0xffffffff


	//   ....[58]....
        /*0988*/ 	.word	0xffffffff


	//   ....[59]....
        /*098c*/ 	.word	0xffffffff


	//   ....[60]....
        /*0990*/ 	.word	0xffffffff


	//   ....[61]....
        /*0994*/ 	.word	0xffffffff


	//   ....[62]....
        /*0998*/ 	.word	0xffffffff


	//   ....[63]....
        /*099c*/ 	.word	0xffffffff


	//   ....[64]....
        /*09a0*/ 	.word	0xffffffff


	//   ....[65]....
        /*09a4*/ 	.word	0xffffffff


	//   ....[66]....
        /*09a8*/ 	.word	0xffffffff


	//   ....[67]....
        /*09ac*/ 	.word	0xffffffff


	//   ....[68]....
        /*09b0*/ 	.word	0xffffffff


	//   ....[69]....
        /*09b4*/ 	.word	0xffffffff


	//   ....[70]....
        /*09b8*/ 	.word	0xffffffff


	//   ....[71]....
        /*09bc*/ 	.word	0xffffffff


	//   ....[72]....
        /*09c0*/ 	.word	0xffffffff


	//   ....[73]....
        /*09c4*/ 	.word	0xffffffff


	//   ....[74]....
        /*09c8*/ 	.word	0xffffffff


	//   ....[75]....
        /*09cc*/ 	.word	0xffffffff


	//   ....[76]....
        /*09d0*/ 	.word	0xffffffff


	//   ....[77]....
        /*09d4*/ 	.word	0xffffffff


	//   ....[78]....
        /*09d8*/ 	.word	0xffffffff


	//   ....[79]....
        /*09dc*/ 	.word	0xffffffff


	//   ....[80]....
        /*09e0*/ 	.word	0xffffffff


	//   ....[81]....
        /*09e4*/ 	.word	0xffffffff


	//   ....[82]....
        /*09e8*/ 	.word	0xffffffff


	//   ....[83]....
        /*09ec*/ 	.word	0xffffffff


	//   ....[84]....
        /*09f0*/ 	.word	0xffffffff


	//   ....[85]....
        /*09f4*/ 	.word	0xffffffff


	//   ....[86]....
        /*09f8*/ 	.word	0xffffffff


	//   ....[87]....
        /*09fc*/ 	.word	0xffffffff


	//   ....[88]....
        /*0a00*/ 	.word	0xffffffff


	//   ....[89]....
        /*0a04*/ 	.word	0xffffffff


	//   ....[90]....
        /*0a08*/ 	.word	0xffffffff


	//   ....[91]....
        /*0a0c*/ 	.word	0xffffffff


	//   ....[92]....
        /*0a10*/ 	.word	0xffffffff


	//   ....[93]....
        /*0a14*/ 	.word	0xffffffff


	//   ....[94]....
        /*0a18*/ 	.word	0xffffffff


	//   ....[95]....
        /*0a1c*/ 	.word	0xffffffff


	//   ....[96]....
        /*0a20*/ 	.word	0xffffffff


	//   ....[97]....
        /*0a24*/ 	.word	0xffffffff


	//   ....[98]....
        /*0a28*/ 	.word	0xffffffff


	//   ....[99]....
        /*0a2c*/ 	.word	0xffffffff


	//   ....[100]....
        /*0a30*/ 	.word	0xffffffff


	//   ....[101]....
        /*0a34*/ 	.word	0xffffffff


	//   ....[102]....
        /*0a38*/ 	.word	0xffffffff


	//   ....[103]....
        /*0a3c*/ 	.word	0xffffffff


	//   ....[104]....
        /*0a40*/ 	.word	0xffffffff


	//   ....[105]....
        /*0a44*/ 	.word	0xffffffff


	//   ....[106]....
        /*0a48*/ 	.word	0xffffffff


	//   ....[107]....
        /*0a4c*/ 	.word	0xffffffff


	//   ....[108]....
        /*0a50*/ 	.word	0xffffffff


	//   ....[109]....
        /*0a54*/ 	.word	0xffffffff


	//   ....[110]....
        /*0a58*/ 	.word	0xffffffff


	//   ....[111]....
        /*0a5c*/ 	.word	0xffffffff


	//   ....[112]....
        /*0a60*/ 	.word	0xffffffff


	//   ....[113]....
        /*0a64*/ 	.word	0xffffffff


	//   ....[114]....
        /*0a68*/ 	.word	0xffffffff


	//   ....[115]....
        /*0a6c*/ 	.word	0xffffffff


	//   ....[116]....
        /*0a70*/ 	.word	0x0500000f


	//   ....[117]....
        /*0a74*/ 	.word	0x0500000f


	//   ....[118]....
        /*0a78*/ 	.word	0x0500000f


	//   ....[119]....
        /*0a7c*/ 	.word	0x0500000f


	//   ....[120]....
        /*0a80*/ 	.word	0x0500000f


	//   ....[121]....
        /*0a84*/ 	.word	0x0500000f


	//   ....[122]....
        /*0a88*/ 	.word	0x0500000f


	//   ....[123]....
        /*0a8c*/ 	.word	0x0500000f


	//   ....[124]....
        /*0a90*/ 	.word	0x0500000f


	//   ....[125]....
        /*0a94*/ 	.word	0x0500000f


	//   ....[126]....
        /*0a98*/ 	.word	0x0500000f


	//   ....[127]....
        /*0a9c*/ 	.word	0x0500000f


	//   ....[128]....
        /*0aa0*/ 	.word	0x0500000f


	//   ....[129]....
        /*0aa4*/ 	.word	0x0500000f


	//   ....[130]....
        /*0aa8*/ 	.word	0x0500000f


	//   ....[131]....
        /*0aac*/ 	.word	0x0500000f


	//   ....[132]....
        /*0ab0*/ 	.word	0x0500000f


	//   ....[133]....
        /*0ab4*/ 	.word	0x0500000f


	//   ....[134]....
        /*0ab8*/ 	.word	0x0500000f


	//   ....[135]....
        /*0abc*/ 	.word	0x0500000f


	//   ....[136]....
        /*0ac0*/ 	.word	0x0500000f


	//   ....[137]....
        /*0ac4*/ 	.word	0x0500000f


	//   ....[138]....
        /*0ac8*/ 	.word	0x0500000f


	//   ....[139]....
        /*0acc*/ 	.word	0x0500000f


	//   ....[140]....
        /*0ad0*/ 	.word	0x0500000f


	//   ....[141]....
        /*0ad4*/ 	.word	0x0500000f


	//   ....[142]....
        /*0ad8*/ 	.word	0x0500000f


	//   ....[143]....
        /*0adc*/ 	.word	0x0500000f


	//   ....[144]....
        /*0ae0*/ 	.word	0x0500000f


	//   ....[145]....
        /*0ae4*/ 	.word	0x0500000f


	//   ....[146]....
        /*0ae8*/ 	.word	0x0500000f


	//   ....[147]....
        /*0aec*/ 	.word	0x0500000f


	//   ....[148]....
        /*0af0*/ 	.word	0x0500000f


	//   ....[149]....
        /*0af4*/ 	.word	0x0500000f


	//   ....[150]....
        /*0af8*/ 	.word	0x0500000f


	//   ....[151]....
        /*0afc*/ 	.word	0x0500000f


	//   ....[152]....
        /*0b00*/ 	.word	0x0500000f


	//   ....[153]....
        /*0b04*/ 	.word	0x0500000f


	//   ....[154]....
        /*0b08*/ 	.word	0x0500000f


	//   ....[155]....
        /*0b0c*/ 	.word	0x0500000f


	//   ....[156]....
        /*0b10*/ 	.word	0x0500000f


	//   ....[157]....
        /*0b14*/ 	.word	0x0500000f


	//   ....[158]....
        /*0b18*/ 	.word	0x0500000f


	//   ....[159]....
        /*0b1c*/ 	.word	0x0500000f


	//   ....[160]....
        /*0b20*/ 	.word	0x0500000f


	//   ....[161]....
        /*0b24*/ 	.word	0x0500000f


	//   ....[162]....
        /*0b28*/ 	.word	0x0500000f


	//   ....[163]....
        /*0b2c*/ 	.word	0x0500000f


	//   ....[164]....
        /*0b30*/ 	.word	0x0500000f


	//   ....[165]....
        /*0b34*/ 	.word	0x0500000f


	//   ....[166]....
        /*0b38*/ 	.word	0x0500000f


	//   ....[167]....
        /*0b3c*/ 	.word	0x0500000f


	//   ....[168]....
        /*0b40*/ 	.word	0x0500000f


	//   ....[169]....
        /*0b44*/ 	.word	0x0500000f


	//   ....[170]....
        /*0b48*/ 	.word	0x0500000f


	//   ....[171]....
        /*0b4c*/ 	.word	0x0500000f


	//   ....[172]....
        /*0b50*/ 	.word	0x0500000f


	//   ....[173]....
        /*0b54*/ 	.word	0x0500000f


	//   ....[174]....
        /*0b58*/ 	.word	0x0500000f


	//   ....[175]....
        /*0b5c*/ 	.word	0x0500000f


	//   ....[176]....
        /*0b60*/ 	.word	0x0500000f


	//   ....[177]....
        /*0b64*/ 	.word	0x0500000f


	//   ....[178]....
        /*0b68*/ 	.word	0x0500000f


	//   ....[179]....
        /*0b6c*/ 	.word	0x0500000f


	//   ....[180]....
        /*0b70*/ 	.word	0x0500000f


	//   ....[181]....
        /*0b74*/ 	.word	0x0500000f


	//   ....[182]....
        /*0b78*/ 	.word	0x0500000f


	//   ....[183]....
        /*0b7c*/ 	.word	0x0500000f


	//   ....[184]....
        /*0b80*/ 	.word	0x0500000f


	//----- nvinfo : EIATTR_COOP_GROUP_INSTR_OFFSETS
	.align		4
.L_293:
        /*0b84*/ 	.byte	0x04, 0x28
        /*0b86*/ 	.short	(.L_295 - .L_294)


	//   ....[0]....
.L_294:
        /*0b88*/ 	.word	0x00000060


	//   ....[1]....
        /*0b8c*/ 	.word	0x00000190


	//   ....[2]....
        /*0b90*/ 	.word	0x00000250


	//   ....[3]....
        /*0b94*/ 	.word	0x00000420


	//   ....[4]....
        /*0b98*/ 	.word	0x00000580


	//   ....[5]....
        /*0b9c*/ 	.word	0x000006a0


	//   ....[6]....
        /*0ba0*/ 	.word	0x00000800


	//   ....[7]....
        /*0ba4*/ 	.word	0x00005e10


	//   ....[8]....
        /*0ba8*/ 	.word	0x00006380


	//   ....[9]....
        /*0bac*/ 	.word	0x00006390


	//   ....[10]....
        /*0bb0*/ 	.word	0x000063a0


	//   ....[11]....
        /*0bb4*/ 	.word	0x000063b0


	//   ....[12]....
        /*0bb8*/ 	.word	0x00007360


	//   ....[13]....
        /*0bbc*/ 	.word	0x00007370


	//   ....[14]....
        /*0bc0*/ 	.word	0x00007380


	//   ....[15]....
        /*0bc4*/ 	.word	0x00007390


	//   ....[16]....
        /*0bc8*/ 	.word	0x0000a310


	//   ....[17]....
        /*0bcc*/ 	.word	0x0000a380


	//   ....[18]....
        /*0bd0*/ 	.word	0x0000a3a0


	//   ....[19]....
        /*0bd4*/ 	.word	0x0000a3c0


	//   ....[20]....
        /*0bd8*/ 	.word	0x0000c4b0


	//   ....[21]....
        /*0bdc*/ 	.word	0x0000c4d0


	//   ....[22]....
        /*0be0*/ 	.word	0x0000cb20


	//   ....[23]....
        /*0be4*/ 	.word	0x0000cbe0


	//   ....[24]....
        /*0be8*/ 	.word	0x0000e060


	//   ....[25]....
        /*0bec*/ 	.word	0x0000e0d0


	//   ....[26]....
        /*0bf0*/ 	.word	0x0000e130


	//   ....[27]....
        /*0bf4*/ 	.word	0x0000e160


	//   ....[28]....
        /*0bf8*/ 	.word	0x0000fab0


	//   ....[29]....
        /*0bfc*/ 	.word	0x0000fb10


	//   ....[30]....
        /*0c00*/ 	.word	0x0000fb40


	//   ....[31]....
        /*0c04*/ 	.word	0x0000fb90


	//   ....[32]....
        /*0c08*/ 	.word	0x00010490


	//   ....[33]....
        /*0c0c*/ 	.word	0x000104b0


	//   ....[34]....
        /*0c10*/ 	.word	0x00010600


	//   ....[35]....
        /*0c14*/ 	.word	0x00010620


	//   ....[36]....
        /*0c18*/ 	.word	0x00010760


	//   ....[37]....
        /*0c1c*/ 	.word	0x00010780


	//   ....[38]....
        /*0c20*/ 	.word	0x000108c0


	//   ....[39]....
        /*0c24*/ 	.word	0x000108d0


	//   ....[40]....
        /*0c28*/ 	.word	0x00011130


	//   ....[41]....
        /*0c2c*/ 	.word	0x00011140


	//   ....[42]....
        /*0c30*/ 	.word	0x00011320


	//   ....[43]....
        /*0c34*/ 	.word	0x00011330


	//   ....[44]....
        /*0c38*/ 	.word	0x00011500


	//   ....[45]....
        /*0c3c*/ 	.word	0x00011510


	//   ....[46]....
        /*0c40*/ 	.word	0x000116e0


	//   ....[47]....
        /*0c44*/ 	.word	0x000116f0


	//   ....[48]....
        /*0c48*/ 	.word	0x00011910


	//   ....[49]....
        /*0c4c*/ 	.word	0x00011b00


	//   ....[50]....
        /*0c50*/ 	.word	0x00011b30


	//   ....[51]....
        /*0c54*/ 	.word	0x00011b60


	//   ....[52]....
        /*0c58*/ 	.word	0x00011b90


	//   ....[53]....
        /*0c5c*/ 	.word	0x00011bc0


	//   ....[54]....
        /*0c60*/ 	.word	0x00011bf0


	//   ....[55]....
        /*0c64*/ 	.word	0x00011d60


	//   ....[56]....
        /*0c68*/ 	.word	0x00011d90


	//   ....[57]....
        /*0c6c*/ 	.word	0x00011dc0


	//   ....[58]....
        /*0c70*/ 	.word	0x00011df0


	//   ....[59]....
        /*0c74*/ 	.word	0x00011e20


	//   ....[60]....
        /*0c78*/ 	.word	0x00011e50


	//   ....[61]....
        /*0c7c*/ 	.word	0x00011ef0


	//   ....[62]....
        /*0c80*/ 	.word	0x00011f20


	//   ....[63]....
        /*0c84*/ 	.word	0x00011fb0


	//   ....[64]....
        /*0c88*/ 	.word	0x00012b50


	//   ....[65]....
        /*0c8c*/ 	.word	0x00014540


	//   ....[66]....
        /*0c90*/ 	.word	0x000150d0


	//   ....[67]....
        /*0c94*/ 	.word	0x000150f0


	//   ....[68]....
        /*0c98*/ 	.word	0x00015120


	//   ....[69]....
        /*0c9c*/ 	.word	0x00015140


	//   ....[70]....
        /*0ca0*/ 	.word	0x000151f0


	//   ....[71]....
        /*0ca4*/ 	.word	0x00015280


	//   ....[72]....
        /*0ca8*/ 	.word	0x000152b0


	//   ....[73]....
        /*0cac*/ 	.word	0x00015330


	//   ....[74]....
        /*0cb0*/ 	.word	0x00015360


	//   ....[75]....
        /*0cb4*/ 	.word	0x000153e0


	//   ....[76]....
        /*0cb8*/ 	.word	0x00015410


	//   ....[77]....
        /*0cbc*/ 	.word	0x00015490


	//   ....[78]....
        /*0cc0*/ 	.word	0x000154c0


	//   ....[79]....
        /*0cc4*/ 	.word	0x00015520


	//   ....[80]....
        /*0cc8*/ 	.word	0x00015530


	//   ....[81]....
        /*0ccc*/ 	.word	0x000155a0


	//   ....[82]....
        /*0cd0*/ 	.word	0x00015cc0


	//   ....[83]....
        /*0cd4*/ 	.word	0x00015ce0


	//   ....[84]....
        /*0cd8*/ 	.word	0x00015d00


	//   ....[85]....
        /*0cdc*/ 	.word	0x00015db0


	//   ....[86]....
        /*0ce0*/ 	.word	0x00015e70


	//   ....[87]....
        /*0ce4*/ 	.word	0x00015e80


	//   ....[88]....
        /*0ce8*/ 	.word	0x00015f40


	//   ....[89]....
        /*0cec*/ 	.word	0x00015f50


	//   ....[90]....
        /*0cf0*/ 	.word	0x00015ff0


	//   ....[91]....
        /*0cf4*/ 	.word	0x00016000


	//   ....[92]....
        /*0cf8*/ 	.word	0x000160b0


	//   ....[93]....
        /*0cfc*/ 	.word	0x000160c0


	//   ....[94]....
        /*0d00*/ 	.word	0x00016170


	//   ....[95]....
        /*0d04*/ 	.word	0x00016180


	//   ....[96]....
        /*0d08*/ 	.word	0x000161f0


	//   ....[97]....
        /*0d0c*/ 	.word	0x00016240


	//   ....[98]....
        /*0d10*/ 	.word	0x00018f70


	//   ....[99]....
        /*0d14*/ 	.word	0x00018fa0


	//   ....[100]....
        /*0d18*/ 	.word	0x00018fe0


	//   ....[101]....
        /*0d1c*/ 	.word	0x00019010


	//   ....[102]....
        /*0d20*/ 	.word	0x00019040


	//   ....[103]....
        /*0d24*/ 	.word	0x00019070


	//   ....[104]....
        /*0d28*/ 	.word	0x000190a0


	//   ....[105]....
        /*0d2c*/ 	.word	0x000190d0


	//   ....[106]....
        /*0d30*/ 	.word	0x00019250


	//   ....[107]....
        /*0d34*/ 	.word	0x00019280


	//   ....[108]....
        /*0d38*/ 	.word	0x000192b0


	//   ....[109]....
        /*0d3c*/ 	.word	0x000192e0


	//   ....[110]....
        /*0d40*/ 	.word	0x00019310


	//   ....[111]....
        /*0d44*/ 	.word	0x00019340


	//   ....[112]....
        /*0d48*/ 	.word	0x00019400


	//   ....[113]....
        /*0d4c*/ 	.word	0x00019420


	//   ....[114]....
        /*0d50*/ 	.word	0x00019490


	//   ....[115]....
        /*0d54*/ 	.word	0x00019920


	//   ....[116]....
        /*0d58*/ 	.word	0x00019db0


	//   ....[117]....
        /*0d5c*/ 	.word	0x00019e50


	//   ....[118]....
        /*0d60*/ 	.word	0x00019ee0


	//   ....[119]....
        /*0d64*/ 	.word	0x00019f30


	//   ....[120]....
        /*0d68*/ 	.word	0x00019f80


	//   ....[121]....
        /*0d6c*/ 	.word	0x0001a060


	//   ....[122]....
        /*0d70*/ 	.word	0x0001a0f0


	//   ....[123]....
        /*0d74*/ 	.word	0x0001a140


	//   ....[124]....
        /*0d78*/ 	.word	0x0001a190


	//   ....[125]....
        /*0d7c*/ 	.word	0x0001a3f0


	//   ....[126]....
        /*0d80*/ 	.word	0x0001a440


	//   ....[127]....
        /*0d84*/ 	.word	0x0001a4d0


	//   ....[128]....
        /*0d88*/ 	.word	0x0001a560


	//   ....[129]....
        /*0d8c*/ 	.word	0x0001a5f0


	//   ....[130]....
        /*0d90*/ 	.word	0x0001a680


	//   ....[131]....
        /*0d94*/ 	.word	0x0001a710


	//   ....[132]....
        /*0d98*/ 	.word	0x0001a7a0


	//   ....[133]....
        /*0d9c*/ 	.word	0x0001a860


	//   ....[134]....
        /*0da0*/ 	.word	0x0001ab50


	//   ....[135]....
        /*0da4*/ 	.word	0x0001acd0


	//   ....[136]....
        /*0da8*/ 	.word	0x0001ad40


	//   ....[137]....
        /*0dac*/ 	.word	0x0001ada0


	//   ....[138]....
        /*0db0*/ 	.word	0x0001ae00


	//   ....[139]....
        /*0db4*/ 	.word	0x0001aed0


	//   ....[140]....
        /*0db8*/ 	.word	0x0001af90


	//   ....[141]....
        /*0dbc*/ 	.word	0x0001b0a0


	//   ....[142]....
        /*0dc0*/ 	.word	0x0001b140


	//   ....[143]....
        /*0dc4*/ 	.word	0x0001b210


	//   ....[144]....
        /*0dc8*/ 	.word	0x0001b2b0


	//   ....[145]....
        /*0dcc*/ 	.word	0x0001b380


	//   ....[146]....
        /*0dd0*/ 	.word	0x0001b420


	//   ....[147]....
        /*0dd4*/ 	.word	0x0001b4f0


	//   ....[148]....
        /*0dd8*/ 	.word	0x0001b590


	//   ....[149]....
        /*0ddc*/ 	.word	0x0001b640


	//   ....[150]....
        /*0de0*/ 	.word	0x0001b720


	//   ....[151]....
        /*0de4*/ 	.word	0x0001b970


	//   ....[152]....
        /*0de8*/ 	.word	0x0001ba40


	//   ....[153]....
        /*0dec*/ 	.word	0x0001bb10


	//   ....[154]....
        /*0df0*/ 	.word	0x0001bb80


	//   ....[155]....
        /*0df4*/ 	.word	0x0001bc90


	//   ....[156]....
        /*0df8*/ 	.word	0x0001bd80


	//   ....[157]....
        /*0dfc*/ 	.word	0x0001be10


	//   ....[158]....
        /*0e00*/ 	.word	0x0001bf00


	//   ....[159]....
        /*0e04*/ 	.word	0x0001bf90


	//   ....[160]....
        /*0e08*/ 	.word	0x0001c080


	//   ....[161]....
        /*0e0c*/ 	.word	0x0001c110


	//   ....[162]....
        /*0e10*/ 	.word	0x0001c1f0


	//   ....[163]....
        /*0e14*/ 	.word	0x0001c320


	//   ....[164]....
        /*0e18*/ 	.word	0x0001c370


	//   ....[165]....
        /*0e1c*/ 	.word	0x0001c3d0


	//   ....[166]....
        /*0e20*/ 	.word	0x0001c470


	//   ....[167]....
        /*0e24*/ 	.word	0x0001c810


	//   ....[168]....
        /*0e28*/ 	.word	0x0001c8b0


	//   ....[169]....
        /*0e2c*/ 	.word	0x0001c9d0


	//   ....[170]....
        /*0e30*/ 	.word	0x0001ca50


	//   ....[171]....
        /*0e34*/ 	.word	0x0001cad0


	//   ....[172]....
        /*0e38*/ 	.word	0x0001cb50


	//   ....[173]....
        /*0e3c*/ 	.word	0x0001cbd0


	//   ....[174]....
        /*0e40*/ 	.word	0x0001cc60


	//   ....[175]....
        /*0e44*/ 	.word	0x0001cd00


	//   ....[176]....
        /*0e48*/ 	.word	0x0001cdb0


	//   ....[177]....
        /*0e4c*/ 	.word	0x0001ce30


	//   ....[178]....
        /*0e50*/ 	.word	0x0001ceb0


	//   ....[179]....
        /*0e54*/ 	.word	0x0001cf30


	//   ....[180]....
        /*0e58*/ 	.word	0x0001cfc0


	//   ....[181]....
        /*0e5c*/ 	.word	0x0001d040


	//   ....[182]....
        /*0e60*/ 	.word	0x0001d0e0


	//   ....[183]....
        /*0e64*/ 	.word	0x0001d170


	//   ....[184]....
        /*0e68*/ 	.word	0x0001d2a0


	//----- nvinfo : EIATTR_REG_RECONFIG
	.align		4
.L_295:
        /*0e6c*/ 	.byte	0x01, 0x54
	.zero		2


	//----- nvinfo : EIATTR_SYSCALL_OFFSETS
	.align		4
        /*0e70*/ 	.byte	0x04, 0x46
        /*0e72*/ 	.short	(.L_297 - .L_296)


	//   ....[0]....
.L_296:
        /*0e74*/ 	.word	0x00001810


	//   ....[1]....
        /*0e78*/ 	.word	0x00001960


	//   ....[2]....
        /*0e7c*/ 	.word	0x00005f80


	//   ....[3]....
        /*0e80*/ 	.word	0x000062f0


	//   ....[4]....
        /*0e84*/ 	.word	0x00014130


	//   ....[5]....
        /*0e88*/ 	.word	0x00014290


	//   ....[6]....
        /*0e8c*/ 	.word	0x00014390


	//   ....[7]....
        /*0e90*/ 	.word	0x00014ca0


	//   ....[8]....
        /*0e94*/ 	.word	0x000158c0


	//----- nvinfo : EIATTR_MBARRIER_INSTR_OFFSETS
	.align		4
.L_297:
        /*0e98*/ 	.byte	0x04, 0x39
        /*0e9a*/ 	.short	(.L_299 - .L_298)


	//   ....[0]....
.L_298:
        /*0e9c*/ 	.word	0x000002c0
        /*0ea0*/ 	.word	0x000000ff
        /*0ea4*/ 	.word	0x00032400
        /*0ea8*/ 	.short	0x0100
        /*0eaa*/ 	.byte	0x08
	.zero		1


	//   ....[1]....
        /*0eac*/ 	.word	0x000002d0
        /*0eb0*/ 	.word	0x000000ff
        /*0eb4*/ 	.word	0x00032410
        /*0eb8*/ 	.short	0x0100
        /*0eba*/ 	.byte	0x08
	.zero		1


	//   ....[2]....
        /*0ebc*/ 	.word	0x000002e0
        /*0ec0*/ 	.word	0x000000ff
        /*0ec4*/ 	.word	0x00032420
        /*0ec8*/ 	.short	0x0100
        /*0eca*/ 	.byte	0x08
	.zero		1


	//   ....[3]....
        /*0ecc*/ 	.word	0x000003d0
        /*0ed0*/ 	.word	0x000000ff
        /*0ed4*/ 	.word	0x00032430
        /*0ed8*/ 	.short	0x0100
        /*0eda*/ 	.byte	0x08
	.zero		1


	//   ....[4]....
        /*0edc*/ 	.word	0x000003e0
        /*0ee0*/ 	.word	0x000000ff
        /*0ee4*/ 	.word	0x00032440
        /*0ee8*/ 	.short	0x0100
        /*0eea*/ 	.byte	0x08
	.zero		1


	//   ....[5]....
        /*0eec*/ 	.word	0x000003f0
        /*0ef0*/ 	.word	0x000000ff
        /*0ef4*/ 	.word	0x00032438
        /*0ef8*/ 	.short	0x0100
        /*0efa*/ 	.byte	0x08
	.zero		1


	//   ....[6]....
        /*0efc*/ 	.word	0x00000400
        /*0f00*/ 	.word	0x000000ff
        /*0f04*/ 	.word	0x00032448
        /*0f08*/ 	.short	0x0100
        /*0f0a*/ 	.byte	0x08
	.zero		1


	//   ....[7]....
        /*0f0c*/ 	.word	0x00000530
        /*0f10*/ 	.word	0x000000ff
        /*0f14*/ 	.word	0x00032450
        /*0f18*/ 	.short	0x0100
        /*0f1a*/ 	.byte	0x08
	.zero		1


	//   ....[8]....
        /*0f1c*/ 	.word	0x00000540
        /*0f20*/ 	.word	0x000000ff
        /*0f24*/ 	.word	0x00032460
        /*0f28*/ 	.short	0x0100
        /*0f2a*/ 	.byte	0x08
	.zero		1


	//   ....[9]....
        /*0f2c*/ 	.word	0x00000550
        /*0f30*/ 	.word	0x000000ff
        /*0f34*/ 	.word	0x00032458
        /*0f38*/ 	.short	0x0100
        /*0f3a*/ 	.byte	0x08
	.zero		1


	//   ....[10]....
        /*0f3c*/ 	.word	0x00000560
        /*0f40*/ 	.word	0x000000ff
        /*0f44*/ 	.word	0x00032468
        /*0f48*/ 	.short	0x0100
        /*0f4a*/ 	.byte	0x08
	.zero		1


	//   ....[11]....
        /*0f4c*/ 	.word	0x00000650
        /*0f50*/ 	.word	0x000000ff
        /*0f54*/ 	.word	0x00032470
        /*0f58*/ 	.short	0x0100
        /*0f5a*/ 	.byte	0x06
	.zero		1


	//   ....[12]....
        /*0f5c*/ 	.word	0x00000660
        /*0f60*/ 	.word	0x000000ff
        /*0f64*/ 	.word	0x00032480
        /*0f68*/ 	.short	0x0100
        /*0f6a*/ 	.byte	0x06
	.zero		1


	//   ....[13]....
        /*0f6c*/ 	.word	0x00000670
        /*0f70*/ 	.word	0x000000ff
        /*0f74*/ 	.word	0x00032478
        /*0f78*/ 	.short	0x0100
        /*0f7a*/ 	.byte	0x06
	.zero		1


	//   ....[14]....
        /*0f7c*/ 	.word	0x00000680
        /*0f80*/ 	.word	0x000000ff
        /*0f84*/ 	.word	0x00032488
        /*0f88*/ 	.short	0x0100
        /*0f8a*/ 	.byte	0x06
	.zero		1


	//   ....[15]....
        /*0f8c*/ 	.word	0x000007b0
        /*0f90*/ 	.word	0x000000ff
        /*0f94*/ 	.word	0x00032490
        /*0f98*/ 	.short	0x0100
        /*0f9a*/ 	.byte	0x08
	.zero		1


	//   ....[16]....
        /*0f9c*/ 	.word	0x000007c0
        /*0fa0*/ 	.word	0x000000ff
        /*0fa4*/ 	.word	0x000324a0
        /*0fa8*/ 	.short	0x0100
        /*0faa*/ 	.byte	0x08
	.zero		1


	//   ....[17]....
        /*0fac*/ 	.word	0x000007d0
        /*0fb0*/ 	.word	0x000000ff
        /*0fb4*/ 	.word	0x00032498
        /*0fb8*/ 	.short	0x0100
        /*0fba*/ 	.byte	0x08
	.zero		1


	//   ....[18]....
        /*0fbc*/ 	.word	0x000007e0
        /*0fc0*/ 	.word	0x000000ff
        /*0fc4*/ 	.word	0x000324a8
        /*0fc8*/ 	.short	0x0100
        /*0fca*/ 	.byte	0x08
	.zero		1


	//   ....[19]....
        /*0fcc*/ 	.word	0x00000910
        /*0fd0*/ 	.word	0x000000ff
        /*0fd4*/ 	.word	0x000324b0
        /*0fd8*/ 	.short	0x0100
        /*0fda*/ 	.byte	0x08
	.zero		1


	//   ....[20]....
        /*0fdc*/ 	.word	0x00000920
        /*0fe0*/ 	.word	0x000000ff
        /*0fe4*/ 	.word	0x000324c0
        /*0fe8*/ 	.short	0x0100
        /*0fea*/ 	.byte	0x08
	.zero		1


	//   ....[21]....
        /*0fec*/ 	.word	0x00000930
        /*0ff0*/ 	.word	0x000000ff
        /*0ff4*/ 	.word	0x000324b8
        /*0ff8*/ 	.short	0x0100
        /*0ffa*/ 	.byte	0x08
	.zero		1


	//   ....[22]....
        /*0ffc*/ 	.word	0x00000940
        /*1000*/ 	.word	0x000000ff
        /*1004*/ 	.word	0x000324c8
        /*1008*/ 	.short	0x0100
        /*100a*/ 	.byte	0x08
	.zero		1


	//   ....[23]....
        /*100c*/ 	.word	0x00002be0
        /*1010*/ 	.word	0x0000005e
        /*1014*/ 	.word	0x00032490
        /*1018*/ 	.short	0x010a
        /*101a*/ 	.byte	0x3f
	.zero		1


	//   ....[24]....
        /*101c*/ 	.word	0x00003eb0
        /*1020*/ 	.word	0x0000005e
        /*1024*/ 	.word	0x00032490
        /*1028*/ 	.short	0x010a
        /*102a*/ 	.byte	0x3f
	.zero		1


	//   ....[25]....
        /*102c*/ 	.word	0x00004fa0
        /*1030*/ 	.word	0x0000005e
        /*1034*/ 	.word	0x00032490
        /*1038*/ 	.short	0x010a
        /*103a*/ 	.byte	0x3f
	.zero		1


	//   ....[26]....
        /*103c*/ 	.word	0x000051b0
        /*1040*/ 	.word	0x00000028
        /*1044*/ 	.word	0x00000000
        /*1048*/ 	.short	0x0101
        /*104a*/ 	.byte	0x3f
	.zero		1


	//   ....[27]....
        /*104c*/ 	.word	0x000051f0
        /*1050*/ 	.word	0x0000005e
        /*1054*/ 	.word	0x000324b0
        /*1058*/ 	.short	0x010a
        /*105a*/ 	.byte	0x3f
	.zero		1


	//   ....[28]....
        /*105c*/ 	.word	0x00005850
        /*1060*/ 	.word	0x0000005e
        /*1064*/ 	.word	0x00000000
        /*1068*/ 	.short	0x0101
        /*106a*/ 	.byte	0x3f
	.zero		1


	//   ....[29]....
        /*106c*/ 	.word	0x00006010
        /*1070*/ 	.word	0x00000012
        /*1074*/ 	.word	0x00032400
        /*1078*/ 	.short	0x010a
        /*107a*/ 	.byte	0x3f
	.zero		1


	//   ....[30]....
        /*107c*/ 	.word	0x00006060
        /*1080*/ 	.word	0x00000012
        /*1084*/ 	.word	0x00032400
        /*1088*/ 	.short	0x010a
        /*108a*/ 	.byte	0x3f
	.zero		1


	//   ....[31]....
        /*108c*/ 	.word	0x00006600
        /*1090*/ 	.word	0x00000012
        /*1094*/ 	.word	0x00032400
        /*1098*/ 	.short	0x010a
        /*109a*/ 	.byte	0x3f
	.zero		1


	//   ....[32]....
        /*109c*/ 	.word	0x00007550
        /*10a0*/ 	.word	0x00000012
        /*10a4*/ 	.word	0x00032400
        /*10a8*/ 	.short	0x010a
        /*10aa*/ 	.byte	0x3f
	.zero		1


	//   ....[33]....
        /*10ac*/ 	.word	0x00008380
        /*10b0*/ 	.word	0x00000000
        /*10b4*/ 	.word	0x00032430
        /*10b8*/ 	.short	0x010a
        /*10ba*/ 	.byte	0x3f
	.zero		1


	//   ....[34]....
        /*10bc*/ 	.word	0x000083f0
        /*10c0*/ 	.word	0x00000000
        /*10c4*/ 	.word	0x00032430
        /*10c8*/ 	.short	0x010a
        /*10ca*/ 	.byte	0x3f
	.zero		1


	//   ....[35]....
        /*10cc*/ 	.word	0x000087e0
        /*10d0*/ 	.word	0x00000012
        /*10d4*/ 	.word	0x00032410
        /*10d8*/ 	.short	0x010a
        /*10da*/ 	.byte	0x3f
	.zero		1


	//   ....[36]....
        /*10dc*/ 	.word	0x00008830
        /*10e0*/ 	.word	0x00000000
        /*10e4*/ 	.word	0x00032450
        /*10e8*/ 	.short	0x010a
        /*10ea*/ 	.byte	0x3f
	.zero		1


	//   ....[37]....
        /*10ec*/ 	.word	0x000088b0
        /*10f0*/ 	.word	0x00000000
        /*10f4*/ 	.word	0x00032450
        /*10f8*/ 	.short	0x010a
        /*10fa*/ 	.byte	0x3f
	.zero		1


	//   ....[38]....
        /*10fc*/ 	.word	0x0000a610
        /*1100*/ 	.word	0x00000005
        /*1104*/ 	.word	0x00000000
        /*1108*/ 	.short	0x0101
        /*110a*/ 	.byte	0x3f
	.zero		1


	//   ....[39]....
        /*110c*/ 	.word	0x0000b1d0
        /*1110*/ 	.word	0x00000000
        /*1114*/ 	.word	0x00000000
        /*1118*/ 	.short	0x0101
        /*111a*/ 	.byte	0x3f
	.zero		1


	//   ....[40]....
        /*111c*/ 	.word	0x0000b2e0
        /*1120*/ 	.word	0x00000003
        /*1124*/ 	.word	0x00032430
        /*1128*/ 	.short	0x010a
        /*112a*/ 	.byte	0x3f
	.zero		1


	//   ....[41]....
        /*112c*/ 	.word	0x0000b340
        /*1130*/ 	.word	0x00000003
        /*1134*/ 	.word	0x00032430
        /*1138*/ 	.short	0x010a
        /*113a*/ 	.byte	0x3f
	.zero		1


	//   ....[42]....
        /*113c*/ 	.word	0x0000b5f0
        /*1140*/ 	.word	0x00000003
        /*1144*/ 	.word	0x00032450
        /*1148*/ 	.short	0x010a
        /*114a*/ 	.byte	0x3f
	.zero		1


	//   ....[43]....
        /*114c*/ 	.word	0x0000b640
        /*1150*/ 	.word	0x00000003
        /*1154*/ 	.word	0x00032450
        /*1158*/ 	.short	0x010a
        /*115a*/ 	.byte	0x3f
	.zero		1


	//   ....[44]....
        /*115c*/ 	.word	0x0000d170
        /*1160*/ 	.word	0x0000009b
        /*1164*/ 	.word	0x00000000
        /*1168*/ 	.short	0x0101
        /*116a*/ 	.byte	0x3f
	.zero		1


	//   ....[45]....
        /*116c*/ 	.word	0x0000e030
        /*1170*/ 	.word	0x00000003
        /*1174*/ 	.word	0x00000000
        /*1178*/ 	.short	0x0101
        /*117a*/ 	.byte	0x3f
	.zero		1


	//   ....[46]....
        /*117c*/ 	.word	0x00010480
        /*1180*/ 	.word	0x00000000
        /*1184*/ 	.word	0x00000000
        /*1188*/ 	.short	0x0101
        /*118a*/ 	.byte	0x3f
	.zero		1


	//   ....[47]....
        /*118c*/ 	.word	0x00012c40
        /*1190*/ 	.word	0x00000005
        /*1194*/ 	.word	0x00032420
        /*1198*/ 	.short	0x010a
        /*119a*/ 	.byte	0x3f
	.zero		1


	//   ....[48]....
        /*119c*/ 	.word	0x00012d30
        /*11a0*/ 	.word	0x00000003
        /*11a4*/ 	.word	0x000324a0
        /*11a8*/ 	.short	0x010a
        /*11aa*/ 	.byte	0x3f
	.zero		1


	//   ....[49]....
        /*11ac*/ 	.word	0x00012f80
        /*11b0*/ 	.word	0x00000003
        /*11b4*/ 	.word	0x000324c0
        /*11b8*/ 	.short	0x010a
        /*11ba*/ 	.byte	0x3f
	.zero		1


	//   ....[50]....
        /*11bc*/ 	.word	0x00013640
        /*11c0*/ 	.word	0x00000004
        /*11c4*/ 	.word	0x000324a0
        /*11c8*/ 	.short	0x010a
        /*11ca*/ 	.byte	0x3f
	.zero		1


	//   ....[51]....
        /*11cc*/ 	.word	0x00013880
        /*11d0*/ 	.word	0x00000004
        /*11d4*/ 	.word	0x000324c0
        /*11d8*/ 	.short	0x010a
        /*11da*/ 	.byte	0x3f
	.zero		1


	//   ....[52]....
        /*11dc*/ 	.word	0x000147e0
        /*11e0*/ 	.word	0x00000000
        /*11e4*/ 	.word	0x00032440
        /*11e8*/ 	.short	0x010a
        /*11ea*/ 	.byte	0x3f
	.zero		1


	//   ....[53]....
        /*11ec*/ 	.word	0x00015660
        /*11f0*/ 	.word	0x00000008
        /*11f4*/ 	.word	0x00032400
        /*11f8*/ 	.short	0x0107
        /*11fa*/ 	.byte	0x3f
	.zero		1


	//   ....[54]....
        /*11fc*/ 	.word	0x00015700
        /*1200*/ 	.word	0x00000002
        /*1204*/ 	.word	0x00032400
        /*1208*/ 	.short	0x0101
        /*120a*/ 	.byte	0x3f
	.zero		1


	//   ....[55]....
        /*120c*/ 	.word	0x00016360
        /*1210*/ 	.word	0x00000008
        /*1214*/ 	.word	0x00032410
        /*1218*/ 	.short	0x0107
        /*121a*/ 	.byte	0x3f
	.zero		1


	//   ....[56]....
        /*121c*/ 	.word	0x00016460
        /*1220*/ 	.word	0x00000002
        /*1224*/ 	.word	0x00032410
        /*1228*/ 	.short	0x0101
        /*122a*/ 	.byte	0x3f
	.zero		1


	//   ....[57]....
        /*122c*/ 	.word	0x00016480
        /*1230*/ 	.word	0x00000002
        /*1234*/ 	.word	0x00032420
        /*1238*/ 	.short	0x010a
        /*123a*/ 	.byte	0x3f
	.zero		1


	//   ....[58]....
        /*123c*/ 	.word	0x00016590
        /*1240*/ 	.word	0x00000002
        /*1244*/ 	.word	0x00032460
        /*1248*/ 	.short	0x010a
        /*124a*/ 	.byte	0x3f
	.zero		1


	//   ....[59]....
        /*124c*/ 	.word	0x00016ea0
        /*1250*/ 	.word	0x00000002
        /*1254*/ 	.word	0x00032440
        /*1258*/ 	.short	0x010a
        /*125a*/ 	.byte	0x3f
	.zero		1


	//   ....[60]....
        /*125c*/ 	.word	0x00017100
        /*1260*/ 	.word	0x00000002
        /*1264*/ 	.word	0x00032460
        /*1268*/ 	.short	0x010a
        /*126a*/ 	.byte	0x3f
	.zero		1


	//   ....[61]....
        /*126c*/ 	.word	0x000179a0
        /*1270*/ 	.word	0x00000003
        /*1274*/ 	.word	0x00032440
        /*1278*/ 	.short	0x010a
        /*127a*/ 	.byte	0x3f
	.zero		1


	//   ....[62]....
        /*127c*/ 	.word	0x00017bf0
        /*1280*/ 	.word	0x00000003
        /*1284*/ 	.word	0x00032460
        /*1288*/ 	.short	0x010a
        /*128a*/ 	.byte	0x3f
	.zero		1


	//   ....[63]....
        /*128c*/ 	.word	0x00018400
        /*1290*/ 	.word	0x00000003
        /*1294*/ 	.word	0x00032440
        /*1298*/ 	.short	0x010a
        /*129a*/ 	.byte	0x3f
	.zero		1


	//   ....[64]....
        /*129c*/ 	.word	0x00018660
        /*12a0*/ 	.word	0x00000003
        /*12a4*/ 	.word	0x00032460
        /*12a8*/ 	.short	0x010a
        /*12aa*/ 	.byte	0x3f
	.zero		1


	//   ....[65]....
        /*12ac*/ 	.word	0x000198a0
        /*12b0*/ 	.word	0x00000000
        /*12b4*/ 	.word	0x00032420
        /*12b8*/ 	.short	0x010a
        /*12ba*/ 	.byte	0x3f
	.zero		1


	//   ....[66]....
        /*12bc*/ 	.word	0x00019a50
        /*12c0*/ 	.word	0x00000006
        /*12c4*/ 	.word	0x00000000
        /*12c8*/ 	.short	0x010a
        /*12ca*/ 	.byte	0x3f
	.zero		1


	//   ....[67]....
        /*12cc*/ 	.word	0x00019ac0
        /*12d0*/ 	.word	0x00000007
        /*12d4*/ 	.word	0x00000000
        /*12d8*/ 	.short	0x010a
        /*12da*/ 	.byte	0x3f
	.zero		1


	//   ....[68]....
        /*12dc*/ 	.word	0x00019b30
        /*12e0*/ 	.word	0x00000004
        /*12e4*/ 	.word	0x00000000
        /*12e8*/ 	.short	0x010a
        /*12ea*/ 	.byte	0x3f
	.zero		1


	//   ....[69]....
        /*12ec*/ 	.word	0x00019b60
        /*12f0*/ 	.word	0x00000003
        /*12f4*/ 	.word	0x00000000
        /*12f8*/ 	.short	0x010a
        /*12fa*/ 	.byte	0x3f
	.zero		1


	//   ....[70]....
        /*12fc*/ 	.word	0x00019bc0
        /*1300*/ 	.word	0x0000005e
        /*1304*/ 	.word	0x00032490
        /*1308*/ 	.short	0x010a
        /*130a*/ 	.byte	0x3f
	.zero		1


	//   ....[71]....
        /*130c*/ 	.word	0x00019c10
        /*1310*/ 	.word	0x0000005e
        /*1314*/ 	.word	0x00032490
        /*1318*/ 	.short	0x010a
        /*131a*/ 	.byte	0x3f
	.zero		1


	//   ....[72]....
        /*131c*/ 	.word	0x00019c60
        /*1320*/ 	.word	0x0000005e
        /*1324*/ 	.word	0x00032490
        /*1328*/ 	.short	0x010a
        /*132a*/ 	.byte	0x3f
	.zero		1


	//   ....[73]....
        /*132c*/ 	.word	0x00019cb0
        /*1330*/ 	.word	0x0000005e
        /*1334*/ 	.word	0x000324b0
        /*1338*/ 	.short	0x010a
        /*133a*/ 	.byte	0x3f
	.zero		1


	//   ....[74]....
        /*133c*/ 	.word	0x00019fb0
        /*1340*/ 	.word	0x00000012
        /*1344*/ 	.word	0x00032400
        /*1348*/ 	.short	0x010a
        /*134a*/ 	.byte	0x3f
	.zero		1


	//   ....[75]....
        /*134c*/ 	.word	0x0001a1c0
        /*1350*/ 	.word	0x00000012
        /*1354*/ 	.word	0x00032400
        /*1358*/ 	.short	0x010a
        /*135a*/ 	.byte	0x3f
	.zero		1


	//   ....[76]....
        /*135c*/ 	.word	0x0001a210
        /*1360*/ 	.word	0x00000000
        /*1364*/ 	.word	0x00032430
        /*1368*/ 	.short	0x010a
        /*136a*/ 	.byte	0x3f
	.zero		1


	//   ....[77]....
        /*136c*/ 	.word	0x0001a260
        /*1370*/ 	.word	0x00000012
        /*1374*/ 	.word	0x00032410
        /*1378*/ 	.short	0x010a
        /*137a*/ 	.byte	0x3f
	.zero		1


	//   ....[78]....
        /*137c*/ 	.word	0x0001a2b0
        /*1380*/ 	.word	0x00000000
        /*1384*/ 	.word	0x00032450
        /*1388*/ 	.short	0x010a
        /*138a*/ 	.byte	0x3f
	.zero		1


	//   ....[79]....
        /*138c*/ 	.word	0x0001a300
        /*1390*/ 	.word	0x00000003
        /*1394*/ 	.word	0x00032430
        /*1398*/ 	.short	0x010a
        /*139a*/ 	.byte	0x3f
	.zero		1


	//   ....[80]....
        /*139c*/ 	.word	0x0001a350
        /*13a0*/ 	.word	0x00000003
        /*13a4*/ 	.word	0x00032450
        /*13a8*/ 	.short	0x010a
        /*13aa*/ 	.byte	0x3f
	.zero		1


	//   ....[81]....
        /*13ac*/ 	.word	0x0001a930
        /*13b0*/ 	.word	0x00000004
        /*13b4*/ 	.word	0x00032420
        /*13b8*/ 	.short	0x010a
        /*13ba*/ 	.byte	0x3f
	.zero		1


	//   ....[82]....
        /*13bc*/ 	.word	0x0001a980
        /*13c0*/ 	.word	0x00000003
        /*13c4*/ 	.word	0x000324a0
        /*13c8*/ 	.short	0x010a
        /*13ca*/ 	.byte	0x3f
	.zero		1


	//   ....[83]....
        /*13cc*/ 	.word	0x0001a9d0
        /*13d0*/ 	.word	0x00000003
        /*13d4*/ 	.word	0x000324c0
        /*13d8*/ 	.short	0x010a
        /*13da*/ 	.byte	0x3f
	.zero		1


	//   ....[84]....
        /*13dc*/ 	.word	0x0001aa20
        /*13e0*/ 	.word	0x00000004
        /*13e4*/ 	.word	0x000324a0
        /*13e8*/ 	.short	0x010a
        /*13ea*/ 	.byte	0x3f
	.zero		1


	//   ....[85]....
        /*13ec*/ 	.word	0x0001aa70
        /*13f0*/ 	.word	0x00000004
        /*13f4*/ 	.word	0x000324c0
        /*13f8*/ 	.short	0x010a
        /*13fa*/ 	.byte	0x3f
	.zero		1


	//   ....[86]....
        /*13fc*/ 	.word	0x0001ac10
        /*1400*/ 	.word	0x00000000
        /*1404*/ 	.word	0x00032440
        /*1408*/ 	.short	0x010a
        /*140a*/ 	.byte	0x3f
	.zero		1


	//   ....[87]....
        /*140c*/ 	.word	0x0001c530
        /*1410*/ 	.word	0x00000002
        /*1414*/ 	.word	0x00032420
        /*1418*/ 	.short	0x010a
        /*141a*/ 	.byte	0x3f
	.zero		1


	//   ....[88]....
        /*141c*/ 	.word	0x0001c580
        /*1420*/ 	.word	0x00000002
        /*1424*/ 	.word	0x00032460
        /*1428*/ 	.short	0x010a
        /*142a*/ 	.byte	0x3f
	.zero		1


	//   ....[89]....
        /*142c*/ 	.word	0x0001c5d0
        /*1430*/ 	.word	0x00000002
        /*1434*/ 	.word	0x00032440
        /*1438*/ 	.short	0x010a
        /*143a*/ 	.byte	0x3f
	.zero		1


	//   ....[90]....
        /*143c*/ 	.word	0x0001c620
        /*1440*/ 	.word	0x00000002
        /*1444*/ 	.word	0x00032460
        /*1448*/ 	.short	0x010a
        /*144a*/ 	.byte	0x3f
	.zero		1


	//   ....[91]....
        /*144c*/ 	.word	0x0001c670
        /*1450*/ 	.word	0x00000003
        /*1454*/ 	.word	0x00032440
        /*1458*/ 	.short	0x010a
        /*145a*/ 	.byte	0x3f
	.zero		1


	//   ....[92]....
        /*145c*/ 	.word	0x0001c6c0
        /*1460*/ 	.word	0x00000003
        /*1464*/ 	.word	0x00032460
        /*1468*/ 	.short	0x010a
        /*146a*/ 	.byte	0x3f
	.zero		1


	//   ....[93]....
        /*146c*/ 	.word	0x0001c710
        /*1470*/ 	.word	0x00000003
        /*1474*/ 	.word	0x00032440
        /*1478*/ 	.short	0x010a
        /*147a*/ 	.byte	0x3f
	.zero		1


	//   ....[94]....
        /*147c*/ 	.word	0x0001c760
        /*1480*/ 	.word	0x00000003
        /*1484*/ 	.word	0x00032460
        /*1488*/ 	.short	0x010a
        /*148a*/ 	.byte	0x3f
	.zero		1


	//   ....[95]....
        /*148c*/ 	.word	0x0001d1c0
        /*1490*/ 	.word	0x00000000
        /*1494*/ 	.word	0x00032420
        /*1498*/ 	.short	0x010a
        /*149a*/ 	.byte	0x3f
	.zero		1


	//   ....[96]....
        /*149c*/ 	.word	0x0001d360
        /*14a0*/ 	.word	0x00000006
        /*14a4*/ 	.word	0x00000000
        /*14a8*/ 	.short	0x010a
        /*14aa*/ 	.byte	0x3f
	.zero		1


	//   ....[97]....
        /*14ac*/ 	.word	0x0001d3b0
        /*14b0*/ 	.word	0x00000007
        /*14b4*/ 	.word	0x00000000
        /*14b8*/ 	.short	0x010a
        /*14ba*/ 	.byte	0x3f
	.zero		1


	//   ....[98]....
        /*14bc*/ 	.word	0x0001d400
        /*14c0*/ 	.word	0x00000004
        /*14c4*/ 	.word	0x00000000
        /*14c8*/ 	.short	0x010a
        /*14ca*/ 	.byte	0x3f
	.zero		1


	//----- nvinfo : EIATTR_NUM_MBARRIERS
	.align		4
.L_299:
        /*14cc*/ 	.byte	0x03, 0x38
        /*14ce*/ 	.short	0x0017


	//----- nvinfo : EIATTR_EXIT_INSTR_OFFSETS
	.align		4
        /*14d0*/ 	.byte	0x04, 0x1c
        /*14d2*/ 	.short	(.L_301 - .L_300)


	//   ....[0]....
.L_300:
        /*14d4*/ 	.word	0x00019bb0


	//----- nvinfo : EIATTR_MAX_THREADS
	.align		4
.L_301:
        /*14d8*/ 	.byte	0x04, 0x05
        /*14da*/ 	.short	(.L_303 - .L_302)
.L_302:
        /*14dc*/ 	.word	0x00000180
        /*14e0*/ 	.word	0x00000001
        /*14e4*/ 	.word	0x00000001


	//----- nvinfo : EIATTR_CRS_STACK_SIZE
	.align		4
.L_303:
        /*14e8*/ 	.byte	0x04, 0x1e
        /*14ea*/ 	.short	(.L_305 - .L_304)
.L_304:
        /*14ec*/ 	.word	0x00000000


	//----- nvinfo : EIATTR_CBANK_PARAM_SIZE
	.align		4
.L_305:
        /*14f0*/ 	.byte	0x03, 0x19
        /*14f2*/ 	.short	0x0bf0


	//----- nvinfo : EIATTR_PARAM_CBANK
	.align		4
        /*14f4*/ 	.byte	0x04, 0x0a
        /*14f6*/ 	.short	(.L_307 - .L_306)
	.align		4
.L_306:
        /*14f8*/ 	.word	index@(.nv.constant0._ZN7cutlass13device_kernelIN5flash11enable_sm90INS1_16FlashAttnFwdSm90INS1_25CollectiveMainloopFwdSm90ILi2EN4cute5tupleIJNS5_1CILi1EEES8_S8_EEENS6_IJNS7_ILi128EEENS7_ILi96EEENS7_ILi64EEEEEELi256ENS_10bfloat16_tEfNS_4arch4Sm90ELb0ELb0ELb1ELb1ELb0ELb1ELb1ELb1ELb0ELb1ELb0ELb0EEENS1_21CollectiveEpilogueFwdINS6_IJSA_NS7_ILi256EEESB_EEES9_SE_SG_Li256ELb1ELb1ELb0ELb0EEENS1_36VarlenDynamicPersistentTileSchedulerILi128ELi96ELi256ELi128ELb0ELb1ELb1ELb0ELb1ELb1EEEEEEEEEvNT_6ParamsE)
        /*14fc*/ 	.short	0x0210
        /*14fe*/ 	.short	0x0bf0


	//----- nvinfo : EIATTR_SW_WAR
	.align		4
.L_307:
        /*1500*/ 	.byte	0x04, 0x36
        /*1502*/ 	.short	(.L_309 - .L_308)
.L_308:
        /*1504*/ 	.word	0x00000008
.L_309:


//--------------------- .nv.info._ZN7cutlass13device_kernelIN5flash11enable_sm90INS1_16FlashAttnFwdSm90INS1_25CollectiveMainloopFwdSm90ILi2EN4cute5tupleIJNS5_1CILi1EEES8_S8_EEENS6_IJNS7_ILi128EEENS7_ILi96EEENS7_ILi64EEEEEELi256ENS_10bfloat16_tEfNS_4arch4Sm90ELb0ELb1ELb1ELb0ELb0ELb0ELb0ELb1ELb0ELb1ELb0ELb0EEENS1_21CollectiveEpilogueFwdINS6_IJSA_NS7_ILi256EEESB_EEES9_SE_SG_Li256ELb0ELb1ELb0ELb0EEENS1_30DynamicPersistentTileSchedulerILi256ELi128ELb0ELb1ELb1EEEEEEEEEvNT_6ParamsE --------------------------
	.section	.nv.info._ZN7cutlass13device_kernelIN5flash11enable_sm90INS1_16FlashAttnFwdSm90INS1_25CollectiveMainloopFwdSm90ILi2EN4cute5tupleIJNS5_1CILi1EEES8_S8_EEENS6_IJNS7_ILi128EEENS7_ILi96EEENS7_ILi64EEEEEELi256ENS_10bfloat16_tEfNS_4arch4Sm90ELb0ELb1ELb1ELb0ELb0ELb0ELb0ELb1ELb0ELb1ELb0ELb0EEENS1_21CollectiveEpilogueFwdINS6_IJSA_NS7_ILi256EEESB_EEES9_SE_SG_Li256ELb0ELb1ELb0ELb0EEENS1_30DynamicPersistentTileSchedulerILi256ELi128ELb0ELb1ELb1EEEEEEEEEvNT_6ParamsE,"",@"SHT_CUDA_INFO"
	.sectionflags	@""
	.align	4


	//----- nvinfo : EIATTR_CUDA_API_VERSION
	.align		4
        /*0000*/ 	.byte	0x04, 0x37
        /*0002*/ 	.short	(.L_311 - .L_310)
.L_310:
        /*0004*/ 	.word	0x00000082


	//----- nvinfo : EIATTR_KPARAM_INFO
	.align		4
.L_311:
        /*0008*/ 	.byte	0x04, 0x17
        /*000a*/ 	.short	(.L_313 - .L_312)
.L_312:
        /*000c*/ 	.word	0x00000000
        /*0010*/ 	.short	0x0000
        /*0012*/ 	.short	0x0070
        /*0014*/ 	.byte	0x00, 0xf0, 0x01, 0x2a


	//----- nvinfo : EIATTR_SPARSE_MMA_MASK
	.align		4
.L_313:
        /*0018*/ 	.byte	0x03, 0x50
        /*001a*/ 	.short	0x0000


	//----- nvinfo : EIATTR_MAXREG_COUNT
	.align		4
        /*001c*/ 	.byte	0x03, 0x1b
        /*001e*/ 	.short	0x00a8


	//----- nvinfo : EIATTR_NUM_BARRIERS
	.align		4
        /*0020*/ 	.byte	0x02, 0x4c
        /*0022*/ 	.byte	0x10
	.zero		1


	//----- nvinfo : EIATTR_EXTERNS
	.align		4
        /*0024*/ 	.byte	0x04, 0x0f
        /*0026*/ 	.short	(.L_315 - .L_314)


	//   ....[0]....
	.align		4
.L_314:
        /*0028*/ 	.word	index@(__assertfail)


	//----- nvinfo : EIATTR_ANNOTATIONS
	.align		4
.L_315:
        /*002c*/ 	.byte	0x04, 0x55
        /*002e*/ 	.short	(.L_317 - .L_316)


	//   ....[0]....
.L_316:
        /* <DEDUP_REMOVED lines=20> */


	//----- nvinfo : EIATTR_MERCURY_ISA_VERSION
	.align		4
.L_317:
        /*0160*/ 	.byte	0x03, 0x5f
        /*0162*/ 	.short	0x0101


	//----- nvinfo : EIATTR_INT_WARP_WIDE_INSTR_OFFSETS
	.align		4
        /*0164*/ 	.byte	0x04, 0x31
        /*0166*/ 	.short	(.L_319 - .L_318)


	//   ....[0]....
.L_318:
        /*0168*/ 	.word	0x00000130


	//   ....[1]....
        /*016c*/ 	.word	0x00000170


	//   ....[2]....
        /*0170*/ 	.word	0x000001e0


	//   ....[3]....
        /*0174*/ 	.word	0x00011db0


	//   ....[4]....
        /*0178*/ 	.word	0x00011e40


	//   ....[5]....
        /*017c*/ 	.word	0x00015760


	//   ....[6]....
        /*0180*/ 	.word	0x000157f0


	//----- nvinfo : EIATTR_COOP_GROUP_MASK_REGIDS
	.align		4
.L_319:
        /*0184*/ 	.byte	0x04, 0x29
        /*0186*/ 	.short	(.L_321 - .L_320)


	//   ....[0]....
.L_320:
        /*0188*/ 	.word	0xffffffff


	//   ....[1]....
        /*018c*/ 	.word	0xffffffff


	//   ....[2]....
        /*0190*/ 	.word	0xffffffff


	//   ....[3]....
        /*0194*/ 	.word	0xffffffff


	//   ....[4]....
        /*0198*/ 	.word	0xffffffff


	//   ....[5]....
        /*019c*/ 	.word	0xffffffff


	//   ....[6]....
        /*01a0*/ 	.word	0xffffffff


	//   ....[7]....
        /*01a4*/ 	.word	0xffffffff


	//   ....[8]....
        /*01a8*/ 	.word	0xffffffff


	//   ....[9]....
        /*01ac*/ 	.word	0xffffffff


	//   ....[10]....
        /*01b0*/ 	.word	0xffffffff


	//   ....[11]....
        /*01b4*/ 	.word	0xffffffff


	//   ....[12]....
        /*01b8*/ 	.word	0xffffffff


	//   ....[13]....
        /*01bc*/ 	.word	0xffffffff


	//   ....[14]....
        /*01c0*/ 	.word	0xffffffff


	//   ....[15]....
        /*01c4*/ 	.word	0xffffffff


	//   ....[16]....
        /*01c8*/ 	.word	0xffffffff


	//   ....[17]....
        /*01cc*/ 	.word	0xffffffff


	//   ....[18]....
        /*01d0*/ 	.word	0xffffffff


	//   ....[19]....
        /*01d4*/ 	.word	0xffffffff


	//   ....[20]....
        /*01d8*/ 	.word	0xffffffff


	//   ....[21]....
        /*01dc*/ 	.word	0xffffffff


	//   ....[22]....
        /*01e0*/ 	.word	0xffffffff


	//   ....[23]....
        /*01e4*/ 	.word	0xffffffff


	//   ....[24]....
        /*01e8*/ 	.word	0xffffffff


	//   ....[25]....
        /*01ec*/ 	.word	0xffffffff


	//   ....[26]....
        /*01f0*/ 	.word	0xffffffff


	//   ....[27]....
        /*01f4*/ 	.word	0xffffffff


	//   ....[28]....
        /*01f8*/ 	.word	0xffffffff


	//   ....[29]....
        /*01fc*/ 	.word	0xffffffff


	//   ....[30]....
        /*0200*/ 	.word	0xffffffff


	//   ....[31]....
        /*0204*/ 	.word	0xffffffff


	//   ....[32]....
        /*0208*/ 	.word	0xffffffff


	//   ....[33]....
        /*020c*/ 	.word	0xffffffff


	//   ....[34]....
        /*0210*/ 	.word	0xffffffff


	//   ....[35]....
        /*0214*/ 	.word	0xffffffff


	//   ....[36]....
        /*0218*/ 	.word	0xffffffff


	//   ....[37]....
        /*021c*/ 	.word	0xffffffff


	//   ....[38]....
        /*0220*/ 	.word	0xffffffff


	//   ....[39]....
        /*0224*/ 	.word	0xffffffff


	//   ....[40]....
        /*0228*/ 	.word	0xffffffff


	//   ....[41]....
        /*022c*/ 	.word	0xffffffff


	//   ....[42]....
        /*0230*/ 	.word	0xffffffff


	//   ....[43]....
        /*0234*/ 	.word	0xffffffff


	//   ....[44]....
        /*0238*/ 	.word	0xffffffff


	//   ....[45]....
        /*023c*/ 	.word	0xffffffff


	//   ....[46]....
        /*0240*/ 	.word	0xffffffff


	//   ....[47]....
        /*0244*/ 	.word	0xffffffff


	//   ....[48]....
        /*0248*/ 	.word	0xffffffff


	//   ....[49]....
        /*024c*/ 	.word	0xffffffff


	//   ....[50]....
        /*0250*/ 	.word	0xffffffff


	//   ....[51]....
        /*0254*/ 	.word	0xffffffff


	//   ....[52]....
        /*0258*/ 	.word	0xffffffff


	//   ....[53]....
        /*025c*/ 	.word	0xffffffff


	//   ....[54]....
        /*0260*/ 	.word	0xffffffff


	//   ....[55]....
        /*0264*/ 	.word	0xffffffff


	//   ....[56]....
        /*0268*/ 	.word	0xffffffff


	//   ....[57]....
        /*026c*/ 	.word	0xffffffff


	//   ....[58]....
        /*0270*/ 	.word	0xffffffff


	//   ....[59]....
        /*0274*/ 	.word	0xffffffff


	//   ....[60]....
        /*0278*/ 	.word	0xffffffff


	//   ....[61]....
        /*027c*/ 	.word	0xffffffff


	//   ....[62]....
        /*0280*/ 	.word	0xffffffff


	//   ....[63]....
        /*0284*/ 	.word	0xffffffff


	//   ....[64]....
        /*0288*/ 	.word	0xffffffff


	//   ....[65]....
        /*028c*/ 	.word	0xffffffff


	//   ....[66]....
        /*0290*/ 	.word	0xffffffff


	//   ....[67]....
        /*0294*/ 	.word	0xffffffff


	//   ....[68]....
        /*0298*/ 	.word	0xffffffff


	//   ....[69]....
        /*029c*/ 	.word	0xffffffff


	//   ....[70]....
        /*02a0*/ 	.word	0xffffffff


	//   ....[71]....
        /*02a4*/ 	.word	0xffffffff


	//   ....[72]....
        /*02a8*/ 	.word	0xffffffff


	//   ....[73]....
        /*02ac*/ 	.word	0xffffffff


	//   ....[74]....
        /*02b0*/ 	.word	0x0500000f


	//   ....[75]....
        /*02b4*/ 	.word	0x0500000f


	//   ....[76]....
        /*02b8*/ 	.word	0x0500000f


	//   ....[77]....
        /*02bc*/ 	.word	0x0500000f


	//   ....[78]....
        /*02c0*/ 	.word	0x0500000f


	//   ....[79]....
        /*02c4*/ 	.word	0x0500000f


	//   ....[80]....
        /*02c8*/ 	.word	0x0500000f


	//   ....[81]....
        /*02cc*/ 	.word	0x0500000f


	//   ....[82]....
        /*02d0*/ 	.word	0x0500000f


	//   ....[83]....
        /*02d4*/ 	.word	0x0500000f


	//   ....[84]....
        /*02d8*/ 	.word	0x0500000f


	//   ....[85]....
        /*02dc*/ 	.word	0x0500000f


	//   ....[86]....
        /*02e0*/ 	.word	0x0500000f


	//   ....[87]....
        /*02e4*/ 	.word	0x0500000f


	//   ....[88]....
        /*02e8*/ 	.word	0x0500000f


	//   ....[89]....
        /*02ec*/ 	.word	0x0500000f


	//   ....[90]....
        /*02f0*/ 	.word	0x0500000f


	//   ....[91]....
        /*02f4*/ 	.word	0x0500000f


	//   ....[92]....
        /*02f8*/ 	.word	0x0500000f


	//----- nvinfo : EIATTR_COOP_GROUP_INSTR_OFFSETS
	.align		4
.L_321:
        /*02fc*/ 	.byte	0x04, 0x28
        /*02fe*/ 	.short	(.L_323 - .L_322)


	//   ....[0]....
.L_322:
        /*0300*/ 	.word	0x00000070


	//   ....[1]....
        /*0304*/ 	.word	0x00000140


	//   ....[2]....
        /*0308*/ 	.word	0x00000190


	//   ....[3]....
        /*030c*/ 	.word	0x000003c0


	//   ....[4]....
        /*0310*/ 	.word	0x00000520


	//   ....[5]....
        /*0314*/ 	.word	0x00000640


	//   ....[6]....
        /*0318*/ 	.word	0x000007a0


	//   ....[7]....
        /*031c*/ 	.word	0x00001a10


	//   ....[8]....
        /*0320*/ 	.word	0x000021c0


	//   ....[9]....
        /*0324*/ 	.word	0x00003100


	//   ....[10]....
        /*0328*/ 	.word	0x00003760


	//   ....[11]....
        /*032c*/ 	.word	0x00003870


	//   ....[12]....
        /*0330*/ 	.word	0x00003d90


	//   ....[13]....
        /*0334*/ 	.word	0x00003e20


	//   ....[14]....
        /*0338*/ 	.word	0x000051b0


	//   ....[15]....
        /*033c*/ 	.word	0x00005840


	//   ....[16]....
        /*0340*/ 	.word	0x00006610


	//   ....[17]....
        /*0344*/ 	.word	0x00006730


	//   ....[18]....
        /*0348*/ 	.word	0x00006fe0


	//   ....[19]....
        /*034c*/ 	.word	0x000071b0


	//   ....[20]....
        /*0350*/ 	.word	0x00008e60


	//   ....[21]....
        /*0354*/ 	.word	0x00008f10


	//   ....[22]....
        /*0358*/ 	.word	0x00009340


	//   ....[23]....
        /*035c*/ 	.word	0x00009490


	//   ....[24]....
        /*0360*/ 	.word	0x0000ad90


	//   ....[25]....
        /*0364*/ 	.word	0x0000b4d0


	//   ....[26]....
        /*0368*/ 	.word	0x0000c2a0


	//   ....[27]....
        /*036c*/ 	.word	0x0000c3c0


	//   ....[28]....
        /*0370*/ 	.word	0x0000cb60


	//   ....[29]....
        /*0374*/ 	.word	0x0000cd30


	//   ....[30]....
        /*0378*/ 	.word	0x0000df00


	//   ....[31]....
        /*037c*/ 	.word	0x0000df80


	//   ....[32]....
        /*0380*/ 	.word	0x0000dff0


	//   ....[33]....
        /*0384*/ 	.word	0x0000e040


	//   ....[34]....
        /*0388*/ 	.word	0x0000fac0


	//   ....[35]....
        /*038c*/ 	.word	0x0000fb40


	//   ....[36]....
        /*0390*/ 	.word	0x0000fb80


	//   ....[37]....
        /*0394*/ 	.word	0x0000fbb0


	//   ....[38]....
        /*0398*/ 	.word	0x00010130


	//   ....[39]....
        /*039c*/ 	.word	0x00010160


	//   ....[40]....
        /*03a0*/ 	.word	0x000102b0


	//   ....[41]....
        /*03a4*/ 	.word	0x000102d0


	//   ....[42]....
        /*03a8*/ 	.word	0x00010410


	//   ....[43]....
        /*03ac*/ 	.word	0x00010430


	//   ....[44]....
        /*03b0*/ 	.word	0x00010580


	//   ....[45]....
        /*03b4*/ 	.word	0x000105a0


	//   ....[46]....
        /*03b8*/ 	.word	0x00010cc0


	//   ....[47]....
        /*03bc*/ 	.word	0x00010ce0


	//   ....[48]....
        /*03c0*/ 	.word	0x00010e20


	//   ....[49]....
        /*03c4*/ 	.word	0x00010e40


	//   ....[50]....
        /*03c8*/ 	.word	0x00010f80


	//   ....[51]....
        /*03cc*/ 	.word	0x00010fa0


	//   ....[52]....
        /*03d0*/ 	.word	0x000110f0


	//   ....[53]....
        /*03d4*/ 	.word	0x00011110


	//   ....[54]....
        /*03d8*/ 	.word	0x00011310


	//   ....[55]....
        /*03dc*/ 	.word	0x000123b0


	//   ....[56]....
        /*03e0*/ 	.word	0x00012cf0


	//   ....[57]....
        /*03e4*/ 	.word	0x00012d00


	//   ....[58]....
        /*03e8*/ 	.word	0x00012d10


	//   ....[59]....
        /*03ec*/ 	.word	0x00012d50


	//   ....[60]....
        /*03f0*/ 	.word	0x00012db0


	//   ....[61]....
        /*03f4*/ 	.word	0x00012e50


	//   ....[62]....
        /*03f8*/ 	.word	0x00012e60


	//   ....[63]....
        /*03fc*/ 	.word	0x00012ed0


	//   ....[64]....
        /*0400*/ 	.word	0x00012ee0


	//   ....[65]....
        /*0404*/ 	.word	0x00012f50


	//   ....[66]....
        /*0408*/ 	.word	0x00012f60


	//   ....[67]....
        /*040c*/ 	.word	0x00012fd0


	//   ....[68]....
        /*0410*/ 	.word	0x00012fe0


	//   ....[69]....
        /*0414*/ 	.word	0x00013050


	//   ....[70]....
        /*0418*/ 	.word	0x00013060


	//   ....[71]....
        /*041c*/ 	.word	0x00013070


	//   ....[72]....
        /*0420*/ 	.word	0x00015940


	//   ....[73]....
        /*0424*/ 	.word	0x00015b30


	//   ....[74]....
        /*0428*/ 	.word	0x00016130


	//   ....[75]....
        /*042c*/ 	.word	0x000162b0


	//   ....[76]....
        /*0430*/ 	.word	0x00016310


	//   ....[77]....
        /*0434*/ 	.word	0x000163a0


	//   ....[78]....
        /*0438*/ 	.word	0x00016490


	//   ....[79]....
        /*043c*/ 	.word	0x00016510


	//   ....[80]....
        /*0440*/ 	.word	0x000165f0


	//   ....[81]....
        /*0444*/ 	.word	0x00016670


	//   ....[82]....
        /*0448*/ 	.word	0x00016750


	//   ....[83]....
        /*044c*/ 	.word	0x000167b0


	//   ....[84]....
        /*0450*/ 	.word	0x00016890


	//   ....[85]....
        /*0454*/ 	.word	0x000168f0


	//   ....[86]....
        /*0458*/ 	.word	0x000169d0


	//   ....[87]....
        /*045c*/ 	.word	0x00016a30


	//   ....[88]....
        /*0460*/ 	.word	0x00016b00


	//   ....[89]....
        /*0464*/ 	.word	0x00016b60


	//   ....[90]....
        /*0468*/ 	.word	0x00016c20


	//   ....[91]....
        /*046c*/ 	.word	0x00016f30


	//   ....[92]....
        /*0470*/ 	.word	0x00017050


	//----- nvinfo : EIATTR_REG_RECONFIG
	.align		4
.L_323:
        /*0474*/ 	.byte	0x01, 0x54
	.zero		2


	//----- nvinfo : EIATTR_SYSCALL_OFFSETS
	.align		4
        /*0478*/ 	.byte	0x04, 0x46
        /*047a*/ 	.short	(.L_325 - .L_324)


	//   ....[0]....
.L_324:
        /*047c*/ 	.word	0x00001bf0


	//   ....[1]....
        /*0480*/ 	.word	0x00011fb0


	//   ....[2]....
        /*0484*/ 	.word	0x00012100


	//   ....[3]....
        /*0488*/ 	.word	0x000121f0


	//   ....[4]....
        /*048c*/ 	.word	0x00012930


	//----- nvinfo : EIATTR_MBARRIER_INSTR_OFFSETS
	.align		4
.L_325:
        /*0490*/ 	.byte	0x04, 0x39
        /*0492*/ 	.short	(.L_327 - .L_326)


	//   ....[0]....
.L_326:
        /*0494*/ 	.word	0x00000270
        /*0498*/ 	.word	0x000000ff
        /*049c*/ 	.word	0x00022800
        /*04a0*/ 	.short	0x0100
        /*04a2*/ 	.byte	0x08
	.zero		1


	//   ....[1]....
        /*04a4*/ 	.word	0x00000280
        /*04a8*/ 	.word	0x000000ff
        /*04ac*/ 	.word	0x00022820
        /*04b0*/ 	.short	0x0100
        /*04b2*/ 	.byte	0x08
	.zero		1


	//   ....[2]....
        /*04b4*/ 	.word	0x00000370
        /*04b8*/ 	.word	0x000000ff
        /*04bc*/ 	.word	0x00022830
        /*04c0*/ 	.short	0x0100
        /*04c2*/ 	.byte	0x08
	.zero		1


	//   ....[3]....
        /*04c4*/ 	.word	0x00000380
        /*04c8*/ 	.word	0x000000ff
        /*04cc*/ 	.word	0x00022840
        /*04d0*/ 	.short	0x0100
        /*04d2*/ 	.byte	0x08
	.zero		1


	//   ....[4]....
        /*04d4*/ 	.word	0x00000390
        /*04d8*/ 	.word	0x000000ff
        /*04dc*/ 	.word	0x00022838
        /*04e0*/ 	.short	0x0100
        /*04e2*/ 	.byte	0x08
	.zero		1


	//   ....[5]....
        /*04e4*/ 	.word	0x000003a0
        /*04e8*/ 	.word	0x000000ff
        /*04ec*/ 	.word	0x00022848
        /*04f0*/ 	.short	0x0100
        /*04f2*/ 	.byte	0x08
	.zero		1


	//   ....[6]....
        /*04f4*/ 	.word	0x000004d0
        /*04f8*/ 	.word	0x000000ff
        /*04fc*/ 	.word	0x00022850
        /*0500*/ 	.short	0x0100
        /*0502*/ 	.byte	0x08
	.zero		1


	//   ....[7]....
        /*0504*/ 	.word	0x000004e0
        /*0508*/ 	.word	0x000000ff
        /*050c*/ 	.word	0x00022860
        /*0510*/ 	.short	0x0100
        /*0512*/ 	.byte	0x08
	.zero		1


	//   ....[8]....
        /*0514*/ 	.word	0x000004f0
        /*0518*/ 	.word	0x000000ff
        /*051c*/ 	.word	0x00022858
        /*0520*/ 	.short	0x0100
        /*0522*/ 	.byte	0x08
	.zero		1


	//   ....[9]....
        /*0524*/ 	.word	0x00000500
        /*0528*/ 	.word	0x000000ff
        /*052c*/ 	.word	0x00022868
        /*0530*/ 	.short	0x0100
        /*0532*/ 	.byte	0x08
	.zero		1


	//   ....[10]....
        /*0534*/ 	.word	0x000005f0
        /*0538*/ 	.word	0x000000ff
        /*053c*/ 	.word	0x00022870
        /*0540*/ 	.short	0x0100
        /*0542*/ 	.byte	0x06
	.zero		1


	//   ....[11]....
        /*0544*/ 	.word	0x00000600
        /*0548*/ 	.word	0x000000ff
        /*054c*/ 	.word	0x00022880
        /*0550*/ 	.short	0x0100
        /*0552*/ 	.byte	0x06
	.zero		1


	//   ....[12]....
        /*0554*/ 	.word	0x00000610
        /*0558*/ 	.word	0x000000ff
        /*055c*/ 	.word	0x00022878
        /*0560*/ 	.short	0x0100
        /*0562*/ 	.byte	0x06
	.zero		1


	//   ....[13]....
        /*0564*/ 	.word	0x00000620
        /*0568*/ 	.word	0x000000ff
        /*056c*/ 	.word	0x00022888
        /*0570*/ 	.short	0x0100
        /*0572*/ 	.byte	0x06
	.zero		1


	//   ....[14]....
        /*0574*/ 	.word	0x00000750
        /*0578*/ 	.word	0x000000ff
        /*057c*/ 	.word	0x00022890
        /*0580*/ 	.short	0x0100
        /*0582*/ 	.byte	0x08
	.zero		1


	//   ....[15]....
        /*0584*/ 	.word	0x00000760
        /*0588*/ 	.word	0x000000ff
        /*058c*/ 	.word	0x000228a0
        /*0590*/ 	.short	0x0100
        /*0592*/ 	.byte	0x08
	.zero		1


	//   ....[16]....
        /*0594*/ 	.word	0x00000770
        /*0598*/ 	.word	0x000000ff
        /*059c*/ 	.word	0x00022898
        /*05a0*/ 	.short	0x0100
        /*05a2*/ 	.byte	0x08
	.zero		1


	//   ....[17]....
        /*05a4*/ 	.word	0x00000780
        /*05a8*/ 	.word	0x000000ff
        /*05ac*/ 	.word	0x000228a8
        /*05b0*/ 	.short	0x0100
        /*05b2*/ 	.byte	0x08
	.zero		1


	//   ....[18]....
        /*05b4*/ 	.word	0x000008b0
        /*05b8*/ 	.word	0x000000ff
        /*05bc*/ 	.word	0x000228b0
        /*05c0*/ 	.short	0x0100
        /*05c2*/ 	.byte	0x08
	.zero		1


	//   ....[19]....
        /*05c4*/ 	.word	0x000008c0
        /*05c8*/ 	.word	0x000000ff
        /*05cc*/ 	.word	0x000228c0
        /*05d0*/ 	.short	0x0100
        /*05d2*/ 	.byte	0x08
	.zero		1


	//   ....[20]....
        /*05d4*/ 	.word	0x000008d0
        /*05d8*/ 	.word	0x000000ff
        /*05dc*/ 	.word	0x000228b8
        /*05e0*/ 	.short	0x0100
        /*05e2*/ 	.byte	0x08
	.zero		1


	//   ....[21]....
        /*05e4*/ 	.word	0x000008e0
        /*05e8*/ 	.word	0x000000ff
        /*05ec*/ 	.word	0x000228c8
        /*05f0*/ 	.short	0x0100
        /*05f2*/ 	.byte	0x08
	.zero		1


	//   ....[22]....
        /*05f4*/ 	.word	0x00001ca0
        /*05f8*/ 	.word	0x00000003
        /*05fc*/ 	.word	0x00022800
        /*0600*/ 	.short	0x010a
        /*0602*/ 	.byte	0x3f
	.zero		1


	//   ....[23]....
        /*0604*/ 	.word	0x00001d70
        /*0608*/ 	.word	0x000000ff
        /*060c*/ 	.word	0x00022830
        /*0610*/ 	.short	0x010a
        /*0612*/ 	.byte	0x17
	.zero		1


	//   ....[24]....
        /*0614*/ 	.word	0x00001db0
        /*0618*/ 	.word	0x000000ff
        /*061c*/ 	.word	0x00022830
        /*0620*/ 	.short	0x010a
        /*0622*/ 	.byte	0x17
	.zero		1


	//   ....[25]....
        /*0624*/ 	.word	0x00002480
        /*0628*/ 	.word	0x00000002
        /*062c*/ 	.word	0x00000000
        /*0630*/ 	.short	0x0101
        /*0632*/ 	.byte	0x3f
	.zero		1


	//   ....[26]....
        /*0634*/ 	.word	0x000046d0
        /*0638*/ 	.word	0x000000ff
        /*063c*/ 	.word	0x00022850
        /*0640*/ 	.short	0x010a
        /*0642*/ 	.byte	0x17
	.zero		1


	//   ....[27]....
        /*0644*/ 	.word	0x00004710
        /*0648*/ 	.word	0x000000ff
        /*064c*/ 	.word	0x00022850
        /*0650*/ 	.short	0x010a
        /*0652*/ 	.byte	0x17
	.zero		1


	//   ....[28]....
        /*0654*/ 	.word	0x00004aa0
        /*0658*/ 	.word	0x00000003
        /*065c*/ 	.word	0x00000000
        /*0660*/ 	.short	0x0101
        /*0662*/ 	.byte	0x3f
	.zero		1


	//   ....[29]....
        /*0664*/ 	.word	0x00004d80
        /*0668*/ 	.word	0x000000ff
        /*066c*/ 	.word	0x00022830
        /*0670*/ 	.short	0x010a
        /*0672*/ 	.byte	0x1c
	.zero		1


	//   ....[30]....
        /*0674*/ 	.word	0x00004dc0
        /*0678*/ 	.word	0x000000ff
        /*067c*/ 	.word	0x00022830
        /*0680*/ 	.short	0x010a
        /*0682*/ 	.byte	0x1c
	.zero		1


	//   ....[31]....
        /*0684*/ 	.word	0x00005340
        /*0688*/ 	.word	0x0000000a
        /*068c*/ 	.word	0x00000000
        /*0690*/ 	.short	0x0101
        /*0692*/ 	.byte	0x3f
	.zero		1


	//   ....[32]....
        /*0694*/ 	.word	0x00007f00
        /*0698*/ 	.word	0x000000ff
        /*069c*/ 	.word	0x00022850
        /*06a0*/ 	.short	0x010a
        /*06a2*/ 	.byte	0x1c
	.zero		1


	//   ....[33]....
        /*06a4*/ 	.word	0x00007f40
        /*06a8*/ 	.word	0x000000ff
        /*06ac*/ 	.word	0x00022850
        /*06b0*/ 	.short	0x010a
        /*06b2*/ 	.byte	0x1c
	.zero		1


	//   ....[34]....
        /*06b4*/ 	.word	0x00008240
        /*06b8*/ 	.word	0x000000b1
        /*06bc*/ 	.word	0x00000000
        /*06c0*/ 	.short	0x0101
        /*06c2*/ 	.byte	0x3f
	.zero		1


	//   ....[35]....
        /*06c4*/ 	.word	0x00008670
        /*06c8*/ 	.word	0x000000ff
        /*06cc*/ 	.word	0x00022830
        /*06d0*/ 	.short	0x010a
        /*06d2*/ 	.byte	0x1a
	.zero		1


	//   ....[36]....
        /*06d4*/ 	.word	0x000086b0
        /*06d8*/ 	.word	0x000000ff
        /*06dc*/ 	.word	0x00022830
        /*06e0*/ 	.short	0x010a
        /*06e2*/ 	.byte	0x1a
	.zero		1


	//   ....[37]....
        /*06e4*/ 	.word	0x00009770
        /*06e8*/ 	.word	0x00000099
        /*06ec*/ 	.word	0x00000000
        /*06f0*/ 	.short	0x0101
        /*06f2*/ 	.byte	0x3f
	.zero		1


	//   ....[38]....
        /*06f4*/ 	.word	0x0000a550
        /*06f8*/ 	.word	0x000000ff
        /*06fc*/ 	.word	0x00022850
        /*0700*/ 	.short	0x010a
        /*0702*/ 	.byte	0x1a
	.zero		1


	//   ....[39]....
        /*0704*/ 	.word	0x0000a590
        /*0708*/ 	.word	0x000000ff
        /*070c*/ 	.word	0x00022850
        /*0710*/ 	.short	0x010a
        /*0712*/ 	.byte	0x1a
	.zero		1


	//   ....[40]....
        /*0714*/ 	.word	0x0000a880
        /*0718*/ 	.word	0x000000b2
        /*071c*/ 	.word	0x00000000
        /*0720*/ 	.short	0x0101
        /*0722*/ 	.byte	0x3f
	.zero		1


	//   ....[41]....
        /*0724*/ 	.word	0x0000aa10
        /*0728*/ 	.word	0x000000ff
        /*072c*/ 	.word	0x00022830
        /*0730*/ 	.short	0x010a
        /*0732*/ 	.byte	0x1c
	.zero		1


	//   ....[42]....
        /*0734*/ 	.word	0x0000aa50
        /*0738*/ 	.word	0x000000ff
        /*073c*/ 	.word	0x00022830
        /*0740*/ 	.short	0x010a
        /*0742*/ 	.byte	0x1c
	.zero		1


	//   ....[43]....
        /*0744*/ 	.word	0x0000b030
        /*0748*/ 	.word	0x00000004
        /*074c*/ 	.word	0x00000000
        /*0750*/ 	.short	0x0101
        /*0752*/ 	.byte	0x3f
	.zero		1


	//   ....[44]....
        /*0754*/ 	.word	0x0000db90
        /*0758*/ 	.word	0x000000ff
        /*075c*/ 	.word	0x00022850
        /*0760*/ 	.short	0x010a
        /*0762*/ 	.byte	0x1c
	.zero		1


	//   ....[45]....
        /*0764*/ 	.word	0x0000dbd0
        /*0768*/ 	.word	0x000000ff
        /*076c*/ 	.word	0x00022850
        /*0770*/ 	.short	0x010a
        /*0772*/ 	.byte	0x1c
	.zero		1


	//   ....[46]....
        /*0774*/ 	.word	0x0000dec0
        /*0778*/ 	.word	0x000000b5
        /*077c*/ 	.word	0x00000000
        /*0780*/ 	.short	0x0101
        /*0782*/ 	.byte	0x3f
	.zero		1


	//   ....[47]....
        /*0784*/ 	.word	0x00010170
        /*0788*/ 	.word	0x000000cc
        /*078c*/ 	.word	0x00000000
        /*0790*/ 	.short	0x0101
        /*0792*/ 	.byte	0x3f
	.zero		1


	//   ....[48]....
        /*0794*/ 	.word	0x00012610
        /*0798*/ 	.word	0x00000003
        /*079c*/ 	.word	0x00022840
        /*07a0*/ 	.short	0x010a
        /*07a2*/ 	.byte	0x3f
	.zero		1


	//   ....[49]....
        /*07a4*/ 	.word	0x00013180
        /*07a8*/ 	.word	0x00000012
        /*07ac*/ 	.word	0x00022800
        /*07b0*/ 	.short	0x0107
        /*07b2*/ 	.byte	0x3f
	.zero		1


	//   ....[50]....
        /*07b4*/ 	.word	0x00013270
        /*07b8*/ 	.word	0x00000012
        /*07bc*/ 	.word	0x00022800
        /*07c0*/ 	.short	0x0101
        /*07c2*/ 	.byte	0x3f
	.zero		1


	//   ....[51]....
        /*07c4*/ 	.word	0x00013290
        /*07c8*/ 	.word	0x00000012
        /*07cc*/ 	.word	0x00022820
        /*07d0*/ 	.short	0x010a
        /*07d2*/ 	.byte	0x3f
	.zero		1


	//   ....[52]....
        /*07d4*/ 	.word	0x00013360
        /*07d8*/ 	.word	0x00000000
        /*07dc*/ 	.word	0x00022860
        /*07e0*/ 	.short	0x010a
        /*07e2*/ 	.byte	0x3f
	.zero		1


	//   ....[53]....
        /*07e4*/ 	.word	0x00013b80
        /*07e8*/ 	.word	0x00000004
        /*07ec*/ 	.word	0x00022840
        /*07f0*/ 	.short	0x010a
        /*07f2*/ 	.byte	0x3f
	.zero		1


	//   ....[54]....
        /*07f4*/ 	.word	0x00013da0
        /*07f8*/ 	.word	0x00000004
        /*07fc*/ 	.word	0x00022860
        /*0800*/ 	.short	0x010a
        /*0802*/ 	.byte	0x3f
	.zero		1


	//   ....[55]....
        /*0804*/ 	.word	0x00014590
        /*0808*/ 	.word	0x00000004
        /*080c*/ 	.word	0x00022840
        /*0810*/ 	.short	0x010a
        /*0812*/ 	.byte	0x3f
	.zero		1


	//   ....[56]....
        /*0814*/ 	.word	0x000147b0
        /*0818*/ 	.word	0x00000004
        /*081c*/ 	.word	0x00022860
        /*0820*/ 	.short	0x010a
        /*0822*/ 	.byte	0x3f
	.zero		1


	//   ....[57]....
        /*0824*/ 	.word	0x00014f30
        /*0828*/ 	.word	0x00000004
        /*082c*/ 	.word	0x00022840
        /*0830*/ 	.short	0x010a
        /*0832*/ 	.byte	0x3f
	.zero		1


	//   ....[58]....
        /*0834*/ 	.word	0x00015150
        /*0838*/ 	.word	0x00000004
        /*083c*/ 	.word	0x00022860
        /*0840*/ 	.short	0x010a
        /*0842*/ 	.byte	0x3f
	.zero		1


	//   ....[59]....
        /*0844*/ 	.word	0x00015ab0
        /*0848*/ 	.word	0x00000000
        /*084c*/ 	.word	0x00022820
        /*0850*/ 	.short	0x010a
        /*0852*/ 	.byte	0x3f
	.zero		1


	//   ....[60]....
        /*0854*/ 	.word	0x00015ca0
        /*0858*/ 	.word	0x00000006
        /*085c*/ 	.word	0x00000000
        /*0860*/ 	.short	0x010a
        /*0862*/ 	.byte	0x3f
	.zero		1


	//   ....[61]....
        /*0864*/ 	.word	0x00015cd0
        /*0868*/ 	.word	0x00000007
        /*086c*/ 	.word	0x00000000
        /*0870*/ 	.short	0x010a
        /*0872*/ 	.byte	0x3f
	.zero		1


	//   ....[62]....
        /*0874*/ 	.word	0x00015d30
        /*0878*/ 	.word	0x00000004
        /*087c*/ 	.word	0x00000000
        /*0880*/ 	.short	0x010a
        /*0882*/ 	.byte	0x3f
	.zero		1


	//   ....[63]....
        /*0884*/ 	.word	0x00015d60
        /*0888*/ 	.word	0x00000003
        /*088c*/ 	.word	0x00000000
        /*0890*/ 	.short	0x010a
        /*0892*/ 	.byte	0x3f
	.zero		1


	//   ....[64]....
        /*0894*/ 	.word	0x00015dc0
        /*0898*/ 	.word	0x00000003
        /*089c*/ 	.word	0x00022800
        /*08a0*/ 	.short	0x010a
        /*08a2*/ 	.byte	0x3f
	.zero		1


	//   ....[65]....
        /*08a4*/ 	.word	0x00015e20
        /*08a8*/ 	.word	0x00000005
        /*08ac*/ 	.word	0x00022830
        /*08b0*/ 	.short	0x010a
        /*08b2*/ 	.byte	0x3f
	.zero		1


	//   ....[66]....
        /*08b4*/ 	.word	0x00015e80
        /*08b8*/ 	.word	0x0000000b
        /*08bc*/ 	.word	0x00022850
        /*08c0*/ 	.short	0x010a
        /*08c2*/ 	.byte	0x3f
	.zero		1


	//   ....[67]....
        /*08c4*/ 	.word	0x00015ee0
        /*08c8*/ 	.word	0x00000007
        /*08cc*/ 	.word	0x00022830
        /*08d0*/ 	.short	0x010a
        /*08d2*/ 	.byte	0x3f
	.zero		1


	//   ....[68]....
        /*08d4*/ 	.word	0x00015f30
        /*08d8*/ 	.word	0x000000b1
        /*08dc*/ 	.word	0x00022850
        /*08e0*/ 	.short	0x010a
        /*08e2*/ 	.byte	0x3f
	.zero		1


	//   ....[69]....
        /*08e4*/ 	.word	0x00015f90
        /*08e8*/ 	.word	0x00000004
        /*08ec*/ 	.word	0x00022830
        /*08f0*/ 	.short	0x010a
        /*08f2*/ 	.byte	0x3f
	.zero		1


	//   ....[70]....
        /*08f4*/ 	.word	0x00015fe0
        /*08f8*/ 	.word	0x000000b2
        /*08fc*/ 	.word	0x00022850
        /*0900*/ 	.short	0x010a
        /*0902*/ 	.byte	0x3f
	.zero		1


	//   ....[71]....
        /*0904*/ 	.word	0x00016040
        /*0908*/ 	.word	0x00000005
        /*090c*/ 	.word	0x00022830
        /*0910*/ 	.short	0x010a
        /*0912*/ 	.byte	0x3f
	.zero		1


	//   ....[72]....
        /*0914*/ 	.word	0x00016090
        /*0918*/ 	.word	0x000000b5
        /*091c*/ 	.word	0x00022850
        /*0920*/ 	.short	0x010a
        /*0922*/ 	.byte	0x3f
	.zero		1


	//   ....[73]....
        /*0924*/ 	.word	0x000161e0
        /*0928*/ 	.word	0x00000003
        /*092c*/ 	.word	0x00022840
        /*0930*/ 	.short	0x010a
        /*0932*/ 	.byte	0x3f
	.zero		1


	//   ....[74]....
        /*0934*/ 	.word	0x00016c50
        /*0938*/ 	.word	0x00000012
        /*093c*/ 	.word	0x00022820
        /*0940*/ 	.short	0x010a
        /*0942*/ 	.byte	0x3f
	.zero		1


	//   ....[75]....
        /*0944*/ 	.word	0x00016ca0
        /*0948*/ 	.word	0x00000000
        /*094c*/ 	.word	0x00022860
        /*0950*/ 	.short	0x010a
        /*0952*/ 	.byte	0x3f
	.zero		1


	//   ....[76]....
        /*0954*/ 	.word	0x00016cf0
        /*0958*/ 	.word	0x00000004
        /*095c*/ 	.word	0x00022840
        /*0960*/ 	.short	0x010a
        /*0962*/ 	.byte	0x3f
	.zero		1


	//   ....[77]....
        /*0964*/ 	.word	0x00016d40
        /*0968*/ 	.word	0x00000004
        /*096c*/ 	.word	0x00022860
        /*0970*/ 	.short	0x010a
        /*0972*/ 	.byte	0x3f
	.zero		1


	//   ....[78]....
        /*0974*/ 	.word	0x00016d90
        /*0978*/ 	.word	0x00000004
        /*097c*/ 	.word	0x00022840
        /*0980*/ 	.short	0x010a
        /*0982*/ 	.byte	0x3f
	.zero		1


	//   ....[79]....
        /*0984*/ 	.word	0x00016de0
        /*0988*/ 	.word	0x00000004
        /*098c*/ 	.word	0x00022860
        /*0990*/ 	.short	0x010a
        /*0992*/ 	.byte	0x3f
	.zero		1


	//   ....[80]....
        /*0994*/ 	.word	0x00016e30
        /*0998*/ 	.word	0x00000004
        /*099c*/ 	.word	0x00022840
        /*09a0*/ 	.short	0x010a
        /*09a2*/ 	.byte	0x3f
	.zero		1


	//   ....[81]....
        /*09a4*/ 	.word	0x00016e80
        /*09a8*/ 	.word	0x00000004
        /*09ac*/ 	.word	0x00022860
        /*09b0*/ 	.short	0x010a
        /*09b2*/ 	.byte	0x3f
	.zero		1


	//   ....[82]....
        /*09b4*/ 	.word	0x00016f70
        /*09b8*/ 	.word	0x00000000
        /*09bc*/ 	.word	0x00022820
        /*09c0*/ 	.short	0x010a
        /*09c2*/ 	.byte	0x3f
	.zero		1


	//   ....[83]....
        /*09c4*/ 	.word	0x00017110
        /*09c8*/ 	.word	0x00000006
        /*09cc*/ 	.word	0x00000000
        /*09d0*/ 	.short	0x010a
        /*09d2*/ 	.byte	0x3f
	.zero		1


	//   ....[84]....
        /*09d4*/ 	.word	0x00017160
        /*09d8*/ 	.word	0x00000007
        /*09dc*/ 	.word	0x00000000
        /*09e0*/ 	.short	0x010a
        /*09e2*/ 	.byte	0x3f
	.zero		1


	//   ....[85]....
        /*09e4*/ 	.word	0x000171b0
        /*09e8*/ 	.word	0x00000004
        /*09ec*/ 	.word	0x00000000
        /*09f0*/ 	.short	0x010a
        /*09f2*/ 	.byte	0x3f
	.zero		1


	//----- nvinfo : EIATTR_NUM_MBARRIERS
	.align		4
.L_327:
        /*09f4*/ 	.byte	0x03, 0x38
        /*09f6*/ 	.short	0x0016


	//----- nvinfo : EIATTR_EXIT_INSTR_OFFSETS
	.align		4
        /*09f8*/ 	.byte	0x04, 0x1c
        /*09fa*/ 	.short	(.L_329 - .L_328)


	//   ....[0]....
.L_328:
        /*09fc*/ 	.word	0x00000a40


	//   ....[1]....
        /*0a00*/ 	.word	0x00011290


	//   ....[2]....
        /*0a04*/ 	.word	0x00015db0


	//----- nvinfo : EIATTR_MAX_THREADS
	.align		4
.L_329:
        /*0a08*/ 	.byte	0x04, 0x05
        /*0a0a*/ 	.short	(.L_331 - .L_330)
.L_330:
        /*0a0c*/ 	.word	0x00000180
        /*0a10*/ 	.word	0x00000001
        /*0a14*/ 	.word	0x00000001


	//----- nvinfo : EIATTR_CRS_STACK_SIZE
	.align		4
.L_331:
        /*0a18*/ 	.byte	0x04, 0x1e
        /*0a1a*/ 	.short	(.L_333 - .L_332)
.L_332:
        /*0a1c*/ 	.word	0x00000000


	//----- nvinfo : EIATTR_CBANK_PARAM_SIZE
	.align		4
.L_333:
        /*0a20*/ 	.byte	0x03, 0x19
        /*0a22*/ 	.short	0x0af0


	//----- nvinfo : EIATTR_PARAM_CBANK
	.align		4
        /*0a24*/ 	.byte	0x04, 0x0a
        /*0a26*/ 	.short	(.L_335 - .L_334)
	.align		4
.L_334:
        /*0a28*/ 	.word	index@(.nv.constant0._ZN7cutlass13device_kernelIN5flash11enable_sm90INS1_16FlashAttnFwdSm90INS1_25CollectiveMainloopFwdSm90ILi2EN4cute5tupleIJNS5_1CILi1EEES8_S8_EEENS6_IJNS7_ILi128EEENS7_ILi96EEENS7_ILi64EEEEEELi256ENS_10bfloat16_tEfNS_4arch4Sm90ELb0ELb1ELb1ELb0ELb0ELb0ELb0ELb1ELb0ELb1ELb0ELb0EEENS1_21CollectiveEpilogueFwdINS6_IJSA_NS7_ILi256EEESB_EEES9_SE_SG_Li256ELb0ELb1ELb0ELb0EEENS1_30DynamicPersistentTileSchedulerILi256ELi128ELb0ELb1ELb1EEEEEEEEEvNT_6ParamsE)
        /*0a2c*/ 	.short	0x0210
        /*0a2e*/ 	.short	0x0af0


	//----- nvinfo : EIATTR_SW_WAR
	.align		4
.L_335:
        /*0a30*/ 	.byte	0x04, 0x36
        /*0a32*/ 	.short	(.L_337 - .L_336)
.L_336:
        /*0a34*/ 	.word	0x00000008
.L_337:


//--------------------- .nv.info._ZN7cutlass13device_kernelIN5flash11enable_sm90INS1_16FlashAttnFwdSm90INS1_25CollectiveMainloopFwdSm90ILi2EN4cute5tupleIJNS5_1CILi1EEES8_S8_EEENS6_IJNS7_ILi128EEENS7_ILi96EEENS7_ILi64EEEEEELi256ENS_10bfloat16_tEfNS_4arch4Sm90ELb0ELb1ELb1ELb0ELb0ELb0ELb1ELb1ELb0ELb1ELb0ELb0EEENS1_21CollectiveEpilogueFwdINS6_IJSA_NS7_ILi256EEESB_EEES9_SE_SG_Li256ELb0ELb1ELb0ELb0EEENS1_30DynamicPersistentTileSchedulerILi256ELi128ELb0ELb1ELb1EEEEEEEEEvNT_6ParamsE --------------------------
	.section	.nv.info._ZN7cutlass13device_kernelIN5flash11enable_sm90INS1_16FlashAttnFwdSm90INS1_25CollectiveMainloopFwdSm90ILi2EN4cute5tupleIJNS5_1CILi1EEES8_S8_EEENS6_IJNS7_ILi128EEENS7_ILi96EEENS7_ILi64EEEEEELi256ENS_10bfloat16_tEfNS_4arch4Sm90ELb0ELb1ELb1ELb0ELb0ELb0ELb1ELb1ELb0ELb1ELb0ELb0EEENS1_21CollectiveEpilogueFwdINS6_IJSA_NS7_ILi256EEESB_EEES9_SE_SG_Li256ELb0ELb1ELb0ELb0EEENS1_30DynamicPersistentTileSchedulerILi256ELi128ELb0ELb1ELb1EEEEEEEEEvNT_6ParamsE,"",@"SHT_CUDA_INFO"
	.sectionflags	@""
	.align	4


	//----- nvinfo : EIATTR_CUDA_API_VERSION
	.align		4
        /*0000*/ 	.byte	0x04, 0x37
        /*0002*/ 	.short	(.L_339 - .L_338)
.L_338:
        /*0004*/ 	.word	0x00000082


	//----- nvinfo : EIATTR_KPARAM_INFO
	.align		4
.L_339:
        /*0008*/ 	.byte	0x04, 0x17
        /*000a*/ 	.short	(.L_341 - .L_340)
.L_340:
        /*000c*/ 	.word	0x00000000
        /*0010*/ 	.short	0x0000
        /*0012*/ 	.short	0x0070
        /*0014*/ 	.byte	0x00, 0xf0, 0x01, 0x2e


	//----- nvinfo : EIATTR_SPARSE_MMA_MASK
	.align		4
.L_341:
        /*0018*/ 	.byte	0x03, 0x50
        /*001a*/ 	.short	0x0000


	//----- nvinfo : EIATTR_MAXREG_COUNT
	.align		4
        /*001c*/ 	.byte	0x03, 0x1b
        /*001e*/ 	.short	0x00a8


	//----- nvinfo : EIATTR_NUM_BARRIERS
	.align		4
        /*0020*/ 	.byte	0x02, 0x4c
        /*0022*/ 	.byte	0x10
	.zero		1


	//----- nvinfo : EIATTR_EXTERNS
	.align		4
        /*0024*/ 	.byte	0x04, 0x0f
        /*0026*/ 	.short	(.L_343 - .L_342)


	//   ....[0]....
	.align		4
.L_342:
        /*0028*/ 	.word	index@(__assertfail)


	//----- nvinfo : EIATTR_ANNOTATIONS
	.align		4
.L_343:
        /*002c*/ 	.byte	0x04, 0x55
        /*002e*/ 	.short	(.L_345 - .L_344)


	//   ....[0]....
.L_344:
        /* <DEDUP_REMOVED lines=48> */


	//----- nvinfo : EIATTR_MERCURY_ISA_VERSION
	.align		4
.L_345:
        /*0320*/ 	.byte	0x03, 0x5f
        /*0322*/ 	.short	0x0101


	//----- nvinfo : EIATTR_INT_WARP_WIDE_INSTR_OFFSETS
	.align		4
        /*0324*/ 	.byte	0x04, 0x31
        /*0326*/ 	.short	(.L_347 - .L_346)


	//   ....[0]....
.L_346:
        /*0328*/ 	.word	0x00000170


	//   ....[1]....
        /*032c*/ 	.word	0x000001b0


	//   ....[2]....
        /*0330*/ 	.word	0x00000220


	//   ....[3]....
        /*0334*/ 	.word	0x00000230


	//   ....[4]....
        /*0338*/ 	.word	0x00023430


	//   ....[5]....
        /*033c*/ 	.word	0x000234c0


	//   ....[6]....
        /*0340*/ 	.word	0x00027ac0


	//   ....[7]....
        /*0344*/ 	.word	0x00027b50


	//----- nvinfo : EIATTR_COOP_GROUP_MASK_REGIDS
	.align		4
.L_347:
        /*0348*/ 	.byte	0x04, 0x29
        /*034a*/ 	.short	(.L_349 - .L_348)


	//   ....[0]....
.L_348:
        /*034c*/ 	.word	0xffffffff


	//   ....[1]....
        /*0350*/ 	.word	0xffffffff


	//   ....[2]....
        /*0354*/ 	.word	0xffffffff


	//   ....[3]....
        /*0358*/ 	.word	0xffffffff


	//   ....[4]....
        /*035c*/ 	.word	0xffffffff


	//   ....[5]....
        /*0360*/ 	.word	0xffffffff


	//   ....[6]....
        /*0364*/ 	.word	0xffffffff


	//   ....[7]....
        /*0368*/ 	.word	0xffffffff


	//   ....[8]....
        /*036c*/ 	.word	0xffffffff


	//   ....[9]....
        /*0370*/ 	.word	0xffffffff


	//   ....[10]....
        /*0374*/ 	.word	0xffffffff


	//   ....[11]....
        /*0378*/ 	.word	0xffffffff


	//   ....[12]....
        /*037c*/ 	.word	0xffffffff


	//   ....[13]....
        /*0380*/ 	.word	0xffffffff


	//   ....[14]....
        /*0384*/ 	.word	0xffffffff


	//   ....[15]....
        /*0388*/ 	.word	0xffffffff


	//   ....[16]....
        /*038c*/ 	.word	0xffffffff


	//   ....[17]....
        /*0390*/ 	.word	0xffffffff


	//   ....[18]....
        /*0394*/ 	.word	0xffffffff


	//   ....[19]....
        /*0398*/ 	.word	0xffffffff


	//   ....[20]....
        /*039c*/ 	.word	0xffffffff


	//   ....[21]....
        /*03a0*/ 	.word	0xffffffff


	//   ....[22]....
        /*03a4*/ 	.word	0xffffffff


	//   ....[23]....
        /*03a8*/ 	.word	0xffffffff


	//   ....[24]....
        /*03ac*/ 	.word	0xffffffff


	//   ....[25]....
        /*03b0*/ 	.word	0xffffffff


	//   ....[26]....
        /*03b4*/ 	.word	0xffffffff


	//   ....[27]....
        /*03b8*/ 	.word	0xffffffff


	//   ....[28]....
        /*03bc*/ 	.word	0xffffffff


	//   ....[29]....
        /*03c0*/ 	.word	0xffffffff


	//   ....[30]....
        /*03c4*/ 	.word	0xffffffff


	//   ....[31]....
        /*03c8*/ 	.word	0xffffffff


	//   ....[32]....
        /*03cc*/ 	.word	0xffffffff


	//   ....[33]....
        /*03d0*/ 	.word	0xffffffff


	//   ....[34]....
        /*03d4*/ 	.word	0xffffffff


	//   ....[35]....
        /*03d8*/ 	.word	0xffffffff


	//   ....[36]....
        /*03dc*/ 	.word	0xffffffff


	//   ....[37]....
        /*03e0*/ 	.word	0xffffffff


	//   ....[38]....
        /*03e4*/ 	.word	0xffffffff


	//   ....[39]....
        /*03e8*/ 	.word	0xffffffff


	//   ....[40]....
        /*03ec*/ 	.word	0xffffffff


	//   ....[41]....
        /*03f0*/ 	.word	0xffffffff


	//   ....[42]....
        /*03f4*/ 	.word	0xffffffff


	//   ....[43]....
        /*03f8*/ 	.word	0xffffffff


	//   ....[44]....
        /*03fc*/ 	.word	0xffffffff


	//   ....[45]....
        /*0400*/ 	.word	0xffffffff


	//   ....[46]....
        /*0404*/ 	.word	0xffffffff


	//   ....[47]....
        /*0408*/ 	.word	0xffffffff


	//   ....[48]....
        /*040c*/ 	.word	0xffffffff


	//   ....[49]....
        /*0410*/ 	.word	0xffffffff


	//   ....[50]....
        /*0414*/ 	.word	0xffffffff


	//   ....[51]....
        /*0418*/ 	.word	0xffffffff


	//   ....[52]....
        /*041c*/ 	.word	0xffffffff


	//   ....[53]....
        /*0420*/ 	.word	0xffffffff


	//   ....[54]....
        /*0424*/ 	.word	0xffffffff


	//   ....[55]....
        /*0428*/ 	.word	0xffffffff


	//   ....[56]....
        /*042c*/ 	.word	0xffffffff


	//   ....[57]....
        /*0430*/ 	.word	0xffffffff


	//   ....[58]....
        /*0434*/ 	.word	0xffffffff


	//   ....[59]....
        /*0438*/ 	.word	0xffffffff


	//   ....[60]....
        /*043c*/ 	.word	0xffffffff


	//   ....[61]....
        /*0440*/ 	.word	0xffffffff


	//   ....[62]....
        /*0444*/ 	.word	0xffffffff


	//   ....[63]....
        /*0448*/ 	.word	0xffffffff


	//   ....[64]....
        /*044c*/ 	.word	0xffffffff


	//   ....[65]....
        /*0450*/ 	.word	0xffffffff


	//   ....[66]....
        /*0454*/ 	.word	0xffffffff


	//   ....[67]....
        /*0458*/ 	.word	0xffffffff


	//   ....[68]....
        /*045c*/ 	.word	0xffffffff


	//   ....[69]....
        /*0460*/ 	.word	0xffffffff


	//   ....[70]....
        /*0464*/ 	.word	0xffffffff


	//   ....[71]....
        /*0468*/ 	.word	0xffffffff


	//   ....[72]....
        /*046c*/ 	.word	0xffffffff


	//   ....[73]....
        /*0470*/ 	.word	0xffffffff


	//   ....[74]....
        /*0474*/ 	.word	0xffffffff


	//   ....[75]....
        /*0478*/ 	.word	0xffffffff


	//   ....[76]....
        /*047c*/ 	.word	0xffffffff


	//   ....[77]....
        /*0480*/ 	.word	0xffffffff


	//   ....[78]....
        /*0484*/ 	.word	0xffffffff


	//   ....[79]....
        /*0488*/ 	.word	0xffffffff


	//   ....[80]....
        /*048c*/ 	.word	0xffffffff


	//   ....[81]....
        /*0490*/ 	.word	0xffffffff


	//   ....[82]....
        /*0494*/ 	.word	0xffffffff


	//   ....[83]....
        /*0498*/ 	.word	0xffffffff


	//   ....[84]....
        /*049c*/ 	.word	0x0500000f


	//   ....[85]....
        /*04a0*/ 	.word	0x0500000f


	//   ....[86]....
        /*04a4*/ 	.word	0x0500000f


	//   ....[87]....
        /*04a8*/ 	.word	0x0500000f


	//   ....[88]....
        /*04ac*/ 	.word	0x0500000f


	//   ....[89]....
        /*04b0*/ 	.word	0x0500000f


	//   ....[90]....
        /*04b4*/ 	.word	0x0500000f


	//   ....[91]....
        /*04b8*/ 	.word	0x0500000f


	//   ....[92]....
        /*04bc*/ 	.word	0x0500000f


	//   ....[93]....
        /*04c0*/ 	.word	0x0500000f


	//   ....[94]....
        /*04c4*/ 	.word	0x0500000f


	//   ....[95]....
        /*04c8*/ 	.word	0x0500000f


	//   ....[96]....
        /*04cc*/ 	.word	0x0500000f


	//   ....[97]....
        /*04d0*/ 	.word	0x0500000f


	//   ....[98]....
        /*04d4*/ 	.word	0x0500000f


	//   ....[99]....
        /*04d8*/ 	.word	0x0500000f


	//   ....[100]....
        /*04dc*/ 	.word	0x0500000f


	//   ....[101]....
        /*04e0*/ 	.word	0x0500000f


	//   ....[102]....
        /*04e4*/ 	.word	0x0500000f


	//   ....[103]....
        /*04e8*/ 	.word	0x0500000f


	//   ....[104]....
        /*04ec*/ 	.word	0x0500000f


	//   ....[105]....
        /*04f0*/ 	.word	0x0500000f


	//   ....[106]....
        /*04f4*/ 	.word	0x0500000f


	//   ....[107]....
        /*04f8*/ 	.word	0x0500000f


	//   ....[108]....
        /*04fc*/ 	.word	0x0500000f


	//   ....[109]....
        /*0500*/ 	.word	0x0500000f


	//   ....[110]....
        /*0504*/ 	.word	0x0500000f


	//   ....[111]....
        /*0508*/ 	.word	0x0500000f


	//   ....[112]....
        /*050c*/ 	.word	0x0500000f


	//   ....[113]....
        /*0510*/ 	.word	0x0500000f


	//   ....[114]....
        /*0514*/ 	.word	0x0500000f


	//   ....[115]....
        /*0518*/ 	.word	0x0500000f


	//   ....[116]....
        /*051c*/ 	.word	0x0500000f


	//   ....[117]....
        /*0520*/ 	.word	0x0500000f


	//   ....[118]....
        /*0524*/ 	.word	0x0500000f


	//   ....[119]....
        /*0528*/ 	.word	0xffffffff


	//   ....[120]....
        /*052c*/ 	.word	0xffffffff


	//   ....[121]....
        /*0530*/ 	.word	0xffffffff


	//   ....[122]....
        /*0534*/ 	.word	0xffffffff


	//   ....[123]....
        /*0538*/ 	.word	0xffffffff


	//   ....[124]....
        /*053c*/ 	.word	0xffffffff


	//----- nvinfo : EIATTR_COOP_GROUP_INSTR_OFFSETS
	.align		4
.L_349:
        /*0540*/ 	.byte	0x04, 0x28
        /*0542*/ 	.short	(.L_351 - .L_350)


	//   ....[0]....
.L_350:
        /*0544*/ 	.word	0x000000b0


	//   ....[1]....
        /*0548*/ 	.word	0x00000180


	//   ....[2]....
        /*054c*/ 	.word	0x000001d0


	//   ....[3]....
        /*0550*/ 	.word	0x00000420


	//   ....[4]....
        /*0554*/ 	.word	0x00000580


	//   ....[5]....
        /*0558*/ 	.word	0x000006a0


	//   ....[6]....
        /*055c*/ 	.word	0x00000800


	//   ....[7]....
        /*0560*/ 	.word	0x00001ed0


	//   ....[8]....
        /*0564*/ 	.word	0x000040e0


	//   ....[9]....
        /*0568*/ 	.word	0x00004930


	//   ....[10]....
        /*056c*/ 	.word	0x00006000


	//   ....[11]....
        /*0570*/ 	.word	0x00006080


	//   ....[12]....
        /*0574*/ 	.word	0x00006370


	//   ....[13]....
        /*0578*/ 	.word	0x00006390


	//   ....[14]....
        /*057c*/ 	.word	0x0000bb30


	//   ....[15]....
        /*0580*/ 	.word	0x0000be80


	//   ....[16]....
        /*0584*/ 	.word	0x0000bf20


	//   ....[17]....
        /*0588*/ 	.word	0x0000bf60


	//   ....[18]....
        /*058c*/ 	.word	0x00015180


	//   ....[19]....
        /*0590*/ 	.word	0x00016060


	//   ....[20]....
        /*0594*/ 	.word	0x00016f20


	//   ....[21]....
        /*0598*/ 	.word	0x00016fc0


	//   ....[22]....
        /*059c*/ 	.word	0x000171e0


	//   ....[23]....
        /*05a0*/ 	.word	0x00017290


	//   ....[24]....
        /*05a4*/ 	.word	0x0001efd0


	//   ....[25]....
        /*05a8*/ 	.word	0x0001eff0


	//   ....[26]....
        /*05ac*/ 	.word	0x0001f050


	//   ....[27]....
        /*05b0*/ 	.word	0x0001f090


	//   ....[28]....
        /*05b4*/ 	.word	0x00020dc0


	//   ....[29]....
        /*05b8*/ 	.word	0x00020dd0


	//   ....[30]....
        /*05bc*/ 	.word	0x00020ee0


	//   ....[31]....
        /*05c0*/ 	.word	0x00020f10


	//   ....[32]....
        /*05c4*/ 	.word	0x00021760


	//   ....[33]....
        /*05c8*/ 	.word	0x00021780


	//   ....[34]....
        /*05cc*/ 	.word	0x000218e0


	//   ....[35]....
        /*05d0*/ 	.word	0x00021900


	//   ....[36]....
        /*05d4*/ 	.word	0x00021a40


	//   ....[37]....
        /*05d8*/ 	.word	0x00021a60


	//   ....[38]....
        /*05dc*/ 	.word	0x00021bb0


	//   ....[39]....
        /*05e0*/ 	.word	0x00021bd0


	//   ....[40]....
        /*05e4*/ 	.word	0x000222e0


	//   ....[41]....
        /*05e8*/ 	.word	0x00022300


	//   ....[42]....
        /*05ec*/ 	.word	0x00022440


	//   ....[43]....
        /*05f0*/ 	.word	0x00022460


	//   ....[44]....
        /*05f4*/ 	.word	0x000225a0


	//   ....[45]....
        /*05f8*/ 	.word	0x000225c0


	//   ....[46]....
        /*05fc*/ 	.word	0x00022710


	//   ....[47]....
        /*0600*/ 	.word	0x00022730


	//   ....[48]....
        /*0604*/ 	.word	0x00022930


	//   ....[49]....
        /*0608*/ 	.word	0x00023a40


	//   ....[50]....
        /*060c*/ 	.word	0x000243b0


	//   ....[51]....
        /*0610*/ 	.word	0x000243e0


	//   ....[52]....
        /*0614*/ 	.word	0x00024410


	//   ....[53]....
        /*0618*/ 	.word	0x00024430


	//   ....[54]....
        /*061c*/ 	.word	0x00024500


	//   ....[55]....
        /*0620*/ 	.word	0x00024560


	//   ....[56]....
        /*0624*/ 	.word	0x00024570


	//   ....[57]....
        /*0628*/ 	.word	0x00024610


	//   ....[58]....
        /*062c*/ 	.word	0x00024640


	//   ....[59]....
        /*0630*/ 	.word	0x000246c0


	//   ....[60]....
        /*0634*/ 	.word	0x000246f0


	//   ....[61]....
        /*0638*/ 	.word	0x00024770


	//   ....[62]....
        /*063c*/ 	.word	0x000247a0


	//   ....[63]....
        /*0640*/ 	.word	0x000247c0


	//   ....[64]....
        /*0644*/ 	.word	0x00024810


	//   ....[65]....
        /*0648*/ 	.word	0x00024820


	//   ....[66]....
        /*064c*/ 	.word	0x00024f50


	//   ....[67]....
        /*0650*/ 	.word	0x00024f70


	//   ....[68]....
        /*0654*/ 	.word	0x00024fb0


	//   ....[69]....
        /*0658*/ 	.word	0x00025050


	//   ....[70]....
        /*065c*/ 	.word	0x000250e0


	//   ....[71]....
        /*0660*/ 	.word	0x000250f0


	//   ....[72]....
        /*0664*/ 	.word	0x00025180


	//   ....[73]....
        /*0668*/ 	.word	0x00025190


	//   ....[74]....
        /*066c*/ 	.word	0x00025200


	//   ....[75]....
        /*0670*/ 	.word	0x00025210


	//   ....[76]....
        /*0674*/ 	.word	0x00025290


	//   ....[77]....
        /*0678*/ 	.word	0x000252a0


	//   ....[78]....
        /*067c*/ 	.word	0x00025320


	//   ....[79]....
        /*0680*/ 	.word	0x00025330


	//   ....[80]....
        /*0684*/ 	.word	0x000253b0


	//   ....[81]....
        /*0688*/ 	.word	0x000253c0


	//   ....[82]....
        /*068c*/ 	.word	0x00027cb0


	//   ....[83]....
        /*0690*/ 	.word	0x00027ea0


	//   ....[84]....
        /*0694*/ 	.word	0x00028420


	//   ....[85]....
        /*0698*/ 	.word	0x00028580


	//   ....[86]....
        /*069c*/ 	.word	0x000285e0


	//   ....[87]....
        /*06a0*/ 	.word	0x00028670


	//   ....[88]....
        /*06a4*/ 	.word	0x00028710


	//   ....[89]....
        /*06a8*/ 	.word	0x000287e0


	//   ....[90]....
        /*06ac*/ 	.word	0x000288e0


	//   ....[91]....
        /*06b0*/ 	.word	0x00028940


	//   ....[92]....
        /*06b4*/ 	.word	0x000289e0


	//   ....[93]....
        /*06b8*/ 	.word	0x00028ab0


	//   ....[94]....
        /*06bc*/ 	.word	0x00028b50


	//   ....[95]....
        /*06c0*/ 	.word	0x00028c20


	//   ....[96]....
        /*06c4*/ 	.word	0x00028cc0


	//   ....[97]....
        /*06c8*/ 	.word	0x00028d90


	//   ....[98]....
        /*06cc*/ 	.word	0x00028e30


	//   ....[99]....
        /*06d0*/ 	.word	0x00028ee0


	//   ....[100]....
        /*06d4*/ 	.word	0x00028f80


	//   ....[101]....
        /*06d8*/ 	.word	0x00029060


	//   ....[102]....
        /*06dc*/ 	.word	0x00029120


	//   ....[103]....
        /*06e0*/ 	.word	0x00029350


	//   ....[104]....
        /*06e4*/ 	.word	0x000293d0


	//   ....[105]....
        /*06e8*/ 	.word	0x00029510


	//   ....[106]....
        /*06ec*/ 	.word	0x000295c0


	//   ....[107]....
        /*06f0*/ 	.word	0x00029690


	//   ....[108]....
        /*06f4*/ 	.word	0x00029740


	//   ....[109]....
        /*06f8*/ 	.word	0x00029810


	//   ....[110]....
        /*06fc*/ 	.word	0x000298c0


	//   ....[111]....
        /*0700*/ 	.word	0x000299c0


	//   ....[112]....
        /*0704*/ 	.word	0x00029a10


	//   ....[113]....
        /*0708*/ 	.word	0x00029af0


	//   ....[114]....
        /*070c*/ 	.word	0x00029ba0


	//   ....[115]....
        /*0710*/ 	.word	0x00029c70


	//   ....[116]....
        /*0714*/ 	.word	0x00029d20


	//   ....[117]....
        /*0718*/ 	.word	0x0002a040


	//   ....[118]....
        /*071c*/ 	.word	0x0002a160


	//   ....[119]....
        /*0720*/ 	.word	0x0002c8b0


	//   ....[120]....
        /*0724*/ 	.word	0x0002cf90


	//   ....[121]....
        /*0728*/ 	.word	0x0002e260


	//   ....[122]....
        /*072c*/ 	.word	0x0002e2b0


	//   ....[123]....
        /*0730*/ 	.word	0x0002e310


	//   ....[124]....
        /*0734*/ 	.word	0x0002e330


	//----- nvinfo : EIATTR_REG_RECONFIG
	.align		4
.L_351:
        /*0738*/ 	.byte	0x01, 0x54
	.zero		2


	//----- nvinfo : EIATTR_SYSCALL_OFFSETS
	.align		4
        /*073c*/ 	.byte	0x04, 0x46
        /*073e*/ 	.short	(.L_353 - .L_352)


	//   ....[0]....
.L_352:
        /*0740*/ 	.word	0x00002440


	//   ....[1]....
        /*0744*/ 	.word	0x00023630


	//   ....[2]....
        /*0748*/ 	.word	0x00023780


	//   ....[3]....
        /*074c*/ 	.word	0x00023870


	//   ....[4]....
        /*0750*/ 	.word	0x00024010


	//   ....[5]....
        /*0754*/ 	.word	0x00024b70


	//----- nvinfo : EIATTR_MBARRIER_INSTR_OFFSETS
	.align		4
.L_353:
        /*0758*/ 	.byte	0x04, 0x39
        /*075a*/ 	.short	(.L_355 - .L_354)


	//   ....[0]....
.L_354:
        /*075c*/ 	.word	0x000002c0
        /*0760*/ 	.word	0x000000ff
        /*0764*/ 	.word	0x00032400
        /*0768*/ 	.short	0x0100
        /*076a*/ 	.byte	0x08
	.zero		1


	//   ....[1]....
        /*076c*/ 	.word	0x000002d0
        /*0770*/ 	.word	0x000000ff
        /*0774*/ 	.word	0x00032410
        /*0778*/ 	.short	0x0100
        /*077a*/ 	.byte	0x08
	.zero		1


	//   ....[2]....
        /*077c*/ 	.word	0x000002e0
        /*0780*/ 	.word	0x000000ff
        /*0784*/ 	.word	0x00032420
        /*0788*/ 	.short	0x0100
        /*078a*/ 	.byte	0x08
	.zero		1


	//   ....[3]....
        /*078c*/ 	.word	0x000003d0
        /*0790*/ 	.word	0x000000ff
        /*0794*/ 	.word	0x00032430
        /*0798*/ 	.short	0x0100
        /*079a*/ 	.byte	0x08
	.zero		1


	//   ....[4]....
        /*079c*/ 	.word	0x000003e0
        /*07a0*/ 	.word	0x000000ff
        /*07a4*/ 	.word	0x00032440
        /*07a8*/ 	.short	0x0100
        /*07aa*/ 	.byte	0x08
	.zero		1


	//   ....[5]....
        /*07ac*/ 	.word	0x000003f0
        /*07b0*/ 	.word	0x000000ff
        /*07b4*/ 	.word	0x00032438
        /*07b8*/ 	.short	0x0100
        /*07ba*/ 	.byte	0x08
	.zero		1


	//   ....[6]....
        /*07bc*/ 	.word	0x00000400
        /*07c0*/ 	.word	0x000000ff
        /*07c4*/ 	.word	0x00032448
        /*07c8*/ 	.short	0x0100
        /*07ca*/ 	.byte	0x08
	.zero		1


	//   ....[7]....
        /*07cc*/ 	.word	0x00000530
        /*07d0*/ 	.word	0x000000ff
        /*07d4*/ 	.word	0x00032450
        /*07d8*/ 	.short	0x0100
        /*07da*/ 	.byte	0x08
	.zero		1


	//   ....[8]....
        /*07dc*/ 	.word	0x00000540
        /*07e0*/ 	.word	0x000000ff
        /*07e4*/ 	.word	0x00032460
        /*07e8*/ 	.short	0x0100
        /*07ea*/ 	.byte	0x08
	.zero		1


	//   ....[9]....
        /*07ec*/ 	.word	0x00000550
        /*07f0*/ 	.word	0x000000ff
        /*07f4*/ 	.word	0x00032458
        /*07f8*/ 	.short	0x0100
        /*07fa*/ 	.byte	0x08
	.zero		1


	//   ....[10]....
        /*07fc*/ 	.word	0x00000560
        /*0800*/ 	.word	0x000000ff
        /*0804*/ 	.word	0x00032468
        /*0808*/ 	.short	0x0100
        /*080a*/ 	.byte	0x08
	.zero		1


	//   ....[11]....
        /*080c*/ 	.word	0x00000650
        /*0810*/ 	.word	0x000000ff
        /*0814*/ 	.word	0x00032470
        /*0818*/ 	.short	0x0100
        /*081a*/ 	.byte	0x06
	.zero		1


	//   ....[12]....
        /*081c*/ 	.word	0x00000660
        /*0820*/ 	.word	0x000000ff
        /*0824*/ 	.word	0x00032480
        /*0828*/ 	.short	0x0100
        /*082a*/ 	.byte	0x06
	.zero		1


	//   ....[13]....
        /*082c*/ 	.word	0x00000670
        /*0830*/ 	.word	0x000000ff
        /*0834*/ 	.word	0x00032478
        /*0838*/ 	.short	0x0100
        /*083a*/ 	.byte	0x06
	.zero		1


	//   ....[14]....
        /*083c*/ 	.word	0x00000680
        /*0840*/ 	.word	0x000000ff
        /*0844*/ 	.word	0x00032488
        /*0848*/ 	.short	0x0100
        /*084a*/ 	.byte	0x06
	.zero		1


	//   ....[15]....
        /*084c*/ 	.word	0x000007b0
        /*0850*/ 	.word	0x000000ff
        /*0854*/ 	.word	0x00032490
        /*0858*/ 	.short	0x0100
        /*085a*/ 	.byte	0x08
	.zero		1


	//   ....[16]....
        /*085c*/ 	.word	0x000007c0
        /*0860*/ 	.word	0x000000ff
        /*0864*/ 	.word	0x000324a0
        /*0868*/ 	.short	0x0100
        /*086a*/ 	.byte	0x08
	.zero		1


	//   ....[17]....
        /*086c*/ 	.word	0x000007d0
        /*0870*/ 	.word	0x000000ff
        /*0874*/ 	.word	0x00032498
        /*0878*/ 	.short	0x0100
        /*087a*/ 	.byte	0x08
	.zero		1


	//   ....[18]....
        /*087c*/ 	.word	0x000007e0
        /*0880*/ 	.word	0x000000ff
        /*0884*/ 	.word	0x000324a8
        /*0888*/ 	.short	0x0100
        /*088a*/ 	.byte	0x08
	.zero		1


	//   ....[19]....
        /*088c*/ 	.word	0x00000910
        /*0890*/ 	.word	0x000000ff
        /*0894*/ 	.word	0x000324b0
        /*0898*/ 	.short	0x0100
        /*089a*/ 	.byte	0x08
	.zero		1


	//   ....[20]....
        /*089c*/ 	.word	0x00000920
        /*08a0*/ 	.word	0x000000ff
        /*08a4*/ 	.word	0x000324c0
        /*08a8*/ 	.short	0x0100
        /*08aa*/ 	.byte	0x08
	.zero		1


	//   ....[21]....
        /*08ac*/ 	.word	0x00000930
        /*08b0*/ 	.word	0x000000ff
        /*08b4*/ 	.word	0x000324b8
        /*08b8*/ 	.short	0x0100
        /*08ba*/ 	.byte	0x08
	.zero		1


	//   ....[22]....
        /*08bc*/ 	.word	0x00000940
        /*08c0*/ 	.word	0x000000ff
        /*08c4*/ 	.word	0x000324c8
        /*08c8*/ 	.short	0x0100
        /*08ca*/ 	.byte	0x08
	.zero		1


	//   ....[23]....
        /*08cc*/ 	.word	0x000026c0
        /*08d0*/ 	.word	0x000000ff
        /*08d4*/ 	.word	0x00032400
        /*08d8*/ 	.short	0x010a
        /*08da*/ 	.byte	0x2c
	.zero		1


	//   ....[24]....
        /*08dc*/ 	.word	0x00002af0
        /*08e0*/ 	.word	0x00000014
        /*08e4*/ 	.word	0x00000000
        /*08e8*/ 	.short	0x010a
        /*08ea*/ 	.byte	0x3f
	.zero		1


	//   ....[25]....
        /*08ec*/ 	.word	0x00002b50
        /*08f0*/ 	.word	0x00000014
        /*08f4*/ 	.word	0x00000000
        /*08f8*/ 	.short	0x010a
        /*08fa*/ 	.byte	0x3f
	.zero		1


	//   ....[26]....
        /*08fc*/ 	.word	0x00002f00
        /*0900*/ 	.word	0x000000ff
        /*0904*/ 	.word	0x00032410
        /*0908*/ 	.short	0x010a
        /*090a*/ 	.byte	0x2c
	.zero		1


	//   ....[27]....
        /*090c*/ 	.word	0x00003000
        /*0910*/ 	.word	0x00000008
        /*0914*/ 	.word	0x00000000
        /*0918*/ 	.short	0x010a
        /*091a*/ 	.byte	0x3f
	.zero		1


	//   ....[28]....
        /*091c*/ 	.word	0x00003060
        /*0920*/ 	.word	0x00000008
        /*0924*/ 	.word	0x00000000
        /*0928*/ 	.short	0x010a
        /*092a*/ 	.byte	0x3f
	.zero		1


	//   ....[29]....
        /*092c*/ 	.word	0x00003d50
        /*0930*/ 	.word	0x00000008
        /*0934*/ 	.word	0x00000000
        /*0938*/ 	.short	0x0101
        /*093a*/ 	.byte	0x3f
	.zero		1


	//   ....[30]....
        /*093c*/ 	.word	0x00009600
        /*0940*/ 	.word	0x00000015
        /*0944*/ 	.word	0x00000000
        /*0948*/ 	.short	0x0101
        /*094a*/ 	.byte	0x3f
	.zero		1


	//   ....[31]....
        /*094c*/ 	.word	0x00009d30
        /*0950*/ 	.word	0x00000003
        /*0954*/ 	.word	0x00000000
        /*0958*/ 	.short	0x010a
        /*095a*/ 	.byte	0x3f
	.zero		1


	//   ....[32]....
        /*095c*/ 	.word	0x00009e30
        /*0960*/ 	.word	0x00000000
        /*0964*/ 	.word	0x00000000
        /*0968*/ 	.short	0x010a
        /*096a*/ 	.byte	0x3f
	.zero		1


	//   ....[33]....
        /*096c*/ 	.word	0x0000a260
        /*0970*/ 	.word	0x00000003
        /*0974*/ 	.word	0x00000000
        /*0978*/ 	.short	0x010a
        /*097a*/ 	.byte	0x3f
	.zero		1


	//   ....[34]....
        /*097c*/ 	.word	0x0000a310
        /*0980*/ 	.word	0x00000004
        /*0984*/ 	.word	0x00000000
        /*0988*/ 	.short	0x010a
        /*098a*/ 	.byte	0x3f
	.zero		1


	//   ....[35]....
        /*098c*/ 	.word	0x0000afe0
        /*0990*/ 	.word	0x00000003
        /*0994*/ 	.word	0x00000000
        /*0998*/ 	.short	0x0101
        /*099a*/ 	.byte	0x3f
	.zero		1


	//   ....[36]....
        /*099c*/ 	.word	0x00013900
        /*09a0*/ 	.word	0x00000000
        /*09a4*/ 	.word	0x00000000
        /*09a8*/ 	.short	0x0101
        /*09aa*/ 	.byte	0x3f
	.zero		1


	//   ....[37]....
        /*09ac*/ 	.word	0x00013b00
        /*09b0*/ 	.word	0x00000005
        /*09b4*/ 	.word	0x00000000
        /*09b8*/ 	.short	0x010a
        /*09ba*/ 	.byte	0x3f
	.zero		1


	//   ....[38]....
        /*09bc*/ 	.word	0x00013c00
        /*09c0*/ 	.word	0x00000000
        /*09c4*/ 	.word	0x00000000
        /*09c8*/ 	.short	0x010a
        /*09ca*/ 	.byte	0x3f
	.zero		1


	//   ....[39]....
        /*09cc*/ 	.word	0x00014030
        /*09d0*/ 	.word	0x00000005
        /*09d4*/ 	.word	0x00000000
        /*09d8*/ 	.short	0x010a
        /*09da*/ 	.byte	0x3f
	.zero		1


	//   ....[40]....
        /*09dc*/ 	.word	0x000140e0
        /*09e0*/ 	.word	0x00000004
        /*09e4*/ 	.word	0x00000000
        /*09e8*/ 	.short	0x010a
        /*09ea*/ 	.byte	0x3f
	.zero		1


	//   ....[41]....
        /*09ec*/ 	.word	0x00014dc0
        /*09f0*/ 	.word	0x00000004
        /*09f4*/ 	.word	0x00000000
        /*09f8*/ 	.short	0x0101
        /*09fa*/ 	.byte	0x3f
	.zero		1


	//   ....[42]....
        /*09fc*/ 	.word	0x0001eb60
        /*0a00*/ 	.word	0x00000000
        /*0a04*/ 	.word	0x00000000
        /*0a08*/ 	.short	0x0101
        /*0a0a*/ 	.byte	0x3f
	.zero		1


	//   ....[43]....
        /*0a0c*/ 	.word	0x00021790
        /*0a10*/ 	.word	0x000000ff
        /*0a14*/ 	.word	0x00000000
        /*0a18*/ 	.short	0x0101
        /*0a1a*/ 	.byte	0x05
	.zero		1


	//   ....[44]....
        /*0a1c*/ 	.word	0x00023c80
        /*0a20*/ 	.word	0x00000000
        /*0a24*/ 	.word	0x00032440
        /*0a28*/ 	.short	0x010a
        /*0a2a*/ 	.byte	0x3f
	.zero		1


	//   ....[45]....
        /*0a2c*/ 	.word	0x00024940
        /*0a30*/ 	.word	0x00000011
        /*0a34*/ 	.word	0x00032400
        /*0a38*/ 	.short	0x0107
        /*0a3a*/ 	.byte	0x3f
	.zero		1


	//   ....[46]....
        /*0a3c*/ 	.word	0x000249e0
        /*0a40*/ 	.word	0x00000011
        /*0a44*/ 	.word	0x00032400
        /*0a48*/ 	.short	0x0101
        /*0a4a*/ 	.byte	0x3f
	.zero		1


	//   ....[47]....
        /*0a4c*/ 	.word	0x000254c0
        /*0a50*/ 	.word	0x00000011
        /*0a54*/ 	.word	0x00032410
        /*0a58*/ 	.short	0x0107
        /*0a5a*/ 	.byte	0x3f
	.zero		1


	//   ....[48]....
        /*0a5c*/ 	.word	0x000255c0
        /*0a60*/ 	.word	0x00000011
        /*0a64*/ 	.word	0x00032410
        /*0a68*/ 	.short	0x0101
        /*0a6a*/ 	.byte	0x3f
	.zero		1


	//   ....[49]....
        /*0a6c*/ 	.word	0x000255e0
        /*0a70*/ 	.word	0x00000011
        /*0a74*/ 	.word	0x00032420
        /*0a78*/ 	.short	0x010a
        /*0a7a*/ 	.byte	0x3f
	.zero		1


	//   ....[50]....
        /*0a7c*/ 	.word	0x000256c0
        /*0a80*/ 	.word	0x00000002
        /*0a84*/ 	.word	0x00032460
        /*0a88*/ 	.short	0x010a
        /*0a8a*/ 	.byte	0x3f
	.zero		1


	//   ....[51]....
        /*0a8c*/ 	.word	0x00025ee0
        /*0a90*/ 	.word	0x00000003
        /*0a94*/ 	.word	0x00032440
        /*0a98*/ 	.short	0x010a
        /*0a9a*/ 	.byte	0x3f
	.zero		1


	//   ....[52]....
        /*0a9c*/ 	.word	0x00026100
        /*0aa0*/ 	.word	0x00000003
        /*0aa4*/ 	.word	0x00032460
        /*0aa8*/ 	.short	0x010a
        /*0aaa*/ 	.byte	0x3f
	.zero		1


	//   ....[53]....
        /*0aac*/ 	.word	0x000268f0
        /*0ab0*/ 	.word	0x00000004
        /*0ab4*/ 	.word	0x00032440
        /*0ab8*/ 	.short	0x010a
        /*0aba*/ 	.byte	0x3f
	.zero		1


	//   ....[54]....
        /*0abc*/ 	.word	0x00026b10
        /*0ac0*/ 	.word	0x00000004
        /*0ac4*/ 	.word	0x00032460
        /*0ac8*/ 	.short	0x010a
        /*0aca*/ 	.byte	0x3f
	.zero		1


	//   ....[55]....
        /*0acc*/ 	.word	0x00027290
        /*0ad0*/ 	.word	0x00000004
        /*0ad4*/ 	.word	0x00032440
        /*0ad8*/ 	.short	0x010a
        /*0ada*/ 	.byte	0x3f
	.zero		1


	//   ....[56]....
        /*0adc*/ 	.word	0x000274b0
        /*0ae0*/ 	.word	0x00000004
        /*0ae4*/ 	.word	0x00032460
        /*0ae8*/ 	.short	0x010a
        /*0aea*/ 	.byte	0x3f
	.zero		1


	//   ....[57]....
        /*0aec*/ 	.word	0x00027e20
        /*0af0*/ 	.word	0x00000000
        /*0af4*/ 	.word	0x00032420
        /*0af8*/ 	.short	0x010a
        /*0afa*/ 	.byte	0x3f
	.zero		1


	//   ....[58]....
        /*0afc*/ 	.word	0x00027ff0
        /*0b00*/ 	.word	0x00000006
        /*0b04*/ 	.word	0x00000000
        /*0b08*/ 	.short	0x010a
        /*0b0a*/ 	.byte	0x3f
	.zero		1


	//   ....[59]....
        /*0b0c*/ 	.word	0x00028040
        /*0b10*/ 	.word	0x00000003
        /*0b14*/ 	.word	0x00000000
        /*0b18*/ 	.short	0x010a
        /*0b1a*/ 	.byte	0x3f
	.zero		1


	//   ....[60]....
        /*0b1c*/ 	.word	0x000280a0
        /*0b20*/ 	.word	0x00000012
        /*0b24*/ 	.word	0x00000000
        /*0b28*/ 	.short	0x010a
        /*0b2a*/ 	.byte	0x3f
	.zero		1


	//   ....[61]....
        /*0b2c*/ 	.word	0x000280d0
        /*0b30*/ 	.word	0x00000003
        /*0b34*/ 	.word	0x00000000
        /*0b38*/ 	.short	0x010a
        /*0b3a*/ 	.byte	0x3f
	.zero		1


	//   ....[62]....
        /*0b3c*/ 	.word	0x00028140
        /*0b40*/ 	.word	0x00000009
        /*0b44*/ 	.word	0x00032400
        /*0b48*/ 	.short	0x010a
        /*0b4a*/ 	.byte	0x3f
	.zero		1


	//   ....[63]....
        /*0b4c*/ 	.word	0x00028190
        /*0b50*/ 	.word	0x00000014
        /*0b54*/ 	.word	0x00000000
        /*0b58*/ 	.short	0x010a
        /*0b5a*/ 	.byte	0x3f
	.zero		1


	//   ....[64]....
        /*0b5c*/ 	.word	0x000281f0
        /*0b60*/ 	.word	0x00000009
        /*0b64*/ 	.word	0x00032410
        /*0b68*/ 	.short	0x010a
        /*0b6a*/ 	.byte	0x3f
	.zero		1


	//   ....[65]....
        /*0b6c*/ 	.word	0x00028240
        /*0b70*/ 	.word	0x00000008
        /*0b74*/ 	.word	0x00000000
        /*0b78*/ 	.short	0x010a
        /*0b7a*/ 	.byte	0x3f
	.zero		1


	//   ....[66]....
        /*0b7c*/ 	.word	0x00028290
        /*0b80*/ 	.word	0x00000000
        /*0b84*/ 	.word	0x00000000
        /*0b88*/ 	.short	0x010a
        /*0b8a*/ 	.byte	0x3f
	.zero		1


	//   ....[67]....
        /*0b8c*/ 	.word	0x000282e0
        /*0b90*/ 	.word	0x00000004
        /*0b94*/ 	.word	0x00000000
        /*0b98*/ 	.short	0x010a
        /*0b9a*/ 	.byte	0x3f
	.zero		1


	//   ....[68]....
        /*0b9c*/ 	.word	0x00028330
        /*0ba0*/ 	.word	0x00000000
        /*0ba4*/ 	.word	0x00000000
        /*0ba8*/ 	.short	0x010a
        /*0baa*/ 	.byte	0x3f
	.zero		1


	//   ....[69]....
        /*0bac*/ 	.word	0x00028380
        /*0bb0*/ 	.word	0x00000004
        /*0bb4*/ 	.word	0x00000000
        /*0bb8*/ 	.short	0x010a
        /*0bba*/ 	.byte	0x3f
	.zero		1


	//   ....[70]....
        /*0bbc*/ 	.word	0x000284d0
        /*0bc0*/ 	.word	0x00000000
        /*0bc4*/ 	.word	0x00032440
        /*0bc8*/ 	.short	0x010a
        /*0bca*/ 	.byte	0x3f
	.zero		1


	//   ....[71]....
        /*0bcc*/ 	.word	0x00029d60
        /*0bd0*/ 	.word	0x00000011
        /*0bd4*/ 	.word	0x00032420
        /*0bd8*/ 	.short	0x010a
        /*0bda*/ 	.byte	0x3f
	.zero		1


	//   ....[72]....
        /*0bdc*/ 	.word	0x00029db0
        /*0be0*/ 	.word	0x00000002
        /*0be4*/ 	.word	0x00032460
        /*0be8*/ 	.short	0x010a
        /*0bea*/ 	.byte	0x3f
	.zero		1


	//   ....[73]....
        /*0bec*/ 	.word	0x00029e00
        /*0bf0*/ 	.word	0x00000003
        /*0bf4*/ 	.word	0x00032440
        /*0bf8*/ 	.short	0x010a
        /*0bfa*/ 	.byte	0x3f
	.zero		1


	//   ....[74]....
        /*0bfc*/ 	.word	0x00029e50
        /*0c00*/ 	.word	0x00000003
        /*0c04*/ 	.word	0x00032460
        /*0c08*/ 	.short	0x010a
        /*0c0a*/ 	.byte	0x3f
	.zero		1


	//   ....[75]....
        /*0c0c*/ 	.word	0x00029ea0
        /*0c10*/ 	.word	0x00000004
        /*0c14*/ 	.word	0x00032440
        /*0c18*/ 	.short	0x010a
        /*0c1a*/ 	.byte	0x3f
	.zero		1


	//   ....[76]....
        /*0c1c*/ 	.word	0x00029ef0
        /*0c20*/ 	.word	0x00000004
        /*0c24*/ 	.word	0x00032460
        /*0c28*/ 	.short	0x010a
        /*0c2a*/ 	.byte	0x3f
	.zero		1


	//   ....[77]....
        /*0c2c*/ 	.word	0x00029f40
        /*0c30*/ 	.word	0x00000004
        /*0c34*/ 	.word	0x00032440
        /*0c38*/ 	.short	0x010a
        /*0c3a*/ 	.byte	0x3f
	.zero		1


	//   ....[78]....
        /*0c3c*/ 	.word	0x00029f90
        /*0c40*/ 	.word	0x00000004
        /*0c44*/ 	.word	0x00032460
        /*0c48*/ 	.short	0x010a
        /*0c4a*/ 	.byte	0x3f
	.zero		1


	//   ....[79]....
        /*0c4c*/ 	.word	0x0002a080
        /*0c50*/ 	.word	0x00000000
        /*0c54*/ 	.word	0x00032420
        /*0c58*/ 	.short	0x010a
        /*0c5a*/ 	.byte	0x3f
	.zero		1


	//   ....[80]....
        /*0c5c*/ 	.word	0x0002a220
        /*0c60*/ 	.word	0x00000006
        /*0c64*/ 	.word	0x00000000
        /*0c68*/ 	.short	0x010a
        /*0c6a*/ 	.byte	0x3f
	.zero		1


	//   ....[81]....
        /*0c6c*/ 	.word	0x0002a270
        /*0c70*/ 	.word	0x00000003
        /*0c74*/ 	.word	0x00000000
        /*0c78*/ 	.short	0x010a
        /*0c7a*/ 	.byte	0x3f
	.zero		1


	//   ....[82]....
        /*0c7c*/ 	.word	0x0002a2c0
        /*0c80*/ 	.word	0x00000012
        /*0c84*/ 	.word	0x00000000
        /*0c88*/ 	.short	0x010a
        /*0c8a*/ 	.byte	0x3f
	.zero		1


	//   ....[83]....
        /*0c8c*/ 	.word	0x0002a660
        /*0c90*/ 	.word	0x0000000c
        /*0c94*/ 	.word	0x00000000
        /*0c98*/ 	.short	0x010a
        /*0c9a*/ 	.byte	0x3f
	.zero		1


	//   ....[84]....
        /*0c9c*/ 	.word	0x0002a7a0
        /*0ca0*/ 	.word	0x00000002
        /*0ca4*/ 	.word	0x00000000
        /*0ca8*/ 	.short	0x010a
        /*0caa*/ 	.byte	0x3f
	.zero		1


	//   ....[85]....
        /*0cac*/ 	.word	0x0002ae00
        /*0cb0*/ 	.word	0x0000000b
        /*0cb4*/ 	.word	0x00000000
        /*0cb8*/ 	.short	0x010a
        /*0cba*/ 	.byte	0x3f
	.zero		1


	//   ....[86]....
        /*0cbc*/ 	.word	0x0002af40
        /*0cc0*/ 	.word	0x00000008
        /*0cc4*/ 	.word	0x00000000
        /*0cc8*/ 	.short	0x010a
        /*0cca*/ 	.byte	0x3f
	.zero		1


	//   ....[87]....
        /*0ccc*/ 	.word	0x0002c190
        /*0cd0*/ 	.word	0x00000002
        /*0cd4*/ 	.word	0x00000000
        /*0cd8*/ 	.short	0x0101
        /*0cda*/ 	.byte	0x3f
	.zero		1


	//   ....[88]....
        /*0cdc*/ 	.word	0x00045f70
        /*0ce0*/ 	.word	0x00000004
        /*0ce4*/ 	.word	0x00000000
        /*0ce8*/ 	.short	0x0101
        /*0cea*/ 	.byte	0x3f
	.zero		1


	//   ....[89]....
        /*0cec*/ 	.word	0x00045fb0
        /*0cf0*/ 	.word	0x00000002
        /*0cf4*/ 	.word	0x00000000
        /*0cf8*/ 	.short	0x010a
        /*0cfa*/ 	.byte	0x3f
	.zero		1


	//   ....[90]....
        /*0cfc*/ 	.word	0x00046000
        /*0d00*/ 	.word	0x00000008
        /*0d04*/ 	.word	0x00000000
        /*0d08*/ 	.short	0x010a
        /*0d0a*/ 	.byte	0x3f
	.zero		1


	//----- nvinfo : EIATTR_NUM_MBARRIERS
	.align		4
.L_355:
        /*0d0c*/ 	.byte	0x03, 0x38
        /*0d0e*/ 	.short	0x0017


	//----- nvinfo : EIATTR_EXIT_INSTR_OFFSETS
	.align		4
        /*0d10*/ 	.byte	0x04, 0x1c
        /*0d12*/ 	.short	(.L_357 - .L_356)


	//   ....[0]....
.L_356:
        /*0d14*/ 	.word	0x00000b30


	//   ....[1]....
        /*0d18*/ 	.word	0x000228b0


	//   ....[2]....
        /*0d1c*/ 	.word	0x00028120


	//----- nvinfo : EIATTR_MAX_THREADS
	.align		4
.L_357:
        /*0d20*/ 	.byte	0x04, 0x05
        /*0d22*/ 	.short	(.L_359 - .L_358)
.L_358:
        /*0d24*/ 	.word	0x00000180
        /*0d28*/ 	.word	0x00000001
        /*0d2c*/ 	.word	0x00000001


	//----- nvinfo : EIATTR_CRS_STACK_SIZE
	.align		4
.L_359:
        /*0d30*/ 	.byte	0x04, 0x1e
        /*0d32*/ 	.short	(.L_361 - .L_360)
.L_360:
        /*0d34*/ 	.word	0x00000000


	//----- nvinfo : EIATTR_CBANK_PARAM_SIZE
	.align		4
.L_361:
        /*0d38*/ 	.byte	0x03, 0x19
        /*0d3a*/ 	.short	0x0bf0


	//----- nvinfo : EIATTR_PARAM_CBANK
	.align		4
        /*0d3c*/ 	.byte	0x04, 0x0a
        /*0d3e*/ 	.short	(.L_363 - .L_362)
	.align		4
.L_362:
        /*0d40*/ 	.word	index@(.nv.constant0._ZN7cutlass13device_kernelIN5flash11enable_sm90INS1_16FlashAttnFwdSm90INS1_25CollectiveMainloopFwdSm90ILi2EN4cute5tupleIJNS5_1CILi1EEES8_S8_EEENS6_IJNS7_ILi128EEENS7_ILi96EEENS7_ILi64EEEEEELi256ENS_10bfloat16_tEfNS_4arch4Sm90ELb0ELb1ELb1ELb0ELb0ELb0ELb1ELb1ELb0ELb1ELb0ELb0EEENS1_21CollectiveEpilogueFwdINS6_IJSA_NS7_ILi256EEESB_EEES9_SE_SG_Li256ELb0ELb1ELb0ELb0EEENS1_30DynamicPersistentTileSchedulerILi256ELi128ELb0ELb1ELb1EEEEEEEEEvNT_6ParamsE)
        /*0d44*/ 	.short	0x0210
        /*0d46*/ 	.short	0x0bf0


	//----- nvinfo : EIATTR_SW_WAR
	.align		4
.L_363:
        /*0d48*/ 	.byte	0x04, 0x36
        /*0d4a*/ 	.short	(.L_365 - .L_364)
.L_364:
        /*0d4c*/ 	.word	0x00000008
.L_365:


//--------------------- .nv.info._ZN7cutlass13device_kernelIN5flash11enable_sm90INS1_16FlashAttnFwdSm90INS1_25CollectiveMainloopFwdSm90ILi2EN4cute5tupleIJNS5_1CILi1EEES8_S8_EEENS6_IJNS7_ILi128EEENS7_ILi96EEENS7_ILi64EEEEEELi256ENS_10bfloat16_tEfNS_4arch4Sm90ELb0ELb1ELb1ELb1ELb0ELb0ELb0ELb1ELb0ELb1ELb0ELb0EEENS1_21CollectiveEpilogueFwdINS6_IJSA_NS7_ILi256EEESB_EEES9_SE_SG_Li256ELb1ELb1ELb0ELb0EEENS1_36VarlenDynamicPersistentTileSchedulerILi128ELi96ELi256ELi128ELb0ELb1ELb1ELb1ELb0ELb1EEEEEEEEEvNT_6ParamsE --------------------------
	.section	.nv.info._ZN7cutlass13device_kernelIN5flash11enable_sm90INS1_16FlashAttnFwdSm90INS1_25CollectiveMainloopFwdSm90ILi2EN4cute5tupleIJNS5_1CILi1EEES8_S8_EEENS6_IJNS7_ILi128EEENS7_ILi96EEENS7_ILi64EEEEEELi256ENS_10bfloat16_tEfNS_4arch4Sm90ELb0ELb1ELb1ELb1ELb0ELb0ELb0ELb1ELb0ELb1ELb0ELb0EEENS1_21CollectiveEpilogueFwdINS6_IJSA_NS7_ILi256EEESB_EEES9_SE_SG_Li256ELb1ELb1ELb0ELb0EEENS1_36VarlenDynamicPersistentTileSchedulerILi128ELi96ELi256ELi128ELb0ELb1ELb1ELb1ELb0ELb1EEEEEEEEEvNT_6ParamsE,"",@"SHT_CUDA_INFO"
	.sectionflags	@""
	.align	4


	//----- nvinfo : EIATTR_CUDA_API_VERSION
	.align		4
        /*0000*/ 	.byte	0x04, 0x37
        /*0002*/ 	.short	(.L_367 - .L_366)
.L_366:
        /*0004*/ 	.word	0x00000082


	//----- nvinfo : EIATTR_KPARAM_INFO
	.align		4
.L_367:
        /*0008*/ 	.byte	0x04, 0x17
        /*000a*/ 	.short	(.L_369 - .L_368)
.L_368:
        /*000c*/ 	.word	0x00000000
        /*0010*/ 	.short	0x0000
        /*0012*/ 	.short	0x0070
        /*0014*/ 	.byte	0x00, 0xf0, 0x01, 0x2a


	//----- nvinfo : EIATTR_SPARSE_MMA_MASK
	.align		4
.L_369:
        /*0018*/ 	.byte	0x03, 0x50
        /*001a*/ 	.short	0x0000


	//----- nvinfo : EIATTR_MAXREG_COUNT
	.align		4
        /*001c*/ 	.byte	0x03, 0x1b
        /*001e*/ 	.short	0x00a8


	//----- nvinfo : EIATTR_NUM_BARRIERS
	.align		4
        /*0020*/ 	.byte	0x02, 0x4c
        /*0022*/ 	.byte	0x10
	.zero		1


	//----- nvinfo : EIATTR_EXTERNS
	.align		4
        /*0024*/ 	.byte	0x04, 0x0f
        /*0026*/ 	.short	(.L_371 - .L_370)


	//   ....[0]....
	.align		4
.L_370:
        /*0028*/ 	.word	index@(__assertfail)


	//----- nvinfo : EIATTR_ANNOTATIONS
	.align		4
.L_371:
        /*002c*/ 	.byte	0x04, 0x55
        /*002e*/ 	.short	(.L_373 - .L_372)


	//   ....[0]....
.L_372:
        /* <DEDUP_REMOVED lines=57> */


	//----- nvinfo : EIATTR_MERCURY_ISA_VERSION
	.align		4
.L_373:
        /*03b0*/ 	.byte	0x03, 0x5f
        /*03b2*/ 	.short	0x0101


	//----- nvinfo : EIATTR_UNUSED_LOAD_BYTE_OFFSET
	.align		4
        /*03b4*/ 	.byte	0x04, 0x44
        /*03b6*/ 	.short	(.L_375 - .L_374)


	//   ....[0]....
.L_374:
        /*03b8*/ 	.word	0x00000a40
        /*03bc*/ 	.word	0x0000fff0


	//   ....[1]....
        /*03c0*/ 	.word	0x0000e980
        /*03c4*/ 	.word	0x0000fff0


	//----- nvinfo : EIATTR_INT_WARP_WIDE_INSTR_OFFSETS
	.align		4
.L_375:
        /*03c8*/ 	.byte	0x04, 0x31
        /*03ca*/ 	.short	(.L_377 - .L_376)


	//   ....[0]....
.L_376:
        /*03cc*/ 	.word	0x00000130


	//   ....[1]....
        /*03d0*/ 	.word	0x00000170


	//   ....[2]....
        /*03d4*/ 	.word	0x000001e0


	//   ....[3]....
        /*03d8*/ 	.word	0x00012d10


	//   ....[4]....
        /*03dc*/ 	.word	0x00012da0


	//   ....[5]....
        /*03e0*/ 	.word	0x00016b10


	//   ....[6]....
        /*03e4*/ 	.word	0x00016ba0


	//----- nvinfo : EIATTR_COOP_GROUP_MASK_REGIDS
	.align		4
.L_377:
        /*03e8*/ 	.byte	0x04, 0x29
        /*03ea*/ 	.short	(.L_379 - .L_378)


	//   ....[0]....
.L_378:
        /*03ec*/ 	.word	0xffffffff


	//   ....[1]....
        /*03f0*/ 	.word	0xffffffff


	//   ....[2]....
        /*03f4*/ 	.word	0xffffffff


	//   ....[3]....
        /*03f8*/ 	.word	0xffffffff


	//   ....[4]....
        /*03fc*/ 	.word	0xffffffff


	//   ....[5]....
        /*0400*/ 	.word	0xffffffff


	//   ....[6]....
        /*0404*/ 	.word	0xffffffff


	//   ....[7]....
        /*0408*/ 	.word	0xffffffff


	//   ....[8]....
        /*040c*/ 	.word	0xffffffff


	//   ....[9]....
        /*0410*/ 	.word	0xffffffff


	//   ....[10]....
        /*0414*/ 	.word	0xffffffff


	//   ....[11]....
        /*0418*/ 	.word	0xffffffff


	//   ....[12]....
        /*041c*/ 	.word	0xffffffff


	//   ....[13]....
        /*0420*/ 	.word	0xffffffff


	//   ....[14]....
        /*0424*/ 	.word	0xffffffff


	//   ....[15]....
        /*0428*/ 	.word	0xffffffff


	//   ....[16]....
        /*042c*/ 	.word	0xffffffff


	//   ....[17]....
        /*0430*/ 	.word	0xffffffff


	//   ....[18]....
        /*0434*/ 	.word	0xffffffff


	//   ....[19]....
        /*0438*/ 	.word	0xffffffff


	//   ....[20]....
        /*043c*/ 	.word	0xffffffff


	//   ....[21]....
        /*0440*/ 	.word	0xffffffff


	//   ....[22]....
        /*0444*/ 	.word	0xffffffff


	//   ....[23]....
        /*0448*/ 	.word	0xffffffff


	//   ....[24]....
        /*044c*/ 	.word	0xffffffff


	//   ....[25]....
        /*0450*/ 	.word	0xffffffff


	//   ....[26]....
        /*0454*/ 	.word	0xffffffff


	//   ....[27]....
        /*0458*/ 	.word	0xffffffff


	//   ....[28]....
        /*045c*/ 	.word	0xffffffff


	//   ....[29]....
        /*0460*/ 	.word	0xffffffff


	//   ....[30]....
        /*0464*/ 	.word	0xffffffff


	//   ....[31]....
        /*0468*/ 	.word	0xffffffff


	//   ....[32]....
        /*046c*/ 	.word	0xffffffff


	//   ....[33]....
        /*0470*/ 	.word	0xffffffff


	//   ....[34]....
        /*0474*/ 	.word	0xffffffff


	//   ....[35]....
        /*0478*/ 	.word	0xffffffff


	//   ....[36]....
        /*047c*/ 	.word	0xffffffff


	//   ....[37]....
        /*0480*/ 	.word	0xffffffff


	//   ....[38]....
        /*0484*/ 	.word	0xffffffff


	//   ....[39]....
        /*0488*/ 	.word	0xffffffff


	//   ....[40]....
        /*048c*/ 	.word	0xffffffff


	//   ....[41]....
        /*0490*/ 	.word	0xffffffff


	//   ....[42]....
        /*0494*/ 	.word	0xffffffff


	//   ....[43]....
        /*0498*/ 	.word	0xffffffff


	//   ....[44]....
        /*049c*/ 	.word	0xffffffff


	//   ....[45]....
        /*04a0*/ 	.word	0xffffffff


	//   ....[46]....
        /*04a4*/ 	.word	0xffffffff


	//   ....[47]....
        /*04a8*/ 	.word	0xffffffff


	//   ....[48]....
        /*04ac*/ 	.word	0xffffffff


	//   ....[49]....
        /*04b0*/ 	.word	0xffffffff


	//   ....[50]....
        /*04b4*/ 	.word	0xffffffff


	//   ....[51]....
        /*04b8*/ 	.word	0xffffffff


	//   ....[52]....
        /*04bc*/ 	.word	0xffffffff


	//   ....[53]....
        /*04c0*/ 	.word	0xffffffff


	//   ....[54]....
        /*04c4*/ 	.word	0xffffffff


	//   ....[55]....
        /*04c8*/ 	.word	0xffffffff


	//   ....[56]....
        /*04cc*/ 	.word	0xffffffff


	//   ....[57]....
        /*04d0*/ 	.word	0xffffffff


	//   ....[58]....
        /*04d4*/ 	.word	0xffffffff


	//   ....[59]....
        /*04d8*/ 	.word	0xffffffff


	//   ....[60]....
        /*04dc*/ 	.word	0xffffffff


	//   ....[61]....
        /*04e0*/ 	.word	0xffffffff


	//   ....[62]....
        /*04e4*/ 	.word	0xffffffff


	//   ....[63]....
        /*04e8*/ 	.word	0xffffffff


	//   ....[64]....
        /*04ec*/ 	.word	0xffffffff


	//   ....[65]....
        /*04f0*/ 	.word	0xffffffff


	//   ....[66]....
        /*04f4*/ 	.word	0xffffffff


	//   ....[67]....
        /*04f8*/ 	.word	0xffffffff


	//   ....[68]....
        /*04fc*/ 	.word	0xffffffff


	//   ....[69]....
        /*0500*/ 	.word	0xffffffff


	//   ....[70]....
        /*0504*/ 	.word	0xffffffff


	//   ....[71]....
        /*0508*/ 	.word	0xffffffff


	//   ....[72]....
        /*050c*/ 	.word	0xffffffff


	//   ....[73]....
        /*0510*/ 	.word	0xffffffff


	//   ....[74]....
        /*0514*/ 	.word	0xffffffff


	//   ....[75]....
        /*0518*/ 	.word	0xffffffff


	//   ....[76]....
        /*051c*/ 	.word	0xffffffff


	//   ....[77]....
        /*0520*/ 	.word	0xffffffff


	//   ....[78]....
        /*0524*/ 	.word	0xffffffff


	//   ....[79]....
        /*0528*/ 	.word	0xffffffff


	//   ....[80]....
        /*052c*/ 	.word	0xffffffff


	//   ....[81]....
        /*0530*/ 	.word	0xffffffff


	//   ....[82]....
        /*0534*/ 	.word	0xffffffff


	//   ....[83]....
        /*0538*/ 	.word	0xffffffff


	//   ....[84]....
        /*053c*/ 	.word	0xffffffff


	//   ....[85]....
        /*0540*/ 	.word	0xffffffff


	//   ....[86]....
        /*0544*/ 	.word	0xffffffff


	//   ....[87]....
        /*0548*/ 	.word	0xffffffff


	//   ....[88]....
        /*054c*/ 	.word	0xffffffff


	//   ....[89]....
        /*0550*/ 	.word	0xffffffff


	//   ....[90]....
        /*0554*/ 	.word	0xffffffff


	//   ....[91]....
        /*0558*/ 	.word	0xffffffff


	//   ....[92]....
        /*055c*/ 	.word	0xffffffff


	//   ....[93]....
        /*0560*/ 	.word	0xffffffff


	//   ....[94]....
        /*0564*/ 	.word	0xffffffff


	//   ....[95]....
        /*0568*/ 	.word	0xffffffff


	//   ....[96]....
        /*056c*/ 	.word	0xffffffff


	//   ....[97]....
        /*0570*/ 	.word	0xffffffff


	//   ....[98]....
        /*0574*/ 	.word	0xffffffff


	//   ....[99]....
        /*0578*/ 	.word	0xffffffff


	//   ....[100]....
        /*057c*/ 	.word	0xffffffff


	//   ....[101]....
        /*0580*/ 	.word	0xffffffff


	//   ....[102]....
        /*0584*/ 	.word	0xffffffff


	//   ....[103]....
        /*0588*/ 	.word	0xffffffff


	//   ....[104]....
        /*058c*/ 	.word	0xffffffff


	//   ....[105]....
        /*0590*/ 	.word	0x0500000f


	//   ....[106]....
        /*0594*/ 	.word	0x0500000f


	//   ....[107]....
        /*0598*/ 	.word	0x0500000f


	//   ....[108]....
        /*059c*/ 	.word	0x0500000f


	//   ....[109]....
        /*05a0*/ 	.word	0x0500000f


	//   ....[110]....
        /*05a4*/ 	.word	0x0500000f


	//   ....[111]....
        /*05a8*/ 	.word	0x0500000f


	//   ....[112]....
        /*05ac*/ 	.word	0x0500000f


	//   ....[113]....
        /*05b0*/ 	.word	0x0500000f


	//   ....[114]....
        /*05b4*/ 	.word	0x0500000f


	//   ....[115]....
        /*05b8*/ 	.word	0x0500000f


	//   ....[116]....
        /*05bc*/ 	.word	0x0500000f


	//   ....[117]....
        /*05c0*/ 	.word	0x0500000f


	//   ....[118]....
        /*05c4*/ 	.word	0x0500000f


	//   ....[119]....
        /*05c8*/ 	.word	0x0500000f


	//   ....[120]....
        /*05cc*/ 	.word	0x0500000f


	//   ....[121]....
        /*05d0*/ 	.word	0x0500000f


	//   ....[122]....
        /*05d4*/ 	.word	0x0500000f


	//   ....[123]....
        /*05d8*/ 	.word	0x0500000f


	//   ....[124]....
        /*05dc*/ 	.word	0x0500000f


	//   ....[125]....
        /*05e0*/ 	.word	0x0500000f


	//   ....[126]....
        /*05e4*/ 	.word	0x0500000f


	//   ....[127]....
        /*05e8*/ 	.word	0x0500000f


	//   ....[128]....
        /*05ec*/ 	.word	0x0500000f


	//   ....[129]....
        /*05f0*/ 	.word	0x0500000f


	//   ....[130]....
        /*05f4*/ 	.word	0x0500000f


	//   ....[131]....
        /*05f8*/ 	.word	0x0500000f


	//   ....[132]....
        /*05fc*/ 	.word	0x0500000f


	//   ....[133]....
        /*0600*/ 	.word	0x0500000f


	//   ....[134]....
        /*0604*/ 	.word	0x0500000f


	//   ....[135]....
        /*0608*/ 	.word	0x0500000f


	//   ....[136]....
        /*060c*/ 	.word	0x0500000f


	//   ....[137]....
        /*0610*/ 	.word	0x0500000f


	//   ....[138]....
        /*0614*/ 	.word	0x0500000f


	//   ....[139]....
        /*0618*/ 	.word	0x0500000f


	//----- nvinfo : EIATTR_COOP_GROUP_INSTR_OFFSETS
	.align		4
.L_379:
        /*061c*/ 	.byte	0x04, 0x28
        /*061e*/ 	.short	(.L_381 - .L_380)


	//   ....[0]....
.L_380:
        /*0620*/ 	.word	0x00000070


	//   ....[1]....
        /*0624*/ 	.word	0x00000140


	//   ....[2]....
        /*0628*/ 	.word	0x00000190


	//   ....[3]....
        /*062c*/ 	.word	0x000003c0


	//   ....[4]....
        /*0630*/ 	.word	0x00000520


	//   ....[5]....
        /*0634*/ 	.word	0x00000640


	//   ....[6]....
        /*0638*/ 	.word	0x000007a0


	//   ....[7]....
        /*063c*/ 	.word	0x00001b50


	//   ....[8]....
        /*0640*/ 	.word	0x00002250


	//   ....[9]....
        /*0644*/ 	.word	0x00002b30


	//   ....[10]....
        /*0648*/ 	.word	0x00003890


	//   ....[11]....
        /*064c*/ 	.word	0x000039a0


	//   ....[12]....
        /*0650*/ 	.word	0x00003eb0


	//   ....[13]....
        /*0654*/ 	.word	0x00003f50


	//   ....[14]....
        /*0658*/ 	.word	0x00005270


	//   ....[15]....
        /*065c*/ 	.word	0x000059d0


	//   ....[16]....
        /*0660*/ 	.word	0x00006750


	//   ....[17]....
        /*0664*/ 	.word	0x00006870


	//   ....[18]....
        /*0668*/ 	.word	0x00006ed0


	//   ....[19]....
        /*066c*/ 	.word	0x00006f50


	//   ....[20]....
        /*0670*/ 	.word	0x00008fa0


	//   ....[21]....
        /*0674*/ 	.word	0x00009010


	//   ....[22]....
        /*0678*/ 	.word	0x000094a0


	//   ....[23]....
        /*067c*/ 	.word	0x00009660


	//   ....[24]....
        /*0680*/ 	.word	0x0000aec0


	//   ....[25]....
        /*0684*/ 	.word	0x0000b600


	//   ....[26]....
        /*0688*/ 	.word	0x0000c2a0


	//   ....[27]....
        /*068c*/ 	.word	0x0000c3c0


	//   ....[28]....
        /*0690*/ 	.word	0x0000cc30


	//   ....[29]....
        /*0694*/ 	.word	0x0000ce00


	//   ....[30]....
        /*0698*/ 	.word	0x0000df00


	//   ....[31]....
        /*069c*/ 	.word	0x0000df40


	//   ....[32]....
        /*06a0*/ 	.word	0x0000dfe0


	//   ....[33]....
        /*06a4*/ 	.word	0x0000e040


	//   ....[34]....
        /*06a8*/ 	.word	0x0000fa10


	//   ....[35]....
        /*06ac*/ 	.word	0x0000fa50


	//   ....[36]....
        /*06b0*/ 	.word	0x0000fa90


	//   ....[37]....
        /*06b4*/ 	.word	0x0000fac0


	//   ....[38]....
        /*06b8*/ 	.word	0x00010360


	//   ....[39]....
        /*06bc*/ 	.word	0x000103a0


	//   ....[40]....
        /*06c0*/ 	.word	0x000104e0


	//   ....[41]....
        /*06c4*/ 	.word	0x00010500


	//   ....[42]....
        /*06c8*/ 	.word	0x00010640


	//   ....[43]....
        /*06cc*/ 	.word	0x00010660


	//   ....[44]....
        /*06d0*/ 	.word	0x000107b0


	//   ....[45]....
        /*06d4*/ 	.word	0x000107d0


	//   ....[46]....
        /*06d8*/ 	.word	0x00011120


	//   ....[47]....
        /*06dc*/ 	.word	0x00011140


	//   ....[48]....
        /*06e0*/ 	.word	0x00011280


	//   ....[49]....
        /*06e4*/ 	.word	0x000112a0


	//   ....[50]....
        /*06e8*/ 	.word	0x000113e0


	//   ....[51]....
        /*06ec*/ 	.word	0x00011400


	//   ....[52]....
        /*06f0*/ 	.word	0x00011550


	//   ....[53]....
        /*06f4*/ 	.word	0x00011570


	//   ....[54]....
        /*06f8*/ 	.word	0x00011750


	//   ....[55]....
        /*06fc*/ 	.word	0x00011930


	//   ....[56]....
        /*0700*/ 	.word	0x00011960


	//   ....[57]....
        /*0704*/ 	.word	0x00011990


	//   ....[58]....
        /*0708*/ 	.word	0x000119c0


	//   ....[59]....
        /*070c*/ 	.word	0x000119f0


	//   ....[60]....
        /*0710*/ 	.word	0x00011a20


	//   ....[61]....
        /*0714*/ 	.word	0x00011b90


	//   ....[62]....
        /*0718*/ 	.word	0x00011bc0


	//   ....[63]....
        /*071c*/ 	.word	0x00011bf0


	//   ....[64]....
        /*0720*/ 	.word	0x00011c20


	//   ....[65]....
        /*0724*/ 	.word	0x00011c50


	//   ....[66]....
        /*0728*/ 	.word	0x00011c80


	//   ....[67]....
        /*072c*/ 	.word	0x00011d20


	//   ....[68]....
        /*0730*/ 	.word	0x00011d80


	//   ....[69]....
        /*0734*/ 	.word	0x00011e10


	//   ....[70]....
        /*0738*/ 	.word	0x000132d0


	//   ....[71]....
        /*073c*/ 	.word	0x00013df0


	//   ....[72]....
        /*0740*/ 	.word	0x00013e10


	//   ....[73]....
        /*0744*/ 	.word	0x00013ec0


	//   ....[74]....
        /*0748*/ 	.word	0x00013ed0


	//   ....[75]....
        /*074c*/ 	.word	0x00013f50


	//   ....[76]....
        /*0750*/ 	.word	0x00013f60


	//   ....[77]....
        /*0754*/ 	.word	0x00013fe0


	//   ....[78]....
        /*0758*/ 	.word	0x00013ff0


	//   ....[79]....
        /*075c*/ 	.word	0x00014070


	//   ....[80]....
        /*0760*/ 	.word	0x00014080


	//   ....[81]....
        /*0764*/ 	.word	0x00014100


	//   ....[82]....
        /*0768*/ 	.word	0x00014110


	//   ....[83]....
        /*076c*/ 	.word	0x00014190


	//   ....[84]....
        /*0770*/ 	.word	0x000141a0


	//   ....[85]....
        /*0774*/ 	.word	0x000141b0


	//   ....[86]....
        /*0778*/ 	.word	0x00014200


	//   ....[87]....
        /*077c*/ 	.word	0x00016da0


	//   ....[88]....
        /*0780*/ 	.word	0x00016e00


	//   ....[89]....
        /*0784*/ 	.word	0x00016e30


	//   ....[90]....
        /*0788*/ 	.word	0x00016e40


	//   ....[91]....
        /*078c*/ 	.word	0x00016e70


	//   ....[92]....
        /*0790*/ 	.word	0x00016ea0


	//   ....[93]....
        /*0794*/ 	.word	0x00016ed0


	//   ....[94]....
        /*0798*/ 	.word	0x00016f00


	//   ....[95]....
        /*079c*/ 	.word	0x00017080


	//   ....[96]....
        /*07a0*/ 	.word	0x000170b0


	//   ....[97]....
        /*07a4*/ 	.word	0x000170e0


	//   ....[98]....
        /*07a8*/ 	.word	0x00017110


	//   ....[99]....
        /*07ac*/ 	.word	0x00017140


	//   ....[100]....
        /*07b0*/ 	.word	0x00017170


	//   ....[101]....
        /*07b4*/ 	.word	0x00017230


	//   ....[102]....
        /*07b8*/ 	.word	0x00017250


	//   ....[103]....
        /*07bc*/ 	.word	0x000172c0


	//   ....[104]....
        /*07c0*/ 	.word	0x00017980


	//   ....[105]....
        /*07c4*/ 	.word	0x00017fc0


	//   ....[106]....
        /*07c8*/ 	.word	0x00018180


	//   ....[107]....
        /*07cc*/ 	.word	0x000181d0


	//   ....[108]....
        /*07d0*/ 	.word	0x00018230


	//   ....[109]....
        /*07d4*/ 	.word	0x00018320


	//   ....[110]....
        /*07d8*/ 	.word	0x00018380


	//   ....[111]....
        /*07dc*/ 	.word	0x00018470


	//   ....[112]....
        /*07e0*/ 	.word	0x000184d0


	//   ....[113]....
        /*07e4*/ 	.word	0x000185c0


	//   ....[114]....
        /*07e8*/ 	.word	0x00018620


	//   ....[115]....
        /*07ec*/ 	.word	0x00018710


	//   ....[116]....
        /*07f0*/ 	.word	0x00018770


	//   ....[117]....
        /*07f4*/ 	.word	0x00018860


	//   ....[118]....
        /*07f8*/ 	.word	0x000188c0


	//   ....[119]....
        /*07fc*/ 	.word	0x00018990


	//   ....[120]....
        /*0800*/ 	.word	0x00018a10


	//   ....[121]....
        /*0804*/ 	.word	0x00018ae0


	//   ....[122]....
        /*0808*/ 	.word	0x00018e10


	//   ....[123]....
        /*080c*/ 	.word	0x00018eb0


	//   ....[124]....
        /*0810*/ 	.word	0x00018fd0


	//   ....[125]....
        /*0814*/ 	.word	0x00019040


	//   ....[126]....
        /*0818*/ 	.word	0x000190b0


	//   ....[127]....
        /*081c*/ 	.word	0x00019120


	//   ....[128]....
        /*0820*/ 	.word	0x00019190


	//   ....[129]....
        /*0824*/ 	.word	0x00019210


	//   ....[130]....
        /*0828*/ 	.word	0x000192a0


	//   ....[131]....
        /*082c*/ 	.word	0x00019330


	//   ....[132]....
        /*0830*/ 	.word	0x000193a0


	//   ....[133]....
        /*0834*/ 	.word	0x00019410


	//   ....[134]....
        /*0838*/ 	.word	0x00019480


	//   ....[135]....
        /*083c*/ 	.word	0x00019500


	//   ....[136]....
        /*0840*/ 	.word	0x00019570


	//   ....[137]....
        /*0844*/ 	.word	0x00019610


	//   ....[138]....
        /*0848*/ 	.word	0x000196a0


	//   ....[139]....
        /*084c*/ 	.word	0x000197d0


	//----- nvinfo : EIATTR_REG_RECONFIG
	.align		4
.L_381:
        /*0850*/ 	.byte	0x01, 0x54
	.zero		2


	//----- nvinfo : EIATTR_SYSCALL_OFFSETS
	.align		4
        /*0854*/ 	.byte	0x04, 0x46
        /*0856*/ 	.short	(.L_383 - .L_382)


	//   ....[0]....
.L_382:
        /*0858*/ 	.word	0x00001d30


	//   ....[1]....
        /*085c*/ 	.word	0x00012f10


	//   ....[2]....
        /*0860*/ 	.word	0x00013060


	//   ....[3]....
        /*0864*/ 	.word	0x00013150


	//   ....[4]....
        /*0868*/ 	.word	0x000139c0


	//----- nvinfo : EIATTR_MBARRIER_INSTR_OFFSETS
	.align		4
.L_383:
        /*086c*/ 	.byte	0x04, 0x39
        /*086e*/ 	.short	(.L_385 - .L_384)


	//   ....[0]....
.L_384:
        /*0870*/ 	.word	0x00000270
        /*0874*/ 	.word	0x000000ff
        /*0878*/ 	.word	0x00022800
        /*087c*/ 	.short	0x0100
        /*087e*/ 	.byte	0x08
	.zero		1


	//   ....[1]....
        /*0880*/ 	.word	0x00000280
        /*0884*/ 	.word	0x000000ff
        /*0888*/ 	.word	0x00022820
        /*088c*/ 	.short	0x0100
        /*088e*/ 	.byte	0x08
	.zero		1


	//   ....[2]....
        /*0890*/ 	.word	0x00000370
        /*0894*/ 	.word	0x000000ff
        /*0898*/ 	.word	0x00022830
        /*089c*/ 	.short	0x0100
        /*089e*/ 	.byte	0x08
	.zero		1


	//   ....[3]....
        /*08a0*/ 	.word	0x00000380
        /*08a4*/ 	.word	0x000000ff
        /*08a8*/ 	.word	0x00022840
        /*08ac*/ 	.short	0x0100
        /*08ae*/ 	.byte	0x08
	.zero		1


	//   ....[4]....
        /*08b0*/ 	.word	0x00000390
        /*08b4*/ 	.word	0x000000ff
        /*08b8*/ 	.word	0x00022838
        /*08bc*/ 	.short	0x0100
        /*08be*/ 	.byte	0x08
	.zero		1


	//   ....[5]....
        /*08c0*/ 	.word	0x000003a0
        /*08c4*/ 	.word	0x000000ff
        /*08c8*/ 	.word	0x00022848
        /*08cc*/ 	.short	0x0100
        /*08ce*/ 	.byte	0x08
	.zero		1


	//   ....[6]....
        /*08d0*/ 	.word	0x000004d0
        /*08d4*/ 	.word	0x000000ff
        /*08d8*/ 	.word	0x00022850
        /*08dc*/ 	.short	0x0100
        /*08de*/ 	.byte	0x08
	.zero		1


	//   ....[7]....
        /*08e0*/ 	.word	0x000004e0
        /*08e4*/ 	.word	0x000000ff
        /*08e8*/ 	.word	0x00022860
        /*08ec*/ 	.short	0x0100
        /*08ee*/ 	.byte	0x08
	.zero		1


	//   ....[8]....
        /*08f0*/ 	.word	0x000004f0
        /*08f4*/ 	.word	0x000000ff
        /*08f8*/ 	.word	0x00022858
        /*08fc*/ 	.short	0x0100
        /*08fe*/ 	.byte	0x08
	.zero		1


	//   ....[9]....
        /*0900*/ 	.word	0x00000500
        /*0904*/ 	.word	0x000000ff
        /*0908*/ 	.word	0x00022868
        /*090c*/ 	.short	0x0100
        /*090e*/ 	.byte	0x08
	.zero		1


	//   ....[10]....
        /*0910*/ 	.word	0x000005f0
        /*0914*/ 	.word	0x000000ff
        /*0918*/ 	.word	0x00022870
        /*091c*/ 	.short	0x0100
        /*091e*/ 	.byte	0x06
	.zero		1


	//   ....[11]....
        /*0920*/ 	.word	0x00000600
        /*0924*/ 	.word	0x000000ff
        /*0928*/ 	.word	0x00022880
        /*092c*/ 	.short	0x0100
        /*092e*/ 	.byte	0x06
	.zero		1


	//   ....[12]....
        /*0930*/ 	.word	0x00000610
        /*0934*/ 	.word	0x000000ff
        /*0938*/ 	.word	0x00022878
        /*093c*/ 	.short	0x0100
        /*093e*/ 	.byte	0x06
	.zero		1


	//   ....[13]....
        /*0940*/ 	.word	0x00000620
        /*0944*/ 	.word	0x000000ff
        /*0948*/ 	.word	0x00022888
        /*094c*/ 	.short	0x0100
        /*094e*/ 	.byte	0x06
	.zero		1


	//   ....[14]....
        /*0950*/ 	.word	0x00000750
        /*0954*/ 	.word	0x000000ff
        /*0958*/ 	.word	0x00022890
        /*095c*/ 	.short	0x0100
        /*095e*/ 	.byte	0x08
	.zero		1


	//   ....[15]....
        /*0960*/ 	.word	0x00000760
        /*0964*/ 	.word	0x000000ff
        /*0968*/ 	.word	0x000228a0
        /*096c*/ 	.short	0x0100
        /*096e*/ 	.byte	0x08
	.zero		1


	//   ....[16]....
        /*0970*/ 	.word	0x00000770
        /*0974*/ 	.word	0x000000ff
        /*0978*/ 	.word	0x00022898
        /*097c*/ 	.short	0x0100
        /*097e*/ 	.byte	0x08
	.zero		1


	//   ....[17]....
        /*0980*/ 	.word	0x00000780
        /*0984*/ 	.word	0x000000ff
        /*0988*/ 	.word	0x000228a8
        /*098c*/ 	.short	0x0100
        /*098e*/ 	.byte	0x08
	.zero		1


	//   ....[18]....
        /*0990*/ 	.word	0x000008b0
        /*0994*/ 	.word	0x000000ff
        /*0998*/ 	.word	0x000228b0
        /*099c*/ 	.short	0x0100
        /*099e*/ 	.byte	0x08
	.zero		1


	//   ....[19]....
        /*09a0*/ 	.word	0x000008c0
        /*09a4*/ 	.word	0x000000ff
        /*09a8*/ 	.word	0x000228c0
        /*09ac*/ 	.short	0x0100
        /*09ae*/ 	.byte	0x08
	.zero		1


	//   ....[20]....
        /*09b0*/ 	.word	0x000008d0
        /*09b4*/ 	.word	0x000000ff
        /*09b8*/ 	.word	0x000228b8
        /*09bc*/ 	.short	0x0100
        /*09be*/ 	.byte	0x08
	.zero		1


	//   ....[21]....
        /*09c0*/ 	.word	0x000008e0
        /*09c4*/ 	.word	0x000000ff
        /*09c8*/ 	.word	0x000228c8
        /*09cc*/ 	.short	0x0100
        /*09ce*/ 	.byte	0x08
	.zero		1


	//   ....[22]....
        /*09d0*/ 	.word	0x00001de0
        /*09d4*/ 	.word	0x00000008
        /*09d8*/ 	.word	0x00022800
        /*09dc*/ 	.short	0x010a
        /*09de*/ 	.byte	0x3f
	.zero		1


	//   ....[23]....
        /*09e0*/ 	.word	0x00001eb0
        /*09e4*/ 	.word	0x00000003
        /*09e8*/ 	.word	0x00022830
        /*09ec*/ 	.short	0x010a
        /*09ee*/ 	.byte	0x3f
	.zero		1


	//   ....[24]....
        /*09f0*/ 	.word	0x00001ef0
        /*09f4*/ 	.word	0x00000003
        /*09f8*/ 	.word	0x00022830
        /*09fc*/ 	.short	0x010a
        /*09fe*/ 	.byte	0x3f
	.zero		1


	//   ....[25]....
        /*0a00*/ 	.word	0x00002600
        /*0a04*/ 	.word	0x00000002
        /*0a08*/ 	.word	0x00000000
        /*0a0c*/ 	.short	0x0101
        /*0a0e*/ 	.byte	0x3f
	.zero		1


	//   ....[26]....
        /*0a10*/ 	.word	0x00004810
        /*0a14*/ 	.word	0x00000003
        /*0a18*/ 	.word	0x00022850
        /*0a1c*/ 	.short	0x010a
        /*0a1e*/ 	.byte	0x3f
	.zero		1


	//   ....[27]....
        /*0a20*/ 	.word	0x00004850
        /*0a24*/ 	.word	0x00000003
        /*0a28*/ 	.word	0x00022850
        /*0a2c*/ 	.short	0x010a
        /*0a2e*/ 	.byte	0x3f
	.zero		1


	//   ....[28]....
        /*0a30*/ 	.word	0x00004bd0
        /*0a34*/ 	.word	0x00000003
        /*0a38*/ 	.word	0x00000000
        /*0a3c*/ 	.short	0x0101
        /*0a3e*/ 	.byte	0x3f
	.zero		1


	//   ....[29]....
        /*0a40*/ 	.word	0x00004eb0
        /*0a44*/ 	.word	0x000000ff
        /*0a48*/ 	.word	0x00022830
        /*0a4c*/ 	.short	0x010a
        /*0a4e*/ 	.byte	0x1c
	.zero		1


	//   ....[30]....
        /*0a50*/ 	.word	0x00004ef0
        /*0a54*/ 	.word	0x000000ff
        /*0a58*/ 	.word	0x00022830
        /*0a5c*/ 	.short	0x010a
        /*0a5e*/ 	.byte	0x1c
	.zero		1


	//   ....[31]....
        /*0a60*/ 	.word	0x00005460
        /*0a64*/ 	.word	0x0000000a
        /*0a68*/ 	.word	0x00000000
        /*0a6c*/ 	.short	0x0101
        /*0a6e*/ 	.byte	0x3f
	.zero		1


	//   ....[32]....
        /*0a70*/ 	.word	0x00008040
        /*0a74*/ 	.word	0x000000ff
        /*0a78*/ 	.word	0x00022850
        /*0a7c*/ 	.short	0x010a
        /*0a7e*/ 	.byte	0x1c
	.zero		1


	//   ....[33]....
        /*0a80*/ 	.word	0x00008080
        /*0a84*/ 	.word	0x000000ff
        /*0a88*/ 	.word	0x00022850
        /*0a8c*/ 	.short	0x010a
        /*0a8e*/ 	.byte	0x1c
	.zero		1


	//   ....[34]....
        /*0a90*/ 	.word	0x00008380
        /*0a94*/ 	.word	0x000000b1
        /*0a98*/ 	.word	0x00000000
        /*0a9c*/ 	.short	0x0101
        /*0a9e*/ 	.byte	0x3f
	.zero		1


	//   ....[35]....
        /*0aa0*/ 	.word	0x000087b0
        /*0aa4*/ 	.word	0x000000ff
        /*0aa8*/ 	.word	0x00022830
        /*0aac*/ 	.short	0x010a
        /*0aae*/ 	.byte	0x1a
	.zero		1


	//   ....[36]....
        /*0ab0*/ 	.word	0x000087f0
        /*0ab4*/ 	.word	0x000000ff
        /*0ab8*/ 	.word	0x00022830
        /*0abc*/ 	.short	0x010a
        /*0abe*/ 	.byte	0x1a
	.zero		1


	//   ....[37]....
        /*0ac0*/ 	.word	0x000099d0
        /*0ac4*/ 	.word	0x00000099
        /*0ac8*/ 	.word	0x00000000
        /*0acc*/ 	.short	0x0101
        /*0ace*/ 	.byte	0x3f
	.zero		1


	//   ....[38]....
        /*0ad0*/ 	.word	0x0000a690
        /*0ad4*/ 	.word	0x000000ff
        /*0ad8*/ 	.word	0x00022850
        /*0adc*/ 	.short	0x010a
        /*0ade*/ 	.byte	0x1a
	.zero		1


	//   ....[39]....
        /*0ae0*/ 	.word	0x0000a6d0
        /*0ae4*/ 	.word	0x000000ff
        /*0ae8*/ 	.word	0x00022850
        /*0aec*/ 	.short	0x010a
        /*0aee*/ 	.byte	0x1a
	.zero		1


	//   ....[40]....
        /*0af0*/ 	.word	0x0000a9c0
        /*0af4*/ 	.word	0x000000b2
        /*0af8*/ 	.word	0x00000000
        /*0afc*/ 	.short	0x0101
        /*0afe*/ 	.byte	0x3f
	.zero		1


	//   ....[41]....
        /*0b00*/ 	.word	0x0000ab40
        /*0b04*/ 	.word	0x000000ff
        /*0b08*/ 	.word	0x00022830
        /*0b0c*/ 	.short	0x010a
        /*0b0e*/ 	.byte	0x1b
	.zero		1


	//   ....[42]....
        /*0b10*/ 	.word	0x0000ab80
        /*0b14*/ 	.word	0x000000ff
        /*0b18*/ 	.word	0x00022830
        /*0b1c*/ 	.short	0x010a
        /*0b1e*/ 	.byte	0x1b
	.zero		1


	//   ....[43]....
        /*0b20*/ 	.word	0x0000b160
        /*0b24*/ 	.word	0x00000004
        /*0b28*/ 	.word	0x00000000
        /*0b2c*/ 	.short	0x0101
        /*0b2e*/ 	.byte	0x3f
	.zero		1


	//   ....[44]....
        /*0b30*/ 	.word	0x0000db90
        /*0b34*/ 	.word	0x000000ff
        /*0b38*/ 	.word	0x00022850
        /*0b3c*/ 	.short	0x010a
        /*0b3e*/ 	.byte	0x1b
	.zero		1


	//   ....[45]....
        /*0b40*/ 	.word	0x0000dbd0
        /*0b44*/ 	.word	0x000000ff
        /*0b48*/ 	.word	0x00022850
        /*0b4c*/ 	.short	0x010a
        /*0b4e*/ 	.byte	0x1b
	.zero		1


	//   ....[46]....
        /*0b50*/ 	.word	0x0000dec0
        /*0b54*/ 	.word	0x000000b1
        /*0b58*/ 	.word	0x00000000
        /*0b5c*/ 	.short	0x0101
        /*0b5e*/ 	.byte	0x3f
	.zero		1


	//   ....[47]....
        /*0b60*/ 	.word	0x00010390
        /*0b64*/ 	.word	0x00000097
        /*0b68*/ 	.word	0x00000000
        /*0b6c*/ 	.short	0x0101
        /*0b6e*/ 	.byte	0x3f
	.zero		1


	//   ....[48]....
        /*0b70*/ 	.word	0x00013560
        /*0b74*/ 	.word	0x00000000
        /*0b78*/ 	.word	0x00022840
        /*0b7c*/ 	.short	0x010a
        /*0b7e*/ 	.byte	0x3f
	.zero		1


	//   ....[49]....
        /*0b80*/ 	.word	0x000142c0
        /*0b84*/ 	.word	0x00000008
        /*0b88*/ 	.word	0x00022800
        /*0b8c*/ 	.short	0x0107
        /*0b8e*/ 	.byte	0x3f
	.zero		1


	//   ....[50]....
        /*0b90*/ 	.word	0x000143c0
        /*0b94*/ 	.word	0x00000002
        /*0b98*/ 	.word	0x00022800
        /*0b9c*/ 	.short	0x0101
        /*0b9e*/ 	.byte	0x3f
	.zero		1


	//   ....[51]....
        /*0ba0*/ 	.word	0x000143e0
        /*0ba4*/ 	.word	0x00000002
        /*0ba8*/ 	.word	0x00022820
        /*0bac*/ 	.short	0x010a
        /*0bae*/ 	.byte	0x3f
	.zero		1


	//   ....[52]....
        /*0bb0*/ 	.word	0x000144f0
        /*0bb4*/ 	.word	0x00000002
        /*0bb8*/ 	.word	0x00022860
        /*0bbc*/ 	.short	0x010a
        /*0bbe*/ 	.byte	0x3f
	.zero		1


	//   ....[53]....
        /*0bc0*/ 	.word	0x00014db0
        /*0bc4*/ 	.word	0x00000003
        /*0bc8*/ 	.word	0x00022840
        /*0bcc*/ 	.short	0x010a
        /*0bce*/ 	.byte	0x3f
	.zero		1


	//   ....[54]....
        /*0bd0*/ 	.word	0x00015000
        /*0bd4*/ 	.word	0x00000003
        /*0bd8*/ 	.word	0x00022860
        /*0bdc*/ 	.short	0x010a
        /*0bde*/ 	.byte	0x3f
	.zero		1


	//   ....[55]....
        /*0be0*/ 	.word	0x00015860
        /*0be4*/ 	.word	0x00000002
        /*0be8*/ 	.word	0x00022840
        /*0bec*/ 	.short	0x010a
        /*0bee*/ 	.byte	0x3f
	.zero		1


	//   ....[56]....
        /*0bf0*/ 	.word	0x00015aa0
        /*0bf4*/ 	.word	0x00000002
        /*0bf8*/ 	.word	0x00022860
        /*0bfc*/ 	.short	0x010a
        /*0bfe*/ 	.byte	0x3f
	.zero		1


	//   ....[57]....
        /*0c00*/ 	.word	0x00016270
        /*0c04*/ 	.word	0x00000003
        /*0c08*/ 	.word	0x00022840
        /*0c0c*/ 	.short	0x010a
        /*0c0e*/ 	.byte	0x3f
	.zero		1


	//   ....[58]....
        /*0c10*/ 	.word	0x000164c0
        /*0c14*/ 	.word	0x00000003
        /*0c18*/ 	.word	0x00022860
        /*0c1c*/ 	.short	0x010a
        /*0c1e*/ 	.byte	0x3f
	.zero		1


	//   ....[59]....
        /*0c20*/ 	.word	0x00017900
        /*0c24*/ 	.word	0x00000000
        /*0c28*/ 	.word	0x00022820
        /*0c2c*/ 	.short	0x010a
        /*0c2e*/ 	.byte	0x3f
	.zero		1


	//   ....[60]....
        /*0c30*/ 	.word	0x00017ac0
        /*0c34*/ 	.word	0x00000006
        /*0c38*/ 	.word	0x00000000
        /*0c3c*/ 	.short	0x010a
        /*0c3e*/ 	.byte	0x3f
	.zero		1


	//   ....[61]....
        /*0c40*/ 	.word	0x00017b30
        /*0c44*/ 	.word	0x00000007
        /*0c48*/ 	.word	0x00000000
        /*0c4c*/ 	.short	0x010a
        /*0c4e*/ 	.byte	0x3f
	.zero		1


	//   ....[62]....
        /*0c50*/ 	.word	0x00017ba0
        /*0c54*/ 	.word	0x00000004
        /*0c58*/ 	.word	0x00000000
        /*0c5c*/ 	.short	0x010a
        /*0c5e*/ 	.byte	0x3f
	.zero		1


	//   ....[63]....
        /*0c60*/ 	.word	0x00017bd0
        /*0c64*/ 	.word	0x00000003
        /*0c68*/ 	.word	0x00000000
        /*0c6c*/ 	.short	0x010a
        /*0c6e*/ 	.byte	0x3f
	.zero		1


	//   ....[64]....
        /*0c70*/ 	.word	0x00017c30
        /*0c74*/ 	.word	0x00000008
        /*0c78*/ 	.word	0x00022800
        /*0c7c*/ 	.short	0x010a
        /*0c7e*/ 	.byte	0x3f
	.zero		1


	//   ....[65]....
        /*0c80*/ 	.word	0x00017c80
        /*0c84*/ 	.word	0x00000003
        /*0c88*/ 	.word	0x00022830
        /*0c8c*/ 	.short	0x010a
        /*0c8e*/ 	.byte	0x3f
	.zero		1


	//   ....[66]....
        /*0c90*/ 	.word	0x00017cd0
        /*0c94*/ 	.word	0x00000003
        /*0c98*/ 	.word	0x00022850
        /*0c9c*/ 	.short	0x010a
        /*0c9e*/ 	.byte	0x3f
	.zero		1


	//   ....[67]....
        /*0ca0*/ 	.word	0x00017d30
        /*0ca4*/ 	.word	0x00000007
        /*0ca8*/ 	.word	0x00022830
        /*0cac*/ 	.short	0x010a
        /*0cae*/ 	.byte	0x3f
	.zero		1


	//   ....[68]....
        /*0cb0*/ 	.word	0x00017d80
        /*0cb4*/ 	.word	0x000000b1
        /*0cb8*/ 	.word	0x00022850
        /*0cbc*/ 	.short	0x010a
        /*0cbe*/ 	.byte	0x3f
	.zero		1


	//   ....[69]....
        /*0cc0*/ 	.word	0x00017de0
        /*0cc4*/ 	.word	0x00000004
        /*0cc8*/ 	.word	0x00022830
        /*0ccc*/ 	.short	0x010a
        /*0cce*/ 	.byte	0x3f
	.zero		1


	//   ....[70]....
        /*0cd0*/ 	.word	0x00017e30
        /*0cd4*/ 	.word	0x000000b2
        /*0cd8*/ 	.word	0x00022850
        /*0cdc*/ 	.short	0x010a
        /*0cde*/ 	.byte	0x3f
	.zero		1


	//   ....[71]....
        /*0ce0*/ 	.word	0x00017e90
        /*0ce4*/ 	.word	0x00000005
        /*0ce8*/ 	.word	0x00022830
        /*0cec*/ 	.short	0x010a
        /*0cee*/ 	.byte	0x3f
	.zero		1


	//   ....[72]....
        /*0cf0*/ 	.word	0x00017ee0
        /*0cf4*/ 	.word	0x000000b1
        /*0cf8*/ 	.word	0x00022850
        /*0cfc*/ 	.short	0x010a
        /*0cfe*/ 	.byte	0x3f
	.zero		1


	//   ....[73]....
        /*0d00*/ 	.word	0x00018080
        /*0d04*/ 	.word	0x00000000
        /*0d08*/ 	.word	0x00022840
        /*0d0c*/ 	.short	0x010a
        /*0d0e*/ 	.byte	0x3f
	.zero		1


	//   ....[74]....
        /*0d10*/ 	.word	0x00018b30
        /*0d14*/ 	.word	0x00000002
        /*0d18*/ 	.word	0x00022820
        /*0d1c*/ 	.short	0x010a
        /*0d1e*/ 	.byte	0x3f
	.zero		1


	//   ....[75]....
        /*0d20*/ 	.word	0x00018b80
        /*0d24*/ 	.word	0x00000002
        /*0d28*/ 	.word	0x00022860
        /*0d2c*/ 	.short	0x010a
        /*0d2e*/ 	.byte	0x3f
	.zero		1


	//   ....[76]....
        /*0d30*/ 	.word	0x00018bd0
        /*0d34*/ 	.word	0x00000003
        /*0d38*/ 	.word	0x00022840
        /*0d3c*/ 	.short	0x010a
        /*0d3e*/ 	.byte	0x3f
	.zero		1


	//   ....[77]....
        /*0d40*/ 	.word	0x00018c20
        /*0d44*/ 	.word	0x00000003
        /*0d48*/ 	.word	0x00022860
        /*0d4c*/ 	.short	0x010a
        /*0d4e*/ 	.byte	0x3f
	.zero		1


	//   ....[78]....
        /*0d50*/ 	.word	0x00018c70
        /*0d54*/ 	.word	0x00000002
        /*0d58*/ 	.word	0x00022840
        /*0d5c*/ 	.short	0x010a
        /*0d5e*/ 	.byte	0x3f
	.zero		1


	//   ....[79]....
        /*0d60*/ 	.word	0x00018cc0
        /*0d64*/ 	.word	0x00000002
        /*0d68*/ 	.word	0x00022860
        /*0d6c*/ 	.short	0x010a
        /*0d6e*/ 	.byte	0x3f
	.zero		1


	//   ....[80]....
        /*0d70*/ 	.word	0x00018d10
        /*0d74*/ 	.word	0x00000003
        /*0d78*/ 	.word	0x00022840
        /*0d7c*/ 	.short	0x010a
        /*0d7e*/ 	.byte	0x3f
	.zero		1


	//   ....[81]....
        /*0d80*/ 	.word	0x00018d60
        /*0d84*/ 	.word	0x00000003
        /*0d88*/ 	.word	0x00022860
        /*0d8c*/ 	.short	0x010a
        /*0d8e*/ 	.byte	0x3f
	.zero		1


	//   ....[82]....
        /*0d90*/ 	.word	0x000196f0
        /*0d94*/ 	.word	0x00000000
        /*0d98*/ 	.word	0x00022820
        /*0d9c*/ 	.short	0x010a
        /*0d9e*/ 	.byte	0x3f
	.zero		1


	//   ....[83]....
        /*0da0*/ 	.word	0x00019890
        /*0da4*/ 	.word	0x00000006
        /*0da8*/ 	.word	0x00000000
        /*0dac*/ 	.short	0x010a
        /*0dae*/ 	.byte	0x3f
	.zero		1


	//   ....[84]....
        /*0db0*/ 	.word	0x000198e0
        /*0db4*/ 	.word	0x00000007
        /*0db8*/ 	.word	0x00000000
        /*0dbc*/ 	.short	0x010a
        /*0dbe*/ 	.byte	0x3f
	.zero		1


	//   ....[85]....
        /*0dc0*/ 	.word	0x00019930
        /*0dc4*/ 	.word	0x00000004
        /*0dc8*/ 	.word	0x00000000
        /*0dcc*/ 	.short	0x010a
        /*0dce*/ 	.byte	0x3f
	.zero		1


	//----- nvinfo : EIATTR_NUM_MBARRIERS
	.align		4
.L_385:
        /*0dd0*/ 	.byte	0x03, 0x38
        /*0dd2*/ 	.short	0x0016


	//----- nvinfo : EIATTR_EXIT_INSTR_OFFSETS
	.align		4
        /*0dd4*/ 	.byte	0x04, 0x1c
        /*0dd6*/ 	.short	(.L_387 - .L_386)


	//   ....[0]....
.L_386:
        /*0dd8*/ 	.word	0x00000a80


	//   ....[1]....
        /*0ddc*/ 	.word	0x000116f0


	//   ....[2]....
        /*0de0*/ 	.word	0x00017c20


	//----- nvinfo : EIATTR_MAX_THREADS
	.align		4
.L_387:
        /*0de4*/ 	.byte	0x04, 0x05
        /*0de6*/ 	.short	(.L_389 - .L_388)
.L_388:
        /*0de8*/ 	.word	0x00000180
        /*0dec*/ 	.word	0x00000001
        /*0df0*/ 	.word	0x00000001


	//----- nvinfo : EIATTR_CRS_STACK_SIZE
	.align		4
.L_389:
        /*0df4*/ 	.byte	0x04, 0x1e
        /*0df6*/ 	.short	(.L_391 - .L_390)
.L_390:
        /*0df8*/ 	.word	0x00000000


	//----- nvinfo : EIATTR_CBANK_PARAM_SIZE
	.align		4
.L_391:
        /*0dfc*/ 	.byte	0x03, 0x19
        /*0dfe*/ 	.short	0x0af0


	//----- nvinfo : EIATTR_PARAM_CBANK
	.align		4
        /*0e00*/ 	.byte	0x04, 0x0a
        /*0e02*/ 	.short	(.L_393 - .L_392)
	.align		4
.L_392:
        /*0e04*/ 	.word	index@(.nv.constant0._ZN7cutlass13device_kernelIN5flash11enable_sm90INS1_16FlashAttnFwdSm90INS1_25CollectiveMainloopFwdSm90ILi2EN4cute5tupleIJNS5_1CILi1EEES8_S8_EEENS6_IJNS7_ILi128EEENS7_ILi96EEENS7_ILi64EEEEEELi256ENS_10bfloat16_tEfNS_4arch4Sm90ELb0ELb1ELb1ELb1ELb0ELb0ELb0ELb1ELb0ELb1ELb0ELb0EEENS1_21CollectiveEpilogueFwdINS6_IJSA_NS7_ILi256EEESB_EEES9_SE_SG_Li256ELb1ELb1ELb0ELb0EEENS1_36VarlenDynamicPersistentTileSchedulerILi128ELi96ELi256ELi128ELb0ELb1ELb1ELb1ELb0ELb1EEEEEEEEEvNT_6ParamsE)
        /*0e08*/ 	.short	0x0210
        /*0e0a*/ 	.short	0x0af0


	//----- nvinfo : EIATTR_SW_WAR
	.align		4
.L_393:
        /*0e0c*/ 	.byte	0x04, 0x36
        /*0e0e*/ 	.short	(.L_395 - .L_394)
.L_394:
        /*0e10*/ 	.word	0x00000008
.L_395:


//--------------------- .nv.info._ZN7cutlass13device_kernelIN5flash11enable_sm90INS1_16FlashAttnFwdSm90INS1_25CollectiveMainloopFwdSm90ILi2EN4cute5tupleIJNS5_1CILi1EEES8_S8_EEENS6_IJNS7_ILi128EEENS7_ILi96EEENS7_ILi64EEEEEELi256ENS_10bfloat16_tEfNS_4arch4Sm90ELb0ELb1ELb1ELb1ELb0ELb1ELb0ELb1ELb0ELb1ELb0ELb0EEENS1_21CollectiveEpilogueFwdINS6_IJSA_NS7_ILi256EEESB_EEES9_SE_SG_Li256ELb1ELb1ELb0ELb0EEENS1_36VarlenDynamicPersistentTileSchedulerILi128ELi96ELi256ELi128ELb0ELb1ELb1ELb1ELb0ELb1EEEEEEEEEvNT_6ParamsE --------------------------
	.section	.nv.info._ZN7cutlass13device_kernelIN5flash11enable_sm90INS1_16FlashAttnFwdSm90INS1_25CollectiveMainloopFwdSm90ILi2EN4cute5tupleIJNS5_1CILi1EEES8_S8_EEENS6_IJNS7_ILi128EEENS7_ILi96EEENS7_ILi64EEEEEELi256ENS_10bfloat16_tEfNS_4arch4Sm90ELb0ELb1ELb1ELb1ELb0ELb1ELb0ELb1ELb0ELb1ELb0ELb0EEENS1_21CollectiveEpilogueFwdINS6_IJSA_NS7_ILi256EEESB_EEES9_SE_SG_Li256ELb1ELb1ELb0ELb0EEENS1_36VarlenDynamicPersistentTileSchedulerILi128ELi96ELi256ELi128ELb0ELb1ELb1ELb1ELb0ELb1EEEEEEEEEvNT_6ParamsE,"",@"SHT_CUDA_INFO"
	.sectionflags	@""
	.align	4


	//----- nvinfo : EIATTR_CUDA_API_VERSION
	.align		4
        /*0000*/ 	.byte	0x04, 0x37
        /*0002*/ 	.short	(.L_397 - .L_396)
.L_396:
        /*0004*/ 	.word	0x00000082


	//----- nvinfo : EIATTR_KPARAM_INFO
	.align		4
.L_397:
        /*0008*/ 	.byte	0x04, 0x17
        /*000a*/ 	.short	(.L_399 - .L_398)
.L_398:
        /*000c*/ 	.word	0x00000000
        /*0010*/ 	.short	0x0000
        /*0012*/ 	.short	0x0070
        /*0014*/ 	.byte	0x00, 0xf0, 0x01, 0x2a


	//----- nvinfo : EIATTR_SPARSE_MMA_MASK
	.align		4
.L_399:
        /*0018*/ 	.byte	0x03, 0x50
        /*001a*/ 	.short	0x0000


	//----- nvinfo : EIATTR_MAXREG_COUNT
	.align		4
        /*001c*/ 	.byte	0x03, 0x1b
        /*001e*/ 	.short	0x00a8


	//----- nvinfo : EIATTR_NUM_BARRIERS
	.align		4
        /*0020*/ 	.byte	0x02, 0x4c
        /*0022*/ 	.byte	0x10
	.zero		1


	//----- nvinfo : EIATTR_EXTERNS
	.align		4
        /*0024*/ 	.byte	0x04, 0x0f
        /*0026*/ 	.short	(.L_401 - .L_400)


	//   ....[0]....
	.align		4
.L_400:
        /*0028*/ 	.word	index@(__assertfail)


	//----- nvinfo : EIATTR_ANNOTATIONS
	.align		4
.L_401:
        /*002c*/ 	.byte	0x04, 0x55
        /*002e*/ 	.short	(.L_403 - .L_402)


	//   ....[0]....
.L_402:
        /* <DEDUP_REMOVED lines=79> */


	//----- nvinfo : EIATTR_MERCURY_ISA_VERSION
	.align		4
.L_403:
        /*0510*/ 	.byte	0x03, 0x5f
        /*0512*/ 	.short	0x0101


	//----- nvinfo : EIATTR_UNUSED_LOAD_BYTE_OFFSET
	.align		4
        /*0514*/ 	.byte	0x04, 0x44
        /*0516*/ 	.short	(.L_405 - .L_404)


	//   ....[0]....
.L_404:
        /*0518*/ 	.word	0x00000ac0
        /*051c*/ 	.word	0x0000fff0


	//   ....[1]....
        /*0520*/ 	.word	0x00016a00
        /*0524*/ 	.word	0x0000fff0


	//----- nvinfo : EIATTR_INT_WARP_WIDE_INSTR_OFFSETS
	.align		4
.L_405:
        /*0528*/ 	.byte	0x04, 0x31
        /*052a*/ 	.short	(.L_407 - .L_406)


	//   ....[0]....
.L_406:
        /*052c*/ 	.word	0x00000180


	//   ....[1]....
        /*0530*/ 	.word	0x00000220


	//   ....[2]....
        /*0534*/ 	.word	0x00000290


	//   ....[3]....
        /*0538*/ 	.word	0x0001c7b0


	//   ....[4]....
        /*053c*/ 	.word	0x0001c840


	//   ....[5]....
        /*0540*/ 	.word	0x000205b0


	//   ....[6]....
        /*0544*/ 	.word	0x00020640


	//----- nvinfo : EIATTR_COOP_GROUP_MASK_REGIDS
	.align		4
.L_407:
        /*0548*/ 	.byte	0x04, 0x29
        /*054a*/ 	.short	(.L_409 - .L_408)


	//   ....[0]....
.L_408:
        /*054c*/ 	.word	0xffffffff


	//   ....[1]....
        /*0550*/ 	.word	0xffffffff


	//   ....[2]....
        /*0554*/ 	.word	0xffffffff


	//   ....[3]....
        /*0558*/ 	.word	0xffffffff


	//   ....[4]....
        /*055c*/ 	.word	0xffffffff


	//   ....[5]....
        /*0560*/ 	.word	0xffffffff


	//   ....[6]....
        /*0564*/ 	.word	0xffffffff


	//   ....[7]....
        /*0568*/ 	.word	0xffffffff


	//   ....[8]....
        /*056c*/ 	.word	0xffffffff


	//   ....[9]....
        /*0570*/ 	.word	0xffffffff


	//   ....[10]....
        /*0574*/ 	.word	0xffffffff


	//   ....[11]....
        /*0578*/ 	.word	0xffffffff


	//   ....[12]....
        /*057c*/ 	.word	0xffffffff


	//   ....[13]....
        /*0580*/ 	.word	0xffffffff


	//   ....[14]....
        /*0584*/ 	.word	0xffffffff


	//   ....[15]....
        /*0588*/ 	.word	0xffffffff


	//   ....[16]....
        /*058c*/ 	.word	0xffffffff


	//   ....[17]....
        /*0590*/ 	.word	0xffffffff


	//   ....[18]....
        /*0594*/ 	.word	0xffffffff


	//   ....[19]....
        /*0598*/ 	.word	0xffffffff


	//   ....[20]....
        /*059c*/ 	.word	0xffffffff


	//   ....[21]....
        /*05a0*/ 	.word	0xffffffff


	//   ....[22]....
        /*05a4*/ 	.word	0xffffffff


	//   ....[23]....
        /*05a8*/ 	.word	0xffffffff


	//   ....[24]....
        /*05ac*/ 	.word	0xffffffff


	//   ....[25]....
        /*05b0*/ 	.word	0xffffffff


	//   ....[26]....
        /*05b4*/ 	.word	0xffffffff


	//   ....[27]....
        /*05b8*/ 	.word	0xffffffff


	//   ....[28]....
        /*05bc*/ 	.word	0xffffffff


	//   ....[29]....
        /*05c0*/ 	.word	0xffffffff


	//   ....[30]....
        /*05c4*/ 	.word	0xffffffff


	//   ....[31]....
        /*05c8*/ 	.word	0xffffffff


	//   ....[32]....
        /*05cc*/ 	.word	0xffffffff


	//   ....[33]....
        /*05d0*/ 	.word	0xffffffff


	//   ....[34]....
        /*05d4*/ 	.word	0xffffffff


	//   ....[35]....
        /*05d8*/ 	.word	0xffffffff


	//   ....[36]....
        /*05dc*/ 	.word	0xffffffff


	//   ....[37]....
        /*05e0*/ 	.word	0xffffffff


	//   ....[38]....
        /*05e4*/ 	.word	0xffffffff


	//   ....[39]....
        /*05e8*/ 	.word	0xffffffff


	//   ....[40]....
        /*05ec*/ 	.word	0xffffffff


	//   ....[41]....
        /*05f0*/ 	.word	0xffffffff


	//   ....[42]....
        /*05f4*/ 	.word	0xffffffff


	//   ....[43]....
        /*05f8*/ 	.word	0xffffffff


	//   ....[44]....
        /*05fc*/ 	.word	0xffffffff


	//   ....[45]....
        /*0600*/ 	.word	0xffffffff


	//   ....[46]....
        /*0604*/ 	.word	0xffffffff


	//   ....[47]....
        /*0608*/ 	.word	0xffffffff


	//   ....[48]....
        /*060c*/ 	.word	0xffffffff


	//   ....[49]....
        /*0610*/ 	.word	0xffffffff


	//   ....[50]....
        /*0614*/ 	.word	0xffffffff


	//   ....[51]....
        /*0618*/ 	.word	0xffffffff


	//   ....[52]....
        /*061c*/ 	.word	0xffffffff


	//   ....[53]....
        /*0620*/ 	.word	0xffffffff


	//   ....[54]....
        /*0624*/ 	.word	0xffffffff


	//   ....[55]....
        /*0628*/ 	.word	0xffffffff


	//   ....[56]....
        /*062c*/ 	.word	0xffffffff


	//   ....[57]....
        /*0630*/ 	.word	0xffffffff


	//   ....[58]....
        /*0634*/ 	.word	0xffffffff


	//   ....[59]....
        /*0638*/ 	.word	0xffffffff


	//   ....[60]....
        /*063c*/ 	.word	0xffffffff


	//   ....[61]....
        /*0640*/ 	.word	0xffffffff


	//   ....[62]....
        /*0644*/ 	.word	0xffffffff


	//   ....[63]....
        /*0648*/ 	.word	0xffffffff


	//   ....[64]....
        /*064c*/ 	.word	0xffffffff


	//   ....[65]....
        /*0650*/ 	.word	0xffffffff


	//   ....[66]....
        /*0654*/ 	.word	0xffffffff


	//   ....[67]....
        /*0658*/ 	.word	0xffffffff


	//   ....[68]....
        /*065c*/ 	.word	0xffffffff


	//   ....[69]....
        /*0660*/ 	.word	0xffffffff


	//   ....[70]....
        /*0664*/ 	.word	0xffffffff


	//   ....[71]....
        /*0668*/ 	.word	0xffffffff


	//   ....[72]....
        /*066c*/ 	.word	0xffffffff


	//   ....[73]....
        /*0670*/ 	.word	0xffffffff


	//   ....[74]....
        /*0674*/ 	.word	0xffffffff


	//   ....[75]....
        /*0678*/ 	.word	0xffffffff


	//   ....[76]....
        /*067c*/ 	.word	0xffffffff


	//   ....[77]....
        /*0680*/ 	.word	0xffffffff


	//   ....[78]....
        /*0684*/ 	.word	0xffffffff


	//   ....[79]....
        /*0688*/ 	.word	0xffffffff


	//   ....[80]....
        /*068c*/ 	.word	0xffffffff


	//   ....[81]....
        /*0690*/ 	.word	0xffffffff


	//   ....[82]....
        /*0694*/ 	.word	0xffffffff


	//   ....[83]....
        /*0698*/ 	.word	0xffffffff


	//   ....[84]....
        /*069c*/ 	.word	0xffffffff


	//   ....[85]....
        /*06a0*/ 	.word	0xffffffff


	//   ....[86]....
        /*06a4*/ 	.word	0xffffffff


	//   ....[87]....
        /*06a8*/ 	.word	0xffffffff


	//   ....[88]....
        /*06ac*/ 	.word	0xffffffff


	//   ....[89]....
        /*06b0*/ 	.word	0xffffffff


	//   ....[90]....
        /*06b4*/ 	.word	0xffffffff


	//   ....[91]....
        /*06b8*/ 	.word	0xffffffff


	//   ....[92]....
        /*06bc*/ 	.word	0xffffffff


	//   ....[93]....
        /*06c0*/ 	.word	0xffffffff


	//   ....[94]....
        /*06c4*/ 	.word	0xffffffff


	//   ....[95]....
        /*06c8*/ 	.word	0xffffffff


	//   ....[96]....
        /*06cc*/ 	.word	0xffffffff


	//   ....[97]....
        /*06d0*/ 	.word	0xffffffff


	//   ....[98]....
        /*06d4*/ 	.word	0xffffffff


	//   ....[99]....
        /*06d8*/ 	.word	0xffffffff


	//   ....[100]....
        /*06dc*/ 	.word	0xffffffff


	//   ....[101]....
        /*06e0*/ 	.word	0xffffffff


	//   ....[102]....
        /*06e4*/ 	.word	0xffffffff


	//   ....[103]....
        /*06e8*/ 	.word	0xffffffff


	//   ....[104]....
        /*06ec*/ 	.word	0xffffffff


	//   ....[105]....
        /*06f0*/ 	.word	0xffffffff


	//   ....[106]....
        /*06f4*/ 	.word	0xffffffff


	//   ....[107]....
        /*06f8*/ 	.word	0xffffffff


	//   ....[108]....
        /*06fc*/ 	.word	0xffffffff


	//   ....[109]....
        /*0700*/ 	.word	0xffffffff


	//   ....[110]....
        /*0704*/ 	.word	0xffffffff


	//   ....[111]....
        /*0708*/ 	.word	0xffffffff


	//   ....[112]....
        /*070c*/ 	.word	0xffffffff


	//   ....[113]....
        /*0710*/ 	.word	0xffffffff


	//   ....[114]....
        /*0714*/ 	.word	0xffffffff


	//   ....[115]....
        /*0718*/ 	.word	0xffffffff


	//   ....[116]....
        /*071c*/ 	.word	0xffffffff


	//   ....[117]....
        /*0720*/ 	.word	0xffffffff


	//   ....[118]....
        /*0724*/ 	.word	0xffffffff


	//   ....[119]....
        /*0728*/ 	.word	0xffffffff


	//   ....[120]....
        /*072c*/ 	.word	0xffffffff


	//   ....[121]....
        /*0730*/ 	.word	0xffffffff


	//   ....[122]....
        /*0734*/ 	.word	0x0500000f


	//   ....[123]....
        /*0738*/ 	.word	0x0500000f


	//   ....[124]....
        /*073c*/ 	.word	0x0500000f


	//   ....[125]....
        /*0740*/ 	.word	0x0500000f


	//   ....[126]....
        /*0744*/ 	.word	0x0500000f


	//   ....[127]....
        /*0748*/ 	.word	0x0500000f


	//   ....[128]....
        /*074c*/ 	.word	0x0500000f


	//   ....[129]....
        /*0750*/ 	.word	0x0500000f


	//   ....[130]....
        /*0754*/ 	.word	0x0500000f


	//   ....[131]....
        /*0758*/ 	.word	0x0500000f


	//   ....[132]....
        /*075c*/ 	.word	0x0500000f


	//   ....[133]....
        /*0760*/ 	.word	0x0500000f


	//   ....[134]....
        /*0764*/ 	.word	0x0500000f


	//   ....[135]....
        /*0768*/ 	.word	0x0500000f


	//   ....[136]....
        /*076c*/ 	.word	0x0500000f


	//   ....[137]....
        /*0770*/ 	.word	0x0500000f


	//   ....[138]....
        /*0774*/ 	.word	0x0500000f


	//   ....[139]....
        /*0778*/ 	.word	0x0500000f


	//   ....[140]....
        /*077c*/ 	.word	0x0500000f


	//   ....[141]....
        /*0780*/ 	.word	0x0500000f


	//   ....[142]....
        /*0784*/ 	.word	0x0500000f


	//   ....[143]....
        /*0788*/ 	.word	0x0500000f


	//   ....[144]....
        /*078c*/ 	.word	0x0500000f


	//   ....[145]....
        /*0790*/ 	.word	0x0500000f


	//   ....[146]....
        /*0794*/ 	.word	0x0500000f


	//   ....[147]....
        /*0798*/ 	.word	0x0500000f


	//   ....[148]....
        /*079c*/ 	.word	0x0500000f


	//   ....[149]....
        /*07a0*/ 	.word	0x0500000f


	//   ....[150]....
        /*07a4*/ 	.word	0x0500000f


	//   ....[151]....
        /*07a8*/ 	.word	0x0500000f


	//   ....[152]....
        /*07ac*/ 	.word	0x0500000f


	//   ....[153]....
        /*07b0*/ 	.word	0x0500000f


	//   ....[154]....
        /*07b4*/ 	.word	0x0500000f


	//   ....[155]....
        /*07b8*/ 	.word	0x0500000f


	//   ....[156]....
        /*07bc*/ 	.word	0x0500000f


	//   ....[157]....
        /*07c0*/ 	.word	0x0500000f


	//   ....[158]....
        /*07c4*/ 	.word	0x0500000f


	//   ....[159]....
        /*07c8*/ 	.word	0x0500000f


	//   ....[160]....
        /*07cc*/ 	.word	0x0500000f


	//   ....[161]....
        /*07d0*/ 	.word	0x0500000f


	//   ....[162]....
        /*07d4*/ 	.word	0x0500000f


	//   ....[163]....
        /*07d8*/ 	.word	0x0500000f


	//   ....[164]....
        /*07dc*/ 	.word	0x0500000f


	//   ....[165]....
        /*07e0*/ 	.word	0x0500000f


	//   ....[166]....
        /*07e4*/ 	.word	0x0500000f


	//   ....[167]....
        /*07e8*/ 	.word	0x0500000f


	//   ....[168]....
        /*07ec*/ 	.word	0x0500000f


	//   ....[169]....
        /*07f0*/ 	.word	0x0500000f


	//   ....[170]....
        /*07f4*/ 	.word	0x0500000f


	//   ....[171]....
        /*07f8*/ 	.word	0x0500000f


	//   ....[172]....
        /*07fc*/ 	.word	0x0500000f


	//   ....[173]....
        /*0800*/ 	.word	0x0500000f


	//   ....[174]....
        /*0804*/ 	.word	0x0500000f


	//   ....[175]....
        /*0808*/ 	.word	0x0500000f


	//   ....[176]....
        /*080c*/ 	.word	0x0500000f


	//   ....[177]....
        /*0810*/ 	.word	0x0500000f


	//   ....[178]....
        /*0814*/ 	.word	0x0500000f


	//   ....[179]....
        /*0818*/ 	.word	0x0500000f


	//   ....[180]....
        /*081c*/ 	.word	0x0500000f


	//   ....[181]....
        /*0820*/ 	.word	0x0500000f


	//   ....[182]....
        /*0824*/ 	.word	0x0500000f


	//----- nvinfo : EIATTR_COOP_GROUP_INSTR_OFFSETS
	.align		4
.L_409:
        /*0828*/ 	.byte	0x04, 0x28
        /*082a*/ 	.short	(.L_411 - .L_410)


	//   ....[0]....
.L_410:
        /*082c*/ 	.word	0x00000060


	//   ....[1]....
        /*0830*/ 	.word	0x00000190


	//   ....[2]....
        /*0834*/ 	.word	0x00000240


	//   ....[3]....
        /*0838*/ 	.word	0x00000400


	//   ....[4]....
        /*083c*/ 	.word	0x00000560


	//   ....[5]....
        /*0840*/ 	.word	0x00000680


	//   ....[6]....
        /*0844*/ 	.word	0x000007e0


	//   ....[7]....
        /*0848*/ 	.word	0x000065a0


	//   ....[8]....
        /*084c*/ 	.word	0x00006cc0


	//   ....[9]....
        /*0850*/ 	.word	0x00006cd0


	//   ....[10]....
        /*0854*/ 	.word	0x00006ce0


	//   ....[11]....
        /*0858*/ 	.word	0x00006cf0


	//   ....[12]....
        /*085c*/ 	.word	0x00006ff0


	//   ....[13]....
        /*0860*/ 	.word	0x00007000


	//   ....[14]....
        /*0864*/ 	.word	0x00007010


	//   ....[15]....
        /*0868*/ 	.word	0x00007020


	//   ....[16]....
        /*086c*/ 	.word	0x00008320


	//   ....[17]....
        /*0870*/ 	.word	0x00008340


	//   ....[18]....
        /*0874*/ 	.word	0x00008350


	//   ....[19]....
        /*0878*/ 	.word	0x00008360


	//   ....[20]....
        /*087c*/ 	.word	0x00008440


	//   ....[21]....
        /*0880*/ 	.word	0x00008450


	//   ....[22]....
        /*0884*/ 	.word	0x000084e0


	//   ....[23]....
        /*0888*/ 	.word	0x00008530


	//   ....[24]....
        /*088c*/ 	.word	0x00009e70


	//   ....[25]....
        /*0890*/ 	.word	0x0000a7a0


	//   ....[26]....
        /*0894*/ 	.word	0x0000b210


	//   ....[27]....
        /*0898*/ 	.word	0x0000b2f0


	//   ....[28]....
        /*089c*/ 	.word	0x0000b8b0


	//   ....[29]....
        /*08a0*/ 	.word	0x0000b920


	//   ....[30]....
        /*08a4*/ 	.word	0x0000cbc0


	//   ....[31]....
        /*08a8*/ 	.word	0x0000d4a0


	//   ....[32]....
        /*08ac*/ 	.word	0x0000e280


	//   ....[33]....
        /*08b0*/ 	.word	0x0000e3e0


	//   ....[34]....
        /*08b4*/ 	.word	0x0000ed10


	//   ....[35]....
        /*08b8*/ 	.word	0x0000eee0


	//   ....[36]....
        /*08bc*/ 	.word	0x00010ba0


	//   ....[37]....
        /*08c0*/ 	.word	0x00010c00


	//   ....[38]....
        /*08c4*/ 	.word	0x00011650


	//   ....[39]....
        /*08c8*/ 	.word	0x000116b0


	//   ....[40]....
        /*08cc*/ 	.word	0x00012ba0


	//   ....[41]....
        /*08d0*/ 	.word	0x00013450


	//   ....[42]....
        /*08d4*/ 	.word	0x00014230


	//   ....[43]....
        /*08d8*/ 	.word	0x00014350


	//   ....[44]....
        /*08dc*/ 	.word	0x00014cb0


	//   ....[45]....
        /*08e0*/ 	.word	0x00014e80


	//   ....[46]....
        /*08e4*/ 	.word	0x00015f80


	//   ....[47]....
        /*08e8*/ 	.word	0x00015fe0


	//   ....[48]....
        /*08ec*/ 	.word	0x00016020


	//   ....[49]....
        /*08f0*/ 	.word	0x00016050


	//   ....[50]....
        /*08f4*/ 	.word	0x000179e0


	//   ....[51]....
        /*08f8*/ 	.word	0x00017a20


	//   ....[52]....
        /*08fc*/ 	.word	0x00017a50


	//   ....[53]....
        /*0900*/ 	.word	0x00017a80


	//   ....[54]....
        /*0904*/ 	.word	0x000183c0


	//   ....[55]....
        /*0908*/ 	.word	0x000183e0


	//   ....[56]....
        /*090c*/ 	.word	0x00018530


	//   ....[57]....
        /*0910*/ 	.word	0x00018550


	//   ....[58]....
        /*0914*/ 	.word	0x00018690


	//   ....[59]....
        /*0918*/ 	.word	0x000186b0


	//   ....[60]....
        /*091c*/ 	.word	0x000187f0


	//   ....[61]....
        /*0920*/ 	.word	0x00018800


	//   ....[62]....
        /*0924*/ 	.word	0x00019060


	//   ....[63]....
        /*0928*/ 	.word	0x00019070


	//   ....[64]....
        /*092c*/ 	.word	0x00019250


	//   ....[65]....
        /*0930*/ 	.word	0x00019260


	//   ....[66]....
        /*0934*/ 	.word	0x00019430


	//   ....[67]....
        /*0938*/ 	.word	0x00019440


	//   ....[68]....
        /*093c*/ 	.word	0x00019610


	//   ....[69]....
        /*0940*/ 	.word	0x00019620


	//   ....[70]....
        /*0944*/ 	.word	0x00019850


	//   ....[71]....
        /*0948*/ 	.word	0x00019a20


	//   ....[72]....
        /*094c*/ 	.word	0x00019a50


	//   ....[73]....
        /*0950*/ 	.word	0x00019a80


	//   ....[74]....
        /*0954*/ 	.word	0x00019ab0


	//   ....[75]....
        /*0958*/ 	.word	0x00019ae0


	//   ....[76]....
        /*095c*/ 	.word	0x00019b10


	//   ....[77]....
        /*0960*/ 	.word	0x00019c80


	//   ....[78]....
        /*0964*/ 	.word	0x00019cb0


	//   ....[79]....
        /*0968*/ 	.word	0x00019ce0


	//   ....[80]....
        /*096c*/ 	.word	0x00019d10


	//   ....[81]....
        /*0970*/ 	.word	0x00019d40


	//   ....[82]....
        /*0974*/ 	.word	0x00019d70


	//   ....[83]....
        /*0978*/ 	.word	0x00019e10


	//   ....[84]....
        /*097c*/ 	.word	0x00019e70


	//   ....[85]....
        /*0980*/ 	.word	0x00019f00


	//   ....[86]....
        /*0984*/ 	.word	0x0001afb0


	//   ....[87]....
        /*0988*/ 	.word	0x0001cd70


	//   ....[88]....
        /*098c*/ 	.word	0x0001d8a0


	//   ....[89]....
        /*0990*/ 	.word	0x0001d8c0


	//   ....[90]....
        /*0994*/ 	.word	0x0001d970


	//   ....[91]....
        /*0998*/ 	.word	0x0001d980


	//   ....[92]....
        /*099c*/ 	.word	0x0001da00


	//   ....[93]....
        /*09a0*/ 	.word	0x0001da10


	//   ....[94]....
        /*09a4*/ 	.word	0x0001da90


	//   ....[95]....
        /*09a8*/ 	.word	0x0001daa0


	//   ....[96]....
        /*09ac*/ 	.word	0x0001db20


	//   ....[97]....
        /*09b0*/ 	.word	0x0001db30


	//   ....[98]....
        /*09b4*/ 	.word	0x0001dbb0


	//   ....[99]....
        /*09b8*/ 	.word	0x0001dbc0


	//   ....[100]....
        /*09bc*/ 	.word	0x0001dc40


	//   ....[101]....
        /*09c0*/ 	.word	0x0001dc50


	//   ....[102]....
        /*09c4*/ 	.word	0x0001dca0


	//   ....[103]....
        /*09c8*/ 	.word	0x0001dcc0


	//   ....[104]....
        /*09cc*/ 	.word	0x00020840


	//   ....[105]....
        /*09d0*/ 	.word	0x000208a0


	//   ....[106]....
        /*09d4*/ 	.word	0x000208d0


	//   ....[107]....
        /*09d8*/ 	.word	0x00020900


	//   ....[108]....
        /*09dc*/ 	.word	0x00020930


	//   ....[109]....
        /*09e0*/ 	.word	0x00020960


	//   ....[110]....
        /*09e4*/ 	.word	0x00020990


	//   ....[111]....
        /*09e8*/ 	.word	0x000209a0


	//   ....[112]....
        /*09ec*/ 	.word	0x00020b20


	//   ....[113]....
        /*09f0*/ 	.word	0x00020b50


	//   ....[114]....
        /*09f4*/ 	.word	0x00020b80


	//   ....[115]....
        /*09f8*/ 	.word	0x00020bb0


	//   ....[116]....
        /*09fc*/ 	.word	0x00020be0


	//   ....[117]....
        /*0a00*/ 	.word	0x00020c10


	//   ....[118]....
        /*0a04*/ 	.word	0x00020cd0


	//   ....[119]....
        /*0a08*/ 	.word	0x00020cf0


	//   ....[120]....
        /*0a0c*/ 	.word	0x00020d60


	//   ....[121]....
        /*0a10*/ 	.word	0x00021430


	//   ....[122]....
        /*0a14*/ 	.word	0x000218c0


	//   ....[123]....
        /*0a18*/ 	.word	0x00021960


	//   ....[124]....
        /*0a1c*/ 	.word	0x000219f0


	//   ....[125]....
        /*0a20*/ 	.word	0x00021a40


	//   ....[126]....
        /*0a24*/ 	.word	0x00021a90


	//   ....[127]....
        /*0a28*/ 	.word	0x00021b20


	//   ....[128]....
        /*0a2c*/ 	.word	0x00021bb0


	//   ....[129]....
        /*0a30*/ 	.word	0x00021c00


	//   ....[130]....
        /*0a34*/ 	.word	0x00021c50


	//   ....[131]....
        /*0a38*/ 	.word	0x00021d40


	//   ....[132]....
        /*0a3c*/ 	.word	0x00021df0


	//   ....[133]....
        /*0a40*/ 	.word	0x00021e70


	//   ....[134]....
        /*0a44*/ 	.word	0x00021ef0


	//   ....[135]....
        /*0a48*/ 	.word	0x00021f90


	//   ....[136]....
        /*0a4c*/ 	.word	0x00022030


	//   ....[137]....
        /*0a50*/ 	.word	0x000220b0


	//   ....[138]....
        /*0a54*/ 	.word	0x000221c0


	//   ....[139]....
        /*0a58*/ 	.word	0x000225a0


	//   ....[140]....
        /*0a5c*/ 	.word	0x000225f0


	//   ....[141]....
        /*0a60*/ 	.word	0x00022680


	//   ....[142]....
        /*0a64*/ 	.word	0x00022710


	//   ....[143]....
        /*0a68*/ 	.word	0x000227a0


	//   ....[144]....
        /*0a6c*/ 	.word	0x00022830


	//   ....[145]....
        /*0a70*/ 	.word	0x000228c0


	//   ....[146]....
        /*0a74*/ 	.word	0x00022950


	//   ....[147]....
        /*0a78*/ 	.word	0x00022a10


	//   ....[148]....
        /*0a7c*/ 	.word	0x00022d00


	//   ....[149]....
        /*0a80*/ 	.word	0x00022ec0


	//   ....[150]....
        /*0a84*/ 	.word	0x00022f10


	//   ....[151]....
        /*0a88*/ 	.word	0x00022f70


	//   ....[152]....
        /*0a8c*/ 	.word	0x00023060


	//   ....[153]....
        /*0a90*/ 	.word	0x000230c0


	//   ....[154]....
        /*0a94*/ 	.word	0x000231b0


	//   ....[155]....
        /*0a98*/ 	.word	0x00023210


	//   ....[156]....
        /*0a9c*/ 	.word	0x00023300


	//   ....[157]....
        /*0aa0*/ 	.word	0x00023360


	//   ....[158]....
        /*0aa4*/ 	.word	0x00023450


	//   ....[159]....
        /*0aa8*/ 	.word	0x000234b0


	//   ....[160]....
        /*0aac*/ 	.word	0x000235a0


	//   ....[161]....
        /*0ab0*/ 	.word	0x00023600


	//   ....[162]....
        /*0ab4*/ 	.word	0x000236d0


	//   ....[163]....
        /*0ab8*/ 	.word	0x00023750


	//   ....[164]....
        /*0abc*/ 	.word	0x00023820


	//   ....[165]....
        /*0ac0*/ 	.word	0x00023b50


	//   ....[166]....
        /*0ac4*/ 	.word	0x00023bf0


	//   ....[167]....
        /*0ac8*/ 	.word	0x00023d10


	//   ....[168]....
        /*0acc*/ 	.word	0x00023d80


	//   ....[169]....
        /*0ad0*/ 	.word	0x00023e00


	//   ....[170]....
        /*0ad4*/ 	.word	0x00023e80


	//   ....[171]....
        /*0ad8*/ 	.word	0x00023f00


	//   ....[172]....
        /*0adc*/ 	.word	0x00023f90


	//   ....[173]....
        /*0ae0*/ 	.word	0x00024030


	//   ....[174]....
        /*0ae4*/ 	.word	0x000240d0


	//   ....[175]....
        /*0ae8*/ 	.word	0x00024140


	//   ....[176]....
        /*0aec*/ 	.word	0x000241b0


	//   ....[177]....
        /*0af0*/ 	.word	0x00024220


	//   ....[178]....
        /*0af4*/ 	.word	0x000242a0


	//   ....[179]....
        /*0af8*/ 	.word	0x00024320


	//   ....[180]....
        /*0afc*/ 	.word	0x000243c0


	//   ....[181]....
        /*0b00*/ 	.word	0x00024450


	//   ....[182]....
        /*0b04*/ 	.word	0x00024580


	//----- nvinfo : EIATTR_REG_RECONFIG
	.align		4
.L_411:
        /*0b08*/ 	.byte	0x01, 0x54
	.zero		2


	//----- nvinfo : EIATTR_SYSCALL_OFFSETS
	.align		4
        /*0b0c*/ 	.byte	0x04, 0x46
        /*0b0e*/ 	.short	(.L_413 - .L_412)


	//   ....[0]....
.L_412:
        /*0b10*/ 	.word	0x00001b90


	//   ....[1]....
        /*0b14*/ 	.word	0x00001ce0


	//   ....[2]....
        /*0b18*/ 	.word	0x00006740


	//   ....[3]....
        /*0b1c*/ 	.word	0x00006a50


	//   ....[4]....
        /*0b20*/ 	.word	0x0001c9b0


	//   ....[5]....
        /*0b24*/ 	.word	0x0001cb00


	//   ....[6]....
        /*0b28*/ 	.word	0x0001cbf0


	//   ....[7]....
        /*0b2c*/ 	.word	0x0001d460


	//----- nvinfo : EIATTR_MBARRIER_INSTR_OFFSETS
	.align		4
.L_413:
        /*0b30*/ 	.byte	0x04, 0x39
        /*0b32*/ 	.short	(.L_415 - .L_414)


	//   ....[0]....
.L_414:
        /*0b34*/ 	.word	0x000002b0
        /*0b38*/ 	.word	0x000000ff
        /*0b3c*/ 	.word	0x00022800
        /*0b40*/ 	.short	0x0100
        /*0b42*/ 	.byte	0x08
	.zero		1


	//   ....[1]....
        /*0b44*/ 	.word	0x000002c0
        /*0b48*/ 	.word	0x000000ff
        /*0b4c*/ 	.word	0x00022820
        /*0b50*/ 	.short	0x0100
        /*0b52*/ 	.byte	0x08
	.zero		1


	//   ....[2]....
        /*0b54*/ 	.word	0x000003b0
        /*0b58*/ 	.word	0x000000ff
        /*0b5c*/ 	.word	0x00022830
        /*0b60*/ 	.short	0x0100
        /*0b62*/ 	.byte	0x08
	.zero		1


	//   ....[3]....
        /*0b64*/ 	.word	0x000003c0
        /*0b68*/ 	.word	0x000000ff
        /*0b6c*/ 	.word	0x00022840
        /*0b70*/ 	.short	0x0100
        /*0b72*/ 	.byte	0x08
	.zero		1


	//   ....[4]....
        /*0b74*/ 	.word	0x000003d0
        /*0b78*/ 	.word	0x000000ff
        /*0b7c*/ 	.word	0x00022838
        /*0b80*/ 	.short	0x0100
        /*0b82*/ 	.byte	0x08
	.zero		1


	//   ....[5]....
        /*0b84*/ 	.word	0x000003e0
        /*0b88*/ 	.word	0x000000ff
        /*0b8c*/ 	.word	0x00022848
        /*0b90*/ 	.short	0x0100
        /*0b92*/ 	.byte	0x08
	.zero		1


	//   ....[6]....
        /*0b94*/ 	.word	0x00000510
        /*0b98*/ 	.word	0x000000ff
        /*0b9c*/ 	.word	0x00022850
        /*0ba0*/ 	.short	0x0100
        /*0ba2*/ 	.byte	0x08
	.zero		1


	//   ....[7]....
        /*0ba4*/ 	.word	0x00000520
        /*0ba8*/ 	.word	0x000000ff
        /*0bac*/ 	.word	0x00022860
        /*0bb0*/ 	.short	0x0100
        /*0bb2*/ 	.byte	0x08
	.zero		1


	//   ....[8]....
        /*0bb4*/ 	.word	0x00000530
        /*0bb8*/ 	.word	0x000000ff
        /*0bbc*/ 	.word	0x00022858
        /*0bc0*/ 	.short	0x0100
        /*0bc2*/ 	.byte	0x08
	.zero		1


	//   ....[9]....
        /*0bc4*/ 	.word	0x00000540
        /*0bc8*/ 	.word	0x000000ff
        /*0bcc*/ 	.word	0x00022868
        /*0bd0*/ 	.short	0x0100
        /*0bd2*/ 	.byte	0x08
	.zero		1


	//   ....[10]....
        /*0bd4*/ 	.word	0x00000630
        /*0bd8*/ 	.word	0x000000ff
        /*0bdc*/ 	.word	0x00022870
        /*0be0*/ 	.short	0x0100
        /*0be2*/ 	.byte	0x06
	.zero		1


	//   ....[11]....
        /*0be4*/ 	.word	0x00000640
        /*0be8*/ 	.word	0x000000ff
        /*0bec*/ 	.word	0x00022880
        /*0bf0*/ 	.short	0x0100
        /*0bf2*/ 	.byte	0x06
	.zero		1


	//   ....[12]....
        /*0bf4*/ 	.word	0x00000650
        /*0bf8*/ 	.word	0x000000ff
        /*0bfc*/ 	.word	0x00022878
        /*0c00*/ 	.short	0x0100
        /*0c02*/ 	.byte	0x06
	.zero		1


	//   ....[13]....
        /*0c04*/ 	.word	0x00000660
        /*0c08*/ 	.word	0x000000ff
        /*0c0c*/ 	.word	0x00022888
        /*0c10*/ 	.short	0x0100
        /*0c12*/ 	.byte	0x06
	.zero		1


	//   ....[14]....
        /*0c14*/ 	.word	0x00000790
        /*0c18*/ 	.word	0x000000ff
        /*0c1c*/ 	.word	0x00022890
        /*0c20*/ 	.short	0x0100
        /*0c22*/ 	.byte	0x08
	.zero		1


	//   ....[15]....
        /*0c24*/ 	.word	0x000007a0
        /*0c28*/ 	.word	0x000000ff
        /*0c2c*/ 	.word	0x000228a0
        /*0c30*/ 	.short	0x0100
        /*0c32*/ 	.byte	0x08
	.zero		1


	//   ....[16]....
        /*0c34*/ 	.word	0x000007b0
        /*0c38*/ 	.word	0x000000ff
        /*0c3c*/ 	.word	0x00022898
        /*0c40*/ 	.short	0x0100
        /*0c42*/ 	.byte	0x08
	.zero		1


	//   ....[17]....
        /*0c44*/ 	.word	0x000007c0
        /*0c48*/ 	.word	0x000000ff
        /*0c4c*/ 	.word	0x000228a8
        /*0c50*/ 	.short	0x0100
        /*0c52*/ 	.byte	0x08
	.zero		1


	//   ....[18]....
        /*0c54*/ 	.word	0x000008f0
        /*0c58*/ 	.word	0x000000ff
        /*0c5c*/ 	.word	0x000228b0
        /*0c60*/ 	.short	0x0100
        /*0c62*/ 	.byte	0x08
	.zero		1


	//   ....[19]....
        /*0c64*/ 	.word	0x00000900
        /*0c68*/ 	.word	0x000000ff
        /*0c6c*/ 	.word	0x000228c0
        /*0c70*/ 	.short	0x0100
        /*0c72*/ 	.byte	0x08
	.zero		1


	//   ....[20]....
        /*0c74*/ 	.word	0x00000910
        /*0c78*/ 	.word	0x000000ff
        /*0c7c*/ 	.word	0x000228b8
        /*0c80*/ 	.short	0x0100
        /*0c82*/ 	.byte	0x08
	.zero		1


	//   ....[21]....
        /*0c84*/ 	.word	0x00000920
        /*0c88*/ 	.word	0x000000ff
        /*0c8c*/ 	.word	0x000228c8
        /*0c90*/ 	.short	0x0100
        /*0c92*/ 	.byte	0x08
	.zero		1


	//   ....[22]....
        /*0c94*/ 	.word	0x00002f90
        /*0c98*/ 	.word	0x00000062
        /*0c9c*/ 	.word	0x00022890
        /*0ca0*/ 	.short	0x010a
        /*0ca2*/ 	.byte	0x3f
	.zero		1


	//   ....[23]....
        /*0ca4*/ 	.word	0x00004260
        /*0ca8*/ 	.word	0x00000062
        /*0cac*/ 	.word	0x00022890
        /*0cb0*/ 	.short	0x010a
        /*0cb2*/ 	.byte	0x3f
	.zero		1


	//   ....[24]....
        /*0cb4*/ 	.word	0x00005360
        /*0cb8*/ 	.word	0x00000062
        /*0cbc*/ 	.word	0x00022890
        /*0cc0*/ 	.short	0x010a
        /*0cc2*/ 	.byte	0x3f
	.zero		1


	//   ....[25]....
        /*0cc4*/ 	.word	0x00005570
        /*0cc8*/ 	.word	0x00000020
        /*0ccc*/ 	.word	0x00000000
        /*0cd0*/ 	.short	0x0101
        /*0cd2*/ 	.byte	0x3f
	.zero		1


	//   ....[26]....
        /*0cd4*/ 	.word	0x000055b0
        /*0cd8*/ 	.word	0x00000062
        /*0cdc*/ 	.word	0x000228b0
        /*0ce0*/ 	.short	0x010a
        /*0ce2*/ 	.byte	0x3f
	.zero		1


	//   ....[27]....
        /*0ce4*/ 	.word	0x00005c00
        /*0ce8*/ 	.word	0x00000062
        /*0cec*/ 	.word	0x00000000
        /*0cf0*/ 	.short	0x0101
        /*0cf2*/ 	.byte	0x3f
	.zero		1


	//   ....[28]....
        /*0cf4*/ 	.word	0x000067d0
        /*0cf8*/ 	.word	0x00000010
        /*0cfc*/ 	.word	0x00022800
        /*0d00*/ 	.short	0x010a
        /*0d02*/ 	.byte	0x3f
	.zero		1


	//   ....[29]....
        /*0d04*/ 	.word	0x00006820
        /*0d08*/ 	.word	0x00000010
        /*0d0c*/ 	.word	0x00022800
        /*0d10*/ 	.short	0x010a
        /*0d12*/ 	.byte	0x3f
	.zero		1


	//   ....[30]....
        /*0d14*/ 	.word	0x00007260
        /*0d18*/ 	.word	0x00000010
        /*0d1c*/ 	.word	0x00022800
        /*0d20*/ 	.short	0x010a
        /*0d22*/ 	.byte	0x3f
	.zero		1


	//   ....[31]....
        /*0d24*/ 	.word	0x000087a0
        /*0d28*/ 	.word	0x00000010
        /*0d2c*/ 	.word	0x00022800
        /*0d30*/ 	.short	0x010a
        /*0d32*/ 	.byte	0x3f
	.zero		1


	//   ....[32]....
        /*0d34*/ 	.word	0x00009720
        /*0d38*/ 	.word	0x00000006
        /*0d3c*/ 	.word	0x00022830
        /*0d40*/ 	.short	0x010a
        /*0d42*/ 	.byte	0x3f
	.zero		1


	//   ....[33]....
        /*0d44*/ 	.word	0x000097c0
        /*0d48*/ 	.word	0x00000006
        /*0d4c*/ 	.word	0x00022830
        /*0d50*/ 	.short	0x010a
        /*0d52*/ 	.byte	0x3f
	.zero		1


	//   ....[34]....
        /*0d54*/ 	.word	0x0000a010
        /*0d58*/ 	.word	0x0000000c
        /*0d5c*/ 	.word	0x00000000
        /*0d60*/ 	.short	0x0101
        /*0d62*/ 	.byte	0x3f
	.zero		1


	//   ....[35]....
        /*0d64*/ 	.word	0x0000c160
        /*0d68*/ 	.word	0x00000006
        /*0d6c*/ 	.word	0x00022850
        /*0d70*/ 	.short	0x010a
        /*0d72*/ 	.byte	0x3f
	.zero		1


	//   ....[36]....
        /*0d74*/ 	.word	0x0000c1b0
        /*0d78*/ 	.word	0x00000006
        /*0d7c*/ 	.word	0x00022850
        /*0d80*/ 	.short	0x010a
        /*0d82*/ 	.byte	0x3f
	.zero		1


	//   ....[37]....
        /*0d84*/ 	.word	0x0000c580
        /*0d88*/ 	.word	0x00000006
        /*0d8c*/ 	.word	0x00000000
        /*0d90*/ 	.short	0x0101
        /*0d92*/ 	.byte	0x3f
	.zero		1


	//   ....[38]....
        /*0d94*/ 	.word	0x0000c8c0
        /*0d98*/ 	.word	0x000000d2
        /*0d9c*/ 	.word	0x00022830
        /*0da0*/ 	.short	0x010a
        /*0da2*/ 	.byte	0x3f
	.zero		1


	//   ....[39]....
        /*0da4*/ 	.word	0x0000c920
        /*0da8*/ 	.word	0x000000d2
        /*0dac*/ 	.word	0x00022830
        /*0db0*/ 	.short	0x010a
        /*0db2*/ 	.byte	0x3f
	.zero		1


	//   ....[40]....
        /*0db4*/ 	.word	0x0000ce20
        /*0db8*/ 	.word	0x000000a4
        /*0dbc*/ 	.word	0x00000000
        /*0dc0*/ 	.short	0x0101
        /*0dc2*/ 	.byte	0x3f
	.zero		1


	//   ....[41]....
        /*0dc4*/ 	.word	0x0000fb90
        /*0dc8*/ 	.word	0x000000d2
        /*0dcc*/ 	.word	0x00022850
        /*0dd0*/ 	.short	0x010a
        /*0dd2*/ 	.byte	0x3f
	.zero		1


	//   ....[42]....
        /*0dd4*/ 	.word	0x0000fbe0
        /*0dd8*/ 	.word	0x000000d2
        /*0ddc*/ 	.word	0x00022850
        /*0de0*/ 	.short	0x010a
        /*0de2*/ 	.byte	0x3f
	.zero		1


	//   ....[43]....
        /*0de4*/ 	.word	0x0000ffa0
        /*0de8*/ 	.word	0x000000d2
        /*0dec*/ 	.word	0x00000000
        /*0df0*/ 	.short	0x0101
        /*0df2*/ 	.byte	0x3f
	.zero		1


	//   ....[44]....
        /*0df4*/ 	.word	0x000103b0
        /*0df8*/ 	.word	0x00000006
        /*0dfc*/ 	.word	0x00022830
        /*0e00*/ 	.short	0x010a
        /*0e02*/ 	.byte	0x3f
	.zero		1


	//   ....[45]....
        /*0e04*/ 	.word	0x00010410
        /*0e08*/ 	.word	0x00000006
        /*0e0c*/ 	.word	0x00022830
        /*0e10*/ 	.short	0x010a
        /*0e12*/ 	.byte	0x3f
	.zero		1


	//   ....[46]....
        /*0e14*/ 	.word	0x00011e10
        /*0e18*/ 	.word	0x00000003
        /*0e1c*/ 	.word	0x00000000
        /*0e20*/ 	.short	0x0101
        /*0e22*/ 	.byte	0x3f
	.zero		1


	//   ....[47]....
        /*0e24*/ 	.word	0x00012380
        /*0e28*/ 	.word	0x00000006
        /*0e2c*/ 	.word	0x00022850
        /*0e30*/ 	.short	0x010a
        /*0e32*/ 	.byte	0x3f
	.zero		1


	//   ....[48]....
        /*0e34*/ 	.word	0x000123d0
        /*0e38*/ 	.word	0x00000006
        /*0e3c*/ 	.word	0x00022850
        /*0e40*/ 	.short	0x010a
        /*0e42*/ 	.byte	0x3f
	.zero		1


	//   ....[49]....
        /*0e44*/ 	.word	0x00012770
        /*0e48*/ 	.word	0x00000006
        /*0e4c*/ 	.word	0x00000000
        /*0e50*/ 	.short	0x0101
        /*0e52*/ 	.byte	0x3f
	.zero		1


	//   ....[50]....
        /*0e54*/ 	.word	0x00012880
        /*0e58*/ 	.word	0x000000d2
        /*0e5c*/ 	.word	0x00022830
        /*0e60*/ 	.short	0x010a
        /*0e62*/ 	.byte	0x3f
	.zero		1


	//   ....[51]....
        /*0e64*/ 	.word	0x000128e0
        /*0e68*/ 	.word	0x000000d2
        /*0e6c*/ 	.word	0x00022830
        /*0e70*/ 	.short	0x010a
        /*0e72*/ 	.byte	0x3f
	.zero		1


	//   ....[52]....
        /*0e74*/ 	.word	0x00012dd0
        /*0e78*/ 	.word	0x000000a2
        /*0e7c*/ 	.word	0x00000000
        /*0e80*/ 	.short	0x0101
        /*0e82*/ 	.byte	0x3f
	.zero		1


	//   ....[53]....
        /*0e84*/ 	.word	0x00015b40
        /*0e88*/ 	.word	0x000000d2
        /*0e8c*/ 	.word	0x00022850
        /*0e90*/ 	.short	0x010a
        /*0e92*/ 	.byte	0x3f
	.zero		1


	//   ....[54]....
        /*0e94*/ 	.word	0x00015b90
        /*0e98*/ 	.word	0x000000d2
        /*0e9c*/ 	.word	0x00022850
        /*0ea0*/ 	.short	0x010a
        /*0ea2*/ 	.byte	0x3f
	.zero		1


	//   ....[55]....
        /*0ea4*/ 	.word	0x00015f50
        /*0ea8*/ 	.word	0x000000d2
        /*0eac*/ 	.word	0x00000000
        /*0eb0*/ 	.short	0x0101
        /*0eb2*/ 	.byte	0x3f
	.zero		1


	//   ....[56]....
        /*0eb4*/ 	.word	0x000183b0
        /*0eb8*/ 	.word	0x00000000
        /*0ebc*/ 	.word	0x00000000
        /*0ec0*/ 	.short	0x0101
        /*0ec2*/ 	.byte	0x3f
	.zero		1


	//   ....[57]....
        /*0ec4*/ 	.word	0x0001b0a0
        /*0ec8*/ 	.word	0x00000007
        /*0ecc*/ 	.word	0x00022820
        /*0ed0*/ 	.short	0x010a
        /*0ed2*/ 	.byte	0x3f
	.zero		1


	//   ....[58]....
        /*0ed4*/ 	.word	0x0001b180
        /*0ed8*/ 	.word	0x00000006
        /*0edc*/ 	.word	0x000228a0
        /*0ee0*/ 	.short	0x010a
        /*0ee2*/ 	.byte	0x3f
	.zero		1


	//   ....[59]....
        /*0ee4*/ 	.word	0x0001b3d0
        /*0ee8*/ 	.word	0x00000006
        /*0eec*/ 	.word	0x000228c0
        /*0ef0*/ 	.short	0x010a
        /*0ef2*/ 	.byte	0x3f
	.zero		1


	//   ....[60]....
        /*0ef4*/ 	.word	0x0001ba90
        /*0ef8*/ 	.word	0x00000005
        /*0efc*/ 	.word	0x000228a0
        /*0f00*/ 	.short	0x010a
        /*0f02*/ 	.byte	0x3f
	.zero		1


	//   ....[61]....
        /*0f04*/ 	.word	0x0001bcd0
        /*0f08*/ 	.word	0x00000005
        /*0f0c*/ 	.word	0x000228c0
        /*0f10*/ 	.short	0x010a
        /*0f12*/ 	.byte	0x3f
	.zero		1


	//   ....[62]....
        /*0f14*/ 	.word	0x0001d000
        /*0f18*/ 	.word	0x00000000
        /*0f1c*/ 	.word	0x00022840
        /*0f20*/ 	.short	0x010a
        /*0f22*/ 	.byte	0x3f
	.zero		1


	//   ....[63]....
        /*0f24*/ 	.word	0x0001dd70
        /*0f28*/ 	.word	0x00000008
        /*0f2c*/ 	.word	0x00022800
        /*0f30*/ 	.short	0x0107
        /*0f32*/ 	.byte	0x3f
	.zero		1


	//   ....[64]....
        /*0f34*/ 	.word	0x0001de70
        /*0f38*/ 	.word	0x00000002
        /*0f3c*/ 	.word	0x00022800
        /*0f40*/ 	.short	0x0101
        /*0f42*/ 	.byte	0x3f
	.zero		1


	//   ....[65]....
        /*0f44*/ 	.word	0x0001de90
        /*0f48*/ 	.word	0x00000002
        /*0f4c*/ 	.word	0x00022820
        /*0f50*/ 	.short	0x010a
        /*0f52*/ 	.byte	0x3f
	.zero		1


	//   ....[66]....
        /*0f54*/ 	.word	0x0001df90
        /*0f58*/ 	.word	0x00000002
        /*0f5c*/ 	.word	0x00022860
        /*0f60*/ 	.short	0x010a
        /*0f62*/ 	.byte	0x3f
	.zero		1


	//   ....[67]....
        /*0f64*/ 	.word	0x0001e850
        /*0f68*/ 	.word	0x00000002
        /*0f6c*/ 	.word	0x00022840
        /*0f70*/ 	.short	0x010a
        /*0f72*/ 	.byte	0x3f
	.zero		1


	//   ....[68]....
        /*0f74*/ 	.word	0x0001eaa0
        /*0f78*/ 	.word	0x00000002
        /*0f7c*/ 	.word	0x00022860
        /*0f80*/ 	.short	0x010a
        /*0f82*/ 	.byte	0x3f
	.zero		1


	//   ....[69]....
        /*0f84*/ 	.word	0x0001f300
        /*0f88*/ 	.word	0x00000003
        /*0f8c*/ 	.word	0x00022840
        /*0f90*/ 	.short	0x010a
        /*0f92*/ 	.byte	0x3f
	.zero		1


	//   ....[70]....
        /*0f94*/ 	.word	0x0001f540
        /*0f98*/ 	.word	0x00000003
        /*0f9c*/ 	.word	0x00022860
        /*0fa0*/ 	.short	0x010a
        /*0fa2*/ 	.byte	0x3f
	.zero		1


	//   ....[71]....
        /*0fa4*/ 	.word	0x0001fd10
        /*0fa8*/ 	.word	0x00000003
        /*0fac*/ 	.word	0x00022840
        /*0fb0*/ 	.short	0x010a
        /*0fb2*/ 	.byte	0x3f
	.zero		1


	//   ....[72]....
        /*0fb4*/ 	.word	0x0001ff60
        /*0fb8*/ 	.word	0x00000003
        /*0fbc*/ 	.word	0x00022860
        /*0fc0*/ 	.short	0x010a
        /*0fc2*/ 	.byte	0x3f
	.zero		1


	//   ....[73]....
        /*0fc4*/ 	.word	0x000213b0
        /*0fc8*/ 	.word	0x00000000
        /*0fcc*/ 	.word	0x00022820
        /*0fd0*/ 	.short	0x010a
        /*0fd2*/ 	.byte	0x3f
	.zero		1


	//   ....[74]....
        /*0fd4*/ 	.word	0x00021560
        /*0fd8*/ 	.word	0x00000006
        /*0fdc*/ 	.word	0x00000000
        /*0fe0*/ 	.short	0x010a
        /*0fe2*/ 	.byte	0x3f
	.zero		1


	//   ....[75]....
        /*0fe4*/ 	.word	0x000215d0
        /*0fe8*/ 	.word	0x00000007
        /*0fec*/ 	.word	0x00000000
        /*0ff0*/ 	.short	0x010a
        /*0ff2*/ 	.byte	0x3f
	.zero		1


	//   ....[76]....
        /*0ff4*/ 	.word	0x00021640
        /*0ff8*/ 	.word	0x00000004
        /*0ffc*/ 	.word	0x00000000
        /*1000*/ 	.short	0x010a
        /*1002*/ 	.byte	0x3f
	.zero		1


	//   ....[77]....
        /*1004*/ 	.word	0x00021670
        /*1008*/ 	.word	0x00000003
        /*100c*/ 	.word	0x00000000
        /*1010*/ 	.short	0x010a
        /*1012*/ 	.byte	0x3f
	.zero		1


	//   ....[78]....
        /*1014*/ 	.word	0x000216d0
        /*1018*/ 	.word	0x00000062
        /*101c*/ 	.word	0x00022890
        /*1020*/ 	.short	0x010a
        /*1022*/ 	.byte	0x3f
	.zero		1


	//   ....[79]....
        /*1024*/ 	.word	0x00021720
        /*1028*/ 	.word	0x00000062
        /*102c*/ 	.word	0x00022890
        /*1030*/ 	.short	0x010a
        /*1032*/ 	.byte	0x3f
	.zero		1


	//   ....[80]....
        /*1034*/ 	.word	0x00021770
        /*1038*/ 	.word	0x00000062
        /*103c*/ 	.word	0x00022890
        /*1040*/ 	.short	0x010a
        /*1042*/ 	.byte	0x3f
	.zero		1


	//   ....[81]....
        /*1044*/ 	.word	0x000217c0
        /*1048*/ 	.word	0x00000062
        /*104c*/ 	.word	0x000228b0
        /*1050*/ 	.short	0x010a
        /*1052*/ 	.byte	0x3f
	.zero		1


	//   ....[82]....
        /*1054*/ 	.word	0x00021c80
        /*1058*/ 	.word	0x00000010
        /*105c*/ 	.word	0x00022800
        /*1060*/ 	.short	0x010a
        /*1062*/ 	.byte	0x3f
	.zero		1


	//   ....[83]....
        /*1064*/ 	.word	0x00022280
        /*1068*/ 	.word	0x00000010
        /*106c*/ 	.word	0x00022800
        /*1070*/ 	.short	0x010a
        /*1072*/ 	.byte	0x3f
	.zero		1


	//   ....[84]....
        /*1074*/ 	.word	0x000222d0
        /*1078*/ 	.word	0x00000006
        /*107c*/ 	.word	0x00022830
        /*1080*/ 	.short	0x010a
        /*1082*/ 	.byte	0x3f
	.zero		1


	//   ....[85]....
        /*1084*/ 	.word	0x00022320
        /*1088*/ 	.word	0x00000006
        /*108c*/ 	.word	0x00022850
        /*1090*/ 	.short	0x010a
        /*1092*/ 	.byte	0x3f
	.zero		1


	//   ....[86]....
        /*1094*/ 	.word	0x00022370
        /*1098*/ 	.word	0x000000d2
        /*109c*/ 	.word	0x00022830
        /*10a0*/ 	.short	0x010a
        /*10a2*/ 	.byte	0x3f
	.zero		1


	//   ....[87]....
        /*10a4*/ 	.word	0x000223c0
        /*10a8*/ 	.word	0x000000d2
        /*10ac*/ 	.word	0x00022850
        /*10b0*/ 	.short	0x010a
        /*10b2*/ 	.byte	0x3f
	.zero		1


	//   ....[88]....
        /*10b4*/ 	.word	0x00022410
        /*10b8*/ 	.word	0x00000006
        /*10bc*/ 	.word	0x00022830
        /*10c0*/ 	.short	0x010a
        /*10c2*/ 	.byte	0x3f
	.zero		1


	//   ....[89]....
        /*10c4*/ 	.word	0x00022460
        /*10c8*/ 	.word	0x00000006
        /*10cc*/ 	.word	0x00022850
        /*10d0*/ 	.short	0x010a
        /*10d2*/ 	.byte	0x3f
	.zero		1


	//   ....[90]....
        /*10d4*/ 	.word	0x000224b0
        /*10d8*/ 	.word	0x000000d2
        /*10dc*/ 	.word	0x00022830
        /*10e0*/ 	.short	0x010a
        /*10e2*/ 	.byte	0x3f
	.zero		1


	//   ....[91]....
        /*10e4*/ 	.word	0x00022500
        /*10e8*/ 	.word	0x000000d2
        /*10ec*/ 	.word	0x00022850
        /*10f0*/ 	.short	0x010a
        /*10f2*/ 	.byte	0x3f
	.zero		1


	//   ....[92]....
        /*10f4*/ 	.word	0x00022ae0
        /*10f8*/ 	.word	0x00000006
        /*10fc*/ 	.word	0x00022820
        /*1100*/ 	.short	0x010a
        /*1102*/ 	.byte	0x3f
	.zero		1


	//   ....[93]....
        /*1104*/ 	.word	0x00022b30
        /*1108*/ 	.word	0x00000006
        /*110c*/ 	.word	0x000228a0
        /*1110*/ 	.short	0x010a
        /*1112*/ 	.byte	0x3f
	.zero		1


	//   ....[94]....
        /*1114*/ 	.word	0x00022b80
        /*1118*/ 	.word	0x00000006
        /*111c*/ 	.word	0x000228c0
        /*1120*/ 	.short	0x010a
        /*1122*/ 	.byte	0x3f
	.zero		1


	//   ....[95]....
        /*1124*/ 	.word	0x00022bd0
        /*1128*/ 	.word	0x00000005
        /*112c*/ 	.word	0x000228a0
        /*1130*/ 	.short	0x010a
        /*1132*/ 	.byte	0x3f
	.zero		1


	//   ....[96]....
        /*1134*/ 	.word	0x00022c20
        /*1138*/ 	.word	0x00000005
        /*113c*/ 	.word	0x000228c0
        /*1140*/ 	.short	0x010a
        /*1142*/ 	.byte	0x3f
	.zero		1


	//   ....[97]....
        /*1144*/ 	.word	0x00022dc0
        /*1148*/ 	.word	0x00000000
        /*114c*/ 	.word	0x00022840
        /*1150*/ 	.short	0x010a
        /*1152*/ 	.byte	0x3f
	.zero		1


	//   ....[98]....
        /*1154*/ 	.word	0x00023870
        /*1158*/ 	.word	0x00000002
        /*115c*/ 	.word	0x00022820
        /*1160*/ 	.short	0x010a
        /*1162*/ 	.byte	0x3f
	.zero		1


	//   ....[99]....
        /*1164*/ 	.word	0x000238c0
        /*1168*/ 	.word	0x00000002
        /*116c*/ 	.word	0x00022860
        /*1170*/ 	.short	0x010a
        /*1172*/ 	.byte	0x3f
	.zero		1


	//   ....[100]....
        /*1174*/ 	.word	0x00023910
        /*1178*/ 	.word	0x00000002
        /*117c*/ 	.word	0x00022840
        /*1180*/ 	.short	0x010a
        /*1182*/ 	.byte	0x3f
	.zero		1


	//   ....[101]....
        /*1184*/ 	.word	0x00023960
        /*1188*/ 	.word	0x00000002
        /*118c*/ 	.word	0x00022860
        /*1190*/ 	.short	0x010a
        /*1192*/ 	.byte	0x3f
	.zero		1


	//   ....[102]....
        /*1194*/ 	.word	0x000239b0
        /*1198*/ 	.word	0x00000003
        /*119c*/ 	.word	0x00022840
        /*11a0*/ 	.short	0x010a
        /*11a2*/ 	.byte	0x3f
	.zero		1


	//   ....[103]....
        /*11a4*/ 	.word	0x00023a00
        /*11a8*/ 	.word	0x00000003
        /*11ac*/ 	.word	0x00022860
        /*11b0*/ 	.short	0x010a
        /*11b2*/ 	.byte	0x3f
	.zero		1


	//   ....[104]....
        /*11b4*/ 	.word	0x00023a50
        /*11b8*/ 	.word	0x00000003
        /*11bc*/ 	.word	0x00022840
        /*11c0*/ 	.short	0x010a
        /*11c2*/ 	.byte	0x3f
	.zero		1


	//   ....[105]....
        /*11c4*/ 	.word	0x00023aa0
        /*11c8*/ 	.word	0x00000003
        /*11cc*/ 	.word	0x00022860
        /*11d0*/ 	.short	0x010a
        /*11d2*/ 	.byte	0x3f
	.zero		1


	//   ....[106]....
        /*11d4*/ 	.word	0x000244a0
        /*11d8*/ 	.word	0x00000000
        /*11dc*/ 	.word	0x00022820
        /*11e0*/ 	.short	0x010a
        /*11e2*/ 	.byte	0x3f
	.zero		1


	//   ....[107]....
        /*11e4*/ 	.word	0x00024640
        /*11e8*/ 	.word	0x00000006
        /*11ec*/ 	.word	0x00000000
        /*11f0*/ 	.short	0x010a
        /*11f2*/ 	.byte	0x3f
	.zero		1


	//   ....[108]....
        /*11f4*/ 	.word	0x00024690
        /*11f8*/ 	.word	0x00000007
        /*11fc*/ 	.word	0x00000000
        /*1200*/ 	.short	0x010a
        /*1202*/ 	.byte	0x3f
	.zero		1


	//   ....[109]....
        /*1204*/ 	.word	0x000246e0
        /*1208*/ 	.word	0x00000004
        /*120c*/ 	.word	0x00000000
        /*1210*/ 	.short	0x010a
        /*1212*/ 	.byte	0x3f
	.zero		1


	//----- nvinfo : EIATTR_NUM_MBARRIERS
	.align		4
.L_415:
        /*1214*/ 	.byte	0x03, 0x38
        /*1216*/ 	.short	0x0016


	//----- nvinfo : EIATTR_EXIT_INSTR_OFFSETS
	.align		4
        /*1218*/ 	.byte	0x04, 0x1c
        /*121a*/ 	.short	(.L_417 - .L_416)


	//   ....[0]....
.L_416:
        /*121c*/ 	.word	0x000216c0


	//----- nvinfo : EIATTR_MAX_THREADS
	.align		4
.L_417:
        /*1220*/ 	.byte	0x04, 0x05
        /*1222*/ 	.short	(.L_419 - .L_418)
.L_418:
        /*1224*/ 	.word	0x00000180
        /*1228*/ 	.word	0x00000001
        /*122c*/ 	.word	0x00000001


	//----- nvinfo : EIATTR_CRS_STACK_SIZE
	.align		4
.L_419:
        /*1230*/ 	.byte	0x04, 0x1e
        /*1232*/ 	.short	(.L_421 - .L_420)
.L_420:
        /*1234*/ 	.word	0x00000000


	//----- nvinfo : EIATTR_CBANK_PARAM_SIZE
	.align		4
.L_421:
        /*1238*/ 	.byte	0x03, 0x19
        /*123a*/ 	.short	0x0af0


	//----- nvinfo : EIATTR_PARAM_CBANK
	.align		4
        /*123c*/ 	.byte	0x04, 0x0a
        /*123e*/ 	.short	(.L_423 - .L_422)
	.align		4
.L_422:
        /*1240*/ 	.word	index@(.nv.constant0._ZN7cutlass13device_kernelIN5flash11enable_sm90INS1_16FlashAttnFwdSm90INS1_25CollectiveMainloopFwdSm90ILi2EN4cute5tupleIJNS5_1CILi1EEES8_S8_EEENS6_IJNS7_ILi128EEENS7_ILi96EEENS7_ILi64EEEEEELi256ENS_10bfloat16_tEfNS_4arch4Sm90ELb0ELb1ELb1ELb1ELb0ELb1ELb0ELb1ELb0ELb1ELb0ELb0EEENS1_21CollectiveEpilogueFwdINS6_IJSA_NS7_ILi256EEESB_EEES9_SE_SG_Li256ELb1ELb1ELb0ELb0EEENS1_36VarlenDynamicPersistentTileSchedulerILi128ELi96ELi256ELi128ELb0ELb1ELb1ELb1ELb0ELb1EEEEEEEEEvNT_6ParamsE)
        /*1244*/ 	.short	0x0210
        /*1246*/ 	.short	0x0af0


	//----- nvinfo : EIATTR_SW_WAR
	.align		4
.L_423:
        /*1248*/ 	.byte	0x04, 0x36
        /*124a*/ 	.short	(.L_425 - .L_424)
.L_424:
        /*124c*/ 	.word	0x00000008
.L_425:


//--------------------- .nv.info._ZN7cutlass13device_kernelIN5flash11enable_sm90INS1_16FlashAttnFwdSm90INS1_25CollectiveMainloopFwdSm90ILi2EN4cute5tupleIJNS5_1CILi1EEES8_S8_EEENS6_IJNS7_ILi128EEENS7_ILi96EEENS7_ILi64EEEEEELi256ENS_10bfloat16_tEfNS_4arch4Sm90ELb0ELb1ELb1ELb1ELb0ELb0ELb1ELb1ELb0ELb1ELb0ELb0EEENS1_21CollectiveEpilogueFwdINS6_IJSA_NS7_ILi256EEESB_EEES9_SE_SG_Li256ELb1ELb1ELb0ELb0EEENS1_36VarlenDynamicPersistentTileSchedulerILi128ELi96ELi256ELi128ELb0ELb1ELb1ELb1ELb0ELb1EEEEEEEEEvNT_6ParamsE --------------------------
	.section	.nv.info._ZN7cutlass13device_kernelIN5flash11enable_sm90INS1_16FlashAttnFwdSm90INS1_25CollectiveMainloopFwdSm90ILi2EN4cute5tupleIJNS5_1CILi1EEES8_S8_EEENS6_IJNS7_ILi128EEENS7_ILi96EEENS7_ILi64EEEEEELi256ENS_10bfloat16_tEfNS_4arch4Sm90ELb0ELb1ELb1ELb1ELb0ELb0ELb1ELb1ELb0ELb1ELb0ELb0EEENS1_21CollectiveEpilogueFwdINS6_IJSA_NS7_ILi256EEESB_EEES9_SE_SG_Li256ELb1ELb1ELb0ELb0EEENS1_36VarlenDynamicPersistentTileSchedulerILi128ELi96ELi256ELi128ELb0ELb1ELb1ELb1ELb0ELb1EEEEEEEEEvNT_6ParamsE,"",@"SHT_CUDA_INFO"
	.sectionflags	@""
	.align	4


	//----- nvinfo : EIATTR_CUDA_API_VERSION
	.align		4
        /*0000*/ 	.byte	0x04, 0x37
        /*0002*/ 	.short	(.L_427 - .L_426)
.L_426:
        /*0004*/ 	.word	0x00000082


	//----- nvinfo : EIATTR_KPARAM_INFO
	.align		4
.L_427:
        /*0008*/ 	.byte	0x04, 0x17
        /*000a*/ 	.short	(.L_429 - .L_428)
.L_428:
        /*000c*/ 	.word	0x00000000
        /*0010*/ 	.short	0x0000
        /*0012*/ 	.short	0x0070
        /*0014*/ 	.byte	0x00, 0xf0, 0x01, 0x2e


	//----- nvinfo : EIATTR_SPARSE_MMA_MASK
	.align		4
.L_429:
        /*0018*/ 	.byte	0x03, 0x50
        /*001a*/ 	.short	0x0000


	//----- nvinfo : EIATTR_MAXREG_COUNT
	.align		4
        /*001c*/ 	.byte	0x03, 0x1b
        /*001e*/ 	.short	0x00a8


	//----- nvinfo : EIATTR_NUM_BARRIERS
	.align		4
        /*0020*/ 	.byte	0x02, 0x4c
        /*0022*/ 	.byte	0x10
	.zero		1


	//----- nvinfo : EIATTR_EXTERNS
	.align		4
        /*0024*/ 	.byte	0x04, 0x0f
        /*0026*/ 	.short	(.L_431 - .L_430)


	//   ....[0]....
	.align		4
.L_430:
        /*0028*/ 	.word	index@(__assertfail)


	//----- nvinfo : EIATTR_ANNOTATIONS
	.align		4
.L_431:
        /*002c*/ 	.byte	0x04, 0x55
        /*002e*/ 	.short	(.L_433 - .L_432)


	//   ....[0]....
.L_432:
        /* <DEDUP_REMOVED lines=87> */


	//----- nvinfo : EIATTR_MERCURY_ISA_VERSION
	.align		4
.L_433:
        /*0590*/ 	.byte	0x03, 0x5f
        /*0592*/ 	.short	0x0101


	//----- nvinfo : EIATTR_UNUSED_LOAD_BYTE_OFFSET
	.align		4
        /*0594*/ 	.byte	0x04, 0x44
        /*0596*/ 	.short	(.L_435 - .L_434)


	//   ....[0]....
.L_434:
        /*0598*/ 	.word	0x00000b40
        /*059c*/ 	.word	0x0000fff0


	//   ....[1]....
        /*05a0*/ 	.word	0x000201a0
        /*05a4*/ 	.word	0x0000fff0


	//----- nvinfo : EIATTR_INT_WARP_WIDE_INSTR_OFFSETS
	.align		4
.L_435:
        /*05a8*/ 	.byte	0x04, 0x31
        /*05aa*/ 	.short	(.L_437 - .L_436)


	//   ....[0]....
.L_436:
        /*05ac*/ 	.word	0x00000170


	//   ....[1]....
        /*05b0*/ 	.word	0x000001b0


	//   ....[2]....
        /*05b4*/ 	.word	0x00000220


	//   ....[3]....
        /*05b8*/ 	.word	0x00000230


	//   ....[4]....
        /*05bc*/ 	.word	0x000244b0


	//   ....[5]....
        /*05c0*/ 	.word	0x00024540


	//   ....[6]....
        /*05c4*/ 	.word	0x00028fd0


	//   ....[7]....
        /*05c8*/ 	.word	0x00029060


	//----- nvinfo : EIATTR_COOP_GROUP_MASK_REGIDS
	.align		4
.L_437:
        /*05cc*/ 	.byte	0x04, 0x29
        /*05ce*/ 	.short	(.L_439 - .L_438)


	//   ....[0]....
.L_438:
        /*05d0*/ 	.word	0xffffffff


	//   ....[1]....
        /*05d4*/ 	.word	0xffffffff


	//   ....[2]....
        /*05d8*/ 	.word	0xffffffff


	//   ....[3]....
        /*05dc*/ 	.word	0xffffffff


	//   ....[4]....
        /*05e0*/ 	.word	0xffffffff


	//   ....[5]....
        /*05e4*/ 	.word	0xffffffff


	//   ....[6]....
        /*05e8*/ 	.word	0xffffffff


	//   ....[7]....
        /*05ec*/ 	.word	0xffffffff


	//   ....[8]....
        /*05f0*/ 	.word	0xffffffff


	//   ....[9]....
        /*05f4*/ 	.word	0xffffffff


	//   ....[10]....
        /*05f8*/ 	.word	0xffffffff


	//   ....[11]....
        /*05fc*/ 	.word	0xffffffff


	//   ....[12]....
        /*0600*/ 	.word	0xffffffff


	//   ....[13]....
        /*0604*/ 	.word	0xffffffff


	//   ....[14]....
        /*0608*/ 	.word	0xffffffff


	//   ....[15]....
        /*060c*/ 	.word	0xffffffff


	//   ....[16]....
        /*0610*/ 	.word	0xffffffff


	//   ....[17]....
        /*0614*/ 	.word	0xffffffff


	//   ....[18]....
        /*0618*/ 	.word	0xffffffff


	//   ....[19]....
        /*061c*/ 	.word	0xffffffff


	//   ....[20]....
        /*0620*/ 	.word	0xffffffff


	//   ....[21]....
        /*0624*/ 	.word	0xffffffff


	//   ....[22]....
        /*0628*/ 	.word	0xffffffff


	//   ....[23]....
        /*062c*/ 	.word	0xffffffff


	//   ....[24]....
        /*0630*/ 	.word	0xffffffff


	//   ....[25]....
        /*0634*/ 	.word	0xffffffff


	//   ....[26]....
        /*0638*/ 	.word	0xffffffff


	//   ....[27]....
        /*063c*/ 	.word	0xffffffff


	//   ....[28]....
        /*0640*/ 	.word	0xffffffff


	//   ....[29]....
        /*0644*/ 	.word	0xffffffff


	//   ....[30]....
        /*0648*/ 	.word	0xffffffff


	//   ....[31]....
        /*064c*/ 	.word	0xffffffff


	//   ....[32]....
        /*0650*/ 	.word	0xffffffff


	//   ....[33]....
        /*0654*/ 	.word	0xffffffff


	//   ....[34]....
        /*0658*/ 	.word	0xffffffff


	//   ....[35]....
        /*065c*/ 	.word	0xffffffff


	//   ....[36]....
        /*0660*/ 	.word	0xffffffff


	//   ....[37]....
        /*0664*/ 	.word	0xffffffff


	//   ....[38]....
        /*0668*/ 	.word	0xffffffff


	//   ....[39]....
        /*066c*/ 	.word	0xffffffff


	//   ....[40]....
        /*0670*/ 	.word	0xffffffff


	//   ....[41]....
        /*0674*/ 	.word	0xffffffff


	//   ....[42]....
        /*0678*/ 	.word	0xffffffff


	//   ....[43]....
        /*067c*/ 	.word	0xffffffff


	//   ....[44]....
        /*0680*/ 	.word	0xffffffff


	//   ....[45]....
        /*0684*/ 	.word	0xffffffff


	//   ....[46]....
        /*0688*/ 	.word	0xffffffff


	//   ....[47]....
        /*068c*/ 	.word	0xffffffff


	//   ....[48]....
        /*0690*/ 	.word	0xffffffff


	//   ....[49]....
        /*0694*/ 	.word	0xffffffff


	//   ....[50]....
        /*0698*/ 	.word	0xffffffff


	//   ....[51]....
        /*069c*/ 	.word	0xffffffff


	//   ....[52]....
        /*06a0*/ 	.word	0xffffffff


	//   ....[53]....
        /*06a4*/ 	.word	0xffffffff


	//   ....[54]....
        /*06a8*/ 	.word	0xffffffff


	//   ....[55]....
        /*06ac*/ 	.word	0xffffffff


	//   ....[56]....
        /*06b0*/ 	.word	0xffffffff


	//   ....[57]....
        /*06b4*/ 	.word	0xffffffff


	//   ....[58]....
        /*06b8*/ 	.word	0xffffffff


	//   ....[59]....
        /*06bc*/ 	.word	0xffffffff


	//   ....[60]....
        /*06c0*/ 	.word	0xffffffff


	//   ....[61]....
        /*06c4*/ 	.word	0xffffffff


	//   ....[62]....
        /*06c8*/ 	.word	0xffffffff


	//   ....[63]....
        /*06cc*/ 	.word	0xffffffff


	//   ....[64]....
        /*06d0*/ 	.word	0xffffffff


	//   ....[65]....
        /*06d4*/ 	.word	0xffffffff


	//   ....[66]....
        /*06d8*/ 	.word	0xffffffff


	//   ....[67]....
        /*06dc*/ 	.word	0xffffffff


	//   ....[68]....
        /*06e0*/ 	.word	0xffffffff


	//   ....[69]....
        /*06e4*/ 	.word	0xffffffff


	//   ....[70]....
        /*06e8*/ 	.word	0xffffffff


	//   ....[71]....
        /*06ec*/ 	.word	0xffffffff


	//   ....[72]....
        /*06f0*/ 	.word	0xffffffff


	//   ....[73]....
        /*06f4*/ 	.word	0xffffffff


	//   ....[74]....
        /*06f8*/ 	.word	0xffffffff


	//   ....[75]....
        /*06fc*/ 	.word	0xffffffff


	//   ....[76]....
        /*0700*/ 	.word	0xffffffff


	//   ....[77]....
        /*0704*/ 	.word	0xffffffff


	//   ....[78]....
        /*0708*/ 	.word	0xffffffff


	//   ....[79]....
        /*070c*/ 	.word	0xffffffff


	//   ....[80]....
        /*0710*/ 	.word	0xffffffff


	//   ....[81]....
        /*0714*/ 	.word	0xffffffff


	//   ....[82]....
        /*0718*/ 	.word	0xffffffff


	//   ....[83]....
        /*071c*/ 	.word	0xffffffff


	//   ....[84]....
        /*0720*/ 	.word	0xffffffff


	//   ....[85]....
        /*0724*/ 	.word	0xffffffff


	//   ....[86]....
        /*0728*/ 	.word	0xffffffff


	//   ....[87]....
        /*072c*/ 	.word	0xffffffff


	//   ....[88]....
        /*0730*/ 	.word	0xffffffff


	//   ....[89]....
        /*0734*/ 	.word	0xffffffff


	//   ....[90]....
        /*0738*/ 	.word	0xffffffff


	//   ....[91]....
        /*073c*/ 	.word	0xffffffff


	//   ....[92]....
        /*0740*/ 	.word	0xffffffff


	//   ....[93]....
        /*0744*/ 	.word	0xffffffff


	//   ....[94]....
        /*0748*/ 	.word	0xffffffff


	//   ....[95]....
        /*074c*/ 	.word	0xffffffff


	//   ....[96]....
        /*0750*/ 	.word	0xffffffff


	//   ....[97]....
        /*0754*/ 	.word	0xffffffff


	//   ....[98]....
        /*0758*/ 	.word	0xffffffff


	//   ....[99]....
        /*075c*/ 	.word	0xffffffff


	//   ....[100]....
        /*0760*/ 	.word	0xffffffff


	//   ....[101]....
        /*0764*/ 	.word	0xffffffff


	//   ....[102]....
        /*0768*/ 	.word	0xffffffff


	//   ....[103]....
        /*076c*/ 	.word	0xffffffff


	//   ....[104]....
        /*0770*/ 	.word	0xffffffff


	//   ....[105]....
        /*0774*/ 	.word	0xffffffff


	//   ....[106]....
        /*0778*/ 	.word	0xffffffff


	//   ....[107]....
        /*077c*/ 	.word	0xffffffff


	//   ....[108]....
        /*0780*/ 	.word	0xffffffff


	//   ....[109]....
        /*0784*/ 	.word	0xffffffff


	//   ....[110]....
        /*0788*/ 	.word	0xffffffff


	//   ....[111]....
        /*078c*/ 	.word	0xffffffff


	//   ....[112]....
        /*0790*/ 	.word	0xffffffff


	//   ....[113]....
        /*0794*/ 	.word	0xffffffff


	//   ....[114]....
        /*0798*/ 	.word	0xffffffff


	//   ....[115]....
        /*079c*/ 	.word	0x0500000f


	//   ....[116]....
        /*07a0*/ 	.word	0x0500000f


	//   ....[117]....
        /*07a4*/ 	.word	0x0500000f


	//   ....[118]....
        /*07a8*/ 	.word	0x0500000f


	//   ....[119]....
        /*07ac*/ 	.word	0x0500000f


	//   ....[120]....
        /*07b0*/ 	.word	0x0500000f


	//   ....[121]....
        /*07b4*/ 	.word	0x0500000f


	//   ....[122]....
        /*07b8*/ 	.word	0x0500000f


	//   ....[123]....
        /*07bc*/ 	.word	0x0500000f


	//   ....[124]....
        /*07c0*/ 	.word	0x0500000f


	//   ....[125]....
        /*07c4*/ 	.word	0x0500000f


	//   ....[126]....
        /*07c8*/ 	.word	0x0500000f


	//   ....[127]....
        /*07cc*/ 	.word	0x0500000f


	//   ....[128]....
        /*07d0*/ 	.word	0x0500000f


	//   ....[129]....
        /*07d4*/ 	.word	0x0500000f


	//   ....[130]....
        /*07d8*/ 	.word	0x0500000f


	//   ....[131]....
        /*07dc*/ 	.word	0x0500000f


	//   ....[132]....
        /*07e0*/ 	.word	0x0500000f


	//   ....[133]....
        /*07e4*/ 	.word	0x0500000f


	//   ....[134]....
        /*07e8*/ 	.word	0x0500000f


	//   ....[135]....
        /*07ec*/ 	.word	0x0500000f


	//   ....[136]....
        /*07f0*/ 	.word	0x0500000f


	//   ....[137]....
        /*07f4*/ 	.word	0x0500000f


	//   ....[138]....
        /*07f8*/ 	.word	0x0500000f


	//   ....[139]....
        /*07fc*/ 	.word	0x0500000f


	//   ....[140]....
        /*0800*/ 	.word	0x0500000f


	//   ....[141]....
        /*0804*/ 	.word	0x0500000f


	//   ....[142]....
        /*0808*/ 	.word	0x0500000f


	//   ....[143]....
        /*080c*/ 	.word	0x0500000f


	//   ....[144]....
        /*0810*/ 	.word	0x0500000f


	//   ....[145]....
        /*0814*/ 	.word	0x0500000f


	//   ....[146]....
        /*0818*/ 	.word	0x0500000f


	//   ....[147]....
        /*081c*/ 	.word	0x0500000f


	//   ....[148]....
        /*0820*/ 	.word	0x0500000f


	//   ....[149]....
        /*0824*/ 	.word	0x0500000f


	//   ....[150]....
        /*0828*/ 	.word	0x0500000f


	//   ....[151]....
        /*082c*/ 	.word	0x0500000f


	//   ....[152]....
        /*0830*/ 	.word	0x0500000f


	//   ....[153]....
        /*0834*/ 	.word	0x0500000f


	//   ....[154]....
        /*0838*/ 	.word	0x0500000f


	//   ....[155]....
        /*083c*/ 	.word	0x0500000f


	//   ....[156]....
        /*0840*/ 	.word	0x0500000f


	//   ....[157]....
        /*0844*/ 	.word	0x0500000f


	//   ....[158]....
        /*0848*/ 	.word	0x0500000f


	//   ....[159]....
        /*084c*/ 	.word	0x0500000f


	//   ....[160]....
        /*0850*/ 	.word	0x0500000f


	//   ....[161]....
        /*0854*/ 	.word	0x0500000f


	//   ....[162]....
        /*0858*/ 	.word	0x0500000f


	//   ....[163]....
        /*085c*/ 	.word	0x0500000f


	//   ....[164]....
        /*0860*/ 	.word	0x0500000f


	//   ....[165]....
        /*0864*/ 	.word	0x0500000f


	//   ....[166]....
        /*0868*/ 	.word	0xffffffff


	//   ....[167]....
        /*086c*/ 	.word	0xffffffff


	//   ....[168]....
        /*0870*/ 	.word	0xffffffff


	//   ....[169]....
        /*0874*/ 	.word	0xffffffff


	//   ....[170]....
        /*0878*/ 	.word	0xffffffff


	//   ....[171]....
        /*087c*/ 	.word	0xffffffff


	//----- nvinfo : EIATTR_COOP_GROUP_INSTR_OFFSETS
	.align		4
.L_439:
        /*0880*/ 	.byte	0x04, 0x28
        /*0882*/ 	.short	(.L_441 - .L_440)


	//   ....[0]....
.L_440:
        /*0884*/ 	.word	0x000000b0


	//   ....[1]....
        /*0888*/ 	.word	0x00000180


	//   ....[2]....
        /*088c*/ 	.word	0x000001d0


	//   ....[3]....
        /*0890*/ 	.word	0x00000420


	//   ....[4]....
        /*0894*/ 	.word	0x00000580


	//   ....[5]....
        /*0898*/ 	.word	0x000006a0


	//   ....[6]....
        /*089c*/ 	.word	0x00000800


	//   ....[7]....
        /*08a0*/ 	.word	0x00002150


	//   ....[8]....
        /*08a4*/ 	.word	0x00004380


	//   ....[9]....
        /*08a8*/ 	.word	0x00004bb0


	//   ....[10]....
        /*08ac*/ 	.word	0x00006260


	//   ....[11]....
        /*08b0*/ 	.word	0x000062e0


	//   ....[12]....
        /*08b4*/ 	.word	0x00006640


	//   ....[13]....
        /*08b8*/ 	.word	0x00006660


	//   ....[14]....
        /*08bc*/ 	.word	0x0000bdc0


	//   ....[15]....
        /*08c0*/ 	.word	0x0000bfd0


	//   ....[16]....
        /*08c4*/ 	.word	0x0000c1e0


	//   ....[17]....
        /*08c8*/ 	.word	0x0000c200


	//   ....[18]....
        /*08cc*/ 	.word	0x000153f0


	//   ....[19]....
        /*08d0*/ 	.word	0x00015b90


	//   ....[20]....
        /*08d4*/ 	.word	0x00016fe0


	//   ....[21]....
        /*08d8*/ 	.word	0x000171c0


	//   ....[22]....
        /*08dc*/ 	.word	0x000172f0


	//   ....[23]....
        /*08e0*/ 	.word	0x00017310


	//   ....[24]....
        /*08e4*/ 	.word	0x0001f220


	//   ....[25]....
        /*08e8*/ 	.word	0x0001f240


	//   ....[26]....
        /*08ec*/ 	.word	0x0001f2a0


	//   ....[27]....
        /*08f0*/ 	.word	0x0001f2e0


	//   ....[28]....
        /*08f4*/ 	.word	0x000210f0


	//   ....[29]....
        /*08f8*/ 	.word	0x00021110


	//   ....[30]....
        /*08fc*/ 	.word	0x00021170


	//   ....[31]....
        /*0900*/ 	.word	0x00021190


	//   ....[32]....
        /*0904*/ 	.word	0x00021ae0


	//   ....[33]....
        /*0908*/ 	.word	0x00021b00


	//   ....[34]....
        /*090c*/ 	.word	0x00021c50


	//   ....[35]....
        /*0910*/ 	.word	0x00021c70


	//   ....[36]....
        /*0914*/ 	.word	0x00021db0


	//   ....[37]....
        /*0918*/ 	.word	0x00021dd0


	//   ....[38]....
        /*091c*/ 	.word	0x00021f20


	//   ....[39]....
        /*0920*/ 	.word	0x00021f40


	//   ....[40]....
        /*0924*/ 	.word	0x00022880


	//   ....[41]....
        /*0928*/ 	.word	0x000228a0


	//   ....[42]....
        /*092c*/ 	.word	0x000229e0


	//   ....[43]....
        /*0930*/ 	.word	0x00022a00


	//   ....[44]....
        /*0934*/ 	.word	0x00022b40


	//   ....[45]....
        /*0938*/ 	.word	0x00022b60


	//   ....[46]....
        /*093c*/ 	.word	0x00022cb0


	//   ....[47]....
        /*0940*/ 	.word	0x00022cd0


	//   ....[48]....
        /*0944*/ 	.word	0x00022eb0


	//   ....[49]....
        /*0948*/ 	.word	0x00023090


	//   ....[50]....
        /*094c*/ 	.word	0x000230c0


	//   ....[51]....
        /*0950*/ 	.word	0x000230f0


	//   ....[52]....
        /*0954*/ 	.word	0x00023120


	//   ....[53]....
        /*0958*/ 	.word	0x00023150


	//   ....[54]....
        /*095c*/ 	.word	0x00023180


	//   ....[55]....
        /*0960*/ 	.word	0x000232f0


	//   ....[56]....
        /*0964*/ 	.word	0x00023320


	//   ....[57]....
        /*0968*/ 	.word	0x00023350


	//   ....[58]....
        /*096c*/ 	.word	0x00023380


	//   ....[59]....
        /*0970*/ 	.word	0x000233b0


	//   ....[60]....
        /*0974*/ 	.word	0x000233e0


	//   ....[61]....
        /*0978*/ 	.word	0x00023480


	//   ....[62]....
        /*097c*/ 	.word	0x000234e0


	//   ....[63]....
        /*0980*/ 	.word	0x00023570


	//   ....[64]....
        /*0984*/ 	.word	0x00024a70


	//   ....[65]....
        /*0988*/ 	.word	0x000255d0


	//   ....[66]....
        /*098c*/ 	.word	0x000255f0


	//   ....[67]....
        /*0990*/ 	.word	0x00025610


	//   ....[68]....
        /*0994*/ 	.word	0x00025640


	//   ....[69]....
        /*0998*/ 	.word	0x00025710


	//   ....[70]....
        /*099c*/ 	.word	0x000257a0


	//   ....[71]....
        /*09a0*/ 	.word	0x000257d0


	//   ....[72]....
        /*09a4*/ 	.word	0x00025850


	//   ....[73]....
        /*09a8*/ 	.word	0x00025880


	//   ....[74]....
        /*09ac*/ 	.word	0x00025900


	//   ....[75]....
        /*09b0*/ 	.word	0x00025930


	//   ....[76]....
        /*09b4*/ 	.word	0x000259b0


	//   ....[77]....
        /*09b8*/ 	.word	0x000259e0


	//   ....[78]....
        /*09bc*/ 	.word	0x00025a00


	//   ....[79]....
        /*09c0*/ 	.word	0x00025a50


	//   ....[80]....
        /*09c4*/ 	.word	0x00025a60


	//   ....[81]....
        /*09c8*/ 	.word	0x000261f0


	//   ....[82]....
        /*09cc*/ 	.word	0x00026230


	//   ....[83]....
        /*09d0*/ 	.word	0x00026250


	//   ....[84]....
        /*09d4*/ 	.word	0x000262f0


	//   ....[85]....
        /*09d8*/ 	.word	0x00026380


	//   ....[86]....
        /*09dc*/ 	.word	0x00026390


	//   ....[87]....
        /*09e0*/ 	.word	0x00026420


	//   ....[88]....
        /*09e4*/ 	.word	0x00026430


	//   ....[89]....
        /*09e8*/ 	.word	0x000264a0


	//   ....[90]....
        /*09ec*/ 	.word	0x000264b0


	//   ....[91]....
        /*09f0*/ 	.word	0x00026530


	//   ....[92]....
        /*09f4*/ 	.word	0x00026540


	//   ....[93]....
        /*09f8*/ 	.word	0x000265c0


	//   ....[94]....
        /*09fc*/ 	.word	0x000265d0


	//   ....[95]....
        /*0a00*/ 	.word	0x000265e0


	//   ....[96]....
        /*0a04*/ 	.word	0x00026620


	//   ....[97]....
        /*0a08*/ 	.word	0x00029260


	//   ....[98]....
        /*0a0c*/ 	.word	0x000292c0


	//   ....[99]....
        /*0a10*/ 	.word	0x000292f0


	//   ....[100]....
        /*0a14*/ 	.word	0x00029300


	//   ....[101]....
        /*0a18*/ 	.word	0x00029330


	//   ....[102]....
        /*0a1c*/ 	.word	0x00029360


	//   ....[103]....
        /*0a20*/ 	.word	0x00029390


	//   ....[104]....
        /*0a24*/ 	.word	0x000293c0


	//   ....[105]....
        /*0a28*/ 	.word	0x00029540


	//   ....[106]....
        /*0a2c*/ 	.word	0x00029570


	//   ....[107]....
        /*0a30*/ 	.word	0x000295a0


	//   ....[108]....
        /*0a34*/ 	.word	0x000295d0


	//   ....[109]....
        /*0a38*/ 	.word	0x00029600


	//   ....[110]....
        /*0a3c*/ 	.word	0x00029630


	//   ....[111]....
        /*0a40*/ 	.word	0x000296f0


	//   ....[112]....
        /*0a44*/ 	.word	0x00029710


	//   ....[113]....
        /*0a48*/ 	.word	0x00029780


	//   ....[114]....
        /*0a4c*/ 	.word	0x00029e50


	//   ....[115]....
        /*0a50*/ 	.word	0x0002a430


	//   ....[116]....
        /*0a54*/ 	.word	0x0002a5c0


	//   ....[117]....
        /*0a58*/ 	.word	0x0002a620


	//   ....[118]....
        /*0a5c*/ 	.word	0x0002a680


	//   ....[119]....
        /*0a60*/ 	.word	0x0002a6e0


	//   ....[120]....
        /*0a64*/ 	.word	0x0002a780


	//   ....[121]....
        /*0a68*/ 	.word	0x0002a870


	//   ....[122]....
        /*0a6c*/ 	.word	0x0002a9a0


	//   ....[123]....
        /*0a70*/ 	.word	0x0002aa40


	//   ....[124]....
        /*0a74*/ 	.word	0x0002ab10


	//   ....[125]....
        /*0a78*/ 	.word	0x0002abb0


	//   ....[126]....
        /*0a7c*/ 	.word	0x0002ac80


	//   ....[127]....
        /*0a80*/ 	.word	0x0002ad20


	//   ....[128]....
        /*0a84*/ 	.word	0x0002adf0


	//   ....[129]....
        /*0a88*/ 	.word	0x0002ae90


	//   ....[130]....
        /*0a8c*/ 	.word	0x0002af40


	//   ....[131]....
        /*0a90*/ 	.word	0x0002afe0


	//   ....[132]....
        /*0a94*/ 	.word	0x0002b280


	//   ....[133]....
        /*0a98*/ 	.word	0x0002b330


	//   ....[134]....
        /*0a9c*/ 	.word	0x0002b430


	//   ....[135]....
        /*0aa0*/ 	.word	0x0002b520


	//   ....[136]....
        /*0aa4*/ 	.word	0x0002b5e0


	//   ....[137]....
        /*0aa8*/ 	.word	0x0002b6a0


	//   ....[138]....
        /*0aac*/ 	.word	0x0002b760


	//   ....[139]....
        /*0ab0*/ 	.word	0x0002b820


	//   ....[140]....
        /*0ab4*/ 	.word	0x0002b8e0


	//   ....[141]....
        /*0ab8*/ 	.word	0x0002b9a0


	//   ....[142]....
        /*0abc*/ 	.word	0x0002ba60


	//   ....[143]....
        /*0ac0*/ 	.word	0x0002bb10


	//   ....[144]....
        /*0ac4*/ 	.word	0x0002bc10


	//   ....[145]....
        /*0ac8*/ 	.word	0x0002bc60


	//   ....[146]....
        /*0acc*/ 	.word	0x0002bcc0


	//   ....[147]....
        /*0ad0*/ 	.word	0x0002bda0


	//   ....[148]....
        /*0ad4*/ 	.word	0x0002c0d0


	//   ....[149]....
        /*0ad8*/ 	.word	0x0002c170


	//   ....[150]....
        /*0adc*/ 	.word	0x0002c290


	//   ....[151]....
        /*0ae0*/ 	.word	0x0002c300


	//   ....[152]....
        /*0ae4*/ 	.word	0x0002c380


	//   ....[153]....
        /*0ae8*/ 	.word	0x0002c400


	//   ....[154]....
        /*0aec*/ 	.word	0x0002c480


	//   ....[155]....
        /*0af0*/ 	.word	0x0002c510


	//   ....[156]....
        /*0af4*/ 	.word	0x0002c5b0


	//   ....[157]....
        /*0af8*/ 	.word	0x0002c650


	//   ....[158]....
        /*0afc*/ 	.word	0x0002c6c0


	//   ....[159]....
        /*0b00*/ 	.word	0x0002c730


	//   ....[160]....
        /*0b04*/ 	.word	0x0002c7a0


	//   ....[161]....
        /*0b08*/ 	.word	0x0002c820


	//   ....[162]....
        /*0b0c*/ 	.word	0x0002c8a0


	//   ....[163]....
        /*0b10*/ 	.word	0x0002c940


	//   ....[164]....
        /*0b14*/ 	.word	0x0002c9d0


	//   ....[165]....
        /*0b18*/ 	.word	0x0002cb00


	//   ....[166]....
        /*0b1c*/ 	.word	0x0002f1b0


	//   ....[167]....
        /*0b20*/ 	.word	0x0002f930


	//   ....[168]....
        /*0b24*/ 	.word	0x00030c00


	//   ....[169]....
        /*0b28*/ 	.word	0x00030c50


	//   ....[170]....
        /*0b2c*/ 	.word	0x00030cb0


	//   ....[171]....
        /*0b30*/ 	.word	0x00030cd0


	//----- nvinfo : EIATTR_REG_RECONFIG
	.align		4
.L_441:
        /*0b34*/ 	.byte	0x01, 0x54
	.zero		2


	//----- nvinfo : EIATTR_SYSCALL_OFFSETS
	.align		4
        /*0b38*/ 	.byte	0x04, 0x46
        /*0b3a*/ 	.short	(.L_443 - .L_442)


	//   ....[0]....
.L_442:
        /*0b3c*/ 	.word	0x000026c0


	//   ....[1]....
        /*0b40*/ 	.word	0x000246b0


	//   ....[2]....
        /*0b44*/ 	.word	0x00024800


	//   ....[3]....
        /*0b48*/ 	.word	0x000248f0


	//   ....[4]....
        /*0b4c*/ 	.word	0x000251a0


	//   ....[5]....
        /*0b50*/ 	.word	0x00025df0


	//----- nvinfo : EIATTR_MBARRIER_INSTR_OFFSETS
	.align		4
.L_443:
        /*0b54*/ 	.byte	0x04, 0x39
        /*0b56*/ 	.short	(.L_445 - .L_444)


	//   ....[0]....
.L_444:
        /*0b58*/ 	.word	0x000002c0
        /*0b5c*/ 	.word	0x000000ff
        /*0b60*/ 	.word	0x00032400
        /*0b64*/ 	.short	0x0100
        /*0b66*/ 	.byte	0x08
	.zero		1


	//   ....[1]....
        /*0b68*/ 	.word	0x000002d0
        /*0b6c*/ 	.word	0x000000ff
        /*0b70*/ 	.word	0x00032410
        /*0b74*/ 	.short	0x0100
        /*0b76*/ 	.byte	0x08
	.zero		1


	//   ....[2]....
        /*0b78*/ 	.word	0x000002e0
        /*0b7c*/ 	.word	0x000000ff
        /*0b80*/ 	.word	0x00032420
        /*0b84*/ 	.short	0x0100
        /*0b86*/ 	.byte	0x08
	.zero		1


	//   ....[3]....
        /*0b88*/ 	.word	0x000003d0
        /*0b8c*/ 	.word	0x000000ff
        /*0b90*/ 	.word	0x00032430
        /*0b94*/ 	.short	0x0100
        /*0b96*/ 	.byte	0x08
	.zero		1


	//   ....[4]....
        /*0b98*/ 	.word	0x000003e0
        /*0b9c*/ 	.word	0x000000ff
        /*0ba0*/ 	.word	0x00032440
        /*0ba4*/ 	.short	0x0100
        /*0ba6*/ 	.byte	0x08
	.zero		1


	//   ....[5]....
        /*0ba8*/ 	.word	0x000003f0
        /*0bac*/ 	.word	0x000000ff
        /*0bb0*/ 	.word	0x00032438
        /*0bb4*/ 	.short	0x0100
        /*0bb6*/ 	.byte	0x08
	.zero		1


	//   ....[6]....
        /*0bb8*/ 	.word	0x00000400
        /*0bbc*/ 	.word	0x000000ff
        /*0bc0*/ 	.word	0x00032448
        /*0bc4*/ 	.short	0x0100
        /*0bc6*/ 	.byte	0x08
	.zero		1


	//   ....[7]....
        /*0bc8*/ 	.word	0x00000530
        /*0bcc*/ 	.word	0x000000ff
        /*0bd0*/ 	.word	0x00032450
        /*0bd4*/ 	.short	0x0100
        /*0bd6*/ 	.byte	0x08
	.zero		1


	//   ....[8]....
        /*0bd8*/ 	.word	0x00000540
        /*0bdc*/ 	.word	0x000000ff
        /*0be0*/ 	.word	0x00032460
        /*0be4*/ 	.short	0x0100
        /*0be6*/ 	.byte	0x08
	.zero		1


	//   ....[9]....
        /*0be8*/ 	.word	0x00000550
        /*0bec*/ 	.word	0x000000ff
        /*0bf0*/ 	.word	0x00032458
        /*0bf4*/ 	.short	0x0100
        /*0bf6*/ 	.byte	0x08
	.zero		1


	//   ....[10]....
        /*0bf8*/ 	.word	0x00000560
        /*0bfc*/ 	.word	0x000000ff
        /*0c00*/ 	.word	0x00032468
        /*0c04*/ 	.short	0x0100
        /*0c06*/ 	.byte	0x08
	.zero		1


	//   ....[11]....
        /*0c08*/ 	.word	0x00000650
        /*0c0c*/ 	.word	0x000000ff
        /*0c10*/ 	.word	0x00032470
        /*0c14*/ 	.short	0x0100
        /*0c16*/ 	.byte	0x06
	.zero		1


	//   ....[12]....
        /*0c18*/ 	.word	0x00000660
        /*0c1c*/ 	.word	0x000000ff
        /*0c20*/ 	.word	0x00032480
        /*0c24*/ 	.short	0x0100
        /*0c26*/ 	.byte	0x06
	.zero		1


	//   ....[13]....
        /*0c28*/ 	.word	0x00000670
        /*0c2c*/ 	.word	0x000000ff
        /*0c30*/ 	.word	0x00032478
        /*0c34*/ 	.short	0x0100
        /*0c36*/ 	.byte	0x06
	.zero		1


	//   ....[14]....
        /*0c38*/ 	.word	0x00000680
        /*0c3c*/ 	.word	0x000000ff
        /*0c40*/ 	.word	0x00032488
        /*0c44*/ 	.short	0x0100
        /*0c46*/ 	.byte	0x06
	.zero		1


	//   ....[15]....
        /*0c48*/ 	.word	0x000007b0
        /*0c4c*/ 	.word	0x000000ff
        /*0c50*/ 	.word	0x00032490
        /*0c54*/ 	.short	0x0100
        /*0c56*/ 	.byte	0x08
	.zero		1


	//   ....[16]....
        /*0c58*/ 	.word	0x000007c0
        /*0c5c*/ 	.word	0x000000ff
        /*0c60*/ 	.word	0x000324a0
        /*0c64*/ 	.short	0x0100
        /*0c66*/ 	.byte	0x08
	.zero		1


	//   ....[17]....
        /*0c68*/ 	.word	0x000007d0
        /*0c6c*/ 	.word	0x000000ff
        /*0c70*/ 	.word	0x00032498
        /*0c74*/ 	.short	0x0100
        /*0c76*/ 	.byte	0x08
	.zero		1


	//   ....[18]....
        /*0c78*/ 	.word	0x000007e0
        /*0c7c*/ 	.word	0x000000ff
        /*0c80*/ 	.word	0x000324a8
        /*0c84*/ 	.short	0x0100
        /*0c86*/ 	.byte	0x08
	.zero		1


	//   ....[19]....
        /*0c88*/ 	.word	0x00000910
        /*0c8c*/ 	.word	0x000000ff
        /*0c90*/ 	.word	0x000324b0
        /*0c94*/ 	.short	0x0100
        /*0c96*/ 	.byte	0x08
	.zero		1


	//   ....[20]....
        /*0c98*/ 	.word	0x00000920
        /*0c9c*/ 	.word	0x000000ff
        /*0ca0*/ 	.word	0x000324c0
        /*0ca4*/ 	.short	0x0100
        /*0ca6*/ 	.byte	0x08
	.zero		1


	//   ....[21]....
        /*0ca8*/ 	.word	0x00000930
        /*0cac*/ 	.word	0x000000ff
        /*0cb0*/ 	.word	0x000324b8
        /*0cb4*/ 	.short	0x0100
        /*0cb6*/ 	.byte	0x08
	.zero		1


	//   ....[22]....
        /*0cb8*/ 	.word	0x00000940
        /*0cbc*/ 	.word	0x000000ff
        /*0cc0*/ 	.word	0x000324c8
        /*0cc4*/ 	.short	0x0100
        /*0cc6*/ 	.byte	0x08
	.zero		1


	//   ....[23]....
        /*0cc8*/ 	.word	0x00002940
        /*0ccc*/ 	.word	0x000000ff
        /*0cd0*/ 	.word	0x00032400
        /*0cd4*/ 	.short	0x010a
        /*0cd6*/ 	.byte	0x2e
	.zero		1


	//   ....[24]....
        /*0cd8*/ 	.word	0x00002d70
        /*0cdc*/ 	.word	0x00000014
        /*0ce0*/ 	.word	0x00000000
        /*0ce4*/ 	.short	0x010a
        /*0ce6*/ 	.byte	0x3f
	.zero		1


	//   ....[25]....
        /*0ce8*/ 	.word	0x00002dd0
        /*0cec*/ 	.word	0x00000014
        /*0cf0*/ 	.word	0x00000000
        /*0cf4*/ 	.short	0x010a
        /*0cf6*/ 	.byte	0x3f
	.zero		1


	//   ....[26]....
        /*0cf8*/ 	.word	0x00003180
        /*0cfc*/ 	.word	0x000000ff
        /*0d00*/ 	.word	0x00032410
        /*0d04*/ 	.short	0x010a
        /*0d06*/ 	.byte	0x2e
	.zero		1


	//   ....[27]....
        /*0d08*/ 	.word	0x00003280
        /*0d0c*/ 	.word	0x00000008
        /*0d10*/ 	.word	0x00000000
        /*0d14*/ 	.short	0x010a
        /*0d16*/ 	.byte	0x3f
	.zero		1


	//   ....[28]....
        /*0d18*/ 	.word	0x000032e0
        /*0d1c*/ 	.word	0x00000008
        /*0d20*/ 	.word	0x00000000
        /*0d24*/ 	.short	0x010a
        /*0d26*/ 	.byte	0x3f
	.zero		1


	//   ....[29]....
        /*0d28*/ 	.word	0x00003fd0
        /*0d2c*/ 	.word	0x00000008
        /*0d30*/ 	.word	0x00000000
        /*0d34*/ 	.short	0x0101
        /*0d36*/ 	.byte	0x3f
	.zero		1


	//   ....[30]....
        /*0d38*/ 	.word	0x00009880
        /*0d3c*/ 	.word	0x0000000b
        /*0d40*/ 	.word	0x00000000
        /*0d44*/ 	.short	0x0101
        /*0d46*/ 	.byte	0x3f
	.zero		1


	//   ....[31]....
        /*0d48*/ 	.word	0x00009fb0
        /*0d4c*/ 	.word	0x00000003
        /*0d50*/ 	.word	0x00000000
        /*0d54*/ 	.short	0x010a
        /*0d56*/ 	.byte	0x3f
	.zero		1


	//   ....[32]....
        /*0d58*/ 	.word	0x0000a0b0
        /*0d5c*/ 	.word	0x00000000
        /*0d60*/ 	.word	0x00000000
        /*0d64*/ 	.short	0x010a
        /*0d66*/ 	.byte	0x3f
	.zero		1


	//   ....[33]....
        /*0d68*/ 	.word	0x0000a4e0
        /*0d6c*/ 	.word	0x00000003
        /*0d70*/ 	.word	0x00000000
        /*0d74*/ 	.short	0x010a
        /*0d76*/ 	.byte	0x3f
	.zero		1


	//   ....[34]....
        /*0d78*/ 	.word	0x0000a590
        /*0d7c*/ 	.word	0x00000004
        /*0d80*/ 	.word	0x00000000
        /*0d84*/ 	.short	0x010a
        /*0d86*/ 	.byte	0x3f
	.zero		1


	//   ....[35]....
        /*0d88*/ 	.word	0x0000b250
        /*0d8c*/ 	.word	0x00000003
        /*0d90*/ 	.word	0x00000000
        /*0d94*/ 	.short	0x0101
        /*0d96*/ 	.byte	0x3f
	.zero		1


	//   ....[36]....
        /*0d98*/ 	.word	0x00013b70
        /*0d9c*/ 	.word	0x00000000
        /*0da0*/ 	.word	0x00000000
        /*0da4*/ 	.short	0x0101
        /*0da6*/ 	.byte	0x3f
	.zero		1


	//   ....[37]....
        /*0da8*/ 	.word	0x00013d70
        /*0dac*/ 	.word	0x00000005
        /*0db0*/ 	.word	0x00000000
        /*0db4*/ 	.short	0x010a
        /*0db6*/ 	.byte	0x3f
	.zero		1


	//   ....[38]....
        /*0db8*/ 	.word	0x00013e70
        /*0dbc*/ 	.word	0x00000000
        /*0dc0*/ 	.word	0x00000000
        /*0dc4*/ 	.short	0x010a
        /*0dc6*/ 	.byte	0x3f
	.zero		1


	//   ....[39]....
        /*0dc8*/ 	.word	0x000142a0
        /*0dcc*/ 	.word	0x00000005
        /*0dd0*/ 	.word	0x00000000
        /*0dd4*/ 	.short	0x010a
        /*0dd6*/ 	.byte	0x3f
	.zero		1


	//   ....[40]....
        /*0dd8*/ 	.word	0x00014350
        /*0ddc*/ 	.word	0x00000004
        /*0de0*/ 	.word	0x00000000
        /*0de4*/ 	.short	0x010a
        /*0de6*/ 	.byte	0x3f
	.zero		1


	//   ....[41]....
        /*0de8*/ 	.word	0x00015010
        /*0dec*/ 	.word	0x00000004
        /*0df0*/ 	.word	0x00000000
        /*0df4*/ 	.short	0x0101
        /*0df6*/ 	.byte	0x3f
	.zero		1


	//   ....[42]....
        /*0df8*/ 	.word	0x0001edb0
        /*0dfc*/ 	.word	0x00000000
        /*0e00*/ 	.word	0x00000000
        /*0e04*/ 	.short	0x0101
        /*0e06*/ 	.byte	0x3f
	.zero		1


	//   ....[43]....
        /*0e08*/ 	.word	0x00021b10
        /*0e0c*/ 	.word	0x000000ff
        /*0e10*/ 	.word	0x00000000
        /*0e14*/ 	.short	0x0101
        /*0e16*/ 	.byte	0x04
	.zero		1


	//   ....[44]....
        /*0e18*/ 	.word	0x00024d00
        /*0e1c*/ 	.word	0x00000000
        /*0e20*/ 	.word	0x00032440
        /*0e24*/ 	.short	0x010a
        /*0e26*/ 	.byte	0x3f
	.zero		1


	//   ....[45]....
        /*0e28*/ 	.word	0x00025b90
        /*0e2c*/ 	.word	0x00000008
        /*0e30*/ 	.word	0x00032400
        /*0e34*/ 	.short	0x0107
        /*0e36*/ 	.byte	0x3f
	.zero		1


	//   ....[46]....
        /*0e38*/ 	.word	0x00025c30
        /*0e3c*/ 	.word	0x00000002
        /*0e40*/ 	.word	0x00032400
        /*0e44*/ 	.short	0x0101
        /*0e46*/ 	.byte	0x3f
	.zero		1


	//   ....[47]....
        /*0e48*/ 	.word	0x00026780
        /*0e4c*/ 	.word	0x00000008
        /*0e50*/ 	.word	0x00032410
        /*0e54*/ 	.short	0x0107
        /*0e56*/ 	.byte	0x3f
	.zero		1


	//   ....[48]....
        /*0e58*/ 	.word	0x00026880
        /*0e5c*/ 	.word	0x00000002
        /*0e60*/ 	.word	0x00032410
        /*0e64*/ 	.short	0x0101
        /*0e66*/ 	.byte	0x3f
	.zero		1


	//   ....[49]....
        /*0e68*/ 	.word	0x000268a0
        /*0e6c*/ 	.word	0x00000002
        /*0e70*/ 	.word	0x00032420
        /*0e74*/ 	.short	0x010a
        /*0e76*/ 	.byte	0x3f
	.zero		1


	//   ....[50]....
        /*0e78*/ 	.word	0x000269b0
        /*0e7c*/ 	.word	0x00000002
        /*0e80*/ 	.word	0x00032460
        /*0e84*/ 	.short	0x010a
        /*0e86*/ 	.byte	0x3f
	.zero		1


	//   ....[51]....
        /*0e88*/ 	.word	0x00027270
        /*0e8c*/ 	.word	0x00000003
        /*0e90*/ 	.word	0x00032440
        /*0e94*/ 	.short	0x010a
        /*0e96*/ 	.byte	0x3f
	.zero		1


	//   ....[52]....
        /*0e98*/ 	.word	0x000274c0
        /*0e9c*/ 	.word	0x00000003
        /*0ea0*/ 	.word	0x00032460
        /*0ea4*/ 	.short	0x010a
        /*0ea6*/ 	.byte	0x3f
	.zero		1


	//   ....[53]....
        /*0ea8*/ 	.word	0x00027d20
        /*0eac*/ 	.word	0x00000002
        /*0eb0*/ 	.word	0x00032440
        /*0eb4*/ 	.short	0x010a
        /*0eb6*/ 	.byte	0x3f
	.zero		1


	//   ....[54]....
        /*0eb8*/ 	.word	0x00027f60
        /*0ebc*/ 	.word	0x00000002
        /*0ec0*/ 	.word	0x00032460
        /*0ec4*/ 	.short	0x010a
        /*0ec6*/ 	.byte	0x3f
	.zero		1


	//   ....[55]....
        /*0ec8*/ 	.word	0x00028730
        /*0ecc*/ 	.word	0x00000003
        /*0ed0*/ 	.word	0x00032440
        /*0ed4*/ 	.short	0x010a
        /*0ed6*/ 	.byte	0x3f
	.zero		1


	//   ....[56]....
        /*0ed8*/ 	.word	0x00028980
        /*0edc*/ 	.word	0x00000003
        /*0ee0*/ 	.word	0x00032460
        /*0ee4*/ 	.short	0x010a
        /*0ee6*/ 	.byte	0x3f
	.zero		1


	//   ....[57]....
        /*0ee8*/ 	.word	0x00029dd0
        /*0eec*/ 	.word	0x00000000
        /*0ef0*/ 	.word	0x00032420
        /*0ef4*/ 	.short	0x010a
        /*0ef6*/ 	.byte	0x3f
	.zero		1


	//   ....[58]....
        /*0ef8*/ 	.word	0x00029f90
        /*0efc*/ 	.word	0x00000006
        /*0f00*/ 	.word	0x00000000
        /*0f04*/ 	.short	0x010a
        /*0f06*/ 	.byte	0x3f
	.zero		1


	//   ....[59]....
        /*0f08*/ 	.word	0x0002a000
        /*0f0c*/ 	.word	0x00000007
        /*0f10*/ 	.word	0x00000000
        /*0f14*/ 	.short	0x010a
        /*0f16*/ 	.byte	0x3f
	.zero		1


	//   ....[60]....
        /*0f18*/ 	.word	0x0002a070
        /*0f1c*/ 	.word	0x00000004
        /*0f20*/ 	.word	0x00000000
        /*0f24*/ 	.short	0x010a
        /*0f26*/ 	.byte	0x3f
	.zero		1


	//   ....[61]....
        /*0f28*/ 	.word	0x0002a0a0
        /*0f2c*/ 	.word	0x00000003
        /*0f30*/ 	.word	0x00000000
        /*0f34*/ 	.short	0x010a
        /*0f36*/ 	.byte	0x3f
	.zero		1


	//   ....[62]....
        /*0f38*/ 	.word	0x0002a110
        /*0f3c*/ 	.word	0x00000009
        /*0f40*/ 	.word	0x00032400
        /*0f44*/ 	.short	0x010a
        /*0f46*/ 	.byte	0x3f
	.zero		1


	//   ....[63]....
        /*0f48*/ 	.word	0x0002a160
        /*0f4c*/ 	.word	0x00000014
        /*0f50*/ 	.word	0x00000000
        /*0f54*/ 	.short	0x010a
        /*0f56*/ 	.byte	0x3f
	.zero		1


	//   ....[64]....
        /*0f58*/ 	.word	0x0002a1c0
        /*0f5c*/ 	.word	0x00000009
        /*0f60*/ 	.word	0x00032410
        /*0f64*/ 	.short	0x010a
        /*0f66*/ 	.byte	0x3f
	.zero		1


	//   ....[65]....
        /*0f68*/ 	.word	0x0002a210
        /*0f6c*/ 	.word	0x00000008
        /*0f70*/ 	.word	0x00000000
        /*0f74*/ 	.short	0x010a
        /*0f76*/ 	.byte	0x3f
	.zero		1


	//   ....[66]....
        /*0f78*/ 	.word	0x0002a260
        /*0f7c*/ 	.word	0x00000000
        /*0f80*/ 	.word	0x00000000
        /*0f84*/ 	.short	0x010a
        /*0f86*/ 	.byte	0x3f
	.zero		1


	//   ....[67]....
        /*0f88*/ 	.word	0x0002a2b0
        /*0f8c*/ 	.word	0x00000004
        /*0f90*/ 	.word	0x00000000
        /*0f94*/ 	.short	0x010a
        /*0f96*/ 	.byte	0x3f
	.zero		1


	//   ....[68]....
        /*0f98*/ 	.word	0x0002a300
        /*0f9c*/ 	.word	0x00000000
        /*0fa0*/ 	.word	0x00000000
        /*0fa4*/ 	.short	0x010a
        /*0fa6*/ 	.byte	0x3f
	.zero		1


	//   ....[69]....
        /*0fa8*/ 	.word	0x0002a350
        /*0fac*/ 	.word	0x00000004
        /*0fb0*/ 	.word	0x00000000
        /*0fb4*/ 	.short	0x010a
        /*0fb6*/ 	.byte	0x3f
	.zero		1


	//   ....[70]....
        /*0fb8*/ 	.word	0x0002a4f0
        /*0fbc*/ 	.word	0x00000000
        /*0fc0*/ 	.word	0x00032440
        /*0fc4*/ 	.short	0x010a
        /*0fc6*/ 	.byte	0x3f
	.zero		1


	//   ....[71]....
        /*0fc8*/ 	.word	0x0002bdf0
        /*0fcc*/ 	.word	0x00000002
        /*0fd0*/ 	.word	0x00032420
        /*0fd4*/ 	.short	0x010a
        /*0fd6*/ 	.byte	0x3f
	.zero		1


	//   ....[72]....
        /*0fd8*/ 	.word	0x0002be40
        /*0fdc*/ 	.word	0x00000002
        /*0fe0*/ 	.word	0x00032460
        /*0fe4*/ 	.short	0x010a
        /*0fe6*/ 	.byte	0x3f
	.zero		1


	//   ....[73]....
        /*0fe8*/ 	.word	0x0002be90
        /*0fec*/ 	.word	0x00000003
        /*0ff0*/ 	.word	0x00032440
        /*0ff4*/ 	.short	0x010a
        /*0ff6*/ 	.byte	0x3f
	.zero		1


	//   ....[74]....
        /*0ff8*/ 	.word	0x0002bee0
        /*0ffc*/ 	.word	0x00000003
        /*1000*/ 	.word	0x00032460
        /*1004*/ 	.short	0x010a
        /*1006*/ 	.byte	0x3f
	.zero		1


	//   ....[75]....
        /*1008*/ 	.word	0x0002bf30
        /*100c*/ 	.word	0x00000002
        /*1010*/ 	.word	0x00032440
        /*1014*/ 	.short	0x010a
        /*1016*/ 	.byte	0x3f
	.zero		1


	//   ....[76]....
        /*1018*/ 	.word	0x0002bf80
        /*101c*/ 	.word	0x00000002
        /*1020*/ 	.word	0x00032460
        /*1024*/ 	.short	0x010a
        /*1026*/ 	.byte	0x3f
	.zero		1


	//   ....[77]....
        /*1028*/ 	.word	0x0002bfd0
        /*102c*/ 	.word	0x00000003
        /*1030*/ 	.word	0x00032440
        /*1034*/ 	.short	0x010a
        /*1036*/ 	.byte	0x3f
	.zero		1


	//   ....[78]....
        /*1038*/ 	.word	0x0002c020
        /*103c*/ 	.word	0x00000003
        /*1040*/ 	.word	0x00032460
        /*1044*/ 	.short	0x010a
        /*1046*/ 	.byte	0x3f
	.zero		1


	//   ....[79]....
        /*1048*/ 	.word	0x0002ca20
        /*104c*/ 	.word	0x00000000
        /*1050*/ 	.word	0x00032420
        /*1054*/ 	.short	0x010a
        /*1056*/ 	.byte	0x3f
	.zero		1


	//   ....[80]....
        /*1058*/ 	.word	0x0002cbc0
        /*105c*/ 	.word	0x00000006
        /*1060*/ 	.word	0x00000000
        /*1064*/ 	.short	0x010a
        /*1066*/ 	.byte	0x3f
	.zero		1


	//   ....[81]....
        /*1068*/ 	.word	0x0002cc10
        /*106c*/ 	.word	0x00000007
        /*1070*/ 	.word	0x00000000
        /*1074*/ 	.short	0x010a
        /*1076*/ 	.byte	0x3f
	.zero		1


	//   ....[82]....
        /*1078*/ 	.word	0x0002cc60
        /*107c*/ 	.word	0x00000004
        /*1080*/ 	.word	0x00000000
        /*1084*/ 	.short	0x010a
        /*1086*/ 	.byte	0x3f
	.zero		1


	//   ....[83]....
        /*1088*/ 	.word	0x0002d000
        /*108c*/ 	.word	0x0000000c
        /*1090*/ 	.word	0x00000000
        /*1094*/ 	.short	0x010a
        /*1096*/ 	.byte	0x3f
	.zero		1


	//   ....[84]....
        /*1098*/ 	.word	0x0002d140
        /*109c*/ 	.word	0x00000002
        /*10a0*/ 	.word	0x00000000
        /*10a4*/ 	.short	0x010a
        /*10a6*/ 	.byte	0x3f
	.zero		1


	//   ....[85]....
        /*10a8*/ 	.word	0x0002d7a0
        /*10ac*/ 	.word	0x0000000b
        /*10b0*/ 	.word	0x00000000
        /*10b4*/ 	.short	0x010a
        /*10b6*/ 	.byte	0x3f
	.zero		1


	//   ....[86]....
        /*10b8*/ 	.word	0x0002d8e0
        /*10bc*/ 	.word	0x00000008
        /*10c0*/ 	.word	0x00000000
        /*10c4*/ 	.short	0x010a
        /*10c6*/ 	.byte	0x3f
	.zero		1


	//   ....[87]....
        /*10c8*/ 	.word	0x0002eb30
        /*10cc*/ 	.word	0x00000002
        /*10d0*/ 	.word	0x00000000
        /*10d4*/ 	.short	0x0101
        /*10d6*/ 	.byte	0x3f
	.zero		1


	//   ....[88]....
        /*10d8*/ 	.word	0x00048910
        /*10dc*/ 	.word	0x00000004
        /*10e0*/ 	.word	0x00000000
        /*10e4*/ 	.short	0x0101
        /*10e6*/ 	.byte	0x3f
	.zero		1


	//   ....[89]....
        /*10e8*/ 	.word	0x00048940
        /*10ec*/ 	.word	0x00000002
        /*10f0*/ 	.word	0x00000000
        /*10f4*/ 	.short	0x010a
        /*10f6*/ 	.byte	0x3f
	.zero		1


	//   ....[90]....
        /*10f8*/ 	.word	0x00048990
        /*10fc*/ 	.word	0x00000008
        /*1100*/ 	.word	0x00000000
        /*1104*/ 	.short	0x010a
        /*1106*/ 	.byte	0x3f
	.zero		1


	//----- nvinfo : EIATTR_NUM_MBARRIERS
	.align		4
.L_445:
        /*1108*/ 	.byte	0x03, 0x38
        /*110a*/ 	.short	0x0017


	//----- nvinfo : EIATTR_EXIT_INSTR_OFFSETS
	.align		4
        /*110c*/ 	.byte	0x04, 0x1c
        /*110e*/ 	.short	(.L_447 - .L_446)


	//   ....[0]....
.L_446:
        /*1110*/ 	.word	0x00000b70


	//   ....[1]....
        /*1114*/ 	.word	0x00022e50


	//   ....[2]....
        /*1118*/ 	.word	0x0002a0f0


	//----- nvinfo : EIATTR_MAX_THREADS
	.align		4
.L_447:
        /*111c*/ 	.byte	0x04, 0x05
        /*111e*/ 	.short	(.L_449 - .L_448)
.L_448:
        /*1120*/ 	.word	0x00000180
        /*1124*/ 	.word	0x00000001
        /*1128*/ 	.word	0x00000001


	//----- nvinfo : EIATTR_CRS_STACK_SIZE
	.align		4
.L_449:
        /*112c*/ 	.byte	0x04, 0x1e
        /*112e*/ 	.short	(.L_451 - .L_450)
.L_450:
        /*1130*/ 	.word	0x00000000


	//----- nvinfo : EIATTR_CBANK_PARAM_SIZE
	.align		4
.L_451:
        /*1134*/ 	.byte	0x03, 0x19
        /*1136*/ 	.short	0x0bf0


	//----- nvinfo : EIATTR_PARAM_CBANK
	.align		4
        /*1138*/ 	.byte	0x04, 0x0a
        /*113a*/ 	.short	(.L_453 - .L_452)
	.align		4
.L_452:
        /*113c*/ 	.word	index@(.nv.constant0._ZN7cutlass13device_kernelIN5flash11enable_sm90INS1_16FlashAttnFwdSm90INS1_25CollectiveMainloopFwdSm90ILi2EN4cute5tupleIJNS5_1CILi1EEES8_S8_EEENS6_IJNS7_ILi128EEENS7_ILi96EEENS7_ILi64EEEEEELi256ENS_10bfloat16_tEfNS_4arch4Sm90ELb0ELb1ELb1ELb1ELb0ELb0ELb1ELb1ELb0ELb1ELb0ELb0EEENS1_21CollectiveEpilogueFwdINS6_IJSA_NS7_ILi256EEESB_EEES9_SE_SG_Li256ELb1ELb1ELb0ELb0EEENS1_36VarlenDynamicPersistentTileSchedulerILi128ELi96ELi256ELi128ELb0ELb1ELb1ELb1ELb0ELb1EEEEEEEEEvNT_6ParamsE)
        /*1140*/ 	.short	0x0210
        /*1142*/ 	.short	0x0bf0


	//----- nvinfo : EIATTR_SW_WAR
	.align		4
.L_453:
        /*1144*/ 	.byte	0x04, 0x36
        /*1146*/ 	.short	(.L_455 - .L_454)
.L_454:
        /*1148*/ 	.word	0x00000008
.L_455:


//--------------------- .nv.info._ZN7cutlass13device_kernelIN5flash11enable_sm90INS1_16FlashAttnFwdSm90INS1_25CollectiveMainloopFwdSm90ILi2EN4cute5tupleIJNS5_1CILi1EEES8_S8_EEENS6_IJNS7_ILi128EEENS7_ILi96EEENS7_ILi64EEEEEELi256ENS_10bfloat16_tEfNS_4arch4Sm90ELb0ELb1ELb1ELb1ELb0ELb1ELb1ELb1ELb0ELb1ELb0ELb0EEENS1_21CollectiveEpilogueFwdINS6_IJSA_NS7_ILi256EEESB_EEES9_SE_SG_Li256ELb1ELb1ELb0ELb0EEENS1_36VarlenDynamicPersistentTileSchedulerILi128ELi96ELi256ELi128ELb0ELb1ELb1ELb1ELb0ELb1EEEEEEEEEvNT_6ParamsE --------------------------
	.section	.nv.info._ZN7cutlass13device_kernelIN5flash11enable_sm90INS1_16FlashAttnFwdSm90INS1_25CollectiveMainloopFwdSm90ILi2EN4cute5tupleIJNS5_1CILi1EEES8_S8_EEENS6_IJNS7_ILi128EEENS7_ILi96EEENS7_ILi64EEEEEELi256ENS_10bfloat16_tEfNS_4arch4Sm90ELb0ELb1ELb1ELb1ELb0ELb1ELb1ELb1ELb0ELb1ELb0ELb0EEENS1_21CollectiveEpilogueFwdINS6_IJSA_NS7_ILi256EEESB_EEES9_SE_SG_Li256ELb1ELb1ELb0ELb0EEENS1_36VarlenDynamicPersistentTileSchedulerILi128ELi96ELi256ELi128ELb0ELb1ELb1ELb1ELb0ELb1EEEEEEEEEvNT_6ParamsE,"",@"SHT_CUDA_INFO"
	.sectionflags	@""
	.align	4


	//----- nvinfo : EIATTR_CUDA_API_VERSION
	.align		4
        /*0000*/ 	.byte	0x04, 0x37
        /*0002*/ 	.short	(.L_457 - .L_456)
.L_456:
        /*0004*/ 	.word	0x00000082


	//----- nvinfo : EIATTR_KPARAM_INFO
	.align		4
.L_457:
        /*0008*/ 	.byte	0x04, 0x17
        /*000a*/ 	.short	(.L_459 - .L_458)
.L_458:
        /*000c*/ 	.word	0x00000000
        /*0010*/ 	.short	0x0000
        /*0012*/ 	.short	0x0070
        /*0014*/ 	.byte	0x00, 0xf0, 0x01, 0x2e


	//----- nvinfo : EIATTR_SPARSE_MMA_MASK
	.align		4
.L_459:
        /*0018*/ 	.byte	0x03, 0x50
        /*001a*/ 	.short	0x0000


	//----- nvinfo : EIATTR_MAXREG_COUNT
	.align		4
        /*001c*/ 	.byte	0x03, 0x1b
        /*001e*/ 	.short	0x00a8


	//----- nvinfo : EIATTR_NUM_BARRIERS
	.align		4
        /*0020*/ 	.byte	0x02, 0x4c
        /*0022*/ 	.byte	0x10
	.zero		1


	//----- nvinfo : EIATTR_EXTERNS
	.align		4
        /*0024*/ 	.byte	0x04, 0x0f
        /*0026*/ 	.short	(.L_461 - .L_460)


	//   ....[0]....
	.align		4
.L_460:
        /*0028*/ 	.word	index@(__assertfail)


	//----- nvinfo : EIATTR_ANNOTATIONS
	.align		4
.L_461:
        /*002c*/ 	.byte	0x04, 0x55
        /*002e*/ 	.short	(.L_463 - .L_462)


	//   ....[0]....
.L_462:
        /* <DEDUP_REMOVED lines=100> */


	//----- nvinfo : EIATTR_MERCURY_ISA_VERSION
	.align		4
.L_463:
        /*0660*/ 	.byte	0x03, 0x5f
        /*0662*/ 	.short	0x0101


	//----- nvinfo : EIATTR_UNUSED_LOAD_BYTE_OFFSET
	.align		4
        /*0664*/ 	.byte	0x04, 0x44
        /*0666*/ 	.short	(.L_465 - .L_464)


	//   ....[0]....
.L_464:
        /*0668*/ 	.word	0x00000be0
        /*066c*/ 	.word	0x0000fff0


	//   ....[1]....
        /*0670*/ 	.word	0x0002bee0
        /*0674*/ 	.word	0x0000fff0


	//----- nvinfo : EIATTR_INT_WARP_WIDE_INSTR_OFFSETS
	.align		4
.L_465:
        /*0678*/ 	.byte	0x04, 0x31
        /*067a*/ 	.short	(.L_467 - .L_466)


	//   ....[0]....
.L_466:
        /*067c*/ 	.word	0x000001e0


	//   ....[1]....
        /*0680*/ 	.word	0x00000220


	//   ....[2]....
        /*0684*/ 	.word	0x00000290


	//   ....[3]....
        /*0688*/ 	.word	0x000002a0


	//   ....[4]....
        /*068c*/ 	.word	0x00031d60


	//   ....[5]....
        /*0690*/ 	.word	0x00031df0


	//   ....[6]....
        /*0694*/ 	.word	0x000369b0


	//   ....[7]....
        /*0698*/ 	.word	0x00036a40


	//----- nvinfo : EIATTR_COOP_GROUP_MASK_REGIDS
	.align		4
.L_467:
        /*069c*/ 	.byte	0x04, 0x29
        /*069e*/ 	.short	(.L_469 - .L_468)


	//   ....[0]....
.L_468:
        /*06a0*/ 	.word	0xffffffff


	//   ....[1]....
        /*06a4*/ 	.word	0xffffffff


	//   ....[2]....
        /*06a8*/ 	.word	0xffffffff


	//   ....[3]....
        /*06ac*/ 	.word	0xffffffff


	//   ....[4]....
        /*06b0*/ 	.word	0xffffffff


	//   ....[5]....
        /*06b4*/ 	.word	0xffffffff


	//   ....[6]....
        /*06b8*/ 	.word	0xffffffff


	//   ....[7]....
        /*06bc*/ 	.word	0xffffffff


	//   ....[8]....
        /*06c0*/ 	.word	0xffffffff


	//   ....[9]....
        /*06c4*/ 	.word	0xffffffff


	//   ....[10]....
        /*06c8*/ 	.word	0xffffffff


	//   ....[11]....
        /*06cc*/ 	.word	0xffffffff


	//   ....[12]....
        /*06d0*/ 	.word	0xffffffff


	//   ....[13]....
        /*06d4*/ 	.word	0xffffffff


	//   ....[14]....
        /*06d8*/ 	.word	0xffffffff


	//   ....[15]....
        /*06dc*/ 	.word	0xffffffff


	//   ....[16]....
        /*06e0*/ 	.word	0xffffffff


	//   ....[17]....
        /*06e4*/ 	.word	0xffffffff


	//   ....[18]....
        /*06e8*/ 	.word	0xffffffff


	//   ....[19]....
        /*06ec*/ 	.word	0xffffffff


	//   ....[20]....
        /*06f0*/ 	.word	0xffffffff


	//   ....[21]....
        /*06f4*/ 	.word	0xffffffff


	//   ....[22]....
        /*06f8*/ 	.word	0xffffffff


	//   ....[23]....
        /*06fc*/ 	.word	0xffffffff


	//   ....[24]....
        /*0700*/ 	.word	0xffffffff


	//   ....[25]....
        /*0704*/ 	.word	0xffffffff


	//   ....[26]....
        /*0708*/ 	.word	0xffffffff


	//   ....[27]....
        /*070c*/ 	.word	0xffffffff


	//   ....[28]....
        /*0710*/ 	.word	0xffffffff


	//   ....[29]....
        /*0714*/ 	.word	0xffffffff


	//   ....[30]....
        /*0718*/ 	.word	0xffffffff


	//   ....[31]....
        /*071c*/ 	.word	0xffffffff


	//   ....[32]....
        /*0720*/ 	.word	0xffffffff


	//   ....[33]....
        /*0724*/ 	.word	0xffffffff


	//   ....[34]....
        /*0728*/ 	.word	0xffffffff


	//   ....[35]....
        /*072c*/ 	.word	0xffffffff


	//   ....[36]....
        /*0730*/ 	.word	0xffffffff


	//   ....[37]....
        /*0734*/ 	.word	0xffffffff


	//   ....[38]....
        /*0738*/ 	.word	0xffffffff


	//   ....[39]....
        /*073c*/ 	.word	0xffffffff


	//   ....[40]....
        /*0740*/ 	.word	0xffffffff


	//   ....[41]....
        /*0744*/ 	.word	0xffffffff


	//   ....[42]....
        /*0748*/ 	.word	0xffffffff


	//   ....[43]....
        /*074c*/ 	.word	0xffffffff


	//   ....[44]....
        /*0750*/ 	.word	0xffffffff


	//   ....[45]....
        /*0754*/ 	.word	0xffffffff


	//   ....[46]....
        /*0758*/ 	.word	0xffffffff


	//   ....[47]....
        /*075c*/ 	.word	0xffffffff


	//   ....[48]....
        /*0760*/ 	.word	0xffffffff


	//   ....[49]....
        /*0764*/ 	.word	0xffffffff


	//   ....[50]....
        /*0768*/ 	.word	0xffffffff


	//   ....[51]....
        /*076c*/ 	.word	0xffffffff


	//   ....[52]....
        /*0770*/ 	.word	0xffffffff


	//   ....[53]....
        /*0774*/ 	.word	0xffffffff


	//   ....[54]....
        /*0778*/ 	.word	0xffffffff


	//   ....[55]....
        /*077c*/ 	.word	0xffffffff


	//   ....[56]....
        /*0780*/ 	.word	0xffffffff


	//   ....[57]....
        /*0784*/ 	.word	0xffffffff


	//   ....[58]....
        /*0788*/ 	.word	0xffffffff


	//   ....[59]....
        /*078c*/ 	.word	0xffffffff


	//   ....[60]....
        /*0790*/ 	.word	0xffffffff


	//   ....[61]....
        /*0794*/ 	.word	0xffffffff


	//   ....[62]....
        /*0798*/ 	.word	0xffffffff


	//   ....[63]....
        /*079c*/ 	.word	0xffffffff


	//   ....[64]....
        /*07a0*/ 	.word	0xffffffff


	//   ....[65]....
        /*07a4*/ 	.word	0xffffffff


	//   ....[66]....
        /*07a8*/ 	.word	0xffffffff


	//   ....[67]....
        /*07ac*/ 	.word	0xffffffff


	//   ....[68]....
        /*07b0*/ 	.word	0xffffffff


	//   ....[69]....
        /*07b4*/ 	.word	0xffffffff


	//   ....[70]....
        /*07b8*/ 	.word	0xffffffff


	//   ....[71]....
        /*07bc*/ 	.word	0xffffffff


	//   ....[72]....
        /*07c0*/ 	.word	0xffffffff


	//   ....[73]....
        /*07c4*/ 	.word	0xffffffff


	//   ....[74]....
        /*07c8*/ 	.word	0xffffffff


	//   ....[75]....
        /*07cc*/ 	.word	0xffffffff


	//   ....[76]....
        /*07d0*/ 	.word	0xffffffff


	//   ....[77]....
        /*07d4*/ 	.word	0xffffffff


	//   ....[78]....
        /*07d8*/ 	.word	0xffffffff


	//   ....[79]....
        /*07dc*/ 	.word	0xffffffff


	//   ....[80]....
        /*07e0*/ 	.word	0xffffffff


	//   ....[81]....
        /*07e4*/ 	.word	0xffffffff


	//   ....[82]....
        /*07e8*/ 	.word	0xffffffff


	//   ....[83]....
        /*07ec*/ 	.word	0xffffffff


	//   ....[84]....
        /*07f0*/ 	.word	0xffffffff


	//   ....[85]....
        /*07f4*/ 	.word	0xffffffff


	//   ....[86]....
        /*07f8*/ 	.word	0xffffffff


	//   ....[87]....
        /*07fc*/ 	.word	0xffffffff


	//   ....[88]....
        /*0800*/ 	.word	0xffffffff


	//   ....[89]....
        /*0804*/ 	.word	0xffffffff


	//   ....[90]....
        /*0808*/ 	.word	0xffffffff


	//   ....[91]....
        /*080c*/ 	.word	0xffffffff


	//   ....[92]....
        /*0810*/ 	.word	0xffffffff


	//   ....[93]....
        /*0814*/ 	.word	0xffffffff


	//   ....[94]....
        /*0818*/ 	.word	0xffffffff


	//   ....[95]....
        /*081c*/ 	.word	0xffffffff


	//   ....[96]....
        /*0820*/ 	.word	0xffffffff


	//   ....[97]....
        /*0824*/ 	.word	0xffffffff


	//   ....[98]....
        /*0828*/ 	.word	0xffffffff


	//   ....[99]....
        /*082c*/ 	.word	0xffffffff


	//   ....[100]....
        /*0830*/ 	.word	0xffffffff


	//   ....[101]....
        /*0834*/ 	.word	0xffffffff


	//   ....[102]....
        /*0838*/ 	.word	0xffffffff


	//   ....[103]....
        /*083c*/ 	.word	0xffffffff


	//   ....[104]....
        /*0840*/ 	.word	0xffffffff


	//   ....[105]....
        /*0844*/ 	.word	0xffffffff


	//   ....[106]....
        /*0848*/ 	.word	0xffffffff


	//   ....[107]....
        /*084c*/ 	.word	0xffffffff


	//   ....[108]....
        /*0850*/ 	.word	0xffffffff


	//   ....[109]....
        /*0854*/ 	.word	0xffffffff


	//   ....[110]....
        /*0858*/ 	.word	0xffffffff


	//   ....[111]....
        /*085c*/ 	.word	0xffffffff


	//   ....[112]....
        /*0860*/ 	.word	0xffffffff


	//   ....[113]....
        /*0864*/ 	.word	0xffffffff


	//   ....[114]....
        /*0868*/ 	.word	0xffffffff


	//   ....[115]....
        /*086c*/ 	.word	0xffffffff


	//   ....[116]....
        /*0870*/ 	.word	0xffffffff


	//   ....[117]....
        /*0874*/ 	.word	0xffffffff


	//   ....[118]....
        /*0878*/ 	.word	0xffffffff


	//   ....[119]....
        /*087c*/ 	.word	0xffffffff


	//   ....[120]....
        /*0880*/ 	.word	0xffffffff


	//   ....[121]....
        /*0884*/ 	.word	0xffffffff


	//   ....[122]....
        /*0888*/ 	.word	0xffffffff


	//   ....[123]....
        /*088c*/ 	.word	0xffffffff


	//   ....[124]....
        /*0890*/ 	.word	0xffffffff


	//   ....[125]....
        /*0894*/ 	.word	0xffffffff


	//   ....[126]....
        /*0898*/ 	.word	0xffffffff


	//   ....[127]....
        /*089c*/ 	.word	0xffffffff


	//   ....[128]....
        /*08a0*/ 	.word	0xffffffff


	//   ....[129]....
        /*08a4*/ 	.word	0xffffffff


	//   ....[130]....
        /*08a8*/ 	.word	0xffffffff


	//   ....[131]....
        /*08ac*/ 	.word	0xffffffff


	//   ....[132]....
        /*08b0*/ 	.word	0x0500000f


	//   ....[133]....
        /*08b4*/ 	.word	0x0500000f


	//   ....[134]....
        /*08b8*/ 	.word	0x0500000f


	//   ....[135]....
        /*08bc*/ 	.word	0x0500000f


	//   ....[136]....
        /*08c0*/ 	.word	0x0500000f


	//   ....[137]....
        /*08c4*/ 	.word	0x0500000f


	//   ....[138]....
        /*08c8*/ 	.word	0x0500000f


	//   ....[139]....
        /*08cc*/ 	.word	0x0500000f


	//   ....[140]....
        /*08d0*/ 	.word	0x0500000f


	//   ....[141]....
        /*08d4*/ 	.word	0x0500000f


	//   ....[142]....
        /*08d8*/ 	.word	0x0500000f


	//   ....[143]....
        /*08dc*/ 	.word	0x0500000f


	//   ....[144]....
        /*08e0*/ 	.word	0x0500000f


	//   ....[145]....
        /*08e4*/ 	.word	0x0500000f


	//   ....[146]....
        /*08e8*/ 	.word	0x0500000f


	//   ....[147]....
        /*08ec*/ 	.word	0x0500000f


	//   ....[148]....
        /*08f0*/ 	.word	0x0500000f


	//   ....[149]....
        /*08f4*/ 	.word	0x0500000f


	//   ....[150]....
        /*08f8*/ 	.word	0x0500000f


	//   ....[151]....
        /*08fc*/ 	.word	0x0500000f


	//   ....[152]....
        /*0900*/ 	.word	0x0500000f


	//   ....[153]....
        /*0904*/ 	.word	0x0500000f


	//   ....[154]....
        /*0908*/ 	.word	0x0500000f


	//   ....[155]....
        /*090c*/ 	.word	0x0500000f


	//   ....[156]....
        /*0910*/ 	.word	0x0500000f


	//   ....[157]....
        /*0914*/ 	.word	0x0500000f


	//   ....[158]....
        /*0918*/ 	.word	0x0500000f


	//   ....[159]....
        /*091c*/ 	.word	0x0500000f


	//   ....[160]....
        /*0920*/ 	.word	0x0500000f


	//   ....[161]....
        /*0924*/ 	.word	0x0500000f


	//   ....[162]....
        /*0928*/ 	.word	0x0500000f


	//   ....[163]....
        /*092c*/ 	.word	0x0500000f


	//   ....[164]....
        /*0930*/ 	.word	0x0500000f


	//   ....[165]....
        /*0934*/ 	.word	0x0500000f


	//   ....[166]....
        /*0938*/ 	.word	0x0500000f


	//   ....[167]....
        /*093c*/ 	.word	0x0500000f


	//   ....[168]....
        /*0940*/ 	.word	0x0500000f


	//   ....[169]....
        /*0944*/ 	.word	0x0500000f


	//   ....[170]....
        /*0948*/ 	.word	0x0500000f


	//   ....[171]....
        /*094c*/ 	.word	0x0500000f


	//   ....[172]....
        /*0950*/ 	.word	0x0500000f


	//   ....[173]....
        /*0954*/ 	.word	0x0500000f


	//   ....[174]....
        /*0958*/ 	.word	0x0500000f


	//   ....[175]....
        /*095c*/ 	.word	0x0500000f


	//   ....[176]....
        /*0960*/ 	.word	0x0500000f


	//   ....[177]....
        /*0964*/ 	.word	0x0500000f


	//   ....[178]....
        /*0968*/ 	.word	0x0500000f


	//   ....[179]....
        /*096c*/ 	.word	0x0500000f


	//   ....[180]....
        /*0970*/ 	.word	0x0500000f


	//   ....[181]....
        /*0974*/ 	.word	0x0500000f


	//   ....[182]....
        /*0978*/ 	.word	0x0500000f


	//   ....[183]....
        /*097c*/ 	.word	0x0500000f


	//   ....[184]....
        /*0980*/ 	.word	0x0500000f


	//   ....[185]....
        /*0984*/ 	.word	0x0500000f


	//   ....[186]....
        /*0988*/ 	.word	0x0500000f


	//   ....[187]....
        /*098c*/ 	.word	0x0500000f


	//   ....[188]....
        /*0990*/ 	.word	0x0500000f


	//   ....[189]....
        /*0994*/ 	.word	0x0500000f


	//   ....[190]....
        /*0998*/ 	.word	0x0500000f


	//   ....[191]....
        /*099c*/ 	.word	0x0500000f


	//   ....[192]....
        /*09a0*/ 	.word	0x0500000f


	//   ....[193]....
        /*09a4*/ 	.word	0x0500000f


	//   ....[194]....
        /*09a8*/ 	.word	0x0500000f


	//   ....[195]....
        /*09ac*/ 	.word	0x0500000f


	//   ....[196]....
        /*09b0*/ 	.word	0x0500000f


	//   ....[197]....
        /*09b4*/ 	.word	0x0500000f


	//   ....[198]....
        /*09b8*/ 	.word	0x0500000f


	//   ....[199]....
        /*09bc*/ 	.word	0x0500000f


	//   ....[200]....
        /*09c0*/ 	.word	0x0500000f


	//   ....[201]....
        /*09c4*/ 	.word	0x0500000f


	//   ....[202]....
        /*09c8*/ 	.word	0x0500000f


	//   ....[203]....
        /*09cc*/ 	.word	0x0500000f


	//   ....[204]....
        /*09d0*/ 	.word	0x0500000f


	//   ....[205]....
        /*09d4*/ 	.word	0x0500000f


	//   ....[206]....
        /*09d8*/ 	.word	0x0500000f


	//   ....[207]....
        /*09dc*/ 	.word	0x0500000f


	//   ....[208]....
        /*09e0*/ 	.word	0x0500000f


	//   ....[209]....
        /*09e4*/ 	.word	0xffffffff


	//   ....[210]....
        /*09e8*/ 	.word	0xffffffff


	//   ....[211]....
        /*09ec*/ 	.word	0xffffffff


	//   ....[212]....
        /*09f0*/ 	.word	0xffffffff


	//   ....[213]....
        /*09f4*/ 	.word	0xffffffff


	//   ....[214]....
        /*09f8*/ 	.word	0xffffffff


	//----- nvinfo : EIATTR_COOP_GROUP_INSTR_OFFSETS
	.align		4
.L_469:
        /*09fc*/ 	.byte	0x04, 0x28
        /*09fe*/ 	.short	(.L_471 - .L_470)


	//   ....[0]....
.L_470:
        /*0a00*/ 	.word	0x000000c0


	//   ....[1]....
        /*0a04*/ 	.word	0x000001f0


	//   ....[2]....
        /*0a08*/ 	.word	0x00000240


	//   ....[3]....
        /*0a0c*/ 	.word	0x00000490


	//   ....[4]....
        /*0a10*/ 	.word	0x000005f0


	//   ....[5]....
        /*0a14*/ 	.word	0x00000710


	//   ....[6]....
        /*0a18*/ 	.word	0x00000870


	//   ....[7]....
        /*0a1c*/ 	.word	0x00006890


	//   ....[8]....
        /*0a20*/ 	.word	0x000075a0


	//   ....[9]....
        /*0a24*/ 	.word	0x000075b0


	//   ....[10]....
        /*0a28*/ 	.word	0x000075c0


	//   ....[11]....
        /*0a2c*/ 	.word	0x000075d0


	//   ....[12]....
        /*0a30*/ 	.word	0x000078a0


	//   ....[13]....
        /*0a34*/ 	.word	0x000078b0


	//   ....[14]....
        /*0a38*/ 	.word	0x000078c0


	//   ....[15]....
        /*0a3c*/ 	.word	0x000078d0


	//   ....[16]....
        /*0a40*/ 	.word	0x00008b60


	//   ....[17]....
        /*0a44*/ 	.word	0x00008b80


	//   ....[18]....
        /*0a48*/ 	.word	0x00008b90


	//   ....[19]....
        /*0a4c*/ 	.word	0x00008ba0


	//   ....[20]....
        /*0a50*/ 	.word	0x00008c90


	//   ....[21]....
        /*0a54*/ 	.word	0x00008cc0


	//   ....[22]....
        /*0a58*/ 	.word	0x00008cf0


	//   ....[23]....
        /*0a5c*/ 	.word	0x00008d60


	//   ....[24]....
        /*0a60*/ 	.word	0x0000bdb0


	//   ....[25]....
        /*0a64*/ 	.word	0x0000c3d0


	//   ....[26]....
        /*0a68*/ 	.word	0x0000d470


	//   ....[27]....
        /*0a6c*/ 	.word	0x0000d500


	//   ....[28]....
        /*0a70*/ 	.word	0x0000d5d0


	//   ....[29]....
        /*0a74*/ 	.word	0x0000d640


	//   ....[30]....
        /*0a78*/ 	.word	0x000174d0


	//   ....[31]....
        /*0a7c*/ 	.word	0x00017650


	//   ....[32]....
        /*0a80*/ 	.word	0x00017770


	//   ....[33]....
        /*0a84*/ 	.word	0x00017790


	//   ....[34]....
        /*0a88*/ 	.word	0x00021090


	//   ....[35]....
        /*0a8c*/ 	.word	0x00021710


	//   ....[36]....
        /*0a90*/ 	.word	0x00022650


	//   ....[37]....
        /*0a94*/ 	.word	0x00022710


	//   ....[38]....
        /*0a98*/ 	.word	0x000229b0


	//   ....[39]....
        /*0a9c*/ 	.word	0x000229e0


	//   ....[40]....
        /*0aa0*/ 	.word	0x0002af40


	//   ....[41]....
        /*0aa4*/ 	.word	0x0002af60


	//   ....[42]....
        /*0aa8*/ 	.word	0x0002afc0


	//   ....[43]....
        /*0aac*/ 	.word	0x0002b000


	//   ....[44]....
        /*0ab0*/ 	.word	0x0002d050


	//   ....[45]....
        /*0ab4*/ 	.word	0x0002d080


	//   ....[46]....
        /*0ab8*/ 	.word	0x0002d0d0


	//   ....[47]....
        /*0abc*/ 	.word	0x0002d0f0


	//   ....[48]....
        /*0ac0*/ 	.word	0x0002d9d0


	//   ....[49]....
        /*0ac4*/ 	.word	0x0002da30


	//   ....[50]....
        /*0ac8*/ 	.word	0x0002db70


	//   ....[51]....
        /*0acc*/ 	.word	0x0002db90


	//   ....[52]....
        /*0ad0*/ 	.word	0x0002dcd0


	//   ....[53]....
        /*0ad4*/ 	.word	0x0002dcf0


	//   ....[54]....
        /*0ad8*/ 	.word	0x0002de40


	//   ....[55]....
        /*0adc*/ 	.word	0x0002de60


	//   ....[56]....
        /*0ae0*/ 	.word	0x0002e690


	//   ....[57]....
        /*0ae4*/ 	.word	0x0002e6a0


	//   ....[58]....
        /*0ae8*/ 	.word	0x0002e840


	//   ....[59]....
        /*0aec*/ 	.word	0x0002e850


	//   ....[60]....
        /*0af0*/ 	.word	0x0002e9e0


	//   ....[61]....
        /*0af4*/ 	.word	0x0002e9f0


	//   ....[62]....
        /*0af8*/ 	.word	0x0002eb80


	//   ....[63]....
        /*0afc*/ 	.word	0x0002eb90


	//   ....[64]....
        /*0b00*/ 	.word	0x0002ed80


	//   ....[65]....
        /*0b04*/ 	.word	0x0002ef60


	//   ....[66]....
        /*0b08*/ 	.word	0x0002ef90


	//   ....[67]....
        /*0b0c*/ 	.word	0x0002efc0


	//   ....[68]....
        /*0b10*/ 	.word	0x0002eff0


	//   ....[69]....
        /*0b14*/ 	.word	0x0002f020


	//   ....[70]....
        /*0b18*/ 	.word	0x0002f050


	//   ....[71]....
        /*0b1c*/ 	.word	0x0002f1c0


	//   ....[72]....
        /*0b20*/ 	.word	0x0002f1f0


	//   ....[73]....
        /*0b24*/ 	.word	0x0002f220


	//   ....[74]....
        /*0b28*/ 	.word	0x0002f250


	//   ....[75]....
        /*0b2c*/ 	.word	0x0002f280


	//   ....[76]....
        /*0b30*/ 	.word	0x0002f2b0


	//   ....[77]....
        /*0b34*/ 	.word	0x0002f350


	//   ....[78]....
        /*0b38*/ 	.word	0x0002f3b0


	//   ....[79]....
        /*0b3c*/ 	.word	0x0002f440


	//   ....[80]....
        /*0b40*/ 	.word	0x00030550


	//   ....[81]....
        /*0b44*/ 	.word	0x00032320


	//   ....[82]....
        /*0b48*/ 	.word	0x00032e80


	//   ....[83]....
        /*0b4c*/ 	.word	0x00032e90


	//   ....[84]....
        /*0b50*/ 	.word	0x00032eb0


	//   ....[85]....
        /*0b54*/ 	.word	0x00032ed0


	//   ....[86]....
        /*0b58*/ 	.word	0x00032fc0


	//   ....[87]....
        /*0b5c*/ 	.word	0x00033050


	//   ....[88]....
        /*0b60*/ 	.word	0x00033080


	//   ....[89]....
        /*0b64*/ 	.word	0x00033100


	//   ....[90]....
        /*0b68*/ 	.word	0x00033130


	//   ....[91]....
        /*0b6c*/ 	.word	0x000331b0


	//   ....[92]....
        /*0b70*/ 	.word	0x000331e0


	//   ....[93]....
        /*0b74*/ 	.word	0x00033260


	//   ....[94]....
        /*0b78*/ 	.word	0x00033290


	//   ....[95]....
        /*0b7c*/ 	.word	0x000332f0


	//   ....[96]....
        /*0b80*/ 	.word	0x00033300


	//   ....[97]....
        /*0b84*/ 	.word	0x00033370


	//   ....[98]....
        /*0b88*/ 	.word	0x00033a90


	//   ....[99]....
        /*0b8c*/ 	.word	0x00033ae0


	//   ....[100]....
        /*0b90*/ 	.word	0x00033ba0


	//   ....[101]....
        /*0b94*/ 	.word	0x00033bb0


	//   ....[102]....
        /*0b98*/ 	.word	0x00033c70


	//   ....[103]....
        /*0b9c*/ 	.word	0x00033c80


	//   ....[104]....
        /*0ba0*/ 	.word	0x00033d40


	//   ....[105]....
        /*0ba4*/ 	.word	0x00033d50


	//   ....[106]....
        /*0ba8*/ 	.word	0x00033df0


	//   ....[107]....
        /*0bac*/ 	.word	0x00033e00


	//   ....[108]....
        /*0bb0*/ 	.word	0x00033eb0


	//   ....[109]....
        /*0bb4*/ 	.word	0x00033ec0


	//   ....[110]....
        /*0bb8*/ 	.word	0x00033f70


	//   ....[111]....
        /*0bbc*/ 	.word	0x00033f80


	//   ....[112]....
        /*0bc0*/ 	.word	0x00033f90


	//   ....[113]....
        /*0bc4*/ 	.word	0x00034000


	//   ....[114]....
        /*0bc8*/ 	.word	0x00036c40


	//   ....[115]....
        /*0bcc*/ 	.word	0x00036ca0


	//   ....[116]....
        /*0bd0*/ 	.word	0x00036cd0


	//   ....[117]....
        /*0bd4*/ 	.word	0x00036ce0


	//   ....[118]....
        /*0bd8*/ 	.word	0x00036d10


	//   ....[119]....
        /*0bdc*/ 	.word	0x00036d40


	//   ....[120]....
        /*0be0*/ 	.word	0x00036d70


	//   ....[121]....
        /*0be4*/ 	.word	0x00036da0


	//   ....[122]....
        /*0be8*/ 	.word	0x00036f20


	//   ....[123]....
        /*0bec*/ 	.word	0x00036f50


	//   ....[124]....
        /*0bf0*/ 	.word	0x00036f80


	//   ....[125]....
        /*0bf4*/ 	.word	0x00036fb0


	//   ....[126]....
        /*0bf8*/ 	.word	0x00036fe0


	//   ....[127]....
        /*0bfc*/ 	.word	0x00037010


	//   ....[128]....
        /*0c00*/ 	.word	0x000370d0


	//   ....[129]....
        /*0c04*/ 	.word	0x000370f0


	//   ....[130]....
        /*0c08*/ 	.word	0x00037160


	//   ....[131]....
        /*0c0c*/ 	.word	0x00037830


	//   ....[132]....
        /*0c10*/ 	.word	0x00037c70


	//   ....[133]....
        /*0c14*/ 	.word	0x00037d10


	//   ....[134]....
        /*0c18*/ 	.word	0x00037da0


	//   ....[135]....
        /*0c1c*/ 	.word	0x00037df0


	//   ....[136]....
        /*0c20*/ 	.word	0x00037e40


	//   ....[137]....
        /*0c24*/ 	.word	0x00037ed0


	//   ....[138]....
        /*0c28*/ 	.word	0x00037f60


	//   ....[139]....
        /*0c2c*/ 	.word	0x00037fb0


	//   ....[140]....
        /*0c30*/ 	.word	0x00038000


	//   ....[141]....
        /*0c34*/ 	.word	0x000380f0


	//   ....[142]....
        /*0c38*/ 	.word	0x000381a0


	//   ....[143]....
        /*0c3c*/ 	.word	0x00038220


	//   ....[144]....
        /*0c40*/ 	.word	0x000382a0


	//   ....[145]....
        /*0c44*/ 	.word	0x00038340


	//   ....[146]....
        /*0c48*/ 	.word	0x000383d0


	//   ....[147]....
        /*0c4c*/ 	.word	0x00038430


	//   ....[148]....
        /*0c50*/ 	.word	0x000384c0


	//   ....[149]....
        /*0c54*/ 	.word	0x000388b0


	//   ....[150]....
        /*0c58*/ 	.word	0x00038900


	//   ....[151]....
        /*0c5c*/ 	.word	0x00038990


	//   ....[152]....
        /*0c60*/ 	.word	0x00038a20


	//   ....[153]....
        /*0c64*/ 	.word	0x00038ab0


	//   ....[154]....
        /*0c68*/ 	.word	0x00038b40


	//   ....[155]....
        /*0c6c*/ 	.word	0x00038bd0


	//   ....[156]....
        /*0c70*/ 	.word	0x00038c60


	//   ....[157]....
        /*0c74*/ 	.word	0x00038d20


	//   ....[158]....
        /*0c78*/ 	.word	0x00039010


	//   ....[159]....
        /*0c7c*/ 	.word	0x000391a0


	//   ....[160]....
        /*0c80*/ 	.word	0x00039200


	//   ....[161]....
        /*0c84*/ 	.word	0x00039260


	//   ....[162]....
        /*0c88*/ 	.word	0x000392c0


	//   ....[163]....
        /*0c8c*/ 	.word	0x00039360


	//   ....[164]....
        /*0c90*/ 	.word	0x00039450


	//   ....[165]....
        /*0c94*/ 	.word	0x00039580


	//   ....[166]....
        /*0c98*/ 	.word	0x00039620


	//   ....[167]....
        /*0c9c*/ 	.word	0x000396f0


	//   ....[168]....
        /*0ca0*/ 	.word	0x00039790


	//   ....[169]....
        /*0ca4*/ 	.word	0x00039860


	//   ....[170]....
        /*0ca8*/ 	.word	0x00039900


	//   ....[171]....
        /*0cac*/ 	.word	0x000399d0


	//   ....[172]....
        /*0cb0*/ 	.word	0x00039a70


	//   ....[173]....
        /*0cb4*/ 	.word	0x00039b20


	//   ....[174]....
        /*0cb8*/ 	.word	0x00039c00


	//   ....[175]....
        /*0cbc*/ 	.word	0x00039e60


	//   ....[176]....
        /*0cc0*/ 	.word	0x00039f10


	//   ....[177]....
        /*0cc4*/ 	.word	0x0003a010


	//   ....[178]....
        /*0cc8*/ 	.word	0x0003a100


	//   ....[179]....
        /*0ccc*/ 	.word	0x0003a190


	//   ....[180]....
        /*0cd0*/ 	.word	0x0003a280


	//   ....[181]....
        /*0cd4*/ 	.word	0x0003a310


	//   ....[182]....
        /*0cd8*/ 	.word	0x0003a400


	//   ....[183]....
        /*0cdc*/ 	.word	0x0003a490


	//   ....[184]....
        /*0ce0*/ 	.word	0x0003a580


	//   ....[185]....
        /*0ce4*/ 	.word	0x0003a610


	//   ....[186]....
        /*0ce8*/ 	.word	0x0003a6f0


	//   ....[187]....
        /*0cec*/ 	.word	0x0003a820


	//   ....[188]....
        /*0cf0*/ 	.word	0x0003a870


	//   ....[189]....
        /*0cf4*/ 	.word	0x0003a8d0


	//   ....[190]....
        /*0cf8*/ 	.word	0x0003a970


	//   ....[191]....
        /*0cfc*/ 	.word	0x0003ad10


	//   ....[192]....
        /*0d00*/ 	.word	0x0003adb0


	//   ....[193]....
        /*0d04*/ 	.word	0x0003aed0


	//   ....[194]....
        /*0d08*/ 	.word	0x0003af50


	//   ....[195]....
        /*0d0c*/ 	.word	0x0003afd0


	//   ....[196]....
        /*0d10*/ 	.word	0x0003b050


	//   ....[197]....
        /*0d14*/ 	.word	0x0003b0d0


	//   ....[198]....
        /*0d18*/ 	.word	0x0003b160


	//   ....[199]....
        /*0d1c*/ 	.word	0x0003b200


	//   ....[200]....
        /*0d20*/ 	.word	0x0003b2b0


	//   ....[201]....
        /*0d24*/ 	.word	0x0003b330


	//   ....[202]....
        /*0d28*/ 	.word	0x0003b3b0


	//   ....[203]....
        /*0d2c*/ 	.word	0x0003b430


	//   ....[204]....
        /*0d30*/ 	.word	0x0003b4c0


	//   ....[205]....
        /*0d34*/ 	.word	0x0003b540


	//   ....[206]....
        /*0d38*/ 	.word	0x0003b5e0


	//   ....[207]....
        /*0d3c*/ 	.word	0x0003b670


	//   ....[208]....
        /*0d40*/ 	.word	0x0003b7a0


	//   ....[209]....
        /*0d44*/ 	.word	0x0003d460


	//   ....[210]....
        /*0d48*/ 	.word	0x0003db50


	//   ....[211]....
        /*0d4c*/ 	.word	0x0003ed10


	//   ....[212]....
        /*0d50*/ 	.word	0x0003ed30


	//   ....[213]....
        /*0d54*/ 	.word	0x0003ed70


	//   ....[214]....
        /*0d58*/ 	.word	0x0003ed90


	//----- nvinfo : EIATTR_REG_RECONFIG
	.align		4
.L_471:
        /*0d5c*/ 	.byte	0x01, 0x54
	.zero		2


	//----- nvinfo : EIATTR_SYSCALL_OFFSETS
	.align		4
        /*0d60*/ 	.byte	0x04, 0x46
        /*0d62*/ 	.short	(.L_473 - .L_472)


	//   ....[0]....
.L_472:
        /*0d64*/ 	.word	0x00001d20


	//   ....[1]....
        /*0d68*/ 	.word	0x00001e70


	//   ....[2]....
        /*0d6c*/ 	.word	0x00006d70


	//   ....[3]....
        /*0d70*/ 	.word	0x00007340


	//   ....[4]....
        /*0d74*/ 	.word	0x00031f60


	//   ....[5]....
        /*0d78*/ 	.word	0x000320b0


	//   ....[6]....
        /*0d7c*/ 	.word	0x000321a0


	//   ....[7]....
        /*0d80*/ 	.word	0x00032a50


	//   ....[8]....
        /*0d84*/ 	.word	0x000336a0


	//----- nvinfo : EIATTR_MBARRIER_INSTR_OFFSETS
	.align		4
.L_473:
        /*0d88*/ 	.byte	0x04, 0x39
        /*0d8a*/ 	.short	(.L_475 - .L_474)


	//   ....[0]....
.L_474:
        /*0d8c*/ 	.word	0x00000330
        /*0d90*/ 	.word	0x000000ff
        /*0d94*/ 	.word	0x00032400
        /*0d98*/ 	.short	0x0100
        /*0d9a*/ 	.byte	0x08
	.zero		1


	//   ....[1]....
        /*0d9c*/ 	.word	0x00000340
        /*0da0*/ 	.word	0x000000ff
        /*0da4*/ 	.word	0x00032410
        /*0da8*/ 	.short	0x0100
        /*0daa*/ 	.byte	0x08
	.zero		1


	//   ....[2]....
        /*0dac*/ 	.word	0x00000350
        /*0db0*/ 	.word	0x000000ff
        /*0db4*/ 	.word	0x00032420
        /*0db8*/ 	.short	0x0100
        /*0dba*/ 	.byte	0x08
	.zero		1


	//   ....[3]....
        /*0dbc*/ 	.word	0x00000440
        /*0dc0*/ 	.word	0x000000ff
        /*0dc4*/ 	.word	0x00032430
        /*0dc8*/ 	.short	0x0100
        /*0dca*/ 	.byte	0x08
	.zero		1


	//   ....[4]....
        /*0dcc*/ 	.word	0x00000450
        /*0dd0*/ 	.word	0x000000ff
        /*0dd4*/ 	.word	0x00032440
        /*0dd8*/ 	.short	0x0100
        /*0dda*/ 	.byte	0x08
	.zero		1


	//   ....[5]....
        /*0ddc*/ 	.word	0x00000460
        /*0de0*/ 	.word	0x000000ff
        /*0de4*/ 	.word	0x00032438
        /*0de8*/ 	.short	0x0100
        /*0dea*/ 	.byte	0x08
	.zero		1


	//   ....[6]....
        /*0dec*/ 	.word	0x00000470
        /*0df0*/ 	.word	0x000000ff
        /*0df4*/ 	.word	0x00032448
        /*0df8*/ 	.short	0x0100
        /*0dfa*/ 	.byte	0x08
	.zero		1


	//   ....[7]....
        /*0dfc*/ 	.word	0x000005a0
        /*0e00*/ 	.word	0x000000ff
        /*0e04*/ 	.word	0x00032450
        /*0e08*/ 	.short	0x0100
        /*0e0a*/ 	.byte	0x08
	.zero		1


	//   ....[8]....
        /*0e0c*/ 	.word	0x000005b0
        /*0e10*/ 	.word	0x000000ff
        /*0e14*/ 	.word	0x00032460
        /*0e18*/ 	.short	0x0100
        /*0e1a*/ 	.byte	0x08
	.zero		1


	//   ....[9]....
        /*0e1c*/ 	.word	0x000005c0
        /*0e20*/ 	.word	0x000000ff
        /*0e24*/ 	.word	0x00032458
        /*0e28*/ 	.short	0x0100
        /*0e2a*/ 	.byte	0x08
	.zero		1


	//   ....[10]....
        /*0e2c*/ 	.word	0x000005d0
        /*0e30*/ 	.word	0x000000ff
        /*0e34*/ 	.word	0x00032468
        /*0e38*/ 	.short	0x0100
        /*0e3a*/ 	.byte	0x08
	.zero		1


	//   ....[11]....
        /*0e3c*/ 	.word	0x000006c0
        /*0e40*/ 	.word	0x000000ff
        /*0e44*/ 	.word	0x00032470
        /*0e48*/ 	.short	0x0100
        /*0e4a*/ 	.byte	0x06
	.zero		1


	//   ....[12]....
        /*0e4c*/ 	.word	0x000006d0
        /*0e50*/ 	.word	0x000000ff
        /*0e54*/ 	.word	0x00032480
        /*0e58*/ 	.short	0x0100
        /*0e5a*/ 	.byte	0x06
	.zero		1


	//   ....[13]....
        /*0e5c*/ 	.word	0x000006e0
        /*0e60*/ 	.word	0x000000ff
        /*0e64*/ 	.word	0x00032478
        /*0e68*/ 	.short	0x0100
        /*0e6a*/ 	.byte	0x06
	.zero		1


	//   ....[14]....
        /*0e6c*/ 	.word	0x000006f0
        /*0e70*/ 	.word	0x000000ff
        /*0e74*/ 	.word	0x00032488
        /*0e78*/ 	.short	0x0100
        /*0e7a*/ 	.byte	0x06
	.zero		1


	//   ....[15]....
        /*0e7c*/ 	.word	0x00000820
        /*0e80*/ 	.word	0x000000ff
        /*0e84*/ 	.word	0x00032490
        /*0e88*/ 	.short	0x0100
        /*0e8a*/ 	.byte	0x08
	.zero		1


	//   ....[16]....
        /*0e8c*/ 	.word	0x00000830
        /*0e90*/ 	.word	0x000000ff
        /*0e94*/ 	.word	0x000324a0
        /*0e98*/ 	.short	0x0100
        /*0e9a*/ 	.byte	0x08
	.zero		1


	//   ....[17]....
        /*0e9c*/ 	.word	0x00000840
        /*0ea0*/ 	.word	0x000000ff
        /*0ea4*/ 	.word	0x00032498
        /*0ea8*/ 	.short	0x0100
        /*0eaa*/ 	.byte	0x08
	.zero		1


	//   ....[18]....
        /*0eac*/ 	.word	0x00000850
        /*0eb0*/ 	.word	0x000000ff
        /*0eb4*/ 	.word	0x000324a8
        /*0eb8*/ 	.short	0x0100
        /*0eba*/ 	.byte	0x08
	.zero		1


	//   ....[19]....
        /*0ebc*/ 	.word	0x00000980
        /*0ec0*/ 	.word	0x000000ff
        /*0ec4*/ 	.word	0x000324b0
        /*0ec8*/ 	.short	0x0100
        /*0eca*/ 	.byte	0x08
	.zero		1


	//   ....[20]....
        /*0ecc*/ 	.word	0x00000990
        /*0ed0*/ 	.word	0x000000ff
        /*0ed4*/ 	.word	0x000324c0
        /*0ed8*/ 	.short	0x0100
        /*0eda*/ 	.byte	0x08
	.zero		1


	//   ....[21]....
        /*0edc*/ 	.word	0x000009a0
        /*0ee0*/ 	.word	0x000000ff
        /*0ee4*/ 	.word	0x000324b8
        /*0ee8*/ 	.short	0x0100
        /*0eea*/ 	.byte	0x08
	.zero		1


	//   ....[22]....
        /*0eec*/ 	.word	0x000009b0
        /*0ef0*/ 	.word	0x000000ff
        /*0ef4*/ 	.word	0x000324c8
        /*0ef8*/ 	.short	0x0100
        /*0efa*/ 	.byte	0x08
	.zero		1


	//   ....[23]....
        /*0efc*/ 	.word	0x00003080
        /*0f00*/ 	.word	0x00000059
        /*0f04*/ 	.word	0x00032490
        /*0f08*/ 	.short	0x010a
        /*0f0a*/ 	.byte	0x3f
	.zero		1


	//   ....[24]....
        /*0f0c*/ 	.word	0x00004360
        /*0f10*/ 	.word	0x00000059
        /*0f14*/ 	.word	0x00032490
        /*0f18*/ 	.short	0x010a
        /*0f1a*/ 	.byte	0x3f
	.zero		1


	//   ....[25]....
        /*0f1c*/ 	.word	0x00005440
        /*0f20*/ 	.word	0x00000059
        /*0f24*/ 	.word	0x00032490
        /*0f28*/ 	.short	0x010a
        /*0f2a*/ 	.byte	0x3f
	.zero		1


	//   ....[26]....
        /*0f2c*/ 	.word	0x00005650
        /*0f30*/ 	.word	0x0000001c
        /*0f34*/ 	.word	0x00000000
        /*0f38*/ 	.short	0x0101
        /*0f3a*/ 	.byte	0x3f
	.zero		1


	//   ....[27]....
        /*0f3c*/ 	.word	0x00005690
        /*0f40*/ 	.word	0x00000059
        /*0f44*/ 	.word	0x000324b0
        /*0f48*/ 	.short	0x010a
        /*0f4a*/ 	.byte	0x3f
	.zero		1


	//   ....[28]....
        /*0f4c*/ 	.word	0x00005ce0
        /*0f50*/ 	.word	0x00000059
        /*0f54*/ 	.word	0x00000000
        /*0f58*/ 	.short	0x0101
        /*0f5a*/ 	.byte	0x3f
	.zero		1


	//   ....[29]....
        /*0f5c*/ 	.word	0x000070c0
        /*0f60*/ 	.word	0x00000090
        /*0f64*/ 	.word	0x00032400
        /*0f68*/ 	.short	0x010a
        /*0f6a*/ 	.byte	0x3f
	.zero		1


	//   ....[30]....
        /*0f6c*/ 	.word	0x00007110
        /*0f70*/ 	.word	0x00000090
        /*0f74*/ 	.word	0x00032400
        /*0f78*/ 	.short	0x010a
        /*0f7a*/ 	.byte	0x3f
	.zero		1


	//   ....[31]....
        /*0f7c*/ 	.word	0x00007af0
        /*0f80*/ 	.word	0x00000090
        /*0f84*/ 	.word	0x00032400
        /*0f88*/ 	.short	0x010a
        /*0f8a*/ 	.byte	0x3f
	.zero		1


	//   ....[32]....
        /*0f8c*/ 	.word	0x00009000
        /*0f90*/ 	.word	0x00000090
        /*0f94*/ 	.word	0x00032400
        /*0f98*/ 	.short	0x010a
        /*0f9a*/ 	.byte	0x3f
	.zero		1


	//   ....[33]....
        /*0f9c*/ 	.word	0x0000a660
        /*0fa0*/ 	.word	0x00000005
        /*0fa4*/ 	.word	0x00000000
        /*0fa8*/ 	.short	0x010a
        /*0faa*/ 	.byte	0x3f
	.zero		1


	//   ....[34]....
        /*0fac*/ 	.word	0x0000a760
        /*0fb0*/ 	.word	0x00000002
        /*0fb4*/ 	.word	0x00000000
        /*0fb8*/ 	.short	0x010a
        /*0fba*/ 	.byte	0x3f
	.zero		1


	//   ....[35]....
        /*0fbc*/ 	.word	0x0000ab90
        /*0fc0*/ 	.word	0x00000005
        /*0fc4*/ 	.word	0x00000000
        /*0fc8*/ 	.short	0x010a
        /*0fca*/ 	.byte	0x3f
	.zero		1


	//   ....[36]....
        /*0fcc*/ 	.word	0x0000ac40
        /*0fd0*/ 	.word	0x00000004
        /*0fd4*/ 	.word	0x00000000
        /*0fd8*/ 	.short	0x010a
        /*0fda*/ 	.byte	0x3f
	.zero		1


	//   ....[37]....
        /*0fdc*/ 	.word	0x0000b920
        /*0fe0*/ 	.word	0x00000004
        /*0fe4*/ 	.word	0x00000000
        /*0fe8*/ 	.short	0x0101
        /*0fea*/ 	.byte	0x3f
	.zero		1


	//   ....[38]....
        /*0fec*/ 	.word	0x000155f0
        /*0ff0*/ 	.word	0x00000002
        /*0ff4*/ 	.word	0x00000000
        /*0ff8*/ 	.short	0x0101
        /*0ffa*/ 	.byte	0x3f
	.zero		1


	//   ....[39]....
        /*0ffc*/ 	.word	0x00015aa0
        /*1000*/ 	.word	0x00000007
        /*1004*/ 	.word	0x00000000
        /*1008*/ 	.short	0x010a
        /*100a*/ 	.byte	0x3f
	.zero		1


	//   ....[40]....
        /*100c*/ 	.word	0x00015ba0
        /*1010*/ 	.word	0x00000000
        /*1014*/ 	.word	0x00000000
        /*1018*/ 	.short	0x010a
        /*101a*/ 	.byte	0x3f
	.zero		1


	//   ....[41]....
        /*101c*/ 	.word	0x00015fd0
        /*1020*/ 	.word	0x00000007
        /*1024*/ 	.word	0x00000000
        /*1028*/ 	.short	0x010a
        /*102a*/ 	.byte	0x3f
	.zero		1


	//   ....[42]....
        /*102c*/ 	.word	0x00016080
        /*1030*/ 	.word	0x00000006
        /*1034*/ 	.word	0x00000000
        /*1038*/ 	.short	0x010a
        /*103a*/ 	.byte	0x3f
	.zero		1


	//   ....[43]....
        /*103c*/ 	.word	0x00016d60
        /*1040*/ 	.word	0x00000006
        /*1044*/ 	.word	0x00000000
        /*1048*/ 	.short	0x0101
        /*104a*/ 	.byte	0x3f
	.zero		1


	//   ....[44]....
        /*104c*/ 	.word	0x0001f780
        /*1050*/ 	.word	0x00000000
        /*1054*/ 	.word	0x00000000
        /*1058*/ 	.short	0x0101
        /*105a*/ 	.byte	0x3f
	.zero		1


	//   ....[45]....
        /*105c*/ 	.word	0x0001f990
        /*1060*/ 	.word	0x00000005
        /*1064*/ 	.word	0x00000000
        /*1068*/ 	.short	0x010a
        /*106a*/ 	.byte	0x3f
	.zero		1


	//   ....[46]....
        /*106c*/ 	.word	0x0001fa90
        /*1070*/ 	.word	0x00000006
        /*1074*/ 	.word	0x00000000
        /*1078*/ 	.short	0x010a
        /*107a*/ 	.byte	0x3f
	.zero		1


	//   ....[47]....
        /*107c*/ 	.word	0x0001fec0
        /*1080*/ 	.word	0x00000005
        /*1084*/ 	.word	0x00000000
        /*1088*/ 	.short	0x010a
        /*108a*/ 	.byte	0x3f
	.zero		1


	//   ....[48]....
        /*108c*/ 	.word	0x0001ff70
        /*1090*/ 	.word	0x00000006
        /*1094*/ 	.word	0x00000000
        /*1098*/ 	.short	0x010a
        /*109a*/ 	.byte	0x3f
	.zero		1


	//   ....[49]....
        /*109c*/ 	.word	0x00020c60
        /*10a0*/ 	.word	0x00000005
        /*10a4*/ 	.word	0x00000000
        /*10a8*/ 	.short	0x0101
        /*10aa*/ 	.byte	0x3f
	.zero		1


	//   ....[50]....
        /*10ac*/ 	.word	0x0002aad0
        /*10b0*/ 	.word	0x00000004
        /*10b4*/ 	.word	0x00000000
        /*10b8*/ 	.short	0x0101
        /*10ba*/ 	.byte	0x3f
	.zero		1


	//   ....[51]....
        /*10bc*/ 	.word	0x0002da10
        /*10c0*/ 	.word	0x00000000
        /*10c4*/ 	.word	0x00000000
        /*10c8*/ 	.short	0x0101
        /*10ca*/ 	.byte	0x3f
	.zero		1


	//   ....[52]....
        /*10cc*/ 	.word	0x00030640
        /*10d0*/ 	.word	0x00000006
        /*10d4*/ 	.word	0x00032420
        /*10d8*/ 	.short	0x010a
        /*10da*/ 	.byte	0x3f
	.zero		1


	//   ....[53]....
        /*10dc*/ 	.word	0x00030730
        /*10e0*/ 	.word	0x00000004
        /*10e4*/ 	.word	0x000324a0
        /*10e8*/ 	.short	0x010a
        /*10ea*/ 	.byte	0x3f
	.zero		1


	//   ....[54]....
        /*10ec*/ 	.word	0x00030980
        /*10f0*/ 	.word	0x00000004
        /*10f4*/ 	.word	0x000324c0
        /*10f8*/ 	.short	0x010a
        /*10fa*/ 	.byte	0x3f
	.zero		1


	//   ....[55]....
        /*10fc*/ 	.word	0x00031040
        /*1100*/ 	.word	0x00000005
        /*1104*/ 	.word	0x000324a0
        /*1108*/ 	.short	0x010a
        /*110a*/ 	.byte	0x3f
	.zero		1


	//   ....[56]....
        /*110c*/ 	.word	0x00031280
        /*1110*/ 	.word	0x00000005
        /*1114*/ 	.word	0x000324c0
        /*1118*/ 	.short	0x010a
        /*111a*/ 	.byte	0x3f
	.zero		1


	//   ....[57]....
        /*111c*/ 	.word	0x000325b0
        /*1120*/ 	.word	0x00000000
        /*1124*/ 	.word	0x00032440
        /*1128*/ 	.short	0x010a
        /*112a*/ 	.byte	0x3f
	.zero		1


	//   ....[58]....
        /*112c*/ 	.word	0x00033440
        /*1130*/ 	.word	0x00000008
        /*1134*/ 	.word	0x00032400
        /*1138*/ 	.short	0x0107
        /*113a*/ 	.byte	0x3f
	.zero		1


	//   ....[59]....
        /*113c*/ 	.word	0x000334e0
        /*1140*/ 	.word	0x00000002
        /*1144*/ 	.word	0x00032400
        /*1148*/ 	.short	0x0101
        /*114a*/ 	.byte	0x3f
	.zero		1


	//   ....[60]....
        /*114c*/ 	.word	0x00034160
        /*1150*/ 	.word	0x00000008
        /*1154*/ 	.word	0x00032410
        /*1158*/ 	.short	0x0107
        /*115a*/ 	.byte	0x3f
	.zero		1


	//   ....[61]....
        /*115c*/ 	.word	0x00034260
        /*1160*/ 	.word	0x00000002
        /*1164*/ 	.word	0x00032410
        /*1168*/ 	.short	0x0101
        /*116a*/ 	.byte	0x3f
	.zero		1


	//   ....[62]....
        /*116c*/ 	.word	0x00034280
        /*1170*/ 	.word	0x00000002
        /*1174*/ 	.word	0x00032420
        /*1178*/ 	.short	0x010a
        /*117a*/ 	.byte	0x3f
	.zero		1


	//   ....[63]....
        /*117c*/ 	.word	0x00034390
        /*1180*/ 	.word	0x00000002
        /*1184*/ 	.word	0x00032460
        /*1188*/ 	.short	0x010a
        /*118a*/ 	.byte	0x3f
	.zero		1


	//   ....[64]....
        /*118c*/ 	.word	0x00034c50
        /*1190*/ 	.word	0x00000002
        /*1194*/ 	.word	0x00032440
        /*1198*/ 	.short	0x010a
        /*119a*/ 	.byte	0x3f
	.zero		1


	//   ....[65]....
        /*119c*/ 	.word	0x00034ea0
        /*11a0*/ 	.word	0x00000002
        /*11a4*/ 	.word	0x00032460
        /*11a8*/ 	.short	0x010a
        /*11aa*/ 	.byte	0x3f
	.zero		1


	//   ....[66]....
        /*11ac*/ 	.word	0x00035700
        /*11b0*/ 	.word	0x00000003
        /*11b4*/ 	.word	0x00032440
        /*11b8*/ 	.short	0x010a
        /*11ba*/ 	.byte	0x3f
	.zero		1


	//   ....[67]....
        /*11bc*/ 	.word	0x00035940
        /*11c0*/ 	.word	0x00000003
        /*11c4*/ 	.word	0x00032460
        /*11c8*/ 	.short	0x010a
        /*11ca*/ 	.byte	0x3f
	.zero		1


	//   ....[68]....
        /*11cc*/ 	.word	0x00036110
        /*11d0*/ 	.word	0x00000003
        /*11d4*/ 	.word	0x00032440
        /*11d8*/ 	.short	0x010a
        /*11da*/ 	.byte	0x3f
	.zero		1


	//   ....[69]....
        /*11dc*/ 	.word	0x00036360
        /*11e0*/ 	.word	0x00000003
        /*11e4*/ 	.word	0x00032460
        /*11e8*/ 	.short	0x010a
        /*11ea*/ 	.byte	0x3f
	.zero		1


	//   ....[70]....
        /*11ec*/ 	.word	0x000377b0
        /*11f0*/ 	.word	0x00000000
        /*11f4*/ 	.word	0x00032420
        /*11f8*/ 	.short	0x010a
        /*11fa*/ 	.byte	0x3f
	.zero		1


	//   ....[71]....
        /*11fc*/ 	.word	0x00037960
        /*1200*/ 	.word	0x00000006
        /*1204*/ 	.word	0x00000000
        /*1208*/ 	.short	0x010a
        /*120a*/ 	.byte	0x3f
	.zero		1


	//   ....[72]....
        /*120c*/ 	.word	0x000379d0
        /*1210*/ 	.word	0x00000007
        /*1214*/ 	.word	0x00000000
        /*1218*/ 	.short	0x010a
        /*121a*/ 	.byte	0x3f
	.zero		1


	//   ....[73]....
        /*121c*/ 	.word	0x00037a40
        /*1220*/ 	.word	0x00000004
        /*1224*/ 	.word	0x00000000
        /*1228*/ 	.short	0x010a
        /*122a*/ 	.byte	0x3f
	.zero		1


	//   ....[74]....
        /*122c*/ 	.word	0x00037a70
        /*1230*/ 	.word	0x00000003
        /*1234*/ 	.word	0x00000000
        /*1238*/ 	.short	0x010a
        /*123a*/ 	.byte	0x3f
	.zero		1


	//   ....[75]....
        /*123c*/ 	.word	0x00037ad0
        /*1240*/ 	.word	0x00000059
        /*1244*/ 	.word	0x00032490
        /*1248*/ 	.short	0x010a
        /*124a*/ 	.byte	0x3f
	.zero		1


	//   ....[76]....
        /*124c*/ 	.word	0x00037b20
        /*1250*/ 	.word	0x00000059
        /*1254*/ 	.word	0x00032490
        /*1258*/ 	.short	0x010a
        /*125a*/ 	.byte	0x3f
	.zero		1


	//   ....[77]....
        /*125c*/ 	.word	0x00037b70
        /*1260*/ 	.word	0x00000059
        /*1264*/ 	.word	0x00032490
        /*1268*/ 	.short	0x010a
        /*126a*/ 	.byte	0x3f
	.zero		1


	//   ....[78]....
        /*126c*/ 	.word	0x00037bc0
        /*1270*/ 	.word	0x00000059
        /*1274*/ 	.word	0x000324b0
        /*1278*/ 	.short	0x010a
        /*127a*/ 	.byte	0x3f
	.zero		1


	//   ....[79]....
        /*127c*/ 	.word	0x00038030
        /*1280*/ 	.word	0x00000090
        /*1284*/ 	.word	0x00032400
        /*1288*/ 	.short	0x010a
        /*128a*/ 	.byte	0x3f
	.zero		1


	//   ....[80]....
        /*128c*/ 	.word	0x00038630
        /*1290*/ 	.word	0x00000090
        /*1294*/ 	.word	0x00032400
        /*1298*/ 	.short	0x010a
        /*129a*/ 	.byte	0x3f
	.zero		1


	//   ....[81]....
        /*129c*/ 	.word	0x00038680
        /*12a0*/ 	.word	0x00000002
        /*12a4*/ 	.word	0x00000000
        /*12a8*/ 	.short	0x010a
        /*12aa*/ 	.byte	0x3f
	.zero		1


	//   ....[82]....
        /*12ac*/ 	.word	0x000386d0
        /*12b0*/ 	.word	0x00000004
        /*12b4*/ 	.word	0x00000000
        /*12b8*/ 	.short	0x010a
        /*12ba*/ 	.byte	0x3f
	.zero		1


	//   ....[83]....
        /*12bc*/ 	.word	0x00038720
        /*12c0*/ 	.word	0x00000000
        /*12c4*/ 	.word	0x00000000
        /*12c8*/ 	.short	0x010a
        /*12ca*/ 	.byte	0x3f
	.zero		1


	//   ....[84]....
        /*12cc*/ 	.word	0x00038770
        /*12d0*/ 	.word	0x00000006
        /*12d4*/ 	.word	0x00000000
        /*12d8*/ 	.short	0x010a
        /*12da*/ 	.byte	0x3f
	.zero		1


	//   ....[85]....
        /*12dc*/ 	.word	0x000387c0
        /*12e0*/ 	.word	0x00000006
        /*12e4*/ 	.word	0x00000000
        /*12e8*/ 	.short	0x010a
        /*12ea*/ 	.byte	0x3f
	.zero		1


	//   ....[86]....
        /*12ec*/ 	.word	0x00038810
        /*12f0*/ 	.word	0x00000006
        /*12f4*/ 	.word	0x00000000
        /*12f8*/ 	.short	0x010a
        /*12fa*/ 	.byte	0x3f
	.zero		1


	//   ....[87]....
        /*12fc*/ 	.word	0x00038df0
        /*1300*/ 	.word	0x00000005
        /*1304*/ 	.word	0x00032420
        /*1308*/ 	.short	0x010a
        /*130a*/ 	.byte	0x3f
	.zero		1


	//   ....[88]....
        /*130c*/ 	.word	0x00038e40
        /*1310*/ 	.word	0x00000004
        /*1314*/ 	.word	0x000324a0
        /*1318*/ 	.short	0x010a
        /*131a*/ 	.byte	0x3f
	.zero		1


	//   ....[89]....
        /*131c*/ 	.word	0x00038e90
        /*1320*/ 	.word	0x00000004
        /*1324*/ 	.word	0x000324c0
        /*1328*/ 	.short	0x010a
        /*132a*/ 	.byte	0x3f
	.zero		1


	//   ....[90]....
        /*132c*/ 	.word	0x00038ee0
        /*1330*/ 	.word	0x00000005
        /*1334*/ 	.word	0x000324a0
        /*1338*/ 	.short	0x010a
        /*133a*/ 	.byte	0x3f
	.zero		1


	//   ....[91]....
        /*133c*/ 	.word	0x00038f30
        /*1340*/ 	.word	0x00000005
        /*1344*/ 	.word	0x000324c0
        /*1348*/ 	.short	0x010a
        /*134a*/ 	.byte	0x3f
	.zero		1


	//   ....[92]....
        /*134c*/ 	.word	0x000390d0
        /*1350*/ 	.word	0x00000000
        /*1354*/ 	.word	0x00032440
        /*1358*/ 	.short	0x010a
        /*135a*/ 	.byte	0x3f
	.zero		1


	//   ....[93]....
        /*135c*/ 	.word	0x0003aa30
        /*1360*/ 	.word	0x00000002
        /*1364*/ 	.word	0x00032420
        /*1368*/ 	.short	0x010a
        /*136a*/ 	.byte	0x3f
	.zero		1


	//   ....[94]....
        /*136c*/ 	.word	0x0003aa80
        /*1370*/ 	.word	0x00000002
        /*1374*/ 	.word	0x00032460
        /*1378*/ 	.short	0x010a
        /*137a*/ 	.byte	0x3f
	.zero		1


	//   ....[95]....
        /*137c*/ 	.word	0x0003aad0
        /*1380*/ 	.word	0x00000002
        /*1384*/ 	.word	0x00032440
        /*1388*/ 	.short	0x010a
        /*138a*/ 	.byte	0x3f
	.zero		1


	//   ....[96]....
        /*138c*/ 	.word	0x0003ab20
        /*1390*/ 	.word	0x00000002
        /*1394*/ 	.word	0x00032460
        /*1398*/ 	.short	0x010a
        /*139a*/ 	.byte	0x3f
	.zero		1


	//   ....[97]....
        /*139c*/ 	.word	0x0003ab70
        /*13a0*/ 	.word	0x00000003
        /*13a4*/ 	.word	0x00032440
        /*13a8*/ 	.short	0x010a
        /*13aa*/ 	.byte	0x3f
	.zero		1


	//   ....[98]....
        /*13ac*/ 	.word	0x0003abc0
        /*13b0*/ 	.word	0x00000003
        /*13b4*/ 	.word	0x00032460
        /*13b8*/ 	.short	0x010a
        /*13ba*/ 	.byte	0x3f
	.zero		1


	//   ....[99]....
        /*13bc*/ 	.word	0x0003ac10
        /*13c0*/ 	.word	0x00000003
        /*13c4*/ 	.word	0x00032440
        /*13c8*/ 	.short	0x010a
        /*13ca*/ 	.byte	0x3f
	.zero		1


	//   ....[100]....
        /*13cc*/ 	.word	0x0003ac60
        /*13d0*/ 	.word	0x00000003
        /*13d4*/ 	.word	0x00032460
        /*13d8*/ 	.short	0x010a
        /*13da*/ 	.byte	0x3f
	.zero		1


	//   ....[101]....
        /*13dc*/ 	.word	0x0003b6c0
        /*13e0*/ 	.word	0x00000000
        /*13e4*/ 	.word	0x00032420
        /*13e8*/ 	.short	0x010a
        /*13ea*/ 	.byte	0x3f
	.zero		1


	//   ....[102]....
        /*13ec*/ 	.word	0x0003b860
        /*13f0*/ 	.word	0x00000006
        /*13f4*/ 	.word	0x00000000
        /*13f8*/ 	.short	0x010a
        /*13fa*/ 	.byte	0x3f
	.zero		1


	//   ....[103]....
        /*13fc*/ 	.word	0x0003b8b0
        /*1400*/ 	.word	0x00000007
        /*1404*/ 	.word	0x00000000
        /*1408*/ 	.short	0x010a
        /*140a*/ 	.byte	0x3f
	.zero		1


	//   ....[104]....
        /*140c*/ 	.word	0x0003b900
        /*1410*/ 	.word	0x00000004
        /*1414*/ 	.word	0x00000000
        /*1418*/ 	.short	0x010a
        /*141a*/ 	.byte	0x3f
	.zero		1


	//   ....[105]....
        /*141c*/ 	.word	0x0003baa0
        /*1420*/ 	.word	0x0000000a
        /*1424*/ 	.word	0x00000000
        /*1428*/ 	.short	0x010a
        /*142a*/ 	.byte	0x3f
	.zero		1


	//   ....[106]....
        /*142c*/ 	.word	0x0003bba0
        /*1430*/ 	.word	0x00000008
        /*1434*/ 	.word	0x00000000
        /*1438*/ 	.short	0x010a
        /*143a*/ 	.byte	0x3f
	.zero		1


	//   ....[107]....
        /*143c*/ 	.word	0x0003bfc0
        /*1440*/ 	.word	0x00000004
        /*1444*/ 	.word	0x00032410
        /*1448*/ 	.short	0x010a
        /*144a*/ 	.byte	0x3f
	.zero		1


	//   ....[108]....
        /*144c*/ 	.word	0x0003c0e0
        /*1450*/ 	.word	0x0000000a
        /*1454*/ 	.word	0x00000000
        /*1458*/ 	.short	0x010a
        /*145a*/ 	.byte	0x3f
	.zero		1


	//   ....[109]....
        /*145c*/ 	.word	0x0003c1e0
        /*1460*/ 	.word	0x00000008
        /*1464*/ 	.word	0x00000000
        /*1468*/ 	.short	0x010a
        /*146a*/ 	.byte	0x3f
	.zero		1


	//   ....[110]....
        /*146c*/ 	.word	0x0003cf70
        /*1470*/ 	.word	0x0000000a
        /*1474*/ 	.word	0x00000000
        /*1478*/ 	.short	0x0101
        /*147a*/ 	.byte	0x3f
	.zero		1


	//   ....[111]....
        /*147c*/ 	.word	0x000474e0
        /*1480*/ 	.word	0x00000000
        /*1484*/ 	.word	0x00000000
        /*1488*/ 	.short	0x0101
        /*148a*/ 	.byte	0x3f
	.zero		1


	//   ....[112]....
        /*148c*/ 	.word	0x00047510
        /*1490*/ 	.word	0x00000008
        /*1494*/ 	.word	0x00000000
        /*1498*/ 	.short	0x010a
        /*149a*/ 	.byte	0x3f
	.zero		1


	//   ....[113]....
        /*149c*/ 	.word	0x00047560
        /*14a0*/ 	.word	0x00000004
        /*14a4*/ 	.word	0x00032410
        /*14a8*/ 	.short	0x010a
        /*14aa*/ 	.byte	0x3f
	.zero		1


	//   ....[114]....
        /*14ac*/ 	.word	0x000475b0
        /*14b0*/ 	.word	0x00000008
        /*14b4*/ 	.word	0x00000000
        /*14b8*/ 	.short	0x010a
        /*14ba*/ 	.byte	0x3f
	.zero		1


	//----- nvinfo : EIATTR_NUM_MBARRIERS
	.align		4
.L_475:
        /*14bc*/ 	.byte	0x03, 0x38
        /*14be*/ 	.short	0x0017


	//----- nvinfo : EIATTR_EXIT_INSTR_OFFSETS
	.align		4
        /*14c0*/ 	.byte	0x04, 0x1c
        /*14c2*/ 	.short	(.L_477 - .L_476)


	//   ....[0]....
.L_476:
        /*14c4*/ 	.word	0x00037ac0


	//----- nvinfo : EIATTR_MAX_THREADS
	.align		4
.L_477:
        /*14c8*/ 	.byte	0x04, 0x05
        /*14ca*/ 	.short	(.L_479 - .L_478)
.L_478:
        /*14cc*/ 	.word	0x00000180
        /*14d0*/ 	.word	0x00000001
        /*14d4*/ 	.word	0x00000001


	//----- nvinfo : EIATTR_CRS_STACK_SIZE
	.align		4
.L_479:
        /*14d8*/ 	.byte	0x04, 0x1e
        /*14da*/ 	.short	(.L_481 - .L_480)
.L_480:
        /*14dc*/ 	.word	0x00000000


	//----- nvinfo : EIATTR_CBANK_PARAM_SIZE
	.align		4
.L_481:
        /*14e0*/ 	.byte	0x03, 0x19
        /*14e2*/ 	.short	0x0bf0


	//----- nvinfo : EIATTR_PARAM_CBANK
	.align		4
        /*14e4*/ 	.byte	0x04, 0x0a
        /*14e6*/ 	.short	(.L_483 - .L_482)
	.align		4
.L_482:
        /*14e8*/ 	.word	index@(.nv.constant0._ZN7cutlass13device_kernelIN5flash11enable_sm90INS1_16FlashAttnFwdSm90INS1_25CollectiveMainloopFwdSm90ILi2EN4cute5tupleIJNS5_1CILi1EEES8_S8_EEENS6_IJNS7_ILi128EEENS7_ILi96EEENS7_ILi64EEEEEELi256ENS_10bfloat16_tEfNS_4arch4Sm90ELb0ELb1ELb1ELb1ELb0ELb1ELb1ELb1ELb0ELb1ELb0ELb0EEENS1_21CollectiveEpilogueFwdINS6_IJSA_NS7_ILi256EEESB_EEES9_SE_SG_Li256ELb1ELb1ELb0ELb0EEENS1_36VarlenDynamicPersistentTileSchedulerILi128ELi96ELi256ELi128ELb0ELb1ELb1ELb1ELb0ELb1EEEEEEEEEvNT_6ParamsE)
        /*14ec*/ 	.short	0x0210
        /*14ee*/ 	.short	0x0bf0


	//----- nvinfo : EIATTR_SW_WAR
	.align		4
.L_483:
        /*14f0*/ 	.byte	0x04, 0x36
        /*14f2*/ 	.short	(.L_485 - .L_484)
.L_484:
        /*14f4*/ 	.word	0x00000008
.L_485:


//--------------------- .nv.info._ZN7cutlass13device_kernelIN5flash11enable_sm90INS1_16FlashAttnFwdSm90INS1_25CollectiveMainloopFwdSm90ILi2EN4cute5tupleIJNS5_1CILi1EEES8_S8_EEENS6_IJNS7_ILi128EEENS7_ILi96EEENS7_ILi64EEEEEELi256ENS_10bfloat16_tEfNS_4arch4Sm90ELb1ELb0ELb1ELb0ELb0ELb0ELb0ELb1ELb0ELb1ELb0ELb0EEENS1_21CollectiveEpilogueFwdINS6_IJSA_NS7_ILi256EEESB_EEES9_SE_SG_Li256ELb0ELb1ELb0ELb0EEENS1_30DynamicPersistentTileSchedulerILi256ELi128ELb0ELb1ELb1EEEEEEEEEvNT_6ParamsE --------------------------
	.section	.nv.info._ZN7cutlass13device_kernelIN5flash11enable_sm90INS1_16FlashAttnFwdSm90INS1_25CollectiveMainloopFwdSm90ILi2EN4cute5tupleIJNS5_1CILi1EEES8_S8_EEENS6_IJNS7_ILi128EEENS7_ILi96EEENS7_ILi64EEEEEELi256ENS_10bfloat16_tEfNS_4arch4Sm90ELb1ELb0ELb1ELb0ELb0ELb0ELb0ELb1ELb0ELb1ELb0ELb0EEENS1_21CollectiveEpilogueFwdINS6_IJSA_NS7_ILi256EEESB_EEES9_SE_SG_Li256ELb0ELb1ELb0ELb0EEENS1_30DynamicPersistentTileSchedulerILi256ELi128ELb0ELb1ELb1EEEEEEEEEvNT_6ParamsE,"",@"SHT_CUDA_INFO"
	.sectionflags	@""
	.align	4


	//----- nvinfo : EIATTR_CUDA_API_VERSION
	.align		4
        /*0000*/ 	.byte	0x04, 0x37
        /*0002*/ 	.short	(.L_487 - .L_486)
.L_486:
        /*0004*/ 	.word	0x00000082


	//----- nvinfo : EIATTR_KPARAM_INFO
	.align		4
.L_487:
        /*0008*/ 	.byte	0x04, 0x17
        /*000a*/ 	.short	(.L_489 - .L_488)
.L_488:
        /*000c*/ 	.word	0x00000000
        /*0010*/ 	.short	0x0000
        /*0012*/ 	.short	0x0070
        /*0014*/ 	.byte	0x00, 0xf0, 0x01, 0x2a


	//----- nvinfo : EIATTR_SPARSE_MMA_MASK
	.align		4
.L_489:
        /*0018*/ 	.byte	0x03, 0x50
        /*001a*/ 	.short	0x0000


	//----- nvinfo : EIATTR_MAXREG_COUNT
	.align		4
        /*001c*/ 	.byte	0x03, 0x1b
        /*001e*/ 	.short	0x00a8


	//----- nvinfo : EIATTR_NUM_BARRIERS
	.align		4
        /*0020*/ 	.byte	0x02, 0x4c
        /*0022*/ 	.byte	0x10
	.zero		1


	//----- nvinfo : EIATTR_EXTERNS
	.align		4
        /*0024*/ 	.byte	0x04, 0x0f
        /*0026*/ 	.short	(.L_491 - .L_490)


	//   ....[0]....
	.align		4
.L_490:
        /*0028*/ 	.word	index@(__assertfail)


	//----- nvinfo : EIATTR_ANNOTATIONS
	.align		4
.L_491:
        /*002c*/ 	.byte	0x04, 0x55
        /*002e*/ 	.short	(.L_493 - .L_492)


	//   ....[0]....
.L_492:
        /* <DEDUP_REMOVED lines=24> */


	//----- nvinfo : EIATTR_MERCURY_ISA_VERSION
	.align		4
.L_493:
        /*01a0*/ 	.byte	0x03, 0x5f
        /*01a2*/ 	.short	0x0101


	//----- nvinfo : EIATTR_INT_WARP_WIDE_INSTR_OFFSETS
	.align		4
        /*01a4*/ 	.byte	0x04, 0x31
        /*01a6*/ 	.short	(.L_495 - .L_494)


	//   ....[0]....
.L_494:
        /*01a8*/ 	.word	0x00000130


	//   ....[1]....
        /*01ac*/ 	.word	0x00000170


	//   ....[2]....
        /*01b0*/ 	.word	0x000001e0


	//   ....[3]....
        /*01b4*/ 	.word	0x0000c610


	//   ....[4]....
        /*01b8*/ 	.word	0x0000c6a0


	//   ....[5]....
        /*01bc*/ 	.word	0x0000ffe0


	//   ....[6]....
        /*01c0*/ 	.word	0x00010070


	//----- nvinfo : EIATTR_COOP_GROUP_MASK_REGIDS
	.align		4
.L_495:
        /*01c4*/ 	.byte	0x04, 0x29
        /*01c6*/ 	.short	(.L_497 - .L_496)


	//   ....[0]....
.L_496:
        /*01c8*/ 	.word	0xffffffff


	//   ....[1]....
        /*01cc*/ 	.word	0xffffffff


	//   ....[2]....
        /*01d0*/ 	.word	0xffffffff


	//   ....[3]....
        /*01d4*/ 	.word	0xffffffff


	//   ....[4]....
        /*01d8*/ 	.word	0xffffffff


	//   ....[5]....
        /*01dc*/ 	.word	0xffffffff


	//   ....[6]....
        /*01e0*/ 	.word	0xffffffff


	//   ....[7]....
        /*01e4*/ 	.word	0xffffffff


	//   ....[8]....
        /*01e8*/ 	.word	0xffffffff


	//   ....[9]....
        /*01ec*/ 	.word	0xffffffff


	//   ....[10]....
        /*01f0*/ 	.word	0xffffffff


	//   ....[11]....
        /*01f4*/ 	.word	0xffffffff


	//   ....[12]....
        /*01f8*/ 	.word	0xffffffff


	//   ....[13]....
        /*01fc*/ 	.word	0xffffffff


	//   ....[14]....
        /*0200*/ 	.word	0xffffffff


	//   ....[15]....
        /*0204*/ 	.word	0xffffffff


	//   ....[16]....
        /*0208*/ 	.word	0xffffffff


	//   ....[17]....
        /*020c*/ 	.word	0xffffffff


	//   ....[18]....
        /*0210*/ 	.word	0xffffffff


	//   ....[19]....
        /*0214*/ 	.word	0xffffffff


	//   ....[20]....
        /*0218*/ 	.word	0xffffffff


	//   ....[21]....
        /*021c*/ 	.word	0xffffffff


	//   ....[22]....
        /*0220*/ 	.word	0xffffffff


	//   ....[23]....
        /*0224*/ 	.word	0xffffffff


	//   ....[24]....
        /*0228*/ 	.word	0xffffffff


	//   ....[25]....
        /*022c*/ 	.word	0xffffffff


	//   ....[26]....
        /*0230*/ 	.word	0xffffffff


	//   ....[27]....
        /*0234*/ 	.word	0xffffffff


	//   ....[28]....
        /*0238*/ 	.word	0xffffffff


	//   ....[29]....
        /*023c*/ 	.word	0xffffffff


	//   ....[30]....
        /*0240*/ 	.word	0xffffffff


	//   ....[31]....
        /*0244*/ 	.word	0xffffffff


	//   ....[32]....
        /*0248*/ 	.word	0xffffffff


	//   ....[33]....
        /*024c*/ 	.word	0xffffffff


	//   ....[34]....
        /*0250*/ 	.word	0xffffffff


	//   ....[35]....
        /*0254*/ 	.word	0xffffffff


	//   ....[36]....
        /*0258*/ 	.word	0xffffffff


	//   ....[37]....
        /*025c*/ 	.word	0xffffffff


	//   ....[38]....
        /*0260*/ 	.word	0xffffffff


	//   ....[39]....
        /*0264*/ 	.word	0xffffffff


	//   ....[40]....
        /*0268*/ 	.word	0xffffffff


	//   ....[41]....
        /*026c*/ 	.word	0xffffffff


	//   ....[42]....
        /*0270*/ 	.word	0xffffffff


	//   ....[43]....
        /*0274*/ 	.word	0xffffffff


	//   ....[44]....
        /*0278*/ 	.word	0xffffffff


	//   ....[45]....
        /*027c*/ 	.word	0xffffffff


	//   ....[46]....
        /*0280*/ 	.word	0xffffffff


	//   ....[47]....
        /*0284*/ 	.word	0xffffffff


	//   ....[48]....
        /*0288*/ 	.word	0xffffffff


	//   ....[49]....
        /*028c*/ 	.word	0xffffffff


	//   ....[50]....
        /*0290*/ 	.word	0xffffffff


	//   ....[51]....
        /*0294*/ 	.word	0xffffffff


	//   ....[52]....
        /*0298*/ 	.word	0xffffffff


	//   ....[53]....
        /*029c*/ 	.word	0xffffffff


	//   ....[54]....
        /*02a0*/ 	.word	0xffffffff


	//   ....[55]....
        /*02a4*/ 	.word	0xffffffff


	//   ....[56]....
        /*02a8*/ 	.word	0xffffffff


	//   ....[57]....
        /*02ac*/ 	.word	0xffffffff


	//   ....[58]....
        /*02b0*/ 	.word	0xffffffff


	//   ....[59]....
        /*02b4*/ 	.word	0xffffffff


	//   ....[60]....
        /*02b8*/ 	.word	0xffffffff


	//   ....[61]....
        /*02bc*/ 	.word	0xffffffff


	//   ....[62]....
        /*02c0*/ 	.word	0xffffffff


	//   ....[63]....
        /*02c4*/ 	.word	0xffffffff


	//   ....[64]....
        /*02c8*/ 	.word	0xffffffff


	//   ....[65]....
        /*02cc*/ 	.word	0xffffffff


	//   ....[66]....
        /*02d0*/ 	.word	0xffffffff


	//   ....[67]....
        /*02d4*/ 	.word	0xffffffff


	//   ....[68]....
        /*02d8*/ 	.word	0x0500000f


	//   ....[69]....
        /*02dc*/ 	.word	0x0500000f


	//   ....[70]....
        /*02e0*/ 	.word	0x0500000f


	//   ....[71]....
        /*02e4*/ 	.word	0x0500000f


	//   ....[72]....
        /*02e8*/ 	.word	0x0500000f


	//   ....[73]....
        /*02ec*/ 	.word	0x0500000f


	//   ....[74]....
        /*02f0*/ 	.word	0x0500000f


	//   ....[75]....
        /*02f4*/ 	.word	0x0500000f


	//   ....[76]....
        /*02f8*/ 	.word	0x0500000f


	//   ....[77]....
        /*02fc*/ 	.word	0x0500000f


	//   ....[78]....
        /*0300*/ 	.word	0x0500000f


	//   ....[79]....
        /*0304*/ 	.word	0x0500000f


	//   ....[80]....
        /*0308*/ 	.word	0x0500000f


	//   ....[81]....
        /*030c*/ 	.word	0x0500000f


	//   ....[82]....
        /*0310*/ 	.word	0x0500000f


	//   ....[83]....
        /*0314*/ 	.word	0x0500000f


	//   ....[84]....
        /*0318*/ 	.word	0x0500000f


	//   ....[85]....
        /*031c*/ 	.word	0x0500000f


	//   ....[86]....
        /*0320*/ 	.word	0x0500000f


	//----- nvinfo : EIATTR_COOP_GROUP_INSTR_OFFSETS
	.align		4
.L_497:
        /*0324*/ 	.byte	0x04, 0x28
        /*0326*/ 	.short	(.L_499 - .L_498)


	//   ....[0]....
.L_498:
        /*0328*/ 	.word	0x00000070


	//   ....[1]....
        /*032c*/ 	.word	0x00000140


	//   ....[2]....
        /*0330*/ 	.word	0x00000190


	//   ....[3]....
        /*0334*/ 	.word	0x000003c0


	//   ....[4]....
        /*0338*/ 	.word	0x00000520


	//   ....[5]....
        /*033c*/ 	.word	0x00000640


	//   ....[6]....
        /*0340*/ 	.word	0x000007a0


	//   ....[7]....
        /*0344*/ 	.word	0x000016b0


	//   ....[8]....
        /*0348*/ 	.word	0x00001ca0


	//   ....[9]....
        /*034c*/ 	.word	0x00001cb0


	//   ....[10]....
        /*0350*/ 	.word	0x000027e0


	//   ....[11]....
        /*0354*/ 	.word	0x00002840


	//   ....[12]....
        /*0358*/ 	.word	0x00002f60


	//   ....[13]....
        /*035c*/ 	.word	0x00002fb0


	//   ....[14]....
        /*0360*/ 	.word	0x00003f90


	//   ....[15]....
        /*0364*/ 	.word	0x00004890


	//   ....[16]....
        /*0368*/ 	.word	0x00004a20


	//   ....[17]....
        /*036c*/ 	.word	0x00004b10


	//   ....[18]....
        /*0370*/ 	.word	0x00005200


	//   ....[19]....
        /*0374*/ 	.word	0x00005260


	//   ....[20]....
        /*0378*/ 	.word	0x000070a0


	//   ....[21]....
        /*037c*/ 	.word	0x00007120


	//   ....[22]....
        /*0380*/ 	.word	0x000075b0


	//   ....[23]....
        /*0384*/ 	.word	0x00007770


	//   ....[24]....
        /*0388*/ 	.word	0x00008af0


	//   ....[25]....
        /*038c*/ 	.word	0x00008b70


	//   ....[26]....
        /*0390*/ 	.word	0x00008bd0


	//   ....[27]....
        /*0394*/ 	.word	0x00008c00


	//   ....[28]....
        /*0398*/ 	.word	0x0000a450


	//   ....[29]....
        /*039c*/ 	.word	0x0000a4e0


	//   ....[30]....
        /*03a0*/ 	.word	0x0000a510


	//   ....[31]....
        /*03a4*/ 	.word	0x0000a540


	//   ....[32]....
        /*03a8*/ 	.word	0x0000ad30


	//   ....[33]....
        /*03ac*/ 	.word	0x0000ad50


	//   ....[34]....
        /*03b0*/ 	.word	0x0000aea0


	//   ....[35]....
        /*03b4*/ 	.word	0x0000aec0


	//   ....[36]....
        /*03b8*/ 	.word	0x0000b000


	//   ....[37]....
        /*03bc*/ 	.word	0x0000b020


	//   ....[38]....
        /*03c0*/ 	.word	0x0000b170


	//   ....[39]....
        /*03c4*/ 	.word	0x0000b190


	//   ....[40]....
        /*03c8*/ 	.word	0x0000b890


	//   ....[41]....
        /*03cc*/ 	.word	0x0000b8c0


	//   ....[42]....
        /*03d0*/ 	.word	0x0000ba10


	//   ....[43]....
        /*03d4*/ 	.word	0x0000ba30


	//   ....[44]....
        /*03d8*/ 	.word	0x0000bb70


	//   ....[45]....
        /*03dc*/ 	.word	0x0000bb90


	//   ....[46]....
        /*03e0*/ 	.word	0x0000bce0


	//   ....[47]....
        /*03e4*/ 	.word	0x0000bd00


	//   ....[48]....
        /*03e8*/ 	.word	0x0000bee0


	//   ....[49]....
        /*03ec*/ 	.word	0x0000cc00


	//   ....[50]....
        /*03f0*/ 	.word	0x0000d570


	//   ....[51]....
        /*03f4*/ 	.word	0x0000d5b0


	//   ....[52]....
        /*03f8*/ 	.word	0x0000d5e0


	//   ....[53]....
        /*03fc*/ 	.word	0x0000d620


	//   ....[54]....
        /*0400*/ 	.word	0x0000d6c0


	//   ....[55]....
        /*0404*/ 	.word	0x0000d6d0


	//   ....[56]....
        /*0408*/ 	.word	0x0000d740


	//   ....[57]....
        /*040c*/ 	.word	0x0000d750


	//   ....[58]....
        /*0410*/ 	.word	0x0000d7c0


	//   ....[59]....
        /*0414*/ 	.word	0x0000d7d0


	//   ....[60]....
        /*0418*/ 	.word	0x0000d840


	//   ....[61]....
        /*041c*/ 	.word	0x0000d850


	//   ....[62]....
        /*0420*/ 	.word	0x0000d8c0


	//   ....[63]....
        /*0424*/ 	.word	0x0000d8d0


	//   ....[64]....
        /*0428*/ 	.word	0x0000d8e0


	//   ....[65]....
        /*042c*/ 	.word	0x0000d920


	//   ....[66]....
        /*0430*/ 	.word	0x000101d0


	//   ....[67]....
        /*0434*/ 	.word	0x000103c0


	//   ....[68]....
        /*0438*/ 	.word	0x000108f0


	//   ....[69]....
        /*043c*/ 	.word	0x00010a70


	//   ....[70]....
        /*0440*/ 	.word	0x00010ad0


	//   ....[71]....
        /*0444*/ 	.word	0x00010b60


	//   ....[72]....
        /*0448*/ 	.word	0x00010c60


	//   ....[73]....
        /*044c*/ 	.word	0x00010ce0


	//   ....[74]....
        /*0450*/ 	.word	0x00010db0


	//   ....[75]....
        /*0454*/ 	.word	0x00010e40


	//   ....[76]....
        /*0458*/ 	.word	0x00010f20


	//   ....[77]....
        /*045c*/ 	.word	0x00010f80


	//   ....[78]....
        /*0460*/ 	.word	0x00011060


	//   ....[79]....
        /*0464*/ 	.word	0x000110c0


	//   ....[80]....
        /*0468*/ 	.word	0x000111a0


	//   ....[81]....
        /*046c*/ 	.word	0x00011200


	//   ....[82]....
        /*0470*/ 	.word	0x000112d0


	//   ....[83]....
        /*0474*/ 	.word	0x00011330


	//   ....[84]....
        /*0478*/ 	.word	0x000113f0


	//   ....[85]....
        /*047c*/ 	.word	0x00011710


	//   ....[86]....
        /*0480*/ 	.word	0x00011830


	//----- nvinfo : EIATTR_REG_RECONFIG
	.align		4
.L_499:
        /*0484*/ 	.byte	0x01, 0x54
	.zero		2


	//----- nvinfo : EIATTR_SYSCALL_OFFSETS
	.align		4
        /*0488*/ 	.byte	0x04, 0x46
        /*048a*/ 	.short	(.L_501 - .L_500)


	//   ....[0]....
.L_500:
        /*048c*/ 	.word	0x00001890


	//   ....[1]....
        /*0490*/ 	.word	0x0000c810


	//   ....[2]....
        /*0494*/ 	.word	0x0000c960


	//   ....[3]....
        /*0498*/ 	.word	0x0000ca50


	//   ....[4]....
        /*049c*/ 	.word	0x0000d180


	//----- nvinfo : EIATTR_MBARRIER_INSTR_OFFSETS
	.align		4
.L_501:
        /*04a0*/ 	.byte	0x04, 0x39
        /*04a2*/ 	.short	(.L_503 - .L_502)


	//   ....[0]....
.L_502:
        /*04a4*/ 	.word	0x00000270
        /*04a8*/ 	.word	0x000000ff
        /*04ac*/ 	.word	0x00022800
        /*04b0*/ 	.short	0x0100
        /*04b2*/ 	.byte	0x08
	.zero		1


	//   ....[1]....
        /*04b4*/ 	.word	0x00000280
        /*04b8*/ 	.word	0x000000ff
        /*04bc*/ 	.word	0x00022820
        /*04c0*/ 	.short	0x0100
        /*04c2*/ 	.byte	0x08
	.zero		1


	//   ....[2]....
        /*04c4*/ 	.word	0x00000370
        /*04c8*/ 	.word	0x000000ff
        /*04cc*/ 	.word	0x00022830
        /*04d0*/ 	.short	0x0100
        /*04d2*/ 	.byte	0x08
	.zero		1


	//   ....[3]....
        /*04d4*/ 	.word	0x00000380
        /*04d8*/ 	.word	0x000000ff
        /*04dc*/ 	.word	0x00022840
        /*04e0*/ 	.short	0x0100
        /*04e2*/ 	.byte	0x08
	.zero		1


	//   ....[4]....
        /*04e4*/ 	.word	0x00000390
        /*04e8*/ 	.word	0x000000ff
        /*04ec*/ 	.word	0x00022838
        /*04f0*/ 	.short	0x0100
        /*04f2*/ 	.byte	0x08
	.zero		1


	//   ....[5]....
        /*04f4*/ 	.word	0x000003a0
        /*04f8*/ 	.word	0x000000ff
        /*04fc*/ 	.word	0x00022848
        /*0500*/ 	.short	0x0100
        /*0502*/ 	.byte	0x08
	.zero		1


	//   ....[6]....
        /*0504*/ 	.word	0x000004d0
        /*0508*/ 	.word	0x000000ff
        /*050c*/ 	.word	0x00022850
        /*0510*/ 	.short	0x0100
        /*0512*/ 	.byte	0x08
	.zero		1


	//   ....[7]....
        /*0514*/ 	.word	0x000004e0
        /*0518*/ 	.word	0x000000ff
        /*051c*/ 	.word	0x00022860
        /*0520*/ 	.short	0x0100
        /*0522*/ 	.byte	0x08
	.zero		1


	//   ....[8]....
        /*0524*/ 	.word	0x000004f0
        /*0528*/ 	.word	0x000000ff
        /*052c*/ 	.word	0x00022858
        /*0530*/ 	.short	0x0100
        /*0532*/ 	.byte	0x08
	.zero		1


	//   ....[9]....
        /*0534*/ 	.word	0x00000500
        /*0538*/ 	.word	0x000000ff
        /*053c*/ 	.word	0x00022868
        /*0540*/ 	.short	0x0100
        /*0542*/ 	.byte	0x08
	.zero		1


	//   ....[10]....
        /*0544*/ 	.word	0x000005f0
        /*0548*/ 	.word	0x000000ff
        /*054c*/ 	.word	0x00022870
        /*0550*/ 	.short	0x0100
        /*0552*/ 	.byte	0x06
	.zero		1


	//   ....[11]....
        /*0554*/ 	.word	0x00000600
        /*0558*/ 	.word	0x000000ff
        /*055c*/ 	.word	0x00022880
        /*0560*/ 	.short	0x0100
        /*0562*/ 	.byte	0x06
	.zero		1


	//   ....[12]....
        /*0564*/ 	.word	0x00000610
        /*0568*/ 	.word	0x000000ff
        /*056c*/ 	.word	0x00022878
        /*0570*/ 	.short	0x0100
        /*0572*/ 	.byte	0x06
	.zero		1


	//   ....[13]....
        /*0574*/ 	.word	0x00000620
        /*0578*/ 	.word	0x000000ff
        /*057c*/ 	.word	0x00022888
        /*0580*/ 	.short	0x0100
        /*0582*/ 	.byte	0x06
	.zero		1


	//   ....[14]....
        /*0584*/ 	.word	0x00000750
        /*0588*/ 	.word	0x000000ff
        /*058c*/ 	.word	0x00022890
        /*0590*/ 	.short	0x0100
        /*0592*/ 	.byte	0x08
	.zero		1


	//   ....[15]....
        /*0594*/ 	.word	0x00000760
        /*0598*/ 	.word	0x000000ff
        /*059c*/ 	.word	0x000228a0
        /*05a0*/ 	.short	0x0100
        /*05a2*/ 	.byte	0x08
	.zero		1


	//   ....[16]....
        /*05a4*/ 	.word	0x00000770
        /*05a8*/ 	.word	0x000000ff
        /*05ac*/ 	.word	0x00022898
        /*05b0*/ 	.short	0x0100
        /*05b2*/ 	.byte	0x08
	.zero		1


	//   ....[17]....
        /*05b4*/ 	.word	0x00000780
        /*05b8*/ 	.word	0x000000ff
        /*05bc*/ 	.word	0x000228a8
        /*05c0*/ 	.short	0x0100
        /*05c2*/ 	.byte	0x08
	.zero		1


	//   ....[18]....
        /*05c4*/ 	.word	0x000008b0
        /*05c8*/ 	.word	0x000000ff
        /*05cc*/ 	.word	0x000228b0
        /*05d0*/ 	.short	0x0100
        /*05d2*/ 	.byte	0x08
	.zero		1


	//   ....[19]....
        /*05d4*/ 	.word	0x000008c0
        /*05d8*/ 	.word	0x000000ff
        /*05dc*/ 	.word	0x000228c0
        /*05e0*/ 	.short	0x0100
        /*05e2*/ 	.byte	0x08
	.zero		1


	//   ....[20]....
        /*05e4*/ 	.word	0x000008d0
        /*05e8*/ 	.word	0x000000ff
        /*05ec*/ 	.word	0x000228b8
        /*05f0*/ 	.short	0x0100
        /*05f2*/ 	.byte	0x08
	.zero		1


	//   ....[21]....
        /*05f4*/ 	.word	0x000008e0
        /*05f8*/ 	.word	0x000000ff
        /*05fc*/ 	.word	0x000228c8
        /*0600*/ 	.short	0x0100
        /*0602*/ 	.byte	0x08
	.zero		1


	//   ....[22]....
        /*0604*/ 	.word	0x00001940
        /*0608*/ 	.word	0x00000007
        /*060c*/ 	.word	0x00022800
        /*0610*/ 	.short	0x010a
        /*0612*/ 	.byte	0x3f
	.zero		1


	//   ....[23]....
        /*0614*/ 	.word	0x00001a10
        /*0618*/ 	.word	0x00000006
        /*061c*/ 	.word	0x00022830
        /*0620*/ 	.short	0x010a
        /*0622*/ 	.byte	0x3f
	.zero		1


	//   ....[24]....
        /*0624*/ 	.word	0x00001a50
        /*0628*/ 	.word	0x00000006
        /*062c*/ 	.word	0x00022830
        /*0630*/ 	.short	0x010a
        /*0632*/ 	.byte	0x3f
	.zero		1


	//   ....[25]....
        /*0634*/ 	.word	0x00003420
        /*0638*/ 	.word	0x00000004
        /*063c*/ 	.word	0x00000000
        /*0640*/ 	.short	0x0101
        /*0642*/ 	.byte	0x3f
	.zero		1


	//   ....[26]....
        /*0644*/ 	.word	0x000038b0
        /*0648*/ 	.word	0x00000006
        /*064c*/ 	.word	0x00022850
        /*0650*/ 	.short	0x010a
        /*0652*/ 	.byte	0x3f
	.zero		1


	//   ....[27]....
        /*0654*/ 	.word	0x000038f0
        /*0658*/ 	.word	0x00000006
        /*065c*/ 	.word	0x00022850
        /*0660*/ 	.short	0x010a
        /*0662*/ 	.byte	0x3f
	.zero		1


	//   ....[28]....
        /*0664*/ 	.word	0x00003cc0
        /*0668*/ 	.word	0x00000006
        /*066c*/ 	.word	0x00000000
        /*0670*/ 	.short	0x0101
        /*0672*/ 	.byte	0x3f
	.zero		1


	//   ....[29]....
        /*0674*/ 	.word	0x00003e00
        /*0678*/ 	.word	0x000000ff
        /*067c*/ 	.word	0x00022830
        /*0680*/ 	.short	0x010a
        /*0682*/ 	.byte	0x1b
	.zero		1


	//   ....[30]....
        /*0684*/ 	.word	0x00003e40
        /*0688*/ 	.word	0x000000ff
        /*068c*/ 	.word	0x00022830
        /*0690*/ 	.short	0x010a
        /*0692*/ 	.byte	0x1b
	.zero		1


	//   ....[31]....
        /*0694*/ 	.word	0x00005890
        /*0698*/ 	.word	0x00000004
        /*069c*/ 	.word	0x00000000
        /*06a0*/ 	.short	0x0101
        /*06a2*/ 	.byte	0x3f
	.zero		1


	//   ....[32]....
        /*06a4*/ 	.word	0x00006420
        /*06a8*/ 	.word	0x000000ff
        /*06ac*/ 	.word	0x00022850
        /*06b0*/ 	.short	0x010a
        /*06b2*/ 	.byte	0x1b
	.zero		1


	//   ....[33]....
        /*06b4*/ 	.word	0x00006460
        /*06b8*/ 	.word	0x000000ff
        /*06bc*/ 	.word	0x00022850
        /*06c0*/ 	.short	0x010a
        /*06c2*/ 	.byte	0x1b
	.zero		1


	//   ....[34]....
        /*06c4*/ 	.word	0x00006770
        /*06c8*/ 	.word	0x000000c7
        /*06cc*/ 	.word	0x00000000
        /*06d0*/ 	.short	0x0101
        /*06d2*/ 	.byte	0x3f
	.zero		1


	//   ....[35]....
        /*06d4*/ 	.word	0x000068c0
        /*06d8*/ 	.word	0x000000ff
        /*06dc*/ 	.word	0x00022830
        /*06e0*/ 	.short	0x010a
        /*06e2*/ 	.byte	0x18
	.zero		1


	//   ....[36]....
        /*06e4*/ 	.word	0x00006900
        /*06e8*/ 	.word	0x000000ff
        /*06ec*/ 	.word	0x00022830
        /*06f0*/ 	.short	0x010a
        /*06f2*/ 	.byte	0x18
	.zero		1


	//   ....[37]....
        /*06f4*/ 	.word	0x00007c00
        /*06f8*/ 	.word	0x00000099
        /*06fc*/ 	.word	0x00000000
        /*0700*/ 	.short	0x0101
        /*0702*/ 	.byte	0x3f
	.zero		1


	//   ....[38]....
        /*0704*/ 	.word	0x00008790
        /*0708*/ 	.word	0x000000ff
        /*070c*/ 	.word	0x00022850
        /*0710*/ 	.short	0x010a
        /*0712*/ 	.byte	0x18
	.zero		1


	//   ....[39]....
        /*0714*/ 	.word	0x000087d0
        /*0718*/ 	.word	0x000000ff
        /*071c*/ 	.word	0x00022850
        /*0720*/ 	.short	0x010a
        /*0722*/ 	.byte	0x18
	.zero		1


	//   ....[40]....
        /*0724*/ 	.word	0x00008ad0
        /*0728*/ 	.word	0x000000b5
        /*072c*/ 	.word	0x00000000
        /*0730*/ 	.short	0x0101
        /*0732*/ 	.byte	0x3f
	.zero		1


	//   ....[41]....
        /*0734*/ 	.word	0x0000ad20
        /*0738*/ 	.word	0x000000cb
        /*073c*/ 	.word	0x00000000
        /*0740*/ 	.short	0x0101
        /*0742*/ 	.byte	0x3f
	.zero		1


	//   ....[42]....
        /*0744*/ 	.word	0x0000ce60
        /*0748*/ 	.word	0x00000003
        /*074c*/ 	.word	0x00022840
        /*0750*/ 	.short	0x010a
        /*0752*/ 	.byte	0x3f
	.zero		1


	//   ....[43]....
        /*0754*/ 	.word	0x0000da00
        /*0758*/ 	.word	0x00000011
        /*075c*/ 	.word	0x00022800
        /*0760*/ 	.short	0x0107
        /*0762*/ 	.byte	0x3f
	.zero		1


	//   ....[44]....
        /*0764*/ 	.word	0x0000daf0
        /*0768*/ 	.word	0x00000011
        /*076c*/ 	.word	0x00022800
        /*0770*/ 	.short	0x0101
        /*0772*/ 	.byte	0x3f
	.zero		1


	//   ....[45]....
        /*0774*/ 	.word	0x0000db10
        /*0778*/ 	.word	0x00000011
        /*077c*/ 	.word	0x00022820
        /*0780*/ 	.short	0x010a
        /*0782*/ 	.byte	0x3f
	.zero		1


	//   ....[46]....
        /*0784*/ 	.word	0x0000dbf0
        /*0788*/ 	.word	0x00000002
        /*078c*/ 	.word	0x00022860
        /*0790*/ 	.short	0x010a
        /*0792*/ 	.byte	0x3f
	.zero		1


	//   ....[47]....
        /*0794*/ 	.word	0x0000e410
        /*0798*/ 	.word	0x00000003
        /*079c*/ 	.word	0x00022840
        /*07a0*/ 	.short	0x010a
        /*07a2*/ 	.byte	0x3f
	.zero		1


	//   ....[48]....
        /*07a4*/ 	.word	0x0000e630
        /*07a8*/ 	.word	0x00000003
        /*07ac*/ 	.word	0x00022860
        /*07b0*/ 	.short	0x010a
        /*07b2*/ 	.byte	0x3f
	.zero		1


	//   ....[49]....
        /*07b4*/ 	.word	0x0000ee10
        /*07b8*/ 	.word	0x00000004
        /*07bc*/ 	.word	0x00022840
        /*07c0*/ 	.short	0x010a
        /*07c2*/ 	.byte	0x3f
	.zero		1


	//   ....[50]....
        /*07c4*/ 	.word	0x0000f030
        /*07c8*/ 	.word	0x00000004
        /*07cc*/ 	.word	0x00022860
        /*07d0*/ 	.short	0x010a
        /*07d2*/ 	.byte	0x3f
	.zero		1


	//   ....[51]....
        /*07d4*/ 	.word	0x0000f7b0
        /*07d8*/ 	.word	0x00000004
        /*07dc*/ 	.word	0x00022840
        /*07e0*/ 	.short	0x010a
        /*07e2*/ 	.byte	0x3f
	.zero		1


	//   ....[52]....
        /*07e4*/ 	.word	0x0000f9d0
        /*07e8*/ 	.word	0x00000004
        /*07ec*/ 	.word	0x00022860
        /*07f0*/ 	.short	0x010a
        /*07f2*/ 	.byte	0x3f
	.zero		1


	//   ....[53]....
        /*07f4*/ 	.word	0x00010340
        /*07f8*/ 	.word	0x00000000
        /*07fc*/ 	.word	0x00022820
        /*0800*/ 	.short	0x010a
        /*0802*/ 	.byte	0x3f
	.zero		1


	//   ....[54]....
        /*0804*/ 	.word	0x00010510
        /*0808*/ 	.word	0x00000006
        /*080c*/ 	.word	0x00000000
        /*0810*/ 	.short	0x010a
        /*0812*/ 	.byte	0x3f
	.zero		1


	//   ....[55]....
        /*0814*/ 	.word	0x00010560
        /*0818*/ 	.word	0x00000003
        /*081c*/ 	.word	0x00000000
        /*0820*/ 	.short	0x010a
        /*0822*/ 	.byte	0x3f
	.zero		1


	//   ....[56]....
        /*0824*/ 	.word	0x000105c0
        /*0828*/ 	.word	0x00000012
        /*082c*/ 	.word	0x00000000
        /*0830*/ 	.short	0x010a
        /*0832*/ 	.byte	0x3f
	.zero		1


	//   ....[57]....
        /*0834*/ 	.word	0x000105f0
        /*0838*/ 	.word	0x00000003
        /*083c*/ 	.word	0x00000000
        /*0840*/ 	.short	0x010a
        /*0842*/ 	.byte	0x3f
	.zero		1


	//   ....[58]....
        /*0844*/ 	.word	0x00010650
        /*0848*/ 	.word	0x00000007
        /*084c*/ 	.word	0x00022800
        /*0850*/ 	.short	0x010a
        /*0852*/ 	.byte	0x3f
	.zero		1


	//   ....[59]....
        /*0854*/ 	.word	0x000106a0
        /*0858*/ 	.word	0x00000006
        /*085c*/ 	.word	0x00022830
        /*0860*/ 	.short	0x010a
        /*0862*/ 	.byte	0x3f
	.zero		1


	//   ....[60]....
        /*0864*/ 	.word	0x000106f0
        /*0868*/ 	.word	0x00000006
        /*086c*/ 	.word	0x00022850
        /*0870*/ 	.short	0x010a
        /*0872*/ 	.byte	0x3f
	.zero		1


	//   ....[61]....
        /*0874*/ 	.word	0x00010750
        /*0878*/ 	.word	0x00000003
        /*087c*/ 	.word	0x00022830
        /*0880*/ 	.short	0x010a
        /*0882*/ 	.byte	0x3f
	.zero		1


	//   ....[62]....
        /*0884*/ 	.word	0x000107a0
        /*0888*/ 	.word	0x000000c7
        /*088c*/ 	.word	0x00022850
        /*0890*/ 	.short	0x010a
        /*0892*/ 	.byte	0x3f
	.zero		1


	//   ....[63]....
        /*0894*/ 	.word	0x00010800
        /*0898*/ 	.word	0x00000003
        /*089c*/ 	.word	0x00022830
        /*08a0*/ 	.short	0x010a
        /*08a2*/ 	.byte	0x3f
	.zero		1


	//   ....[64]....
        /*08a4*/ 	.word	0x00010850
        /*08a8*/ 	.word	0x000000b5
        /*08ac*/ 	.word	0x00022850
        /*08b0*/ 	.short	0x010a
        /*08b2*/ 	.byte	0x3f
	.zero		1


	//   ....[65]....
        /*08b4*/ 	.word	0x000109a0
        /*08b8*/ 	.word	0x00000003
        /*08bc*/ 	.word	0x00022840
        /*08c0*/ 	.short	0x010a
        /*08c2*/ 	.byte	0x3f
	.zero		1


	//   ....[66]....
        /*08c4*/ 	.word	0x00011430
        /*08c8*/ 	.word	0x00000011
        /*08cc*/ 	.word	0x00022820
        /*08d0*/ 	.short	0x010a
        /*08d2*/ 	.byte	0x3f
	.zero		1


	//   ....[67]....
        /*08d4*/ 	.word	0x00011480
        /*08d8*/ 	.word	0x00000002
        /*08dc*/ 	.word	0x00022860
        /*08e0*/ 	.short	0x010a
        /*08e2*/ 	.byte	0x3f
	.zero		1


	//   ....[68]....
        /*08e4*/ 	.word	0x000114d0
        /*08e8*/ 	.word	0x00000003
        /*08ec*/ 	.word	0x00022840
        /*08f0*/ 	.short	0x010a
        /*08f2*/ 	.byte	0x3f
	.zero		1


	//   ....[69]....
        /*08f4*/ 	.word	0x00011520
        /*08f8*/ 	.word	0x00000003
        /*08fc*/ 	.word	0x00022860
        /*0900*/ 	.short	0x010a
        /*0902*/ 	.byte	0x3f
	.zero		1


	//   ....[70]....
        /*0904*/ 	.word	0x00011570
        /*0908*/ 	.word	0x00000004
        /*090c*/ 	.word	0x00022840
        /*0910*/ 	.short	0x010a
        /*0912*/ 	.byte	0x3f
	.zero		1


	//   ....[71]....
        /*0914*/ 	.word	0x000115c0
        /*0918*/ 	.word	0x00000004
        /*091c*/ 	.word	0x00022860
        /*0920*/ 	.short	0x010a
        /*0922*/ 	.byte	0x3f
	.zero		1


	//   ....[72]....
        /*0924*/ 	.word	0x00011610
        /*0928*/ 	.word	0x00000004
        /*092c*/ 	.word	0x00022840
        /*0930*/ 	.short	0x010a
        /*0932*/ 	.byte	0x3f
	.zero		1


	//   ....[73]....
        /*0934*/ 	.word	0x00011660
        /*0938*/ 	.word	0x00000004
        /*093c*/ 	.word	0x00022860
        /*0940*/ 	.short	0x010a
        /*0942*/ 	.byte	0x3f
	.zero		1


	//   ....[74]....
        /*0944*/ 	.word	0x00011750
        /*0948*/ 	.word	0x00000000
        /*094c*/ 	.word	0x00022820
        /*0950*/ 	.short	0x010a
        /*0952*/ 	.byte	0x3f
	.zero		1


	//   ....[75]....
        /*0954*/ 	.word	0x000118f0
        /*0958*/ 	.word	0x00000006
        /*095c*/ 	.word	0x00000000
        /*0960*/ 	.short	0x010a
        /*0962*/ 	.byte	0x3f
	.zero		1


	//   ....[76]....
        /*0964*/ 	.word	0x00011940
        /*0968*/ 	.word	0x00000003
        /*096c*/ 	.word	0x00000000
        /*0970*/ 	.short	0x010a
        /*0972*/ 	.byte	0x3f
	.zero		1


	//   ....[77]....
        /*0974*/ 	.word	0x00011990
        /*0978*/ 	.word	0x00000012
        /*097c*/ 	.word	0x00000000
        /*0980*/ 	.short	0x010a
        /*0982*/ 	.byte	0x3f
	.zero		1


	//----- nvinfo : EIATTR_NUM_MBARRIERS
	.align		4
.L_503:
        /*0984*/ 	.byte	0x03, 0x38
        /*0986*/ 	.short	0x0016


	//----- nvinfo : EIATTR_EXIT_INSTR_OFFSETS
	.align		4
        /*0988*/ 	.byte	0x04, 0x1c
        /*098a*/ 	.short	(.L_505 - .L_504)


	//   ....[0]....
.L_504:
        /*098c*/ 	.word	0x00000a40


	//   ....[1]....
        /*0990*/ 	.word	0x0000be80


	//   ....[2]....
        /*0994*/ 	.word	0x00010640


	//----- nvinfo : EIATTR_MAX_THREADS
	.align		4
.L_505:
        /*0998*/ 	.byte	0x04, 0x05
        /*099a*/ 	.short	(.L_507 - .L_506)
.L_506:
        /*099c*/ 	.word	0x00000180
        /*09a0*/ 	.word	0x00000001
        /*09a4*/ 	.word	0x00000001


	//----- nvinfo : EIATTR_CRS_STACK_SIZE
	.align		4
.L_507:
        /*09a8*/ 	.byte	0x04, 0x1e
        /*09aa*/ 	.short	(.L_509 - .L_508)
.L_508:
        /*09ac*/ 	.word	0x00000000


	//----- nvinfo : EIATTR_CBANK_PARAM_SIZE
	.align		4
.L_509:
        /*09b0*/ 	.byte	0x03, 0x19
        /*09b2*/ 	.short	0x0af0


	//----- nvinfo : EIATTR_PARAM_CBANK
	.align		4
        /*09b4*/ 	.byte	0x04, 0x0a
        /*09b6*/ 	.short	(.L_511 - .L_510)
	.align		4
.L_510:
        /*09b8*/ 	.word	index@(.nv.constant0._ZN7cutlass13device_kernelIN5flash11enable_sm90INS1_16FlashAttnFwdSm90INS1_25CollectiveMainloopFwdSm90ILi2EN4cute5tupleIJNS5_1CILi1EEES8_S8_EEENS6_IJNS7_ILi128EEENS7_ILi96EEENS7_ILi64EEEEEELi256ENS_10bfloat16_tEfNS_4arch4Sm90ELb1ELb0ELb1ELb0ELb0ELb0ELb0ELb1ELb0ELb1ELb0ELb0EEENS1_21CollectiveEpilogueFwdINS6_IJSA_NS7_ILi256EEESB_EEES9_SE_SG_Li256ELb0ELb1ELb0ELb0EEENS1_30DynamicPersistentTileSchedulerILi256ELi128ELb0ELb1ELb1EEEEEEEEEvNT_6ParamsE)
        /*09bc*/ 	.short	0x0210
        /*09be*/ 	.short	0x0af0


	//----- nvinfo : EIATTR_SW_WAR
	.align		4
.L_511:
        /*09c0*/ 	.byte	0x04, 0x36
        /*09c2*/ 	.short	(.L_513 - .L_512)
.L_512:
        /*09c4*/ 	.word	0x00000008
.L_513:


//--------------------- .nv.info._ZN7cutlass13device_kernelIN5flash11enable_sm90INS1_16FlashAttnFwdSm90INS1_25CollectiveMainloopFwdSm90ILi2EN4cute5tupleIJNS5_1CILi1EEES8_S8_EEENS6_IJNS7_ILi128EEENS7_ILi96EEENS7_ILi64EEEEEELi256ENS_10bfloat16_tEfNS_4arch4Sm90ELb1ELb0ELb1ELb0ELb0ELb0ELb1ELb1ELb0ELb1ELb0ELb0EEENS1_21CollectiveEpilogueFwdINS6_IJSA_NS7_ILi256EEESB_EEES9_SE_SG_Li256ELb0ELb1ELb0ELb0EEENS1_30DynamicPersistentTileSchedulerILi256ELi128ELb0ELb1ELb1EEEEEEEEEvNT_6ParamsE --------------------------
	.section	.nv.info._ZN7cutlass13device_kernelIN5flash11enable_sm90INS1_16FlashAttnFwdSm90INS1_25CollectiveMainloopFwdSm90ILi2EN4cute5tupleIJNS5_1CILi1EEES8_S8_EEENS6_IJNS7_ILi128EEENS7_ILi96EEENS7_ILi64EEEEEELi256ENS_10bfloat16_tEfNS_4arch4Sm90ELb1ELb0ELb1ELb0ELb0ELb0ELb1ELb1ELb0ELb1ELb0ELb0EEENS1_21CollectiveEpilogueFwdINS6_IJSA_NS7_ILi256EEESB_EEES9_SE_SG_Li256ELb0ELb1ELb0ELb0EEENS1_30DynamicPersistentTileSchedulerILi256ELi128ELb0ELb1ELb1EEEEEEEEEvNT_6ParamsE,"",@"SHT_CUDA_INFO"
	.sectionflags	@""
	.align	4


	//----- nvinfo : EIATTR_CUDA_API_VERSION
	.align		4
        /*0000*/ 	.byte	0x04, 0x37
        /*0002*/ 	.short	(.L_515 - .L_514)
.L_514:
        /*0004*/ 	.word	0x00000082


	//----- nvinfo : EIATTR_KPARAM_INFO
	.align		4
.L_515:
        /*0008*/ 	.byte	0x04, 0x17
        /*000a*/ 	.short	(.L_517 - .L_516)
.L_516:
        /*000c*/ 	.word	0x00000000
        /*0010*/ 	.short	0x0000
        /*0012*/ 	.short	0x0070
        /*0014*/ 	.byte	0x00, 0xf0, 0x01, 0x2e


	//----- nvinfo : EIATTR_SPARSE_MMA_MASK
	.align		4
.L_517:
        /*0018*/ 	.byte	0x03, 0x50
        /*001a*/ 	.short	0x0000


	//----- nvinfo : EIATTR_MAXREG_COUNT
	.align		4
        /*001c*/ 	.byte	0x03, 0x1b
        /*001e*/ 	.short	0x00a8


	//----- nvinfo : EIATTR_NUM_BARRIERS
	.align		4
        /*0020*/ 	.byte	0x02, 0x4c
        /*0022*/ 	.byte	0x10
	.zero		1


	//----- nvinfo : EIATTR_EXTERNS
	.align		4
        /*0024*/ 	.byte	0x04, 0x0f
        /*0026*/ 	.short	(.L_519 - .L_518)


	//   ....[0]....
	.align		4
.L_518:
        /*0028*/ 	.word	index@(__assertfail)


	//----- nvinfo : EIATTR_ANNOTATIONS
	.align		4
.L_519:
        /*002c*/ 	.byte	0x04, 0x55
        /*002e*/ 	.short	(.L_521 - .L_520)


	//   ....[0]....
.L_520:
        /* <DEDUP_REMOVED lines=42> */


	//----- nvinfo : EIATTR_MERCURY_ISA_VERSION
	.align		4
.L_521:
        /*02b8*/ 	.byte	0x03, 0x5f
        /*02ba*/ 	.short	0x0101


	//----- nvinfo : EIATTR_INT_WARP_WIDE_INSTR_OFFSETS
	.align		4
        /*02bc*/ 	.byte	0x04, 0x31
        /*02be*/ 	.short	(.L_523 - .L_522)


	//   ....[0]....
.L_522:
        /*02c0*/ 	.word	0x00000130


	//   ....[1]....
        /*02c4*/ 	.word	0x00000170


	//   ....[2]....
        /*02c8*/ 	.word	0x000001e0


	//   ....[3]....
        /*02cc*/ 	.word	0x000001f0


	//   ....[4]....
        /*02d0*/ 	.word	0x0000dd10


	//   ....[5]....
        /*02d4*/ 	.word	0x0000ddb0


	//   ....[6]....
        /*02d8*/ 	.word	0x000123d0


	//   ....[7]....
        /*02dc*/ 	.word	0x00012470


	//----- nvinfo : EIATTR_COOP_GROUP_MASK_REGIDS
	.align		4
.L_523:
        /*02e0*/ 	.byte	0x04, 0x29
        /*02e2*/ 	.short	(.L_525 - .L_524)


	//   ....[0]....
.L_524:
        /*02e4*/ 	.word	0xffffffff


	//   ....[1]....
        /*02e8*/ 	.word	0xffffffff


	//   ....[2]....
        /*02ec*/ 	.word	0xffffffff


	//   ....[3]....
        /*02f0*/ 	.word	0xffffffff


	//   ....[4]....
        /*02f4*/ 	.word	0xffffffff


	//   ....[5]....
        /*02f8*/ 	.word	0xffffffff


	//   ....[6]....
        /*02fc*/ 	.word	0xffffffff


	//   ....[7]....
        /*0300*/ 	.word	0xffffffff


	//   ....[8]....
        /*0304*/ 	.word	0xffffffff


	//   ....[9]....
        /*0308*/ 	.word	0xffffffff


	//   ....[10]....
        /*030c*/ 	.word	0xffffffff


	//   ....[11]....
        /*0310*/ 	.word	0xffffffff


	//   ....[12]....
        /*0314*/ 	.word	0xffffffff


	//   ....[13]....
        /*0318*/ 	.word	0xffffffff


	//   ....[14]....
        /*031c*/ 	.word	0xffffffff


	//   ....[15]....
        /*0320*/ 	.word	0xffffffff


	//   ....[16]....
        /*0324*/ 	.word	0xffffffff


	//   ....[17]....
        /*0328*/ 	.word	0xffffffff


	//   ....[18]....
        /*032c*/ 	.word	0xffffffff


	//   ....[19]....
        /*0330*/ 	.word	0xffffffff


	//   ....[20]....
        /*0334*/ 	.word	0xffffffff


	//   ....[21]....
        /*0338*/ 	.word	0xffffffff


	//   ....[22]....
        /*033c*/ 	.word	0xffffffff


	//   ....[23]....
        /*0340*/ 	.word	0xffffffff


	//   ....[24]....
        /*0344*/ 	.word	0xffffffff


	//   ....[25]....
        /*0348*/ 	.word	0xffffffff


	//   ....[26]....
        /*034c*/ 	.word	0xffffffff


	//   ....[27]....
        /*0350*/ 	.word	0xffffffff


	//   ....[28]....
        /*0354*/ 	.word	0xffffffff


	//   ....[29]....
        /*0358*/ 	.word	0xffffffff


	//   ....[30]....
        /*035c*/ 	.word	0xffffffff


	//   ....[31]....
        /*0360*/ 	.word	0xffffffff


	//   ....[32]....
        /*0364*/ 	.word	0xffffffff


	//   ....[33]....
        /*0368*/ 	.word	0xffffffff


	//   ....[34]....
        /*036c*/ 	.word	0xffffffff


	//   ....[35]....
        /*0370*/ 	.word	0xffffffff


	//   ....[36]....
        /*0374*/ 	.word	0xffffffff


	//   ....[37]....
        /*0378*/ 	.word	0xffffffff


	//   ....[38]....
        /*037c*/ 	.word	0xffffffff


	//   ....[39]....
        /*0380*/ 	.word	0xffffffff


	//   ....[40]....
        /*0384*/ 	.word	0xffffffff


	//   ....[41]....
        /*0388*/ 	.word	0xffffffff


	//   ....[42]....
        /*038c*/ 	.word	0xffffffff


	//   ....[43]....
        /*0390*/ 	.word	0xffffffff


	//   ....[44]....
        /*0394*/ 	.word	0xffffffff


	//   ....[45]....
        /*0398*/ 	.word	0xffffffff


	//   ....[46]....
        /*039c*/ 	.word	0xffffffff


	//   ....[47]....
        /*03a0*/ 	.word	0xffffffff


	//   ....[48]....
        /*03a4*/ 	.word	0xffffffff


	//   ....[49]....
        /*03a8*/ 	.word	0xffffffff


	//   ....[50]....
        /*03ac*/ 	.word	0xffffffff


	//   ....[51]....
        /*03b0*/ 	.word	0xffffffff


	//   ....[52]....
        /*03b4*/ 	.word	0xffffffff


	//   ....[53]....
        /*03b8*/ 	.word	0xffffffff


	//   ....[54]....
        /*03bc*/ 	.word	0xffffffff


	//   ....[55]....
        /*03c0*/ 	.word	0xffffffff


	//   ....[56]....
        /*03c4*/ 	.word	0xffffffff


	//   ....[57]....
        /*03c8*/ 	.word	0xffffffff


	//   ....[58]....
        /*03cc*/ 	.word	0xffffffff


	//   ....[59]....
        /*03d0*/ 	.word	0xffffffff


	//   ....[60]....
        /*03d4*/ 	.word	0xffffffff


	//   ....[61]....
        /*03d8*/ 	.word	0xffffffff


	//   ....[62]....
        /*03dc*/ 	.word	0xffffffff


	//   ....[63]....
        /*03e0*/ 	.word	0xffffffff


	//   ....[64]....
        /*03e4*/ 	.word	0xffffffff


	//   ....[65]....
        /*03e8*/ 	.word	0xffffffff


	//   ....[66]....
        /*03ec*/ 	.word	0xffffffff


	//   ....[67]....
        /*03f0*/ 	.word	0xffffffff


	//   ....[68]....
        /*03f4*/ 	.word	0xffffffff


	//   ....[69]....
        /*03f8*/ 	.word	0xffffffff


	//   ....[70]....
        /*03fc*/ 	.word	0xffffffff


	//   ....[71]....
        /*0400*/ 	.word	0xffffffff


	//   ....[72]....
        /*0404*/ 	.word	0xffffffff


	//   ....[73]....
        /*0408*/ 	.word	0xffffffff


	//   ....[74]....
        /*040c*/ 	.word	0xffffffff


	//   ....[75]....
        /*0410*/ 	.word	0xffffffff


	//   ....[76]....
        /*0414*/ 	.word	0xffffffff


	//   ....[77]....
        /*0418*/ 	.word	0xffffffff


	//   ....[78]....
        /*041c*/ 	.word	0xffffffff


	//   ....[79]....
        /*0420*/ 	.word	0xffffffff


	//   ....[80]....
        /*0424*/ 	.word	0xffffffff


	//   ....[81]....
        /*0428*/ 	.word	0xffffffff


	//   ....[82]....
        /*042c*/ 	.word	0xffffffff


	//   ....[83]....
        /*0430*/ 	.word	0xffffffff


	//   ....[84]....
        /*0434*/ 	.word	0x0500000f


	//   ....[85]....
        /*0438*/ 	.word	0x0500000f


	//   ....[86]....
        /*043c*/ 	.word	0x0500000f


	//   ....[87]....
        /*0440*/ 	.word	0x0500000f


	//   ....[88]....
        /*0444*/ 	.word	0x0500000f


	//   ....[89]....
        /*0448*/ 	.word	0x0500000f


	//   ....[90]....
        /*044c*/ 	.word	0x0500000f


	//   ....[91]....
        /*0450*/ 	.word	0x0500000f


	//   ....[92]....
        /*0454*/ 	.word	0x0500000f


	//   ....[93]....
        /*0458*/ 	.word	0x0500000f


	//   ....[94]....
        /*045c*/ 	.word	0x0500000f


	//   ....[95]....
        /*0460*/ 	.word	0x0500000f


	//   ....[96]....
        /*0464*/ 	.word	0x0500000f


	//   ....[97]....
        /*0468*/ 	.word	0x0500000f


	//   ....[98]....
        /*046c*/ 	.word	0x0500000f


	//   ....[99]....
        /*0470*/ 	.word	0x0500000f


	//   ....[100]....
        /*0474*/ 	.word	0x0500000f


	//   ....[101]....
        /*0478*/ 	.word	0x0500000f


	//   ....[102]....
        /*047c*/ 	.word	0x0500000f


	//   ....[103]....
        /*0480*/ 	.word	0x0500000f


	//   ....[104]....
        /*0484*/ 	.word	0x0500000f


	//   ....[105]....
        /*0488*/ 	.word	0x0500000f


	//   ....[106]....
        /*048c*/ 	.word	0x0500000f


	//   ....[107]....
        /*0490*/ 	.word	0x0500000f


	//   ....[108]....
        /*0494*/ 	.word	0x0500000f


	//   ....[109]....
        /*0498*/ 	.word	0x0500000f


	//   ....[110]....
        /*049c*/ 	.word	0x0500000f


	//   ....[111]....
        /*04a0*/ 	.word	0x0500000f


	//   ....[112]....
        /*04a4*/ 	.word	0x0500000f


	//   ....[113]....
        /*04a8*/ 	.word	0x0500000f


	//   ....[114]....
        /*04ac*/ 	.word	0x0500000f


	//   ....[115]....
        /*04b0*/ 	.word	0x0500000f


	//   ....[116]....
        /*04b4*/ 	.word	0x0500000f


	//   ....[117]....
        /*04b8*/ 	.word	0x0500000f


	//   ....[118]....
        /*04bc*/ 	.word	0x0500000f


	//----- nvinfo : EIATTR_COOP_GROUP_INSTR_OFFSETS
	.align		4
.L_525:
        /*04c0*/ 	.byte	0x04, 0x28
        /*04c2*/ 	.short	(.L_527 - .L_526)


	//   ....[0]....
.L_526:
        /*04c4*/ 	.word	0x00000070


	//   ....[1]....
        /*04c8*/ 	.word	0x00000140


	//   ....[2]....
        /*04cc*/ 	.word	0x00000190


	//   ....[3]....
        /*04d0*/ 	.word	0x000003e0


	//   ....[4]....
        /*04d4*/ 	.word	0x00000540


	//   ....[5]....
        /*04d8*/ 	.word	0x00000660


	//   ....[6]....
        /*04dc*/ 	.word	0x000007c0


	//   ....[7]....
        /*04e0*/ 	.word	0x00001730


	//   ....[8]....
        /*04e4*/ 	.word	0x00002b10


	//   ....[9]....
        /*04e8*/ 	.word	0x00002b50


	//   ....[10]....
        /*04ec*/ 	.word	0x00003780


	//   ....[11]....
        /*04f0*/ 	.word	0x00003850


	//   ....[12]....
        /*04f4*/ 	.word	0x00003860


	//   ....[13]....
        /*04f8*/ 	.word	0x00003890


	//   ....[14]....
        /*04fc*/ 	.word	0x000051c0


	//   ....[15]....
        /*0500*/ 	.word	0x000052a0


	//   ....[16]....
        /*0504*/ 	.word	0x00006020


	//   ....[17]....
        /*0508*/ 	.word	0x000060a0


	//   ....[18]....
        /*050c*/ 	.word	0x000060c0


	//   ....[19]....
        /*0510*/ 	.word	0x000060e0


	//   ....[20]....
        /*0514*/ 	.word	0x000089e0


	//   ....[21]....
        /*0518*/ 	.word	0x00008a30


	//   ....[22]....
        /*051c*/ 	.word	0x00008a50


	//   ....[23]....
        /*0520*/ 	.word	0x00008a70


	//   ....[24]....
        /*0524*/ 	.word	0x0000a060


	//   ....[25]....
        /*0528*/ 	.word	0x0000a0a0


	//   ....[26]....
        /*052c*/ 	.word	0x0000a150


	//   ....[27]....
        /*0530*/ 	.word	0x0000a1b0


	//   ....[28]....
        /*0534*/ 	.word	0x0000bd30


	//   ....[29]....
        /*0538*/ 	.word	0x0000bd60


	//   ....[30]....
        /*053c*/ 	.word	0x0000bd90


	//   ....[31]....
        /*0540*/ 	.word	0x0000bdf0


	//   ....[32]....
        /*0544*/ 	.word	0x0000c2e0


	//   ....[33]....
        /*0548*/ 	.word	0x0000c310


	//   ....[34]....
        /*054c*/ 	.word	0x0000c470


	//   ....[35]....
        /*0550*/ 	.word	0x0000c490


	//   ....[36]....
        /*0554*/ 	.word	0x0000c5e0


	//   ....[37]....
        /*0558*/ 	.word	0x0000c600


	//   ....[38]....
        /*055c*/ 	.word	0x0000c760


	//   ....[39]....
        /*0560*/ 	.word	0x0000c780


	//   ....[40]....
        /*0564*/ 	.word	0x0000cf30


	//   ....[41]....
        /*0568*/ 	.word	0x0000cf50


	//   ....[42]....
        /*056c*/ 	.word	0x0000d0a0


	//   ....[43]....
        /*0570*/ 	.word	0x0000d0c0


	//   ....[44]....
        /*0574*/ 	.word	0x0000d210


	//   ....[45]....
        /*0578*/ 	.word	0x0000d230


	//   ....[46]....
        /*057c*/ 	.word	0x0000d390


	//   ....[47]....
        /*0580*/ 	.word	0x0000d3b0


	//   ....[48]....
        /*0584*/ 	.word	0x0000d5c0


	//   ....[49]....
        /*0588*/ 	.word	0x0000e330


	//   ....[50]....
        /*058c*/ 	.word	0x0000eca0


	//   ....[51]....
        /*0590*/ 	.word	0x0000ece0


	//   ....[52]....
        /*0594*/ 	.word	0x0000ed00


	//   ....[53]....
        /*0598*/ 	.word	0x0000ed30


	//   ....[54]....
        /*059c*/ 	.word	0x0000ee00


	//   ....[55]....
        /*05a0*/ 	.word	0x0000ee60


	//   ....[56]....
        /*05a4*/ 	.word	0x0000ee70


	//   ....[57]....
        /*05a8*/ 	.word	0x0000ef10


	//   ....[58]....
        /*05ac*/ 	.word	0x0000ef40


	//   ....[59]....
        /*05b0*/ 	.word	0x0000efc0


	//   ....[60]....
        /*05b4*/ 	.word	0x0000eff0


	//   ....[61]....
        /*05b8*/ 	.word	0x0000f070


	//   ....[62]....
        /*05bc*/ 	.word	0x0000f0a0


	//   ....[63]....
        /*05c0*/ 	.word	0x0000f0c0


	//   ....[64]....
        /*05c4*/ 	.word	0x0000f110


	//   ....[65]....
        /*05c8*/ 	.word	0x0000f120


	//   ....[66]....
        /*05cc*/ 	.word	0x0000f860


	//   ....[67]....
        /*05d0*/ 	.word	0x0000f880


	//   ....[68]....
        /*05d4*/ 	.word	0x0000f8c0


	//   ....[69]....
        /*05d8*/ 	.word	0x0000f970


	//   ....[70]....
        /*05dc*/ 	.word	0x0000fa00


	//   ....[71]....
        /*05e0*/ 	.word	0x0000fa10


	//   ....[72]....
        /*05e4*/ 	.word	0x0000faa0


	//   ....[73]....
        /*05e8*/ 	.word	0x0000fab0


	//   ....[74]....
        /*05ec*/ 	.word	0x0000fb20


	//   ....[75]....
        /*05f0*/ 	.word	0x0000fb30


	//   ....[76]....
        /*05f4*/ 	.word	0x0000fbb0


	//   ....[77]....
        /*05f8*/ 	.word	0x0000fbc0


	//   ....[78]....
        /*05fc*/ 	.word	0x0000fc40


	//   ....[79]....
        /*0600*/ 	.word	0x0000fc50


	//   ....[80]....
        /*0604*/ 	.word	0x0000fcd0


	//   ....[81]....
        /*0608*/ 	.word	0x0000fce0


	//   ....[82]....
        /*060c*/ 	.word	0x000125c0


	//   ....[83]....
        /*0610*/ 	.word	0x000127b0


	//   ....[84]....
        /*0614*/ 	.word	0x00012d70


	//   ....[85]....
        /*0618*/ 	.word	0x00012ed0


	//   ....[86]....
        /*061c*/ 	.word	0x00012f40


	//   ....[87]....
        /*0620*/ 	.word	0x00013070


	//   ....[88]....
        /*0624*/ 	.word	0x000130f0


	//   ....[89]....
        /*0628*/ 	.word	0x00013200


	//   ....[90]....
        /*062c*/ 	.word	0x00013260


	//   ....[91]....
        /*0630*/ 	.word	0x00013380


	//   ....[92]....
        /*0634*/ 	.word	0x000133e0


	//   ....[93]....
        /*0638*/ 	.word	0x00013500


	//   ....[94]....
        /*063c*/ 	.word	0x00013560


	//   ....[95]....
        /*0640*/ 	.word	0x00013680


	//   ....[96]....
        /*0644*/ 	.word	0x000136e0


	//   ....[97]....
        /*0648*/ 	.word	0x000137f0


	//   ....[98]....
        /*064c*/ 	.word	0x00013840


	//   ....[99]....
        /*0650*/ 	.word	0x00013940


	//   ....[100]....
        /*0654*/ 	.word	0x00013990


	//   ....[101]....
        /*0658*/ 	.word	0x00013a30


	//   ....[102]....
        /*065c*/ 	.word	0x00013af0


	//   ....[103]....
        /*0660*/ 	.word	0x00013e00


	//   ....[104]....
        /*0664*/ 	.word	0x00013e50


	//   ....[105]....
        /*0668*/ 	.word	0x00013f60


	//   ....[106]....
        /*066c*/ 	.word	0x00013fb0


	//   ....[107]....
        /*0670*/ 	.word	0x000140c0


	//   ....[108]....
        /*0674*/ 	.word	0x00014110


	//   ....[109]....
        /*0678*/ 	.word	0x00014220


	//   ....[110]....
        /*067c*/ 	.word	0x00014270


	//   ....[111]....
        /*0680*/ 	.word	0x00014390


	//   ....[112]....
        /*0684*/ 	.word	0x000143e0


	//   ....[113]....
        /*0688*/ 	.word	0x000144e0


	//   ....[114]....
        /*068c*/ 	.word	0x00014530


	//   ....[115]....
        /*0690*/ 	.word	0x00014630


	//   ....[116]....
        /*0694*/ 	.word	0x00014680


	//   ....[117]....
        /*0698*/ 	.word	0x000149a0


	//   ....[118]....
        /*069c*/ 	.word	0x00014ac0


	//----- nvinfo : EIATTR_REG_RECONFIG
	.align		4
.L_527:
        /*06a0*/ 	.byte	0x01, 0x54
	.zero		2


	//----- nvinfo : EIATTR_SYSCALL_OFFSETS
	.align		4
        /*06a4*/ 	.byte	0x04, 0x46
        /*06a6*/ 	.short	(.L_529 - .L_528)


	//   ....[0]....
.L_528:
        /*06a8*/ 	.word	0x00001990


	//   ....[1]....
        /*06ac*/ 	.word	0x0000df20


	//   ....[2]....
        /*06b0*/ 	.word	0x0000e070


	//   ....[3]....
        /*06b4*/ 	.word	0x0000e160


	//   ....[4]....
        /*06b8*/ 	.word	0x0000e8e0


	//   ....[5]....
        /*06bc*/ 	.word	0x0000f480


	//----- nvinfo : EIATTR_MBARRIER_INSTR_OFFSETS
	.align		4
.L_529:
        /*06c0*/ 	.byte	0x04, 0x39
        /*06c2*/ 	.short	(.L_531 - .L_530)


	//   ....[0]....
.L_530:
        /*06c4*/ 	.word	0x00000280
        /*06c8*/ 	.word	0x000000ff
        /*06cc*/ 	.word	0x00032400
        /*06d0*/ 	.short	0x0100
        /*06d2*/ 	.byte	0x08
	.zero		1


	//   ....[1]....
        /*06d4*/ 	.word	0x00000290
        /*06d8*/ 	.word	0x000000ff
        /*06dc*/ 	.word	0x00032410
        /*06e0*/ 	.short	0x0100
        /*06e2*/ 	.byte	0x08
	.zero		1


	//   ....[2]....
        /*06e4*/ 	.word	0x000002a0
        /*06e8*/ 	.word	0x000000ff
        /*06ec*/ 	.word	0x00032420
        /*06f0*/ 	.short	0x0100
        /*06f2*/ 	.byte	0x08
	.zero		1


	//   ....[3]....
        /*06f4*/ 	.word	0x00000390
        /*06f8*/ 	.word	0x000000ff
        /*06fc*/ 	.word	0x00032430
        /*0700*/ 	.short	0x0100
        /*0702*/ 	.byte	0x08
	.zero		1


	//   ....[4]....
        /*0704*/ 	.word	0x000003a0
        /*0708*/ 	.word	0x000000ff
        /*070c*/ 	.word	0x00032440
        /*0710*/ 	.short	0x0100
        /*0712*/ 	.byte	0x08
	.zero		1


	//   ....[5]....
        /*0714*/ 	.word	0x000003b0
        /*0718*/ 	.word	0x000000ff
        /*071c*/ 	.word	0x00032438
        /*0720*/ 	.short	0x0100
        /*0722*/ 	.byte	0x08
	.zero		1


	//   ....[6]....
        /*0724*/ 	.word	0x000003c0
        /*0728*/ 	.word	0x000000ff
        /*072c*/ 	.word	0x00032448
        /*0730*/ 	.short	0x0100
        /*0732*/ 	.byte	0x08
	.zero		1


	//   ....[7]....
        /*0734*/ 	.word	0x000004f0
        /*0738*/ 	.word	0x000000ff
        /*073c*/ 	.word	0x00032450
        /*0740*/ 	.short	0x0100
        /*0742*/ 	.byte	0x08
	.zero		1


	//   ....[8]....
        /*0744*/ 	.word	0x00000500
        /*0748*/ 	.word	0x000000ff
        /*074c*/ 	.word	0x00032460
        /*0750*/ 	.short	0x0100
        /*0752*/ 	.byte	0x08
	.zero		1


	//   ....[9]....
        /*0754*/ 	.word	0x00000510
        /*0758*/ 	.word	0x000000ff
        /*075c*/ 	.word	0x00032458
        /*0760*/ 	.short	0x0100
        /*0762*/ 	.byte	0x08
	.zero		1


	//   ....[10]....
        /*0764*/ 	.word	0x00000520
        /*0768*/ 	.word	0x000000ff
        /*076c*/ 	.word	0x00032468
        /*0770*/ 	.short	0x0100
        /*0772*/ 	.byte	0x08
	.zero		1


	//   ....[11]....
        /*0774*/ 	.word	0x00000610
        /*0778*/ 	.word	0x000000ff
        /*077c*/ 	.word	0x00032470
        /*0780*/ 	.short	0x0100
        /*0782*/ 	.byte	0x06
	.zero		1


	//   ....[12]....
        /*0784*/ 	.word	0x00000620
        /*0788*/ 	.word	0x000000ff
        /*078c*/ 	.word	0x00032480
        /*0790*/ 	.short	0x0100
        /*0792*/ 	.byte	0x06
	.zero		1


	//   ....[13]....
        /*0794*/ 	.word	0x00000630
        /*0798*/ 	.word	0x000000ff
        /*079c*/ 	.word	0x00032478
        /*07a0*/ 	.short	0x0100
        /*07a2*/ 	.byte	0x06
	.zero		1


	//   ....[14]....
        /*07a4*/ 	.word	0x00000640
        /*07a8*/ 	.word	0x000000ff
        /*07ac*/ 	.word	0x00032488
        /*07b0*/ 	.short	0x0100
        /*07b2*/ 	.byte	0x06
	.zero		1


	//   ....[15]....
        /*07b4*/ 	.word	0x00000770
        /*07b8*/ 	.word	0x000000ff
        /*07bc*/ 	.word	0x00032490
        /*07c0*/ 	.short	0x0100
        /*07c2*/ 	.byte	0x08
	.zero		1


	//   ....[16]....
        /*07c4*/ 	.word	0x00000780
        /*07c8*/ 	.word	0x000000ff
        /*07cc*/ 	.word	0x000324a0
        /*07d0*/ 	.short	0x0100
        /*07d2*/ 	.byte	0x08
	.zero		1


	//   ....[17]....
        /*07d4*/ 	.word	0x00000790
        /*07d8*/ 	.word	0x000000ff
        /*07dc*/ 	.word	0x00032498
        /*07e0*/ 	.short	0x0100
        /*07e2*/ 	.byte	0x08
	.zero		1


	//   ....[18]....
        /*07e4*/ 	.word	0x000007a0
        /*07e8*/ 	.word	0x000000ff
        /*07ec*/ 	.word	0x000324a8
        /*07f0*/ 	.short	0x0100
        /*07f2*/ 	.byte	0x08
	.zero		1


	//   ....[19]....
        /*07f4*/ 	.word	0x000008d0
        /*07f8*/ 	.word	0x000000ff
        /*07fc*/ 	.word	0x000324b0
        /*0800*/ 	.short	0x0100
        /*0802*/ 	.byte	0x08
	.zero		1


	//   ....[20]....
        /*0804*/ 	.word	0x000008e0
        /*0808*/ 	.word	0x000000ff
        /*080c*/ 	.word	0x000324c0
        /*0810*/ 	.short	0x0100
        /*0812*/ 	.byte	0x08
	.zero		1


	//   ....[21]....
        /*0814*/ 	.word	0x000008f0
        /*0818*/ 	.word	0x000000ff
        /*081c*/ 	.word	0x000324b8
        /*0820*/ 	.short	0x0100
        /*0822*/ 	.byte	0x08
	.zero		1


	//   ....[22]....
        /*0824*/ 	.word	0x00000900
        /*0828*/ 	.word	0x000000ff
        /*082c*/ 	.word	0x000324c8
        /*0830*/ 	.short	0x0100
        /*0832*/ 	.byte	0x08
	.zero		1


	//   ....[23]....
        /*0834*/ 	.word	0x00001a50
        /*0838*/ 	.word	0x00000005
        /*083c*/ 	.word	0x00032400
        /*0840*/ 	.short	0x010a
        /*0842*/ 	.byte	0x3f
	.zero		1


	//   ....[24]....
        /*0844*/ 	.word	0x00001b30
        /*0848*/ 	.word	0x00000000
        /*084c*/ 	.word	0x00032430
        /*0850*/ 	.short	0x010a
        /*0852*/ 	.byte	0x3f
	.zero		1


	//   ....[25]....
        /*0854*/ 	.word	0x00001b70
        /*0858*/ 	.word	0x00000000
        /*085c*/ 	.word	0x00032430
        /*0860*/ 	.short	0x010a
        /*0862*/ 	.byte	0x3f
	.zero		1


	//   ....[26]....
        /*0864*/ 	.word	0x00001e70
        /*0868*/ 	.word	0x00000005
        /*086c*/ 	.word	0x00032410
        /*0870*/ 	.short	0x010a
        /*0872*/ 	.byte	0x3f
	.zero		1


	//   ....[27]....
        /*0874*/ 	.word	0x00001eb0
        /*0878*/ 	.word	0x00000000
        /*087c*/ 	.word	0x00032450
        /*0880*/ 	.short	0x010a
        /*0882*/ 	.byte	0x3f
	.zero		1


	//   ....[28]....
        /*0884*/ 	.word	0x00001ef0
        /*0888*/ 	.word	0x00000000
        /*088c*/ 	.word	0x00032450
        /*0890*/ 	.short	0x010a
        /*0892*/ 	.byte	0x3f
	.zero		1


	//   ....[29]....
        /*0894*/ 	.word	0x00003b70
        /*0898*/ 	.word	0x00000018
        /*089c*/ 	.word	0x00000000
        /*08a0*/ 	.short	0x0101
        /*08a2*/ 	.byte	0x3f
	.zero		1


	//   ....[30]....
        /*08a4*/ 	.word	0x000045f0
        /*08a8*/ 	.word	0x00000000
        /*08ac*/ 	.word	0x00000000
        /*08b0*/ 	.short	0x0101
        /*08b2*/ 	.byte	0x3f
	.zero		1


	//   ....[31]....
        /*08b4*/ 	.word	0x000047a0
        /*08b8*/ 	.word	0x000000ff
        /*08bc*/ 	.word	0x00032430
        /*08c0*/ 	.short	0x010a
        /*08c2*/ 	.byte	0x04
	.zero		1


	//   ....[32]....
        /*08c4*/ 	.word	0x000047e0
        /*08c8*/ 	.word	0x000000ff
        /*08cc*/ 	.word	0x00032430
        /*08d0*/ 	.short	0x010a
        /*08d2*/ 	.byte	0x04
	.zero		1


	//   ....[33]....
        /*08d4*/ 	.word	0x000049f0
        /*08d8*/ 	.word	0x000000ff
        /*08dc*/ 	.word	0x00032450
        /*08e0*/ 	.short	0x010a
        /*08e2*/ 	.byte	0x04
	.zero		1


	//   ....[34]....
        /*08e4*/ 	.word	0x00004a30
        /*08e8*/ 	.word	0x000000ff
        /*08ec*/ 	.word	0x00032450
        /*08f0*/ 	.short	0x010a
        /*08f2*/ 	.byte	0x04
	.zero		1


	//   ....[35]....
        /*08f4*/ 	.word	0x000062f0
        /*08f8*/ 	.word	0x00000098
        /*08fc*/ 	.word	0x00000000
        /*0900*/ 	.short	0x0101
        /*0902*/ 	.byte	0x3f
	.zero		1


	//   ....[36]....
        /*0904*/ 	.word	0x00007700
        /*0908*/ 	.word	0x000000bb
        /*090c*/ 	.word	0x00000000
        /*0910*/ 	.short	0x0101
        /*0912*/ 	.byte	0x3f
	.zero		1


	//   ....[37]....
        /*0914*/ 	.word	0x00007840
        /*0918*/ 	.word	0x000000ff
        /*091c*/ 	.word	0x00032430
        /*0920*/ 	.short	0x010a
        /*0922*/ 	.byte	0x05
	.zero		1


	//   ....[38]....
        /*0924*/ 	.word	0x00007880
        /*0928*/ 	.word	0x000000ff
        /*092c*/ 	.word	0x00032430
        /*0930*/ 	.short	0x010a
        /*0932*/ 	.byte	0x05
	.zero		1


	//   ....[39]....
        /*0934*/ 	.word	0x00007a90
        /*0938*/ 	.word	0x000000ff
        /*093c*/ 	.word	0x00032450
        /*0940*/ 	.short	0x010a
        /*0942*/ 	.byte	0x05
	.zero		1


	//   ....[40]....
        /*0944*/ 	.word	0x00007ad0
        /*0948*/ 	.word	0x000000ff
        /*094c*/ 	.word	0x00032450
        /*0950*/ 	.short	0x010a
        /*0952*/ 	.byte	0x05
	.zero		1


	//   ....[41]....
        /*0954*/ 	.word	0x00008cb0
        /*0958*/ 	.word	0x00000098
        /*095c*/ 	.word	0x00000000
        /*0960*/ 	.short	0x0101
        /*0962*/ 	.byte	0x3f
	.zero		1


	//   ....[42]....
        /*0964*/ 	.word	0x0000a040
        /*0968*/ 	.word	0x000000d7
        /*096c*/ 	.word	0x00000000
        /*0970*/ 	.short	0x0101
        /*0972*/ 	.byte	0x3f
	.zero		1


	//   ....[43]....
        /*0974*/ 	.word	0x0000c320
        /*0978*/ 	.word	0x000000c2
        /*097c*/ 	.word	0x00000000
        /*0980*/ 	.short	0x0101
        /*0982*/ 	.byte	0x3f
	.zero		1


	//   ....[44]....
        /*0984*/ 	.word	0x0000e570
        /*0988*/ 	.word	0x00000000
        /*098c*/ 	.word	0x00032440
        /*0990*/ 	.short	0x010a
        /*0992*/ 	.byte	0x3f
	.zero		1


	//   ....[45]....
        /*0994*/ 	.word	0x0000f250
        /*0998*/ 	.word	0x00000011
        /*099c*/ 	.word	0x00032400
        /*09a0*/ 	.short	0x0107
        /*09a2*/ 	.byte	0x3f
	.zero		1


	//   ....[46]....
        /*09a4*/ 	.word	0x0000f2f0
        /*09a8*/ 	.word	0x00000011
        /*09ac*/ 	.word	0x00032400
        /*09b0*/ 	.short	0x0101
        /*09b2*/ 	.byte	0x3f
	.zero		1


	//   ....[47]....
        /*09b4*/ 	.word	0x0000fdf0
        /*09b8*/ 	.word	0x00000011
        /*09bc*/ 	.word	0x00032410
        /*09c0*/ 	.short	0x0107
        /*09c2*/ 	.byte	0x3f
	.zero		1


	//   ....[48]....
        /*09c4*/ 	.word	0x0000fef0
        /*09c8*/ 	.word	0x00000011
        /*09cc*/ 	.word	0x00032410
        /*09d0*/ 	.short	0x0101
        /*09d2*/ 	.byte	0x3f
	.zero		1


	//   ....[49]....
        /*09d4*/ 	.word	0x0000ff10
        /*09d8*/ 	.word	0x00000011
        /*09dc*/ 	.word	0x00032420
        /*09e0*/ 	.short	0x010a
        /*09e2*/ 	.byte	0x3f
	.zero		1


	//   ....[50]....
        /*09e4*/ 	.word	0x0000ffe0
        /*09e8*/ 	.word	0x00000002
        /*09ec*/ 	.word	0x00032460
        /*09f0*/ 	.short	0x010a
        /*09f2*/ 	.byte	0x3f
	.zero		1


	//   ....[51]....
        /*09f4*/ 	.word	0x00010800
        /*09f8*/ 	.word	0x00000003
        /*09fc*/ 	.word	0x00032440
        /*0a00*/ 	.short	0x010a
        /*0a02*/ 	.byte	0x3f
	.zero		1


	//   ....[52]....
        /*0a04*/ 	.word	0x00010a20
        /*0a08*/ 	.word	0x00000003
        /*0a0c*/ 	.word	0x00032460
        /*0a10*/ 	.short	0x010a
        /*0a12*/ 	.byte	0x3f
	.zero		1


	//   ....[53]....
        /*0a14*/ 	.word	0x00011200
        /*0a18*/ 	.word	0x00000004
        /*0a1c*/ 	.word	0x00032440
        /*0a20*/ 	.short	0x010a
        /*0a22*/ 	.byte	0x3f
	.zero		1


	//   ....[54]....
        /*0a24*/ 	.word	0x00011420
        /*0a28*/ 	.word	0x00000004
        /*0a2c*/ 	.word	0x00032460
        /*0a30*/ 	.short	0x010a
        /*0a32*/ 	.byte	0x3f
	.zero		1


	//   ....[55]....
        /*0a34*/ 	.word	0x00011ba0
        /*0a38*/ 	.word	0x00000004
        /*0a3c*/ 	.word	0x00032440
        /*0a40*/ 	.short	0x010a
        /*0a42*/ 	.byte	0x3f
	.zero		1


	//   ....[56]....
        /*0a44*/ 	.word	0x00011dc0
        /*0a48*/ 	.word	0x00000004
        /*0a4c*/ 	.word	0x00032460
        /*0a50*/ 	.short	0x010a
        /*0a52*/ 	.byte	0x3f
	.zero		1


	//   ....[57]....
        /*0a54*/ 	.word	0x00012730
        /*0a58*/ 	.word	0x00000000
        /*0a5c*/ 	.word	0x00032420
        /*0a60*/ 	.short	0x010a
        /*0a62*/ 	.byte	0x3f
	.zero		1


	//   ....[58]....
        /*0a64*/ 	.word	0x00012940
        /*0a68*/ 	.word	0x00000006
        /*0a6c*/ 	.word	0x00000000
        /*0a70*/ 	.short	0x010a
        /*0a72*/ 	.byte	0x3f
	.zero		1


	//   ....[59]....
        /*0a74*/ 	.word	0x00012970
        /*0a78*/ 	.word	0x00000007
        /*0a7c*/ 	.word	0x00000000
        /*0a80*/ 	.short	0x010a
        /*0a82*/ 	.byte	0x3f
	.zero		1


	//   ....[60]....
        /*0a84*/ 	.word	0x000129d0
        /*0a88*/ 	.word	0x00000004
        /*0a8c*/ 	.word	0x00000000
        /*0a90*/ 	.short	0x010a
        /*0a92*/ 	.byte	0x3f
	.zero		1


	//   ....[61]....
        /*0a94*/ 	.word	0x00012a00
        /*0a98*/ 	.word	0x00000003
        /*0a9c*/ 	.word	0x00000000
        /*0aa0*/ 	.short	0x010a
        /*0aa2*/ 	.byte	0x3f
	.zero		1


	//   ....[62]....
        /*0aa4*/ 	.word	0x00012a60
        /*0aa8*/ 	.word	0x00000005
        /*0aac*/ 	.word	0x00032400
        /*0ab0*/ 	.short	0x010a
        /*0ab2*/ 	.byte	0x3f
	.zero		1


	//   ....[63]....
        /*0ab4*/ 	.word	0x00012ab0
        /*0ab8*/ 	.word	0x00000000
        /*0abc*/ 	.word	0x00032430
        /*0ac0*/ 	.short	0x010a
        /*0ac2*/ 	.byte	0x3f
	.zero		1


	//   ....[64]....
        /*0ac4*/ 	.word	0x00012b00
        /*0ac8*/ 	.word	0x00000005
        /*0acc*/ 	.word	0x00032410
        /*0ad0*/ 	.short	0x010a
        /*0ad2*/ 	.byte	0x3f
	.zero		1


	//   ....[65]....
        /*0ad4*/ 	.word	0x00012b50
        /*0ad8*/ 	.word	0x00000000
        /*0adc*/ 	.word	0x00032450
        /*0ae0*/ 	.short	0x010a
        /*0ae2*/ 	.byte	0x3f
	.zero		1


	//   ....[66]....
        /*0ae4*/ 	.word	0x00012bb0
        /*0ae8*/ 	.word	0x00000015
        /*0aec*/ 	.word	0x00032430
        /*0af0*/ 	.short	0x010a
        /*0af2*/ 	.byte	0x3f
	.zero		1


	//   ....[67]....
        /*0af4*/ 	.word	0x00012c10
        /*0af8*/ 	.word	0x00000015
        /*0afc*/ 	.word	0x00032450
        /*0b00*/ 	.short	0x010a
        /*0b02*/ 	.byte	0x3f
	.zero		1


	//   ....[68]....
        /*0b04*/ 	.word	0x00012c70
        /*0b08*/ 	.word	0x00000015
        /*0b0c*/ 	.word	0x00032430
        /*0b10*/ 	.short	0x010a
        /*0b12*/ 	.byte	0x3f
	.zero		1


	//   ....[69]....
        /*0b14*/ 	.word	0x00012cd0
        /*0b18*/ 	.word	0x00000015
        /*0b1c*/ 	.word	0x00032450
        /*0b20*/ 	.short	0x010a
        /*0b22*/ 	.byte	0x3f
	.zero		1


	//   ....[70]....
        /*0b24*/ 	.word	0x00012e20
        /*0b28*/ 	.word	0x00000000
        /*0b2c*/ 	.word	0x00032440
        /*0b30*/ 	.short	0x010a
        /*0b32*/ 	.byte	0x3f
	.zero		1


	//   ....[71]....
        /*0b34*/ 	.word	0x000146c0
        /*0b38*/ 	.word	0x00000011
        /*0b3c*/ 	.word	0x00032420
        /*0b40*/ 	.short	0x010a
        /*0b42*/ 	.byte	0x3f
	.zero		1


	//   ....[72]....
        /*0b44*/ 	.word	0x00014710
        /*0b48*/ 	.word	0x00000002
        /*0b4c*/ 	.word	0x00032460
        /*0b50*/ 	.short	0x010a
        /*0b52*/ 	.byte	0x3f
	.zero		1


	//   ....[73]....
        /*0b54*/ 	.word	0x00014760
        /*0b58*/ 	.word	0x00000003
        /*0b5c*/ 	.word	0x00032440
        /*0b60*/ 	.short	0x010a
        /*0b62*/ 	.byte	0x3f
	.zero		1


	//   ....[74]....
        /*0b64*/ 	.word	0x000147b0
        /*0b68*/ 	.word	0x00000003
        /*0b6c*/ 	.word	0x00032460
        /*0b70*/ 	.short	0x010a
        /*0b72*/ 	.byte	0x3f
	.zero		1


	//   ....[75]....
        /*0b74*/ 	.word	0x00014800
        /*0b78*/ 	.word	0x00000004
        /*0b7c*/ 	.word	0x00032440
        /*0b80*/ 	.short	0x010a
        /*0b82*/ 	.byte	0x3f
	.zero		1


	//   ....[76]....
        /*0b84*/ 	.word	0x00014850
        /*0b88*/ 	.word	0x00000004
        /*0b8c*/ 	.word	0x00032460
        /*0b90*/ 	.short	0x010a
        /*0b92*/ 	.byte	0x3f
	.zero		1


	//   ....[77]....
        /*0b94*/ 	.word	0x000148a0
        /*0b98*/ 	.word	0x00000004
        /*0b9c*/ 	.word	0x00032440
        /*0ba0*/ 	.short	0x010a
        /*0ba2*/ 	.byte	0x3f
	.zero		1


	//   ....[78]....
        /*0ba4*/ 	.word	0x000148f0
        /*0ba8*/ 	.word	0x00000004
        /*0bac*/ 	.word	0x00032460
        /*0bb0*/ 	.short	0x010a
        /*0bb2*/ 	.byte	0x3f
	.zero		1


	//   ....[79]....
        /*0bb4*/ 	.word	0x000149e0
        /*0bb8*/ 	.word	0x00000000
        /*0bbc*/ 	.word	0x00032420
        /*0bc0*/ 	.short	0x010a
        /*0bc2*/ 	.byte	0x3f
	.zero		1


	//   ....[80]....
        /*0bc4*/ 	.word	0x00014b80
        /*0bc8*/ 	.word	0x00000006
        /*0bcc*/ 	.word	0x00000000
        /*0bd0*/ 	.short	0x010a
        /*0bd2*/ 	.byte	0x3f
	.zero		1


	//   ....[81]....
        /*0bd4*/ 	.word	0x00014bd0
        /*0bd8*/ 	.word	0x00000007
        /*0bdc*/ 	.word	0x00000000
        /*0be0*/ 	.short	0x010a
        /*0be2*/ 	.byte	0x3f
	.zero		1


	//   ....[82]....
        /*0be4*/ 	.word	0x00014c20
        /*0be8*/ 	.word	0x00000004
        /*0bec*/ 	.word	0x00000000
        /*0bf0*/ 	.short	0x010a
        /*0bf2*/ 	.byte	0x3f
	.zero		1


	//----- nvinfo : EIATTR_NUM_MBARRIERS
	.align		4
.L_531:
        /*0bf4*/ 	.byte	0x03, 0x38
        /*0bf6*/ 	.short	0x0017


	//----- nvinfo : EIATTR_EXIT_INSTR_OFFSETS
	.align		4
        /*0bf8*/ 	.byte	0x04, 0x1c
        /*0bfa*/ 	.short	(.L_533 - .L_532)


	//   ....[0]....
.L_532:
        /*0bfc*/ 	.word	0x00000a70


	//   ....[1]....
        /*0c00*/ 	.word	0x0000d540


	//   ....[2]....
        /*0c04*/ 	.word	0x00012a50


	//----- nvinfo : EIATTR_MAX_THREADS
	.align		4
.L_533:
        /*0c08*/ 	.byte	0x04, 0x05
        /*0c0a*/ 	.short	(.L_535 - .L_534)
.L_534:
        /*0c0c*/ 	.word	0x00000180
        /*0c10*/ 	.word	0x00000001
        /*0c14*/ 	.word	0x00000001


	//----- nvinfo : EIATTR_CRS_STACK_SIZE
	.align		4
.L_535:
        /*0c18*/ 	.byte	0x04, 0x1e
        /*0c1a*/ 	.short	(.L_537 - .L_536)
.L_536:
        /*0c1c*/ 	.word	0x00000000


	//----- nvinfo : EIATTR_CBANK_PARAM_SIZE
	.align		4
.L_537:
        /*0c20*/ 	.byte	0x03, 0x19
        /*0c22*/ 	.short	0x0bf0


	//----- nvinfo : EIATTR_PARAM_CBANK
	.align		4
        /*0c24*/ 	.byte	0x04, 0x0a
        /*0c26*/ 	.short	(.L_539 - .L_538)
	.align		4
.L_538:
        /*0c28*/ 	.word	index@(.nv.constant0._ZN7cutlass13device_kernelIN5flash11enable_sm90INS1_16FlashAttnFwdSm90INS1_25CollectiveMainloopFwdSm90ILi2EN4cute5tupleIJNS5_1CILi1EEES8_S8_EEENS6_IJNS7_ILi128EEENS7_ILi96EEENS7_ILi64EEEEEELi256ENS_10bfloat16_tEfNS_4arch4Sm90ELb1ELb0ELb1ELb0ELb0ELb0ELb1ELb1ELb0ELb1ELb0ELb0EEENS1_21CollectiveEpilogueFwdINS6_IJSA_NS7_ILi256EEESB_EEES9_SE_SG_Li256ELb0ELb1ELb0ELb0EEENS1_30DynamicPersistentTileSchedulerILi256ELi128ELb0ELb1ELb1EEEEEEEEEvNT_6ParamsE)
        /*0c2c*/ 	.short	0x0210
        /*0c2e*/ 	.short	0x0bf0


	//----- nvinfo : EIATTR_SW_WAR
	.align		4
.L_539:
        /*0c30*/ 	.byte	0x04, 0x36
        /*0c32*/ 	.short	(.L_541 - .L_540)
.L_540:
        /*0c34*/ 	.word	0x00000008
.L_541:


//--------------------- .nv.info._ZN7cutlass13device_kernelIN5flash11enable_sm90INS1_16FlashAttnFwdSm90INS1_25CollectiveMainloopFwdSm90ILi2EN4cute5tupleIJNS5_1CILi1EEES8_S8_EEENS6_IJNS7_ILi128EEENS7_ILi96EEENS7_ILi64EEEEEELi256ENS_10bfloat16_tEfNS_4arch4Sm90ELb1ELb0ELb1ELb1ELb0ELb0ELb0ELb1ELb0ELb1ELb0ELb0EEENS1_21CollectiveEpilogueFwdINS6_IJSA_NS7_ILi256EEESB_EEES9_SE_SG_Li256ELb1ELb1ELb0ELb0EEENS1_36VarlenDynamicPersistentTileSchedulerILi128ELi96ELi256ELi128ELb0ELb1ELb1ELb1ELb1ELb1EEEEEEEEEvNT_6ParamsE --------------------------
	.section	.nv.info._ZN7cutlass13device_kernelIN5flash11enable_sm90INS1_16FlashAttnFwdSm90INS1_25CollectiveMainloopFwdSm90ILi2EN4cute5tupleIJNS5_1CILi1EEES8_S8_EEENS6_IJNS7_ILi128EEENS7_ILi96EEENS7_ILi64EEEEEELi256ENS_10bfloat16_tEfNS_4arch4Sm90ELb1ELb0ELb1ELb1ELb0ELb0ELb0ELb1ELb0ELb1ELb0ELb0EEENS1_21CollectiveEpilogueFwdINS6_IJSA_NS7_ILi256EEESB_EEES9_SE_SG_Li256ELb1ELb1ELb0ELb0EEENS1_36VarlenDynamicPersistentTileSchedulerILi128ELi96ELi256ELi128ELb0ELb1ELb1ELb1ELb1ELb1EEEEEEEEEvNT_6ParamsE,"",@"SHT_CUDA_INFO"
	.sectionflags	@""
	.align	4


	//----- nvinfo : EIATTR_CUDA_API_VERSION
	.align		4
        /*0000*/ 	.byte	0x04, 0x37
        /*0002*/ 	.short	(.L_543 - .L_542)
.L_542:
        /*0004*/ 	.word	0x00000082


	//----- nvinfo : EIATTR_KPARAM_INFO
	.align		4
.L_543:
        /*0008*/ 	.byte	0x04, 0x17
        /*000a*/ 	.short	(.L_545 - .L_544)
.L_544:
        /*000c*/ 	.word	0x00000000
        /*0010*/ 	.short	0x0000
        /*0012*/ 	.short	0x0070
        /*0014*/ 	.byte	0x00, 0xf0, 0x01, 0x2a


	//----- nvinfo : EIATTR_SPARSE_MMA_MASK
	.align		4
.L_545:
        /*0018*/ 	.byte	0x03, 0x50
        /*001a*/ 	.short	0x0000


	//----- nvinfo : EIATTR_MAXREG_COUNT
	.align		4
        /*001c*/ 	.byte	0x03, 0x1b
        /*001e*/ 	.short	0x00a8


	//----- nvinfo : EIATTR_NUM_BARRIERS
	.align		4
        /*0020*/ 	.byte	0x02, 0x4c
        /*0022*/ 	.byte	0x10
	.zero		1


	//----- nvinfo : EIATTR_EXTERNS
	.align		4
        /*0024*/ 	.byte	0x04, 0x0f
        /*0026*/ 	.short	(.L_547 - .L_546)


	//   ....[0]....
	.align		4
.L_546:
        /*0028*/ 	.word	index@(__assertfail)


	//----- nvinfo : EIATTR_ANNOTATIONS
	.align		4
.L_547:
        /*002c*/ 	.byte	0x04, 0x55
        /*002e*/ 	.short	(.L_549 - .L_548)


	//   ....[0]....
.L_548:
        /* <DEDUP_REMOVED lines=71> */


	//----- nvinfo : EIATTR_MERCURY_ISA_VERSION
	.align		4
.L_549:
        /*0490*/ 	.byte	0x03, 0x5f
        /*0492*/ 	.short	0x0101


	//----- nvinfo : EIATTR_UNUSED_LOAD_BYTE_OFFSET
	.align		4
        /*0494*/ 	.byte	0x04, 0x44
        /*0496*/ 	.short	(.L_551 - .L_550)


	//   ....[0]....
.L_550:
        /*0498*/ 	.word	0x00000a40
        /*049c*/ 	.word	0x0000fff0


	//   ....[1]....
        /*04a0*/ 	.word	0x00009710
        /*04a4*/ 	.word	0x0000fff0


	//----- nvinfo : EIATTR_INT_WARP_WIDE_INSTR_OFFSETS
	.align		4
.L_551:
        /*04a8*/ 	.byte	0x04, 0x31
        /*04aa*/ 	.short	(.L_553 - .L_552)


	//   ....[0]....
.L_552:
        /*04ac*/ 	.word	0x00000130


	//   ....[1]....
        /*04b0*/ 	.word	0x00000170


	//   ....[2]....
        /*04b4*/ 	.word	0x000001e0


	//   ....[3]....
        /*04b8*/ 	.word	0x0000d7b0


	//   ....[4]....
        /*04bc*/ 	.word	0x0000d840


	//   ....[5]....
        /*04c0*/ 	.word	0x00011770


	//   ....[6]....
        /*04c4*/ 	.word	0x00011800


	//----- nvinfo : EIATTR_COOP_GROUP_MASK_REGIDS
	.align		4
.L_553:
        /*04c8*/ 	.byte	0x04, 0x29
        /*04ca*/ 	.short	(.L_555 - .L_554)


	//   ....[0]....
.L_554:
        /*04cc*/ 	.word	0xffffffff


	//   ....[1]....
        /*04d0*/ 	.word	0xffffffff


	//   ....[2]....
        /*04d4*/ 	.word	0xffffffff


	//   ....[3]....
        /*04d8*/ 	.word	0xffffffff


	//   ....[4]....
        /*04dc*/ 	.word	0xffffffff


	//   ....[5]....
        /*04e0*/ 	.word	0xffffffff


	//   ....[6]....
        /*04e4*/ 	.word	0xffffffff


	//   ....[7]....
        /*04e8*/ 	.word	0xffffffff


	//   ....[8]....
        /*04ec*/ 	.word	0xffffffff


	//   ....[9]....
        /*04f0*/ 	.word	0xffffffff


	//   ....[10]....
        /*04f4*/ 	.word	0xffffffff


	//   ....[11]....
        /*04f8*/ 	.word	0xffffffff


	//   ....[12]....
        /*04fc*/ 	.word	0xffffffff


	//   ....[13]....
        /*0500*/ 	.word	0xffffffff


	//   ....[14]....
        /*0504*/ 	.word	0xffffffff


	//   ....[15]....
        /*0508*/ 	.word	0xffffffff


	//   ....[16]....
        /*050c*/ 	.word	0xffffffff


	//   ....[17]....
        /*0510*/ 	.word	0xffffffff


	//   ....[18]....
        /*0514*/ 	.word	0xffffffff


	//   ....[19]....
        /*0518*/ 	.word	0xffffffff


	//   ....[20]....
        /*051c*/ 	.word	0xffffffff


	//   ....[21]....
        /*0520*/ 	.word	0xffffffff


	//   ....[22]....
        /*0524*/ 	.word	0xffffffff


	//   ....[23]....
        /*0528*/ 	.word	0xffffffff


	//   ....[24]....
        /*052c*/ 	.word	0xffffffff


	//   ....[25]....
        /*0530*/ 	.word	0xffffffff


	//   ....[26]....
        /*0534*/ 	.word	0xffffffff


	//   ....[27]....
        /*0538*/ 	.word	0xffffffff


	//   ....[28]....
        /*053c*/ 	.word	0xffffffff


	//   ....[29]....
        /*0540*/ 	.word	0xffffffff


	//   ....[30]....
        /*0544*/ 	.word	0xffffffff


	//   ....[31]....
        /*0548*/ 	.word	0xffffffff


	//   ....[32]....
        /*054c*/ 	.word	0xffffffff


	//   ....[33]....
        /*0550*/ 	.word	0xffffffff


	//   ....[34]....
        /*0554*/ 	.word	0xffffffff


	//   ....[35]....
        /*0558*/ 	.word	0xffffffff


	//   ....[36]....
        /*055c*/ 	.word	0xffffffff


	//   ....[37]....
        /*0560*/ 	.word	0xffffffff


	//   ....[38]....
        /*0564*/ 	.word	0xffffffff


	//   ....[39]....
        /*0568*/ 	.word	0xffffffff


	//   ....[40]....
        /*056c*/ 	.word	0xffffffff


	//   ....[41]....
        /*0570*/ 	.word	0xffffffff


	//   ....[42]....
        /*0574*/ 	.word	0xffffffff


	//   ....[43]....
        /*0578*/ 	.word	0xffffffff


	//   ....[44]....
        /*057c*/ 	.word	0xffffffff


	//   ....[45]....
        /*0580*/ 	.word	0xffffffff


	//   ....[46]....
        /*0584*/ 	.word	0xffffffff


	//   ....[47]....
        /*0588*/ 	.word	0xffffffff


	//   ....[48]....
        /*058c*/ 	.word	0xffffffff


	//   ....[49]....
        /*0590*/ 	.word	0xffffffff


	//   ....[50]....
        /*0594*/ 	.word	0xffffffff


	//   ....[51]....
        /*0598*/ 	.word	0xffffffff


	//   ....[52]....
        /*059c*/ 	.word	0xffffffff


	//   ....[53]....
        /*05a0*/ 	.word	0xffffffff


	//   ....[54]....
        /*05a4*/ 	.word	0xffffffff


	//   ....[55]....
        /*05a8*/ 	.word	0xffffffff


	//   ....[56]....
        /*05ac*/ 	.word	0xffffffff


	//   ....[57]....
        /*05b0*/ 	.word	0xffffffff


	//   ....[58]....
        /*05b4*/ 	.word	0xffffffff


	//   ....[59]....
        /*05b8*/ 	.word	0xffffffff


	//   ....[60]....
        /*05bc*/ 	.word	0xffffffff


	//   ....[61]....
        /*05c0*/ 	.word	0xffffffff


	//   ....[62]....
        /*05c4*/ 	.word	0xffffffff


	//   ....[63]....
        /*05c8*/ 	.word	0xffffffff


	//   ....[64]....
        /*05cc*/ 	.word	0xffffffff


	//   ....[65]....
        /*05d0*/ 	.word	0xffffffff


	//   ....[66]....
        /*05d4*/ 	.word	0xffffffff


	//   ....[67]....
        /*05d8*/ 	.word	0xffffffff


	//   ....[68]....
        /*05dc*/ 	.word	0xffffffff


	//   ....[69]....
        /*05e0*/ 	.word	0xffffffff


	//   ....[70]....
        /*05e4*/ 	.word	0xffffffff


	//   ....[71]....
        /*05e8*/ 	.word	0xffffffff


	//   ....[72]....
        /*05ec*/ 	.word	0xffffffff


	//   ....[73]....
        /*05f0*/ 	.word	0xffffffff


	//   ....[74]....
        /*05f4*/ 	.word	0xffffffff


	//   ....[75]....
        /*05f8*/ 	.word	0xffffffff


	//   ....[76]....
        /*05fc*/ 	.word	0xffffffff


	//   ....[77]....
        /*0600*/ 	.word	0xffffffff


	//   ....[78]....
        /*0604*/ 	.word	0xffffffff


	//   ....[79]....
        /*0608*/ 	.word	0xffffffff


	//   ....[80]....
        /*060c*/ 	.word	0xffffffff


	//   ....[81]....
        /*0610*/ 	.word	0xffffffff


	//   ....[82]....
        /*0614*/ 	.word	0xffffffff


	//   ....[83]....
        /*0618*/ 	.word	0xffffffff


	//   ....[84]....
        /*061c*/ 	.word	0xffffffff


	//   ....[85]....
        /*0620*/ 	.word	0xffffffff


	//   ....[86]....
        /*0624*/ 	.word	0xffffffff


	//   ....[87]....
        /*0628*/ 	.word	0xffffffff


	//   ....[88]....
        /*062c*/ 	.word	0xffffffff


	//   ....[89]....
        /*0630*/ 	.word	0xffffffff


	//   ....[90]....
        /*0634*/ 	.word	0xffffffff


	//   ....[91]....
        /*0638*/ 	.word	0xffffffff


	//   ....[92]....
        /*063c*/ 	.word	0xffffffff


	//   ....[93]....
        /*0640*/ 	.word	0xffffffff


	//   ....[94]....
        /*0644*/ 	.word	0xffffffff


	//   ....[95]....
        /*0648*/ 	.word	0xffffffff


	//   ....[96]....
        /*064c*/ 	.word	0xffffffff


	//   ....[97]....
        /*0650*/ 	.word	0xffffffff


	//   ....[98]....
        /*0654*/ 	.word	0xffffffff


	//   ....[99]....
        /*0658*/ 	.word	0x0500000f


	//   ....[100]....
        /*065c*/ 	.word	0x0500000f


	//   ....[101]....
        /*0660*/ 	.word	0x0500000f


	//   ....[102]....
        /*0664*/ 	.word	0x0500000f


	//   ....[103]....
        /*0668*/ 	.word	0x0500000f


	//   ....[104]....
        /*066c*/ 	.word	0x0500000f


	//   ....[105]....
        /*0670*/ 	.word	0x0500000f


	//   ....[106]....
        /*0674*/ 	.word	0x0500000f


	//   ....[107]....
        /*0678*/ 	.word	0x0500000f


	//   ....[108]....
        /*067c*/ 	.word	0x0500000f


	//   ....[109]....
        /*0680*/ 	.word	0x0500000f


	//   ....[110]....
        /*0684*/ 	.word	0x0500000f


	//   ....[111]....
        /*0688*/ 	.word	0x0500000f


	//   ....[112]....
        /*068c*/ 	.word	0x0500000f


	//   ....[113]....
        /*0690*/ 	.word	0x0500000f


	//   ....[114]....
        /*0694*/ 	.word	0x0500000f


	//   ....[115]....
        /*0698*/ 	.word	0x0500000f


	//   ....[116]....
        /*069c*/ 	.word	0x0500000f


	//   ....[117]....
        /*06a0*/ 	.word	0x0500000f


	//   ....[118]....
        /*06a4*/ 	.word	0x0500000f


	//   ....[119]....
        /*06a8*/ 	.word	0x0500000f


	//   ....[120]....
        /*06ac*/ 	.word	0x0500000f


	//   ....[121]....
        /*06b0*/ 	.word	0x0500000f


	//   ....[122]....
        /*06b4*/ 	.word	0x0500000f


	//   ....[123]....
        /*06b8*/ 	.word	0x0500000f


	//   ....[124]....
        /*06bc*/ 	.word	0x0500000f


	//   ....[125]....
        /*06c0*/ 	.word	0x0500000f


	//   ....[126]....
        /*06c4*/ 	.word	0x0500000f


	//   ....[127]....
        /*06c8*/ 	.word	0x0500000f


	//   ....[128]....
        /*06cc*/ 	.word	0x0500000f


	//   ....[129]....
        /*06d0*/ 	.word	0x0500000f


	//   ....[130]....
        /*06d4*/ 	.word	0x0500000f


	//   ....[131]....
        /*06d8*/ 	.word	0x0500000f


	//   ....[132]....
        /*06dc*/ 	.word	0x0500000f


	//   ....[133]....
        /*06e0*/ 	.word	0x0500000f


	//----- nvinfo : EIATTR_COOP_GROUP_INSTR_OFFSETS
	.align		4
.L_555:
        /*06e4*/ 	.byte	0x04, 0x28
        /*06e6*/ 	.short	(.L_557 - .L_556)


	//   ....[0]....
.L_556:
        /*06e8*/ 	.word	0x00000070


	//   ....[1]....
        /*06ec*/ 	.word	0x00000140


	//   ....[2]....
        /*06f0*/ 	.word	0x00000190


	//   ....[3]....
        /*06f4*/ 	.word	0x000003c0


	//   ....[4]....
        /*06f8*/ 	.word	0x00000520


	//   ....[5]....
        /*06fc*/ 	.word	0x00000640


	//   ....[6]....
        /*0700*/ 	.word	0x000007a0


	//   ....[7]....
        /*0704*/ 	.word	0x000018a0


	//   ....[8]....
        /*0708*/ 	.word	0x00001eb0


	//   ....[9]....
        /*070c*/ 	.word	0x00001ed0


	//   ....[10]....
        /*0710*/ 	.word	0x000029c0


	//   ....[11]....
        /*0714*/ 	.word	0x00002a10


	//   ....[12]....
        /*0718*/ 	.word	0x00003120


	//   ....[13]....
        /*071c*/ 	.word	0x00003180


	//   ....[14]....
        /*0720*/ 	.word	0x00004170


	//   ....[15]....
        /*0724*/ 	.word	0x00004b80


	//   ....[16]....
        /*0728*/ 	.word	0x00004bd0


	//   ....[17]....
        /*072c*/ 	.word	0x00004be0


	//   ....[18]....
        /*0730*/ 	.word	0x00005390


	//   ....[19]....
        /*0734*/ 	.word	0x000053f0


	//   ....[20]....
        /*0738*/ 	.word	0x00007240


	//   ....[21]....
        /*073c*/ 	.word	0x000072c0


	//   ....[22]....
        /*0740*/ 	.word	0x00007750


	//   ....[23]....
        /*0744*/ 	.word	0x00007910


	//   ....[24]....
        /*0748*/ 	.word	0x00008c90


	//   ....[25]....
        /*074c*/ 	.word	0x00008d10


	//   ....[26]....
        /*0750*/ 	.word	0x00008d70


	//   ....[27]....
        /*0754*/ 	.word	0x00008da0


	//   ....[28]....
        /*0758*/ 	.word	0x0000a7a0


	//   ....[29]....
        /*075c*/ 	.word	0x0000a7d0


	//   ....[30]....
        /*0760*/ 	.word	0x0000a800


	//   ....[31]....
        /*0764*/ 	.word	0x0000a840


	//   ....[32]....
        /*0768*/ 	.word	0x0000b100


	//   ....[33]....
        /*076c*/ 	.word	0x0000b120


	//   ....[34]....
        /*0770*/ 	.word	0x0000b270


	//   ....[35]....
        /*0774*/ 	.word	0x0000b290


	//   ....[36]....
        /*0778*/ 	.word	0x0000b3d0


	//   ....[37]....
        /*077c*/ 	.word	0x0000b3f0


	//   ....[38]....
        /*0780*/ 	.word	0x0000b540


	//   ....[39]....
        /*0784*/ 	.word	0x0000b560


	//   ....[40]....
        /*0788*/ 	.word	0x0000be80


	//   ....[41]....
        /*078c*/ 	.word	0x0000beb0


	//   ....[42]....
        /*0790*/ 	.word	0x0000c000


	//   ....[43]....
        /*0794*/ 	.word	0x0000c020


	//   ....[44]....
        /*0798*/ 	.word	0x0000c160


	//   ....[45]....
        /*079c*/ 	.word	0x0000c180


	//   ....[46]....
        /*07a0*/ 	.word	0x0000c2d0


	//   ....[47]....
        /*07a4*/ 	.word	0x0000c2f0


	//   ....[48]....
        /*07a8*/ 	.word	0x0000c4b0


	//   ....[49]....
        /*07ac*/ 	.word	0x0000c680


	//   ....[50]....
        /*07b0*/ 	.word	0x0000c6b0


	//   ....[51]....
        /*07b4*/ 	.word	0x0000c6e0


	//   ....[52]....
        /*07b8*/ 	.word	0x0000c710


	//   ....[53]....
        /*07bc*/ 	.word	0x0000c740


	//   ....[54]....
        /*07c0*/ 	.word	0x0000c770


	//   ....[55]....
        /*07c4*/ 	.word	0x0000c8e0


	//   ....[56]....
        /*07c8*/ 	.word	0x0000c910


	//   ....[57]....
        /*07cc*/ 	.word	0x0000c940


	//   ....[58]....
        /*07d0*/ 	.word	0x0000c970


	//   ....[59]....
        /*07d4*/ 	.word	0x0000c9a0


	//   ....[60]....
        /*07d8*/ 	.word	0x0000c9d0


	//   ....[61]....
        /*07dc*/ 	.word	0x0000ca70


	//   ....[62]....
        /*07e0*/ 	.word	0x0000cad0


	//   ....[63]....
        /*07e4*/ 	.word	0x0000cb60


	//   ....[64]....
        /*07e8*/ 	.word	0x0000ddb0


	//   ....[65]....
        /*07ec*/ 	.word	0x0000e910


	//   ....[66]....
        /*07f0*/ 	.word	0x0000e930


	//   ....[67]....
        /*07f4*/ 	.word	0x0000e9d0


	//   ....[68]....
        /*07f8*/ 	.word	0x0000e9f0


	//   ....[69]....
        /*07fc*/ 	.word	0x0000ea70


	//   ....[70]....
        /*0800*/ 	.word	0x0000ea90


	//   ....[71]....
        /*0804*/ 	.word	0x0000eb10


	//   ....[72]....
        /*0808*/ 	.word	0x0000eb30


	//   ....[73]....
        /*080c*/ 	.word	0x0000ebb0


	//   ....[74]....
        /*0810*/ 	.word	0x0000ebd0


	//   ....[75]....
        /*0814*/ 	.word	0x0000ec50


	//   ....[76]....
        /*0818*/ 	.word	0x0000ec70


	//   ....[77]....
        /*081c*/ 	.word	0x0000ecf0


	//   ....[78]....
        /*0820*/ 	.word	0x0000ed10


	//   ....[79]....
        /*0824*/ 	.word	0x0000ed20


	//   ....[80]....
        /*0828*/ 	.word	0x0000ed30


	//   ....[81]....
        /*082c*/ 	.word	0x00011a00


	//   ....[82]....
        /*0830*/ 	.word	0x00011a60


	//   ....[83]....
        /*0834*/ 	.word	0x00011a90


	//   ....[84]....
        /*0838*/ 	.word	0x00011aa0


	//   ....[85]....
        /*083c*/ 	.word	0x00011ad0


	//   ....[86]....
        /*0840*/ 	.word	0x00011b00


	//   ....[87]....
        /*0844*/ 	.word	0x00011b30


	//   ....[88]....
        /*0848*/ 	.word	0x00011b60


	//   ....[89]....
        /*084c*/ 	.word	0x00011ce0


	//   ....[90]....
        /*0850*/ 	.word	0x00011d10


	//   ....[91]....
        /*0854*/ 	.word	0x00011d40


	//   ....[92]....
        /*0858*/ 	.word	0x00011d70


	//   ....[93]....
        /*085c*/ 	.word	0x00011da0


	//   ....[94]....
        /*0860*/ 	.word	0x00011dd0


	//   ....[95]....
        /*0864*/ 	.word	0x00011e90


	//   ....[96]....
        /*0868*/ 	.word	0x00011eb0


	//   ....[97]....
        /*086c*/ 	.word	0x00011f20


	//   ....[98]....
        /*0870*/ 	.word	0x000125e0


	//   ....[99]....
        /*0874*/ 	.word	0x00012b70


	//   ....[100]....
        /*0878*/ 	.word	0x00012d20


	//   ....[101]....
        /*087c*/ 	.word	0x00012d70


	//   ....[102]....
        /*0880*/ 	.word	0x00012dd0


	//   ....[103]....
        /*0884*/ 	.word	0x00012ed0


	//   ....[104]....
        /*0888*/ 	.word	0x00012f30


	//   ....[105]....
        /*088c*/ 	.word	0x00013030


	//   ....[106]....
        /*0890*/ 	.word	0x00013090


	//   ....[107]....
        /*0894*/ 	.word	0x00013190


	//   ....[108]....
        /*0898*/ 	.word	0x000131f0


	//   ....[109]....
        /*089c*/ 	.word	0x000132f0


	//   ....[110]....
        /*08a0*/ 	.word	0x00013350


	//   ....[111]....
        /*08a4*/ 	.word	0x00013450


	//   ....[112]....
        /*08a8*/ 	.word	0x000134b0


	//   ....[113]....
        /*08ac*/ 	.word	0x000135a0


	//   ....[114]....
        /*08b0*/ 	.word	0x00013600


	//   ....[115]....
        /*08b4*/ 	.word	0x000136a0


	//   ....[116]....
        /*08b8*/ 	.word	0x00013a10


	//   ....[117]....
        /*08bc*/ 	.word	0x00013ab0


	//   ....[118]....
        /*08c0*/ 	.word	0x00013bd0


	//   ....[119]....
        /*08c4*/ 	.word	0x00013c40


	//   ....[120]....
        /*08c8*/ 	.word	0x00013cb0


	//   ....[121]....
        /*08cc*/ 	.word	0x00013d20


	//   ....[122]....
        /*08d0*/ 	.word	0x00013d90


	//   ....[123]....
        /*08d4*/ 	.word	0x00013e10


	//   ....[124]....
        /*08d8*/ 	.word	0x00013ea0


	//   ....[125]....
        /*08dc*/ 	.word	0x00013f30


	//   ....[126]....
        /*08e0*/ 	.word	0x00013fa0


	//   ....[127]....
        /*08e4*/ 	.word	0x00014010


	//   ....[128]....
        /*08e8*/ 	.word	0x00014080


	//   ....[129]....
        /*08ec*/ 	.word	0x00014100


	//   ....[130]....
        /*08f0*/ 	.word	0x00014170


	//   ....[131]....
        /*08f4*/ 	.word	0x00014210


	//   ....[132]....
        /*08f8*/ 	.word	0x000142a0


	//   ....[133]....
        /*08fc*/ 	.word	0x000143d0


	//----- nvinfo : EIATTR_REG_RECONFIG
	.align		4
.L_557:
        /*0900*/ 	.byte	0x01, 0x54
	.zero		2


	//----- nvinfo : EIATTR_SYSCALL_OFFSETS
	.align		4
        /*0904*/ 	.byte	0x04, 0x46
        /*0906*/ 	.short	(.L_559 - .L_558)


	//   ....[0]....
.L_558:
        /*0908*/ 	.word	0x00001a80


	//   ....[1]....
        /*090c*/ 	.word	0x0000d9b0


	//   ....[2]....
        /*0910*/ 	.word	0x0000db10


	//   ....[3]....
        /*0914*/ 	.word	0x0000dc10


	//   ....[4]....
        /*0918*/ 	.word	0x0000e540


	//----- nvinfo : EIATTR_MBARRIER_INSTR_OFFSETS
	.align		4
.L_559:
        /*091c*/ 	.byte	0x04, 0x39
        /*091e*/ 	.short	(.L_561 - .L_560)


	//   ....[0]....
.L_560:
        /*0920*/ 	.word	0x00000270
        /*0924*/ 	.word	0x000000ff
        /*0928*/ 	.word	0x00022800
        /*092c*/ 	.short	0x0100
        /*092e*/ 	.byte	0x08
	.zero		1


	//   ....[1]....
        /*0930*/ 	.word	0x00000280
        /*0934*/ 	.word	0x000000ff
        /*0938*/ 	.word	0x00022820
        /*093c*/ 	.short	0x0100
        /*093e*/ 	.byte	0x08
	.zero		1


	//   ....[2]....
        /*0940*/ 	.word	0x00000370
        /*0944*/ 	.word	0x000000ff
        /*0948*/ 	.word	0x00022830
        /*094c*/ 	.short	0x0100
        /*094e*/ 	.byte	0x08
	.zero		1


	//   ....[3]....
        /*0950*/ 	.word	0x00000380
        /*0954*/ 	.word	0x000000ff
        /*0958*/ 	.word	0x00022840
        /*095c*/ 	.short	0x0100
        /*095e*/ 	.byte	0x08
	.zero		1


	//   ....[4]....
        /*0960*/ 	.word	0x00000390
        /*0964*/ 	.word	0x000000ff
        /*0968*/ 	.word	0x00022838
        /*096c*/ 	.short	0x0100
        /*096e*/ 	.byte	0x08
	.zero		1


	//   ....[5]....
        /*0970*/ 	.word	0x000003a0
        /*0974*/ 	.word	0x000000ff
        /*0978*/ 	.word	0x00022848
        /*097c*/ 	.short	0x0100
        /*097e*/ 	.byte	0x08
	.zero		1


	//   ....[6]....
        /*0980*/ 	.word	0x000004d0
        /*0984*/ 	.word	0x000000ff
        /*0988*/ 	.word	0x00022850
        /*098c*/ 	.short	0x0100
        /*098e*/ 	.byte	0x08
	.zero		1


	//   ....[7]....
        /*0990*/ 	.word	0x000004e0
        /*0994*/ 	.word	0x000000ff
        /*0998*/ 	.word	0x00022860
        /*099c*/ 	.short	0x0100
        /*099e*/ 	.byte	0x08
	.zero		1


	//   ....[8]....
        /*09a0*/ 	.word	0x000004f0
        /*09a4*/ 	.word	0x000000ff
        /*09a8*/ 	.word	0x00022858
        /*09ac*/ 	.short	0x0100
        /*09ae*/ 	.byte	0x08
	.zero		1


	//   ....[9]....
        /*09b0*/ 	.word	0x00000500
        /*09b4*/ 	.word	0x000000ff
        /*09b8*/ 	.word	0x00022868
        /*09bc*/ 	.short	0x0100
        /*09be*/ 	.byte	0x08
	.zero		1


	//   ....[10]....
        /*09c0*/ 	.word	0x000005f0
        /*09c4*/ 	.word	0x000000ff
        /*09c8*/ 	.word	0x00022870
        /*09cc*/ 	.short	0x0100
        /*09ce*/ 	.byte	0x06
	.zero		1


	//   ....[11]....
        /*09d0*/ 	.word	0x00000600
        /*09d4*/ 	.word	0x000000ff
        /*09d8*/ 	.word	0x00022880
        /*09dc*/ 	.short	0x0100
        /*09de*/ 	.byte	0x06
	.zero		1


	//   ....[12]....
        /*09e0*/ 	.word	0x00000610
        /*09e4*/ 	.word	0x000000ff
        /*09e8*/ 	.word	0x00022878
        /*09ec*/ 	.short	0x0100
        /*09ee*/ 	.byte	0x06
	.zero		1


	//   ....[13]....
        /*09f0*/ 	.word	0x00000620
        /*09f4*/ 	.word	0x000000ff
        /*09f8*/ 	.word	0x00022888
        /*09fc*/ 	.short	0x0100
        /*09fe*/ 	.byte	0x06
	.zero		1


	//   ....[14]....
        /*0a00*/ 	.word	0x00000750
        /*0a04*/ 	.word	0x000000ff
        /*0a08*/ 	.word	0x00022890
        /*0a0c*/ 	.short	0x0100
        /*0a0e*/ 	.byte	0x08
	.zero		1


	//   ....[15]....
        /*0a10*/ 	.word	0x00000760
        /*0a14*/ 	.word	0x000000ff
        /*0a18*/ 	.word	0x000228a0
        /*0a1c*/ 	.short	0x0100
        /*0a1e*/ 	.byte	0x08
	.zero		1


	//   ....[16]....
        /*0a20*/ 	.word	0x00000770
        /*0a24*/ 	.word	0x000000ff
        /*0a28*/ 	.word	0x00022898
        /*0a2c*/ 	.short	0x0100
        /*0a2e*/ 	.byte	0x08
	.zero		1


	//   ....[17]....
        /*0a30*/ 	.word	0x00000780
        /*0a34*/ 	.word	0x000000ff
        /*0a38*/ 	.word	0x000228a8
        /*0a3c*/ 	.short	0x0100
        /*0a3e*/ 	.byte	0x08
	.zero		1


	//   ....[18]....
        /*0a40*/ 	.word	0x000008b0
        /*0a44*/ 	.word	0x000000ff
        /*0a48*/ 	.word	0x000228b0
        /*0a4c*/ 	.short	0x0100
        /*0a4e*/ 	.byte	0x08
	.zero		1


	//   ....[19]....
        /*0a50*/ 	.word	0x000008c0
        /*0a54*/ 	.word	0x000000ff
        /*0a58*/ 	.word	0x000228c0
        /*0a5c*/ 	.short	0x0100
        /*0a5e*/ 	.byte	0x08
	.zero		1


	//   ....[20]....
        /*0a60*/ 	.word	0x000008d0
        /*0a64*/ 	.word	0x000000ff
        /*0a68*/ 	.word	0x000228b8
        /*0a6c*/ 	.short	0x0100
        /*0a6e*/ 	.byte	0x08
	.zero		1


	//   ....[21]....
        /*0a70*/ 	.word	0x000008e0
        /*0a74*/ 	.word	0x000000ff
        /*0a78*/ 	.word	0x000228c8
        /*0a7c*/ 	.short	0x0100
        /*0a7e*/ 	.byte	0x08
	.zero		1


	//   ....[22]....
        /*0a80*/ 	.word	0x00001b30
        /*0a84*/ 	.word	0x00000007
        /*0a88*/ 	.word	0x00022800
        /*0a8c*/ 	.short	0x010a
        /*0a8e*/ 	.byte	0x3f
	.zero		1


	//   ....[23]....
        /*0a90*/ 	.word	0x00001c00
        /*0a94*/ 	.word	0x00000006
        /*0a98*/ 	.word	0x00022830
        /*0a9c*/ 	.short	0x010a
        /*0a9e*/ 	.byte	0x3f
	.zero		1


	//   ....[24]....
        /*0aa0*/ 	.word	0x00001c40
        /*0aa4*/ 	.word	0x00000006
        /*0aa8*/ 	.word	0x00022830
        /*0aac*/ 	.short	0x010a
        /*0aae*/ 	.byte	0x3f
	.zero		1


	//   ....[25]....
        /*0ab0*/ 	.word	0x000035c0
        /*0ab4*/ 	.word	0x00000000
        /*0ab8*/ 	.word	0x00000000
        /*0abc*/ 	.short	0x0101
        /*0abe*/ 	.byte	0x3f
	.zero		1


	//   ....[26]....
        /*0ac0*/ 	.word	0x00003a70
        /*0ac4*/ 	.word	0x00000006
        /*0ac8*/ 	.word	0x00022850
        /*0acc*/ 	.short	0x010a
        /*0ace*/ 	.byte	0x3f
	.zero		1


	//   ....[27]....
        /*0ad0*/ 	.word	0x00003ab0
        /*0ad4*/ 	.word	0x00000006
        /*0ad8*/ 	.word	0x00022850
        /*0adc*/ 	.short	0x010a
        /*0ade*/ 	.byte	0x3f
	.zero		1


	//   ....[28]....
        /*0ae0*/ 	.word	0x00003e70
        /*0ae4*/ 	.word	0x00000006
        /*0ae8*/ 	.word	0x00000000
        /*0aec*/ 	.short	0x0101
        /*0aee*/ 	.byte	0x3f
	.zero		1


	//   ....[29]....
        /*0af0*/ 	.word	0x00003fa0
        /*0af4*/ 	.word	0x000000ff
        /*0af8*/ 	.word	0x00022830
        /*0afc*/ 	.short	0x010a
        /*0afe*/ 	.byte	0x1a
	.zero		1


	//   ....[30]....
        /*0b00*/ 	.word	0x00003fe0
        /*0b04*/ 	.word	0x000000ff
        /*0b08*/ 	.word	0x00022830
        /*0b0c*/ 	.short	0x010a
        /*0b0e*/ 	.byte	0x1a
	.zero		1


	//   ....[31]....
        /*0b10*/ 	.word	0x00005a50
        /*0b14*/ 	.word	0x00000000
        /*0b18*/ 	.word	0x00000000
        /*0b1c*/ 	.short	0x0101
        /*0b1e*/ 	.byte	0x3f
	.zero		1


	//   ....[32]....
        /*0b20*/ 	.word	0x000065c0
        /*0b24*/ 	.word	0x000000ff
        /*0b28*/ 	.word	0x00022850
        /*0b2c*/ 	.short	0x010a
        /*0b2e*/ 	.byte	0x1a
	.zero		1


	//   ....[33]....
        /*0b30*/ 	.word	0x00006600
        /*0b34*/ 	.word	0x000000ff
        /*0b38*/ 	.word	0x00022850
        /*0b3c*/ 	.short	0x010a
        /*0b3e*/ 	.byte	0x1a
	.zero		1


	//   ....[34]....
        /*0b40*/ 	.word	0x00006910
        /*0b44*/ 	.word	0x000000c7
        /*0b48*/ 	.word	0x00000000
        /*0b4c*/ 	.short	0x0101
        /*0b4e*/ 	.byte	0x3f
	.zero		1


	//   ....[35]....
        /*0b50*/ 	.word	0x00006a60
        /*0b54*/ 	.word	0x000000ff
        /*0b58*/ 	.word	0x00022830
        /*0b5c*/ 	.short	0x010a
        /*0b5e*/ 	.byte	0x19
	.zero		1


	//   ....[36]....
        /*0b60*/ 	.word	0x00006aa0
        /*0b64*/ 	.word	0x000000ff
        /*0b68*/ 	.word	0x00022830
        /*0b6c*/ 	.short	0x010a
        /*0b6e*/ 	.byte	0x19
	.zero		1


	//   ....[37]....
        /*0b70*/ 	.word	0x00007da0
        /*0b74*/ 	.word	0x00000099
        /*0b78*/ 	.word	0x00000000
        /*0b7c*/ 	.short	0x0101
        /*0b7e*/ 	.byte	0x3f
	.zero		1


	//   ....[38]....
        /*0b80*/ 	.word	0x00008930
        /*0b84*/ 	.word	0x000000ff
        /*0b88*/ 	.word	0x00022850
        /*0b8c*/ 	.short	0x010a
        /*0b8e*/ 	.byte	0x19
	.zero		1


	//   ....[39]....
        /*0b90*/ 	.word	0x00008970
        /*0b94*/ 	.word	0x000000ff
        /*0b98*/ 	.word	0x00022850
        /*0b9c*/ 	.short	0x010a
        /*0b9e*/ 	.byte	0x19
	.zero		1


	//   ....[40]....
        /*0ba0*/ 	.word	0x00008c70
        /*0ba4*/ 	.word	0x000000b5
        /*0ba8*/ 	.word	0x00000000
        /*0bac*/ 	.short	0x0101
        /*0bae*/ 	.byte	0x3f
	.zero		1


	//   ....[41]....
        /*0bb0*/ 	.word	0x0000b0f0
        /*0bb4*/ 	.word	0x00000097
        /*0bb8*/ 	.word	0x00000000
        /*0bbc*/ 	.short	0x0101
        /*0bbe*/ 	.byte	0x3f
	.zero		1


	//   ....[42]....
        /*0bc0*/ 	.word	0x0000e040
        /*0bc4*/ 	.word	0x00000000
        /*0bc8*/ 	.word	0x00022840
        /*0bcc*/ 	.short	0x010a
        /*0bce*/ 	.byte	0x3f
	.zero		1


	//   ....[43]....
        /*0bd0*/ 	.word	0x0000ee40
        /*0bd4*/ 	.word	0x00000008
        /*0bd8*/ 	.word	0x00022800
        /*0bdc*/ 	.short	0x0107
        /*0bde*/ 	.byte	0x3f
	.zero		1


	//   ....[44]....
        /*0be0*/ 	.word	0x0000ef40
        /*0be4*/ 	.word	0x00000002
        /*0be8*/ 	.word	0x00022800
        /*0bec*/ 	.short	0x0101
        /*0bee*/ 	.byte	0x3f
	.zero		1


	//   ....[45]....
        /*0bf0*/ 	.word	0x0000ef60
        /*0bf4*/ 	.word	0x00000002
        /*0bf8*/ 	.word	0x00022820
        /*0bfc*/ 	.short	0x010a
        /*0bfe*/ 	.byte	0x3f
	.zero		1


	//   ....[46]....
        /*0c00*/ 	.word	0x0000f070
        /*0c04*/ 	.word	0x00000002
        /*0c08*/ 	.word	0x00022860
        /*0c0c*/ 	.short	0x010a
        /*0c0e*/ 	.byte	0x3f
	.zero		1


	//   ....[47]....
        /*0c10*/ 	.word	0x0000f950
        /*0c14*/ 	.word	0x00000003
        /*0c18*/ 	.word	0x00022840
        /*0c1c*/ 	.short	0x010a
        /*0c1e*/ 	.byte	0x3f
	.zero		1


	//   ....[48]....
        /*0c20*/ 	.word	0x0000fbb0
        /*0c24*/ 	.word	0x00000003
        /*0c28*/ 	.word	0x00022860
        /*0c2c*/ 	.short	0x010a
        /*0c2e*/ 	.byte	0x3f
	.zero		1


	//   ....[49]....
        /*0c30*/ 	.word	0x00010430
        /*0c34*/ 	.word	0x00000004
        /*0c38*/ 	.word	0x00022840
        /*0c3c*/ 	.short	0x010a
        /*0c3e*/ 	.byte	0x3f
	.zero		1


	//   ....[50]....
        /*0c40*/ 	.word	0x00010680
        /*0c44*/ 	.word	0x00000004
        /*0c48*/ 	.word	0x00022860
        /*0c4c*/ 	.short	0x010a
        /*0c4e*/ 	.byte	0x3f
	.zero		1


	//   ....[51]....
        /*0c50*/ 	.word	0x00010e90
        /*0c54*/ 	.word	0x00000004
        /*0c58*/ 	.word	0x00022840
        /*0c5c*/ 	.short	0x010a
        /*0c5e*/ 	.byte	0x3f
	.zero		1


	//   ....[52]....
        /*0c60*/ 	.word	0x000110f0
        /*0c64*/ 	.word	0x00000004
        /*0c68*/ 	.word	0x00022860
        /*0c6c*/ 	.short	0x010a
        /*0c6e*/ 	.byte	0x3f
	.zero		1


	//   ....[53]....
        /*0c70*/ 	.word	0x00012560
        /*0c74*/ 	.word	0x00000000
        /*0c78*/ 	.word	0x00022820
        /*0c7c*/ 	.short	0x010a
        /*0c7e*/ 	.byte	0x3f
	.zero		1


	//   ....[54]....
        /*0c80*/ 	.word	0x00012720
        /*0c84*/ 	.word	0x00000006
        /*0c88*/ 	.word	0x00000000
        /*0c8c*/ 	.short	0x010a
        /*0c8e*/ 	.byte	0x3f
	.zero		1


	//   ....[55]....
        /*0c90*/ 	.word	0x00012790
        /*0c94*/ 	.word	0x00000007
        /*0c98*/ 	.word	0x00000000
        /*0c9c*/ 	.short	0x010a
        /*0c9e*/ 	.byte	0x3f
	.zero		1


	//   ....[56]....
        /*0ca0*/ 	.word	0x00012800
        /*0ca4*/ 	.word	0x00000004
        /*0ca8*/ 	.word	0x00000000
        /*0cac*/ 	.short	0x010a
        /*0cae*/ 	.byte	0x3f
	.zero		1


	//   ....[57]....
        /*0cb0*/ 	.word	0x00012830
        /*0cb4*/ 	.word	0x00000003
        /*0cb8*/ 	.word	0x00000000
        /*0cbc*/ 	.short	0x010a
        /*0cbe*/ 	.byte	0x3f
	.zero		1


	//   ....[58]....
        /*0cc0*/ 	.word	0x00012890
        /*0cc4*/ 	.word	0x00000007
        /*0cc8*/ 	.word	0x00022800
        /*0ccc*/ 	.short	0x010a
        /*0cce*/ 	.byte	0x3f
	.zero		1


	//   ....[59]....
        /*0cd0*/ 	.word	0x000128e0
        /*0cd4*/ 	.word	0x00000006
        /*0cd8*/ 	.word	0x00022830
        /*0cdc*/ 	.short	0x010a
        /*0cde*/ 	.byte	0x3f
	.zero		1


	//   ....[60]....
        /*0ce0*/ 	.word	0x00012930
        /*0ce4*/ 	.word	0x00000006
        /*0ce8*/ 	.word	0x00022850
        /*0cec*/ 	.short	0x010a
        /*0cee*/ 	.byte	0x3f
	.zero		1


	//   ....[61]....
        /*0cf0*/ 	.word	0x00012990
        /*0cf4*/ 	.word	0x00000005
        /*0cf8*/ 	.word	0x00022830
        /*0cfc*/ 	.short	0x010a
        /*0cfe*/ 	.byte	0x3f
	.zero		1


	//   ....[62]....
        /*0d00*/ 	.word	0x000129e0
        /*0d04*/ 	.word	0x000000c7
        /*0d08*/ 	.word	0x00022850
        /*0d0c*/ 	.short	0x010a
        /*0d0e*/ 	.byte	0x3f
	.zero		1


	//   ....[63]....
        /*0d10*/ 	.word	0x00012a40
        /*0d14*/ 	.word	0x00000005
        /*0d18*/ 	.word	0x00022830
        /*0d1c*/ 	.short	0x010a
        /*0d1e*/ 	.byte	0x3f
	.zero		1


	//   ....[64]....
        /*0d20*/ 	.word	0x00012a90
        /*0d24*/ 	.word	0x000000b5
        /*0d28*/ 	.word	0x00022850
        /*0d2c*/ 	.short	0x010a
        /*0d2e*/ 	.byte	0x3f
	.zero		1


	//   ....[65]....
        /*0d30*/ 	.word	0x00012c30
        /*0d34*/ 	.word	0x00000000
        /*0d38*/ 	.word	0x00022840
        /*0d3c*/ 	.short	0x010a
        /*0d3e*/ 	.byte	0x3f
	.zero		1


	//   ....[66]....
        /*0d40*/ 	.word	0x00013730
        /*0d44*/ 	.word	0x00000002
        /*0d48*/ 	.word	0x00022820
        /*0d4c*/ 	.short	0x010a
        /*0d4e*/ 	.byte	0x3f
	.zero		1


	//   ....[67]....
        /*0d50*/ 	.word	0x00013780
        /*0d54*/ 	.word	0x00000002
        /*0d58*/ 	.word	0x00022860
        /*0d5c*/ 	.short	0x010a
        /*0d5e*/ 	.byte	0x3f
	.zero		1


	//   ....[68]....
        /*0d60*/ 	.word	0x000137d0
        /*0d64*/ 	.word	0x00000003
        /*0d68*/ 	.word	0x00022840
        /*0d6c*/ 	.short	0x010a
        /*0d6e*/ 	.byte	0x3f
	.zero		1


	//   ....[69]....
        /*0d70*/ 	.word	0x00013820
        /*0d74*/ 	.word	0x00000003
        /*0d78*/ 	.word	0x00022860
        /*0d7c*/ 	.short	0x010a
        /*0d7e*/ 	.byte	0x3f
	.zero		1


	//   ....[70]....
        /*0d80*/ 	.word	0x00013870
        /*0d84*/ 	.word	0x00000004
        /*0d88*/ 	.word	0x00022840
        /*0d8c*/ 	.short	0x010a
        /*0d8e*/ 	.byte	0x3f
	.zero		1


	//   ....[71]....
        /*0d90*/ 	.word	0x000138c0
        /*0d94*/ 	.word	0x00000004
        /*0d98*/ 	.word	0x00022860
        /*0d9c*/ 	.short	0x010a
        /*0d9e*/ 	.byte	0x3f
	.zero		1


	//   ....[72]....
        /*0da0*/ 	.word	0x00013910
        /*0da4*/ 	.word	0x00000004
        /*0da8*/ 	.word	0x00022840
        /*0dac*/ 	.short	0x010a
        /*0dae*/ 	.byte	0x3f
	.zero		1


	//   ....[73]....
        /*0db0*/ 	.word	0x00013960
        /*0db4*/ 	.word	0x00000004
        /*0db8*/ 	.word	0x00022860
        /*0dbc*/ 	.short	0x010a
        /*0dbe*/ 	.byte	0x3f
	.zero		1


	//   ....[74]....
        /*0dc0*/ 	.word	0x000142f0
        /*0dc4*/ 	.word	0x00000000
        /*0dc8*/ 	.word	0x00022820
        /*0dcc*/ 	.short	0x010a
        /*0dce*/ 	.byte	0x3f
	.zero		1


	//   ....[75]....
        /*0dd0*/ 	.word	0x00014490
        /*0dd4*/ 	.word	0x00000006
        /*0dd8*/ 	.word	0x00000000
        /*0ddc*/ 	.short	0x010a
        /*0dde*/ 	.byte	0x3f
	.zero		1


	//   ....[76]....
        /*0de0*/ 	.word	0x000144e0
        /*0de4*/ 	.word	0x00000007
        /*0de8*/ 	.word	0x00000000
        /*0dec*/ 	.short	0x010a
        /*0dee*/ 	.byte	0x3f
	.zero		1


	//   ....[77]....
        /*0df0*/ 	.word	0x00014530
        /*0df4*/ 	.word	0x00000004
        /*0df8*/ 	.word	0x00000000
        /*0dfc*/ 	.short	0x010a
        /*0dfe*/ 	.byte	0x3f
	.zero		1


	//----- nvinfo : EIATTR_NUM_MBARRIERS
	.align		4
.L_561:
        /*0e00*/ 	.byte	0x03, 0x38
        /*0e02*/ 	.short	0x0016


	//----- nvinfo : EIATTR_EXIT_INSTR_OFFSETS
	.align		4
        /*0e04*/ 	.byte	0x04, 0x1c
        /*0e06*/ 	.short	(.L_563 - .L_562)


	//   ....[0]....
.L_562:
        /*0e08*/ 	.word	0x00000a80


	//   ....[1]....
        /*0e0c*/ 	.word	0x0000c460


	//   ....[2]....
        /*0e10*/ 	.word	0x00012880


	//----- nvinfo : EIATTR_MAX_THREADS
	.align		4
.L_563:
        /*0e14*/ 	.byte	0x04, 0x05
        /*0e16*/ 	.short	(.L_565 - .L_564)
.L_564:
        /*0e18*/ 	.word	0x00000180
        /*0e1c*/ 	.word	0x00000001
        /*0e20*/ 	.word	0x00000001


	//----- nvinfo : EIATTR_CRS_STACK_SIZE
	.align		4
.L_565:
        /*0e24*/ 	.byte	0x04, 0x1e
        /*0e26*/ 	.short	(.L_567 - .L_566)
.L_566:
        /*0e28*/ 	.word	0x00000000


	//----- nvinfo : EIATTR_CBANK_PARAM_SIZE
	.align		4
.L_567:
        /*0e2c*/ 	.byte	0x03, 0x19
        /*0e2e*/ 	.short	0x0af0


	//----- nvinfo : EIATTR_PARAM_CBANK
	.align		4
        /*0e30*/ 	.byte	0x04, 0x0a
        /*0e32*/ 	.short	(.L_569 - .L_568)
	.align		4
.L_568:
        /*0e34*/ 	.word	index@(.nv.constant0._ZN7cutlass13device_kernelIN5flash11enable_sm90INS1_16FlashAttnFwdSm90INS1_25CollectiveMainloopFwdSm90ILi2EN4cute5tupleIJNS5_1CILi1EEES8_S8_EEENS6_IJNS7_ILi128EEENS7_ILi96EEENS7_ILi64EEEEEELi256ENS_10bfloat16_tEfNS_4arch4Sm90ELb1ELb0ELb1ELb1ELb0ELb0ELb0ELb1ELb0ELb1ELb0ELb0EEENS1_21CollectiveEpilogueFwdINS6_IJSA_NS7_ILi256EEESB_EEES9_SE_SG_Li256ELb1ELb1ELb0ELb0EEENS1_36VarlenDynamicPersistentTileSchedulerILi128ELi96ELi256ELi128ELb0ELb1ELb1ELb1ELb1ELb1EEEEEEEEEvNT_6ParamsE)
        /*0e38*/ 	.short	0x0210
        /*0e3a*/ 	.short	0x0af0


	//----- nvinfo : EIATTR_SW_WAR
	.align		4
.L_569:
        /*0e3c*/ 	.byte	0x04, 0x36
        /*0e3e*/ 	.short	(.L_571 - .L_570)
.L_570:
        /*0e40*/ 	.word	0x00000008
.L_571:


//--------------------- .nv.info._ZN7cutlass13device_kernelIN5flash11enable_sm90INS1_16FlashAttnFwdSm90INS1_25CollectiveMainloopFwdSm90ILi2EN4cute5tupleIJNS5_1CILi1EEES8_S8_EEENS6_IJNS7_ILi128EEENS7_ILi96EEENS7_ILi64EEEEEELi256ENS_10bfloat16_tEfNS_4arch4Sm90ELb1ELb0ELb1ELb1ELb0ELb1ELb0ELb1ELb0ELb1ELb0ELb0EEENS1_21CollectiveEpilogueFwdINS6_IJSA_NS7_ILi256EEESB_EEES9_SE_SG_Li256ELb1ELb1ELb0ELb0EEENS1_36VarlenDynamicPersistentTileSchedulerILi128ELi96ELi256ELi128ELb0ELb1ELb1ELb1ELb1ELb1EEEEEEEEEvNT_6ParamsE --------------------------
	.section	.nv.info._ZN7cutlass13device_kernelIN5flash11enable_sm90INS1_16FlashAttnFwdSm90INS1_25CollectiveMainloopFwdSm90ILi2EN4cute5tupleIJNS5_1CILi1EEES8_S8_EEENS6_IJNS7_ILi128EEENS7_ILi96EEENS7_ILi64EEEEEELi256ENS_10bfloat16_tEfNS_4arch4Sm90ELb1ELb0ELb1ELb1ELb0ELb1ELb0ELb1ELb0ELb1ELb0ELb0EEENS1_21CollectiveEpilogueFwdINS6_IJSA_NS7_ILi256EEESB_EEES9_SE_SG_Li256ELb1ELb1ELb0ELb0EEENS1_36VarlenDynamicPersistentTileSchedulerILi128ELi96ELi256ELi128ELb0ELb1ELb1ELb1ELb1ELb1EEEEEEEEEvNT_6ParamsE,"",@"SHT_CUDA_INFO"
	.sectionflags	@""
	.align	4


	//----- nvinfo : EIATTR_CUDA_API_VERSION
	.align		4
        /*0000*/ 	.byte	0x04, 0x37
        /*0002*/ 	.short	(.L_573 - .L_572)
.L_572:
        /*0004*/ 	.word	0x00000082


	//----- nvinfo : EIATTR_KPARAM_INFO
	.align		4
.L_573:
        /*0008*/ 	.byte	0x04, 0x17
        /*000a*/ 	.short	(.L_575 - .L_574)
.L_574:
        /*000c*/ 	.word	0x00000000
        /*0010*/ 	.short	0x0000
        /*0012*/ 	.short	0x0070
        /*0014*/ 	.byte	0x00, 0xf0, 0x01, 0x2a


	//----- nvinfo : EIATTR_SPARSE_MMA_MASK
	.align		4
.L_575:
        /*0018*/ 	.byte	0x03, 0x50
        /*001a*/ 	.short	0x0000


	//----- nvinfo : EIATTR_MAXREG_COUNT
	.align		4
        /*001c*/ 	.byte	0x03, 0x1b
        /*001e*/ 	.short	0x00a8


	//----- nvinfo : EIATTR_NUM_BARRIERS
	.align		4
        /*0020*/ 	.byte	0x02, 0x4c
        /*0022*/ 	.byte	0x10
	.zero		1


	//----- nvinfo : EIATTR_EXTERNS
	.align		4
        /*0024*/ 	.byte	0x04, 0x0f
        /*0026*/ 	.short	(.L_577 - .L_576)


	//   ....[0]....
	.align		4
.L_576:
        /*0028*/ 	.word	index@(__assertfail)


	//----- nvinfo : EIATTR_ANNOTATIONS
	.align		4
.L_577:
        /*002c*/ 	.byte	0x04, 0x55
        /*002e*/ 	.short	(.L_579 - .L_578)


	//   ....[0]....
.L_578:
        /* <DEDUP_REMOVED lines=95> */


	//----- nvinfo : EIATTR_MERCURY_ISA_VERSION
	.align		4
.L_579:
        /*0608*/ 	.byte	0x03, 0x5f
        /*060a*/ 	.short	0x0101


	//----- nvinfo : EIATTR_UNUSED_LOAD_BYTE_OFFSET
	.align		4
        /*060c*/ 	.byte	0x04, 0x44
        /*060e*/ 	.short	(.L_581 - .L_580)


	//   ....[0]....
.L_580:
        /*0610*/ 	.word	0x00000ac0
        /*0614*/ 	.word	0x0000fff0


	//   ....[1]....
        /*0618*/ 	.word	0x00011180
        /*061c*/ 	.word	0x0000fff0


	//----- nvinfo : EIATTR_INT_WARP_WIDE_INSTR_OFFSETS
	.align		4
.L_581:
        /*0620*/ 	.byte	0x04, 0x31
        /*0622*/ 	.short	(.L_583 - .L_582)


	//   ....[0]....
.L_582:
        /*0624*/ 	.word	0x00000180


	//   ....[1]....
        /*0628*/ 	.word	0x00000220


	//   ....[2]....
        /*062c*/ 	.word	0x00000290


	//   ....[3]....
        /*0630*/ 	.word	0x00016960


	//   ....[4]....
        /*0634*/ 	.word	0x000169f0


	//   ....[5]....
        /*0638*/ 	.word	0x0001a960


	//   ....[6]....
        /*063c*/ 	.word	0x0001a9f0


	//----- nvinfo : EIATTR_COOP_GROUP_MASK_REGIDS
	.align		4
.L_583:
        /*0640*/ 	.byte	0x04, 0x29
        /*0642*/ 	.short	(.L_585 - .L_584)


	//   ....[0]....
.L_584:
        /*0644*/ 	.word	0xffffffff


	//   ....[1]....
        /*0648*/ 	.word	0xffffffff


	//   ....[2]....
        /*064c*/ 	.word	0xffffffff


	//   ....[3]....
        /*0650*/ 	.word	0xffffffff


	//   ....[4]....
        /*0654*/ 	.word	0xffffffff


	//   ....[5]....
        /*0658*/ 	.word	0xffffffff


	//   ....[6]....
        /*065c*/ 	.word	0xffffffff


	//   ....[7]....
        /*0660*/ 	.word	0xffffffff


	//   ....[8]....
        /*0664*/ 	.word	0xffffffff


	//   ....[9]....
        /*0668*/ 	.word	0xffffffff


	//   ....[10]....
        /*066c*/ 	.word	0xffffffff


	//   ....[11]....
        /*0670*/ 	.word	0xffffffff


	//   ....[12]....
        /*0674*/ 	.word	0xffffffff


	//   ....[13]....
        /*0678*/ 	.word	0xffffffff


	//   ....[14]....
        /*067c*/ 	.word	0xffffffff


	//   ....[15]....
        /*0680*/ 	.word	0xffffffff


	//   ....[16]....
        /*0684*/ 	.word	0xffffffff


	//   ....[17]....
        /*0688*/ 	.word	0xffffffff


	//   ....[18]....
        /*068c*/ 	.word	0xffffffff


	//   ....[19]....
        /*0690*/ 	.word	0xffffffff


	//   ....[20]....
        /*0694*/ 	.word	0xffffffff


	//   ....[21]....
        /*0698*/ 	.word	0xffffffff


	//   ....[22]....
        /*069c*/ 	.word	0xffffffff


	//   ....[23]....
        /*06a0*/ 	.word	0xffffffff


	//   ....[24]....
        /*06a4*/ 	.word	0xffffffff


	//   ....[25]....
        /*06a8*/ 	.word	0xffffffff


	//   ....[26]....
        /*06ac*/ 	.word	0xffffffff


	//   ....[27]....
        /*06b0*/ 	.word	0xffffffff


	//   ....[28]....
        /*06b4*/ 	.word	0xffffffff


	//   ....[29]....
        /*06b8*/ 	.word	0xffffffff


	//   ....[30]....
        /*06bc*/ 	.word	0xffffffff


	//   ....[31]....
        /*06c0*/ 	.word	0xffffffff


	//   ....[32]....
        /*06c4*/ 	.word	0xffffffff


	//   ....[33]....
        /*06c8*/ 	.word	0xffffffff


	//   ....[34]....
        /*06cc*/ 	.word	0xffffffff


	//   ....[35]....
        /*06d0*/ 	.word	0xffffffff


	//   ....[36]....
        /*06d4*/ 	.word	0xffffffff


	//   ....[37]....
        /*06d8*/ 	.word	0xffffffff


	//   ....[38]....
        /*06dc*/ 	.word	0xffffffff


	//   ....[39]....
        /*06e0*/ 	.word	0xffffffff


	//   ....[40]....
        /*06e4*/ 	.word	0xffffffff


	//   ....[41]....
        /*06e8*/ 	.word	0xffffffff


	//   ....[42]....
        /*06ec*/ 	.word	0xffffffff


	//   ....[43]....
        /*06f0*/ 	.word	0xffffffff


	//   ....[44]....
        /*06f4*/ 	.word	0xffffffff


	//   ....[45]....
        /*06f8*/ 	.word	0xffffffff


	//   ....[46]....
        /*06fc*/ 	.word	0xffffffff


	//   ....[47]....
        /*0700*/ 	.word	0xffffffff


	//   ....[48]....
        /*0704*/ 	.word	0xffffffff


	//   ....[49]....
        /*0708*/ 	.word	0xffffffff


	//   ....[50]....
        /*070c*/ 	.word	0xffffffff


	//   ....[51]....
        /*0710*/ 	.word	0xffffffff


	//   ....[52]....
        /*0714*/ 	.word	0xffffffff


	//   ....[53]....
        /*0718*/ 	.word	0xffffffff


	//   ....[54]....
        /*071c*/ 	.word	0xffffffff


	//   ....[55]....
        /*0720*/ 	.word	0xffffffff


	//   ....[56]....
        /*0724*/ 	.word	0xffffffff


	//   ....[57]....
        /*0728*/ 	.word	0xffffffff


	//   ....[58]....
        /*072c*/ 	.word	0xffffffff


	//   ....[59]....
        /*0730*/ 	.word	0xffffffff


	//   ....[60]....
        /*0734*/ 	.word	0xffffffff


	//   ....[61]....
        /*0738*/ 	.word	0xffffffff


	//   ....[62]....
        /*073c*/ 	.word	0xffffffff


	//   ....[63]....
        /*0740*/ 	.word	0xffffffff


	//   ....[64]....
        /*0744*/ 	.word	0xffffffff


	//   ....[65]....
        /*0748*/ 	.word	0xffffffff


	//   ....[66]....
        /*074c*/ 	.word	0xffffffff


	//   ....[67]....
        /*0750*/ 	.word	0xffffffff


	//   ....[68]....
        /*0754*/ 	.word	0xffffffff


	//   ....[69]....
        /*0758*/ 	.word	0xffffffff


	//   ....[70]....
        /*075c*/ 	.word	0xffffffff


	//   ....[71]....
        /*0760*/ 	.word	0xffffffff


	//   ....[72]....
        /*0764*/ 	.word	0xffffffff


	//   ....[73]....
        /*0768*/ 	.word	0xffffffff


	//   ....[74]....
        /*076c*/ 	.word	0xffffffff


	//   ....[75]....
        /*0770*/ 	.word	0xffffffff


	//   ....[76]....
        /*0774*/ 	.word	0xffffffff


	//   ....[77]....
        /*0778*/ 	.word	0xffffffff


	//   ....[78]....
        /*077c*/ 	.word	0xffffffff


	//   ....[79]....
        /*0780*/ 	.word	0xffffffff


	//   ....[80]....
        /*0784*/ 	.word	0xffffffff


	//   ....[81]....
        /*0788*/ 	.word	0xffffffff


	//   ....[82]....
        /*078c*/ 	.word	0xffffffff


	//   ....[83]....
        /*0790*/ 	.word	0xffffffff


	//   ....[84]....
        /*0794*/ 	.word	0xffffffff


	//   ....[85]....
        /*0798*/ 	.word	0xffffffff


	//   ....[86]....
        /*079c*/ 	.word	0xffffffff


	//   ....[87]....
        /*07a0*/ 	.word	0xffffffff


	//   ....[88]....
        /*07a4*/ 	.word	0xffffffff


	//   ....[89]....
        /*07a8*/ 	.word	0xffffffff


	//   ....[90]....
        /*07ac*/ 	.word	0xffffffff


	//   ....[91]....
        /*07b0*/ 	.word	0xffffffff


	//   ....[92]....
        /*07b4*/ 	.word	0xffffffff


	//   ....[93]....
        /*07b8*/ 	.word	0xffffffff


	//   ....[94]....
        /*07bc*/ 	.word	0xffffffff


	//   ....[95]....
        /*07c0*/ 	.word	0xffffffff


	//   ....[96]....
        /*07c4*/ 	.word	0xffffffff


	//   ....[97]....
        /*07c8*/ 	.word	0xffffffff


	//   ....[98]....
        /*07cc*/ 	.word	0xffffffff


	//   ....[99]....
        /*07d0*/ 	.word	0xffffffff


	//   ....[100]....
        /*07d4*/ 	.word	0xffffffff


	//   ....[101]....
        /*07d8*/ 	.word	0xffffffff


	//   ....[102]....
        /*07dc*/ 	.word	0xffffffff


	//   ....[103]....
        /*07e0*/ 	.word	0xffffffff


	//   ....[104]....
        /*07e4*/ 	.word	0xffffffff


	//   ....[105]....
        /*07e8*/ 	.word	0xffffffff


	//   ....[106]....
        /*07ec*/ 	.word	0xffffffff


	//   ....[107]....
        /*07f0*/ 	.word	0xffffffff


	//   ....[108]....
        /*07f4*/ 	.word	0xffffffff


	//   ....[109]....
        /*07f8*/ 	.word	0xffffffff


	//   ....[110]....
        /*07fc*/ 	.word	0xffffffff


	//   ....[111]....
        /*0800*/ 	.word	0xffffffff


	//   ....[112]....
        /*0804*/ 	.word	0xffffffff


	//   ....[113]....
        /*0808*/ 	.word	0xffffffff


	//   ....[114]....
        /*080c*/ 	.word	0xffffffff


	//   ....[115]....
        /*0810*/ 	.word	0xffffffff


	//   ....[116]....
        /*0814*/ 	.word	0x0500000f


	//   ....[117]....
        /*0818*/ 	.word	0x0500000f


	//   ....[118]....
        /*081c*/ 	.word	0x0500000f


	//   ....[119]....
        /*0820*/ 	.word	0x0500000f


	//   ....[120]....
        /*0824*/ 	.word	0x0500000f


	//   ....[121]....
        /*0828*/ 	.word	0x0500000f


	//   ....[122]....
        /*082c*/ 	.word	0x0500000f


	//   ....[123]....
        /*0830*/ 	.word	0x0500000f


	//   ....[124]....
        /*0834*/ 	.word	0x0500000f


	//   ....[125]....
        /*0838*/ 	.word	0x0500000f


	//   ....[126]....
        /*083c*/ 	.word	0x0500000f


	//   ....[127]....
        /*0840*/ 	.word	0x0500000f


	//   ....[128]....
        /*0844*/ 	.word	0x0500000f


	//   ....[129]....
        /*0848*/ 	.word	0x0500000f


	//   ....[130]....
        /*084c*/ 	.word	0x0500000f


	//   ....[131]....
        /*0850*/ 	.word	0x0500000f


	//   ....[132]....
        /*0854*/ 	.word	0x0500000f


	//   ....[133]....
        /*0858*/ 	.word	0x0500000f


	//   ....[134]....
        /*085c*/ 	.word	0x0500000f


	//   ....[135]....
        /*0860*/ 	.word	0x0500000f


	//   ....[136]....
        /*0864*/ 	.word	0x0500000f


	//   ....[137]....
        /*0868*/ 	.word	0x0500000f


	//   ....[138]....
        /*086c*/ 	.word	0x0500000f


	//   ....[139]....
        /*0870*/ 	.word	0x0500000f


	//   ....[140]....
        /*0874*/ 	.word	0x0500000f


	//   ....[141]....
        /*0878*/ 	.word	0x0500000f


	//   ....[142]....
        /*087c*/ 	.word	0x0500000f


	//   ....[143]....
        /*0880*/ 	.word	0x0500000f


	//   ....[144]....
        /*0884*/ 	.word	0x0500000f


	//   ....[145]....
        /*0888*/ 	.word	0x0500000f


	//   ....[146]....
        /*088c*/ 	.word	0x0500000f


	//   ....[147]....
        /*0890*/ 	.word	0x0500000f


	//   ....[148]....
        /*0894*/ 	.word	0x0500000f


	//   ....[149]....
        /*0898*/ 	.word	0x0500000f


	//   ....[150]....
        /*089c*/ 	.word	0x0500000f


	//   ....[151]....
        /*08a0*/ 	.word	0x0500000f


	//   ....[152]....
        /*08a4*/ 	.word	0x0500000f


	//   ....[153]....
        /*08a8*/ 	.word	0x0500000f


	//   ....[154]....
        /*08ac*/ 	.word	0x0500000f


	//   ....[155]....
        /*08b0*/ 	.word	0x0500000f


	//   ....[156]....
        /*08b4*/ 	.word	0x0500000f


	//   ....[157]....
        /*08b8*/ 	.word	0x0500000f


	//   ....[158]....
        /*08bc*/ 	.word	0x0500000f


	//   ....[159]....
        /*08c0*/ 	.word	0x0500000f


	//   ....[160]....
        /*08c4*/ 	.word	0x0500000f


	//   ....[161]....
        /*08c8*/ 	.word	0x0500000f


	//   ....[162]....
        /*08cc*/ 	.word	0x0500000f


	//   ....[163]....
        /*08d0*/ 	.word	0x0500000f


	//   ....[164]....
        /*08d4*/ 	.word	0x0500000f


	//   ....[165]....
        /*08d8*/ 	.word	0x0500000f


	//   ....[166]....
        /*08dc*/ 	.word	0x0500000f


	//   ....[167]....
        /*08e0*/ 	.word	0x0500000f


	//   ....[168]....
        /*08e4*/ 	.word	0x0500000f


	//   ....[169]....
        /*08e8*/ 	.word	0x0500000f


	//   ....[170]....
        /*08ec*/ 	.word	0x0500000f


	//   ....[171]....
        /*08f0*/ 	.word	0x0500000f


	//   ....[172]....
        /*08f4*/ 	.word	0x0500000f


	//   ....[173]....
        /*08f8*/ 	.word	0x0500000f


	//   ....[174]....
        /*08fc*/ 	.word	0x0500000f


	//   ....[175]....
        /*0900*/ 	.word	0x0500000f


	//   ....[176]....
        /*0904*/ 	.word	0x0500000f


	//----- nvinfo : EIATTR_COOP_GROUP_INSTR_OFFSETS
	.align		4
.L_585:
        /*0908*/ 	.byte	0x04, 0x28
        /*090a*/ 	.short	(.L_587 - .L_586)


	//   ....[0]....
.L_586:
        /*090c*/ 	.word	0x00000060


	//   ....[1]....
        /*0910*/ 	.word	0x00000190


	//   ....[2]....
        /*0914*/ 	.word	0x00000240


	//   ....[3]....
        /*0918*/ 	.word	0x00000400


	//   ....[4]....
        /*091c*/ 	.word	0x00000560


	//   ....[5]....
        /*0920*/ 	.word	0x00000680


	//   ....[6]....
        /*0924*/ 	.word	0x000007e0


	//   ....[7]....
        /*0928*/ 	.word	0x00005f30


	//   ....[8]....
        /*092c*/ 	.word	0x00006630


	//   ....[9]....
        /*0930*/ 	.word	0x00006640


	//   ....[10]....
        /*0934*/ 	.word	0x00006650


	//   ....[11]....
        /*0938*/ 	.word	0x00006660


	//   ....[12]....
        /*093c*/ 	.word	0x00006960


	//   ....[13]....
        /*0940*/ 	.word	0x00006970


	//   ....[14]....
        /*0944*/ 	.word	0x00006980


	//   ....[15]....
        /*0948*/ 	.word	0x00006990


	//   ....[16]....
        /*094c*/ 	.word	0x00007c70


	//   ....[17]....
        /*0950*/ 	.word	0x00007c90


	//   ....[18]....
        /*0954*/ 	.word	0x00007ca0


	//   ....[19]....
        /*0958*/ 	.word	0x00007cb0


	//   ....[20]....
        /*095c*/ 	.word	0x00007d90


	//   ....[21]....
        /*0960*/ 	.word	0x00007da0


	//   ....[22]....
        /*0964*/ 	.word	0x00007e30


	//   ....[23]....
        /*0968*/ 	.word	0x00007e80


	//   ....[24]....
        /*096c*/ 	.word	0x00009720


	//   ....[25]....
        /*0970*/ 	.word	0x000097b0


	//   ....[26]....
        /*0974*/ 	.word	0x00009ee0


	//   ....[27]....
        /*0978*/ 	.word	0x00009f90


	//   ....[28]....
        /*097c*/ 	.word	0x0000a6d0


	//   ....[29]....
        /*0980*/ 	.word	0x0000a730


	//   ....[30]....
        /*0984*/ 	.word	0x0000b6d0


	//   ....[31]....
        /*0988*/ 	.word	0x0000b6e0


	//   ....[32]....
        /*098c*/ 	.word	0x0000c410


	//   ....[33]....
        /*0990*/ 	.word	0x0000c4b0


	//   ....[34]....
        /*0994*/ 	.word	0x0000cfd0


	//   ....[35]....
        /*0998*/ 	.word	0x0000d060


	//   ....[36]....
        /*099c*/ 	.word	0x0000eb70


	//   ....[37]....
        /*09a0*/ 	.word	0x0000ebd0


	//   ....[38]....
        /*09a4*/ 	.word	0x0000f590


	//   ....[39]....
        /*09a8*/ 	.word	0x0000f5f0


	//   ....[40]....
        /*09ac*/ 	.word	0x00010700


	//   ....[41]....
        /*09b0*/ 	.word	0x00010770


	//   ....[42]....
        /*09b4*/ 	.word	0x000107e0


	//   ....[43]....
        /*09b8*/ 	.word	0x00010810


	//   ....[44]....
        /*09bc*/ 	.word	0x00012190


	//   ....[45]....
        /*09c0*/ 	.word	0x000121e0


	//   ....[46]....
        /*09c4*/ 	.word	0x00012230


	//   ....[47]....
        /*09c8*/ 	.word	0x00012260


	//   ....[48]....
        /*09cc*/ 	.word	0x00012940


	//   ....[49]....
        /*09d0*/ 	.word	0x00012ba0


	//   ....[50]....
        /*09d4*/ 	.word	0x00012ce0


	//   ....[51]....
        /*09d8*/ 	.word	0x00012d10


	//   ....[52]....
        /*09dc*/ 	.word	0x00012e50


	//   ....[53]....
        /*09e0*/ 	.word	0x00012e70


	//   ....[54]....
        /*09e4*/ 	.word	0x00012fc0


	//   ....[55]....
        /*09e8*/ 	.word	0x00012fd0


	//   ....[56]....
        /*09ec*/ 	.word	0x00013820


	//   ....[57]....
        /*09f0*/ 	.word	0x00013830


	//   ....[58]....
        /*09f4*/ 	.word	0x00013a10


	//   ....[59]....
        /*09f8*/ 	.word	0x00013a20


	//   ....[60]....
        /*09fc*/ 	.word	0x00013bf0


	//   ....[61]....
        /*0a00*/ 	.word	0x00013c00


	//   ....[62]....
        /*0a04*/ 	.word	0x00013dd0


	//   ....[63]....
        /*0a08*/ 	.word	0x00013de0


	//   ....[64]....
        /*0a0c*/ 	.word	0x00014010


	//   ....[65]....
        /*0a10*/ 	.word	0x000141e0


	//   ....[66]....
        /*0a14*/ 	.word	0x00014210


	//   ....[67]....
        /*0a18*/ 	.word	0x00014240


	//   ....[68]....
        /*0a1c*/ 	.word	0x00014270


	//   ....[69]....
        /*0a20*/ 	.word	0x000142a0


	//   ....[70]....
        /*0a24*/ 	.word	0x000142d0


	//   ....[71]....
        /*0a28*/ 	.word	0x00014440


	//   ....[72]....
        /*0a2c*/ 	.word	0x00014470


	//   ....[73]....
        /*0a30*/ 	.word	0x000144a0


	//   ....[74]....
        /*0a34*/ 	.word	0x000144d0


	//   ....[75]....
        /*0a38*/ 	.word	0x00014500


	//   ....[76]....
        /*0a3c*/ 	.word	0x00014530


	//   ....[77]....
        /*0a40*/ 	.word	0x000145d0


	//   ....[78]....
        /*0a44*/ 	.word	0x00014630


	//   ....[79]....
        /*0a48*/ 	.word	0x000146c0


	//   ....[80]....
        /*0a4c*/ 	.word	0x000154d0


	//   ....[81]....
        /*0a50*/ 	.word	0x00016f60


	//   ....[82]....
        /*0a54*/ 	.word	0x00017b10


	//   ....[83]....
        /*0a58*/ 	.word	0x00017b20


	//   ....[84]....
        /*0a5c*/ 	.word	0x00017b40


	//   ....[85]....
        /*0a60*/ 	.word	0x00017be0


	//   ....[86]....
        /*0a64*/ 	.word	0x00017c10


	//   ....[87]....
        /*0a68*/ 	.word	0x00017c80


	//   ....[88]....
        /*0a6c*/ 	.word	0x00017cb0


	//   ....[89]....
        /*0a70*/ 	.word	0x00017d20


	//   ....[90]....
        /*0a74*/ 	.word	0x00017d50


	//   ....[91]....
        /*0a78*/ 	.word	0x00017dc0


	//   ....[92]....
        /*0a7c*/ 	.word	0x00017df0


	//   ....[93]....
        /*0a80*/ 	.word	0x00017e60


	//   ....[94]....
        /*0a84*/ 	.word	0x00017e90


	//   ....[95]....
        /*0a88*/ 	.word	0x00017eb0


	//   ....[96]....
        /*0a8c*/ 	.word	0x00017f10


	//   ....[97]....
        /*0a90*/ 	.word	0x00017f20


	//   ....[98]....
        /*0a94*/ 	.word	0x0001abf0


	//   ....[99]....
        /*0a98*/ 	.word	0x0001ac50


	//   ....[100]....
        /*0a9c*/ 	.word	0x0001ac80


	//   ....[101]....
        /*0aa0*/ 	.word	0x0001ac90


	//   ....[102]....
        /*0aa4*/ 	.word	0x0001acc0


	//   ....[103]....
        /*0aa8*/ 	.word	0x0001acf0


	//   ....[104]....
        /*0aac*/ 	.word	0x0001ad20


	//   ....[105]....
        /*0ab0*/ 	.word	0x0001ad50


	//   ....[106]....
        /*0ab4*/ 	.word	0x0001aed0


	//   ....[107]....
        /*0ab8*/ 	.word	0x0001af00


	//   ....[108]....
        /*0abc*/ 	.word	0x0001af30


	//   ....[109]....
        /*0ac0*/ 	.word	0x0001af60


	//   ....[110]....
        /*0ac4*/ 	.word	0x0001af90


	//   ....[111]....
        /*0ac8*/ 	.word	0x0001afc0


	//   ....[112]....
        /*0acc*/ 	.word	0x0001b080


	//   ....[113]....
        /*0ad0*/ 	.word	0x0001b0a0


	//   ....[114]....
        /*0ad4*/ 	.word	0x0001b110


	//   ....[115]....
        /*0ad8*/ 	.word	0x0001b7e0


	//   ....[116]....
        /*0adc*/ 	.word	0x0001bc70


	//   ....[117]....
        /*0ae0*/ 	.word	0x0001bd10


	//   ....[118]....
        /*0ae4*/ 	.word	0x0001bda0


	//   ....[119]....
        /*0ae8*/ 	.word	0x0001bdf0


	//   ....[120]....
        /*0aec*/ 	.word	0x0001be40


	//   ....[121]....
        /*0af0*/ 	.word	0x0001bed0


	//   ....[122]....
        /*0af4*/ 	.word	0x0001bf60


	//   ....[123]....
        /*0af8*/ 	.word	0x0001bfb0


	//   ....[124]....
        /*0afc*/ 	.word	0x0001c000


	//   ....[125]....
        /*0b00*/ 	.word	0x0001c0f0


	//   ....[126]....
        /*0b04*/ 	.word	0x0001c1a0


	//   ....[127]....
        /*0b08*/ 	.word	0x0001c220


	//   ....[128]....
        /*0b0c*/ 	.word	0x0001c2a0


	//   ....[129]....
        /*0b10*/ 	.word	0x0001c340


	//   ....[130]....
        /*0b14*/ 	.word	0x0001c3e0


	//   ....[131]....
        /*0b18*/ 	.word	0x0001c460


	//   ....[132]....
        /*0b1c*/ 	.word	0x0001c570


	//   ....[133]....
        /*0b20*/ 	.word	0x0001c8a0


	//   ....[134]....
        /*0b24*/ 	.word	0x0001c8f0


	//   ....[135]....
        /*0b28*/ 	.word	0x0001c980


	//   ....[136]....
        /*0b2c*/ 	.word	0x0001ca10


	//   ....[137]....
        /*0b30*/ 	.word	0x0001caa0


	//   ....[138]....
        /*0b34*/ 	.word	0x0001cb30


	//   ....[139]....
        /*0b38*/ 	.word	0x0001cbc0


	//   ....[140]....
        /*0b3c*/ 	.word	0x0001cc50


	//   ....[141]....
        /*0b40*/ 	.word	0x0001cd10


	//   ....[142]....
        /*0b44*/ 	.word	0x0001d000


	//   ....[143]....
        /*0b48*/ 	.word	0x0001d1a0


	//   ....[144]....
        /*0b4c*/ 	.word	0x0001d1f0


	//   ....[145]....
        /*0b50*/ 	.word	0x0001d250


	//   ....[146]....
        /*0b54*/ 	.word	0x0001d2f0


	//   ....[147]....
        /*0b58*/ 	.word	0x0001d3b0


	//   ....[148]....
        /*0b5c*/ 	.word	0x0001d440


	//   ....[149]....
        /*0b60*/ 	.word	0x0001d510


	//   ....[150]....
        /*0b64*/ 	.word	0x0001d5a0


	//   ....[151]....
        /*0b68*/ 	.word	0x0001d670


	//   ....[152]....
        /*0b6c*/ 	.word	0x0001d700


	//   ....[153]....
        /*0b70*/ 	.word	0x0001d7d0


	//   ....[154]....
        /*0b74*/ 	.word	0x0001d860


	//   ....[155]....
        /*0b78*/ 	.word	0x0001d930


	//   ....[156]....
        /*0b7c*/ 	.word	0x0001d9c0


	//   ....[157]....
        /*0b80*/ 	.word	0x0001da90


	//   ....[158]....
        /*0b84*/ 	.word	0x0001db20


	//   ....[159]....
        /*0b88*/ 	.word	0x0001dea0


	//   ....[160]....
        /*0b8c*/ 	.word	0x0001df40


	//   ....[161]....
        /*0b90*/ 	.word	0x0001e060


	//   ....[162]....
        /*0b94*/ 	.word	0x0001e0d0


	//   ....[163]....
        /*0b98*/ 	.word	0x0001e150


	//   ....[164]....
        /*0b9c*/ 	.word	0x0001e1d0


	//   ....[165]....
        /*0ba0*/ 	.word	0x0001e250


	//   ....[166]....
        /*0ba4*/ 	.word	0x0001e2e0


	//   ....[167]....
        /*0ba8*/ 	.word	0x0001e380


	//   ....[168]....
        /*0bac*/ 	.word	0x0001e420


	//   ....[169]....
        /*0bb0*/ 	.word	0x0001e490


	//   ....[170]....
        /*0bb4*/ 	.word	0x0001e500


	//   ....[171]....
        /*0bb8*/ 	.word	0x0001e570


	//   ....[172]....
        /*0bbc*/ 	.word	0x0001e5f0


	//   ....[173]....
        /*0bc0*/ 	.word	0x0001e670


	//   ....[174]....
        /*0bc4*/ 	.word	0x0001e710


	//   ....[175]....
        /*0bc8*/ 	.word	0x0001e7a0


	//   ....[176]....
        /*0bcc*/ 	.word	0x0001e8d0


	//----- nvinfo : EIATTR_REG_RECONFIG
	.align		4
.L_587:
        /*0bd0*/ 	.byte	0x01, 0x54
	.zero		2


	//----- nvinfo : EIATTR_SYSCALL_OFFSETS
	.align		4
        /*0bd4*/ 	.byte	0x04, 0x46
        /*0bd6*/ 	.short	(.L_589 - .L_588)


	//   ....[0]....
.L_588:
        /*0bd8*/ 	.word	0x000018c0


	//   ....[1]....
        /*0bdc*/ 	.word	0x00001a10


	//   ....[2]....
        /*0be0*/ 	.word	0x000060d0


	//   ....[3]....
        /*0be4*/ 	.word	0x000063e0


	//   ....[4]....
        /*0be8*/ 	.word	0x00016b60


	//   ....[5]....
        /*0bec*/ 	.word	0x00016cc0


	//   ....[6]....
        /*0bf0*/ 	.word	0x00016dc0


	//   ....[7]....
        /*0bf4*/ 	.word	0x00017730


	//----- nvinfo : EIATTR_MBARRIER_INSTR_OFFSETS
	.align		4
.L_589:
        /*0bf8*/ 	.byte	0x04, 0x39
        /*0bfa*/ 	.short	(.L_591 - .L_590)


	//   ....[0]....
.L_590:
        /*0bfc*/ 	.word	0x000002b0
        /*0c00*/ 	.word	0x000000ff
        /*0c04*/ 	.word	0x00022800
        /*0c08*/ 	.short	0x0100
        /*0c0a*/ 	.byte	0x08
	.zero		1


	//   ....[1]....
        /*0c0c*/ 	.word	0x000002c0
        /*0c10*/ 	.word	0x000000ff
        /*0c14*/ 	.word	0x00022820
        /*0c18*/ 	.short	0x0100
        /*0c1a*/ 	.byte	0x08
	.zero		1


	//   ....[2]....
        /*0c1c*/ 	.word	0x000003b0
        /*0c20*/ 	.word	0x000000ff
        /*0c24*/ 	.word	0x00022830
        /*0c28*/ 	.short	0x0100
        /*0c2a*/ 	.byte	0x08
	.zero		1


	//   ....[3]....
        /*0c2c*/ 	.word	0x000003c0
        /*0c30*/ 	.word	0x000000ff
        /*0c34*/ 	.word	0x00022840
        /*0c38*/ 	.short	0x0100
        /*0c3a*/ 	.byte	0x08
	.zero		1


	//   ....[4]....
        /*0c3c*/ 	.word	0x000003d0
        /*0c40*/ 	.word	0x000000ff
        /*0c44*/ 	.word	0x00022838
        /*0c48*/ 	.short	0x0100
        /*0c4a*/ 	.byte	0x08
	.zero		1


	//   ....[5]....
        /*0c4c*/ 	.word	0x000003e0
        /*0c50*/ 	.word	0x000000ff
        /*0c54*/ 	.word	0x00022848
        /*0c58*/ 	.short	0x0100
        /*0c5a*/ 	.byte	0x08
	.zero		1


	//   ....[6]....
        /*0c5c*/ 	.word	0x00000510
        /*0c60*/ 	.word	0x000000ff
        /*0c64*/ 	.word	0x00022850
        /*0c68*/ 	.short	0x0100
        /*0c6a*/ 	.byte	0x08
	.zero		1


	//   ....[7]....
        /*0c6c*/ 	.word	0x00000520
        /*0c70*/ 	.word	0x000000ff
        /*0c74*/ 	.word	0x00022860
        /*0c78*/ 	.short	0x0100
        /*0c7a*/ 	.byte	0x08
	.zero		1


	//   ....[8]....
        /*0c7c*/ 	.word	0x00000530
        /*0c80*/ 	.word	0x000000ff
        /*0c84*/ 	.word	0x00022858
        /*0c88*/ 	.short	0x0100
        /*0c8a*/ 	.byte	0x08
	.zero		1


	//   ....[9]....
        /*0c8c*/ 	.word	0x00000540
        /*0c90*/ 	.word	0x000000ff
        /*0c94*/ 	.word	0x00022868
        /*0c98*/ 	.short	0x0100
        /*0c9a*/ 	.byte	0x08
	.zero		1


	//   ....[10]....
        /*0c9c*/ 	.word	0x00000630
        /*0ca0*/ 	.word	0x000000ff
        /*0ca4*/ 	.word	0x00022870
        /*0ca8*/ 	.short	0x0100
        /*0caa*/ 	.byte	0x06
	.zero		1


	//   ....[11]....
        /*0cac*/ 	.word	0x00000640
        /*0cb0*/ 	.word	0x000000ff
        /*0cb4*/ 	.word	0x00022880
        /*0cb8*/ 	.short	0x0100
        /*0cba*/ 	.byte	0x06
	.zero		1


	//   ....[12]....
        /*0cbc*/ 	.word	0x00000650
        /*0cc0*/ 	.word	0x000000ff
        /*0cc4*/ 	.word	0x00022878
        /*0cc8*/ 	.short	0x0100
        /*0cca*/ 	.byte	0x06
	.zero		1


	//   ....[13]....
        /*0ccc*/ 	.word	0x00000660
        /*0cd0*/ 	.word	0x000000ff
        /*0cd4*/ 	.word	0x00022888
        /*0cd8*/ 	.short	0x0100
        /*0cda*/ 	.byte	0x06
	.zero		1


	//   ....[14]....
        /*0cdc*/ 	.word	0x00000790
        /*0ce0*/ 	.word	0x000000ff
        /*0ce4*/ 	.word	0x00022890
        /*0ce8*/ 	.short	0x0100
        /*0cea*/ 	.byte	0x08
	.zero		1


	//   ....[15]....
        /*0cec*/ 	.word	0x000007a0
        /*0cf0*/ 	.word	0x000000ff
        /*0cf4*/ 	.word	0x000228a0
        /*0cf8*/ 	.short	0x0100
        /*0cfa*/ 	.byte	0x08
	.zero		1


	//   ....[16]....
        /*0cfc*/ 	.word	0x000007b0
        /*0d00*/ 	.word	0x000000ff
        /*0d04*/ 	.word	0x00022898
        /*0d08*/ 	.short	0x0100
        /*0d0a*/ 	.byte	0x08
	.zero		1


	//   ....[17]....
        /*0d0c*/ 	.word	0x000007c0
        /*0d10*/ 	.word	0x000000ff
        /*0d14*/ 	.word	0x000228a8
        /*0d18*/ 	.short	0x0100
        /*0d1a*/ 	.byte	0x08
	.zero		1


	//   ....[18]....
        /*0d1c*/ 	.word	0x000008f0
        /*0d20*/ 	.word	0x000000ff
        /*0d24*/ 	.word	0x000228b0
        /*0d28*/ 	.short	0x0100
        /*0d2a*/ 	.byte	0x08
	.zero		1


	//   ....[19]....
        /*0d2c*/ 	.word	0x00000900
        /*0d30*/ 	.word	0x000000ff
        /*0d34*/ 	.word	0x000228c0
        /*0d38*/ 	.short	0x0100
        /*0d3a*/ 	.byte	0x08
	.zero		1


	//   ....[20]....
        /*0d3c*/ 	.word	0x00000910
        /*0d40*/ 	.word	0x000000ff
        /*0d44*/ 	.word	0x000228b8
        /*0d48*/ 	.short	0x0100
        /*0d4a*/ 	.byte	0x08
	.zero		1


	//   ....[21]....
        /*0d4c*/ 	.word	0x00000920
        /*0d50*/ 	.word	0x000000ff
        /*0d54*/ 	.word	0x000228c8
        /*0d58*/ 	.short	0x0100
        /*0d5a*/ 	.byte	0x08
	.zero		1


	//   ....[22]....
        /*0d5c*/ 	.word	0x00002c90
        /*0d60*/ 	.word	0x00000060
        /*0d64*/ 	.word	0x00022890
        /*0d68*/ 	.short	0x010a
        /*0d6a*/ 	.byte	0x3f
	.zero		1


	//   ....[23]....
        /*0d6c*/ 	.word	0x00003f60
        /*0d70*/ 	.word	0x00000060
        /*0d74*/ 	.word	0x00022890
        /*0d78*/ 	.short	0x010a
        /*0d7a*/ 	.byte	0x3f
	.zero		1


	//   ....[24]....
        /*0d7c*/ 	.word	0x00005040
        /*0d80*/ 	.word	0x00000060
        /*0d84*/ 	.word	0x00022890
        /*0d88*/ 	.short	0x010a
        /*0d8a*/ 	.byte	0x3f
	.zero		1


	//   ....[25]....
        /*0d8c*/ 	.word	0x00005250
        /*0d90*/ 	.word	0x00000020
        /*0d94*/ 	.word	0x00000000
        /*0d98*/ 	.short	0x0101
        /*0d9a*/ 	.byte	0x3f
	.zero		1


	//   ....[26]....
        /*0d9c*/ 	.word	0x00005290
        /*0da0*/ 	.word	0x00000060
        /*0da4*/ 	.word	0x000228b0
        /*0da8*/ 	.short	0x010a
        /*0daa*/ 	.byte	0x3f
	.zero		1


	//   ....[27]....
        /*0dac*/ 	.word	0x000058e0
        /*0db0*/ 	.word	0x00000060
        /*0db4*/ 	.word	0x00000000
        /*0db8*/ 	.short	0x0101
        /*0dba*/ 	.byte	0x3f
	.zero		1


	//   ....[28]....
        /*0dbc*/ 	.word	0x00006160
        /*0dc0*/ 	.word	0x00000012
        /*0dc4*/ 	.word	0x00022800
        /*0dc8*/ 	.short	0x010a
        /*0dca*/ 	.byte	0x3f
	.zero		1


	//   ....[29]....
        /*0dcc*/ 	.word	0x000061b0
        /*0dd0*/ 	.word	0x00000012
        /*0dd4*/ 	.word	0x00022800
        /*0dd8*/ 	.short	0x010a
        /*0dda*/ 	.byte	0x3f
	.zero		1


	//   ....[30]....
        /*0ddc*/ 	.word	0x00006bd0
        /*0de0*/ 	.word	0x00000012
        /*0de4*/ 	.word	0x00022800
        /*0de8*/ 	.short	0x010a
        /*0dea*/ 	.byte	0x3f
	.zero		1


	//   ....[31]....
        /*0dec*/ 	.word	0x000080e0
        /*0df0*/ 	.word	0x00000012
        /*0df4*/ 	.word	0x00022800
        /*0df8*/ 	.short	0x010a
        /*0dfa*/ 	.byte	0x3f
	.zero		1


	//   ....[32]....
        /*0dfc*/ 	.word	0x00009060
        /*0e00*/ 	.word	0x00000014
        /*0e04*/ 	.word	0x00022830
        /*0e08*/ 	.short	0x010a
        /*0e0a*/ 	.byte	0x3f
	.zero		1


	//   ....[33]....
        /*0e0c*/ 	.word	0x00009100
        /*0e10*/ 	.word	0x00000014
        /*0e14*/ 	.word	0x00022830
        /*0e18*/ 	.short	0x010a
        /*0e1a*/ 	.byte	0x3f
	.zero		1


	//   ....[34]....
        /*0e1c*/ 	.word	0x0000ab70
        /*0e20*/ 	.word	0x00000003
        /*0e24*/ 	.word	0x00000000
        /*0e28*/ 	.short	0x0101
        /*0e2a*/ 	.byte	0x3f
	.zero		1


	//   ....[35]....
        /*0e2c*/ 	.word	0x0000b020
        /*0e30*/ 	.word	0x00000014
        /*0e34*/ 	.word	0x00022850
        /*0e38*/ 	.short	0x010a
        /*0e3a*/ 	.byte	0x3f
	.zero		1


	//   ....[36]....
        /*0e3c*/ 	.word	0x0000b070
        /*0e40*/ 	.word	0x00000014
        /*0e44*/ 	.word	0x00022850
        /*0e48*/ 	.short	0x010a
        /*0e4a*/ 	.byte	0x3f
	.zero		1


	//   ....[37]....
        /*0e4c*/ 	.word	0x0000b4d0
        /*0e50*/ 	.word	0x00000014
        /*0e54*/ 	.word	0x00000000
        /*0e58*/ 	.short	0x0101
        /*0e5a*/ 	.byte	0x3f
	.zero		1


	//   ....[38]....
        /*0e5c*/ 	.word	0x0000b5f0
        /*0e60*/ 	.word	0x000000d3
        /*0e64*/ 	.word	0x00022830
        /*0e68*/ 	.short	0x010a
        /*0e6a*/ 	.byte	0x3f
	.zero		1


	//   ....[39]....
        /*0e6c*/ 	.word	0x0000b6a0
        /*0e70*/ 	.word	0x000000d3
        /*0e74*/ 	.word	0x00022830
        /*0e78*/ 	.short	0x010a
        /*0e7a*/ 	.byte	0x3f
	.zero		1


	//   ....[40]....
        /*0e7c*/ 	.word	0x0000d330
        /*0e80*/ 	.word	0x0000009d
        /*0e84*/ 	.word	0x00000000
        /*0e88*/ 	.short	0x0101
        /*0e8a*/ 	.byte	0x3f
	.zero		1


	//   ....[41]....
        /*0e8c*/ 	.word	0x0000dde0
        /*0e90*/ 	.word	0x000000d3
        /*0e94*/ 	.word	0x00022850
        /*0e98*/ 	.short	0x010a
        /*0e9a*/ 	.byte	0x3f
	.zero		1


	//   ....[42]....
        /*0e9c*/ 	.word	0x0000de30
        /*0ea0*/ 	.word	0x000000d3
        /*0ea4*/ 	.word	0x00022850
        /*0ea8*/ 	.short	0x010a
        /*0eaa*/ 	.byte	0x3f
	.zero		1


	//   ....[43]....
        /*0eac*/ 	.word	0x0000e1f0
        /*0eb0*/ 	.word	0x000000d3
        /*0eb4*/ 	.word	0x00000000
        /*0eb8*/ 	.short	0x0101
        /*0eba*/ 	.byte	0x3f
	.zero		1


	//   ....[44]....
        /*0ebc*/ 	.word	0x0000e2f0
        /*0ec0*/ 	.word	0x00000014
        /*0ec4*/ 	.word	0x00022830
        /*0ec8*/ 	.short	0x010a
        /*0eca*/ 	.byte	0x3f
	.zero		1


	//   ....[45]....
        /*0ecc*/ 	.word	0x0000e350
        /*0ed0*/ 	.word	0x00000014
        /*0ed4*/ 	.word	0x00022830
        /*0ed8*/ 	.short	0x010a
        /*0eda*/ 	.byte	0x3f
	.zero		1


	//   ....[46]....
        /*0edc*/ 	.word	0x0000fa40
        /*0ee0*/ 	.word	0x00000003
        /*0ee4*/ 	.word	0x00000000
        /*0ee8*/ 	.short	0x0101
        /*0eea*/ 	.byte	0x3f
	.zero		1


	//   ....[47]....
        /*0eec*/ 	.word	0x000102c0
        /*0ef0*/ 	.word	0x00000014
        /*0ef4*/ 	.word	0x00022850
        /*0ef8*/ 	.short	0x010a
        /*0efa*/ 	.byte	0x3f
	.zero		1


	//   ....[48]....
        /*0efc*/ 	.word	0x00010310
        /*0f00*/ 	.word	0x00000014
        /*0f04*/ 	.word	0x00022850
        /*0f08*/ 	.short	0x010a
        /*0f0a*/ 	.byte	0x3f
	.zero		1


	//   ....[49]....
        /*0f0c*/ 	.word	0x000106d0
        /*0f10*/ 	.word	0x00000014
        /*0f14*/ 	.word	0x00000000
        /*0f18*/ 	.short	0x0101
        /*0f1a*/ 	.byte	0x3f
	.zero		1


	//   ....[50]....
        /*0f1c*/ 	.word	0x00012b90
        /*0f20*/ 	.word	0x00000000
        /*0f24*/ 	.word	0x00000000
        /*0f28*/ 	.short	0x0101
        /*0f2a*/ 	.byte	0x3f
	.zero		1


	//   ....[51]....
        /*0f2c*/ 	.word	0x000155c0
        /*0f30*/ 	.word	0x00000006
        /*0f34*/ 	.word	0x00022820
        /*0f38*/ 	.short	0x010a
        /*0f3a*/ 	.byte	0x3f
	.zero		1


	//   ....[52]....
        /*0f3c*/ 	.word	0x000156a0
        /*0f40*/ 	.word	0x00000004
        /*0f44*/ 	.word	0x000228a0
        /*0f48*/ 	.short	0x010a
        /*0f4a*/ 	.byte	0x3f
	.zero		1


	//   ....[53]....
        /*0f4c*/ 	.word	0x000158f0
        /*0f50*/ 	.word	0x00000004
        /*0f54*/ 	.word	0x000228c0
        /*0f58*/ 	.short	0x010a
        /*0f5a*/ 	.byte	0x3f
	.zero		1


	//   ....[54]....
        /*0f5c*/ 	.word	0x00015fb0
        /*0f60*/ 	.word	0x00000005
        /*0f64*/ 	.word	0x000228a0
        /*0f68*/ 	.short	0x010a
        /*0f6a*/ 	.byte	0x3f
	.zero		1


	//   ....[55]....
        /*0f6c*/ 	.word	0x000161f0
        /*0f70*/ 	.word	0x00000005
        /*0f74*/ 	.word	0x000228c0
        /*0f78*/ 	.short	0x010a
        /*0f7a*/ 	.byte	0x3f
	.zero		1


	//   ....[56]....
        /*0f7c*/ 	.word	0x00017210
        /*0f80*/ 	.word	0x00000000
        /*0f84*/ 	.word	0x00022840
        /*0f88*/ 	.short	0x010a
        /*0f8a*/ 	.byte	0x3f
	.zero		1


	//   ....[57]....
        /*0f8c*/ 	.word	0x00018030
        /*0f90*/ 	.word	0x00000008
        /*0f94*/ 	.word	0x00022800
        /*0f98*/ 	.short	0x0107
        /*0f9a*/ 	.byte	0x3f
	.zero		1


	//   ....[58]....
        /*0f9c*/ 	.word	0x00018130
        /*0fa0*/ 	.word	0x00000002
        /*0fa4*/ 	.word	0x00022800
        /*0fa8*/ 	.short	0x0101
        /*0faa*/ 	.byte	0x3f
	.zero		1


	//   ....[59]....
        /*0fac*/ 	.word	0x00018150
        /*0fb0*/ 	.word	0x00000002
        /*0fb4*/ 	.word	0x00022820
        /*0fb8*/ 	.short	0x010a
        /*0fba*/ 	.byte	0x3f
	.zero		1


	//   ....[60]....
        /*0fbc*/ 	.word	0x00018250
        /*0fc0*/ 	.word	0x00000002
        /*0fc4*/ 	.word	0x00022860
        /*0fc8*/ 	.short	0x010a
        /*0fca*/ 	.byte	0x3f
	.zero		1


	//   ....[61]....
        /*0fcc*/ 	.word	0x00018b40
        /*0fd0*/ 	.word	0x00000002
        /*0fd4*/ 	.word	0x00022840
        /*0fd8*/ 	.short	0x010a
        /*0fda*/ 	.byte	0x3f
	.zero		1


	//   ....[62]....
        /*0fdc*/ 	.word	0x00018da0
        /*0fe0*/ 	.word	0x00000002
        /*0fe4*/ 	.word	0x00022860
        /*0fe8*/ 	.short	0x010a
        /*0fea*/ 	.byte	0x3f
	.zero		1


	//   ....[63]....
        /*0fec*/ 	.word	0x00019620
        /*0ff0*/ 	.word	0x00000003
        /*0ff4*/ 	.word	0x00022840
        /*0ff8*/ 	.short	0x010a
        /*0ffa*/ 	.byte	0x3f
	.zero		1


	//   ....[64]....
        /*0ffc*/ 	.word	0x00019870
        /*1000*/ 	.word	0x00000003
        /*1004*/ 	.word	0x00022860
        /*1008*/ 	.short	0x010a
        /*100a*/ 	.byte	0x3f
	.zero		1


	//   ....[65]....
        /*100c*/ 	.word	0x0001a080
        /*1010*/ 	.word	0x00000003
        /*1014*/ 	.word	0x00022840
        /*1018*/ 	.short	0x010a
        /*101a*/ 	.byte	0x3f
	.zero		1


	//   ....[66]....
        /*101c*/ 	.word	0x0001a2e0
        /*1020*/ 	.word	0x00000003
        /*1024*/ 	.word	0x00022860
        /*1028*/ 	.short	0x010a
        /*102a*/ 	.byte	0x3f
	.zero		1


	//   ....[67]....
        /*102c*/ 	.word	0x0001b760
        /*1030*/ 	.word	0x00000000
        /*1034*/ 	.word	0x00022820
        /*1038*/ 	.short	0x010a
        /*103a*/ 	.byte	0x3f
	.zero		1


	//   ....[68]....
        /*103c*/ 	.word	0x0001b910
        /*1040*/ 	.word	0x00000006
        /*1044*/ 	.word	0x00000000
        /*1048*/ 	.short	0x010a
        /*104a*/ 	.byte	0x3f
	.zero		1


	//   ....[69]....
        /*104c*/ 	.word	0x0001b980
        /*1050*/ 	.word	0x00000007
        /*1054*/ 	.word	0x00000000
        /*1058*/ 	.short	0x010a
        /*105a*/ 	.byte	0x3f
	.zero		1


	//   ....[70]....
        /*105c*/ 	.word	0x0001b9f0
        /*1060*/ 	.word	0x00000004
        /*1064*/ 	.word	0x00000000
        /*1068*/ 	.short	0x010a
        /*106a*/ 	.byte	0x3f
	.zero		1


	//   ....[71]....
        /*106c*/ 	.word	0x0001ba20
        /*1070*/ 	.word	0x00000003
        /*1074*/ 	.word	0x00000000
        /*1078*/ 	.short	0x010a
        /*107a*/ 	.byte	0x3f
	.zero		1


	//   ....[72]....
        /*107c*/ 	.word	0x0001ba80
        /*1080*/ 	.word	0x00000060
        /*1084*/ 	.word	0x00022890
        /*1088*/ 	.short	0x010a
        /*108a*/ 	.byte	0x3f
	.zero		1


	//   ....[73]....
        /*108c*/ 	.word	0x0001bad0
        /*1090*/ 	.word	0x00000060
        /*1094*/ 	.word	0x00022890
        /*1098*/ 	.short	0x010a
        /*109a*/ 	.byte	0x3f
	.zero		1


	//   ....[74]....
        /*109c*/ 	.word	0x0001bb20
        /*10a0*/ 	.word	0x00000060
        /*10a4*/ 	.word	0x00022890
        /*10a8*/ 	.short	0x010a
        /*10aa*/ 	.byte	0x3f
	.zero		1


	//   ....[75]....
        /*10ac*/ 	.word	0x0001bb70
        /*10b0*/ 	.word	0x00000060
        /*10b4*/ 	.word	0x000228b0
        /*10b8*/ 	.short	0x010a
        /*10ba*/ 	.byte	0x3f
	.zero		1


	//   ....[76]....
        /*10bc*/ 	.word	0x0001c030
        /*10c0*/ 	.word	0x00000012
        /*10c4*/ 	.word	0x00022800
        /*10c8*/ 	.short	0x010a
        /*10ca*/ 	.byte	0x3f
	.zero		1


	//   ....[77]....
        /*10cc*/ 	.word	0x0001c620
        /*10d0*/ 	.word	0x00000012
        /*10d4*/ 	.word	0x00022800
        /*10d8*/ 	.short	0x010a
        /*10da*/ 	.byte	0x3f
	.zero		1


	//   ....[78]....
        /*10dc*/ 	.word	0x0001c670
        /*10e0*/ 	.word	0x00000014
        /*10e4*/ 	.word	0x00022830
        /*10e8*/ 	.short	0x010a
        /*10ea*/ 	.byte	0x3f
	.zero		1


	//   ....[79]....
        /*10ec*/ 	.word	0x0001c6c0
        /*10f0*/ 	.word	0x00000014
        /*10f4*/ 	.word	0x00022850
        /*10f8*/ 	.short	0x010a
        /*10fa*/ 	.byte	0x3f
	.zero		1


	//   ....[80]....
        /*10fc*/ 	.word	0x0001c710
        /*1100*/ 	.word	0x000000d3
        /*1104*/ 	.word	0x00022830
        /*1108*/ 	.short	0x010a
        /*110a*/ 	.byte	0x3f
	.zero		1


	//   ....[81]....
        /*110c*/ 	.word	0x0001c760
        /*1110*/ 	.word	0x000000d3
        /*1114*/ 	.word	0x00022850
        /*1118*/ 	.short	0x010a
        /*111a*/ 	.byte	0x3f
	.zero		1


	//   ....[82]....
        /*111c*/ 	.word	0x0001c7b0
        /*1120*/ 	.word	0x00000014
        /*1124*/ 	.word	0x00022830
        /*1128*/ 	.short	0x010a
        /*112a*/ 	.byte	0x3f
	.zero		1


	//   ....[83]....
        /*112c*/ 	.word	0x0001c800
        /*1130*/ 	.word	0x00000014
        /*1134*/ 	.word	0x00022850
        /*1138*/ 	.short	0x010a
        /*113a*/ 	.byte	0x3f
	.zero		1


	//   ....[84]....
        /*113c*/ 	.word	0x0001cde0
        /*1140*/ 	.word	0x00000005
        /*1144*/ 	.word	0x00022820
        /*1148*/ 	.short	0x010a
        /*114a*/ 	.byte	0x3f
	.zero		1


	//   ....[85]....
        /*114c*/ 	.word	0x0001ce30
        /*1150*/ 	.word	0x00000004
        /*1154*/ 	.word	0x000228a0
        /*1158*/ 	.short	0x010a
        /*115a*/ 	.byte	0x3f
	.zero		1


	//   ....[86]....
        /*115c*/ 	.word	0x0001ce80
        /*1160*/ 	.word	0x00000004
        /*1164*/ 	.word	0x000228c0
        /*1168*/ 	.short	0x010a
        /*116a*/ 	.byte	0x3f
	.zero		1


	//   ....[87]....
        /*116c*/ 	.word	0x0001ced0
        /*1170*/ 	.word	0x00000005
        /*1174*/ 	.word	0x000228a0
        /*1178*/ 	.short	0x010a
        /*117a*/ 	.byte	0x3f
	.zero		1


	//   ....[88]....
        /*117c*/ 	.word	0x0001cf20
        /*1180*/ 	.word	0x00000005
        /*1184*/ 	.word	0x000228c0
        /*1188*/ 	.short	0x010a
        /*118a*/ 	.byte	0x3f
	.zero		1


	//   ....[89]....
        /*118c*/ 	.word	0x0001d0c0
        /*1190*/ 	.word	0x00000000
        /*1194*/ 	.word	0x00022840
        /*1198*/ 	.short	0x010a
        /*119a*/ 	.byte	0x3f
	.zero		1


	//   ....[90]....
        /*119c*/ 	.word	0x0001dbc0
        /*11a0*/ 	.word	0x00000002
        /*11a4*/ 	.word	0x00022820
        /*11a8*/ 	.short	0x010a
        /*11aa*/ 	.byte	0x3f
	.zero		1


	//   ....[91]....
        /*11ac*/ 	.word	0x0001dc10
        /*11b0*/ 	.word	0x00000002
        /*11b4*/ 	.word	0x00022860
        /*11b8*/ 	.short	0x010a
        /*11ba*/ 	.byte	0x3f
	.zero		1


	//   ....[92]....
        /*11bc*/ 	.word	0x0001dc60
        /*11c0*/ 	.word	0x00000002
        /*11c4*/ 	.word	0x00022840
        /*11c8*/ 	.short	0x010a
        /*11ca*/ 	.byte	0x3f
	.zero		1


	//   ....[93]....
        /*11cc*/ 	.word	0x0001dcb0
        /*11d0*/ 	.word	0x00000002
        /*11d4*/ 	.word	0x00022860
        /*11d8*/ 	.short	0x010a
        /*11da*/ 	.byte	0x3f
	.zero		1


	//   ....[94]....
        /*11dc*/ 	.word	0x0001dd00
        /*11e0*/ 	.word	0x00000003
        /*11e4*/ 	.word	0x00022840
        /*11e8*/ 	.short	0x010a
        /*11ea*/ 	.byte	0x3f
	.zero		1


	//   ....[95]....
        /*11ec*/ 	.word	0x0001dd50
        /*11f0*/ 	.word	0x00000003
        /*11f4*/ 	.word	0x00022860
        /*11f8*/ 	.short	0x010a
        /*11fa*/ 	.byte	0x3f
	.zero		1


	//   ....[96]....
        /*11fc*/ 	.word	0x0001dda0
        /*1200*/ 	.word	0x00000003
        /*1204*/ 	.word	0x00022840
        /*1208*/ 	.short	0x010a
        /*120a*/ 	.byte	0x3f
	.zero		1


	//   ....[97]....
        /*120c*/ 	.word	0x0001ddf0
        /*1210*/ 	.word	0x00000003
        /*1214*/ 	.word	0x00022860
        /*1218*/ 	.short	0x010a
        /*121a*/ 	.byte	0x3f
	.zero		1


	//   ....[98]....
        /*121c*/ 	.word	0x0001e7f0
        /*1220*/ 	.word	0x00000000
        /*1224*/ 	.word	0x00022820
        /*1228*/ 	.short	0x010a
        /*122a*/ 	.byte	0x3f
	.zero		1


	//   ....[99]....
        /*122c*/ 	.word	0x0001e990
        /*1230*/ 	.word	0x00000006
        /*1234*/ 	.word	0x00000000
        /*1238*/ 	.short	0x010a
        /*123a*/ 	.byte	0x3f
	.zero		1


	//   ....[100]....
        /*123c*/ 	.word	0x0001e9e0
        /*1240*/ 	.word	0x00000007
        /*1244*/ 	.word	0x00000000
        /*1248*/ 	.short	0x010a
        /*124a*/ 	.byte	0x3f
	.zero		1


	//   ....[101]....
        /*124c*/ 	.word	0x0001ea30
        /*1250*/ 	.word	0x00000004
        /*1254*/ 	.word	0x00000000
        /*1258*/ 	.short	0x010a
        /*125a*/ 	.byte	0x3f
	.zero		1


	//----- nvinfo : EIATTR_NUM_MBARRIERS
	.align		4
.L_591:
        /*125c*/ 	.byte	0x03, 0x38
        /*125e*/ 	.short	0x0016


	//----- nvinfo : EIATTR_EXIT_INSTR_OFFSETS
	.align		4
        /*1260*/ 	.byte	0x04, 0x1c
        /*1262*/ 	.short	(.L_593 - .L_592)


	//   ....[0]....
.L_592:
        /*1264*/ 	.word	0x0001ba70


	//----- nvinfo : EIATTR_MAX_THREADS
	.align		4
.L_593:
        /*1268*/ 	.byte	0x04, 0x05
        /*126a*/ 	.short	(.L_595 - .L_594)
.L_594:
        /*126c*/ 	.word	0x00000180
        /*1270*/ 	.word	0x00000001
        /*1274*/ 	.word	0x00000001


	//----- nvinfo : EIATTR_CRS_STACK_SIZE
	.align		4
.L_595:
        /*1278*/ 	.byte	0x04, 0x1e
        /*127a*/ 	.short	(.L_597 - .L_596)
.L_596:
        /*127c*/ 	.word	0x00000000


	//----- nvinfo : EIATTR_CBANK_PARAM_SIZE
	.align		4
.L_597:
        /*1280*/ 	.byte	0x03, 0x19
        /*1282*/ 	.short	0x0af0


	//----- nvinfo : EIATTR_PARAM_CBANK
	.align		4
        /*1284*/ 	.byte	0x04, 0x0a
        /*1286*/ 	.short	(.L_599 - .L_598)
	.align		4
.L_598:
        /*1288*/ 	.word	index@(.nv.constant0._ZN7cutlass13device_kernelIN5flash11enable_sm90INS1_16FlashAttnFwdSm90INS1_25CollectiveMainloopFwdSm90ILi2EN4cute5tupleIJNS5_1CILi1EEES8_S8_EEENS6_IJNS7_ILi128EEENS7_ILi96EEENS7_ILi64EEEEEELi256ENS_10bfloat16_tEfNS_4arch4Sm90ELb1ELb0ELb1ELb1ELb0ELb1ELb0ELb1ELb0ELb1ELb0ELb0EEENS1_21CollectiveEpilogueFwdINS6_IJSA_NS7_ILi256EEESB_EEES9_SE_SG_Li256ELb1ELb1ELb0ELb0EEENS1_36VarlenDynamicPersistentTileSchedulerILi128ELi96ELi256ELi128ELb0ELb1ELb1ELb1ELb1ELb1EEEEEEEEEvNT_6ParamsE)
        /*128c*/ 	.short	0x0210
        /*128e*/ 	.short	0x0af0


	//----- nvinfo : EIATTR_SW_WAR
	.align		4
.L_599:
        /*1290*/ 	.byte	0x04, 0x36
        /*1292*/ 	.short	(.L_601 - .L_600)
.L_600:
        /*1294*/ 	.word	0x00000008
.L_601:


//--------------------- .nv.info._ZN7cutlass13device_kernelIN5flash11enable_sm90INS1_16FlashAttnFwdSm90INS1_25CollectiveMainloopFwdSm90ILi2EN4cute5tupleIJNS5_1CILi1EEES8_S8_EEENS6_IJNS7_ILi128EEENS7_ILi96EEENS7_ILi64EEEEEELi256ENS_10bfloat16_tEfNS_4arch4Sm90ELb1ELb0ELb1ELb1ELb0ELb0ELb1ELb1ELb0ELb1ELb0ELb0EEENS1_21CollectiveEpilogueFwdINS6_IJSA_NS7_ILi256EEESB_EEES9_SE_SG_Li256ELb1ELb1ELb0ELb0EEENS1_36VarlenDynamicPersistentTileSchedulerILi128ELi96ELi256ELi128ELb0ELb1ELb1ELb1ELb1ELb1EEEEEEEEEvNT_6ParamsE --------------------------
	.section	.nv.info._ZN7cutlass13device_kernelIN5flash11enable_sm90INS1_16FlashAttnFwdSm90INS1_25CollectiveMainloopFwdSm90ILi2EN4cute5tupleIJNS5_1CILi1EEES8_S8_EEENS6_IJNS7_ILi128EEENS7_ILi96EEENS7_ILi64EEEEEELi256ENS_10bfloat16_tEfNS_4arch4Sm90ELb1ELb0ELb1ELb1ELb0ELb0ELb1ELb1ELb0ELb1ELb0ELb0EEENS1_21CollectiveEpilogueFwdINS6_IJSA_NS7_ILi256EEESB_EEES9_SE_SG_Li256ELb1ELb1ELb0ELb0EEENS1_36VarlenDynamicPersistentTileSchedulerILi128ELi96ELi256ELi128ELb0ELb1ELb1ELb1ELb1ELb1EEEEEEEEEvNT_6ParamsE,"",@"SHT_CUDA_INFO"
	.sectionflags	@""
	.align	4


	//----- nvinfo : EIATTR_CUDA_API_VERSION
	.align		4
        /*0000*/ 	.byte	0x04, 0x37
        /*0002*/ 	.short	(.L_603 - .L_602)
.L_602:
        /*0004*/ 	.word	0x00000082


	//----- nvinfo : EIATTR_KPARAM_INFO
	.align		4
.L_603:
        /*0008*/ 	.byte	0x04, 0x17
        /*000a*/ 	.short	(.L_605 - .L_604)
.L_604:
        /*000c*/ 	.word	0x00000000
        /*0010*/ 	.short	0x0000
        /*0012*/ 	.short	0x0070
        /*0014*/ 	.byte	0x00, 0xf0, 0x01, 0x2e


	//----- nvinfo : EIATTR_SPARSE_MMA_MASK
	.align		4
.L_605:
        /*0018*/ 	.byte	0x03, 0x50
        /*001a*/ 	.short	0x0000


	//----- nvinfo : EIATTR_MAXREG_COUNT
	.align		4
        /*001c*/ 	.byte	0x03, 0x1b
        /*001e*/ 	.short	0x00a8


	//----- nvinfo : EIATTR_NUM_BARRIERS
	.align		4
        /*0020*/ 	.byte	0x02, 0x4c
        /*0022*/ 	.byte	0x10
	.zero		1


	//----- nvinfo : EIATTR_EXTERNS
	.align		4
        /*0024*/ 	.byte	0x04, 0x0f
        /*0026*/ 	.short	(.L_607 - .L_606)


	//   ....[0]....
	.align		4
.L_606:
        /*0028*/ 	.word	index@(__assertfail)


	//----- nvinfo : EIATTR_ANNOTATIONS
	.align		4
.L_607:
        /*002c*/ 	.byte	0x04, 0x55
        /*002e*/ 	.short	(.L_609 - .L_608)


	//   ....[0]....
.L_608:
        /* <DEDUP_REMOVED lines=97> */


	//----- nvinfo : EIATTR_MERCURY_ISA_VERSION
	.align		4
.L_609:
        /*0630*/ 	.byte	0x03, 0x5f
        /*0632*/ 	.short	0x0101


	//----- nvinfo : EIATTR_UNUSED_LOAD_BYTE_OFFSET
	.align		4
        /*0634*/ 	.byte	0x04, 0x44
        /*0636*/ 	.short	(.L_611 - .L_610)


	//   ....[0]....
.L_610:
        /*0638*/ 	.word	0x00000a80
        /*063c*/ 	.word	0x0000fff0


	//   ....[1]....
        /*0640*/ 	.word	0x0000ac50
        /*0644*/ 	.word	0x0000fff0


	//----- nvinfo : EIATTR_INT_WARP_WIDE_INSTR_OFFSETS
	.align		4
.L_611:
        /*0648*/ 	.byte	0x04, 0x31
        /*064a*/ 	.short	(.L_613 - .L_612)


	//   ....[0]....
.L_612:
        /*064c*/ 	.word	0x00000130


	//   ....[1]....
        /*0650*/ 	.word	0x00000170


	//   ....[2]....
        /*0654*/ 	.word	0x000001e0


	//   ....[3]....
        /*0658*/ 	.word	0x000001f0


	//   ....[4]....
        /*065c*/ 	.word	0x0000ee10


	//   ....[5]....
        /*0660*/ 	.word	0x0000eea0


	//   ....[6]....
        /*0664*/ 	.word	0x00013a50


	//   ....[7]....
        /*0668*/ 	.word	0x00013ae0


	//----- nvinfo : EIATTR_COOP_GROUP_MASK_REGIDS
	.align		4
.L_613:
        /*066c*/ 	.byte	0x04, 0x29
        /*066e*/ 	.short	(.L_615 - .L_614)


	//   ....[0]....
.L_614:
        /*0670*/ 	.word	0xffffffff


	//   ....[1]....
        /*0674*/ 	.word	0xffffffff


	//   ....[2]....
        /*0678*/ 	.word	0xffffffff


	//   ....[3]....
        /*067c*/ 	.word	0xffffffff


	//   ....[4]....
        /*0680*/ 	.word	0xffffffff


	//   ....[5]....
        /*0684*/ 	.word	0xffffffff


	//   ....[6]....
        /*0688*/ 	.word	0xffffffff


	//   ....[7]....
        /*068c*/ 	.word	0xffffffff


	//   ....[8]....
        /*0690*/ 	.word	0xffffffff


	//   ....[9]....
        /*0694*/ 	.word	0xffffffff


	//   ....[10]....
        /*0698*/ 	.word	0xffffffff


	//   ....[11]....
        /*069c*/ 	.word	0xffffffff


	//   ....[12]....
        /*06a0*/ 	.word	0xffffffff


	//   ....[13]....
        /*06a4*/ 	.word	0xffffffff


	//   ....[14]....
        /*06a8*/ 	.word	0xffffffff


	//   ....[15]....
        /*06ac*/ 	.word	0xffffffff


	//   ....[16]....
        /*06b0*/ 	.word	0xffffffff


	//   ....[17]....
        /*06b4*/ 	.word	0xffffffff


	//   ....[18]....
        /*06b8*/ 	.word	0xffffffff


	//   ....[19]....
        /*06bc*/ 	.word	0xffffffff


	//   ....[20]....
        /*06c0*/ 	.word	0xffffffff


	//   ....[21]....
        /*06c4*/ 	.word	0xffffffff


	//   ....[22]....
        /*06c8*/ 	.word	0xffffffff


	//   ....[23]....
        /*06cc*/ 	.word	0xffffffff


	//   ....[24]....
        /*06d0*/ 	.word	0xffffffff


	//   ....[25]....
        /*06d4*/ 	.word	0xffffffff


	//   ....[26]....
        /*06d8*/ 	.word	0xffffffff


	//   ....[27]....
        /*06dc*/ 	.word	0xffffffff


	//   ....[28]....
        /*06e0*/ 	.word	0xffffffff


	//   ....[29]....
        /*06e4*/ 	.word	0xffffffff


	//   ....[30]....
        /*06e8*/ 	.word	0xffffffff


	//   ....[31]....
        /*06ec*/ 	.word	0xffffffff


	//   ....[32]....
        /*06f0*/ 	.word	0xffffffff


	//   ....[33]....
        /*06f4*/ 	.word	0xffffffff


	//   ....[34]....
        /*06f8*/ 	.word	0xffffffff


	//   ....[35]....
        /*06fc*/ 	.word	0xffffffff


	//   ....[36]....
        /*0700*/ 	.word	0xffffffff


	//   ....[37]....
        /*0704*/ 	.word	0xffffffff


	//   ....[38]....
        /*0708*/ 	.word	0xffffffff


	//   ....[39]....
        /*070c*/ 	.word	0xffffffff


	//   ....[40]....
        /*0710*/ 	.word	0xffffffff


	//   ....[41]....
        /*0714*/ 	.word	0xffffffff


	//   ....[42]....
        /*0718*/ 	.word	0xffffffff


	//   ....[43]....
        /*071c*/ 	.word	0xffffffff


	//   ....[44]....
        /*0720*/ 	.word	0xffffffff


	//   ....[45]....
        /*0724*/ 	.word	0xffffffff


	//   ....[46]....
        /*0728*/ 	.word	0xffffffff


	//   ....[47]....
        /*072c*/ 	.word	0xffffffff


	//   ....[48]....
        /*0730*/ 	.word	0xffffffff


	//   ....[49]....
        /*0734*/ 	.word	0xffffffff


	//   ....[50]....
        /*0738*/ 	.word	0xffffffff


	//   ....[51]....
        /*073c*/ 	.word	0xffffffff


	//   ....[52]....
        /*0740*/ 	.word	0xffffffff


	//   ....[53]....
        /*0744*/ 	.word	0xffffffff


	//   ....[54]....
        /*0748*/ 	.word	0xffffffff


	//   ....[55]....
        /*074c*/ 	.word	0xffffffff


	//   ....[56]....
        /*0750*/ 	.word	0xffffffff


	//   ....[57]....
        /*0754*/ 	.word	0xffffffff


	//   ....[58]....
        /*0758*/ 	.word	0xffffffff


	//   ....[59]....
        /*075c*/ 	.word	0xffffffff


	//   ....[60]....
        /*0760*/ 	.word	0xffffffff


	//   ....[61]....
        /*0764*/ 	.word	0xffffffff


	//   ....[62]....
        /*0768*/ 	.word	0xffffffff


	//   ....[63]....
        /*076c*/ 	.word	0xffffffff


	//   ....[64]....
        /*0770*/ 	.word	0xffffffff


	//   ....[65]....
        /*0774*/ 	.word	0xffffffff


	//   ....[66]....
        /*0778*/ 	.word	0xffffffff


	//   ....[67]....
        /*077c*/ 	.word	0xffffffff


	//   ....[68]....
        /*0780*/ 	.word	0xffffffff


	//   ....[69]....
        /*0784*/ 	.word	0xffffffff


	//   ....[70]....
        /*0788*/ 	.word	0xffffffff


	//   ....[71]....
        /*078c*/ 	.word	0xffffffff


	//   ....[72]....
        /*0790*/ 	.word	0xffffffff


	//   ....[73]....
        /*0794*/ 	.word	0xffffffff


	//   ....[74]....
        /*0798*/ 	.word	0xffffffff


	//   ....[75]....
        /*079c*/ 	.word	0xffffffff


	//   ....[76]....
        /*07a0*/ 	.word	0xffffffff


	//   ....[77]....
        /*07a4*/ 	.word	0xffffffff


	//   ....[78]....
        /*07a8*/ 	.word	0xffffffff


	//   ....[79]....
        /*07ac*/ 	.word	0xffffffff


	//   ....[80]....
        /*07b0*/ 	.word	0xffffffff


	//   ....[81]....
        /*07b4*/ 	.word	0xffffffff


	//   ....[82]....
        /*07b8*/ 	.word	0xffffffff


	//   ....[83]....
        /*07bc*/ 	.word	0xffffffff


	//   ....[84]....
        /*07c0*/ 	.word	0xffffffff


	//   ....[85]....
        /*07c4*/ 	.word	0xffffffff


	//   ....[86]....
        /*07c8*/ 	.word	0xffffffff


	//   ....[87]....
        /*07cc*/ 	.word	0xffffffff


	//   ....[88]....
        /*07d0*/ 	.word	0xffffffff


	//   ....[89]....
        /*07d4*/ 	.word	0xffffffff


	//   ....[90]....
        /*07d8*/ 	.word	0xffffffff


	//   ....[91]....
        /*07dc*/ 	.word	0xffffffff


	//   ....[92]....
        /*07e0*/ 	.word	0xffffffff


	//   ....[93]....
        /*07e4*/ 	.word	0xffffffff


	//   ....[94]....
        /*07e8*/ 	.word	0xffffffff


	//   ....[95]....
        /*07ec*/ 	.word	0xffffffff


	//   ....[96]....
        /*07f0*/ 	.word	0xffffffff


	//   ....[97]....
        /*07f4*/ 	.word	0xffffffff


	//   ....[98]....
        /*07f8*/ 	.word	0xffffffff


	//   ....[99]....
        /*07fc*/ 	.word	0xffffffff


	//   ....[100]....
        /*0800*/ 	.word	0xffffffff


	//   ....[101]....
        /*0804*/ 	.word	0xffffffff


	//   ....[102]....
        /*0808*/ 	.word	0xffffffff


	//   ....[103]....
        /*080c*/ 	.word	0xffffffff


	//   ....[104]....
        /*0810*/ 	.word	0xffffffff


	//   ....[105]....
        /*0814*/ 	.word	0xffffffff


	//   ....[106]....
        /*0818*/ 	.word	0xffffffff


	//   ....[107]....
        /*081c*/ 	.word	0xffffffff


	//   ....[108]....
        /*0820*/ 	.word	0xffffffff


	//   ....[109]....
        /*0824*/ 	.word	0xffffffff


	//   ....[110]....
        /*0828*/ 	.word	0xffffffff


	//   ....[111]....
        /*082c*/ 	.word	0xffffffff


	//   ....[112]....
        /*0830*/ 	.word	0xffffffff


	//   ....[113]....
        /*0834*/ 	.word	0xffffffff


	//   ....[114]....
        /*0838*/ 	.word	0xffffffff


	//   ....[115]....
        /*083c*/ 	.word	0x0500000f


	//   ....[116]....
        /*0840*/ 	.word	0x0500000f


	//   ....[117]....
        /*0844*/ 	.word	0x0500000f


	//   ....[118]....
        /*0848*/ 	.word	0x0500000f


	//   ....[119]....
        /*084c*/ 	.word	0x0500000f


	//   ....[120]....
        /*0850*/ 	.word	0x0500000f


	//   ....[121]....
        /*0854*/ 	.word	0x0500000f


	//   ....[122]....
        /*0858*/ 	.word	0x0500000f


	//   ....[123]....
        /*085c*/ 	.word	0x0500000f


	//   ....[124]....
        /*0860*/ 	.word	0x0500000f


	//   ....[125]....
        /*0864*/ 	.word	0x0500000f


	//   ....[126]....
        /*0868*/ 	.word	0x0500000f


	//   ....[127]....
        /*086c*/ 	.word	0x0500000f


	//   ....[128]....
        /*0870*/ 	.word	0x0500000f


	//   ....[129]....
        /*0874*/ 	.word	0x0500000f


	//   ....[130]....
        /*0878*/ 	.word	0x0500000f


	//   ....[131]....
        /*087c*/ 	.word	0x0500000f


	//   ....[132]....
        /*0880*/ 	.word	0x0500000f


	//   ....[133]....
        /*0884*/ 	.word	0x0500000f


	//   ....[134]....
        /*0888*/ 	.word	0x0500000f


	//   ....[135]....
        /*088c*/ 	.word	0x0500000f


	//   ....[136]....
        /*0890*/ 	.word	0x0500000f


	//   ....[137]....
        /*0894*/ 	.word	0x0500000f


	//   ....[138]....
        /*0898*/ 	.word	0x0500000f


	//   ....[139]....
        /*089c*/ 	.word	0x0500000f


	//   ....[140]....
        /*08a0*/ 	.word	0x0500000f


	//   ....[141]....
        /*08a4*/ 	.word	0x0500000f


	//   ....[142]....
        /*08a8*/ 	.word	0x0500000f


	//   ....[143]....
        /*08ac*/ 	.word	0x0500000f


	//   ....[144]....
        /*08b0*/ 	.word	0x0500000f


	//   ....[145]....
        /*08b4*/ 	.word	0x0500000f


	//   ....[146]....
        /*08b8*/ 	.word	0x0500000f


	//   ....[147]....
        /*08bc*/ 	.word	0x0500000f


	//   ....[148]....
        /*08c0*/ 	.word	0x0500000f


	//   ....[149]....
        /*08c4*/ 	.word	0x0500000f


	//   ....[150]....
        /*08c8*/ 	.word	0x0500000f


	//   ....[151]....
        /*08cc*/ 	.word	0x0500000f


	//   ....[152]....
        /*08d0*/ 	.word	0x0500000f


	//   ....[153]....
        /*08d4*/ 	.word	0x0500000f


	//   ....[154]....
        /*08d8*/ 	.word	0x0500000f


	//   ....[155]....
        /*08dc*/ 	.word	0x0500000f


	//   ....[156]....
        /*08e0*/ 	.word	0x0500000f


	//   ....[157]....
        /*08e4*/ 	.word	0x0500000f


	//   ....[158]....
        /*08e8*/ 	.word	0x0500000f


	//   ....[159]....
        /*08ec*/ 	.word	0x0500000f


	//   ....[160]....
        /*08f0*/ 	.word	0x0500000f


	//   ....[161]....
        /*08f4*/ 	.word	0x0500000f


	//   ....[162]....
        /*08f8*/ 	.word	0x0500000f


	//   ....[163]....
        /*08fc*/ 	.word	0x0500000f


	//   ....[164]....
        /*0900*/ 	.word	0x0500000f


	//   ....[165]....
        /*0904*/ 	.word	0x0500000f


	//----- nvinfo : EIATTR_COOP_GROUP_INSTR_OFFSETS
	.align		4
.L_615:
        /*0908*/ 	.byte	0x04, 0x28
        /*090a*/ 	.short	(.L_617 - .L_616)


	//   ....[0]....
.L_616:
        /*090c*/ 	.word	0x00000070


	//   ....[1]....
        /*0910*/ 	.word	0x00000140


	//   ....[2]....
        /*0914*/ 	.word	0x00000190


	//   ....[3]....
        /*0918*/ 	.word	0x000003e0


	//   ....[4]....
        /*091c*/ 	.word	0x00000540


	//   ....[5]....
        /*0920*/ 	.word	0x00000660


	//   ....[6]....
        /*0924*/ 	.word	0x000007c0


	//   ....[7]....
        /*0928*/ 	.word	0x00001920


	//   ....[8]....
        /*092c*/ 	.word	0x00002590


	//   ....[9]....
        /*0930*/ 	.word	0x000025d0


	//   ....[10]....
        /*0934*/ 	.word	0x000039a0


	//   ....[11]....
        /*0938*/ 	.word	0x000039e0


	//   ....[12]....
        /*093c*/ 	.word	0x00003a00


	//   ....[13]....
        /*0940*/ 	.word	0x00003a20


	//   ....[14]....
        /*0944*/ 	.word	0x000053f0


	//   ....[15]....
        /*0948*/ 	.word	0x00005430


	//   ....[16]....
        /*094c*/ 	.word	0x00006160


	//   ....[17]....
        /*0950*/ 	.word	0x00006210


	//   ....[18]....
        /*0954*/ 	.word	0x00006230


	//   ....[19]....
        /*0958*/ 	.word	0x00006250


	//   ....[20]....
        /*095c*/ 	.word	0x00008ab0


	//   ....[21]....
        /*0960*/ 	.word	0x00008b50


	//   ....[22]....
        /*0964*/ 	.word	0x00008bb0


	//   ....[23]....
        /*0968*/ 	.word	0x00008d50


	//   ....[24]....
        /*096c*/ 	.word	0x0000a1b0


	//   ....[25]....
        /*0970*/ 	.word	0x0000a1f0


	//   ....[26]....
        /*0974*/ 	.word	0x0000a2a0


	//   ....[27]....
        /*0978*/ 	.word	0x0000a300


	//   ....[28]....
        /*097c*/ 	.word	0x0000bda0


	//   ....[29]....
        /*0980*/ 	.word	0x0000bdd0


	//   ....[30]....
        /*0984*/ 	.word	0x0000be10


	//   ....[31]....
        /*0988*/ 	.word	0x0000be40


	//   ....[32]....
        /*098c*/ 	.word	0x0000c680


	//   ....[33]....
        /*0990*/ 	.word	0x0000c6c0


	//   ....[34]....
        /*0994*/ 	.word	0x0000c800


	//   ....[35]....
        /*0998*/ 	.word	0x0000c820


	//   ....[36]....
        /*099c*/ 	.word	0x0000c960


	//   ....[37]....
        /*09a0*/ 	.word	0x0000c980


	//   ....[38]....
        /*09a4*/ 	.word	0x0000cad0


	//   ....[39]....
        /*09a8*/ 	.word	0x0000caf0


	//   ....[40]....
        /*09ac*/ 	.word	0x0000d490


	//   ....[41]....
        /*09b0*/ 	.word	0x0000d4b0


	//   ....[42]....
        /*09b4*/ 	.word	0x0000d5f0


	//   ....[43]....
        /*09b8*/ 	.word	0x0000d610


	//   ....[44]....
        /*09bc*/ 	.word	0x0000d750


	//   ....[45]....
        /*09c0*/ 	.word	0x0000d770


	//   ....[46]....
        /*09c4*/ 	.word	0x0000d8c0


	//   ....[47]....
        /*09c8*/ 	.word	0x0000d8e0


	//   ....[48]....
        /*09cc*/ 	.word	0x0000dab0


	//   ....[49]....
        /*09d0*/ 	.word	0x0000dc90


	//   ....[50]....
        /*09d4*/ 	.word	0x0000dcc0


	//   ....[51]....
        /*09d8*/ 	.word	0x0000dcf0


	//   ....[52]....
        /*09dc*/ 	.word	0x0000dd20


	//   ....[53]....
        /*09e0*/ 	.word	0x0000dd50


	//   ....[54]....
        /*09e4*/ 	.word	0x0000dd80


	//   ....[55]....
        /*09e8*/ 	.word	0x0000def0


	//   ....[56]....
        /*09ec*/ 	.word	0x0000df20


	//   ....[57]....
        /*09f0*/ 	.word	0x0000df50


	//   ....[58]....
        /*09f4*/ 	.word	0x0000df80


	//   ....[59]....
        /*09f8*/ 	.word	0x0000dfb0


	//   ....[60]....
        /*09fc*/ 	.word	0x0000dfe0


	//   ....[61]....
        /*0a00*/ 	.word	0x0000e080


	//   ....[62]....
        /*0a04*/ 	.word	0x0000e0e0


	//   ....[63]....
        /*0a08*/ 	.word	0x0000e170


	//   ....[64]....
        /*0a0c*/ 	.word	0x0000f410


	//   ....[65]....
        /*0a10*/ 	.word	0x0000ffa0


	//   ....[66]....
        /*0a14*/ 	.word	0x0000ffc0


	//   ....[67]....
        /*0a18*/ 	.word	0x0000fff0


	//   ....[68]....
        /*0a1c*/ 	.word	0x00010010


	//   ....[69]....
        /*0a20*/ 	.word	0x000100c0


	//   ....[70]....
        /*0a24*/ 	.word	0x00010150


	//   ....[71]....
        /*0a28*/ 	.word	0x00010180


	//   ....[72]....
        /*0a2c*/ 	.word	0x00010200


	//   ....[73]....
        /*0a30*/ 	.word	0x00010230


	//   ....[74]....
        /*0a34*/ 	.word	0x000102b0


	//   ....[75]....
        /*0a38*/ 	.word	0x000102e0


	//   ....[76]....
        /*0a3c*/ 	.word	0x00010360


	//   ....[77]....
        /*0a40*/ 	.word	0x00010390


	//   ....[78]....
        /*0a44*/ 	.word	0x000103b0


	//   ....[79]....
        /*0a48*/ 	.word	0x00010400


	//   ....[80]....
        /*0a4c*/ 	.word	0x00010410


	//   ....[81]....
        /*0a50*/ 	.word	0x00010b70


	//   ....[82]....
        /*0a54*/ 	.word	0x00010bd0


	//   ....[83]....
        /*0a58*/ 	.word	0x00010c80


	//   ....[84]....
        /*0a5c*/ 	.word	0x00010c90


	//   ....[85]....
        /*0a60*/ 	.word	0x00010d20


	//   ....[86]....
        /*0a64*/ 	.word	0x00010d30


	//   ....[87]....
        /*0a68*/ 	.word	0x00010dc0


	//   ....[88]....
        /*0a6c*/ 	.word	0x00010dd0


	//   ....[89]....
        /*0a70*/ 	.word	0x00010e40


	//   ....[90]....
        /*0a74*/ 	.word	0x00010e50


	//   ....[91]....
        /*0a78*/ 	.word	0x00010ed0


	//   ....[92]....
        /*0a7c*/ 	.word	0x00010ee0


	//   ....[93]....
        /*0a80*/ 	.word	0x00010f60


	//   ....[94]....
        /*0a84*/ 	.word	0x00010f70


	//   ....[95]....
        /*0a88*/ 	.word	0x00010ff0


	//   ....[96]....
        /*0a8c*/ 	.word	0x00011000


	//   ....[97]....
        /*0a90*/ 	.word	0x00013ce0


	//   ....[98]....
        /*0a94*/ 	.word	0x00013d40


	//   ....[99]....
        /*0a98*/ 	.word	0x00013d70


	//   ....[100]....
        /*0a9c*/ 	.word	0x00013d80


	//   ....[101]....
        /*0aa0*/ 	.word	0x00013db0


	//   ....[102]....
        /*0aa4*/ 	.word	0x00013de0


	//   ....[103]....
        /*0aa8*/ 	.word	0x00013e10


	//   ....[104]....
        /*0aac*/ 	.word	0x00013e40


	//   ....[105]....
        /*0ab0*/ 	.word	0x00013fc0


	//   ....[106]....
        /*0ab4*/ 	.word	0x00013ff0


	//   ....[107]....
        /*0ab8*/ 	.word	0x00014020


	//   ....[108]....
        /*0abc*/ 	.word	0x00014050


	//   ....[109]....
        /*0ac0*/ 	.word	0x00014080


	//   ....[110]....
        /*0ac4*/ 	.word	0x000140b0


	//   ....[111]....
        /*0ac8*/ 	.word	0x00014170


	//   ....[112]....
        /*0acc*/ 	.word	0x00014190


	//   ....[113]....
        /*0ad0*/ 	.word	0x00014200


	//   ....[114]....
        /*0ad4*/ 	.word	0x000148d0


	//   ....[115]....
        /*0ad8*/ 	.word	0x00014ef0


	//   ....[116]....
        /*0adc*/ 	.word	0x00015070


	//   ....[117]....
        /*0ae0*/ 	.word	0x000150e0


	//   ....[118]....
        /*0ae4*/ 	.word	0x00015140


	//   ....[119]....
        /*0ae8*/ 	.word	0x000151a0


	//   ....[120]....
        /*0aec*/ 	.word	0x00015270


	//   ....[121]....
        /*0af0*/ 	.word	0x00015330


	//   ....[122]....
        /*0af4*/ 	.word	0x00015440


	//   ....[123]....
        /*0af8*/ 	.word	0x000154e0


	//   ....[124]....
        /*0afc*/ 	.word	0x000155b0


	//   ....[125]....
        /*0b00*/ 	.word	0x00015650


	//   ....[126]....
        /*0b04*/ 	.word	0x00015720


	//   ....[127]....
        /*0b08*/ 	.word	0x000157c0


	//   ....[128]....
        /*0b0c*/ 	.word	0x00015890


	//   ....[129]....
        /*0b10*/ 	.word	0x00015930


	//   ....[130]....
        /*0b14*/ 	.word	0x000159e0


	//   ....[131]....
        /*0b18*/ 	.word	0x00015a80


	//   ....[132]....
        /*0b1c*/ 	.word	0x00015d10


	//   ....[133]....
        /*0b20*/ 	.word	0x00015de0


	//   ....[134]....
        /*0b24*/ 	.word	0x00015ec0


	//   ....[135]....
        /*0b28*/ 	.word	0x00015f30


	//   ....[136]....
        /*0b2c*/ 	.word	0x00016040


	//   ....[137]....
        /*0b30*/ 	.word	0x00016100


	//   ....[138]....
        /*0b34*/ 	.word	0x000161c0


	//   ....[139]....
        /*0b38*/ 	.word	0x00016280


	//   ....[140]....
        /*0b3c*/ 	.word	0x00016340


	//   ....[141]....
        /*0b40*/ 	.word	0x00016400


	//   ....[142]....
        /*0b44*/ 	.word	0x000164c0


	//   ....[143]....
        /*0b48*/ 	.word	0x00016570


	//   ....[144]....
        /*0b4c*/ 	.word	0x00016670


	//   ....[145]....
        /*0b50*/ 	.word	0x000166c0


	//   ....[146]....
        /*0b54*/ 	.word	0x00016720


	//   ....[147]....
        /*0b58*/ 	.word	0x00016800


	//   ....[148]....
        /*0b5c*/ 	.word	0x00016b30


	//   ....[149]....
        /*0b60*/ 	.word	0x00016bd0


	//   ....[150]....
        /*0b64*/ 	.word	0x00016cf0


	//   ....[151]....
        /*0b68*/ 	.word	0x00016d70


	//   ....[152]....
        /*0b6c*/ 	.word	0x00016df0


	//   ....[153]....
        /*0b70*/ 	.word	0x00016e70


	//   ....[154]....
        /*0b74*/ 	.word	0x00016ef0


	//   ....[155]....
        /*0b78*/ 	.word	0x00016f80


	//   ....[156]....
        /*0b7c*/ 	.word	0x00017020


	//   ....[157]....
        /*0b80*/ 	.word	0x000170c0


	//   ....[158]....
        /*0b84*/ 	.word	0x00017140


	//   ....[159]....
        /*0b88*/ 	.word	0x000171c0


	//   ....[160]....
        /*0b8c*/ 	.word	0x00017240


	//   ....[161]....
        /*0b90*/ 	.word	0x000172d0


	//   ....[162]....
        /*0b94*/ 	.word	0x00017350


	//   ....[163]....
        /*0b98*/ 	.word	0x000173f0


	//   ....[164]....
        /*0b9c*/ 	.word	0x00017480


	//   ....[165]....
        /*0ba0*/ 	.word	0x000175b0


	//----- nvinfo : EIATTR_REG_RECONFIG
	.align		4
.L_617:
        /*0ba4*/ 	.byte	0x01, 0x54
	.zero		2


	//----- nvinfo : EIATTR_SYSCALL_OFFSETS
	.align		4
        /*0ba8*/ 	.byte	0x04, 0x46
        /*0baa*/ 	.short	(.L_619 - .L_618)


	//   ....[0]....
.L_618:
        /*0bac*/ 	.word	0x00001b80


	//   ....[1]....
        /*0bb0*/ 	.word	0x0000f010


	//   ....[2]....
        /*0bb4*/ 	.word	0x0000f170


	//   ....[3]....
        /*0bb8*/ 	.word	0x0000f270


	//   ....[4]....
        /*0bbc*/ 	.word	0x0000fb80


	//   ....[5]....
        /*0bc0*/ 	.word	0x00010790


	//----- nvinfo : EIATTR_MBARRIER_INSTR_OFFSETS
	.align		4
.L_619:
        /*0bc4*/ 	.byte	0x04, 0x39
        /*0bc6*/ 	.short	(.L_621 - .L_620)


	//   ....[0]....
.L_620:
        /*0bc8*/ 	.word	0x00000280
        /*0bcc*/ 	.word	0x000000ff
        /*0bd0*/ 	.word	0x00032400
        /*0bd4*/ 	.short	0x0100
        /*0bd6*/ 	.byte	0x08
	.zero		1


	//   ....[1]....
        /*0bd8*/ 	.word	0x00000290
        /*0bdc*/ 	.word	0x000000ff
        /*0be0*/ 	.word	0x00032410
        /*0be4*/ 	.short	0x0100
        /*0be6*/ 	.byte	0x08
	.zero		1


	//   ....[2]....
        /*0be8*/ 	.word	0x000002a0
        /*0bec*/ 	.word	0x000000ff
        /*0bf0*/ 	.word	0x00032420
        /*0bf4*/ 	.short	0x0100
        /*0bf6*/ 	.byte	0x08
	.zero		1


	//   ....[3]....
        /*0bf8*/ 	.word	0x00000390
        /*0bfc*/ 	.word	0x000000ff
        /*0c00*/ 	.word	0x00032430
        /*0c04*/ 	.short	0x0100
        /*0c06*/ 	.byte	0x08
	.zero		1


	//   ....[4]....
        /*0c08*/ 	.word	0x000003a0
        /*0c0c*/ 	.word	0x000000ff
        /*0c10*/ 	.word	0x00032440
        /*0c14*/ 	.short	0x0100
        /*0c16*/ 	.byte	0x08
	.zero		1


	//   ....[5]....
        /*0c18*/ 	.word	0x000003b0
        /*0c1c*/ 	.word	0x000000ff
        /*0c20*/ 	.word	0x00032438
        /*0c24*/ 	.short	0x0100
        /*0c26*/ 	.byte	0x08
	.zero		1


	//   ....[6]....
        /*0c28*/ 	.word	0x000003c0
        /*0c2c*/ 	.word	0x000000ff
        /*0c30*/ 	.word	0x00032448
        /*0c34*/ 	.short	0x0100
        /*0c36*/ 	.byte	0x08
	.zero		1


	//   ....[7]....
        /*0c38*/ 	.word	0x000004f0
        /*0c3c*/ 	.word	0x000000ff
        /*0c40*/ 	.word	0x00032450
        /*0c44*/ 	.short	0x0100
        /*0c46*/ 	.byte	0x08
	.zero		1


	//   ....[8]....
        /*0c48*/ 	.word	0x00000500
        /*0c4c*/ 	.word	0x000000ff
        /*0c50*/ 	.word	0x00032460
        /*0c54*/ 	.short	0x0100
        /*0c56*/ 	.byte	0x08
	.zero		1


	//   ....[9]....
        /*0c58*/ 	.word	0x00000510
        /*0c5c*/ 	.word	0x000000ff
        /*0c60*/ 	.word	0x00032458
        /*0c64*/ 	.short	0x0100
        /*0c66*/ 	.byte	0x08
	.zero		1


	//   ....[10]....
        /*0c68*/ 	.word	0x00000520
        /*0c6c*/ 	.word	0x000000ff
        /*0c70*/ 	.word	0x00032468
        /*0c74*/ 	.short	0x0100
        /*0c76*/ 	.byte	0x08
	.zero		1


	//   ....[11]....
        /*0c78*/ 	.word	0x00000610
        /*0c7c*/ 	.word	0x000000ff
        /*0c80*/ 	.word	0x00032470
        /*0c84*/ 	.short	0x0100
        /*0c86*/ 	.byte	0x06
	.zero		1


	//   ....[12]....
        /*0c88*/ 	.word	0x00000620
        /*0c8c*/ 	.word	0x000000ff
        /*0c90*/ 	.word	0x00032480
        /*0c94*/ 	.short	0x0100
        /*0c96*/ 	.byte	0x06
	.zero		1


	//   ....[13]....
        /*0c98*/ 	.word	0x00000630
        /*0c9c*/ 	.word	0x000000ff
        /*0ca0*/ 	.word	0x00032478
        /*0ca4*/ 	.short	0x0100
        /*0ca6*/ 	.byte	0x06
	.zero		1


	//   ....[14]....
        /*0ca8*/ 	.word	0x00000640
        /*0cac*/ 	.word	0x000000ff
        /*0cb0*/ 	.word	0x00032488
        /*0cb4*/ 	.short	0x0100
        /*0cb6*/ 	.byte	0x06
	.zero		1


	//   ....[15]....
        /*0cb8*/ 	.word	0x00000770
        /*0cbc*/ 	.word	0x000000ff
        /*0cc0*/ 	.word	0x00032490
        /*0cc4*/ 	.short	0x0100
        /*0cc6*/ 	.byte	0x08
	.zero		1


	//   ....[16]....
        /*0cc8*/ 	.word	0x00000780
        /*0ccc*/ 	.word	0x000000ff
        /*0cd0*/ 	.word	0x000324a0
        /*0cd4*/ 	.short	0x0100
        /*0cd6*/ 	.byte	0x08
	.zero		1


	//   ....[17]....
        /*0cd8*/ 	.word	0x00000790
        /*0cdc*/ 	.word	0x000000ff
        /*0ce0*/ 	.word	0x00032498
        /*0ce4*/ 	.short	0x0100
        /*0ce6*/ 	.byte	0x08
	.zero		1


	//   ....[18]....
        /*0ce8*/ 	.word	0x000007a0
        /*0cec*/ 	.word	0x000000ff
        /*0cf0*/ 	.word	0x000324a8
        /*0cf4*/ 	.short	0x0100
        /*0cf6*/ 	.byte	0x08
	.zero		1


	//   ....[19]....
        /*0cf8*/ 	.word	0x000008d0
        /*0cfc*/ 	.word	0x000000ff
        /*0d00*/ 	.word	0x000324b0
        /*0d04*/ 	.short	0x0100
        /*0d06*/ 	.byte	0x08
	.zero		1


	//   ....[20]....
        /*0d08*/ 	.word	0x000008e0
        /*0d0c*/ 	.word	0x000000ff
        /*0d10*/ 	.word	0x000324c0
        /*0d14*/ 	.short	0x0100
        /*0d16*/ 	.byte	0x08
	.zero		1


	//   ....[21]....
        /*0d18*/ 	.word	0x000008f0
        /*0d1c*/ 	.word	0x000000ff
        /*0d20*/ 	.word	0x000324b8
        /*0d24*/ 	.short	0x0100
        /*0d26*/ 	.byte	0x08
	.zero		1


	//   ....[22]....
        /*0d28*/ 	.word	0x00000900
        /*0d2c*/ 	.word	0x000000ff
        /*0d30*/ 	.word	0x000324c8
        /*0d34*/ 	.short	0x0100
        /*0d36*/ 	.byte	0x08
	.zero		1


	//   ....[23]....
        /*0d38*/ 	.word	0x00001c40
        /*0d3c*/ 	.word	0x00000005
        /*0d40*/ 	.word	0x00032400
        /*0d44*/ 	.short	0x010a
        /*0d46*/ 	.byte	0x3f
	.zero		1


	//   ....[24]....
        /*0d48*/ 	.word	0x00001d20
        /*0d4c*/ 	.word	0x00000000
        /*0d50*/ 	.word	0x00032430
        /*0d54*/ 	.short	0x010a
        /*0d56*/ 	.byte	0x3f
	.zero		1


	//   ....[25]....
        /*0d58*/ 	.word	0x00001d60
        /*0d5c*/ 	.word	0x00000000
        /*0d60*/ 	.word	0x00032430
        /*0d64*/ 	.short	0x010a
        /*0d66*/ 	.byte	0x3f
	.zero		1


	//   ....[26]....
        /*0d68*/ 	.word	0x00002060
        /*0d6c*/ 	.word	0x00000005
        /*0d70*/ 	.word	0x00032410
        /*0d74*/ 	.short	0x010a
        /*0d76*/ 	.byte	0x3f
	.zero		1


	//   ....[27]....
        /*0d78*/ 	.word	0x000020a0
        /*0d7c*/ 	.word	0x00000000
        /*0d80*/ 	.word	0x00032450
        /*0d84*/ 	.short	0x010a
        /*0d86*/ 	.byte	0x3f
	.zero		1


	//   ....[28]....
        /*0d88*/ 	.word	0x000020e0
        /*0d8c*/ 	.word	0x00000000
        /*0d90*/ 	.word	0x00032450
        /*0d94*/ 	.short	0x010a
        /*0d96*/ 	.byte	0x3f
	.zero		1


	//   ....[29]....
        /*0d98*/ 	.word	0x00003c80
        /*0d9c*/ 	.word	0x00000018
        /*0da0*/ 	.word	0x00000000
        /*0da4*/ 	.short	0x0101
        /*0da6*/ 	.byte	0x3f
	.zero		1


	//   ....[30]....
        /*0da8*/ 	.word	0x00004820
        /*0dac*/ 	.word	0x00000000
        /*0db0*/ 	.word	0x00000000
        /*0db4*/ 	.short	0x0101
        /*0db6*/ 	.byte	0x3f
	.zero		1


	//   ....[31]....
        /*0db8*/ 	.word	0x00004940
        /*0dbc*/ 	.word	0x000000ff
        /*0dc0*/ 	.word	0x00032430
        /*0dc4*/ 	.short	0x010a
        /*0dc6*/ 	.byte	0x04
	.zero		1


	//   ....[32]....
        /*0dc8*/ 	.word	0x00004980
        /*0dcc*/ 	.word	0x000000ff
        /*0dd0*/ 	.word	0x00032430
        /*0dd4*/ 	.short	0x010a
        /*0dd6*/ 	.byte	0x04
	.zero		1


	//   ....[33]....
        /*0dd8*/ 	.word	0x00004b90
        /*0ddc*/ 	.word	0x000000ff
        /*0de0*/ 	.word	0x00032450
        /*0de4*/ 	.short	0x010a
        /*0de6*/ 	.byte	0x04
	.zero		1


	//   ....[34]....
        /*0de8*/ 	.word	0x00004bd0
        /*0dec*/ 	.word	0x000000ff
        /*0df0*/ 	.word	0x00032450
        /*0df4*/ 	.short	0x010a
        /*0df6*/ 	.byte	0x04
	.zero		1


	//   ....[35]....
        /*0df8*/ 	.word	0x00006480
        /*0dfc*/ 	.word	0x00000099
        /*0e00*/ 	.word	0x00000000
        /*0e04*/ 	.short	0x0101
        /*0e06*/ 	.byte	0x3f
	.zero		1


	//   ....[36]....
        /*0e08*/ 	.word	0x00007870
        /*0e0c*/ 	.word	0x000000bb
        /*0e10*/ 	.word	0x00000000
        /*0e14*/ 	.short	0x0101
        /*0e16*/ 	.byte	0x3f
	.zero		1


	//   ....[37]....
        /*0e18*/ 	.word	0x000079a0
        /*0e1c*/ 	.word	0x000000ff
        /*0e20*/ 	.word	0x00032430
        /*0e24*/ 	.short	0x010a
        /*0e26*/ 	.byte	0x04
	.zero		1


	//   ....[38]....
        /*0e28*/ 	.word	0x000079e0
        /*0e2c*/ 	.word	0x000000ff
        /*0e30*/ 	.word	0x00032430
        /*0e34*/ 	.short	0x010a
        /*0e36*/ 	.byte	0x04
	.zero		1


	//   ....[39]....
        /*0e38*/ 	.word	0x00007bf0
        /*0e3c*/ 	.word	0x000000ff
        /*0e40*/ 	.word	0x00032450
        /*0e44*/ 	.short	0x010a
        /*0e46*/ 	.byte	0x04
	.zero		1


	//   ....[40]....
        /*0e48*/ 	.word	0x00007c30
        /*0e4c*/ 	.word	0x000000ff
        /*0e50*/ 	.word	0x00032450
        /*0e54*/ 	.short	0x010a
        /*0e56*/ 	.byte	0x04
	.zero		1


	//   ....[41]....
        /*0e58*/ 	.word	0x00008fe0
        /*0e5c*/ 	.word	0x00000098
        /*0e60*/ 	.word	0x00000000
        /*0e64*/ 	.short	0x0101
        /*0e66*/ 	.byte	0x3f
	.zero		1


	//   ....[42]....
        /*0e68*/ 	.word	0x0000a190
        /*0e6c*/ 	.word	0x000000d6
        /*0e70*/ 	.word	0x00000000
        /*0e74*/ 	.short	0x0101
        /*0e76*/ 	.byte	0x3f
	.zero		1


	//   ....[43]....
        /*0e78*/ 	.word	0x0000c6b0
        /*0e7c*/ 	.word	0x00000097
        /*0e80*/ 	.word	0x00000000
        /*0e84*/ 	.short	0x0101
        /*0e86*/ 	.byte	0x3f
	.zero		1


	//   ....[44]....
        /*0e88*/ 	.word	0x0000f6c0
        /*0e8c*/ 	.word	0x00000000
        /*0e90*/ 	.word	0x00032440
        /*0e94*/ 	.short	0x010a
        /*0e96*/ 	.byte	0x3f
	.zero		1


	//   ....[45]....
        /*0e98*/ 	.word	0x00010530
        /*0e9c*/ 	.word	0x00000008
        /*0ea0*/ 	.word	0x00032400
        /*0ea4*/ 	.short	0x0107
        /*0ea6*/ 	.byte	0x3f
	.zero		1


	//   ....[46]....
        /*0ea8*/ 	.word	0x000105d0
        /*0eac*/ 	.word	0x00000002
        /*0eb0*/ 	.word	0x00032400
        /*0eb4*/ 	.short	0x0101
        /*0eb6*/ 	.byte	0x3f
	.zero		1


	//   ....[47]....
        /*0eb8*/ 	.word	0x00011120
        /*0ebc*/ 	.word	0x00000007
        /*0ec0*/ 	.word	0x00032410
        /*0ec4*/ 	.short	0x0107
        /*0ec6*/ 	.byte	0x3f
	.zero		1


	//   ....[48]....
        /*0ec8*/ 	.word	0x00011220
        /*0ecc*/ 	.word	0x00000002
        /*0ed0*/ 	.word	0x00032410
        /*0ed4*/ 	.short	0x0101
        /*0ed6*/ 	.byte	0x3f
	.zero		1


	//   ....[49]....
        /*0ed8*/ 	.word	0x00011240
        /*0edc*/ 	.word	0x00000002
        /*0ee0*/ 	.word	0x00032420
        /*0ee4*/ 	.short	0x010a
        /*0ee6*/ 	.byte	0x3f
	.zero		1


	//   ....[50]....
        /*0ee8*/ 	.word	0x00011350
        /*0eec*/ 	.word	0x00000002
        /*0ef0*/ 	.word	0x00032460
        /*0ef4*/ 	.short	0x010a
        /*0ef6*/ 	.byte	0x3f
	.zero		1


	//   ....[51]....
        /*0ef8*/ 	.word	0x00011c30
        /*0efc*/ 	.word	0x00000003
        /*0f00*/ 	.word	0x00032440
        /*0f04*/ 	.short	0x010a
        /*0f06*/ 	.byte	0x3f
	.zero		1


	//   ....[52]....
        /*0f08*/ 	.word	0x00011e90
        /*0f0c*/ 	.word	0x00000003
        /*0f10*/ 	.word	0x00032460
        /*0f14*/ 	.short	0x010a
        /*0f16*/ 	.byte	0x3f
	.zero		1


	//   ....[53]....
        /*0f18*/ 	.word	0x00012710
        /*0f1c*/ 	.word	0x00000004
        /*0f20*/ 	.word	0x00032440
        /*0f24*/ 	.short	0x010a
        /*0f26*/ 	.byte	0x3f
	.zero		1


	//   ....[54]....
        /*0f28*/ 	.word	0x00012960
        /*0f2c*/ 	.word	0x00000004
        /*0f30*/ 	.word	0x00032460
        /*0f34*/ 	.short	0x010a
        /*0f36*/ 	.byte	0x3f
	.zero		1


	//   ....[55]....
        /*0f38*/ 	.word	0x00013170
        /*0f3c*/ 	.word	0x00000004
        /*0f40*/ 	.word	0x00032440
        /*0f44*/ 	.short	0x010a
        /*0f46*/ 	.byte	0x3f
	.zero		1


	//   ....[56]....
        /*0f48*/ 	.word	0x000133d0
        /*0f4c*/ 	.word	0x00000004
        /*0f50*/ 	.word	0x00032460
        /*0f54*/ 	.short	0x010a
        /*0f56*/ 	.byte	0x3f
	.zero		1


	//   ....[57]....
        /*0f58*/ 	.word	0x00014850
        /*0f5c*/ 	.word	0x00000000
        /*0f60*/ 	.word	0x00032420
        /*0f64*/ 	.short	0x010a
        /*0f66*/ 	.byte	0x3f
	.zero		1


	//   ....[58]....
        /*0f68*/ 	.word	0x00014a30
        /*0f6c*/ 	.word	0x00000006
        /*0f70*/ 	.word	0x00000000
        /*0f74*/ 	.short	0x010a
        /*0f76*/ 	.byte	0x3f
	.zero		1


	//   ....[59]....
        /*0f78*/ 	.word	0x00014aa0
        /*0f7c*/ 	.word	0x00000007
        /*0f80*/ 	.word	0x00000000
        /*0f84*/ 	.short	0x010a
        /*0f86*/ 	.byte	0x3f
	.zero		1


	//   ....[60]....
        /*0f88*/ 	.word	0x00014b10
        /*0f8c*/ 	.word	0x00000004
        /*0f90*/ 	.word	0x00000000
        /*0f94*/ 	.short	0x010a
        /*0f96*/ 	.byte	0x3f
	.zero		1


	//   ....[61]....
        /*0f98*/ 	.word	0x00014b40
        /*0f9c*/ 	.word	0x00000003
        /*0fa0*/ 	.word	0x00000000
        /*0fa4*/ 	.short	0x010a
        /*0fa6*/ 	.byte	0x3f
	.zero		1


	//   ....[62]....
        /*0fa8*/ 	.word	0x00014ba0
        /*0fac*/ 	.word	0x00000005
        /*0fb0*/ 	.word	0x00032400
        /*0fb4*/ 	.short	0x010a
        /*0fb6*/ 	.byte	0x3f
	.zero		1


	//   ....[63]....
        /*0fb8*/ 	.word	0x00014bf0
        /*0fbc*/ 	.word	0x00000000
        /*0fc0*/ 	.word	0x00032430
        /*0fc4*/ 	.short	0x010a
        /*0fc6*/ 	.byte	0x3f
	.zero		1


	//   ....[64]....
        /*0fc8*/ 	.word	0x00014c40
        /*0fcc*/ 	.word	0x00000005
        /*0fd0*/ 	.word	0x00032410
        /*0fd4*/ 	.short	0x010a
        /*0fd6*/ 	.byte	0x3f
	.zero		1


	//   ....[65]....
        /*0fd8*/ 	.word	0x00014c90
        /*0fdc*/ 	.word	0x00000000
        /*0fe0*/ 	.word	0x00032450
        /*0fe4*/ 	.short	0x010a
        /*0fe6*/ 	.byte	0x3f
	.zero		1


	//   ....[66]....
        /*0fe8*/ 	.word	0x00014cf0
        /*0fec*/ 	.word	0x00000098
        /*0ff0*/ 	.word	0x00032430
        /*0ff4*/ 	.short	0x010a
        /*0ff6*/ 	.byte	0x3f
	.zero		1


	//   ....[67]....
        /*0ff8*/ 	.word	0x00014d50
        /*0ffc*/ 	.word	0x000000d4
        /*1000*/ 	.word	0x00032450
        /*1004*/ 	.short	0x010a
        /*1006*/ 	.byte	0x3f
	.zero		1


	//   ....[68]....
        /*1008*/ 	.word	0x00014db0
        /*100c*/ 	.word	0x00000098
        /*1010*/ 	.word	0x00032430
        /*1014*/ 	.short	0x010a
        /*1016*/ 	.byte	0x3f
	.zero		1


	//   ....[69]....
        /*1018*/ 	.word	0x00014e10
        /*101c*/ 	.word	0x000000ca
        /*1020*/ 	.word	0x00032450
        /*1024*/ 	.short	0x010a
        /*1026*/ 	.byte	0x3f
	.zero		1


	//   ....[70]....
        /*1028*/ 	.word	0x00014fb0
        /*102c*/ 	.word	0x00000000
        /*1030*/ 	.word	0x00032440
        /*1034*/ 	.short	0x010a
        /*1036*/ 	.byte	0x3f
	.zero		1


	//   ....[71]....
        /*1038*/ 	.word	0x00016850
        /*103c*/ 	.word	0x00000002
        /*1040*/ 	.word	0x00032420
        /*1044*/ 	.short	0x010a
        /*1046*/ 	.byte	0x3f
	.zero		1


	//   ....[72]....
        /*1048*/ 	.word	0x000168a0
        /*104c*/ 	.word	0x00000002
        /*1050*/ 	.word	0x00032460
        /*1054*/ 	.short	0x010a
        /*1056*/ 	.byte	0x3f
	.zero		1


	//   ....[73]....
        /*1058*/ 	.word	0x000168f0
        /*105c*/ 	.word	0x00000003
        /*1060*/ 	.word	0x00032440
        /*1064*/ 	.short	0x010a
        /*1066*/ 	.byte	0x3f
	.zero		1


	//   ....[74]....
        /*1068*/ 	.word	0x00016940
        /*106c*/ 	.word	0x00000003
        /*1070*/ 	.word	0x00032460
        /*1074*/ 	.short	0x010a
        /*1076*/ 	.byte	0x3f
	.zero		1


	//   ....[75]....
        /*1078*/ 	.word	0x00016990
        /*107c*/ 	.word	0x00000004
        /*1080*/ 	.word	0x00032440
        /*1084*/ 	.short	0x010a
        /*1086*/ 	.byte	0x3f
	.zero		1


	//   ....[76]....
        /*1088*/ 	.word	0x000169e0
        /*108c*/ 	.word	0x00000004
        /*1090*/ 	.word	0x00032460
        /*1094*/ 	.short	0x010a
        /*1096*/ 	.byte	0x3f
	.zero		1


	//   ....[77]....
        /*1098*/ 	.word	0x00016a30
        /*109c*/ 	.word	0x00000004
        /*10a0*/ 	.word	0x00032440
        /*10a4*/ 	.short	0x010a
        /*10a6*/ 	.byte	0x3f
	.zero		1


	//   ....[78]....
        /*10a8*/ 	.word	0x00016a80
        /*10ac*/ 	.word	0x00000004
        /*10b0*/ 	.word	0x00032460
        /*10b4*/ 	.short	0x010a
        /*10b6*/ 	.byte	0x3f
	.zero		1


	//   ....[79]....
        /*10b8*/ 	.word	0x000174d0
        /*10bc*/ 	.word	0x00000000
        /*10c0*/ 	.word	0x00032420
        /*10c4*/ 	.short	0x010a
        /*10c6*/ 	.byte	0x3f
	.zero		1


	//   ....[80]....
        /*10c8*/ 	.word	0x00017670
        /*10cc*/ 	.word	0x00000006
        /*10d0*/ 	.word	0x00000000
        /*10d4*/ 	.short	0x010a
        /*10d6*/ 	.byte	0x3f
	.zero		1


	//   ....[81]....
        /*10d8*/ 	.word	0x000176c0
        /*10dc*/ 	.word	0x00000007
        /*10e0*/ 	.word	0x00000000
        /*10e4*/ 	.short	0x010a
        /*10e6*/ 	.byte	0x3f
	.zero		1


	//   ....[82]....
        /*10e8*/ 	.word	0x00017710
        /*10ec*/ 	.word	0x00000004
        /*10f0*/ 	.word	0x00000000
        /*10f4*/ 	.short	0x010a
        /*10f6*/ 	.byte	0x3f
	.zero		1


	//----- nvinfo : EIATTR_NUM_MBARRIERS
	.align		4
.L_621:
        /*10f8*/ 	.byte	0x03, 0x38
        /*10fa*/ 	.short	0x0017


	//----- nvinfo : EIATTR_EXIT_INSTR_OFFSETS
	.align		4
        /*10fc*/ 	.byte	0x04, 0x1c
        /*10fe*/ 	.short	(.L_623 - .L_622)


	//   ....[0]....
.L_622:
        /*1100*/ 	.word	0x00000ac0


	//   ....[1]....
        /*1104*/ 	.word	0x0000da50


	//   ....[2]....
        /*1108*/ 	.word	0x00014b90


	//----- nvinfo : EIATTR_MAX_THREADS
	.align		4
.L_623:
        /*110c*/ 	.byte	0x04, 0x05
        /*110e*/ 	.short	(.L_625 - .L_624)
.L_624:
        /*1110*/ 	.word	0x00000180
        /*1114*/ 	.word	0x00000001
        /*1118*/ 	.word	0x00000001


	//----- nvinfo : EIATTR_CRS_STACK_SIZE
	.align		4
.L_625:
        /*111c*/ 	.byte	0x04, 0x1e
        /*111e*/ 	.short	(.L_627 - .L_626)
.L_626:
        /*1120*/ 	.word	0x00000000


	//----- nvinfo : EIATTR_CBANK_PARAM_SIZE
	.align		4
.L_627:
        /*1124*/ 	.byte	0x03, 0x19
        /*1126*/ 	.short	0x0bf0


	//----- nvinfo : EIATTR_PARAM_CBANK
	.align		4
        /*1128*/ 	.byte	0x04, 0x0a
        /*112a*/ 	.short	(.L_629 - .L_628)
	.align		4
.L_628:
        /*112c*/ 	.word	index@(.nv.constant0._ZN7cutlass13device_kernelIN5flash11enable_sm90INS1_16FlashAttnFwdSm90INS1_25CollectiveMainloopFwdSm90ILi2EN4cute5tupleIJNS5_1CILi1EEES8_S8_EEENS6_IJNS7_ILi128EEENS7_ILi96EEENS7_ILi64EEEEEELi256ENS_10bfloat16_tEfNS_4arch4Sm90ELb1ELb0ELb1ELb1ELb0ELb0ELb1ELb1ELb0ELb1ELb0ELb0EEENS1_21CollectiveEpilogueFwdINS6_IJSA_NS7_ILi256EEESB_EEES9_SE_SG_Li256ELb1ELb1ELb0ELb0EEENS1_36VarlenDynamicPersistentTileSchedulerILi128ELi96ELi256ELi128ELb0ELb1ELb1ELb1ELb1ELb1EEEEEEEEEvNT_6ParamsE)
        /*1130*/ 	.short	0x0210
        /*1132*/ 	.short	0x0bf0


	//----- nvinfo : EIATTR_SW_WAR
	.align		4
.L_629:
        /*1134*/ 	.byte	0x04, 0x36
        /*1136*/ 	.short	(.L_631 - .L_630)
.L_630:
        /*1138*/ 	.word	0x00000008
.L_631:


//--------------------- .nv.info._ZN7cutlass13device_kernelIN5flash11enable_sm90INS1_16FlashAttnFwdSm90INS1_25CollectiveMainloopFwdSm90ILi2EN4cute5tupleIJNS5_1CILi1EEES8_S8_EEENS6_IJNS7_ILi128EEENS7_ILi96EEENS7_ILi64EEEEEELi256ENS_10bfloat16_tEfNS_4arch4Sm90ELb1ELb0ELb1ELb1ELb0ELb1ELb1ELb1ELb0ELb1ELb0ELb0EEENS1_21CollectiveEpilogueFwdINS6_IJSA_NS7_ILi256EEESB_EEES9_SE_SG_Li256ELb1ELb1ELb0ELb0EEENS1_36VarlenDynamicPersistentTileSchedulerILi128ELi96ELi256ELi128ELb0ELb1ELb1ELb1ELb1ELb1EEEEEEEEEvNT_6ParamsE --------------------------
	.section	.nv.info._ZN7cutlass13device_kernelIN5flash11enable_sm90INS1_16FlashAttnFwdSm90INS1_25CollectiveMainloopFwdSm90ILi2EN4cute5tupleIJNS5_1CILi1EEES8_S8_EEENS6_IJNS7_ILi128EEENS7_ILi96EEENS7_ILi64EEEEEELi256ENS_10bfloat16_tEfNS_4arch4Sm90ELb1ELb0ELb1ELb1ELb0ELb1ELb1ELb1ELb0ELb1ELb0ELb0EEENS1_21CollectiveEpilogueFwdINS6_IJSA_NS7_ILi256EEESB_EEES9_SE_SG_Li256ELb1ELb1ELb0ELb0EEENS1_36VarlenDynamicPersistentTileSchedulerILi128ELi96ELi256ELi128ELb0ELb1ELb1ELb1ELb1ELb1EEEEEEEEEvNT_6ParamsE,"",@"SHT_CUDA_INFO"
	.sectionflags	@""
	.align	4


	//----- nvinfo : EIATTR_CUDA_API_VERSION
	.align		4
        /*0000*/ 	.byte	0x04, 0x37
        /*0002*/ 	.short	(.L_633 - .L_632)
.L_632:
        /*0004*/ 	.word	0x00000082


	//----- nvinfo : EIATTR_KPARAM_INFO
	.align		4
.L_633:
        /*0008*/ 	.byte	0x04, 0x17
        /*000a*/ 	.short	(.L_635 - .L_634)
.L_634:
        /*000c*/ 	.word	0x00000000
        /*0010*/ 	.short	0x0000
        /*0012*/ 	.short	0x0070
        /*0014*/ 	.byte	0x00, 0xf0, 0x01, 0x2e


	//----- nvinfo : EIATTR_SPARSE_MMA_MASK
	.align		4
.L_635:
        /*0018*/ 	.byte	0x03, 0x50
        /*001a*/ 	.short	0x0000


	//----- nvinfo : EIATTR_MAXREG_COUNT
	.align		4
        /*001c*/ 	.byte	0x03, 0x1b
        /*001e*/ 	.short	0x00a8


	//----- nvinfo : EIATTR_NUM_BARRIERS
	.align		4
        /*0020*/ 	.byte	0x02, 0x4c
        /*0022*/ 	.byte	0x10
	.zero		1


	//----- nvinfo : EIATTR_EXTERNS
	.align		4
        /*0024*/ 	.byte	0x04, 0x0f
        /*0026*/ 	.short	(.L_637 - .L_636)


	//   ....[0]....
	.align		4
.L_636:
        /*0028*/ 	.word	index@(__assertfail)


	//----- nvinfo : EIATTR_ANNOTATIONS
	.align		4
.L_637:
        /*002c*/ 	.byte	0x04, 0x55
        /*002e*/ 	.short	(.L_639 - .L_638)


	//   ....[0]....
.L_638:
        /* <DEDUP_REMOVED lines=181> */


	//----- nvinfo : EIATTR_MERCURY_ISA_VERSION
	.align		4
.L_639:
        /*0b70*/ 	.byte	0x03, 0x5f
        /*0b72*/ 	.short	0x0101


	//----- nvinfo : EIATTR_UNUSED_LOAD_BYTE_OFFSET
	.align		4
        /*0b74*/ 	.byte	0x04, 0x44
        /*0b76*/ 	.short	(.L_641 - .L_640)


	//   ....[0]....
.L_640:
        /*0b78*/ 	.word	0x00000af0
        /*0b7c*/ 	.word	0x0000fff0


	//   ....[1]....
        /*0b80*/ 	.word	0x000136e0
        /*0b84*/ 	.word	0x0000fff0


	//----- nvinfo : EIATTR_INT_WARP_WIDE_INSTR_OFFSETS
	.align		4
.L_641:
        /*0b88*/ 	.byte	0x04, 0x31
        /*0b8a*/ 	.short	(.L_643 - .L_642)


	//   ....[0]....
.L_642:
        /*0b8c*/ 	.word	0x00000180


	//   ....[1]....
        /*0b90*/ 	.word	0x000001c0


	//   ....[2]....
        /*0b94*/ 	.word	0x00000230


	//   ....[3]....
        /*0b98*/ 	.word	0x000002a0


	//   ....[4]....
        /*0b9c*/ 	.word	0x00019240


	//   ....[5]....
        /*0ba0*/ 	.word	0x000192d0


	//   ....[6]....
        /*0ba4*/ 	.word	0x0001dfa0


	//   ....[7]....
        /*0ba8*/ 	.word	0x0001e030


	//----- nvinfo : EIATTR_COOP_GROUP_MASK_REGIDS
	.align		4
.L_643:
        /*0bac*/ 	.byte	0x04, 0x29
        /*0bae*/ 	.short	(.L_645 - .L_644)


	//   ....[0]....
.L_644:
        /*0bb0*/ 	.word	0xffffffff


	//   ....[1]....
        /*0bb4*/ 	.word	0xffffffff


	//   ....[2]....
        /*0bb8*/ 	.word	0xffffffff


	//   ....[3]....
        /*0bbc*/ 	.word	0xffffffff


	//   ....[4]....
        /*0bc0*/ 	.word	0xffffffff


	//   ....[5]....
        /*0bc4*/ 	.word	0xffffffff


	//   ....[6]....
        /*0bc8*/ 	.word	0xffffffff


	//   ....[7]....
        /*0bcc*/ 	.word	0xffffffff


	//   ....[8]....
        /*0bd0*/ 	.word	0xffffffff


	//   ....[9]....
        /*0bd4*/ 	.word	0xffffffff


	//   ....[10]....
        /*0bd8*/ 	.word	0xffffffff


	//   ....[11]....
        /*0bdc*/ 	.word	0xffffffff


	//   ....[12]....
        /*0be0*/ 	.word	0xffffffff


	//   ....[13]....
        /*0be4*/ 	.word	0xffffffff


	//   ....[14]....
        /*0be8*/ 	.word	0xffffffff


	//   ....[15]....
        /*0bec*/ 	.word	0xffffffff


	//   ....[16]....
        /*0bf0*/ 	.word	0xffffffff


	//   ....[17]....
        /*0bf4*/ 	.word	0xffffffff


	//   ....[18]....
        /*0bf8*/ 	.word	0xffffffff


	//   ....[19]....
        /*0bfc*/ 	.word	0xffffffff


	//   ....[20]....
        /*0c00*/ 	.word	0xffffffff


	//   ....[21]....
        /*0c04*/ 	.word	0xffffffff


	//   ....[22]....
        /*0c08*/ 	.word	0xffffffff


	//   ....[23]....
        /*0c0c*/ 	.word	0xffffffff


	//   ....[24]....
        /*0c10*/ 	.word	0xffffffff


	//   ....[25]....
        /*0c14*/ 	.word	0xffffffff


	//   ....[26]....
        /*0c18*/ 	.word	0xffffffff


	//   ....[27]....
        /*0c1c*/ 	.word	0xffffffff


	//   ....[28]....
        /*0c20*/ 	.word	0xffffffff


	//   ....[29]....
        /*0c24*/ 	.word	0xffffffff


	//   ....[30]....
        /*0c28*/ 	.word	0xffffffff


	//   ....[31]....
        /*0c2c*/ 	.word	0xffffffff


	//   ....[32]....
        /*0c30*/ 	.word	0xffffffff


	//   ....[33]....
        /*0c34*/ 	.word	0xffffffff


	//   ....[34]....
        /*0c38*/ 	.word	0xffffffff


	//   ....[35]....
        /*0c3c*/ 	.word	0xffffffff


	//   ....[36]....
        /*0c40*/ 	.word	0xffffffff


	//   ....[37]....
        /*0c44*/ 	.word	0xffffffff


	//   ....[38]....
        /*0c48*/ 	.word	0xffffffff


	//   ....[39]....
        /*0c4c*/ 	.word	0xffffffff


	//   ....[40]....
        /*0c50*/ 	.word	0xffffffff


	//   ....[41]....
        /*0c54*/ 	.word	0xffffffff


	//   ....[42]....
        /*0c58*/ 	.word	0xffffffff


	//   ....[43]....
        /*0c5c*/ 	.word	0xffffffff


	//   ....[44]....
        /*0c60*/ 	.word	0xffffffff


	//   ....[45]....
        /*0c64*/ 	.word	0xffffffff


	//   ....[46]....
        /*0c68*/ 	.word	0xffffffff


	//   ....[47]....
        /*0c6c*/ 	.word	0xffffffff


	//   ....[48]....
        /*0c70*/ 	.word	0xffffffff


	//   ....[49]....
        /*0c74*/ 	.word	0xffffffff


	//   ....[50]....
        /*0c78*/ 	.word	0xffffffff


	//   ....[51]....
        /*0c7c*/ 	.word	0xffffffff


	//   ....[52]....
        /*0c80*/ 	.word	0xffffffff


	//   ....[53]....
        /*0c84*/ 	.word	0xffffffff


	//   ....[54]....
        /*0c88*/ 	.word	0xffffffff


	//   ....[55]....
        /*0c8c*/ 	.word	0xffffffff


	//   ....[56]....
        /*0c90*/ 	.word	0xffffffff


	//   ....[57]....
        /*0c94*/ 	.word	0xffffffff


	//   ....[58]....
        /*0c98*/ 	.word	0xffffffff


	//   ....[59]....
        /*0c9c*/ 	.word	0xffffffff


	//   ....[60]....
        /*0ca0*/ 	.word	0xffffffff


	//   ....[61]....
        /*0ca4*/ 	.word	0xffffffff


	//   ....[62]....
        /*0ca8*/ 	.word	0xffffffff


	//   ....[63]....
        /*0cac*/ 	.word	0xffffffff


	//   ....[64]....
        /*0cb0*/ 	.word	0xffffffff


	//   ....[65]....
        /*0cb4*/ 	.word	0xffffffff


	//   ....[66]....
        /*0cb8*/ 	.word	0xffffffff


	//   ....[67]....
        /*0cbc*/ 	.word	0xffffffff


	//   ....[68]....
        /*0cc0*/ 	.word	0xffffffff


	//   ....[69]....
        /*0cc4*/ 	.word	0xffffffff


	//   ....[70]....
        /*0cc8*/ 	.word	0xffffffff


	//   ....[71]....
        /*0ccc*/ 	.word	0xffffffff


	//   ....[72]....
        /*0cd0*/ 	.word	0xffffffff


	//   ....[73]....
        /*0cd4*/ 	.word	0xffffffff


	//   ....[74]....
        /*0cd8*/ 	.word	0xffffffff


	//   ....[75]....
        /*0cdc*/ 	.word	0xffffffff


	//   ....[76]....
        /*0ce0*/ 	.word	0xffffffff


	//   ....[77]....
        /*0ce4*/ 	.word	0xffffffff


	//   ....[78]....
        /*0ce8*/ 	.word	0xffffffff


	//   ....[79]....
        /*0cec*/ 	.word	0xffffffff


	//   ....[80]....
        /*0cf0*/ 	.word	0xffffffff


	//   ....[81]....
        /*0cf4*/ 	.word	0xffffffff


	//   ....[82]....
        /*0cf8*/ 	.word	0xffffffff


	//   ....[83]....
        /*0cfc*/ 	.word	0xffffffff


	//   ....[84]....
        /*0d00*/ 	.word	0xffffffff


	//   ....[85]....
        /*0d04*/ 	.word	0xffffffff


	//   ....[86]....
        /*0d08*/ 	.word	0xffffffff


	//   ....[87]....
        /*0d0c*/ 	.word	0xffffffff


	//   ....[88]....
        /*0d10*/ 	.word	0xffffffff


	//   ....[89]....
        /*0d14*/ 	.word	0xffffffff


	//   ....[90]....
        /*0d18*/ 	.word	0xffffffff


	//   ....[91]....
        /*0d1c*/ 	.word	0xffffffff


	//   ....[92]....
        /*0d20*/ 	.word	0xffffffff


	//   ....[93]....
        /*0d24*/ 	.word	0xffffffff


	//   ....[94]....
        /*0d28*/ 	.word	0xffffffff


	//   ....[95]....
        /*0d2c*/ 	.word	0xffffffff


	//   ....[96]....
        /*0d30*/ 	.word	0xffffffff


	//   ....[97]....
        /*0d34*/ 	.word	0xffffffff


	//   ....[98]....
        /*0d38*/ 	.word	0xffffffff


	//   ....[99]....
        /*0d3c*/ 	.word	0xffffffff


	//   ....[100]....
        /*0d40*/ 	.word	0xffffffff


	//   ....[101]....
        /*0d44*/ 	.word	0xffffffff


	//   ....[102]....
        /*0d48*/ 	.word	0xffffffff


	//   ....[103]....
        /*0d4c*/ 	.word	0xffffffff


	//   ....[104]....
        /*0d50*/ 	.word	0xffffffff


	//   ....[105]....
        /*0d54*/ 	.word	0xffffffff


	//   ....[106]....
        /*0d58*/ 	.word	0xffffffff


	//   ....[107]....
        /*0d5c*/ 	.word	0xffffffff


	//   ....[108]....
        /*0d60*/ 	.word	0xffffffff


	//   ....[109]....
        /*0d64*/ 	.word	0xffffffff


	//   ....[110]....
        /*0d68*/ 	.word	0xffffffff


	//   ....[111]....
        /*0d6c*/ 	.word	0xffffffff


	//   ....[112]....
        /*0d70*/ 	.word	0xffffffff


	//   ....[113]....
        /*0d74*/ 	.word	0xffffffff


	//   ....[114]....
        /*0d78*/ 	.word	0xffffffff


	//   ....[115]....
        /*0d7c*/ 	.word	0xffffffff


	//   ....[116]....
        /*0d80*/ 	.word	0xffffffff


	//   ....[117]....
        /*0d84*/ 	.word	0xffffffff


	//   ....[118]....
        /*0d88*/ 	.word	0xffffffff


	//   ....[119]....
        /*0d8c*/ 	.word	0xffffffff


	//   ....[120]....
        /*0d90*/ 	.word	0xffffffff


	//   ....[121]....
        /*0d94*/ 	.word	0xffffffff


	//   ....[122]....
        /*0d98*/ 	.word	0xffffffff


	//   ....[123]....
        /*0d9c*/ 	.word	0xffffffff


	//   ....[124]....
        /*0da0*/ 	.word	0xffffffff


	//   ....[125]....
        /*0da4*/ 	.word	0xffffffff


	//   ....[126]....
        /*0da8*/ 	.word	0xffffffff


	//   ....[127]....
        /*0dac*/ 	.word	0xffffffff


	//   ....[128]....
        /*0db0*/ 	.word	0xffffffff


	//   ....[129]....
        /*0db4*/ 	.word	0xffffffff


	//   ....[130]....
        /*0db8*/ 	.word	0xffffffff


	//   ....[131]....
        /*0dbc*/ 	.word	0xffffffff


	//   ....[132]....
        /*0dc0*/ 	.word	0x0500000f


	//   ....[133]....
        /*0dc4*/ 	.word	0x0500000f


	//   ....[134]....
        /*0dc8*/ 	.word	0x0500000f


	//   ....[135]....
        /*0dcc*/ 	.word	0x0500000f


	//   ....[136]....
        /*0dd0*/ 	.word	0x0500000f


	//   ....[137]....
        /*0dd4*/ 	.word	0x0500000f


	//   ....[138]....
        /*0dd8*/ 	.word	0x0500000f


	//   ....[139]....
        /*0ddc*/ 	.word	0x0500000f


	//   ....[140]....
        /*0de0*/ 	.word	0x0500000f


	//   ....[141]....
        /*0de4*/ 	.word	0x0500000f


	//   ....[142]....
        /*0de8*/ 	.word	0x0500000f


	//   ....[143]....
        /*0dec*/ 	.word	0x0500000f


	//   ....[144]....
        /*0df0*/ 	.word	0x0500000f


	//   ....[145]....
        /*0df4*/ 	.word	0x0500000f


	//   ....[146]....
        /*0df8*/ 	.word	0x0500000f


	//   ....[147]....
        /*0dfc*/ 	.word	0x0500000f


	//   ....[148]....
        /*0e00*/ 	.word	0x0500000f


	//   ....[149]....
        /*0e04*/ 	.word	0x0500000f


	//   ....[150]....
        /*0e08*/ 	.word	0x0500000f


	//   ....[151]....
        /*0e0c*/ 	.word	0x0500000f


	//   ....[152]....
        /*0e10*/ 	.word	0x0500000f


	//   ....[153]....
        /*0e14*/ 	.word	0x0500000f


	//   ....[154]....
        /*0e18*/ 	.word	0x0500000f


	//   ....[155]....
        /*0e1c*/ 	.word	0x0500000f


	//   ....[156]....
        /*0e20*/ 	.word	0x0500000f


	//   ....[157]....
        /*0e24*/ 	.word	0x0500000f


	//   ....[158]....
        /*0e28*/ 	.word	0x0500000f


	//   ....[159]....
        /*0e2c*/ 	.word	0x0500000f


	//   ....[160]....
        /*0e30*/ 	.word	0x0500000f


	//   ....[161]....
        /*0e34*/ 	.word	0x0500000f


	//   ....[162]....
        /*0e38*/ 	.word	0x0500000f


	//   ....[163]....
        /*0e3c*/ 	.word	0x0500000f


	//   ....[164]....
        /*0e40*/ 	.word	0x0500000f


	//   ....[165]....
        /*0e44*/ 	.word	0x0500000f


	//   ....[166]....
        /*0e48*/ 	.word	0x0500000f


	//   ....[167]....
        /*0e4c*/ 	.word	0x0500000f


	//   ....[168]....
        /*0e50*/ 	.word	0x0500000f


	//   ....[169]....
        /*0e54*/ 	.word	0x0500000f


	//   ....[170]....
        /*0e58*/ 	.word	0x0500000f


	//   ....[171]....
        /*0e5c*/ 	.word	0x0500000f


	//   ....[172]....
        /*0e60*/ 	.word	0x0500000f


	//   ....[173]....
        /*0e64*/ 	.word	0x0500000f


	//   ....[174]....
        /*0e68*/ 	.word	0x0500000f


	//   ....[175]....
        /*0e6c*/ 	.word	0x0500000f


	//   ....[176]....
        /*0e70*/ 	.word	0x0500000f


	//   ....[177]....
        /*0e74*/ 	.word	0x0500000f


	//   ....[178]....
        /*0e78*/ 	.word	0x0500000f


	//   ....[179]....
        /*0e7c*/ 	.word	0x0500000f


	//   ....[180]....
        /*0e80*/ 	.word	0x0500000f


	//   ....[181]....
        /*0e84*/ 	.word	0x0500000f


	//   ....[182]....
        /*0e88*/ 	.word	0x0500000f


	//   ....[183]....
        /*0e8c*/ 	.word	0x0500000f


	//   ....[184]....
        /*0e90*/ 	.word	0x0500000f


	//   ....[185]....
        /*0e94*/ 	.word	0x0500000f


	//   ....[186]....
        /*0e98*/ 	.word	0x0500000f


	//   ....[187]....
        /*0e9c*/ 	.word	0x0500000f


	//   ....[188]....
        /*0ea0*/ 	.word	0x0500000f


	//   ....[189]....
        /*0ea4*/ 	.word	0x0500000f


	//   ....[190]....
        /*0ea8*/ 	.word	0x0500000f


	//   ....[191]....
        /*0eac*/ 	.word	0x0500000f


	//   ....[192]....
        /*0eb0*/ 	.word	0x0500000f


	//   ....[193]....
        /*0eb4*/ 	.word	0x0500000f


	//   ....[194]....
        /*0eb8*/ 	.word	0x0500000f


	//   ....[195]....
        /*0ebc*/ 	.word	0x0500000f


	//   ....[196]....
        /*0ec0*/ 	.word	0x0500000f


	//   ....[197]....
        /*0ec4*/ 	.word	0x0500000f


	//   ....[198]....
        /*0ec8*/ 	.word	0x0500000f


	//   ....[199]....
        /*0ecc*/ 	.word	0x0500000f


	//   ....[200]....
        /*0ed0*/ 	.word	0x0500000f


	//   ....[201]....
        /*0ed4*/ 	.word	0x0500000f


	//   ....[202]....
        /*0ed8*/ 	.word	0x0500000f


	//   ....[203]....
        /*0edc*/ 	.word	0x0500000f


	//   ....[204]....
        /*0ee0*/ 	.word	0x0500000f


	//   ....[205]....
        /*0ee4*/ 	.word	0x0500000f


	//   ....[206]....
        /*0ee8*/ 	.word	0x0500000f


	//   ....[207]....
        /*0eec*/ 	.word	0x0500000f


	//   ....[208]....
        /*0ef0*/ 	.word	0x0500000f


	//----- nvinfo : EIATTR_COOP_GROUP_INSTR_OFFSETS
	.align		4
.L_645:
        /*0ef4*/ 	.byte	0x04, 0x28
        /*0ef6*/ 	.short	(.L_647 - .L_646)


	//   ....[0]....
.L_646:
        /*0ef8*/ 	.word	0x00000060


	//   ....[1]....
        /*0efc*/ 	.word	0x00000190


	//   ....[2]....
        /*0f00*/ 	.word	0x00000250


	//   ....[3]....
        /*0f04*/ 	.word	0x00000420


	//   ....[4]....
        /*0f08*/ 	.word	0x00000580


	//   ....[5]....
        /*0f0c*/ 	.word	0x000006a0


	//   ....[6]....
        /*0f10*/ 	.word	0x00000800


	//   ....[7]....
        /*0f14*/ 	.word	0x000062e0


	//   ....[8]....
        /*0f18*/ 	.word	0x00006ab0


	//   ....[9]....
        /*0f1c*/ 	.word	0x00006ac0


	//   ....[10]....
        /*0f20*/ 	.word	0x00006ad0


	//   ....[11]....
        /*0f24*/ 	.word	0x00006ae0


	//   ....[12]....
        /*0f28*/ 	.word	0x00006e00


	//   ....[13]....
        /*0f2c*/ 	.word	0x00006e10


	//   ....[14]....
        /*0f30*/ 	.word	0x00006e20


	//   ....[15]....
        /*0f34*/ 	.word	0x00006e30


	//   ....[16]....
        /*0f38*/ 	.word	0x00008200


	//   ....[17]....
        /*0f3c*/ 	.word	0x00008210


	//   ....[18]....
        /*0f40*/ 	.word	0x00008220


	//   ....[19]....
        /*0f44*/ 	.word	0x00008230


	//   ....[20]....
        /*0f48*/ 	.word	0x00008320


	//   ....[21]....
        /*0f4c*/ 	.word	0x00008330


	//   ....[22]....
        /*0f50*/ 	.word	0x000083c0


	//   ....[23]....
        /*0f54*/ 	.word	0x00008460


	//   ....[24]....
        /*0f58*/ 	.word	0x0000a8e0


	//   ....[25]....
        /*0f5c*/ 	.word	0x0000b0d0


	//   ....[26]....
        /*0f60*/ 	.word	0x0000b0f0


	//   ....[27]....
        /*0f64*/ 	.word	0x0000b200


	//   ....[28]....
        /*0f68*/ 	.word	0x0000b8d0


	//   ....[29]....
        /*0f6c*/ 	.word	0x0000b8f0


	//   ....[30]....
        /*0f70*/ 	.word	0x0000d780


	//   ....[31]....
        /*0f74*/ 	.word	0x0000d8e0


	//   ....[32]....
        /*0f78*/ 	.word	0x0000e3a0


	//   ....[33]....
        /*0f7c*/ 	.word	0x0000e3c0


	//   ....[34]....
        /*0f80*/ 	.word	0x0000e8d0


	//   ....[35]....
        /*0f84*/ 	.word	0x0000e8f0


	//   ....[36]....
        /*0f88*/ 	.word	0x00011080


	//   ....[37]....
        /*0f8c*/ 	.word	0x000110f0


	//   ....[38]....
        /*0f90*/ 	.word	0x00011790


	//   ....[39]....
        /*0f94*/ 	.word	0x000117b0


	//   ....[40]....
        /*0f98*/ 	.word	0x00012c50


	//   ....[41]....
        /*0f9c*/ 	.word	0x00012ca0


	//   ....[42]....
        /*0fa0*/ 	.word	0x00012d00


	//   ....[43]....
        /*0fa4*/ 	.word	0x00012d20


	//   ....[44]....
        /*0fa8*/ 	.word	0x00014890


	//   ....[45]....
        /*0fac*/ 	.word	0x000148d0


	//   ....[46]....
        /*0fb0*/ 	.word	0x00014910


	//   ....[47]....
        /*0fb4*/ 	.word	0x00014950


	//   ....[48]....
        /*0fb8*/ 	.word	0x000151f0


	//   ....[49]....
        /*0fbc*/ 	.word	0x00015230


	//   ....[50]....
        /*0fc0*/ 	.word	0x00015370


	//   ....[51]....
        /*0fc4*/ 	.word	0x00015390


	//   ....[52]....
        /*0fc8*/ 	.word	0x000154d0


	//   ....[53]....
        /*0fcc*/ 	.word	0x000154f0


	//   ....[54]....
        /*0fd0*/ 	.word	0x00015640


	//   ....[55]....
        /*0fd4*/ 	.word	0x00015660


	//   ....[56]....
        /*0fd8*/ 	.word	0x00015f70


	//   ....[57]....
        /*0fdc*/ 	.word	0x00015f80


	//   ....[58]....
        /*0fe0*/ 	.word	0x000161a0


	//   ....[59]....
        /*0fe4*/ 	.word	0x000161b0


	//   ....[60]....
        /*0fe8*/ 	.word	0x000163c0


	//   ....[61]....
        /*0fec*/ 	.word	0x000163d0


	//   ....[62]....
        /*0ff0*/ 	.word	0x000165e0


	//   ....[63]....
        /*0ff4*/ 	.word	0x000165f0


	//   ....[64]....
        /*0ff8*/ 	.word	0x00016860


	//   ....[65]....
        /*0ffc*/ 	.word	0x00016a40


	//   ....[66]....
        /*1000*/ 	.word	0x00016a70


	//   ....[67]....
        /*1004*/ 	.word	0x00016aa0


	//   ....[68]....
        /*1008*/ 	.word	0x00016ad0


	//   ....[69]....
        /*100c*/ 	.word	0x00016b00


	//   ....[70]....
        /*1010*/ 	.word	0x00016b30


	//   ....[71]....
        /*1014*/ 	.word	0x00016ca0


	//   ....[72]....
        /*1018*/ 	.word	0x00016cd0


	//   ....[73]....
        /*101c*/ 	.word	0x00016d00


	//   ....[74]....
        /*1020*/ 	.word	0x00016d30


	//   ....[75]....
        /*1024*/ 	.word	0x00016d60


	//   ....[76]....
        /*1028*/ 	.word	0x00016d90


	//   ....[77]....
        /*102c*/ 	.word	0x00016e30


	//   ....[78]....
        /*1030*/ 	.word	0x00016e90


	//   ....[79]....
        /*1034*/ 	.word	0x00016f20


	//   ....[80]....
        /*1038*/ 	.word	0x00017da0


	//   ....[81]....
        /*103c*/ 	.word	0x00019840


	//   ....[82]....
        /*1040*/ 	.word	0x0001a3d0


	//   ....[83]....
        /*1044*/ 	.word	0x0001a3f0


	//   ....[84]....
        /*1048*/ 	.word	0x0001a420


	//   ....[85]....
        /*104c*/ 	.word	0x0001a440


	//   ....[86]....
        /*1050*/ 	.word	0x0001a4f0


	//   ....[87]....
        /*1054*/ 	.word	0x0001a580


	//   ....[88]....
        /*1058*/ 	.word	0x0001a5b0


	//   ....[89]....
        /*105c*/ 	.word	0x0001a630


	//   ....[90]....
        /*1060*/ 	.word	0x0001a660


	//   ....[91]....
        /*1064*/ 	.word	0x0001a6e0


	//   ....[92]....
        /*1068*/ 	.word	0x0001a710


	//   ....[93]....
        /*106c*/ 	.word	0x0001a790


	//   ....[94]....
        /*1070*/ 	.word	0x0001a7c0


	//   ....[95]....
        /*1074*/ 	.word	0x0001a820


	//   ....[96]....
        /*1078*/ 	.word	0x0001a830


	//   ....[97]....
        /*107c*/ 	.word	0x0001a8a0


	//   ....[98]....
        /*1080*/ 	.word	0x0001afc0


	//   ....[99]....
        /*1084*/ 	.word	0x0001afe0


	//   ....[100]....
        /*1088*/ 	.word	0x0001b000


	//   ....[101]....
        /*108c*/ 	.word	0x0001b0b0


	//   ....[102]....
        /*1090*/ 	.word	0x0001b170


	//   ....[103]....
        /*1094*/ 	.word	0x0001b180


	//   ....[104]....
        /*1098*/ 	.word	0x0001b240


	//   ....[105]....
        /*109c*/ 	.word	0x0001b250


	//   ....[106]....
        /*10a0*/ 	.word	0x0001b2f0


	//   ....[107]....
        /*10a4*/ 	.word	0x0001b300


	//   ....[108]....
        /*10a8*/ 	.word	0x0001b3b0


	//   ....[109]....
        /*10ac*/ 	.word	0x0001b3c0


	//   ....[110]....
        /*10b0*/ 	.word	0x0001b470


	//   ....[111]....
        /*10b4*/ 	.word	0x0001b480


	//   ....[112]....
        /*10b8*/ 	.word	0x0001b4f0


	//   ....[113]....
        /*10bc*/ 	.word	0x0001b540


	//   ....[114]....
        /*10c0*/ 	.word	0x0001e230


	//   ....[115]....
        /*10c4*/ 	.word	0x0001e260


	//   ....[116]....
        /*10c8*/ 	.word	0x0001e2a0


	//   ....[117]....
        /*10cc*/ 	.word	0x0001e2d0


	//   ....[118]....
        /*10d0*/ 	.word	0x0001e300


	//   ....[119]....
        /*10d4*/ 	.word	0x0001e330


	//   ....[120]....
        /*10d8*/ 	.word	0x0001e360


	//   ....[121]....
        /*10dc*/ 	.word	0x0001e390


	//   ....[122]....
        /*10e0*/ 	.word	0x0001e510


	//   ....[123]....
        /*10e4*/ 	.word	0x0001e540


	//   ....[124]....
        /*10e8*/ 	.word	0x0001e570


	//   ....[125]....
        /*10ec*/ 	.word	0x0001e5a0


	//   ....[126]....
        /*10f0*/ 	.word	0x0001e5d0


	//   ....[127]....
        /*10f4*/ 	.word	0x0001e600


	//   ....[128]....
        /*10f8*/ 	.word	0x0001e6c0


	//   ....[129]....
        /*10fc*/ 	.word	0x0001e6e0


	//   ....[130]....
        /*1100*/ 	.word	0x0001e750


	//   ....[131]....
        /*1104*/ 	.word	0x0001ee10


	//   ....[132]....
        /*1108*/ 	.word	0x0001f2a0


	//   ....[133]....
        /*110c*/ 	.word	0x0001f340


	//   ....[134]....
        /*1110*/ 	.word	0x0001f3d0


	//   ....[135]....
        /*1114*/ 	.word	0x0001f420


	//   ....[136]....
        /*1118*/ 	.word	0x0001f470


	//   ....[137]....
        /*111c*/ 	.word	0x0001f500


	//   ....[138]....
        /*1120*/ 	.word	0x0001f590


	//   ....[139]....
        /*1124*/ 	.word	0x0001f5e0


	//   ....[140]....
        /*1128*/ 	.word	0x0001f630


	//   ....[141]....
        /*112c*/ 	.word	0x0001f720


	//   ....[142]....
        /*1130*/ 	.word	0x0001f7d0


	//   ....[143]....
        /*1134*/ 	.word	0x0001f820


	//   ....[144]....
        /*1138*/ 	.word	0x0001f870


	//   ....[145]....
        /*113c*/ 	.word	0x0001f9a0


	//   ....[146]....
        /*1140*/ 	.word	0x0001fa70


	//   ....[147]....
        /*1144*/ 	.word	0x0001fbb0


	//   ....[148]....
        /*1148*/ 	.word	0x0001fc20


	//   ....[149]....
        /*114c*/ 	.word	0x0001ff50


	//   ....[150]....
        /*1150*/ 	.word	0x0001ffa0


	//   ....[151]....
        /*1154*/ 	.word	0x00020030


	//   ....[152]....
        /*1158*/ 	.word	0x000200c0


	//   ....[153]....
        /*115c*/ 	.word	0x00020150


	//   ....[154]....
        /*1160*/ 	.word	0x000201e0


	//   ....[155]....
        /*1164*/ 	.word	0x00020270


	//   ....[156]....
        /*1168*/ 	.word	0x00020300


	//   ....[157]....
        /*116c*/ 	.word	0x000203c0


	//   ....[158]....
        /*1170*/ 	.word	0x000206b0


	//   ....[159]....
        /*1174*/ 	.word	0x00020830


	//   ....[160]....
        /*1178*/ 	.word	0x000208a0


	//   ....[161]....
        /*117c*/ 	.word	0x00020900


	//   ....[162]....
        /*1180*/ 	.word	0x00020960


	//   ....[163]....
        /*1184*/ 	.word	0x00020a30


	//   ....[164]....
        /*1188*/ 	.word	0x00020af0


	//   ....[165]....
        /*118c*/ 	.word	0x00020c00


	//   ....[166]....
        /*1190*/ 	.word	0x00020ca0


	//   ....[167]....
        /*1194*/ 	.word	0x00020d70


	//   ....[168]....
        /*1198*/ 	.word	0x00020e10


	//   ....[169]....
        /*119c*/ 	.word	0x00020ee0


	//   ....[170]....
        /*11a0*/ 	.word	0x00020f80


	//   ....[171]....
        /*11a4*/ 	.word	0x00021050


	//   ....[172]....
        /*11a8*/ 	.word	0x000210f0


	//   ....[173]....
        /*11ac*/ 	.word	0x000211a0


	//   ....[174]....
        /*11b0*/ 	.word	0x00021280


	//   ....[175]....
        /*11b4*/ 	.word	0x000214d0


	//   ....[176]....
        /*11b8*/ 	.word	0x000215a0


	//   ....[177]....
        /*11bc*/ 	.word	0x00021670


	//   ....[178]....
        /*11c0*/ 	.word	0x000216e0


	//   ....[179]....
        /*11c4*/ 	.word	0x000217f0


	//   ....[180]....
        /*11c8*/ 	.word	0x000218e0


	//   ....[181]....
        /*11cc*/ 	.word	0x00021970


	//   ....[182]....
        /*11d0*/ 	.word	0x00021a60


	//   ....[183]....
        /*11d4*/ 	.word	0x00021af0


	//   ....[184]....
        /*11d8*/ 	.word	0x00021be0


	//   ....[185]....
        /*11dc*/ 	.word	0x00021c70


	//   ....[186]....
        /*11e0*/ 	.word	0x00021d50


	//   ....[187]....
        /*11e4*/ 	.word	0x00021e80


	//   ....[188]....
        /*11e8*/ 	.word	0x00021ed0


	//   ....[189]....
        /*11ec*/ 	.word	0x00021f30


	//   ....[190]....
        /*11f0*/ 	.word	0x00021fd0


	//   ....[191]....
        /*11f4*/ 	.word	0x00022370


	//   ....[192]....
        /*11f8*/ 	.word	0x00022410


	//   ....[193]....
        /*11fc*/ 	.word	0x00022530


	//   ....[194]....
        /*1200*/ 	.word	0x000225b0


	//   ....[195]....
        /*1204*/ 	.word	0x00022630


	//   ....[196]....
        /*1208*/ 	.word	0x000226b0


	//   ....[197]....
        /*120c*/ 	.word	0x00022730


	//   ....[198]....
        /*1210*/ 	.word	0x000227c0


	//   ....[199]....
        /*1214*/ 	.word	0x00022860


	//   ....[200]....
        /*1218*/ 	.word	0x00022910


	//   ....[201]....
        /*121c*/ 	.word	0x00022990


	//   ....[202]....
        /*1220*/ 	.word	0x00022a10


	//   ....[203]....
        /*1224*/ 	.word	0x00022a90


	//   ....[204]....
        /*1228*/ 	.word	0x00022b20


	//   ....[205]....
        /*122c*/ 	.word	0x00022ba0


	//   ....[206]....
        /*1230*/ 	.word	0x00022c40


	//   ....[207]....
        /*1234*/ 	.word	0x00022cd0


	//   ....[208]....
        /*1238*/ 	.word	0x00022e00


	//----- nvinfo : EIATTR_REG_RECONFIG
	.align		4
.L_647:
        /*123c*/ 	.byte	0x01, 0x54
	.zero		2


	//----- nvinfo : EIATTR_SYSCALL_OFFSETS
	.align		4
        /*1240*/ 	.byte	0x04, 0x46
        /*1242*/ 	.short	(.L_649 - .L_648)


	//   ....[0]....
.L_648:
        /*1244*/ 	.word	0x00001a50


	//   ....[1]....
        /*1248*/ 	.word	0x00001ba0


	//   ....[2]....
        /*124c*/ 	.word	0x000064d0


	//   ....[3]....
        /*1250*/ 	.word	0x000067f0


	//   ....[4]....
        /*1254*/ 	.word	0x00019440


	//   ....[5]....
        /*1258*/ 	.word	0x000195a0


	//   ....[6]....
        /*125c*/ 	.word	0x000196a0


	//   ....[7]....
        /*1260*/ 	.word	0x00019fb0


	//   ....[8]....
        /*1264*/ 	.word	0x0001abc0


	//----- nvinfo : EIATTR_MBARRIER_INSTR_OFFSETS
	.align		4
.L_649:
        /*1268*/ 	.byte	0x04, 0x39
        /*126a*/ 	.short	(.L_651 - .L_650)


	//   ....[0]....
.L_650:
        /*126c*/ 	.word	0x000002c0
        /*1270*/ 	.word	0x000000ff
        /*1274*/ 	.word	0x00032400
        /*1278*/ 	.short	0x0100
        /*127a*/ 	.byte	0x08
	.zero		1


	//   ....[1]....
        /*127c*/ 	.word	0x000002d0
        /*1280*/ 	.word	0x000000ff
        /*1284*/ 	.word	0x00032410
        /*1288*/ 	.short	0x0100
        /*128a*/ 	.byte	0x08
	.zero		1


	//   ....[2]....
        /*128c*/ 	.word	0x000002e0
        /*1290*/ 	.word	0x000000ff
        /*1294*/ 	.word	0x00032420
        /*1298*/ 	.short	0x0100
        /*129a*/ 	.byte	0x08
	.zero		1


	//   ....[3]....
        /*129c*/ 	.word	0x000003d0
        /*12a0*/ 	.word	0x000000ff
        /*12a4*/ 	.word	0x00032430
        /*12a8*/ 	.short	0x0100
        /*12aa*/ 	.byte	0x08
	.zero		1


	//   ....[4]....
        /*12ac*/ 	.word	0x000003e0
        /*12b0*/ 	.word	0x000000ff
        /*12b4*/ 	.word	0x00032440
        /*12b8*/ 	.short	0x0100
        /*12ba*/ 	.byte	0x08
	.zero		1


	//   ....[5]....
        /*12bc*/ 	.word	0x000003f0
        /*12c0*/ 	.word	0x000000ff
        /*12c4*/ 	.word	0x00032438
        /*12c8*/ 	.short	0x0100
        /*12ca*/ 	.byte	0x08
	.zero		1


	//   ....[6]....
        /*12cc*/ 	.word	0x00000400
        /*12d0*/ 	.word	0x000000ff
        /*12d4*/ 	.word	0x00032448
        /*12d8*/ 	.short	0x0100
        /*12da*/ 	.byte	0x08
	.zero		1


	//   ....[7]....
        /*12dc*/ 	.word	0x00000530
        /*12e0*/ 	.word	0x000000ff
        /*12e4*/ 	.word	0x00032450
        /*12e8*/ 	.short	0x0100
        /*12ea*/ 	.byte	0x08
	.zero		1


	//   ....[8]....
        /*12ec*/ 	.word	0x00000540
        /*12f0*/ 	.word	0x000000ff
        /*12f4*/ 	.word	0x00032460
        /*12f8*/ 	.short	0x0100
        /*12fa*/ 	.byte	0x08
	.zero		1


	//   ....[9]....
        /*12fc*/ 	.word	0x00000550
        /*1300*/ 	.word	0x000000ff
        /*1304*/ 	.word	0x00032458
        /*1308*/ 	.short	0x0100
        /*130a*/ 	.byte	0x08
	.zero		1


	//   ....[10]....
        /*130c*/ 	.word	0x00000560
        /*1310*/ 	.word	0x000000ff
        /*1314*/ 	.word	0x00032468
        /*1318*/ 	.short	0x0100
        /*131a*/ 	.byte	0x08
	.zero		1


	//   ....[11]....
        /*131c*/ 	.word	0x00000650
        /*1320*/ 	.word	0x000000ff
        /*1324*/ 	.word	0x00032470
        /*1328*/ 	.short	0x0100
        /*132a*/ 	.byte	0x06
	.zero		1


	//   ....[12]....
        /*132c*/ 	.word	0x00000660
        /*1330*/ 	.word	0x000000ff
        /*1334*/ 	.word	0x00032480
        /*1338*/ 	.short	0x0100
        /*133a*/ 	.byte	0x06
	.zero		1


	//   ....[13]....
        /*133c*/ 	.word	0x00000670
        /*1340*/ 	.word	0x000000ff
        /*1344*/ 	.word	0x00032478
        /*1348*/ 	.short	0x0100
        /*134a*/ 	.byte	0x06
	.zero		1


	//   ....[14]....
        /*134c*/ 	.word	0x00000680
        /*1350*/ 	.word	0x000000ff
        /*1354*/ 	.word	0x00032488
        /*1358*/ 	.short	0x0100
        /*135a*/ 	.byte	0x06
	.zero		1


	//   ....[15]....
        /*135c*/ 	.word	0x000007b0
        /*1360*/ 	.word	0x000000ff
        /*1364*/ 	.word	0x00032490
        /*1368*/ 	.short	0x0100
        /*136a*/ 	.byte	0x08
	.zero		1


	//   ....[16]....
        /*136c*/ 	.word	0x000007c0
        /*1370*/ 	.word	0x000000ff
        /*1374*/ 	.word	0x000324a0
        /*1378*/ 	.short	0x0100
        /*137a*/ 	.byte	0x08
	.zero		1


	//   ....[17]....
        /*137c*/ 	.word	0x000007d0
        /*1380*/ 	.word	0x000000ff
        /*1384*/ 	.word	0x00032498
        /*1388*/ 	.short	0x0100
        /*138a*/ 	.byte	0x08
	.zero		1


	//   ....[18]....
        /*138c*/ 	.word	0x000007e0
        /*1390*/ 	.word	0x000000ff
        /*1394*/ 	.word	0x000324a8
        /*1398*/ 	.short	0x0100
        /*139a*/ 	.byte	0x08
	.zero		1


	//   ....[19]....
        /*139c*/ 	.word	0x00000910
        /*13a0*/ 	.word	0x000000ff
        /*13a4*/ 	.word	0x000324b0
        /*13a8*/ 	.short	0x0100
        /*13aa*/ 	.byte	0x08
	.zero		1


	//   ....[20]....
        /*13ac*/ 	.word	0x00000920
        /*13b0*/ 	.word	0x000000ff
        /*13b4*/ 	.word	0x000324c0
        /*13b8*/ 	.short	0x0100
        /*13ba*/ 	.byte	0x08
	.zero		1


	//   ....[21]....
        /*13bc*/ 	.word	0x00000930
        /*13c0*/ 	.word	0x000000ff
        /*13c4*/ 	.word	0x000324b8
        /*13c8*/ 	.short	0x0100
        /*13ca*/ 	.byte	0x08
	.zero		1


	//   ....[22]....
        /*13cc*/ 	.word	0x00000940
        /*13d0*/ 	.word	0x000000ff
        /*13d4*/ 	.word	0x000324c8
        /*13d8*/ 	.short	0x0100
        /*13da*/ 	.byte	0x08
	.zero		1


	//   ....[23]....
        /*13dc*/ 	.word	0x00002f10
        /*13e0*/ 	.word	0x00000060
        /*13e4*/ 	.word	0x00032490
        /*13e8*/ 	.short	0x010a
        /*13ea*/ 	.byte	0x3f
	.zero		1


	//   ....[24]....
        /*13ec*/ 	.word	0x000041f0
        /*13f0*/ 	.word	0x00000060
        /*13f4*/ 	.word	0x00032490
        /*13f8*/ 	.short	0x010a
        /*13fa*/ 	.byte	0x3f
	.zero		1


	//   ....[25]....
        /*13fc*/ 	.word	0x000053d0
        /*1400*/ 	.word	0x00000060
        /*1404*/ 	.word	0x00032490
        /*1408*/ 	.short	0x010a
        /*140a*/ 	.byte	0x3f
	.zero		1


	//   ....[26]....
        /*140c*/ 	.word	0x000055f0
        /*1410*/ 	.word	0x00000020
        /*1414*/ 	.word	0x00000000
        /*1418*/ 	.short	0x0101
        /*141a*/ 	.byte	0x3f
	.zero		1


	//   ....[27]....
        /*141c*/ 	.word	0x00005630
        /*1420*/ 	.word	0x00000060
        /*1424*/ 	.word	0x000324b0
        /*1428*/ 	.short	0x010a
        /*142a*/ 	.byte	0x3f
	.zero		1


	//   ....[28]....
        /*142c*/ 	.word	0x00005c90
        /*1430*/ 	.word	0x00000060
        /*1434*/ 	.word	0x00000000
        /*1438*/ 	.short	0x0101
        /*143a*/ 	.byte	0x3f
	.zero		1


	//   ....[29]....
        /*143c*/ 	.word	0x00006570
        /*1440*/ 	.word	0x00000013
        /*1444*/ 	.word	0x00032400
        /*1448*/ 	.short	0x010a
        /*144a*/ 	.byte	0x3f
	.zero		1


	//   ....[30]....
        /*144c*/ 	.word	0x000065c0
        /*1450*/ 	.word	0x00000013
        /*1454*/ 	.word	0x00032400
        /*1458*/ 	.short	0x010a
        /*145a*/ 	.byte	0x3f
	.zero		1


	//   ....[31]....
        /*145c*/ 	.word	0x000070b0
        /*1460*/ 	.word	0x00000013
        /*1464*/ 	.word	0x00032400
        /*1468*/ 	.short	0x010a
        /*146a*/ 	.byte	0x3f
	.zero		1


	//   ....[32]....
        /*146c*/ 	.word	0x000086b0
        /*1470*/ 	.word	0x00000013
        /*1474*/ 	.word	0x00032400
        /*1478*/ 	.short	0x010a
        /*147a*/ 	.byte	0x3f
	.zero		1


	//   ....[33]....
        /*147c*/ 	.word	0x000096f0
        /*1480*/ 	.word	0x000000b4
        /*1484*/ 	.word	0x00032430
        /*1488*/ 	.short	0x010a
        /*148a*/ 	.byte	0x3f
	.zero		1


	//   ....[34]....
        /*148c*/ 	.word	0x00009780
        /*1490*/ 	.word	0x000000b4
        /*1494*/ 	.word	0x00032430
        /*1498*/ 	.short	0x010a
        /*149a*/ 	.byte	0x3f
	.zero		1


	//   ....[35]....
        /*149c*/ 	.word	0x00009ab0
        /*14a0*/ 	.word	0x00000013
        /*14a4*/ 	.word	0x00032410
        /*14a8*/ 	.short	0x010a
        /*14aa*/ 	.byte	0x3f
	.zero		1


	//   ....[36]....
        /*14ac*/ 	.word	0x00009b00
        /*14b0*/ 	.word	0x000000b4
        /*14b4*/ 	.word	0x00032450
        /*14b8*/ 	.short	0x010a
        /*14ba*/ 	.byte	0x3f
	.zero		1


	//   ....[37]....
        /*14bc*/ 	.word	0x00009b80
        /*14c0*/ 	.word	0x000000b4
        /*14c4*/ 	.word	0x00032450
        /*14c8*/ 	.short	0x010a
        /*14ca*/ 	.byte	0x3f
	.zero		1


	//   ....[38]....
        /*14cc*/ 	.word	0x0000bc60
        /*14d0*/ 	.word	0x00000018
        /*14d4*/ 	.word	0x00000000
        /*14d8*/ 	.short	0x0101
        /*14da*/ 	.byte	0x3f
	.zero		1


	//   ....[39]....
        /*14dc*/ 	.word	0x0000c780
        /*14e0*/ 	.word	0x000000b4
        /*14e4*/ 	.word	0x00000000
        /*14e8*/ 	.short	0x0101
        /*14ea*/ 	.byte	0x3f
	.zero		1


	//   ....[40]....
        /*14ec*/ 	.word	0x0000c860
        /*14f0*/ 	.word	0x000000d2
        /*14f4*/ 	.word	0x00032430
        /*14f8*/ 	.short	0x010a
        /*14fa*/ 	.byte	0x3f
	.zero		1


	//   ....[41]....
        /*14fc*/ 	.word	0x0000c8d0
        /*1500*/ 	.word	0x000000d2
        /*1504*/ 	.word	0x00032430
        /*1508*/ 	.short	0x010a
        /*150a*/ 	.byte	0x3f
	.zero		1


	//   ....[42]....
        /*150c*/ 	.word	0x0000cb70
        /*1510*/ 	.word	0x000000d2
        /*1514*/ 	.word	0x00032450
        /*1518*/ 	.short	0x010a
        /*151a*/ 	.byte	0x3f
	.zero		1


	//   ....[43]....
        /*151c*/ 	.word	0x0000cbc0
        /*1520*/ 	.word	0x000000d2
        /*1524*/ 	.word	0x00032450
        /*1528*/ 	.short	0x010a
        /*152a*/ 	.byte	0x3f
	.zero		1


	//   ....[44]....
        /*152c*/ 	.word	0x0000f280
        /*1530*/ 	.word	0x0000009c
        /*1534*/ 	.word	0x00000000
        /*1538*/ 	.short	0x0101
        /*153a*/ 	.byte	0x3f
	.zero		1


	//   ....[45]....
        /*153c*/ 	.word	0x0000fd80
        /*1540*/ 	.word	0x000000d2
        /*1544*/ 	.word	0x00000000
        /*1548*/ 	.short	0x0101
        /*154a*/ 	.byte	0x3f
	.zero		1


	//   ....[46]....
        /*154c*/ 	.word	0x0000fe80
        /*1550*/ 	.word	0x000000d2
        /*1554*/ 	.word	0x00032430
        /*1558*/ 	.short	0x010a
        /*155a*/ 	.byte	0x3f
	.zero		1


	//   ....[47]....
        /*155c*/ 	.word	0x0000fef0
        /*1560*/ 	.word	0x000000d2
        /*1564*/ 	.word	0x00032430
        /*1568*/ 	.short	0x010a
        /*156a*/ 	.byte	0x3f
	.zero		1


	//   ....[48]....
        /*156c*/ 	.word	0x00010190
        /*1570*/ 	.word	0x000000d2
        /*1574*/ 	.word	0x00032450
        /*1578*/ 	.short	0x010a
        /*157a*/ 	.byte	0x3f
	.zero		1


	//   ....[49]....
        /*157c*/ 	.word	0x000101e0
        /*1580*/ 	.word	0x000000d2
        /*1584*/ 	.word	0x00032450
        /*1588*/ 	.short	0x010a
        /*158a*/ 	.byte	0x3f
	.zero		1


	//   ....[50]....
        /*158c*/ 	.word	0x000122c0
        /*1590*/ 	.word	0x00000003
        /*1594*/ 	.word	0x00000000
        /*1598*/ 	.short	0x0101
        /*159a*/ 	.byte	0x3f
	.zero		1


	//   ....[51]....
        /*159c*/ 	.word	0x00012c10
        /*15a0*/ 	.word	0x000000d2
        /*15a4*/ 	.word	0x00000000
        /*15a8*/ 	.short	0x0101
        /*15aa*/ 	.byte	0x3f
	.zero		1


	//   ....[52]....
        /*15ac*/ 	.word	0x000151e0
        /*15b0*/ 	.word	0x00000000
        /*15b4*/ 	.word	0x00000000
        /*15b8*/ 	.short	0x0101
        /*15ba*/ 	.byte	0x3f
	.zero		1


	//   ....[53]....
        /*15bc*/ 	.word	0x00017e90
        /*15c0*/ 	.word	0x00000006
        /*15c4*/ 	.word	0x00032420
        /*15c8*/ 	.short	0x010a
        /*15ca*/ 	.byte	0x3f
	.zero		1


	//   ....[54]....
        /*15cc*/ 	.word	0x00017f80
        /*15d0*/ 	.word	0x00000004
        /*15d4*/ 	.word	0x000324a0
        /*15d8*/ 	.short	0x010a
        /*15da*/ 	.byte	0x3f
	.zero		1


	//   ....[55]....
        /*15dc*/ 	.word	0x000181d0
        /*15e0*/ 	.word	0x00000004
        /*15e4*/ 	.word	0x000324c0
        /*15e8*/ 	.short	0x010a
        /*15ea*/ 	.byte	0x3f
	.zero		1


	//   ....[56]....
        /*15ec*/ 	.word	0x00018890
        /*15f0*/ 	.word	0x00000005
        /*15f4*/ 	.word	0x000324a0
        /*15f8*/ 	.short	0x010a
        /*15fa*/ 	.byte	0x3f
	.zero		1


	//   ....[57]....
        /*15fc*/ 	.word	0x00018ad0
        /*1600*/ 	.word	0x00000005
        /*1604*/ 	.word	0x000324c0
        /*1608*/ 	.short	0x010a
        /*160a*/ 	.byte	0x3f
	.zero		1


	//   ....[58]....
        /*160c*/ 	.word	0x00019af0
        /*1610*/ 	.word	0x00000000
        /*1614*/ 	.word	0x00032440
        /*1618*/ 	.short	0x010a
        /*161a*/ 	.byte	0x3f
	.zero		1


	//   ....[59]....
        /*161c*/ 	.word	0x0001a960
        /*1620*/ 	.word	0x00000008
        /*1624*/ 	.word	0x00032400
        /*1628*/ 	.short	0x0107
        /*162a*/ 	.byte	0x3f
	.zero		1


	//   ....[60]....
        /*162c*/ 	.word	0x0001aa00
        /*1630*/ 	.word	0x00000002
        /*1634*/ 	.word	0x00032400
        /*1638*/ 	.short	0x0101
        /*163a*/ 	.byte	0x3f
	.zero		1


	//   ....[61]....
        /*163c*/ 	.word	0x0001b660
        /*1640*/ 	.word	0x00000008
        /*1644*/ 	.word	0x00032410
        /*1648*/ 	.short	0x0107
        /*164a*/ 	.byte	0x3f
	.zero		1


	//   ....[62]....
        /*164c*/ 	.word	0x0001b760
        /*1650*/ 	.word	0x00000002
        /*1654*/ 	.word	0x00032410
        /*1658*/ 	.short	0x0101
        /*165a*/ 	.byte	0x3f
	.zero		1


	//   ....[63]....
        /*165c*/ 	.word	0x0001b780
        /*1660*/ 	.word	0x00000002
        /*1664*/ 	.word	0x00032420
        /*1668*/ 	.short	0x010a
        /*166a*/ 	.byte	0x3f
	.zero		1


	//   ....[64]....
        /*166c*/ 	.word	0x0001b890
        /*1670*/ 	.word	0x00000002
        /*1674*/ 	.word	0x00032460
        /*1678*/ 	.short	0x010a
        /*167a*/ 	.byte	0x3f
	.zero		1


	//   ....[65]....
        /*167c*/ 	.word	0x0001c180
        /*1680*/ 	.word	0x00000002
        /*1684*/ 	.word	0x00032440
        /*1688*/ 	.short	0x010a
        /*168a*/ 	.byte	0x3f
	.zero		1


	//   ....[66]....
        /*168c*/ 	.word	0x0001c3e0
        /*1690*/ 	.word	0x00000002
        /*1694*/ 	.word	0x00032460
        /*1698*/ 	.short	0x010a
        /*169a*/ 	.byte	0x3f
	.zero		1


	//   ....[67]....
        /*169c*/ 	.word	0x0001cc60
        /*16a0*/ 	.word	0x00000003
        /*16a4*/ 	.word	0x00032440
        /*16a8*/ 	.short	0x010a
        /*16aa*/ 	.byte	0x3f
	.zero		1


	//   ....[68]....
        /*16ac*/ 	.word	0x0001ceb0
        /*16b0*/ 	.word	0x00000003
        /*16b4*/ 	.word	0x00032460
        /*16b8*/ 	.short	0x010a
        /*16ba*/ 	.byte	0x3f
	.zero		1


	//   ....[69]....
        /*16bc*/ 	.word	0x0001d6c0
        /*16c0*/ 	.word	0x00000003
        /*16c4*/ 	.word	0x00032440
        /*16c8*/ 	.short	0x010a
        /*16ca*/ 	.byte	0x3f
	.zero		1


	//   ....[70]....
        /*16cc*/ 	.word	0x0001d920
        /*16d0*/ 	.word	0x00000003
        /*16d4*/ 	.word	0x00032460
        /*16d8*/ 	.short	0x010a
        /*16da*/ 	.byte	0x3f
	.zero		1


	//   ....[71]....
        /*16dc*/ 	.word	0x0001ed90
        /*16e0*/ 	.word	0x00000000
        /*16e4*/ 	.word	0x00032420
        /*16e8*/ 	.short	0x010a
        /*16ea*/ 	.byte	0x3f
	.zero		1


	//   ....[72]....
        /*16ec*/ 	.word	0x0001ef40
        /*16f0*/ 	.word	0x00000006
        /*16f4*/ 	.word	0x00000000
        /*16f8*/ 	.short	0x010a
        /*16fa*/ 	.byte	0x3f
	.zero		1


	//   ....[73]....
        /*16fc*/ 	.word	0x0001efb0
        /*1700*/ 	.word	0x00000007
        /*1704*/ 	.word	0x00000000
        /*1708*/ 	.short	0x010a
        /*170a*/ 	.byte	0x3f
	.zero		1


	//   ....[74]....
        /*170c*/ 	.word	0x0001f020
        /*1710*/ 	.word	0x00000004
        /*1714*/ 	.word	0x00000000
        /*1718*/ 	.short	0x010a
        /*171a*/ 	.byte	0x3f
	.zero		1


	//   ....[75]....
        /*171c*/ 	.word	0x0001f050
        /*1720*/ 	.word	0x00000003
        /*1724*/ 	.word	0x00000000
        /*1728*/ 	.short	0x010a
        /*172a*/ 	.byte	0x3f
	.zero		1


	//   ....[76]....
        /*172c*/ 	.word	0x0001f0b0
        /*1730*/ 	.word	0x00000060
        /*1734*/ 	.word	0x00032490
        /*1738*/ 	.short	0x010a
        /*173a*/ 	.byte	0x3f
	.zero		1


	//   ....[77]....
        /*173c*/ 	.word	0x0001f100
        /*1740*/ 	.word	0x00000060
        /*1744*/ 	.word	0x00032490
        /*1748*/ 	.short	0x010a
        /*174a*/ 	.byte	0x3f
	.zero		1


	//   ....[78]....
        /*174c*/ 	.word	0x0001f150
        /*1750*/ 	.word	0x00000060
        /*1754*/ 	.word	0x00032490
        /*1758*/ 	.short	0x010a
        /*175a*/ 	.byte	0x3f
	.zero		1


	//   ....[79]....
        /*175c*/ 	.word	0x0001f1a0
        /*1760*/ 	.word	0x00000060
        /*1764*/ 	.word	0x000324b0
        /*1768*/ 	.short	0x010a
        /*176a*/ 	.byte	0x3f
	.zero		1


	//   ....[80]....
        /*176c*/ 	.word	0x0001f660
        /*1770*/ 	.word	0x00000013
        /*1774*/ 	.word	0x00032400
        /*1778*/ 	.short	0x010a
        /*177a*/ 	.byte	0x3f
	.zero		1


	//   ....[81]....
        /*177c*/ 	.word	0x0001fc80
        /*1780*/ 	.word	0x00000013
        /*1784*/ 	.word	0x00032400
        /*1788*/ 	.short	0x010a
        /*178a*/ 	.byte	0x3f
	.zero		1


	//   ....[82]....
        /*178c*/ 	.word	0x0001fcd0
        /*1790*/ 	.word	0x000000b4
        /*1794*/ 	.word	0x00032430
        /*1798*/ 	.short	0x010a
        /*179a*/ 	.byte	0x3f
	.zero		1


	//   ....[83]....
        /*179c*/ 	.word	0x0001fd20
        /*17a0*/ 	.word	0x00000013
        /*17a4*/ 	.word	0x00032410
        /*17a8*/ 	.short	0x010a
        /*17aa*/ 	.byte	0x3f
	.zero		1


	//   ....[84]....
        /*17ac*/ 	.word	0x0001fd70
        /*17b0*/ 	.word	0x000000b4
        /*17b4*/ 	.word	0x00032450
        /*17b8*/ 	.short	0x010a
        /*17ba*/ 	.byte	0x3f
	.zero		1


	//   ....[85]....
        /*17bc*/ 	.word	0x0001fdc0
        /*17c0*/ 	.word	0x000000d2
        /*17c4*/ 	.word	0x00032430
        /*17c8*/ 	.short	0x010a
        /*17ca*/ 	.byte	0x3f
	.zero		1


	//   ....[86]....
        /*17cc*/ 	.word	0x0001fe10
        /*17d0*/ 	.word	0x000000d2
        /*17d4*/ 	.word	0x00032450
        /*17d8*/ 	.short	0x010a
        /*17da*/ 	.byte	0x3f
	.zero		1


	//   ....[87]....
        /*17dc*/ 	.word	0x0001fe60
        /*17e0*/ 	.word	0x000000d2
        /*17e4*/ 	.word	0x00032430
        /*17e8*/ 	.short	0x010a
        /*17ea*/ 	.byte	0x3f
	.zero		1


	//   ....[88]....
        /*17ec*/ 	.word	0x0001feb0
        /*17f0*/ 	.word	0x000000d2
        /*17f4*/ 	.word	0x00032450
        /*17f8*/ 	.short	0x010a
        /*17fa*/ 	.byte	0x3f
	.zero		1


	//   ....[89]....
        /*17fc*/ 	.word	0x00020490
        /*1800*/ 	.word	0x00000005
        /*1804*/ 	.word	0x00032420
        /*1808*/ 	.short	0x010a
        /*180a*/ 	.byte	0x3f
	.zero		1


	//   ....[90]....
        /*180c*/ 	.word	0x000204e0
        /*1810*/ 	.word	0x00000004
        /*1814*/ 	.word	0x000324a0
        /*1818*/ 	.short	0x010a
        /*181a*/ 	.byte	0x3f
	.zero		1


	//   ....[91]....
        /*181c*/ 	.word	0x00020530
        /*1820*/ 	.word	0x00000004
        /*1824*/ 	.word	0x000324c0
        /*1828*/ 	.short	0x010a
        /*182a*/ 	.byte	0x3f
	.zero		1


	//   ....[92]....
        /*182c*/ 	.word	0x00020580
        /*1830*/ 	.word	0x00000005
        /*1834*/ 	.word	0x000324a0
        /*1838*/ 	.short	0x010a
        /*183a*/ 	.byte	0x3f
	.zero		1


	//   ....[93]....
        /*183c*/ 	.word	0x000205d0
        /*1840*/ 	.word	0x00000005
        /*1844*/ 	.word	0x000324c0
        /*1848*/ 	.short	0x010a
        /*184a*/ 	.byte	0x3f
	.zero		1


	//   ....[94]....
        /*184c*/ 	.word	0x00020770
        /*1850*/ 	.word	0x00000000
        /*1854*/ 	.word	0x00032440
        /*1858*/ 	.short	0x010a
        /*185a*/ 	.byte	0x3f
	.zero		1


	//   ....[95]....
        /*185c*/ 	.word	0x00022090
        /*1860*/ 	.word	0x00000002
        /*1864*/ 	.word	0x00032420
        /*1868*/ 	.short	0x010a
        /*186a*/ 	.byte	0x3f
	.zero		1


	//   ....[96]....
        /*186c*/ 	.word	0x000220e0
        /*1870*/ 	.word	0x00000002
        /*1874*/ 	.word	0x00032460
        /*1878*/ 	.short	0x010a
        /*187a*/ 	.byte	0x3f
	.zero		1


	//   ....[97]....
        /*187c*/ 	.word	0x00022130
        /*1880*/ 	.word	0x00000002
        /*1884*/ 	.word	0x00032440
        /*1888*/ 	.short	0x010a
        /*188a*/ 	.byte	0x3f
	.zero		1


	//   ....[98]....
        /*188c*/ 	.word	0x00022180
        /*1890*/ 	.word	0x00000002
        /*1894*/ 	.word	0x00032460
        /*1898*/ 	.short	0x010a
        /*189a*/ 	.byte	0x3f
	.zero		1


	//   ....[99]....
        /*189c*/ 	.word	0x000221d0
        /*18a0*/ 	.word	0x00000003
        /*18a4*/ 	.word	0x00032440
        /*18a8*/ 	.short	0x010a
        /*18aa*/ 	.byte	0x3f
	.zero		1


	//   ....[100]....
        /*18ac*/ 	.word	0x00022220
        /*18b0*/ 	.word	0x00000003
        /*18b4*/ 	.word	0x00032460
        /*18b8*/ 	.short	0x010a
        /*18ba*/ 	.byte	0x3f
	.zero		1


	//   ....[101]....
        /*18bc*/ 	.word	0x00022270
        /*18c0*/ 	.word	0x00000003
        /*18c4*/ 	.word	0x00032440
        /*18c8*/ 	.short	0x010a
        /*18ca*/ 	.byte	0x3f
	.zero		1


	//   ....[102]....
        /*18cc*/ 	.word	0x000222c0
        /*18d0*/ 	.word	0x00000003
        /*18d4*/ 	.word	0x00032460
        /*18d8*/ 	.short	0x010a
        /*18da*/ 	.byte	0x3f
	.zero		1


	//   ....[103]....
        /*18dc*/ 	.word	0x00022d20
        /*18e0*/ 	.word	0x00000000
        /*18e4*/ 	.word	0x00032420
        /*18e8*/ 	.short	0x010a
        /*18ea*/ 	.byte	0x3f
	.zero		1


	//   ....[104]....
        /*18ec*/ 	.word	0x00022ec0
        /*18f0*/ 	.word	0x00000006
        /*18f4*/ 	.word	0x00000000
        /*18f8*/ 	.short	0x010a
        /*18fa*/ 	.byte	0x3f
	.zero		1


	//   ....[105]....
        /*18fc*/ 	.word	0x00022f10
        /*1900*/ 	.word	0x00000007
        /*1904*/ 	.word	0x00000000
        /*1908*/ 	.short	0x010a
        /*190a*/ 	.byte	0x3f
	.zero		1


	//   ....[106]....
        /*190c*/ 	.word	0x00022f60
        /*1910*/ 	.word	0x00000004
        /*1914*/ 	.word	0x00000000
        /*1918*/ 	.short	0x010a
        /*191a*/ 	.byte	0x3f
	.zero		1


	//----- nvinfo : EIATTR_NUM_MBARRIERS
	.align		4
.L_651:
        /*191c*/ 	.byte	0x03, 0x38
        /*191e*/ 	.short	0x0017


	//----- nvinfo : EIATTR_EXIT_INSTR_OFFSETS
	.align		4
        /*1920*/ 	.byte	0x04, 0x1c
        /*1922*/ 	.short	(.L_653 - .L_652)


	//   ....[0]....
.L_652:
        /*1924*/ 	.word	0x0001f0a0


	//----- nvinfo : EIATTR_MAX_THREADS
	.align		4
.L_653:
        /*1928*/ 	.byte	0x04, 0x05
        /*192a*/ 	.short	(.L_655 - .L_654)
.L_654:
        /*192c*/ 	.word	0x00000180
        /*1930*/ 	.word	0x00000001
        /*1934*/ 	.word	0x00000001


	//----- nvinfo : EIATTR_CRS_STACK_SIZE
	.align		4
.L_655:
        /*1938*/ 	.byte	0x04, 0x1e
        /*193a*/ 	.short	(.L_657 - .L_656)
.L_656:
        /*193c*/ 	.word	0x00000000


	//----- nvinfo : EIATTR_CBANK_PARAM_SIZE
	.align		4
.L_657:
        /*1940*/ 	.byte	0x03, 0x19
        /*1942*/ 	.short	0x0bf0


	//----- nvinfo : EIATTR_PARAM_CBANK
	.align		4
        /*1944*/ 	.byte	0x04, 0x0a
        /*1946*/ 	.short	(.L_659 - .L_658)
	.align		4
.L_658:
        /*1948*/ 	.word	index@(.nv.constant0._ZN7cutlass13device_kernelIN5flash11enable_sm90INS1_16FlashAttnFwdSm90INS1_25CollectiveMainloopFwdSm90ILi2EN4cute5tupleIJNS5_1CILi1EEES8_S8_EEENS6_IJNS7_ILi128EEENS7_ILi96EEENS7_ILi64EEEEEELi256ENS_10bfloat16_tEfNS_4arch4Sm90ELb1ELb0ELb1ELb1ELb0ELb1ELb1ELb1ELb0ELb1ELb0ELb0EEENS1_21CollectiveEpilogueFwdINS6_IJSA_NS7_ILi256EEESB_EEES9_SE_SG_Li256ELb1ELb1ELb0ELb0EEENS1_36VarlenDynamicPersistentTileSchedulerILi128ELi96ELi256ELi128ELb0ELb1ELb1ELb1ELb1ELb1EEEEEEEEEvNT_6ParamsE)
        /*194c*/ 	.short	0x0210
        /*194e*/ 	.short	0x0bf0


	//----- nvinfo : EIATTR_SW_WAR
	.align		4
.L_659:
        /*1950*/ 	.byte	0x04, 0x36
        /*1952*/ 	.short	(.L_661 - .L_660)
.L_660:
        /*1954*/ 	.word	0x00000008
.L_661:


//--------------------- .nv.callgraph             --------------------------
	.section	.nv.callgraph,"",@"SHT_CUDA_CALLGRAPH"
	.align	4
	.sectionentsize	8
	.align		4
        /*0000*/ 	.word	0x00000000
	.align		4
        /*0004*/ 	.word	0xffffffff
	.align		4
        /*0008*/ 	.word	index@(_ZN7cutlass13device_kernelIN5flash11enable_sm90INS1_16FlashAttnFwdSm90INS1_25CollectiveMainloopFwdSm90ILi2EN4cute5tupleIJNS5_1CILi1EEES8_S8_EEENS6_IJNS7_ILi128EEENS7_ILi96EEENS7_ILi64EEEEEELi256ENS_10bfloat16_tEfNS_4arch4Sm90ELb0ELb0ELb1ELb0ELb0ELb0ELb0ELb1ELb0ELb1ELb0ELb0EEENS1_21CollectiveEpilogueFwdINS6_IJSA_NS7_ILi256EEESB_EEES9_SE_SG_Li256ELb0ELb1ELb0ELb0EEENS1_29StaticPersistentTileSchedulerILb0EEEEEEEEEvNT_6ParamsE)
	.align		4
        /*000c*/ 	.word	index@(__assertfail)
	.align		4
        /*0010*/ 	.word	index@(_ZN7cutlass13device_kernelIN5flash11enable_sm90INS1_16FlashAttnFwdSm90INS1_25CollectiveMainloopFwdSm90ILi2EN4cute5tupleIJNS5_1CILi1EEES8_S8_EEENS6_IJNS7_ILi128EEENS7_ILi96EEENS7_ILi64EEEEEELi256ENS_10bfloat16_tEfNS_4arch4Sm90ELb0ELb0ELb1ELb0ELb0ELb0ELb1ELb1ELb0ELb1ELb0ELb0EEENS1_21CollectiveEpilogueFwdINS6_IJSA_NS7_ILi256EEESB_EEES9_SE_SG_Li256ELb0ELb1ELb0ELb0EEENS1_29StaticPersistentTileSchedulerILb0EEEEEEEEEvNT_6ParamsE)
	.align		4
        /*0014*/ 	.word	index@(__assertfail)
	.align		4
        /*0018*/ 	.word	index@(_ZN7cutlass13device_kernelIN5flash11enable_sm90INS1_16FlashAttnFwdSm90INS1_25CollectiveMainloopFwdSm90ILi2EN4cute5tupleIJNS5_1CILi1EEES8_S8_EEENS6_IJNS7_ILi128EEENS7_ILi96EEENS7_ILi64EEEEEELi256ENS_10bfloat16_tEfNS_4arch4Sm90ELb0ELb0ELb1ELb1ELb0ELb0ELb0ELb1ELb0ELb1ELb0ELb0EEENS1_21CollectiveEpilogueFwdINS6_IJSA_NS7_ILi256EEESB_EEES9_SE_SG_Li256ELb1ELb1ELb0ELb0EEENS1_36VarlenDynamicPersistentTileSchedulerILi128ELi96ELi256ELi128ELb0ELb1ELb1ELb0ELb1ELb1EEEEEEEEEvNT_6ParamsE)
	.align		4
        /*001c*/ 	.word	index@(__assertfail)
	.align		4
        /*0020*/ 	.word	index@(_ZN7cutlass13device_kernelIN5flash11enable_sm90INS1_16FlashAttnFwdSm90INS1_25CollectiveMainloopFwdSm90ILi2EN4cute5tupleIJNS5_1CILi1EEES8_S8_EEENS6_IJNS7_ILi128EEENS7_ILi96EEENS7_ILi64EEEEEELi256ENS_10bfloat16_tEfNS_4arch4Sm90ELb0ELb0ELb1ELb1ELb0ELb1ELb0ELb1ELb0ELb1ELb0ELb0EEENS1_21CollectiveEpilogueFwdINS6_IJSA_NS7_ILi256EEESB_EEES9_SE_SG_Li256ELb1ELb1ELb0ELb0EEENS1_36VarlenDynamicPersistentTileSchedulerILi128ELi96ELi256ELi128ELb0ELb1ELb1ELb0ELb1ELb1EEEEEEEEEvNT_6ParamsE)
	.align		4
        /*0024*/ 	.word	index@(__assertfail)
	.align		4
        /*0028*/ 	.word	index@(_ZN7cutlass13device_kernelIN5flash11enable_sm90INS1_16FlashAttnFwdSm90INS1_25CollectiveMainloopFwdSm90ILi2EN4cute5tupleIJNS5_1CILi1EEES8_S8_EEENS6_IJNS7_ILi128EEENS7_ILi96EEENS7_ILi64EEEEEELi256ENS_10bfloat16_tEfNS_4arch4Sm90ELb0ELb0ELb1ELb1ELb0ELb0ELb1ELb1ELb0ELb1ELb0ELb0EEENS1_21CollectiveEpilogueFwdINS6_IJSA_NS7_ILi256EEESB_EEES9_SE_SG_Li256ELb1ELb1ELb0ELb0EEENS1_36VarlenDynamicPersistentTileSchedulerILi128ELi96ELi256ELi128ELb0ELb1ELb1ELb0ELb1ELb1EEEEEEEEEvNT_6ParamsE)
	.align		4
        /*002c*/ 	.word	index@(__assertfail)
	.align		4
        /*0030*/ 	.word	index@(_ZN7cutlass13device_kernelIN5flash11enable_sm90INS1_16FlashAttnFwdSm90INS1_25CollectiveMainloopFwdSm90ILi2EN4cute5tupleIJNS5_1CILi1EEES8_S8_EEENS6_IJNS7_ILi128EEENS7_ILi96EEENS7_ILi64EEEEEELi256ENS_10bfloat16_tEfNS_4arch4Sm90ELb0ELb0ELb1ELb1ELb0ELb1ELb1ELb1ELb0ELb1ELb0ELb0EEENS1_21CollectiveEpilogueFwdINS6_IJSA_NS7_ILi256EEESB_EEES9_SE_SG_Li256ELb1ELb1ELb0ELb0EEENS1_36VarlenDynamicPersistentTileSchedulerILi128ELi96ELi256ELi128ELb0ELb1ELb1ELb0ELb1ELb1EEEEEEEEEvNT_6ParamsE)
	.align		4
        /*0034*/ 	.word	index@(__assertfail)
	.align		4
        /*0038*/ 	.word	index@(_ZN7cutlass13device_kernelIN5flash11enable_sm90INS1_16FlashAttnFwdSm90INS1_25CollectiveMainloopFwdSm90ILi2EN4cute5tupleIJNS5_1CILi1EEES8_S8_EEENS6_IJNS7_ILi128EEENS7_ILi96EEENS7_ILi64EEEEEELi256ENS_10bfloat16_tEfNS_4arch4Sm90ELb0ELb1ELb1ELb0ELb0ELb0ELb0ELb1ELb0ELb1ELb0ELb0EEENS1_21CollectiveEpilogueFwdINS6_IJSA_NS7_ILi256EEESB_EEES9_SE_SG_Li256ELb0ELb1ELb0ELb0EEENS1_30DynamicPersistentTileSchedulerILi256ELi128ELb0ELb1ELb1EEEEEEEEEvNT_6ParamsE)
	.align		4
        /*003c*/ 	.word	index@(__assertfail)
	.align		4
        /*0040*/ 	.word	index@(_ZN7cutlass13device_kernelIN5flash11enable_sm90INS1_16FlashAttnFwdSm90INS1_25CollectiveMainloopFwdSm90ILi2EN4cute5tupleIJNS5_1CILi1EEES8_S8_EEENS6_IJNS7_ILi128EEENS7_ILi96EEENS7_ILi64EEEEEELi256ENS_10bfloat16_tEfNS_4arch4Sm90ELb0ELb1ELb1ELb0ELb0ELb0ELb1ELb1ELb0ELb1ELb0ELb0EEENS1_21CollectiveEpilogueFwdINS6_IJSA_NS7_ILi256EEESB_EEES9_SE_SG_Li256ELb0ELb1ELb0ELb0EEENS1_30DynamicPersistentTileSchedulerILi256ELi128ELb0ELb1ELb1EEEEEEEEEvNT_6ParamsE)
	.align		4
        /*0044*/ 	.word	index@(__assertfail)
	.align		4
        /*0048*/ 	.word	index@(_ZN7cutlass13device_kernelIN5flash11enable_sm90INS1_16FlashAttnFwdSm90INS1_25CollectiveMainloopFwdSm90ILi2EN4cute5tupleIJNS5_1CILi1EEES8_S8_EEENS6_IJNS7_ILi128EEENS7_ILi96EEENS7_ILi64EEEEEELi256ENS_10bfloat16_tEfNS_4arch4Sm90ELb0ELb1ELb1ELb1ELb0ELb0ELb0ELb1ELb0ELb1ELb0ELb0EEENS1_21CollectiveEpilogueFwdINS6_IJSA_NS7_ILi256EEESB_EEES9_SE_SG_Li256ELb1ELb1ELb0ELb0EEENS1_36VarlenDynamicPersistentTileSchedulerILi128ELi96ELi256ELi128ELb0ELb1ELb1ELb1ELb0ELb1EEEEEEEEEvNT_6ParamsE)
	.align		4
        /*004c*/ 	.word	index@(__assertfail)
	.align		4
        /*0050*/ 	.word	index@(_ZN7cutlass13device_kernelIN5flash11enable_sm90INS1_16FlashAttnFwdSm90INS1_25CollectiveMainloopFwdSm90ILi2EN4cute5tupleIJNS5_1CILi1EEES8_S8_EEENS6_IJNS7_ILi128EEENS7_ILi96EEENS7_ILi64EEEEEELi256ENS_10bfloat16_tEfNS_4arch4Sm90ELb0ELb1ELb1ELb1ELb0ELb1ELb0ELb1ELb0ELb1ELb0ELb0EEENS1_21CollectiveEpilogueFwdINS6_IJSA_NS7_ILi256EEESB_EEES9_SE_SG_Li256ELb1ELb1ELb0ELb0EEENS1_36VarlenDynamicPersistentTileSchedulerILi128ELi96ELi256ELi128ELb0ELb1ELb1ELb1ELb0ELb1EEEEEEEEEvNT_6ParamsE)
	.align		4
        /*0054*/ 	.word	index@(__assertfail)
	.align		4
        /*0058*/ 	.word	index@(_ZN7cutlass13device_kernelIN5flash11enable_sm90INS1_16FlashAttnFwdSm90INS1_25CollectiveMainloopFwdSm90ILi2EN4cute5tupleIJNS5_1CILi1EEES8_S8_EEENS6_IJNS7_ILi128EEENS7_ILi96EEENS7_ILi64EEEEEELi256ENS_10bfloat16_tEfNS_4arch4Sm90ELb0ELb1ELb1ELb1ELb0ELb0ELb1ELb1ELb0ELb1ELb0ELb0EEENS1_21CollectiveEpilogueFwdINS6_IJSA_NS7_ILi256EEESB_EEES9_SE_SG_Li256ELb1ELb1ELb0ELb0EEENS1_36VarlenDynamicPersistentTileSchedulerILi128ELi96ELi256ELi128ELb0ELb1ELb1ELb1ELb0ELb1EEEEEEEEEvNT_6ParamsE)
	.align		4
        /*005c*/ 	.word	index@(__assertfail)
	.align		4
        /*0060*/ 	.word	index@(_ZN7cutlass13device_kernelIN5flash11enable_sm90INS1_16FlashAttnFwdSm90INS1_25CollectiveMainloopFwdSm90ILi2EN4cute5tupleIJNS5_1CILi1EEES8_S8_EEENS6_IJNS7_ILi128EEENS7_ILi96EEENS7_ILi64EEEEEELi256ENS_10bfloat16_tEfNS_4arch4Sm90ELb0ELb1ELb1ELb1ELb0ELb1ELb1ELb1ELb0ELb1ELb0ELb0EEENS1_21CollectiveEpilogueFwdINS6_IJSA_NS7_ILi256EEESB_EEES9_SE_SG_Li256ELb1ELb1ELb0ELb0EEENS1_36VarlenDynamicPersistentTileSchedulerILi128ELi96ELi256ELi128ELb0ELb1ELb1ELb1ELb0ELb1EEEEEEEEEvNT_6ParamsE)
	.align		4
        /*0064*/ 	.word	index@(__assertfail)
	.align		4
        /*0068*/ 	.word	index@(_ZN7cutlass13device_kernelIN5flash11enable_sm90INS1_16FlashAttnFwdSm90INS1_25CollectiveMainloopFwdSm90ILi2EN4cute5tupleIJNS5_1CILi1EEES8_S8_EEENS6_IJNS7_ILi128EEENS7_ILi96EEENS7_ILi64EEEEEELi256ENS_10bfloat16_tEfNS_4arch4Sm90ELb1ELb0ELb1ELb0ELb0ELb0ELb0ELb1ELb0ELb1ELb0ELb0EEENS1_21CollectiveEpilogueFwdINS6_IJSA_NS7_ILi256EEESB_EEES9_SE_SG_Li256ELb0ELb1ELb0ELb0EEENS1_30DynamicPersistentTileSchedulerILi256ELi128ELb0ELb1ELb1EEEEEEEEEvNT_6ParamsE)
	.align		4
        /*006c*/ 	.word	index@(__assertfail)
	.align		4
        /*0070*/ 	.word	index@(_ZN7cutlass13device_kernelIN5flash11enable_sm90INS1_16FlashAttnFwdSm90INS1_25CollectiveMainloopFwdSm90ILi2EN4cute5tupleIJNS5_1CILi1EEES8_S8_EEENS6_IJNS7_ILi128EEENS7_ILi96EEENS7_ILi64EEEEEELi256ENS_10bfloat16_tEfNS_4arch4Sm90ELb1ELb0ELb1ELb0ELb0ELb0ELb1ELb1ELb0ELb1ELb0ELb0EEENS1_21CollectiveEpilogueFwdINS6_IJSA_NS7_ILi256EEESB_EEES9_SE_SG_Li256ELb0ELb1ELb0ELb0EEENS1_30DynamicPersistentTileSchedulerILi256ELi128ELb0ELb1ELb1EEEEEEEEEvNT_6ParamsE)
	.align		4
        /*0074*/ 	.word	index@(__assertfail)
	.align		4
        /*0078*/ 	.word	index@(_ZN7cutlass13device_kernelIN5flash11enable_sm90INS1_16FlashAttnFwdSm90INS1_25CollectiveMainloopFwdSm90ILi2EN4cute5tupleIJNS5_1CILi1EEES8_S8_EEENS6_IJNS7_ILi128EEENS7_ILi96EEENS7_ILi64EEEEEELi256ENS_10bfloat16_tEfNS_4arch4Sm90ELb1ELb0ELb1ELb1ELb0ELb0ELb0ELb1ELb0ELb1ELb0ELb0EEENS1_21CollectiveEpilogueFwdINS6_IJSA_NS7_ILi256EEESB_EEES9_SE_SG_Li256ELb1ELb1ELb0ELb0EEENS1_36VarlenDynamicPersistentTileSchedulerILi128ELi96ELi256ELi128ELb0ELb1ELb1ELb1ELb1ELb1EEEEEEEEEvNT_6ParamsE)
	.align		4
        /*007c*/ 	.word	index@(__assertfail)
	.align		4
        /*0080*/ 	.word	index@(_ZN7cutlass13device_kernelIN5flash11enable_sm90INS1_16FlashAttnFwdSm90INS1_25CollectiveMainloopFwdSm90ILi2EN4cute5tupleIJNS5_1CILi1EEES8_S8_EEENS6_IJNS7_ILi128EEENS7_ILi96EEENS7_ILi64EEEEEELi256ENS_10bfloat16_tEfNS_4arch4Sm90ELb1ELb0ELb1ELb1ELb0ELb1ELb0ELb1ELb0ELb1ELb0ELb0EEENS1_21CollectiveEpilogueFwdINS6_IJSA_NS7_ILi256EEESB_EEES9_SE_SG_Li256ELb1ELb1ELb0ELb0EEENS1_36VarlenDynamicPersistentTileSchedulerILi128ELi96ELi256ELi128ELb0ELb1ELb1ELb1ELb1ELb1EEEEEEEEEvNT_6ParamsE)
	.align		4
        /*0084*/ 	.word	index@(__assertfail)
	.align		4
        /*0088*/ 	.word	index@(_ZN7cutlass13device_kernelIN5flash11enable_sm90INS1_16FlashAttnFwdSm90INS1_25CollectiveMainloopFwdSm90ILi2EN4cute5tupleIJNS5_1CILi1EEES8_S8_EEENS6_IJNS7_ILi128EEENS7_ILi96EEENS7_ILi64EEEEEELi256ENS_10bfloat16_tEfNS_4arch4Sm90ELb1ELb0ELb1ELb1ELb0ELb0ELb1ELb1ELb0ELb1ELb0ELb0EEENS1_21CollectiveEpilogueFwdINS6_IJSA_NS7_ILi256EEESB_EEES9_SE_SG_Li256ELb1ELb1ELb0ELb0EEENS1_36VarlenDynamicPersistentTileSchedulerILi128ELi96ELi256ELi128ELb0ELb1ELb1ELb1ELb1ELb1EEEEEEEEEvNT_6ParamsE)
	.align		4
        /*008c*/ 	.word	index@(__assertfail)
	.align		4
        /*0090*/ 	.word	index@(_ZN7cutlass13device_kernelIN5flash11enable_sm90INS1_16FlashAttnFwdSm90INS1_25CollectiveMainloopFwdSm90ILi2EN4cute5tupleIJNS5_1CILi1EEES8_S8_EEENS6_IJNS7_ILi128EEENS7_ILi96EEENS7_ILi64EEEEEELi256ENS_10bfloat16_tEfNS_4arch4Sm90ELb1ELb0ELb1ELb1ELb0ELb1ELb1ELb1ELb0ELb1ELb0ELb0EEENS1_21CollectiveEpilogueFwdINS6_IJSA_NS7_ILi256EEESB_EEES9_SE_SG_Li256ELb1ELb1ELb0ELb0EEENS1_36VarlenDynamicPersistentTileSchedulerILi128ELi96ELi256ELi128ELb0ELb1ELb1ELb1ELb1ELb1EEEEEEEEEvNT_6ParamsE)
	.align		4
        /*0094*/ 	.word	index@(__assertfail)
	.align		4
        /*0098*/ 	.word	0x00000000
	.align		4
        /*009c*/ 	.word	0xfffffffe
	.align		4
        /*00a0*/ 	.word	0x00000000
	.align		4
        /*00a4*/ 	.word	0xfffffffd
	.align		4
        /*00a8*/ 	.word	0x00000000
	.align		4
        /*00ac*/ 	.word	0xfffffffc


//--------------------- .nv.constant4             --------------------------
	.section	.nv.constant4,"a",@progbits
	.align	8
	.align		8
.nv.constant4:
        /*0000*/ 	.dword	__assertfail
	.align		8
        /*0008*/ 	.dword	__unnamed_1
	.align		8
        /*0010*/ 	.dword	__unnamed_2
	.align		8
        /*0018*/ 	.dword	__unnamed_3
	.align		8
        /*0020*/ 	.dword	__unnamed_4
	.align		8
        /*0028*/ 	.dword	__unnamed_5
	.align		8
        /*0030*/ 	.dword	__unnamed_6
	.align		8
        /*0038*/ 	.dword	__unnamed_7
	.align		8
        /*0040*/ 	.dword	_ZN85_INTERNAL_fae86351_49_flash_fwd_hdim64_256_bf16_softcap_packgqa_sm90_cu_cb12e5b6_33514cuda3std3__45__cpo5beginE
	.align		8
        /*0048*/ 	.dword	_ZN85_INTERNAL_fae86351_49_flash_fwd_hdim64_256_bf16_softcap_packgqa_sm90_cu_cb12e5b6_33514cuda3std3__45__cpo3endE
	.align		8
        /*0050*/ 	.dword	_ZN85_INTERNAL_fae86351_49_flash_fwd_hdim64_256_bf16_softcap_packgqa_sm90_cu_cb12e5b6_33514cuda3std3__45__cpo6cbeginE
	.align		8
        /*0058*/ 	.dword	_ZN85_INTERNAL_fae86351_49_flash_fwd_hdim64_256_bf16_softcap_packgqa_sm90_cu_cb12e5b6_33514cuda3std3__45__cpo4cendE
	.align		8
        /*0060*/ 	.dword	_ZN85_INTERNAL_fae86351_49_flash_fwd_hdim64_256_bf16_softcap_packgqa_sm90_cu_cb12e5b6_33514cuda3std3__487_GLOBAL__N__fae86351_49_flash_fwd_hdim64_256_bf16_softcap_packgqa_sm90_cu_cb12e5b6_33516ignoreE
	.align		8
        /*0068*/ 	.dword	_ZN85_INTERNAL_fae86351_49_flash_fwd_hdim64_256_bf16_softcap_packgqa_sm90_cu_cb12e5b6_33514cuda3std3__419piecewise_constructE
	.align		8
        /*0070*/ 	.dword	_ZN85_INTERNAL_fae86351_49_flash_fwd_hdim64_256_bf16_softcap_packgqa_sm90_cu_cb12e5b6_33514cuda3std3__48in_placeE
	.align		8
        /*0078*/ 	.dword	_ZN85_INTERNAL_fae86351_49_flash_fwd_hdim64_256_bf16_softcap_packgqa_sm90_cu_cb12e5b6_33514cuda3std6ranges3__45__cpo4swapE
	.align		8
        /*0080*/ 	.dword	_ZN85_INTERNAL_fae86351_49_flash_fwd_hdim64_256_bf16_softcap_packgqa_sm90_cu_cb12e5b6_33514cuda3std6ranges3__45__cpo9iter_moveE
	.align		8
        /*0088*/ 	.dword	_ZN85_INTERNAL_fae86351_49_flash_fwd_hdim64_256_bf16_softcap_packgqa_sm90_cu_cb12e5b6_33514cute7productE
	.align		8
        /*0090*/ 	.dword	_ZN85_INTERNAL_fae86351_49_flash_fwd_hdim64_256_bf16_softcap_packgqa_sm90_cu_cb12e5b6_33514cute1_E
	.align		8
        /*0098*/ 	.dword	$str$20
	.align		8
        /*00a0*/ 	.dword	$str$21


//--------------------- .text._ZN7cutlass13device_kernelIN5flash11enable_sm90INS1_16FlashAttnFwdSm90INS1_25CollectiveMainloopFwdSm90ILi2EN4cute5tupleIJNS5_1CILi1EEES8_S8_EEENS6_IJNS7_ILi128EEENS7_ILi96EEENS7_ILi64EEEEEELi256ENS_10bfloat16_tEfNS_4arch4Sm90ELb0ELb0ELb1ELb0ELb0ELb0ELb0ELb1ELb0ELb1ELb0ELb0EEENS1_21CollectiveEpilogueFwdINS6_IJSA_NS7_ILi256EEESB_EEES9_SE_SG_Li256ELb0ELb1ELb0ELb0EEENS1_29StaticPersistentTileSchedulerILb0EEEEEEEEEvNT_6ParamsE --------------------------
	.section	.text._ZN7cutlass13device_kernelIN5flash11enable_sm90INS1_16FlashAttnFwdSm90INS1_25CollectiveMainloopFwdSm90ILi2EN4cute5tupleIJNS5_1CILi1EEES8_S8_EEENS6_IJNS7_ILi128EEENS7_ILi96EEENS7_ILi64EEEEEELi256ENS_10bfloat16_tEfNS_4arch4Sm90ELb0ELb0ELb1ELb0ELb0ELb0ELb0ELb1ELb0ELb1ELb0ELb0EEENS1_21CollectiveEpilogueFwdINS6_IJSA_NS7_ILi256EEESB_EEES9_SE_SG_Li256ELb0ELb1ELb0ELb0EEENS1_29StaticPersistentTileSchedulerILb0EEEEEEEEEvNT_6ParamsE,"ax",@progbits
	.align	128
.text._ZN7cutlass13device_kernelIN5flash11enable_sm90INS1_16FlashAttnFwdSm90INS1_25CollectiveMainloopFwdSm90ILi2EN4cute5tupleIJNS5_1CILi1EEES8_S8_EEENS6_IJNS7_ILi128EEENS7_ILi96EEENS7_ILi64EEEEEELi256ENS_10bfloat16_tEfNS_4arch4Sm90ELb0ELb0ELb1ELb0ELb0ELb0ELb0ELb1ELb0ELb1ELb0ELb0EEENS1_21CollectiveEpilogueFwdINS6_IJSA_NS7_ILi256EEESB_EEES9_SE_SG_Li256ELb0ELb1ELb0ELb0EEENS1_29StaticPersistentTileSchedulerILb0EEEEEEEEEvNT_6ParamsE:
        .type           _ZN7cutlass13device_kernelIN5flash11enable_sm90INS1_16FlashAttnFwdSm90INS1_25CollectiveMainloopFwdSm90ILi2EN4cute5tupleIJNS5_1CILi1EEES8_S8_EEENS6_IJNS7_ILi128EEENS7_ILi96EEENS7_ILi64EEEEEELi256ENS_10bfloat16_tEfNS_4arch4Sm90ELb0ELb0ELb1ELb0ELb0ELb0ELb0ELb1ELb0ELb1ELb0ELb0EEENS1_21CollectiveEpilogueFwdINS6_IJSA_NS7_ILi256EEESB_EEES9_SE_SG_Li256ELb0ELb1ELb0ELb0EEENS1_29StaticPersistentTileSchedulerILb0EEEEEEEEEvNT_6ParamsE,@function
        .size           _ZN7cutlass13device_kernelIN5flash11enable_sm90INS1_16FlashAttnFwdSm90INS1_25CollectiveMainloopFwdSm90ILi2EN4cute5tupleIJNS5_1CILi1EEES8_S8_EEENS6_IJNS7_ILi128EEENS7_ILi96EEENS7_ILi64EEEEEELi256ENS_10bfloat16_tEfNS_4arch4Sm90ELb0ELb0ELb1ELb0ELb0ELb0ELb0ELb1ELb0ELb1ELb0ELb0EEENS1_21CollectiveEpilogueFwdINS6_IJSA_NS7_ILi256EEESB_EEES9_SE_SG_Li256ELb0ELb1ELb0ELb0EEENS1_29StaticPersistentTileSchedulerILb0EEEEEEEEEvNT_6ParamsE,(.L_x_6030 - _ZN7cutlass13device_kernelIN5flash11enable_sm90INS1_16FlashAttnFwdSm90INS1_25CollectiveMainloopFwdSm90ILi2EN4cute5tupleIJNS5_1CILi1EEES8_S8_EEENS6_IJNS7_ILi128EEENS7_ILi96EEENS7_ILi64EEEEEELi256ENS_10bfloat16_tEfNS_4arch4Sm90ELb0ELb0ELb1ELb0ELb0ELb0ELb0ELb1ELb0ELb1ELb0ELb0EEENS1_21CollectiveEpilogueFwdINS6_IJSA_NS7_ILi256EEESB_EEES9_SE_SG_Li256ELb0ELb1ELb0ELb0EEENS1_29StaticPersistentTileSchedulerILb0EEEEEEEEEvNT_6ParamsE)
        .other          _ZN7cutlass13device_kernelIN5flash11enable_sm90INS1_16FlashAttnFwdSm90INS1_25CollectiveMainloopFwdSm90ILi2EN4cute5tupleIJNS5_1CILi1EEES8_S8_EEENS6_IJNS7_ILi128EEENS7_ILi96EEENS7_ILi64EEEEEELi256ENS_10bfloat16_tEfNS_4arch4Sm90ELb0ELb0ELb1ELb0ELb0ELb0ELb0ELb1ELb0ELb1ELb0ELb0EEENS1_21CollectiveEpilogueFwdINS6_IJSA_NS7_ILi256EEESB_EEES9_SE_SG_Li256ELb0ELb1ELb0ELb0EEENS1_29StaticPersistentTileSchedulerILb0EEEEEEEEEvNT_6ParamsE,@"STO_CUDA_ENTRY STV_DEFAULT"
_ZN7cutlass13device_kernelIN5flash11enable_sm90INS1_16FlashAttnFwdSm90INS1_25CollectiveMainloopFwdSm90ILi2EN4cute5tupleIJNS5_1CILi1EEES8_S8_EEENS6_IJNS7_ILi128EEENS7_ILi96EEENS7_ILi64EEEEEELi256ENS_10bfloat16_tEfNS_4arch4Sm90ELb0ELb0ELb1ELb0ELb0ELb0ELb0ELb1ELb0ELb1ELb0ELb0EEENS1_21CollectiveEpilogueFwdINS6_IJSA_NS7_ILi256EEESB_EEES9_SE_SG_Li256ELb0ELb1ELb0ELb0EEENS1_29StaticPersistentTileSchedulerILb0EEEEEEEEEvNT_6ParamsE:
[----:B------:R-:W0:Y:S02]  /*0000*/  LDC R1, c[0x0][0x28] ;  /* 0x00000a00ff017b82 */ /* 0x000e240000000800 */
[----:B0-----:R-:W-:Y:S01]  /*0010*/  VIADD R1, R1, 0xffffffc8 ;  /* 0xffffffc801017836 */ /* 0x001fe20000000000 */
[----:B------:R-:W0:Y:S01]  /*0020*/  S2R R0, SR_TID.X ;  /* 0x0000000000007919 */ /* 0x000e220000002100 */
[----:B------:R-:W-:Y:S01]  /*0030*/  ELECT P0, URZ, PT ;  /* 0x00000000003f782f */ /* 0x000fe20003800000 */
[----:B------:R-:W-:Y:S01]  /*0040*/  BSSY B0, `(.L_x_0) ;  /* 0x000000e000007945 */ /* 0x000fe20003800000 */
[--C-:B0-----:R-:W-:Y:S02]  /*0050*/  SHF.R.U32.HI R2, RZ, 0x5, R0.reuse ;  /* 0x00000005ff027819 */ /* 0x101fe40000011600 */
[----:B------:R-:W-:-:S03]  /*0060*/  SHF.R.U32.HI R4, RZ, 0x7, R0 ;  /* 0x00000007ff047819 */ /* 0x000fc60000011600 */
[----:B------:R-:W0:Y:S02]  /*0070*/  SHFL.IDX PT, R3, R2, RZ, 0x1f ;  /* 0x00001fff02037589 */ /* 0x000e2400000e0000 */
[----:B0-----:R-:W-:-:S13]  /*0080*/  ISETP.EQ.AND P0, PT, R3, RZ, P0 ;  /* 0x000000ff0300720c */ /* 0x001fda0000702270 */
[----:B------:R-:W-:Y:S05]  /*0090*/  @!P0 BRA `(.L_x_1) ;  /* 0x0000000000208947 */ /* 0x000fea0003800000 */
[----:B------:R-:W-:Y:S02]  /*00a0*/  ULDC.64 UR4, c[0x0][0x198] ;  /* 0x0000660000047ab9 */ /* 0x000fe40000000a00 */
[----:B------:R-:W-:Y:S02]  /*00b0*/  UIADD3 UR6, UP0, UR4, 0x370, URZ ;  /* 0x0000037004067890 */ /* 0x000fe4000ff1e03f */
[----:B------:R-:W-:Y:S02]  /*00c0*/  UIADD3 UR4, UP1, UR4, 0x470, URZ ;  /* 0x0000047004047890 */ /* 0x000fe4000ff3e03f */
[----:B------:R-:W-:Y:S02]  /*00d0*/  UIADD3.X UR7, URZ, UR5, URZ, UP0, !UPT ;  /* 0x000000053f077290 */ /* 0x000fe400087fe43f */
[----:B------:R-:W-:-:S07]  /*00e0*/  UIADD3.X UR5, URZ, UR5, URZ, UP1, !UPT ;  /* 0x000000053f057290 */ /* 0x000fce0008ffe43f */
[----:B------:R0:W-:Y:S02]  /*00f0*/  UTMACCTL.PF [UR6] ;  /* 0x00000000060079b9 */ /* 0x0001e40008040000 */
[----:B------:R0:W-:Y:S02]  /*0100*/  UTMACCTL.PF [UR4] ;  /* 0x00000000040079b9 */ /* 0x0001e40008040000 */
[----:B0-----:R-:W-:Y:S01]  /*0110*/  NOP ;  /* 0x0000000000007918 */ /* 0x001fe20000000000 */
.L_x_1:
[----:B------:R-:W-:Y:S05]  /*0120*/  BSYNC B0 ;  /* 0x0000000000007941 */ /* 0x000fea0003800000 */
.L_x_0:
[----:B------:R-:W-:Y:S01]  /*0130*/  VOTEU.ANY UP0, P0 ;  /* 0x00000000003f7886 */ /* 0x000fe20000000100 */
[----:B------:R-:W0:Y:S01]  /*0140*/  SHFL.IDX PT, R4, R4, RZ, 0x1f ;  /* 0x00001fff04047589 */ /* 0x000e2200000e0000 */
[----:B------:R-:W-:Y:S01]  /*0150*/  UMOV UR4, 0x80 ;  /* 0x0000008000047882 */ /* 0x000fe20000000000 */
[----:B------:R-:W-:Y:S01]  /*0160*/  UMOV UR7, 0x100 ;  /* 0x0000010000077882 */ /* 0x000fe20000000000 */
[----:B------:R-:W-:Y:S01]  /*0170*/  VOTEU.ANY UP1, P0 ;  /* 0x00000000003f7886 */ /* 0x000fe20000020100 */
[----:B------:R-:W1:Y:S01]  /*0180*/  @UP0 S2UR UR8, SR_CgaCtaId ;  /* 0x00000000000809c3 */ /* 0x000e620000008800 */
[----:B------:R-:W2:Y:S01]  /*0190*/  SHFL.IDX PT, R3, R2, RZ, 0x1f ;  /* 0x00001fff02037589 */ /* 0x000ea200000e0000 */
[----:B------:R-:W-:Y:S01]  /*01a0*/  @UP0 UMOV UR6, 0x400 ;  /* 0x0000040000060882 */ /* 0x000fe20000000000 */
[----:B------:R-:W-:-:S04]  /*01b0*/  @UP0 UIADD3 UR4, -UR4, 0x100000, URZ ;  /* 0x0010000004040890 */ /* 0x000fc8000fffe13f */
[----:B------:R-:W-:Y:S02]  /*01c0*/  @UP0 USHF.L.U32 UR5, UR4, 0xb, URZ ;  /* 0x0000000b04050899 */ /* 0x000fe4000800063f */
[----:B------:R-:W-:Y:S01]  /*01d0*/  @UP0 USHF.L.U32 UR4, UR4, 0x1, URZ ;  /* 0x0000000104040899 */ /* 0x000fe2000800063f */
[----:B------:R-:W-:Y:S01]  /*01e0*/  VOTEU.ANY UP2, P0 ;  /* 0x00000000003f7886 */ /* 0x000fe20000040100 */
[----:B0-----:R-:W-:Y:S01]  /*01f0*/  R2UR UR9, R4 ;  /* 0x00000000040972ca */ /* 0x001fe200000e0000 */
[----:B-1----:R-:W-:Y:S01]  /*0200*/  @UP0 ULEA UR8, UR8, UR6, 0x18 ;  /* 0x0000000608080291 */ /* 0x002fe2000f8ec03f */
[----:B--2---:R-:W-:Y:S01]  /*0210*/  ISETP.NE.AND P1, PT, R3, RZ, PT ;  /* 0x000000ff0300720c */ /* 0x004fe20003f25270 */
[----:B------:R-:W-:-:S04]  /*0220*/  @UP0 UIADD3 UR6, -UR7, 0x100000, URZ ;  /* 0x0010000007060890 */ /* 0x000fc8000fffe13f */
[----:B------:R-:W-:Y:S02]  /*0230*/  @UP0 USHF.L.U32 UR7, UR6, 0xb, URZ ;  /* 0x0000000b06070899 */ /* 0x000fe4000800063f */
[----:B------:R-:W-:-:S04]  /*0240*/  @UP0 USHF.L.U32 UR6, UR6, 0x1, URZ ;  /* 0x0000000106060899 */ /* 0x000fc8000800063f */
[----:B------:R-:W-:Y:S01]  /*0250*/  UISETP.NE.AND UP0, UPT, UR9, URZ, UPT ;  /* 0x0000003f0900728c */ /* 0x000fe2000bf05270 */
[----:B------:R-:W0:Y:S02]  /*0260*/  FENCE.VIEW.ASYNC.S ;  /* 0x00000000000073c6 */ /* 0x000e240000000000 */
[----:B0-----:R0:W1:Y:S05]  /*0270*/  @UP1 SYNCS.EXCH.64 URZ, [UR8+0x22800], UR4 ;  /* 0x02280004083f15b2 */ /* 0x00106a0008000100 */
[----:B------:R0:W2:Y:S01]  /*0280*/  @UP2 SYNCS.EXCH.64 URZ, [UR8+0x22820], UR6 ;  /* 0x02282006083f25b2 */ /* 0x0000a20008000100 */
[----:B------:R-:W-:Y:S05]  /*0290*/  @P1 BRA `(.L_x_2) ;  /* 0x0000000000481947 */ /* 0x000fea0003800000 */
[----:B0-----:R-:W0:Y:S01]  /*02a0*/  S2UR UR5, SR_CgaCtaId ;  /* 0x00000000000579c3 */ /* 0x001e220000008800 */
[----:B------:R-:W-:Y:S01]  /*02b0*/  UMOV UR4, 0x400 ;  /* 0x0000040000047882 */ /* 0x000fe20000000000 */
[----:B------:R-:W-:Y:S01]  /*02c0*/  UMOV UR6, 0x1 ;  /* 0x0000000100067882 */ /* 0x000fe20000000000 */
[----:B------:R-:W-:Y:S01]  /*02d0*/  UMOV UR7, 0x2 ;  /* 0x0000000200077882 */ /* 0x000fe20000000000 */
[----:B------:R-:W-:Y:S01]  /*02e0*/  ELECT P0, URZ, PT ;  /* 0x00000000003f782f */ /* 0x000fe20003800000 */
[----:B0-----:R-:W-:Y:S02]  /*02f0*/  ULEA UR8, UR5, UR4, 0x18 ;  /* 0x0000000405087291 */ /* 0x001fe4000f8ec03f */
[----:B------:R-:W-:-:S04]  /*0300*/  UIADD3 UR4, -UR6, 0x100000, URZ ;  /* 0x0010000006047890 */ /* 0x000fc8000fffe13f */
[----:B------:R-:W-:Y:S02]  /*0310*/  USHF.L.U32 UR5, UR4, 0xb, URZ ;  /* 0x0000000b04057899 */ /* 0x000fe4000800063f */
[----:B------:R-:W-:Y:S02]  /*0320*/  USHF.L.U32 UR4, UR4, 0x1, URZ ;  /* 0x0000000104047899 */ /* 0x000fe4000800063f */
[----:B------:R-:W-:-:S04]  /*0330*/  UIADD3 UR6, -UR7, 0x100000, URZ ;  /* 0x0010000007067890 */ /* 0x000fc8000fffe13f */
[----:B------:R-:W-:Y:S02]  /*0340*/  USHF.L.U32 UR7, UR6, 0xb, URZ ;  /* 0x0000000b06077899 */ /* 0x000fe4000800063f */
[----:B------:R-:W-:Y:S01]  /*0350*/  USHF.L.U32 UR6, UR6, 0x1, URZ ;  /* 0x0000000106067899 */ /* 0x000fe2000800063f */
[----:B------:R-:W0:Y:S03]  /*0360*/  FENCE.VIEW.ASYNC.S ;  /* 0x00000000000073c6 */ /* 0x000e260000000000 */
[----:B0-----:R3:W4:Y:S08]  /*0370*/  SYNCS.EXCH.64 URZ, [UR8+0x22830], UR4 ;  /* 0x02283004083f75b2 */ /* 0x0017300008000100 */
[----:B------:R3:W0:Y:S01]  /*0380*/  SYNCS.EXCH.64 URZ, [UR8+0x22840], UR6 ;  /* 0x02284006083f75b2 */ /* 0x0006220008000100 */
[----:B------:R3:W0:Y:S01]  /*0390*/  SYNCS.EXCH.64 URZ, [UR8+0x22838], UR4 ;  /* 0x02283804083f75b2 */ /* 0x0006220008000100 */
[----:B------:R3:W0:Y:S02]  /*03a0*/  SYNCS.EXCH.64 URZ, [UR8+0x22848], UR6 ;  /* 0x02284806083f75b2 */ /* 0x0006240008000100 */
[----:B---3--:R-:W-:Y:S01]  /*03b0*/  NOP ;  /* 0x0000000000007918 */ /* 0x008fe20000000000 */
.L_x_2:
[----:B------:R-:W3:Y:S01]  /*03c0*/  SHFL.IDX PT, R3, R2, RZ, 0x1f ;  /* 0x00001fff02037589 */ /* 0x000ee200000e0000 */
[----:B------:R-:W-:Y:S01]  /*03d0*/  NOP ;  /* 0x0000000000007918 */ /* 0x000fe20000000000 */
[----:B---3--:R-:W-:-:S13]  /*03e0*/  ISETP.NE.AND P0, PT, R3, RZ, PT ;  /* 0x000000ff0300720c */ /* 0x008fda0003f05270 */
        /* <DEDUP_REMOVED lines=14> */
[----:B0-----:R3:W0:Y:S08]  /*04d0*/  SYNCS.EXCH.64 URZ, [UR8+0x22850], UR4 ;  /* 0x02285004083f75b2 */ /* 0x0016300008000100 */
[----:B------:R3:W0:Y:S01]  /*04e0*/  SYNCS.EXCH.64 URZ, [UR8+0x22860], UR6 ;  /* 0x02286006083f75b2 */ /* 0x0006220008000100 */
[----:B------:R3:W0:Y:S01]  /*04f0*/  SYNCS.EXCH.64 URZ, [UR8+0x22858], UR4 ;  /* 0x02285804083f75b2 */ /* 0x0006220008000100 */
[----:B------:R3:W0:Y:S02]  /*0500*/  SYNCS.EXCH.64 URZ, [UR8+0x22868], UR6 ;  /* 0x02286806083f75b2 */ /* 0x0006240008000100 */
[----:B---3--:R-:W-:Y:S01]  /*0510*/  NOP ;  /* 0x0000000000007918 */ /* 0x008fe20000000000 */
.L_x_3:
[----:B------:R-:W3:Y:S01]  /*0520*/  SHFL.IDX PT, R3, R2, RZ, 0x1f ;  /* 0x00001fff02037589 */ /* 0x000ee200000e0000 */
[----:B------:R-:W-:Y:S01]  /*0530*/  NOP ;  /* 0x0000000000007918 */ /* 0x000fe20000000000 */
[----:B---3--:R-:W-:-:S13]  /*0540*/  ISETP.NE.AND P0, PT, R3, RZ, PT ;  /* 0x000000ff0300720c */ /* 0x008fda0003f05270 */
[----:B------:R-:W-:Y:S05]  /*0550*/  @P0 BRA `(.L_x_4) ;  /* 0x0000000000380947 */ /* 0x000fea0003800000 */
[----:B0-----:R-:W0:Y:S01]  /*0560*/  S2UR UR5, SR_CgaCtaId ;  /* 0x00000000000579c3 */ /* 0x001e220000008800 */
[----:B------:R-:W-:Y:S01]  /*0570*/  UMOV UR4, 0x400 ;  /* 0x0000040000047882 */ /* 0x000fe20000000000 */
[----:B------:R-:W-:Y:S01]  /*0580*/  UMOV UR7, 0x1 ;  /* 0x0000000100077882 */ /* 0x000fe20000000000 */
[----:B------:R-:W-:Y:S01]  /*0590*/  ELECT P0, URZ, PT ;  /* 0x00000000003f782f */ /* 0x000fe20003800000 */
[----:B0-----:R-:W-:Y:S02]  /*05a0*/  ULEA UR6, UR5, UR4, 0x18 ;  /* 0x0000000405067291 */ /* 0x001fe4000f8ec03f */
[----:B------:R-:W-:-:S04]  /*05b0*/  UIADD3 UR4, -UR7, 0x100000, URZ ;  /* 0x0010000007047890 */ /* 0x000fc8000fffe13f */
[----:B------:R-:W-:Y:S02]  /*05c0*/  USHF.L.U32 UR5, UR4, 0xb, URZ ;  /* 0x0000000b04057899 */ /* 0x000fe4000800063f */
[----:B------:R-:W-:Y:S01]  /*05d0*/  USHF.L.U32 UR4, UR4, 0x1, URZ ;  /* 0x0000000104047899 */ /* 0x000fe2000800063f */
[----:B------:R-:W0:Y:S11]  /*05e0*/  FENCE.VIEW.ASYNC.S ;  /* 0x00000000000073c6 */ /* 0x000e360000000000 */
[----:B0-----:R3:W0:Y:S01]  /*05f0*/  SYNCS.EXCH.64 URZ, [UR6+0x22870], UR4 ;  /* 0x02287004063f75b2 */ /* 0x0016220008000100 */
[----:B------:R3:W0:Y:S01]  /*0600*/  SYNCS.EXCH.64 URZ, [UR6+0x22880], UR4 ;  /* 0x02288004063f75b2 */ /* 0x0006220008000100 */
[----:B------:R3:W0:Y:S01]  /*0610*/  SYNCS.EXCH.64 URZ, [UR6+0x22878], UR4 ;  /* 0x02287804063f75b2 */ /* 0x0006220008000100 */
[----:B------:R3:W0:Y:S02]  /*0620*/  SYNCS.EXCH.64 URZ, [UR6+0x22888], UR4 ;  /* 0x02288804063f75b2 */ /* 0x0006240008000100 */
[----:B---3--:R-:W-:Y:S01]  /*0630*/  NOP ;  /* 0x0000000000007918 */ /* 0x008fe20000000000 */
.L_x_4:
        /* <DEDUP_REMOVED lines=22> */
.L_x_5:
        /* <DEDUP_REMOVED lines=22> */
.L_x_6:
[----:B------:R-:W-:Y:S01]  /*0900*/  PLOP3.LUT P0, PT, PT, PT, UP0, 0x80, 0x0 ;  /* 0x000000000000781c */ /* 0x000fe20003f0f008 */
[----:B------:R-:W-:Y:S01]  /*0910*/  UMOV UR37, 0x1 ;  /* 0x0000000100257882 */ /* 0x000fe20000000000 */
[----:B------:R-:W-:Y:S01]  /*0920*/  NOP ;  /* 0x0000000000007918 */ /* 0x000fe20000000000 */
[----:B------:R-:W-:Y:S01]  /*0930*/  USEL UR37, UR37, 0x2, !UP0 ;  /* 0x0000000225257887 */ /* 0x000fe2000c000000 */
[----:B------:R-:W-:Y:S01]  /*0940*/  ULDC.64 UR42, c[0x0][0x208] ;  /* 0x00008200002a7ab9 */ /* 0x000fe20000000a00 */
[----:B012-4-:R-:W-:Y:S08]  /*0950*/  BAR.SYNC.DEFER_BLOCKING 0x0 ;  /* 0x0000000000007b1d */ /* 0x017ff00000010000 */
[----:B------:R-:W-:Y:S05]  /*0960*/  @!P0 BRA `(.L_x_7) ;  /* 0x0000007000fc8947 */ /* 0x000fea0003800000 */
.L_x_8:
[----:B------:R-:W-:-:S08]  /*0970*/  NOP ;  /* 0x0000000000007918 */ /* 0x000fd00000000000 */
[----:B------:R-:W0:Y:S02]  /*0980*/  USETMAXREG.TRY_ALLOC.CTAPOOL UP0, 0xf0 ;  /* 0x000000f0000079c8 */ /* 0x000e240008000600 */
[----:B0-----:R-:W-:-:S13]  /*0990*/  PLOP3.LUT P0, PT, PT, PT, UP0, 0x80, 0x0 ;  /* 0x000000000000781c */ /* 0x001fda0003f0f008 */
[----:B------:R-:W-:Y:S05]  /*09a0*/  @!P0 BRA `(.L_x_8) ;  /* 0xfffffffc00f08947 */ /* 0x000fea000383ffff */
[----:B------:R-:W-:Y:S01]  /*09b0*/  SHF.R.U32.HI R2, RZ, 0x7, R0 ;  /* 0x00000007ff027819 */ /* 0x000fe20000011600 */
[----:B------:R-:W0:Y:S08]  /*09c0*/  S2UR UR39, SR_CTAID.X ;  /* 0x00000000002779c3 */ /* 0x000e300000002500 */
[----:B------:R-:W-:Y:S06]  /*09d0*/  BAR.ARV 0x8, 0x180 ;  /* 0x0206000000007b1d */ /* 0x000fec0000002000 */
[----:B------:R-:W-:-:S02]  /*09e0*/  ISETP.NE.AND P0, PT, R2, 0x1, PT ;  /* 0x000000010200780c */ /* 0x000fc40003f05270 */
[----:B------:R-:W0:Y:S11]  /*09f0*/  LDC R2, c[0x0][0xc34] ;  /* 0x00030d00ff027b82 */ /* 0x000e360000000800 */
[----:B------:R-:W-:Y:S06]  /*0a00*/  @!P0 BAR.ARV 0x9, 0x100 ;  /* 0x0244000000008b1d */ /* 0x000fec0000002000 */
[----:B0-----:R-:W-:-:S13]  /*0a10*/  ISETP.LE.AND P0, PT, R2, UR39, PT ;  /* 0x0000002702007c0c */ /* 0x001fda000bf03270 */
[----:B------:R-:W-:Y:S05]  /*0a20*/  @P0 EXIT ;  /* 0x000000000000094d */ /* 0x000fea0003800000 */
[----:B------:R-:W-:Y:S01]  /*0a30*/  VIADD R0, R0, 0xffffff80 ;  /* 0xffffff8000007836 */ /* 0x000fe20000000000 */
[----:B------:R-:W-:Y:S01]  /*0a40*/  ULOP3.LUT UR48, UR37, 0x1, URZ, 0xfc, !UPT ;  /* 0x0000000125307892 */ /* 0x000fe2000f8efc3f */
[----:B------:R-:W-:Y:S01]  /*0a50*/  UMOV UR47, URZ ;  /* 0x0000003f002f7c82 */ /* 0x000fe20008000000 */
[----:B------:R-:W-:Y:S02]  /*0a60*/  UMOV UR38, URZ ;  /* 0x0000003f00267c82 */ /* 0x000fe40008000000 */
[----:B------:R-:W-:Y:S01]  /*0a70*/  SHF.R.S32.HI R3, RZ, 0x1f, R0 ;  /* 0x0000001fff037819 */ /* 0x000fe20000011400 */
[----:B------:R-:W-:-:S03]  /*0a80*/  UMOV UR36, URZ ;  /* 0x0000003f00247c82 */ /* 0x000fc60008000000 */
[CC--:B------:R-:W-:Y:S02]  /*0a90*/  LEA.HI R2, R3.reuse, R0.reuse, RZ, 0x7 ;  /* 0x0000000003027211 */ /* 0x0c0fe400078f38ff */
[CC--:B------:R-:W-:Y:S02]  /*0aa0*/  LEA.HI R4, R3.reuse, R0.reuse, RZ, 0x4 ;  /* 0x0000000003047211 */ /* 0x0c0fe400078f20ff */
[----:B------:R-:W-:Y:S02]  /*0ab0*/  LOP3.LUT R205, R2, 0xffffff80, RZ, 0xc0, !PT ;  /* 0xffffff8002cd7812 */ /* 0x000fe400078ec0ff */
[CC--:B------:R-:W-:Y:S02]  /*0ac0*/  LEA.HI R5, R3.reuse, R0.reuse, RZ, 0x5 ;  /* 0x0000000003057211 */ /* 0x0c0fe400078f28ff */
[----:B------:R-:W-:Y:S01]  /*0ad0*/  SHF.R.S32.HI R7, RZ, 0x4, R4 ;  /* 0x00000004ff077819 */ /* 0x000fe20000011404 */
[----:B------:R-:W-:Y:S01]  /*0ae0*/  IMAD.IADD R205, R0, 0x1, -R205 ;  /* 0x0000000100cd7824 */ /* 0x000fe200078e0acd */
[----:B------:R-:W-:Y:S01]  /*0af0*/  LEA.HI R12, R3, R0, RZ, 0x2 ;  /* 0x00000000030c7211 */ /* 0x000fe200078f10ff */
[----:B------:R-:W-:Y:S01]  /*0b00*/  IMAD.SHL.U32 R6, R5, 0x20, RZ ;  /* 0x0000002005067824 */ /* 0x000fe200078e00ff */
[----:B------:R-:W-:-:S02]  /*0b10*/  LOP3.LUT R5, R4, 0x3fffff0, RZ, 0xc0, !PT ;  /* 0x03fffff004057812 */ /* 0x000fc400078ec0ff */
[----:B------:R-:W-:Y:S02]  /*0b20*/  SHF.R.S32.HI R8, RZ, 0x1f, R205 ;  /* 0x0000001fff087819 */ /* 0x000fe400000114cd */
[----:B------:R-:W-:Y:S01]  /*0b30*/  LEA.HI R4, R4, R7, RZ, 0x1 ;  /* 0x0000000704047211 */ /* 0x000fe200078f08ff */
[----:B------:R-:W-:Y:S01]  /*0b40*/  IMAD.IADD R5, R0, 0x1, -R5 ;  /* 0x0000000100057824 */ /* 0x000fe200078e0a05 */
[----:B------:R-:W-:Y:S02]  /*0b50*/  LEA.HI R9, R8, R205, RZ, 0x2 ;  /* 0x000000cd08097211 */ /* 0x000fe400078f10ff */
[----:B------:R-:W-:Y:S02]  /*0b60*/  LOP3.LUT R4, R4, 0x1ffffffe, RZ, 0xc0, !PT ;  /* 0x1ffffffe04047812 */ /* 0x000fe400078ec0ff */
[--C-:B------:R-:W-:Y:S02]  /*0b70*/  SHF.R.S32.HI R10, RZ, 0x2, R9.reuse ;  /* 0x00000002ff0a7819 */ /* 0x100fe40000011409 */
[----:B------:R-:W-:Y:S01]  /*0b80*/  SHF.R.S32.HI R11, RZ, 0x1f, R9 ;  /* 0x0000001fff0b7819 */ /* 0x000fe20000011409 */
[----:B------:R-:W-:Y:S01]  /*0b90*/  IMAD.IADD R4, R7, 0x1, -R4 ;  /* 0x0000000107047824 */ /* 0x000fe200078e0a04 */
[----:B------:R-:W-:-:S02]  /*0ba0*/  SHF.R.S32.HI R207, RZ, 0x7, R2 ;  /* 0x00000007ffcf7819 */ /* 0x000fc40000011402 */
[----:B------:R-:W-:Y:S02]  /*0bb0*/  LEA.HI R11, R11, R10, RZ, 0x3 ;  /* 0x0000000a0b0b7211 */ /* 0x000fe400078f18ff */
[----:B------:R-:W-:Y:S02]  /*0bc0*/  LOP3.LUT R7, R12, 0xfffffffc, RZ, 0xc0, !PT ;  /* 0xfffffffc0c077812 */ /* 0x000fe400078ec0ff */
[----:B------:R-:W-:Y:S02]  /*0bd0*/  LOP3.LUT R11, R11, 0xfffffff8, RZ, 0xc0, !PT ;  /* 0xfffffff80b0b7812 */ /* 0x000fe400078ec0ff */
[----:B------:R-:W-:Y:S01]  /*0be0*/  LEA.HI R8, R8, R205, RZ, 0x5 ;  /* 0x000000cd08087211 */ /* 0x000fe200078f28ff */
[----:B------:R-:W-:Y:S01]  /*0bf0*/  IMAD.IADD R7, R0, 0x1, -R7 ;  /* 0x0000000100077824 */ /* 0x000fe200078e0a07 */
[----:B------:R-:W-:Y:S01]  /*0c00*/  LEA.HI R2, R2, R207, RZ, 0x1 ;  /* 0x000000cf02027211 */ /* 0x000fe200078f08ff */
[----:B------:R-:W-:Y:S01]  /*0c10*/  IMAD.IADD R11, R10, 0x1, -R11 ;  /* 0x000000010a0b7824 */ /* 0x000fe200078e0a0b */
[----:B------:R-:W-:-:S02]  /*0c20*/  LEA.HI R22, R3, R0, RZ, 0x3 ;  /* 0x0000000003167211 */ /* 0x000fc400078f18ff */
[----:B------:R-:W-:Y:S02]  /*0c30*/  SHF.R.S32.HI R8, RZ, 0x5, R8 ;  /* 0x00000005ff087819 */ /* 0x000fe40000011408 */
[----:B------:R-:W-:Y:S02]  /*0c40*/  LOP3.LUT R2, R2, 0x3fffffe, RZ, 0xc0, !PT ;  /* 0x03fffffe02027812 */ /* 0x000fe400078ec0ff */
[----:B------:R-:W-:Y:S01]  /*0c50*/  LOP3.LUT R19, R22, 0xfffffff8, RZ, 0xc0, !PT ;  /* 0xfffffff816137812 */ /* 0x000fe200078ec0ff */
[----:B------:R-:W-:Y:S01]  /*0c60*/  IMAD R11, R8, 0x10, R11 ;  /* 0x00000010080b7824 */ /* 0x000fe200078e020b */
[----:B------:R-:W-:Y:S01]  /*0c70*/  LOP3.LUT R6, R6, 0xfffffc00, RZ, 0xc0, !PT ;  /* 0xfffffc0006067812 */ /* 0x000fe200078ec0ff */
[----:B------:R-:W-:Y:S01]  /*0c80*/  IMAD.IADD R2, R207, 0x1, -R2 ;  /* 0x00000001cf027824 */ /* 0x000fe200078e0a02 */
[----:B------:R-:W-:Y:S01]  /*0c90*/  LEA.HI R3, R7, R7, RZ, 0x1 ;  /* 0x0000000707037211 */ /* 0x000fe200078f08ff */
[----:B------:R-:W-:Y:S01]  /*0ca0*/  IMAD.IADD R19, R0, 0x1, -R19 ;  /* 0x0000000100137824 */ /* 0x000fe200078e0a13 */
[----:B------:R-:W-:Y:S01]  /*0cb0*/  LOP3.LUT R0, R9, 0x7ffffffc, RZ, 0xc0, !PT ;  /* 0x7ffffffc09007812 */ /* 0x000fe200078ec0ff */
[----:B------:R-:W-:Y:S01]  /*0cc0*/  IMAD R5, R5, 0x40, R6 ;  /* 0x0000004005057824 */ /* 0x000fe200078e0206 */
[----:B------:R-:W-:Y:S01]  /*0cd0*/  LOP3.LUT R6, R3, 0x1ffffffe, RZ, 0xc0, !PT ;  /* 0x1ffffffe03067812 */ /* 0x000fe200078ec0ff */
[----:B------:R-:W-:Y:S01]  /*0ce0*/  IMAD R208, R2, 0x40, R11 ;  /* 0x0000004002d07824 */ /* 0x000fe200078e020b */
[----:B------:R-:W-:Y:S01]  /*0cf0*/  SHF.R.S32.HI R22, RZ, 0x3, R22 ;  /* 0x00000003ff167819 */ /* 0x000fe20000011416 */
[----:B------:R-:W-:-:S02]  /*0d00*/  IMAD.SHL.U32 R2, R19, 0x8, RZ ;  /* 0x0000000813027824 */ /* 0x000fc400078e00ff */
[----:B------:R-:W-:Y:S02]  /*0d10*/  IMAD.IADD R7, R7, 0x1, -R6 ;  /* 0x0000000107077824 */ /* 0x000fe400078e0a06 */
[C---:B------:R-:W-:Y:S02]  /*0d20*/  VIADD R18, R2.reuse, 0x40 ;  /* 0x0000004002127836 */ /* 0x040fe40000000000 */
[C---:B------:R-:W-:Y:S02]  /*0d30*/  VIADD R17, R2.reuse, 0x80 ;  /* 0x0000008002117836 */ /* 0x040fe40000000000 */
[----:B------:R-:W-:Y:S01]  /*0d40*/  VIADD R16, R2, 0xc0 ;  /* 0x000000c002107836 */ /* 0x000fe20000000000 */
[----:B------:R-:W-:Y:S01]  /*0d50*/  SHF.R.S32.HI R214, RZ, 0x1f, R18 ;  /* 0x0000001fffd67819 */ /* 0x000fe20000011412 */
[----:B------:R-:W-:Y:S01]  /*0d60*/  IMAD R211, R4, 0x8, R5 ;  /* 0x0000000804d37824 */ /* 0x000fe200078e0205 */
[----:B------:R-:W-:Y:S01]  /*0d70*/  SHF.R.S32.HI R213, RZ, 0x1f, R17 ;  /* 0x0000001fffd57819 */ /* 0x000fe20000011411 */
[----:B------:R-:W-:Y:S01]  /*0d80*/  IMAD.IADD R209, R205, 0x1, -R0 ;  /* 0x00000001cdd17824 */ /* 0x000fe200078e0a00 */
[----:B------:R-:W-:Y:S01]  /*0d90*/  SHF.R.S32.HI R212, RZ, 0x1f, R16 ;  /* 0x0000001fffd47819 */ /* 0x000fe20000011410 */
[----:B------:R-:W-:-:S07]  /*0da0*/  IMAD R210, R7, 0x8, R208 ;  /* 0x0000000807d27824 */ /* 0x000fce00078e02d0 */
.L_x_37:
[----:B0-----:R-:W0:Y:S01]  /*0db0*/  SHFL.IDX PT, R0, R207, RZ, 0x1f ;  /* 0x00001fffcf007589 */ /* 0x001e2200000e0000 */
[----:B-1----:R-:W1:Y:S01]  /*0dc0*/  S2UR UR4, SR_CgaCtaId ;  /* 0x00000000000479c3 */ /* 0x002e620000008800 */
[----:B------:R-:W-:Y:S01]  /*0dd0*/  ULDC.64 UR6, c[0x0][0x418] ;  /* 0x0001060000067ab9 */ /* 0x000fe20000000a00 */
[----:B------:R-:W-:Y:S01]  /*0de0*/  ULDC UR5, c[0x0][0xc38] ;  /* 0x00030e0000057ab9 */ /* 0x000fe20000000800 */
[----:B------:R-:W-:Y:S02]  /*0df0*/  UISETP.NE.U32.AND UP0, UPT, UR6, URZ, UPT ;  /* 0x0000003f0600728c */ /* 0x000fe4000bf05070 */
[----:B------:R-:W-:Y:S01]  /*0e00*/  UISETP.NE.AND UP1, UPT, UR5, 0x1, UPT ;  /* 0x000000010500788c */ /* 0x000fe2000bf25270 */
[----:B------:R-:W-:Y:S02]  /*0e10*/  UMOV UR45, 0x400 ;  /* 0x00000400002d7882 */ /* 0x000fe40000000000 */
[----:B------:R-:W-:Y:S01]  /*0e20*/  ULDC UR5, c[0x0][0xc44] ;  /* 0x0003110000057ab9 */ /* 0x000fe20000000800 */
[----:B------:R-:W-:-:S02]  /*0e30*/  UISETP.NE.AND.EX UP0, UPT, UR7, URZ, UPT, UP0 ;  /* 0x0000003f0700728c */ /* 0x000fc4000bf05300 */
[----:B------:R-:W-:Y:S01]  /*0e40*/  UISETP.NE.AND UP2, UPT, UR5, 0x1, UPT ;  /* 0x000000010500788c */ /* 0x000fe2000bf45270 */
[----:B------:R-:W-:Y:S01]  /*0e50*/  ULDC UR44, c[0x0][0x424] ;  /* 0x00010900002c7ab9 */ /* 0x000fe20000000800 */
[----:B------:R-:W-:Y:S01]  /*0e60*/  ULDC UR10, c[0x0][0x2f0] ;  /* 0x0000bc00000a7ab9 */ /* 0x000fe20000000800 */
[----:B------:R-:W-:Y:S02]  /*0e70*/  USEL UR44, UR44, 0x1, UP0 ;  /* 0x000000012c2c7887 */ /* 0x000fe40008000000 */
[----:B------:R-:W-:Y:S01]  /*0e80*/  @UP1 ULDC UR12, c[0x0][0xc40] ;  /* 0x00031000000c1ab9 */ /* 0x000fe20000000800 */
[----:B------:R-:W-:Y:S01]  /*0e90*/  UMOV UR46, UR39 ;  /* 0x00000027002e7c82 */ /* 0x000fe20008000000 */
[----:B------:R-:W-:-:S04]  /*0ea0*/  UIMAD UR44, UR44, UR10, URZ ;  /* 0x0000000a2c2c72a4 */ /* 0x000fc8000f8e023f */
[----:B------:R-:W-:Y:S01]  /*0eb0*/  @UP2 ULDC.64 UR8, c[0x0][0xc48] ;  /* 0x0003120000082ab9 */ /* 0x000fe20000000a00 */
[----:B0-----:R-:W-:Y:S01]  /*0ec0*/  R2UR UR6, R0 ;  /* 0x00000000000672ca */ /* 0x001fe200000e0000 */
[----:B-1----:R-:W-:-:S03]  /*0ed0*/  ULEA UR45, UR4, UR45, 0x18 ;  /* 0x0000002d042d7291 */ /* 0x002fc6000f8ec03f */
[----:B------:R-:W-:Y:S01]  /*0ee0*/  @UP1 ULDC UR4, c[0x0][0xc3c] ;  /* 0x00030f0000041ab9 */ /* 0x000fe20000000800 */
[----:B------:R-:W-:Y:S02]  /*0ef0*/  UIADD3 UR11, UR45, 0x18400, URZ ;  /* 0x000184002d0b7890 */ /* 0x000fe4000fffe03f */
[----:B------:R-:W-:Y:S02]  /*0f00*/  UIMAD.WIDE.U32 UR4, UR39, UR4, URZ ;  /* 0x00000004270472a5 */ /* 0x000fe4000f8e003f */
[----:B------:R-:W-:Y:S02]  /*0f10*/  ULOP3.LUT UP0, URZ, UR11, 0x1bf, URZ, 0xc0, !UPT ;  /* 0x000001bf0b3f7892 */ /* 0x000fe4000f80c03f */
[----:B------:R-:W-:Y:S02]  /*0f20*/  @UP1 USHF.R.U32.HI UR46, URZ, UR12, UR5 ;  /* 0x0000000c3f2e1299 */ /* 0x000fe40008011605 */
[----:B------:R-:W-:Y:S02]  /*0f30*/  ULEA.HI UR7, UR6, UR6, URZ, 0x1 ;  /* 0x0000000606077291 */ /* 0x000fe4000f8f083f */
[----:B------:R-:W-:Y:S01]  /*0f40*/  PLOP3.LUT P0, PT, PT, PT, UP0, 0x80, 0x0 ;  /* 0x000000000000781c */ /* 0x000fe20003f0f008 */
[----:B------:R-:W-:-:S02]  /*0f50*/  UIMAD.WIDE.U32 UR4, UR46, UR8, URZ ;  /* 0x000000082e0472a5 */ /* 0x000fc4000f8e003f */
[----:B------:R-:W-:Y:S01]  /*0f60*/  ULOP3.LUT UR7, UR7, 0x1e, URZ, 0xc0, !UPT ;  /* 0x0000001e07077892 */ /* 0x000fe2000f8ec03f */
[----:B------:R-:W-:Y:S01]  /*0f70*/  UMOV UR41, UR46 ;  /* 0x0000002e00297c82 */ /* 0x000fe20008000000 */
[----:B------:R-:W-:Y:S02]  /*0f80*/  @UP2 USHF.R.U32.HI UR41, URZ, UR9, UR5 ;  /* 0x000000093f292299 */ /* 0x000fe40008011605 */
[----:B------:R-:W-:Y:S02]  /*0f90*/  UIADD3 UR7, UR6, -UR7, URZ ;  /* 0x8000000706077290 */ /* 0x000fe4000fffe03f */
[----:B------:R-:W-:Y:S02]  /*0fa0*/  UIADD3 UR6, UR44, 0x5f, URZ ;  /* 0x0000005f2c067890 */ /* 0x000fe4000fffe03f */
[----:B------:R-:W-:Y:S02]  /*0fb0*/  ULEA UR8, UR7, UR11, 0xd ;  /* 0x0000000b07087291 */ /* 0x000fe4000f8e683f */
[----:B------:R-:W-:-:S02]  /*0fc0*/  UIMAD.WIDE UR6, UR6, 0x2aaaaaab, URZ ;  /* 0x2aaaaaab060678a5 */ /* 0x000fc4000f8e023f */
[----:B------:R-:W-:Y:S02]  /*0fd0*/  USHF.R.U32.HI UR8, URZ, 0x4, UR8 ;  /* 0x000000043f087899 */ /* 0x000fe40008011608 */
[----:B------:R-:W-:Y:S02]  /*0fe0*/  USHF.R.U32.HI UR40, URZ, 0x1f, UR7 ;  /* 0x0000001f3f287899 */ /* 0x000fe40008011607 */
[----:B------:R-:W-:Y:S02]  /*0ff0*/  ULOP3.LUT UR49, UR8, 0x3fff, URZ, 0xc0, !UPT ;  /* 0x00003fff08317892 */ /* 0x000fe4000f8ec03f */
[----:B------:R-:W-:Y:S01]  /*1000*/  ULEA.HI.SX32 UR40, UR7, UR40, 0x1c ;  /* 0x0000002807287291 */ /* 0x000fe2000f8fe23f */
[----:B--234-:R-:W-:Y:S11]  /*1010*/  @!P0 BRA `(.L_x_9) ;  /* 0x0000000000408947 */ /* 0x01cff60003800000 */
[----:B------:R-:W-:Y:S01]  /*1020*/  MOV R0, 0x0 ;  /* 0x0000000000007802 */ /* 0x000fe20000000f00 */
[----:B------:R-:W-:Y:S01]  /*1030*/  ULDC.64 UR4, c[0x4][0x98] ;  /* 0x0100260000047ab9 */ /* 0x000fe20000000a00 */
[----:B------:R-:W-:Y:S01]  /*1040*/  ULDC.64 UR6, c[0x4][0x38] ;  /* 0x01000e0000067ab9 */ /* 0x000fe20000000a00 */
[----:B------:R-:W-:Y:S01]  /*1050*/  IMAD.U32 R4, RZ, RZ, UR4 ;  /* 0x00000004ff047e24 */ /* 0x000fe2000f8e00ff */
[----:B------:R0:W1:Y:S01]  /*1060*/  LDC.64 R14, c[0x4][R0] ;  /* 0x01000000000e7b82 */ /* 0x0000620000000a00 */
[----:B------:R-:W-:Y:S01]  /*1070*/  IMAD.U32 R5, RZ, RZ, UR5 ;  /* 0x00000005ff057e24 */ /* 0x000fe2000f8e00ff */
[----:B------:R-:W-:Y:S01]  /*1080*/  ULDC.64 UR4, c[0x4][0xa0] ;  /* 0x0100280000047ab9 */ /* 0x000fe20000000a00 */
[----:B------:R-:W-:Y:S02]  /*1090*/  IMAD.U32 R10, RZ, RZ, UR6 ;  /* 0x00000006ff0a7e24 */ /* 0x000fe4000f8e00ff */
[----:B------:R-:W-:Y:S02]  /*10a0*/  IMAD.U32 R6, RZ, RZ, UR4 ;  /* 0x00000004ff067e24 */ /* 0x000fe4000f8e00ff */
[----:B------:R-:W-:-:S02]  /*10b0*/  IMAD.U32 R7, RZ, RZ, UR5 ;  /* 0x00000005ff077e24 */ /* 0x000fc4000f8e00ff */
[----:B------:R-:W-:Y:S02]  /*10c0*/  IMAD.U32 R11, RZ, RZ, UR7 ;  /* 0x00000007ff0b7e24 */ /* 0x000fe4000f8e00ff */
[----:B------:R-:W-:Y:S02]  /*10d0*/  IMAD.MOV.U32 R8, RZ, RZ, 0x70 ;  /* 0x00000070ff087424 */ /* 0x000fe400078e00ff */
[----:B------:R-:W-:Y:S02]  /*10e0*/  IMAD.MOV.U32 R12, RZ, RZ, 0x1 ;  /* 0x00000001ff0c7424 */ /* 0x000fe400078e00ff */
[----:B0-----:R-:W-:-:S07]  /*10f0*/  IMAD.MOV.U32 R13, RZ, RZ, RZ ;  /* 0x000000ffff0d7224 */ /* 0x001fce00078e00ff */
[----:B------:R-:W-:-:S07]  /*1100*/  LEPC R20, `(.L_x_9) ;  /* 0x000000001014794e */ /* 0x000fce0000000000 */
[----:B-1----:R-:W-:Y:S05]  /*1110*/  CALL.ABS.NOINC R14 ;  /* 0x000000000e007343 */ /* 0x002fea0003c00000 */
.L_x_9:
[----:B------:R-:W-:Y:S01]  /*1120*/  ULOP3.LUT UR4, UR47, 0x1, URZ, 0xc0, !UPT ;  /* 0x000000012f047892 */ /* 0x000fe2000f8ec03f */
[----:B------:R-:W0:Y:S05]  /*1130*/  S2R R20, SR_TID.X ;  /* 0x0000000000147919 */ /* 0x000e2a0000002100 */
[----:B------:R-:W-:-:S05]  /*1140*/  IMAD.U32 R0, RZ, RZ, UR4 ;  /* 0x00000004ff007e24 */ /* 0x000fca000f8e00ff */
[----:B------:R-:W-:-:S04]  /*1150*/  SHF.L.U32 R0, R0, 0x1f, RZ ;  /* 0x0000001f00007819 */ /* 0x000fc800000006ff */
[----:B------:R-:W1:Y:S01]  /*1160*/  SYNCS.PHASECHK.TRANS64.TRYWAIT P0, [UR45+0x22800], R0 ;  /* 0x02280000ff0075a7 */ /* 0x000e62000800016d */
[----:B0-----:R-:W-:-:S05]  /*1170*/  SHF.R.U32.HI R20, RZ, 0x7, R20 ;  /* 0x00000007ff147819 */ /* 0x001fca0000011614 */
[----:B------:R-:W-:Y:S01]  /*1180*/  VIADD R7, R20, 0x8 ;  /* 0x0000000814077836 */ /* 0x000fe20000000000 */
[----:B-1----:R-:W-:Y:S06]  /*1190*/  @!P0 BRA `(.L_x_10) ;  /* 0x000000ac00248947 */ /* 0x002fec0003800000 */
.L_x_127:
[----:B0-----:R-:W-:Y:S01]  /*11a0*/  IMAD.U32 R0, RZ, RZ, UR48 ;  /* 0x00000030ff007e24 */ /* 0x001fe2000f8e00ff */
[----:B------:R-:W-:Y:S05]  /*11b0*/  WARPSYNC.ALL ;  /* 0x0000000000007948 */ /* 0x000fea0003800000 */
[----:B------:R0:W-:Y:S01]  /*11c0*/  BAR.SYNC.DEFER_BLOCKING R7, 0x100 ;  /* 0x000400070000751d */ /* 0x0001e20000010000 */
[----:B------:R-:W-:-:S13]  /*11d0*/  ISETP.NE.AND P0, PT, R0, 0x3, PT ;  /* 0x000000030000780c */ /* 0x000fda0003f05270 */
[----:B0-----:R-:W-:Y:S05]  /*11e0*/  @!P0 BRA `(.L_x_11) ;  /* 0x0000000000048947 */ /* 0x001fea0003800000 */
[----:B------:R-:W-:Y:S01]  /*11f0*/  BPT.TRAP 0x1 ;  /* 0x000000040000795c */ /* 0x000fe20000300000 */
.L_x_11:
[----:B------:R-:W-:Y:S01]  /*1200*/  ULEA UR21, UR36, UR45, 0x3 ;  /* 0x0000002d24157291 */ /* 0x000fe2000f8e183f */
[----:B------:R-:W-:-:S05]  /*1210*/  IMAD.U32 R8, RZ, RZ, UR38 ;  /* 0x00000026ff087e24 */ /* 0x000fca000f8e00ff */
[----:B------:R-:W-:-:S04]  /*1220*/  SHF.L.U32 R8, R8, 0x1f, RZ ;  /* 0x0000001f08087819 */ /* 0x000fc800000006ff */
[----:B------:R0:W1:Y:S01]  /*1230*/  SYNCS.PHASECHK.TRANS64.TRYWAIT P1, [UR21+0x22830], R8 ;  /* 0x02283008ff0075a7 */ /* 0x0000620008020155 */
[----:B------:R-:W-:Y:S05]  /*1240*/  @!P0 BRA `(.L_x_12) ;  /* 0x0000000000048947 */ /* 0x000fea0003800000 */
[----:B------:R-:W-:Y:S01]  /*1250*/  BPT.TRAP 0x1 ;  /* 0x000000040000795c */ /* 0x000fe20000300000 */
.L_x_12:
[----:B-1----:R-:W-:Y:S05]  /*1260*/  @P1 BRA `(.L_x_13) ;  /* 0x0000000000081947 */ /* 0x002fea0003800000 */
[----:B------:R-:W1:Y:S02]  /*1270*/  SYNCS.PHASECHK.TRANS64.TRYWAIT P1, [UR21+0x22830], R8 ;  /* 0x02283008ff0075a7 */ /* 0x000e640008020155 */
[----:B-1----:R-:W-:Y:S05]  /*1280*/  @!P1 BRA `(.L_x_14) ;  /* 0x000000ac00009947 */ /* 0x002fea0003800000 */
.L_x_13:
[----:B------:R-:W-:Y:S01]  /*1290*/  UIADD3 UR4, UR45, 0x1c400, URZ ;  /* 0x0001c4002d047890 */ /* 0x000fe2000fffe03f */
[----:B------:R-:W-:Y:S01]  /*12a0*/  WARPGROUP.ARRIVE ;  /* 0x00000000000079c5 */ /* 0x000fe20000000000 */
[----:B------:R-:W-:Y:S01]  /*12b0*/  UMOV UR5, 0x40000040 ;  /* 0x4000004000057882 */ /* 0x000fe20000000000 */
[----:B------:R-:W-:Y:S01]  /*12c0*/  UMOV UR7, 0x40000040 ;  /* 0x4000004000077882 */ /* 0x000fe20000000000 */
[----:B------:R-:W-:-:S03]  /*12d0*/  USHF.R.U32.HI UR4, URZ, 0x4, UR4 ;  /* 0x000000043f047899 */ /* 0x000fc60008011604 */
[----:B------:R-:W2:Y:S01]  /*12e0*/  S2R R72, SR_TID.X ;  /* 0x0000000000487919 */ /* 0x000ea20000002100 */
[----:B------:R-:W-:Y:S01]  /*12f0*/  UMOV UR9, 0x40000040 ;  /* 0x4000004000097882 */ /* 0x000fe20000000000 */
[----:B------:R-:W-:Y:S01]  /*1300*/  UMOV UR11, 0x40000040 ;  /* 0x40000040000b7882 */ /* 0x000fe20000000000 */
[----:B------:R-:W-:Y:S01]  /*1310*/  ULOP3.LUT UR4, UR4, 0x3fff, URZ, 0xc0, !UPT ;  /* 0x00003fff04047892 */ /* 0x000fe2000f8ec03f */
[----:B------:R-:W-:Y:S01]  /*1320*/  P2R R23, PR, RZ, 0x1 ;  /* 0x00000001ff177803 */ /* 0x000fe20000000000 */
[----:B------:R-:W-:Y:S01]  /*1330*/  UMOV UR13, 0x40000040 ;  /* 0x40000040000d7882 */ /* 0x000fe20000000000 */
[----:B------:R-:W-:Y:S01]  /*1340*/  UMOV UR15, 0x40000040 ;  /* 0x40000040000f7882 */ /* 0x000fe20000000000 */
[----:B------:R-:W-:Y:S02]  /*1350*/  ULOP3.LUT UR20, UR4, 0x10000, URZ, 0xfc, !UPT ;  /* 0x0001000004147892 */ /* 0x000fe4000f8efc3f */
[----:B------:R-:W-:Y:S02]  /*1360*/  ULOP3.LUT UR4, UR49, 0x10000, URZ, 0xfc, !UPT ;  /* 0x0001000031047892 */ /* 0x000fe4000f8efc3f */
[----:B------:R-:W-:-:S02]  /*1370*/  UIMAD UR6, UR36, 0x300, UR20 ;  /* 0x00000300240678a4 */ /* 0x000fc4000f8e0214 */
[----:B------:R-:W-:Y:S02]  /*1380*/  UIADD3 UR8, UR4, 0x2, URZ ;  /* 0x0000000204087890 */ /* 0x000fe4000fffe03f */
[----:B------:R-:W-:Y:S02]  /*1390*/  UIADD3 UR10, UR6, 0x2, URZ ;  /* 0x00000002060a7890 */ /* 0x000fe4000fffe03f */
[----:B------:R-:W-:Y:S02]  /*13a0*/  UIADD3 UR12, UR4, 0x4, URZ ;  /* 0x00000004040c7890 */ /* 0x000fe4000fffe03f */
[----:B------:R-:W-:Y:S02]  /*13b0*/  UIADD3 UR14, UR6, 0x4, URZ ;  /* 0x00000004060e7890 */ /* 0x000fe4000fffe03f */
[----:B------:R-:W-:Y:S01]  /*13c0*/  HGMMA.64x96x16.F32.BF16 R24, gdesc[UR4], RZ, !UPT, gsb0 ;  /* 0x01600000041879f0 */ /* 0x000fe2000c0018ff */
[----:B------:R-:W-:Y:S02]  /*13d0*/  UIADD3 UR16, UR4, 0x6, URZ ;  /* 0x0000000604107890 */ /* 0x000fe4000fffe03f */
[----:B------:R-:W-:Y:S01]  /*13e0*/  UIADD3 UR18, UR6, 0x6, URZ ;  /* 0x0000000606127890 */ /* 0x000fe2000fffe03f */
[----:B------:R-:W-:Y:S01]  /*13f0*/  UMOV UR17, 0x40000040 ;  /* 0x4000004000117882 */ /* 0x000fe20000000000 */
[----:B------:R-:W-:Y:S01]  /*1400*/  UMOV UR19, 0x40000040 ;  /* 0x4000004000137882 */ /* 0x000fe20000000000 */
[----:B------:R-:W-:Y:S01]  /*1410*/  ULDC UR7, c[0x0][0x9d8] ;  /* 0x0002760000077ab9 */ /* 0x000fe20000000800 */
[----:B------:R-:W-:-:S04]  /*1420*/  UIMAD UR6, UR40, -0x60, UR44 ;  /* 0xffffffa0280678a4 */ /* 0x000fc8000f8e022c */
[----:B------:R-:W-:Y:S01]  /*1430*/  UIADD3 UR6, UR6, 0x60, URZ ;  /* 0x0000006006067890 */ /* 0x000fe2000fffe03f */
[----:B--2---:R-:W-:-:S05]  /*1440*/  LOP3.LUT R72, R72, 0x7f, RZ, 0xc0, !PT ;  /* 0x0000007f48487812 */ /* 0x004fca00078ec0ff */
[----:B------:R-:W-:-:S04]  /*1450*/  IMAD.U32 R0, RZ, RZ, UR6 ;  /* 0x00000006ff007e24 */ /* 0x000fc8000f8e00ff */
[----:B------:R-:W-:-:S05]  /*1460*/  IMAD R0, R209, -0x2, R0 ;  /* 0xfffffffed1007824 */ /* 0x000fca00078e0200 */
[C---:B------:R-:W-:Y:S02]  /*1470*/  ISETP.GT.AND P6, PT, R0.reuse, RZ, PT ;  /* 0x000000ff0000720c */ /* 0x040fe40003fc4270 */
[C---:B------:R-:W-:Y:S02]  /*1480*/  ISETP.GT.AND P5, PT, R0.reuse, 0x1, PT ;  /* 0x000000010000780c */ /* 0x040fe40003fa4270 */
[C---:B------:R-:W-:Y:S02]  /*1490*/  ISETP.GT.AND P4, PT, R0.reuse, 0x8, PT ;  /* 0x000000080000780c */ /* 0x040fe40003f84270 */
[C---:B------:R-:W-:Y:S02]  /*14a0*/  ISETP.GT.AND P3, PT, R0.reuse, 0x9, PT ;  /* 0x000000090000780c */ /* 0x040fe40003f64270 */
[C---:B------:R-:W-:Y:S02]  /*14b0*/  ISETP.GT.AND P1, PT, R0.reuse, 0x10, PT ;  /* 0x000000100000780c */ /* 0x040fe40003f24270 */
[----:B------:R-:W-:Y:S01]  /*14c0*/  ISETP.GT.AND P2, PT, R0, 0x11, PT ;  /* 0x000000110000780c */ /* 0x000fe20003f44270 */
[----:B------:R-:W-:-:S02]  /*14d0*/  WARPGROUP.DEPBAR.LE gsb0, 0x0 ;  /* 0x00008000000079c5 */ /* 0x000fc40000010000 */
[----:B------:R-:W-:-:S06]  /*14e0*/  WARPGROUP.ARRIVE ;  /* 0x00000000000079c5 */ /* 0x000fcc0000000000 */
[----:B------:R-:W-:Y:S01]  /*14f0*/  HGMMA.64x96x16.F32.BF16 R24, gdesc[UR8], R24, gsb0 ;  /* 0x01600000081879f0 */ /* 0x000fe20008001818 */
[----:B------:R-:W-:Y:S02]  /*1500*/  ULDC UR10, c[0x0][0x988] ;  /* 0x00026200000a7ab9 */ /* 0x000fe40000000800 */
[----:B------:R-:W-:Y:S02]  /*1510*/  WARPGROUP.DEPBAR.LE gsb0, 0x0 ;  /* 0x00008000000079c5 */ /* 0x000fe40000010000 */
[----:B------:R-:W-:-:S06]  /*1520*/  WARPGROUP.ARRIVE ;  /* 0x00000000000079c5 */ /* 0x000fcc0000000000 */
[----:B------:R-:W-:Y:S03]  /*1530*/  HGMMA.64x96x16.F32.BF16 R24, gdesc[UR12], R24, gsb0 ;  /* 0x016000000c1879f0 */ /* 0x000fe60008001818 */
[----:B------:R-:W-:Y:S02]  /*1540*/  WARPGROUP.DEPBAR.LE gsb0, 0x0 ;  /* 0x00008000000079c5 */ /* 0x000fe40000010000 */
[----:B------:R-:W-:-:S06]  /*1550*/  WARPGROUP.ARRIVE ;  /* 0x00000000000079c5 */ /* 0x000fcc0000000000 */
[----:B------:R-:W-:Y:S03]  /*1560*/  HGMMA.64x96x16.F32.BF16 R24, gdesc[UR16], R24, gsb0 ;  /* 0x01600000101879f0 */ /* 0x000fe60008001818 */
[----:B------:R-:W-:Y:S02]  /*1570*/  WARPGROUP.DEPBAR.LE gsb0, 0x0 ;  /* 0x00008000000079c5 */ /* 0x000fe40000010000 */
[----:B------:R-:W-:Y:S01]  /*1580*/  FMUL.FTZ R24, R24, UR7 ;  /* 0x0000000718187c20 */ /* 0x000fe20008410000 */
[----:B------:R-:W-:Y:S01]  /*1590*/  FMUL.FTZ R25, R25, UR7 ;  /* 0x0000000719197c20 */ /* 0x000fe20008410000 */
[----:B------:R-:W-:Y:S01]  /*15a0*/  FMUL.FTZ R28, R28, UR7 ;  /* 0x000000071c1c7c20 */ /* 0x000fe20008410000 */
[----:B------:R-:W-:Y:S01]  /*15b0*/  FMUL.FTZ R29, R29, UR7 ;  /* 0x000000071d1d7c20 */ /* 0x000fe20008410000 */
[----:B------:R-:W-:Y:S01]  /*15c0*/  FMUL.FTZ R32, R32, UR7 ;  /* 0x0000000720207c20 */ /* 0x000fe20008410000 */
[----:B------:R-:W-:Y:S01]  /*15d0*/  FMUL.FTZ R33, R33, UR7 ;  /* 0x0000000721217c20 */ /* 0x000fe20008410000 */
[----:B------:R-:W2:Y:S01]  /*15e0*/  MUFU.TANH R24, R24 ;  /* 0x0000001800187308 */ /* 0x000ea20000002400 */
[----:B------:R-:W-:Y:S01]  /*15f0*/  FMUL.FTZ R26, R26, UR7 ;  /* 0x000000071a1a7c20 */ /* 0x000fe20008410000 */
[----:B------:R-:W-:Y:S01]  /*1600*/  FMUL.FTZ R36, R36, UR7 ;  /* 0x0000000724247c20 */ /* 0x000fe20008410000 */
[----:B------:R-:W-:Y:S01]  /*1610*/  FMUL.FTZ R27, R27, UR7 ;  /* 0x000000071b1b7c20 */ /* 0x000fe20008410000 */
[----:B------:R-:W-:Y:S01]  /*1620*/  FMUL.FTZ R37, R37, UR7 ;  /* 0x0000000725257c20 */ /* 0x000fe20008410000 */
[----:B------:R-:W-:Y:S01]  /*1630*/  FMUL.FTZ R30, R30, UR7 ;  /* 0x000000071e1e7c20 */ /* 0x000fe20008410000 */
[----:B------:R-:W-:Y:S01]  /*1640*/  FMUL.FTZ R40, R40, UR7 ;  /* 0x0000000728287c20 */ /* 0x000fe20008410000 */
[----:B------:R-:W-:Y:S01]  /*1650*/  FMUL.FTZ R31, R31, UR7 ;  /* 0x000000071f1f7c20 */ /* 0x000fe20008410000 */
[----:B------:R-:W3:Y:S01]  /*1660*/  MUFU.TANH R25, R25 ;  /* 0x0000001900197308 */ /* 0x000ee20000002400 */
[----:B------:R-:W-:Y:S01]  /*1670*/  FMUL.FTZ R41, R41, UR7 ;  /* 0x0000000729297c20 */ /* 0x000fe20008410000 */
[----:B------:R-:W-:Y:S01]  /*1680*/  FMUL.FTZ R34, R34, UR7 ;  /* 0x0000000722227c20 */ /* 0x000fe20008410000 */
[----:B------:R-:W-:Y:S01]  /*1690*/  FMUL.FTZ R44, R44, UR7 ;  /* 0x000000072c2c7c20 */ /* 0x000fe20008410000 */
[----:B------:R-:W-:Y:S01]  /*16a0*/  FMUL.FTZ R35, R35, UR7 ;  /* 0x0000000723237c20 */ /* 0x000fe20008410000 */
[----:B------:R-:W-:Y:S01]  /*16b0*/  FMUL.FTZ R45, R45, UR7 ;  /* 0x000000072d2d7c20 */ /* 0x000fe20008410000 */
[----:B------:R-:W-:Y:S01]  /*16c0*/  FMUL.FTZ R38, R38, UR7 ;  /* 0x0000000726267c20 */ /* 0x000fe20008410000 */
[----:B------:R-:W-:Y:S01]  /*16d0*/  FMUL.FTZ R48, R48, UR7 ;  /* 0x0000000730307c20 */ /* 0x000fe20008410000 */
[----:B------:R-:W4:Y:S01]  /*16e0*/  MUFU.TANH R28, R28 ;  /* 0x0000001c001c7308 */ /* 0x000f220000002400 */
[----:B--2---:R-:W-:Y:S01]  /*16f0*/  FSEL R24, R24, -INF , P6 ;  /* 0xff80000018187808 */ /* 0x004fe20003000000 */
[----:B------:R-:W-:Y:S01]  /*1700*/  FMUL.FTZ R39, R39, UR7 ;  /* 0x0000000727277c20 */ /* 0x000fe20008410000 */
[----:B------:R-:W-:Y:S01]  /*1710*/  FMUL.FTZ R49, R49, UR7 ;  /* 0x0000000731317c20 */ /* 0x000fe20008410000 */
[----:B------:R-:W-:Y:S01]  /*1720*/  FMUL.FTZ R42, R42, UR7 ;  /* 0x000000072a2a7c20 */ /* 0x000fe20008410000 */
[----:B------:R-:W-:Y:S01]  /*1730*/  FMUL.FTZ R52, R52, UR7 ;  /* 0x0000000734347c20 */ /* 0x000fe20008410000 */
[----:B------:R-:W-:Y:S01]  /*1740*/  FMUL.FTZ R43, R43, UR7 ;  /* 0x000000072b2b7c20 */ /* 0x000fe20008410000 */
[----:B------:R-:W-:Y:S01]  /*1750*/  FMUL.FTZ R47, R47, UR7 ;  /* 0x000000072f2f7c20 */ /* 0x000fe20008410000 */
[----:B------:R-:W2:Y:S01]  /*1760*/  MUFU.TANH R29, R29 ;  /* 0x0000001d001d7308 */ /* 0x000ea20000002400 */
[----:B---3--:R-:W-:Y:S01]  /*1770*/  FSEL R25, R25, -INF , P5 ;  /* 0xff80000019197808 */ /* 0x008fe20002800000 */
[----:B------:R-:W-:Y:S01]  /*1780*/  FMUL.FTZ R53, R53, UR7 ;  /* 0x0000000735357c20 */ /* 0x000fe20008410000 */
[----:B------:R-:W-:Y:S01]  /*1790*/  FMUL.FTZ R46, R46, UR7 ;  /* 0x000000072e2e7c20 */ /* 0x000fe20008410000 */
[----:B------:R-:W-:Y:S01]  /*17a0*/  FMUL.FTZ R56, R56, UR7 ;  /* 0x0000000738387c20 */ /* 0x000fe20008410000 */
[----:B------:R-:W-:Y:S01]  /*17b0*/  FMNMX.FTZ R21, R24, R25, !PT ;  /* 0x0000001918157209 */ /* 0x000fe20007810000 */
[----:B------:R-:W-:Y:S01]  /*17c0*/  FMUL.FTZ R50, R50, UR7 ;  /* 0x0000000732327c20 */ /* 0x000fe20008410000 */
[----:B------:R-:W-:Y:S01]  /*17d0*/  FMUL.FTZ R57, R57, UR7 ;  /* 0x0000000739397c20 */ /* 0x000fe20008410000 */
[----:B------:R-:W3:Y:S01]  /*17e0*/  MUFU.TANH R32, R32 ;  /* 0x0000002000207308 */ /* 0x000ee20000002400 */
[----:B----4-:R-:W-:Y:S01]  /*17f0*/  FSEL R28, R28, -INF , P4 ;  /* 0xff8000001c1c7808 */ /* 0x010fe20002000000 */
[----:B------:R-:W-:Y:S01]  /*1800*/  FMUL.FTZ R51, R51, UR7 ;  /* 0x0000000733337c20 */ /* 0x000fe20008410000 */
[----:B------:R-:W-:Y:S01]  /*1810*/  FMUL.FTZ R60, R60, UR7 ;  /* 0x000000073c3c7c20 */ /* 0x000fe20008410000 */
[----:B------:R-:W-:Y:S01]  /*1820*/  FMUL.FTZ R54, R54, UR7 ;  /* 0x0000000736367c20 */ /* 0x000fe20008410000 */
[----:B------:R-:W-:Y:S01]  /*1830*/  FMNMX.FTZ R4, R28, R21, !PT ;  /* 0x000000151c047209 */ /* 0x000fe20007810000 */
[----:B------:R-:W-:Y:S01]  /*1840*/  FMUL.FTZ R61, R61, UR7 ;  /* 0x000000073d3d7c20 */ /* 0x000fe20008410000 */
[----:B------:R-:W-:Y:S01]  /*1850*/  FMUL.FTZ R55, R55, UR7 ;  /* 0x0000000737377c20 */ /* 0x000fe20008410000 */
[----:B-1----:R-:W1:Y:S01]  /*1860*/  MUFU.TANH R3, R26 ;  /* 0x0000001a00037308 */ /* 0x002e620000002400 */
[----:B--2---:R-:W-:Y:S01]  /*1870*/  FSEL R29, R29, -INF , P3 ;  /* 0xff8000001d1d7808 */ /* 0x004fe20001800000 */
[----:B------:R-:W-:Y:S01]  /*1880*/  FMUL.FTZ R64, R64, UR7 ;  /* 0x0000000740407c20 */ /* 0x000fe20008410000 */
[----:B------:R-:W-:Y:S01]  /*1890*/  FMUL.FTZ R58, R58, UR7 ;  /* 0x000000073a3a7c20 */ /* 0x000fe20008410000 */
[----:B------:R-:W-:Y:S01]  /*18a0*/  FMUL.FTZ R65, R65, UR7 ;  /* 0x0000000741417c20 */ /* 0x000fe20008410000 */
[----:B------:R-:W-:Y:S01]  /*18b0*/  FMNMX.FTZ R21, R29, R4, !PT ;  /* 0x000000041d157209 */ /* 0x000fe20007810000 */
        /* <DEDUP_REMOVED lines=11> */
[----:B-1----:R-:W-:Y:S01]  /*1970*/  FSEL R3, R3, -INF , P6 ;  /* 0xff80000003037808 */ /* 0x002fe20003000000 */
[----:B------:R-:W-:Y:S01]  /*1980*/  FMUL.FTZ R70, R70, UR7 ;  /* 0x0000000746467c20 */ /* 0x000fe20008410000 */
[----:B------:R-:W-:Y:S01]  /*1990*/  ISETP.GT.AND P6, PT, R0, 0x18, PT ;  /* 0x000000180000780c */ /* 0x000fe20003fc4270 */
[----:B------:R-:W-:-:S04]  /*19a0*/  FMUL.FTZ R71, R71, UR7 ;  /* 0x0000000747477c20 */ /* 0x000fc80008410000 */
[----:B------:R-:W1:Y:S01]  /*19b0*/  MUFU.TANH R36, R36 ;  /* 0x0000002400247308 */ /* 0x000e620000002400 */
[----:B--2---:R-:W-:-:S04]  /*19c0*/  FSEL R33, R33, -INF , P2 ;  /* 0xff80000021217808 */ /* 0x004fc80001000000 */
[----:B------:R-:W-:-:S03]  /*19d0*/  FMNMX.FTZ R21, R33, R4, !PT ;  /* 0x0000000421157209 */ /* 0x000fc60007810000 */
[----:B------:R-:W2:Y:S01]  /*19e0*/  MUFU.TANH R5, R30 ;  /* 0x0000001e00057308 */ /* 0x000ea20000002400 */
[----:B---3--:R-:W-:Y:S02]  /*19f0*/  FSEL R6, R6, -INF , P5 ;  /* 0xff80000006067808 */ /* 0x008fe40002800000 */
[----:B------:R-:W-:-:S05]  /*1a00*/  ISETP.GT.AND P5, PT, R0, 0x19, PT ;  /* 0x000000190000780c */ /* 0x000fca0003fa4270 */
[----:B------:R-:W3:Y:S01]  /*1a10*/  MUFU.TANH R37, R37 ;  /* 0x0000002500257308 */ /* 0x000ee20000002400 */
[----:B-1----:R-:W-:-:S04]  /*1a20*/  FSEL R36, R36, -INF , P6 ;  /* 0xff80000024247808 */ /* 0x002fc80003000000 */
[----:B------:R-:W-:-:S03]  /*1a30*/  FMNMX.FTZ R4, R36, R21, !PT ;  /* 0x0000001524047209 */ /* 0x000fc60007810000 */
[----:B------:R-:W1:Y:S01]  /*1a40*/  MUFU.TANH R9, R31 ;  /* 0x0000001f00097308 */ /* 0x000e620000002400 */
[----:B--2---:R-:W-:Y:S02]  /*1a50*/  FSEL R5, R5, -INF , P4 ;  /* 0xff80000005057808 */ /* 0x004fe40002000000 */
[----:B------:R-:W-:-:S05]  /*1a60*/  ISETP.GT.AND P4, PT, R0, 0x20, PT ;  /* 0x000000200000780c */ /* 0x000fca0003f84270 */
[----:B------:R-:W2:Y:S01]  /*1a70*/  MUFU.TANH R40, R40 ;  /* 0x0000002800287308 */ /* 0x000ea20000002400 */
[----:B---3--:R-:W-:-:S04]  /*1a80*/  FSEL R37, R37, -INF , P5 ;  /* 0xff80000025257808 */ /* 0x008fc80002800000 */
[----:B------:R-:W-:-:S03]  /*1a90*/  FMNMX.FTZ R21, R37, R4, !PT ;  /* 0x0000000425157209 */ /* 0x000fc60007810000 */
[----:B------:R-:W3:Y:S01]  /*1aa0*/  MUFU.TANH R10, R34 ;  /* 0x00000022000a7308 */ /* 0x000ee20000002400 */
[----:B-1----:R-:W-:Y:S02]  /*1ab0*/  FSEL R9, R9, -INF , P3 ;  /* 0xff80000009097808 */ /* 0x002fe40001800000 */
[----:B------:R-:W-:-:S05]  /*1ac0*/  ISETP.GT.AND P3, PT, R0, 0x21, PT ;  /* 0x000000210000780c */ /* 0x000fca0003f64270 */
        /* <DEDUP_REMOVED lines=88> */
[----:B-1----:R-:W-:-:S04]  /*2050*/  FSEL R69, R69, -INF , P1 ;  /* 0xff80000045457808 */ /* 0x002fc80000800000 */
[----:B------:R-:W-:-:S03]  /*2060*/  FMNMX.FTZ R4, R69, R0, !PT ;  /* 0x0000000045047209 */ /* 0x000fc60007810000 */
[----:B------:R-:W1:Y:S01]  /*2070*/  MUFU.TANH R66, R66 ;  /* 0x0000004200427308 */ /* 0x000e620000002400 */
[----:B--2---:R-:W-:Y:S01]  /*2080*/  FSEL R62, R62, -INF , P6 ;  /* 0xff8000003e3e7808 */ /* 0x004fe20003000000 */
[----:B------:R-:W2:Y:S06]  /*2090*/  SHFL.BFLY PT, R21, R4, 0x2, 0x1f ;  /* 0x0c401f0004157f89 */ /* 0x000eac00000e0000 */
[----:B------:R-:W4:Y:S01]  /*20a0*/  MUFU.TANH R67, R67 ;  /* 0x0000004300437308 */ /* 0x000f220000002400 */
[----:B---3--:R-:W-:-:S07]  /*20b0*/  FSEL R63, R63, -INF , P5 ;  /* 0xff8000003f3f7808 */ /* 0x008fce0002800000 */
[----:B------:R-:W3:Y:S01]  /*20c0*/  MUFU.TANH R70, R70 ;  /* 0x0000004600467308 */ /* 0x000ee20000002400 */
[----:B-1----:R-:W-:-:S07]  /*20d0*/  FSEL R66, R66, -INF , P4 ;  /* 0xff80000042427808 */ /* 0x002fce0002000000 */
[----:B------:R-:W1:Y:S01]  /*20e0*/  MUFU.TANH R71, R71 ;  /* 0x0000004700477308 */ /* 0x000e620000002400 */
[----:B----4-:R-:W-:Y:S02]  /*20f0*/  FSEL R67, R67, -INF , P3 ;  /* 0xff80000043437808 */ /* 0x010fe40001800000 */
[----:B--2---:R-:W-:Y:S02]  /*2100*/  FMNMX.FTZ R21, R4, R21, !PT ;  /* 0x0000001504157209 */ /* 0x004fe40007810000 */
[----:B------:R-:W-:-:S03]  /*2110*/  FMNMX.FTZ R4, R3, R6, !PT ;  /* 0x0000000603047209 */ /* 0x000fc60007810000 */
[----:B------:R-:W2:Y:S01]  /*2120*/  SHFL.BFLY PT, R0, R21, 0x1, 0x1f ;  /* 0x0c201f0015007f89 */ /* 0x000ea200000e0000 */
[----:B------:R-:W-:Y:S02]  /*2130*/  FMNMX.FTZ R4, R5, R4, !PT ;  /* 0x0000000405047209 */ /* 0x000fe40007810000 */
[----:B---3--:R-:W-:Y:S02]  /*2140*/  FSEL R70, R70, -INF , P2 ;  /* 0xff80000046467808 */ /* 0x008fe40001000000 */
[----:B-1----:R-:W-:Y:S02]  /*2150*/  FSEL R71, R71, -INF , P1 ;  /* 0xff80000047477808 */ /* 0x002fe40000800000 */
[----:B--2---:R-:W-:Y:S02]  /*2160*/  FMNMX.FTZ R0, R21, R0, !PT ;  /* 0x0000000015007209 */ /* 0x004fe40007810000 */
[----:B------:R-:W-:Y:S02]  /*2170*/  FMNMX.FTZ R21, R9, R4, !PT ;  /* 0x0000000409157209 */ /* 0x000fe40007810000 */
[C---:B------:R-:W-:Y:S01]  /*2180*/  FSETP.NEU.FTZ.AND P0, PT, R0.reuse, -INF , PT ;  /* 0xff8000000000780b */ /* 0x040fe20003f1d000 */
[----:B------:R-:W-:Y:S01]  /*2190*/  FMUL.FTZ R20, R0, UR10 ;  /* 0x0000000a00147c20 */ /* 0x000fe20008410000 */
[----:B------:R-:W-:-:S04]  /*21a0*/  FMNMX.FTZ R4, R10, R21, !PT ;  /* 0x000000150a047209 */ /* 0x000fc80007810000 */
[----:B------:R-:W-:Y:S02]  /*21b0*/  FMNMX.FTZ R21, R11, R4, !PT ;  /* 0x000000040b157209 */ /* 0x000fe40007810000 */
[----:B------:R-:W-:Y:S02]  /*21c0*/  FSEL R20, R20, RZ, P0 ;  /* 0x000000ff14147208 */ /* 0x000fe40000000000 */
[----:B------:R-:W-:Y:S02]  /*21d0*/  FMNMX.FTZ R4, R12, R21, !PT ;  /* 0x000000150c047209 */ /* 0x000fe40007810000 */
[----:B------:R-:W-:Y:S01]  /*21e0*/  ISETP.NE.AND P0, PT, R23, RZ, PT ;  /* 0x000000ff1700720c */ /* 0x000fe20003f05270 */
[--C-:B------:R-:W-:Y:S01]  /*21f0*/  FFMA.FTZ R24, R24, UR10, -R20.reuse ;  /* 0x0000000a18187c23 */ /* 0x100fe20008010814 */
[----:B------:R-:W-:Y:S01]  /*2200*/  FMNMX.FTZ R21, R13, R4, !PT ;  /* 0x000000040d157209 */ /* 0x000fe20007810000 */
[--C-:B------:R-:W-:Y:S01]  /*2210*/  FFMA.FTZ R25, R25, UR10, -R20.reuse ;  /* 0x0000000a19197c23 */ /* 0x100fe20008010814 */
[--C-:B------:R-:W-:Y:S01]  /*2220*/  FFMA.FTZ R28, R28, UR10, -R20.reuse ;  /* 0x0000000a1c1c7c23 */ /* 0x100fe20008010814 */
[--C-:B------:R-:W-:Y:S01]  /*2230*/  FFMA.FTZ R29, R29, UR10, -R20.reuse ;  /* 0x0000000a1d1d7c23 */ /* 0x100fe20008010814 */
[----:B------:R-:W-:Y:S01]  /*2240*/  FMNMX.FTZ R4, R14, R21, !PT ;  /* 0x000000150e047209 */ /* 0x000fe20007810000 */
[----:B------:R-:W-:Y:S01]  /*2250*/  MUFU.EX2 R24, R24 ;  /* 0x0000001800187308 */ /* 0x000fe20000000800 */
[--C-:B------:R-:W-:Y:S01]  /*2260*/  FFMA.FTZ R32, R32, UR10, -R20.reuse ;  /* 0x0000000a20207c23 */ /* 0x100fe20008010814 */
[--C-:B------:R-:W-:Y:S01]  /*2270*/  FFMA.FTZ R33, R33, UR10, -R20.reuse ;  /* 0x0000000a21217c23 */ /* 0x100fe20008010814 */
[----:B------:R-:W-:Y:S01]  /*2280*/  FMNMX.FTZ R21, R15, R4, !PT ;  /* 0x000000040f157209 */ /* 0x000fe20007810000 */
[--C-:B------:R-:W-:Y:S01]  /*2290*/  FFMA.FTZ R36, R36, UR10, -R20.reuse ;  /* 0x0000000a24247c23 */ /* 0x100fe20008010814 */
[--C-:B------:R-:W-:Y:S01]  /*22a0*/  FFMA.FTZ R37, R37, UR10, -R20.reuse ;  /* 0x0000000a25257c23 */ /* 0x100fe20008010814 */
[--C-:B------:R-:W-:Y:S01]  /*22b0*/  FFMA.FTZ R40, R40, UR10, -R20.reuse ;  /* 0x0000000a28287c23 */ /* 0x100fe20008010814 */
[----:B------:R-:W-:Y:S01]  /*22c0*/  FMNMX.FTZ R4, R46, R21, !PT ;  /* 0x000000152e047209 */ /* 0x000fe20007810000 */
[----:B------:R-:W1:Y:S01]  /*22d0*/  MUFU.EX2 R25, R25 ;  /* 0x0000001900197308 */ /* 0x000e620000000800 */
[--C-:B------:R-:W-:Y:S01]  /*22e0*/  FFMA.FTZ R41, R41, UR10, -R20.reuse ;  /* 0x0000000a29297c23 */ /* 0x100fe20008010814 */
        /* <DEDUP_REMOVED lines=14> */
[----:B------:R-:W2:Y:S01]  /*23d0*/  MUFU.EX2 R29, R29 ;  /* 0x0000001d001d7308 */ /* 0x000ea20000000800 */
[--C-:B------:R-:W-:Y:S01]  /*23e0*/  FFMA.FTZ R61, R61, UR10, -R20.reuse ;  /* 0x0000000a3d3d7c23 */ /* 0x100fe20008010814 */
[--C-:B------:R-:W-:Y:S01]  /*23f0*/  FFMA.FTZ R64, R64, UR10, -R20.reuse ;  /* 0x0000000a40407c23 */ /* 0x100fe20008010814 */
[----:B------:R-:W-:Y:S01]  /*2400*/  FMNMX.FTZ R21, R55, R4, !PT ;  /* 0x0000000437157209 */ /* 0x000fe20007810000 */
[--C-:B------:R-:W-:Y:S01]  /*2410*/  FFMA.FTZ R65, R65, UR10, -R20.reuse ;  /* 0x0000000a41417c23 */ /* 0x100fe20008010814 */
[--C-:B------:R-:W-:Y:S01]  /*2420*/  FFMA.FTZ R68, R68, UR10, -R20.reuse ;  /* 0x0000000a44447c23 */ /* 0x100fe20008010814 */
[----:B------:R-:W-:Y:S01]  /*2430*/  FFMA.FTZ R20, R69, UR10, -R20 ;  /* 0x0000000a45147c23 */ /* 0x000fe20008010814 */
[----:B------:R-:W-:Y:S01]  /*2440*/  FMNMX.FTZ R4, R58, R21, !PT ;  /* 0x000000153a047209 */ /* 0x000fe20007810000 */
[----:B------:R-:W-:Y:S01]  /*2450*/  MUFU.EX2 R32, R32 ;  /* 0x0000002000207308 */ /* 0x000fe20000000800 */
[----:B-1----:R-:W-:-:S02]  /*2460*/  F2FP.BF16.F32.PACK_AB R152, R25, R24 ;  /* 0x000000181998723e */ /* 0x002fc400000010ff */
[----:B------:R-:W-:-:S04]  /*2470*/  FMNMX.FTZ R21, R59, R4, !PT ;  /* 0x000000043b157209 */ /* 0x000fc80007810000 */
[----:B------:R-:W-:Y:S01]  /*2480*/  FMNMX.FTZ R4, R62, R21, !PT ;  /* 0x000000153e047209 */ /* 0x000fe20007810000 */
[----:B------:R-:W1:Y:S01]  /*2490*/  MUFU.EX2 R33, R33 ;  /* 0x0000002100217308 */ /* 0x000e620000000800 */
[----:B--2---:R-:W-:Y:S02]  /*24a0*/  F2FP.BF16.F32.PACK_AB R154, R29, R28 ;  /* 0x0000001c1d9a723e */ /* 0x004fe400000010ff */
[----:B------:R-:W-:-:S04]  /*24b0*/  FMNMX.FTZ R21, R63, R4, !PT ;  /* 0x000000043f157209 */ /* 0x000fc80007810000 */
[----:B------:R-:W-:Y:S01]  /*24c0*/  FMNMX.FTZ R4, R66, R21, !PT ;  /* 0x0000001542047209 */ /* 0x000fe20007810000 */
[----:B------:R-:W-:Y:S03]  /*24d0*/  MUFU.EX2 R36, R36 ;  /* 0x0000002400247308 */ /* 0x000fe60000000800 */
[----:B------:R-:W-:-:S04]  /*24e0*/  FMNMX.FTZ R21, R67, R4, !PT ;  /* 0x0000000443157209 */ /* 0x000fc80007810000 */
[----:B------:R-:W-:Y:S01]  /*24f0*/  FMNMX.FTZ R4, R70, R21, !PT ;  /* 0x0000001546047209 */ /* 0x000fe20007810000 */
[----:B------:R-:W2:Y:S01]  /*2500*/  MUFU.EX2 R37, R37 ;  /* 0x0000002500257308 */ /* 0x000ea20000000800 */
[----:B-1----:R-:W-:Y:S02]  /*2510*/  F2FP.BF16.F32.PACK_AB R156, R33, R32 ;  /* 0x00000020219c723e */ /* 0x002fe400000010ff */
[----:B------:R-:W-:-:S05]  /*2520*/  FMNMX.FTZ R4, R71, R4, !PT ;  /* 0x0000000447047209 */ /* 0x000fca0007810000 */
[----:B------:R-:W1:Y:S01]  /*2530*/  SHFL.BFLY PT, R21, R4, 0x2, 0x1f ;  /* 0x0c401f0004157f89 */ /* 0x000e6200000e0000 */
[----:B------:R-:W-:Y:S08]  /*2540*/  MUFU.EX2 R40, R40 ;  /* 0x0000002800287308 */ /* 0x000ff00000000800 */
[----:B------:R-:W3:Y:S01]  /*2550*/  MUFU.EX2 R41, R41 ;  /* 0x0000002900297308 */ /* 0x000ee20000000800 */
[----:B--2---:R-:W-:-:S07]  /*2560*/  F2FP.BF16.F32.PACK_AB R158, R37, R36 ;  /* 0x00000024259e723e */ /* 0x004fce00000010ff */
[----:B------:R-:W-:Y:S01]  /*2570*/  MUFU.EX2 R44, R44 ;  /* 0x0000002c002c7308 */ /* 0x000fe20000000800 */
[----:B-1----:R-:W-:-:S07]  /*2580*/  FMNMX.FTZ R21, R4, R21, !PT ;  /* 0x0000001504157209 */ /* 0x002fce0007810000 */
[----:B------:R-:W1:Y:S01]  /*2590*/  MUFU.EX2 R45, R45 ;  /* 0x0000002d002d7308 */ /* 0x000e620000000800 */
[----:B---3--:R-:W-:Y:S01]  /*25a0*/  F2FP.BF16.F32.PACK_AB R160, R41, R40 ;  /* 0x0000002829a0723e */ /* 0x008fe200000010ff */
[----:B------:R-:W2:Y:S06]  /*25b0*/  SHFL.BFLY PT, R4, R21, 0x1, 0x1f ;  /* 0x0c201f0015047f89 */ /* 0x000eac00000e0000 */
[----:B------:R-:W-:Y:S08]  /*25c0*/  MUFU.EX2 R48, R48 ;  /* 0x0000003000307308 */ /* 0x000ff00000000800 */
[----:B------:R-:W3:Y:S01]  /*25d0*/  MUFU.EX2 R49, R49 ;  /* 0x0000003100317308 */ /* 0x000ee20000000800 */
[----:B-1----:R-:W-:-:S07]  /*25e0*/  F2FP.BF16.F32.PACK_AB R162, R45, R44 ;  /* 0x0000002c2da2723e */ /* 0x002fce00000010ff */
[----:B------:R-:W-:Y:S01]  /*25f0*/  MUFU.EX2 R52, R52 ;  /* 0x0000003400347308 */ /* 0x000fe20000000800 */
[----:B--2---:R-:W-:-:S04]  /*2600*/  FMNMX.FTZ R4, R21, R4, !PT ;  /* 0x0000000415047209 */ /* 0x004fc80007810000 */
[C---:B------:R-:W-:Y:S01]  /*2610*/  FSETP.NEU.FTZ.AND P1, PT, R4.reuse, -INF , PT ;  /* 0xff8000000400780b */ /* 0x040fe20003f3d000 */
[----:B------:R-:W-:Y:S02]  /*2620*/  FMUL.FTZ R21, R4, UR10 ;  /* 0x0000000a04157c20 */ /* 0x000fe40008410000 */
[----:B------:R-:W1:Y:S01]  /*2630*/  MUFU.EX2 R53, R53 ;  /* 0x0000003500357308 */ /* 0x000e620000000800 */
[----:B---3--:R-:W-:Y:S02]  /*2640*/  F2FP.BF16.F32.PACK_AB R164, R49, R48 ;  /* 0x0000003031a4723e */ /* 0x008fe400000010ff */
[----:B------:R-:W-:Y:S02]  /*2650*/  FSEL R26, R21, RZ, P1 ;  /* 0x000000ff151a7208 */ /* 0x000fe40000800000 */
[----:B------:R-:W-:Y:S02]  /*2660*/  ISETP.NE.AND P1, PT, R72, RZ, PT ;  /* 0x000000ff4800720c */ /* 0x000fe40003f25270 */
[----:B------:R-:W2:Y:S01]  /*2670*/  S2R R72, SR_TID.X ;  /* 0x0000000000487919 */ /* 0x000ea20000002100 */
[--C-:B------:R-:W-:Y:S01]  /*2680*/  FFMA.FTZ R3, R3, UR10, -R26.reuse ;  /* 0x0000000a03037c23 */ /* 0x100fe2000801081a */
[--C-:B------:R-:W-:Y:S01]  /*2690*/  FFMA.FTZ R6, R6, UR10, -R26.reuse ;  /* 0x0000000a06067c23 */ /* 0x100fe2000801081a */
[--C-:B------:R-:W-:Y:S01]  /*26a0*/  FFMA.FTZ R5, R5, UR10, -R26.reuse ;  /* 0x0000000a05057c23 */ /* 0x100fe2000801081a */
[--C-:B------:R-:W-:Y:S01]  /*26b0*/  FFMA.FTZ R9, R9, UR10, -R26.reuse ;  /* 0x0000000a09097c23 */ /* 0x100fe2000801081a */
[----:B------:R3:W-:Y:S01]  /*26c0*/  MUFU.EX2 R153, R3 ;  /* 0x0000000300997308 */ /* 0x0007e20000000800 */
[--C-:B------:R-:W-:Y:S01]  /*26d0*/  FFMA.FTZ R10, R10, UR10, -R26.reuse ;  /* 0x0000000a0a0a7c23 */ /* 0x100fe2000801081a */
[--C-:B------:R-:W-:Y:S01]  /*26e0*/  FFMA.FTZ R11, R11, UR10, -R26.reuse ;  /* 0x0000000a0b0b7c23 */ /* 0x100fe2000801081a */
[--C-:B------:R-:W-:Y:S01]  /*26f0*/  FFMA.FTZ R12, R12, UR10, -R26.reuse ;  /* 0x0000000a0c0c7c23 */ /* 0x100fe2000801081a */
[--C-:B------:R-:W-:Y:S01]  /*2700*/  FFMA.FTZ R13, R13, UR10, -R26.reuse ;  /* 0x0000000a0d0d7c23 */ /* 0x100fe2000801081a */
[--C-:B------:R-:W-:Y:S01]  /*2710*/  FFMA.FTZ R14, R14, UR10, -R26.reuse ;  /* 0x0000000a0e0e7c23 */ /* 0x100fe2000801081a */
[--C-:B------:R-:W-:Y:S01]  /*2720*/  FFMA.FTZ R15, R15, UR10, -R26.reuse ;  /* 0x0000000a0f0f7c23 */ /* 0x100fe2000801081a */
[--C-:B------:R-:W-:Y:S01]  /*2730*/  FFMA.FTZ R46, R46, UR10, -R26.reuse ;  /* 0x0000000a2e2e7c23 */ /* 0x100fe2000801081a */
[----:B------:R4:W5:Y:S01]  /*2740*/  MUFU.EX2 R30, R6 ;  /* 0x00000006001e7308 */ /* 0x0009620000000800 */
[----:B---3--:R-:W-:Y:S01]  /*2750*/  FADD.FTZ R3, R24, R25 ;  /* 0x0000001918037221 */ /* 0x008fe20000010000 */
[--C-:B------:R-:W-:Y:S01]  /*2760*/  FFMA.FTZ R47, R47, UR10, -R26.reuse ;  /* 0x0000000a2f2f7c23 */ /* 0x100fe2000801081a */
[--C-:B------:R-:W-:Y:S01]  /*2770*/  FFMA.FTZ R50, R50, UR10, -R26.reuse ;  /* 0x0000000a32327c23 */ /* 0x100fe2000801081a */
[--C-:B------:R-:W-:Y:S01]  /*2780*/  FFMA.FTZ R51, R51, UR10, -R26.reuse ;  /* 0x0000000a33337c23 */ /* 0x100fe2000801081a */
[--C-:B------:R-:W-:Y:S01]  /*2790*/  FFMA.FTZ R54, R54, UR10, -R26.reuse ;  /* 0x0000000a36367c23 */ /* 0x100fe2000801081a */
[--C-:B------:R-:W-:Y:S01]  /*27a0*/  FFMA.FTZ R55, R55, UR10, -R26.reuse ;  /* 0x0000000a37377c23 */ /* 0x100fe2000801081a */
[--C-:B------:R-:W-:Y:S01]  /*27b0*/  FFMA.FTZ R58, R58, UR10, -R26.reuse ;  /* 0x0000000a3a3a7c23 */ /* 0x100fe2000801081a */
[----:B------:R3:W0:Y:S01]  /*27c0*/  MUFU.EX2 R155, R5 ;  /* 0x00000005009b7308 */ /* 0x0006220000000800 */
[----:B----4-:R-:W-:Y:S01]  /*27d0*/  FADD.FTZ R6, R28, R3 ;  /* 0x000000031c067221 */ /* 0x010fe20000010000 */
[--C-:B------:R-:W-:Y:S01]  /*27e0*/  FFMA.FTZ R59, R59, UR10, -R26.reuse ;  /* 0x0000000a3b3b7c23 */ /* 0x100fe2000801081a */
[--C-:B------:R-:W-:Y:S01]  /*27f0*/  FFMA.FTZ R62, R62, UR10, -R26.reuse ;  /* 0x0000000a3e3e7c23 */ /* 0x100fe2000801081a */
[----:B------:R-:W-:Y:S01]  /*2800*/  FFMA.FTZ R63, R63, UR10, -R26 ;  /* 0x0000000a3f3f7c23 */ /* 0x000fe2000801081a */
[----:B------:R-:W-:Y:S01]  /*2810*/  FADD.FTZ R3, R29, R6 ;  /* 0x000000061d037221 */ /* 0x000fe20000010000 */
[--C-:B------:R-:W-:Y:S01]  /*2820*/  FFMA.FTZ R66, R66, UR10, -R26.reuse ;  /* 0x0000000a42427c23 */ /* 0x100fe2000801081a */
[--C-:B------:R-:W-:Y:S01]  /*2830*/  FFMA.FTZ R67, R67, UR10, -R26.reuse ;  /* 0x0000000a43437c23 */ /* 0x100fe2000801081a */
[----:B------:R4:W0:Y:S01]  /*2840*/  MUFU.EX2 R34, R9 ;  /* 0x0000000900227308 */ /* 0x0008220000000800 */
[----:B------:R-:W-:Y:S01]  /*2850*/  FADD.FTZ R6, R32, R3 ;  /* 0x0000000320067221 */ /* 0x000fe20000010000 */
[----:B------:R-:W-:Y:S01]  /*2860*/  FFMA.FTZ R70, R70, UR10, -R26 ;  /* 0x0000000a46467c23 */ /* 0x000fe2000801081a */
[----:B--2---:R-:W-:Y:S01]  /*2870*/  SHF.R.U32.HI R72, RZ, 0x7, R72 ;  /* 0x00000007ff487819 */ /* 0x004fe20000011648 */
[----:B------:R-:W-:Y:S01]  /*2880*/  FFMA.FTZ R26, R71, UR10, -R26 ;  /* 0x0000000a471a7c23 */ /* 0x000fe2000801081a */
[----:B---3--:R-:W-:Y:S01]  /*2890*/  FADD.FTZ R5, R33, R6 ;  /* 0x0000000621057221 */ /* 0x008fe20000010000 */
[----:B-1----:R-:W-:-:S02]  /*28a0*/  F2FP.BF16.F32.PACK_AB R166, R53, R52 ;  /* 0x0000003435a6723e */ /* 0x002fc400000010ff */
[----:B------:R-:W1:Y:S01]  /*28b0*/  MUFU.EX2 R10, R10 ;  /* 0x0000000a000a7308 */ /* 0x000e620000000800 */
[----:B----4-:R-:W-:Y:S01]  /*28c0*/  IMAD.U32 R9, RZ, RZ, UR21 ;  /* 0x00000015ff097e24 */ /* 0x010fe2000f8e00ff */
[----:B------:R-:W-:-:S06]  /*28d0*/  IADD3 R6, -R72, 0xb, RZ ;  /* 0x0000000b48067810 */ /* 0x000fcc0007ffe1ff */
[----:B------:R5:W-:Y:S08]  /*28e0*/  MUFU.EX2 R21, R20 ;  /* 0x0000001400157308 */ /* 0x000bf00000000800 */
[----:B------:R-:W2:Y:S01]  /*28f0*/  MUFU.EX2 R11, R11 ;  /* 0x0000000b000b7308 */ /* 0x000ea20000000800 */
[----:B-----5:R-:W-:Y:S01]  /*2900*/  FADD.FTZ R20, R153, R30 ;  /* 0x0000001e99147221 */ /* 0x020fe20000010000 */
[----:B------:R-:W-:-:S03]  /*2910*/  F2FP.BF16.F32.PACK_AB R153, R30, R153 ;  /* 0x000000991e99723e */ /* 0x000fc600000010ff */
[----:B0-----:R-:W-:Y:S01]  /*2920*/  FADD.FTZ R3, R155, R20 ;  /* 0x000000149b037221 */ /* 0x001fe20000010000 */
[----:B------:R-:W-:Y:S01]  /*2930*/  FADD.FTZ R20, R36, R5 ;  /* 0x0000000524147221 */ /* 0x000fe20000010000 */
[C---:B------:R-:W-:Y:S01]  /*2940*/  F2FP.BF16.F32.PACK_AB R155, R34.reuse, R155 ;  /* 0x0000009b229b723e */ /* 0x040fe200000010ff */
[----:B------:R-:W0:Y:S01]  /*2950*/  MUFU.EX2 R12, R12 ;  /* 0x0000000c000c7308 */ /* 0x000e220000000800 */
[----:B------:R-:W-:Y:S01]  /*2960*/  FADD.FTZ R5, R34, R3 ;  /* 0x0000000322057221 */ /* 0x000fe20000010000 */
[----:B------:R-:W-:Y:S01]  /*2970*/  FADD.FTZ R23, R37, R20 ;  /* 0x0000001425177221 */ /* 0x000fe20000010000 */
[----:B------:R-:W-:Y:S02]  /*2980*/  @!P1 VIADD R3, R9, 0x22840 ;  /* 0x0002284009039836 */ /* 0x000fe40000000000 */
[----:B-1----:R-:W-:Y:S01]  /*2990*/  FADD.FTZ R20, R10, R5 ;  /* 0x000000050a147221 */ /* 0x002fe20000010000 */
[----:B------:R-:W-:Y:S02]  /*29a0*/  FADD.FTZ R38, R40, R23 ;  /* 0x0000001728267221 */ /* 0x000fe40000010000 */
[----:B------:R-:W1:Y:S01]  /*29b0*/  MUFU.EX2 R13, R13 ;  /* 0x0000000d000d7308 */ /* 0x000e620000000800 */
[----:B--2---:R-:W-:Y:S01]  /*29c0*/  FADD.FTZ R5, R11, R20 ;  /* 0x000000140b057221 */ /* 0x004fe20000010000 */
[----:B------:R-:W-:Y:S01]  /*29d0*/  @!P1 PRMT R3, RZ, 0x654, R3 ;  /* 0x00000654ff039816 */ /* 0x000fe20000000003 */
[----:B------:R2:W-:Y:S06]  /*29e0*/  BAR.ARV R6, 0x100 ;  /* 0x000400060000751d */ /* 0x0005ec0000002000 */
[----:B------:R-:W3:Y:S01]  /*29f0*/  MUFU.EX2 R14, R14 ;  /* 0x0000000e000e7308 */ /* 0x000ee20000000800 */
[----:B0-----:R-:W-:Y:S01]  /*2a00*/  FADD.FTZ R20, R12, R5 ;  /* 0x000000050c147221 */ /* 0x001fe20000010000 */
[----:B------:R0:W-:Y:S01]  /*2a10*/  @!P1 SYNCS.ARRIVE.TRANS64.RED.A1T0 RZ, [R3+URZ], RZ ;  /* 0x000000ff03ff99a7 */ /* 0x0001e2000810043f */
[----:B------:R-:W-:Y:S01]  /*2a20*/  FADD.FTZ R23, R41, R38 ;  /* 0x0000002629177221 */ /* 0x000fe20000010000 */
[----:B------:R-:W-:-:S03]  /*2a30*/  F2FP.BF16.F32.PACK_AB R157, R11, R10 ;  /* 0x0000000a0b9d723e */ /* 0x000fc600000010ff */
[----:B------:R-:W-:Y:S01]  /*2a40*/  FADD.FTZ R38, R44, R23 ;  /* 0x000000172c267221 */ /* 0x000fe20000010000 */
[----:B------:R-:W0:Y:S01]  /*2a50*/  MUFU.EX2 R15, R15 ;  /* 0x0000000f000f7308 */ /* 0x000e220000000800 */
[C---:B-1----:R-:W-:Y:S01]  /*2a60*/  FADD.FTZ R5, R13.reuse, R20 ;  /* 0x000000140d057221 */ /* 0x042fe20000010000 */
[----:B------:R-:W-:Y:S01]  /*2a70*/  F2FP.BF16.F32.PACK_AB R159, R13, R12 ;  /* 0x0000000c0d9f723e */ /* 0x000fe200000010ff */
[----:B------:R-:W-:-:S04]  /*2a80*/  FADD.FTZ R23, R45, R38 ;  /* 0x000000262d177221 */ /* 0x000fc80000010000 */
[----:B------:R-:W-:Y:S01]  /*2a90*/  FADD.FTZ R38, R48, R23 ;  /* 0x0000001730267221 */ /* 0x000fe20000010000 */
[----:B------:R-:W1:Y:S01]  /*2aa0*/  MUFU.EX2 R46, R46 ;  /* 0x0000002e002e7308 */ /* 0x000e620000000800 */
[----:B---3--:R-:W-:Y:S02]  /*2ab0*/  FADD.FTZ R20, R14, R5 ;  /* 0x000000050e147221 */ /* 0x008fe40000010000 */
[----:B------:R-:W-:-:S04]  /*2ac0*/  FADD.FTZ R5, R49, R38 ;  /* 0x0000002631057221 */ /* 0x000fc80000010000 */
[----:B------:R-:W-:Y:S01]  /*2ad0*/  FADD.FTZ R38, R52, R5 ;  /* 0x0000000534267221 */ /* 0x000fe20000010000 */
[----:B------:R-:W3:Y:S01]  /*2ae0*/  MUFU.EX2 R47, R47 ;  /* 0x0000002f002f7308 */ /* 0x000ee20000000800 */
[C---:B0-----:R-:W-:Y:S01]  /*2af0*/  FADD.FTZ R3, R15.reuse, R20 ;  /* 0x000000140f037221 */ /* 0x041fe20000010000 */
[----:B------:R-:W-:Y:S01]  /*2b00*/  F2FP.BF16.F32.PACK_AB R161, R15, R14 ;  /* 0x0000000e0fa1723e */ /* 0x000fe200000010ff */
[----:B------:R-:W-:-:S05]  /*2b10*/  FADD.FTZ R5, R53, R38 ;  /* 0x0000002635057221 */ /* 0x000fca0000010000 */
[----:B------:R-:W0:Y:S01]  /*2b20*/  MUFU.EX2 R50, R50 ;  /* 0x0000003200327308 */ /* 0x000e220000000800 */
[----:B-1----:R-:W-:-:S07]  /*2b30*/  FADD.FTZ R20, R46, R3 ;  /* 0x000000032e147221 */ /* 0x002fce0000010000 */
[----:B------:R-:W1:Y:S01]  /*2b40*/  MUFU.EX2 R51, R51 ;  /* 0x0000003300337308 */ /* 0x000e620000000800 */
[C---:B---3--:R-:W-:Y:S01]  /*2b50*/  FADD.FTZ R3, R47.reuse, R20 ;  /* 0x000000142f037221 */ /* 0x048fe20000010000 */
[----:B------:R-:W-:-:S06]  /*2b60*/  F2FP.BF16.F32.PACK_AB R163, R47, R46 ;  /* 0x0000002e2fa3723e */ /* 0x000fcc00000010ff */
[----:B------:R-:W3:Y:S01]  /*2b70*/  MUFU.EX2 R54, R54 ;  /* 0x0000003600367308 */ /* 0x000ee20000000800 */
[----:B0-----:R-:W-:-:S07]  /*2b80*/  FADD.FTZ R20, R50, R3 ;  /* 0x0000000332147221 */ /* 0x001fce0000010000 */
[----:B------:R-:W0:Y:S01]  /*2b90*/  MUFU.EX2 R55, R55 ;  /* 0x0000003700377308 */ /* 0x000e220000000800 */
[C---:B-1----:R-:W-:Y:S01]  /*2ba0*/  FADD.FTZ R3, R51.reuse, R20 ;  /* 0x0000001433037221 */ /* 0x042fe20000010000 */
[----:B------:R-:W-:-:S06]  /*2bb0*/  F2FP.BF16.F32.PACK_AB R165, R51, R50 ;  /* 0x0000003233a5723e */ /* 0x000fcc00000010ff */
[----:B------:R-:W1:Y:S01]  /*2bc0*/  MUFU.EX2 R58, R58 ;  /* 0x0000003a003a7308 */ /* 0x000e620000000800 */
[----:B---3--:R-:W-:-:S07]  /*2bd0*/  FADD.FTZ R20, R54, R3 ;  /* 0x0000000336147221 */ /* 0x008fce0000010000 */
[----:B------:R-:W3:Y:S01]  /*2be0*/  MUFU.EX2 R56, R56 ;  /* 0x0000003800387308 */ /* 0x000ee20000000800 */
[C---:B0-----:R-:W-:Y:S01]  /*2bf0*/  FADD.FTZ R3, R55.reuse, R20 ;  /* 0x0000001437037221 */ /* 0x041fe20000010000 */
[----:B------:R-:W-:-:S06]  /*2c00*/  F2FP.BF16.F32.PACK_AB R167, R55, R54 ;  /* 0x0000003637a7723e */ /* 0x000fcc00000010ff */
[----:B------:R-:W0:Y:S01]  /*2c10*/  MUFU.EX2 R59, R59 ;  /* 0x0000003b003b7308 */ /* 0x000e220000000800 */
[----:B-1----:R-:W-:-:S07]  /*2c20*/  FADD.FTZ R20, R58, R3 ;  /* 0x000000033a147221 */ /* 0x002fce0000010000 */
[----:B------:R-:W1:Y:S01]  /*2c30*/  MUFU.EX2 R57, R57 ;  /* 0x0000003900397308 */ /* 0x000e620000000800 */
[----:B---3--:R-:W-:-:S07]  /*2c40*/  FADD.FTZ R24, R56, R5 ;  /* 0x0000000538187221 */ /* 0x008fce0000010000 */
[----:B------:R-:W3:Y:S01]  /*2c50*/  MUFU.EX2 R62, R62 ;  /* 0x0000003e003e7308 */ /* 0x000ee20000000800 */
[C---:B0-----:R-:W-:Y:S01]  /*2c60*/  FADD.FTZ R3, R59.reuse, R20 ;  /* 0x000000143b037221 */ /* 0x041fe20000010000 */
[----:B------:R-:W-:-:S06]  /*2c70*/  F2FP.BF16.F32.PACK_AB R169, R59, R58 ;  /* 0x0000003a3ba9723e */ /* 0x000fcc00000010ff */
[----:B------:R-:W0:Y:S01]  /*2c80*/  MUFU.EX2 R60, R60 ;  /* 0x0000003c003c7308 */ /* 0x000e220000000800 */
[C---:B-1----:R-:W-:Y:S01]  /*2c90*/  FADD.FTZ R5, R57.reuse, R24 ;  /* 0x0000001839057221 */ /* 0x042fe20000010000 */
[----:B------:R-:W-:-:S06]  /*2ca0*/  F2FP.BF16.F32.PACK_AB R168, R57, R56 ;  /* 0x0000003839a8723e */ /* 0x000fcc00000010ff */
[----:B------:R-:W1:Y:S01]  /*2cb0*/  MUFU.EX2 R63, R63 ;  /* 0x0000003f003f7308 */ /* 0x000e620000000800 */
[----:B---3--:R-:W-:-:S07]  /*2cc0*/  FADD.FTZ R20, R62, R3 ;  /* 0x000000033e147221 */ /* 0x008fce0000010000 */
[----:B------:R-:W3:Y:S01]  /*2cd0*/  MUFU.EX2 R61, R61 ;  /* 0x0000003d003d7308 */ /* 0x000ee20000000800 */
[----:B0-----:R-:W-:-:S07]  /*2ce0*/  FADD.FTZ R24, R60, R5 ;  /* 0x000000053c187221 */ /* 0x001fce0000010000 */
[----:B------:R-:W0:Y:S01]  /*2cf0*/  MUFU.EX2 R66, R66 ;  /* 0x0000004200427308 */ /* 0x000e220000000800 */
[C---:B-1----:R-:W-:Y:S01]  /*2d00*/  FADD.FTZ R3, R63.reuse, R20 ;  /* 0x000000143f037221 */ /* 0x042fe20000010000 */
[----:B------:R-:W-:-:S06]  /*2d10*/  F2FP.BF16.F32.PACK_AB R171, R63, R62 ;  /* 0x0000003e3fab723e */ /* 0x000fcc00000010ff */
[----:B------:R-:W1:Y:S01]  /*2d20*/  MUFU.EX2 R64, R64 ;  /* 0x0000004000407308 */ /* 0x000e620000000800 */
[C---:B---3--:R-:W-:Y:S01]  /*2d30*/  FADD.FTZ R5, R61.reuse, R24 ;  /* 0x000000183d057221 */ /* 0x048fe20000010000 */
[----:B------:R-:W-:-:S06]  /*2d40*/  F2FP.BF16.F32.PACK_AB R170, R61, R60 ;  /* 0x0000003c3daa723e */ /* 0x000fcc00000010ff */
[----:B------:R-:W3:Y:S01]  /*2d50*/  MUFU.EX2 R67, R67 ;  /* 0x0000004300437308 */ /* 0x000ee20000000800 */
[----:B0-----:R-:W-:-:S07]  /*2d60*/  FADD.FTZ R20, R66, R3 ;  /* 0x0000000342147221 */ /* 0x001fce0000010000 */
[----:B------:R-:W0:Y:S01]  /*2d70*/  MUFU.EX2 R65, R65 ;  /* 0x0000004100417308 */ /* 0x000e220000000800 */
[----:B-1----:R-:W-:-:S07]  /*2d80*/  FADD.FTZ R24, R64, R5 ;  /* 0x0000000540187221 */ /* 0x002fce0000010000 */
[----:B------:R-:W1:Y:S01]  /*2d90*/  MUFU.EX2 R70, R70 ;  /* 0x0000004600467308 */ /* 0x000e620000000800 */
[C---:B---3--:R-:W-:Y:S01]  /*2da0*/  FADD.FTZ R3, R67.reuse, R20 ;  /* 0x0000001443037221 */ /* 0x048fe20000010000 */
[----:B------:R-:W-:-:S06]  /*2db0*/  F2FP.BF16.F32.PACK_AB R173, R67, R66 ;  /* 0x0000004243ad723e */ /* 0x000fcc00000010ff */
[----:B------:R-:W3:Y:S01]  /*2dc0*/  MUFU.EX2 R68, R68 ;  /* 0x0000004400447308 */ /* 0x000ee20000000800 */
[C---:B0-----:R-:W-:Y:S01]  /*2dd0*/  FADD.FTZ R5, R65.reuse, R24 ;  /* 0x0000001841057221 */ /* 0x041fe20000010000 */
[----:B------:R-:W-:-:S06]  /*2de0*/  F2FP.BF16.F32.PACK_AB R172, R65, R64 ;  /* 0x0000004041ac723e */ /* 0x000fcc00000010ff */
[----:B------:R-:W0:Y:S01]  /*2df0*/  MUFU.EX2 R175, R26 ;  /* 0x0000001a00af7308 */ /* 0x000e220000000800 */
[----:B-1----:R-:W-:Y:S01]  /*2e00*/  FADD.FTZ R10, R70, R3 ;  /* 0x00000003460a7221 */ /* 0x002fe20000010000 */
[----:B---3--:R-:W-:Y:S01]  /*2e10*/  FADD.FTZ R24, R68, R5 ;  /* 0x0000000544187221 */ /* 0x008fe20000010000 */
[----:B------:R-:W-:-:S03]  /*2e20*/  F2FP.BF16.F32.PACK_AB R174, R21, R68 ;  /* 0x0000004415ae723e */ /* 0x000fc600000010ff */
[----:B------:R-:W-:Y:S01]  /*2e30*/  FADD.FTZ R5, R21, R24 ;  /* 0x0000001815057221 */ /* 0x000fe20000010000 */
[C---:B0-----:R-:W-:Y:S01]  /*2e40*/  FADD.FTZ R3, R175.reuse, R10 ;  /* 0x0000000aaf037221 */ /* 0x041fe20000010000 */
[----:B------:R-:W-:Y:S01]  /*2e50*/  F2FP.BF16.F32.PACK_AB R175, R175, R70 ;  /* 0x00000046afaf723e */ /* 0x000fe200000010ff */
[----:B--2---:R-:W-:Y:S06]  /*2e60*/  @!P0 BRA `(.L_x_15) ;  /* 0x0000000000048947 */ /* 0x004fec0003800000 */
[----:B------:R-:W-:Y:S01]  /*2e70*/  BPT.TRAP 0x1 ;  /* 0x000000040000795c */ /* 0x000fe20000300000 */
.L_x_15:
[----:B------:R0:W1:Y:S01]  /*2e80*/  SYNCS.PHASECHK.TRANS64.TRYWAIT P2, [UR21+0x22850], R8 ;  /* 0x02285008ff0075a7 */ /* 0x0000620008040155 */
[----:B------:R-:W-:Y:S05]  /*2e90*/  @!P0 BRA `(.L_x_16) ;  /* 0x0000000000048947 */ /* 0x000fea0003800000 */
[----:B------:R-:W-:Y:S01]  /*2ea0*/  BPT.TRAP 0x1 ;  /* 0x000000040000795c */ /* 0x000fe20000300000 */
.L_x_16:
[----:B-1----:R-:W-:Y:S05]  /*2eb0*/  @P2 BRA `(.L_x_17) ;  /* 0x0000000000082947 */ /* 0x002fea0003800000 */
[----:B------:R-:W1:Y:S02]  /*2ec0*/  SYNCS.PHASECHK.TRANS64.TRYWAIT P2, [UR21+0x22850], R8 ;  /* 0x02285008ff0075a7 */ /* 0x000e640008040155 */
[----:B-1----:R-:W-:Y:S05]  /*2ed0*/  @!P2 BRA `(.L_x_18) ;  /* 0x000000900004a947 */ /* 0x002fea0003800000 */
.L_x_17:
[----:B------:R2:W-:Y:S01]  /*2ee0*/  BAR.SYNC.DEFER_BLOCKING R7, 0x100 ;  /* 0x000400070000751d */ /* 0x0005e20000010000 */
[----:B------:R-:W-:Y:S01]  /*2ef0*/  UIADD3 UR45, UR45, 0x400, URZ ;  /* 0x000004002d2d7890 */ /* 0x000fe2000fffe03f */
[----:B-1----:R-:W-:Y:S01]  /*2f00*/  @!P1 VIADD R9, R9, 0x22860 ;  /* 0x0002286009099836 */ /* 0x002fe20000000000 */
[----:B------:R-:W-:Y:S02]  /*2f10*/  UISETP.GE.AND UP0, UPT, UR44, 0x61, UPT ;  /* 0x000000612c00788c */ /* 0x000fe4000bf06270 */
[----:B------:R-:W-:Y:S01]  /*2f20*/  USHF.R.U32.HI UR45, URZ, 0x4, UR45 ;  /* 0x000000043f2d7899 */ /* 0x000fe2000801162d */
[----:B------:R-:W-:Y:S01]  /*2f30*/  UMOV UR7, 0x40000040 ;  /* 0x4000004000077882 */ /* 0x000fe20000000000 */
[----:B------:R-:W-:Y:S02]  /*2f40*/  @!P1 PRMT R9, RZ, 0x654, R9 ;  /* 0x00000654ff099816 */ /* 0x000fe40000000009 */
[----:B------:R-:W-:Y:S01]  /*2f50*/  ULOP3.LUT UR21, UR45, 0x3fff, URZ, 0xc0, !UPT ;  /* 0x00003fff2d157892 */ /* 0x000fe2000f8ec03f */
[----:B------:R-:W-:-:S03]  /*2f60*/  PLOP3.LUT P2, PT, PT, PT, UP0, 0x80, 0x0 ;  /* 0x000000000000781c */ /* 0x000fc60003f4f008 */
[----:B------:R-:W-:-:S04]  /*2f70*/  ULOP3.LUT UR21, UR21, 0x3000000, URZ, 0xfc, !UPT ;  /* 0x0300000015157892 */ /* 0x000fc8000f8efc3f */
[----:B------:R-:W-:Y:S01]  /*2f80*/  UIMAD UR11, UR36, 0xc00, UR21 ;  /* 0x00000c00240b78a4 */ /* 0x000fe2000f8e0215 */
[----:B------:R-:W-:-:S06]  /*2f90*/  WARPGROUP.ARRIVE ;  /* 0x00000000000079c5 */ /* 0x000fcc0000000000 */
[----:B------:R-:W-:Y:S02]  /*2fa0*/  UMOV UR6, UR11 ;  /* 0x0000000b00067c82 */ /* 0x000fe40008000000 */
[----:B------:R-:W-:Y:S01]  /*2fb0*/  HGMMA.64x256x16.F32.BF16 R24, R152, gdesc[UR4].tnspB, RZ, !UPT, gsb0 ;  /* 0x43e0000498187df0 */ /* 0x000fe2000c0018ff */
[----:B------:R-:W-:Y:S01]  /*2fc0*/  UIADD3 UR6, UR11, 0x80, URZ ;  /* 0x000000800b067890 */ /* 0x000fe2000fffe03f */
[----:B------:R-:W-:Y:S01]  /*2fd0*/  UMOV UR7, 0x40000040 ;  /* 0x4000004000077882 */ /* 0x000fe20000000000 */
[----:B------:R-:W-:Y:S02]  /*2fe0*/  WARPGROUP.DEPBAR.LE gsb0, 0x0 ;  /* 0x00008000000079c5 */ /* 0x000fe40000010000 */
[----:B------:R-:W-:-:S15]  /*2ff0*/  WARPGROUP.ARRIVE ;  /* 0x00000000000079c5 */ /* 0x000fde0000000000 */
[----:B------:R-:W-:-:S08]  /*3000*/  NOP ;  /* 0x0000000000007918 */ /* 0x000fd00000000000 */
[----:B------:R-:W-:Y:S01]  /*3010*/  HGMMA.64x256x16.F32.BF16 R24, R156, gdesc[UR4].tnspB, R24, gsb0 ;  /* 0x43e000049c187df0 */ /* 0x000fe20008001818 */
        /* <DEDUP_REMOVED lines=23> */
[----:B------:R-:W-:Y:S03]  /*3190*/  HGMMA.64x256x16.F32.BF16 R24, R172, gdesc[UR4].tnspB, R24, gsb0 ;  /* 0x43e00004ac187df0 */ /* 0x000fe60008001818 */
[----:B------:R-:W-:Y:S02]  /*31a0*/  WARPGROUP.DEPBAR.LE gsb0, 0x0 ;  /* 0x00008000000079c5 */ /* 0x000fe40000010000 */
[----:B------:R2:W-:Y:S01]  /*31b0*/  @!P1 SYNCS.ARRIVE.TRANS64.RED.A1T0 RZ, [R9+URZ], RZ ;  /* 0x000000ff09ff99a7 */ /* 0x0005e2000810043f */
[----:B------:R-:W-:Y:S05]  /*31c0*/  @!P2 BRA `(.L_x_19) ;  /* 0x0000002000eca947 */ /* 0x000fea0003800000 */
[----:B--2---:R-:W-:Y:S01]  /*31d0*/  IMAD.MOV.U32 R7, RZ, RZ, R4 ;  /* 0x000000ffff077224 */ /* 0x004fe200078e0004 */
[----:B------:R-:W-:Y:S01]  /*31e0*/  UIADD3 UR40, UR40, -0x2, URZ ;  /* 0xfffffffe28287890 */ /* 0x000fe2000fffe03f */
[----:B------:R-:W-:Y:S01]  /*31f0*/  IMAD.MOV.U32 R23, RZ, RZ, R0 ;  /* 0x000000ffff177224 */ /* 0x000fe200078e0000 */
[----:B------:R-:W-:Y:S01]  /*3200*/  ULDC UR24, c[0x0][0x9d8] ;  /* 0x0002760000187ab9 */ /* 0x000fe20000000800 */
[----:B------:R-:W-:-:S09]  /*3210*/  ULDC UR22, c[0x0][0x988] ;  /* 0x0002620000167ab9 */ /* 0x000fd20000000800 */
.L_x_28:
[----:B------:R-:W-:Y:S01]  /*3220*/  UIADD3 UR36, UR36, 0x1, URZ ;  /* 0x0000000124247890 */ /* 0x000fe2000fffe03f */
[----:B------:R-:W-:Y:S01]  /*3230*/  IMAD.U32 R0, RZ, RZ, UR40 ;  /* 0x00000028ff007e24 */ /* 0x000fe2000f8e00ff */
[----:B------:R-:W-:Y:S02]  /*3240*/  UIADD3 UR40, UR40, -0x1, URZ ;  /* 0xffffffff28287890 */ /* 0x000fe4000fffe03f */
[----:B------:R-:W-:Y:S02]  /*3250*/  UISETP.NE.AND UP0, UPT, UR36, 0x2, UPT ;  /* 0x000000022400788c */ /* 0x000fe4000bf05270 */
[----:B------:R-:W-:Y:S02]  /*3260*/  ISETP.GT.AND P2, PT, R0, RZ, PT ;  /* 0x000000ff0000720c */ /* 0x000fe40003f44270 */
[----:B------:R-:W-:Y:S02]  /*3270*/  USEL UR6, URZ, 0x1, UP0 ;  /* 0x000000013f067887 */ /* 0x000fe40008000000 */
[----:B------:R-:W-:-:S02]  /*3280*/  USEL UR36, UR36, URZ, UP0 ;  /* 0x0000003f24247287 */ /* 0x000fc40008000000 */
[----:B------:R-:W-:Y:S01]  /*3290*/  ULOP3.LUT UR38, UR38, UR6, URZ, 0x3c, !UPT ;  /* 0x0000000626267292 */ /* 0x000fe2000f8e3c3f */
[----:B-1----:R-:W-:Y:S11]  /*32a0*/  @!P0 BRA `(.L_x_20) ;  /* 0x0000000000048947 */ /* 0x002ff60003800000 */
[----:B------:R-:W-:Y:S01]  /*32b0*/  BPT.TRAP 0x1 ;  /* 0x000000040000795c */ /* 0x000fe20000300000 */
.L_x_20:
[----:B------:R-:W1:Y:S01]  /*32c0*/  S2UR UR7, SR_CgaCtaId ;  /* 0x00000000000779c3 */ /* 0x000e620000008800 */
[----:B------:R-:W-:Y:S01]  /*32d0*/  IMAD.U32 R0, RZ, RZ, UR38 ;  /* 0x00000026ff007e24 */ /* 0x000fe2000f8e00ff */
[----:B------:R-:W-:-:S04]  /*32e0*/  UMOV UR6, 0x400 ;  /* 0x0000040000067882 */ /* 0x000fc80000000000 */
[----:B------:R-:W-:-:S04]  /*32f0*/  SHF.L.U32 R0, R0, 0x1f, RZ ;  /* 0x0000001f00007819 */ /* 0x000fc800000006ff */
[----:B------:R-:W-:-:S13]  /*3300*/  R2UR UR25, R0 ;  /* 0x00000000001972ca */ /* 0x000fda00000e0000 */
[----:B------:R-:W-:Y:S01]  /*3310*/  IMAD.U32 R0, RZ, RZ, UR25 ;  /* 0x00000019ff007e24 */ /* 0x000fe2000f8e00ff */
[----:B-1----:R-:W-:-:S04]  /*3320*/  ULEA UR6, UR7, UR6, 0x18 ;  /* 0x0000000607067291 */ /* 0x002fc8000f8ec03f */
[----:B------:R-:W-:-:S09]  /*3330*/  ULEA UR23, UR36, UR6, 0x3 ;  /* 0x0000000624177291 */ /* 0x000fd2000f8e183f */
[----:B------:R1:W2:Y:S01]  /*3340*/  SYNCS.PHASECHK.TRANS64.TRYWAIT P3, [UR23+0x22830], R0 ;  /* 0x02283000ff0075a7 */ /* 0x0002a20008060157 */
[----:B------:R-:W-:Y:S05]  /*3350*/  @!P0 BRA `(.L_x_21) ;  /* 0x0000000000048947 */ /* 0x000fea0003800000 */
[----:B------:R-:W-:Y:S01]  /*3360*/  BPT.TRAP 0x1 ;  /* 0x000000040000795c */ /* 0x000fe20000300000 */
.L_x_21:
[----:B--2---:R-:W-:Y:S05]  /*3370*/  @P3 BRA `(.L_x_22) ;  /* 0x00000000000c3947 */ /* 0x004fea0003800000 */
[----:B-1----:R-:W-:-:S04]  /*3380*/  IMAD.U32 R0, RZ, RZ, UR25 ;  /* 0x00000019ff007e24 */ /* 0x002fc8000f8e00ff */
[----:B------:R-:W1:Y:S02]  /*3390*/  SYNCS.PHASECHK.TRANS64.TRYWAIT P3, [UR23+0x22830], R0 ;  /* 0x02283000ff0075a7 */ /* 0x000e640008060157 */
[----:B-1----:R-:W-:Y:S05]  /*33a0*/  @!P3 BRA `(.L_x_23) ;  /* 0x0000008800e4b947 */ /* 0x002fea0003800000 */
.L_x_22:
[----:B------:R-:W-:Y:S01]  /*33b0*/  UIMAD UR6, UR36, 0x300, UR20 ;  /* 0x00000300240678a4 */ /* 0x000fe2000f8e0214 */
[----:B------:R-:W-:Y:S01]  /*33c0*/  WARPGROUP.ARRIVE ;  /* 0x00000000000079c5 */ /* 0x000fe20000000000 */
[----:B------:R-:W-:Y:S01]  /*33d0*/  UMOV UR7, 0x40000040 ;  /* 0x4000004000077882 */ /* 0x000fe20000000000 */
[----:B------:R-:W-:Y:S01]  /*33e0*/  UMOV UR11, 0x40000040 ;  /* 0x40000040000b7882 */ /* 0x000fe20000000000 */
[----:B------:R-:W-:-:S03]  /*33f0*/  UIADD3 UR10, UR6, 0x2, URZ ;  /* 0x00000002060a7890 */ /* 0x000fc6000fffe03f */
[----:B------:R-:W2:Y:S01]  /*3400*/  S2R R216, SR_TID.X ;  /* 0x0000000000d87919 */ /* 0x000ea20000002100 */
[----:B------:R-:W-:Y:S01]  /*3410*/  UIADD3 UR14, UR6, 0x4, URZ ;  /* 0x00000004060e7890 */ /* 0x000fe2000fffe03f */
[----:B------:R-:W-:Y:S01]  /*3420*/  UMOV UR15, 0x40000040 ;  /* 0x40000040000f7882 */ /* 0x000fe20000000000 */
[----:B------:R-:W-:Y:S01]  /*3430*/  HGMMA.64x96x16.F32.BF16 R152, gdesc[UR4], RZ, !UPT, gsb0 ;  /* 0x01600000049879f0 */ /* 0x000fe2000c0018ff */
[----:B------:R-:W-:Y:S01]  /*3440*/  UIADD3 UR18, UR6, 0x6, URZ ;  /* 0x0000000606127890 */ /* 0x000fe2000fffe03f */
[----:B------:R-:W-:Y:S01]  /*3450*/  UMOV UR19, 0x40000040 ;  /* 0x4000004000137882 */ /* 0x000fe20000000000 */
[----:B--2---:R-:W-:Y:S01]  /*3460*/  SHF.R.U32.HI R216, RZ, 0x7, R216 ;  /* 0x00000007ffd87819 */ /* 0x004fe200000116d8 */
[----:B------:R-:W-:Y:S02]  /*3470*/  WARPGROUP.DEPBAR.LE gsb0, 0x0 ;  /* 0x00008000000079c5 */ /* 0x000fe40000010000 */
[----:B------:R-:W-:-:S06]  /*3480*/  WARPGROUP.ARRIVE ;  /* 0x00000000000079c5 */ /* 0x000fcc0000000000 */
[----:B------:R-:W-:Y:S01]  /*3490*/  HGMMA.64x96x16.F32.BF16 R152, gdesc[UR8], R152, gsb0 ;  /* 0x01600000089879f0 */ /* 0x000fe20008001898 */
[----:B------:R-:W-:Y:S02]  /*34a0*/  UMOV UR10, UR22 ;  /* 0x00000016000a7c82 */ /* 0x000fe40008000000 */
        /* <DEDUP_REMOVED lines=14> */
[----:B0-----:R-:W-:Y:S01]  /*3590*/  FMUL.FTZ R8, R155, UR24 ;  /* 0x000000189b087c20 */ /* 0x001fe20008410000 */
[----:B------:R-:W-:Y:S01]  /*35a0*/  FMUL.FTZ R155, R161, UR24 ;  /* 0x00000018a19b7c20 */ /* 0x000fe20008410000 */
[----:B-1----:R-:W-:Y:S01]  /*35b0*/  FMUL.FTZ R9, R158, UR24 ;  /* 0x000000189e097c20 */ /* 0x002fe20008410000 */
[----:B------:R-:W-:Y:S01]  /*35c0*/  FMUL.FTZ R158, R164, UR24 ;  /* 0x00000018a49e7c20 */ /* 0x000fe20008410000 */
[----:B------:R-:W-:Y:S01]  /*35d0*/  FMUL.FTZ R157, R165, UR24 ;  /* 0x00000018a59d7c20 */ /* 0x000fe20008410000 */
[----:B------:R-:W-:Y:S01]  /*35e0*/  FMUL.FTZ R160, R168, UR24 ;  /* 0x00000018a8a07c20 */ /* 0x000fe20008410000 */
[----:B------:R-:W-:Y:S01]  /*35f0*/  FMUL.FTZ R10, R159, UR24 ;  /* 0x000000189f0a7c20 */ /* 0x000fe20008410000 */
[----:B------:R-:W0:Y:S01]  /*3600*/  MUFU.TANH R152, R152 ;  /* 0x0000009800987308 */ /* 0x000e220000002400 */
[----:B------:R-:W-:Y:S01]  /*3610*/  FMUL.FTZ R159, R169, UR24 ;  /* 0x00000018a99f7c20 */ /* 0x000fe20008410000 */
[----:B------:R-:W-:Y:S01]  /*3620*/  FMUL.FTZ R200, R172, UR24 ;  /* 0x00000018acc87c20 */ /* 0x000fe20008410000 */
[----:B------:R-:W-:Y:S01]  /*3630*/  FMUL.FTZ R201, R173, UR24 ;  /* 0x00000018adc97c20 */ /* 0x000fe20008410000 */
[----:B------:R-:W-:Y:S01]  /*3640*/  FMUL.FTZ R202, R176, UR24 ;  /* 0x00000018b0ca7c20 */ /* 0x000fe20008410000 */
[----:B------:R-:W-:Y:S01]  /*3650*/  FMUL.FTZ R215, R177, UR24 ;  /* 0x00000018b1d77c20 */ /* 0x000fe20008410000 */
[----:B------:R-:W-:Y:S01]  /*3660*/  FMUL.FTZ R180, R180, UR24 ;  /* 0x00000018b4b47c20 */ /* 0x000fe20008410000 */
[----:B------:R-:W-:Y:S01]  /*3670*/  FMUL.FTZ R206, R181, UR24 ;  /* 0x00000018b5ce7c20 */ /* 0x000fe20008410000 */
[----:B------:R-:W1:Y:S01]  /*3680*/  MUFU.TANH R154, R154 ;  /* 0x0000009a009a7308 */ /* 0x000e620000002400 */
[----:B--2---:R-:W-:Y:S01]  /*3690*/  FMNMX.FTZ R161, R4, R23, !PT ;  /* 0x0000001704a17209 */ /* 0x004fe20007810000 */
[----:B------:R-:W-:Y:S01]  /*36a0*/  FMUL.FTZ R181, R184, UR24 ;  /* 0x00000018b8b57c20 */ /* 0x000fe20008410000 */
[----:B------:R-:W-:Y:S01]  /*36b0*/  FMUL.FTZ R203, R185, UR24 ;  /* 0x00000018b9cb7c20 */ /* 0x000fe20008410000 */
[----:B------:R-:W-:Y:S01]  /*36c0*/  FMUL.FTZ R184, R188, UR24 ;  /* 0x00000018bcb87c20 */ /* 0x000fe20008410000 */
[----:B------:R-:W-:Y:S01]  /*36d0*/  FMUL.FTZ R204, R189, UR24 ;  /* 0x00000018bdcc7c20 */ /* 0x000fe20008410000 */
[----:B------:R-:W-:Y:S01]  /*36e0*/  FMUL.FTZ R185, R192, UR24 ;  /* 0x00000018c0b97c20 */ /* 0x000fe20008410000 */
[----:B------:R-:W-:Y:S01]  /*36f0*/  FMUL.FTZ R192, R193, UR24 ;  /* 0x00000018c1c07c20 */ /* 0x000fe20008410000 */
[----:B------:R-:W2:Y:S01]  /*3700*/  MUFU.TANH R153, R153 ;  /* 0x0000009900997308 */ /* 0x000ea20000002400 */
[----:B0-----:R-:W-:Y:S01]  /*3710*/  FMNMX.FTZ R161, R152, R161, !PT ;  /* 0x000000a198a17209 */ /* 0x001fe20007810000 */
[----:B------:R-:W-:Y:S01]  /*3720*/  FMUL.FTZ R189, R196, UR24 ;  /* 0x00000018c4bd7c20 */ /* 0x000fe20008410000 */
[----:B------:R-:W-:Y:S01]  /*3730*/  FMUL.FTZ R188, R197, UR24 ;  /* 0x00000018c5bc7c20 */ /* 0x000fe20008410000 */
[----:B------:R-:W-:Y:S01]  /*3740*/  FMUL.FTZ R12, R163, UR24 ;  /* 0x00000018a30c7c20 */ /* 0x000fe20008410000 */
[----:B------:R-:W-:Y:S01]  /*3750*/  FMUL.FTZ R21, R174, UR24 ;  /* 0x00000018ae157c20 */ /* 0x000fe20008410000 */
[----:B------:R-:W-:Y:S01]  /*3760*/  FMUL.FTZ R11, R162, UR24 ;  /* 0x00000018a20b7c20 */ /* 0x000fe20008410000 */
[----:B------:R-:W-:Y:S01]  /*3770*/  FMUL.FTZ R13, R166, UR24 ;  /* 0x00000018a60d7c20 */ /* 0x000fe20008410000 */
[----:B------:R-:W0:Y:S01]  /*3780*/  MUFU.TANH R156, R156 ;  /* 0x0000009c009c7308 */ /* 0x000e220000002400 */
[----:B-1----:R-:W-:Y:S01]  /*3790*/  FMNMX.FTZ R0, R154, R161, !PT ;  /* 0x000000a19a007209 */ /* 0x002fe20007810000 */
        /* <DEDUP_REMOVED lines=16> */
[----:B------:R-:W-:-:S06]  /*38a0*/  IMAD.U32 R195, RZ, RZ, UR23 ;  /* 0x00000017ffc37e24 */ /* 0x000fcc000f8e00ff */
[----:B------:R-:W0:Y:S01]  /*38b0*/  MUFU.TANH R157, R157 ;  /* 0x0000009d009d7308 */ /* 0x000e220000002400 */
[----:B-1----:R-:W-:-:S07]  /*38c0*/  FMNMX.FTZ R161, R155, R0, !PT ;  /* 0x000000009ba17209 */ /* 0x002fce0007810000 */
[----:B------:R-:W1:Y:S01]  /*38d0*/  MUFU.TANH R160, R160 ;  /* 0x000000a000a07308 */ /* 0x000e620000002400 */
[----:B--2---:R-:W-:-:S07]  /*38e0*/  FMNMX.FTZ R0, R158, R161, !PT ;  /* 0x000000a19e007209 */ /* 0x004fce0007810000 */
[----:B------:R-:W2:Y:S01]  /*38f0*/  MUFU.TANH R159, R159 ;  /* 0x0000009f009f7308 */ /* 0x000ea20000002400 */
[----:B0-----:R-:W-:-:S07]  /*3900*/  FMNMX.FTZ R161, R157, R0, !PT ;  /* 0x000000009da17209 */ /* 0x001fce0007810000 */
        /* <DEDUP_REMOVED lines=21> */
[----:B--2---:R-:W-:Y:S01]  /*3a60*/  FMNMX.FTZ R163, R184, R161, !PT ;  /* 0x000000a1b8a37209 */ /* 0x004fe20007810000 */
[----:B------:R-:W-:-:S06]  /*3a70*/  FMUL.FTZ R161, R175, UR24 ;  /* 0x00000018afa17c20 */ /* 0x000fcc0008410000 */
        /* <DEDUP_REMOVED lines=10> */
[----:B-1----:R-:W-:Y:S01]  /*3b20*/  FMNMX.FTZ R0, R188, R165, !PT ;  /* 0x000000a5bc007209 */ /* 0x002fe20007810000 */
[----:B------:R-:W-:-:S04]  /*3b30*/  FMUL.FTZ R165, R183, UR24 ;  /* 0x00000018b7a57c20 */ /* 0x000fc80008410000 */
[----:B------:R-:W1:Y:S02]  /*3b40*/  SHFL.BFLY PT, R169, R0, 0x2, 0x1f ;  /* 0x0c401f0000a97f89 */ /* 0x000e6400000e0000 */
[----:B------:R-:W3:Y:S08]  /*3b50*/  MUFU.TANH R9, R9 ;  /* 0x0000000900097308 */ /* 0x000ef00000002400 */
[----:B------:R-:W4:Y:S08]  /*3b60*/  MUFU.TANH R10, R10 ;  /* 0x0000000a000a7308 */ /* 0x000f300000002400 */
[----:B------:R-:W5:Y:S01]  /*3b70*/  MUFU.TANH R11, R11 ;  /* 0x0000000b000b7308 */ /* 0x000f620000002400 */
[----:B-1----:R-:W-:Y:S01]  /*3b80*/  FMNMX.FTZ R174, R0, R169, !PT ;  /* 0x000000a900ae7209 */ /* 0x002fe20007810000 */
[----:B------:R-:W-:-:S06]  /*3b90*/  FMUL.FTZ R169, R191, UR24 ;  /* 0x00000018bfa97c20 */ /* 0x000fcc0008410000 */
[----:B------:R-:W1:Y:S01]  /*3ba0*/  MUFU.TANH R12, R12 ;  /* 0x0000000c000c7308 */ /* 0x000e620000002400 */
[----:B------:R-:W2:Y:S07]  /*3bb0*/  SHFL.BFLY PT, R175, R174, 0x1, 0x1f ;  /* 0x0c201f00aeaf7f89 */ /* 0x000eae00000e0000 */
[----:B------:R-:W1:Y:S08]  /*3bc0*/  MUFU.TANH R13, R13 ;  /* 0x0000000d000d7308 */ /* 0x000e700000002400 */
[----:B------:R-:W1:Y:S08]  /*3bd0*/  MUFU.TANH R14, R14 ;  /* 0x0000000e000e7308 */ /* 0x000e700000002400 */
[----:B------:R-:W1:Y:S01]  /*3be0*/  MUFU.TANH R15, R15 ;  /* 0x0000000f000f7308 */ /* 0x000e620000002400 */
[----:B--2---:R-:W-:-:S05]  /*3bf0*/  FMNMX.FTZ R0, R174, R175, !PT ;  /* 0x000000afae007209 */ /* 0x004fca0007810000 */
[C---:B------:R-:W-:Y:S01]  /*3c00*/  FADD.FTZ R23, -R0.reuse, R23 ;  /* 0x0000001700177221 */ /* 0x040fe20000010100 */
[----:B------:R-:W-:Y:S01]  /*3c10*/  FMUL.FTZ R191, R0, UR10 ;  /* 0x0000000a00bf7c20 */ /* 0x000fe20008410000 */
[----:B------:R-:W2:Y:S02]  /*3c20*/  MUFU.TANH R20, R20 ;  /* 0x0000001400147308 */ /* 0x000ea40000002400 */
[----:B------:R-:W-:Y:S01]  /*3c30*/  FMUL.FTZ R174, R23, UR10 ;  /* 0x0000000a17ae7c20 */ /* 0x000fe20008410000 */
[----:B------:R-:W-:Y:S01]  /*3c40*/  FMNMX.FTZ R23, R6, R7, !PT ;  /* 0x0000000706177209 */ /* 0x000fe20007810000 */
[--C-:B------:R-:W-:Y:S01]  /*3c50*/  FFMA.FTZ R176, R4, UR10, -R191.reuse ;  /* 0x0000000a04b07c23 */ /* 0x100fe200080108bf */
[--C-:B------:R-:W-:Y:S01]  /*3c60*/  FFMA.FTZ R152, R152, UR10, -R191.reuse ;  /* 0x0000000a98987c23 */ /* 0x100fe200080108bf */
[--C-:B------:R-:W-:Y:S01]  /*3c70*/  FFMA.FTZ R154, R154, UR10, -R191.reuse ;  /* 0x0000000a9a9a7c23 */ /* 0x100fe200080108bf */
[----:B0-----:R-:W-:Y:S01]  /*3c80*/  FMNMX.FTZ R4, R8, R23, !PT ;  /* 0x0000001708047209 */ /* 0x001fe20007810000 */
[----:B------:R-:W0:Y:S01]  /*3c90*/  MUFU.TANH R21, R21 ;  /* 0x0000001500157308 */ /* 0x000e220000002400 */
[--C-:B------:R-:W-:Y:S01]  /*3ca0*/  FFMA.FTZ R153, R153, UR10, -R191.reuse ;  /* 0x0000000a99997c23 */ /* 0x100fe200080108bf */
[--C-:B------:R-:W-:Y:S01]  /*3cb0*/  FFMA.FTZ R156, R156, UR10, -R191.reuse ;  /* 0x0000000a9c9c7c23 */ /* 0x100fe200080108bf */
[----:B---3--:R-:W-:Y:S01]  /*3cc0*/  FMNMX.FTZ R175, R9, R4, !PT ;  /* 0x0000000409af7209 */ /* 0x008fe20007810000 */
[--C-:B------:R-:W-:Y:S01]  /*3cd0*/  FFMA.FTZ R155, R155, UR10, -R191.reuse ;  /* 0x0000000a9b9b7c23 */ /* 0x100fe200080108bf */
[--C-:B------:R-:W-:Y:S01]  /*3ce0*/  FFMA.FTZ R158, R158, UR10, -R191.reuse ;  /* 0x0000000a9e9e7c23 */ /* 0x100fe200080108bf */
[--C-:B------:R-:W-:Y:S01]  /*3cf0*/  FFMA.FTZ R186, R192, UR10, -R191.reuse ;  /* 0x0000000ac0ba7c23 */ /* 0x100fe200080108bf */
[----:B----4-:R-:W-:Y:S01]  /*3d00*/  FMNMX.FTZ R4, R10, R175, !PT ;  /* 0x000000af0a047209 */ /* 0x010fe20007810000 */
[----:B------:R-:W3:Y:S01]  /*3d10*/  MUFU.TANH R161, R161 ;  /* 0x000000a100a17308 */ /* 0x000ee20000002400 */
[--C-:B------:R-:W-:Y:S01]  /*3d20*/  FFMA.FTZ R192, R189, UR10, -R191.reuse ;  /* 0x0000000abdc07c23 */ /* 0x100fe200080108bf */
[--C-:B------:R-:W-:Y:S01]  /*3d30*/  FFMA.FTZ R157, R157, UR10, -R191.reuse ;  /* 0x0000000a9d9d7c23 */ /* 0x100fe200080108bf */
[----:B-----5:R-:W-:Y:S01]  /*3d40*/  FMNMX.FTZ R175, R11, R4, !PT ;  /* 0x000000040baf7209 */ /* 0x020fe20007810000 */
[--C-:B------:R-:W-:Y:S01]  /*3d50*/  FFMA.FTZ R179, R180, UR10, -R191.reuse ;  /* 0x0000000ab4b37c23 */ /* 0x100fe200080108bf */
[--C-:B------:R-:W-:Y:S01]  /*3d60*/  FFMA.FTZ R160, R160, UR10, -R191.reuse ;  /* 0x0000000aa0a07c23 */ /* 0x100fe200080108bf */
[--C-:B------:R-:W-:Y:S01]  /*3d70*/  FFMA.FTZ R159, R159, UR10, -R191.reuse ;  /* 0x0000000a9f9f7c23 */ /* 0x100fe200080108bf */
[----:B-1----:R-:W-:Y:S01]  /*3d80*/  FMNMX.FTZ R4, R12, R175, !PT ;  /* 0x000000af0c047209 */ /* 0x002fe20007810000 */
[----:B------:R-:W1:Y:S01]  /*3d90*/  MUFU.TANH R162, R162 ;  /* 0x000000a200a27308 */ /* 0x000e620000002400 */
[--C-:B------:R-:W-:Y:S01]  /*3da0*/  FFMA.FTZ R178, R215, UR10, -R191.reuse ;  /* 0x0000000ad7b27c23 */ /* 0x100fe200080108bf */
[--C-:B------:R-:W-:Y:S01]  /*3db0*/  FFMA.FTZ R180, R206, UR10, -R191.reuse ;  /* 0x0000000aceb47c23 */ /* 0x100fe200080108bf */
[----:B------:R-:W-:Y:S01]  /*3dc0*/  FMNMX.FTZ R175, R13, R4, !PT ;  /* 0x000000040daf7209 */ /* 0x000fe20007810000 */
[--C-:B------:R-:W-:Y:S01]  /*3dd0*/  FFMA.FTZ R181, R181, UR10, -R191.reuse ;  /* 0x0000000ab5b57c23 */ /* 0x100fe200080108bf */
[--C-:B------:R-:W-:Y:S01]  /*3de0*/  FFMA.FTZ R182, R203, UR10, -R191.reuse ;  /* 0x0000000acbb67c23 */ /* 0x100fe200080108bf */
[--C-:B------:R-:W-:Y:S01]  /*3df0*/  FFMA.FTZ R185, R185, UR10, -R191.reuse ;  /* 0x0000000ab9b97c23 */ /* 0x100fe200080108bf */
[----:B------:R-:W-:Y:S01]  /*3e00*/  FMNMX.FTZ R4, R14, R175, !PT ;  /* 0x000000af0e047209 */ /* 0x000fe20007810000 */
[----:B------:R-:W4:Y:S01]  /*3e10*/  MUFU.TANH R163, R163 ;  /* 0x000000a300a37308 */ /* 0x000f220000002400 */
[----:B------:R-:W-:-:S02]  /*3e20*/  FFMA.FTZ R190, R188, UR10, -R191 ;  /* 0x0000000abcbe7c23 */ /* 0x000fc400080108bf */
[----:B------:R-:W-:-:S04]  /*3e30*/  FMNMX.FTZ R175, R15, R4, !PT ;  /* 0x000000040faf7209 */ /* 0x000fc80007810000 */
[----:B--2---:R-:W-:Y:S01]  /*3e40*/  FMNMX.FTZ R4, R20, R175, !PT ;  /* 0x000000af14047209 */ /* 0x004fe20007810000 */
[----:B------:R-:W2:Y:S03]  /*3e50*/  MUFU.TANH R164, R164 ;  /* 0x000000a400a47308 */ /* 0x000ea60000002400 */
[----:B0-----:R-:W-:-:S04]  /*3e60*/  FMNMX.FTZ R4, R21, R4, !PT ;  /* 0x0000000415047209 */ /* 0x001fc80007810000 */
[----:B---3--:R-:W-:Y:S01]  /*3e70*/  FMNMX.FTZ R175, R161, R4, !PT ;  /* 0x00000004a1af7209 */ /* 0x008fe20007810000 */
[----:B------:R-:W0:Y:S03]  /*3e80*/  MUFU.TANH R165, R165 ;  /* 0x000000a500a57308 */ /* 0x000e260000002400 */
[----:B-1----:R-:W-:-:S04]  /*3e90*/  FMNMX.FTZ R4, R162, R175, !PT ;  /* 0x000000afa2047209 */ /* 0x002fc80007810000 */
[----:B----4-:R-:W-:Y:S01]  /*3ea0*/  FMNMX.FTZ R175, R163, R4, !PT ;  /* 0x00000004a3af7209 */ /* 0x010fe20007810000 */
[----:B------:R-:W1:Y:S03]  /*3eb0*/  MUFU.TANH R166, R166 ;  /* 0x000000a600a67308 */ /* 0x000e660000002400 */
[----:B--2---:R-:W-:-:S05]  /*3ec0*/  FMNMX.FTZ R4, R164, R175, !PT ;  /* 0x000000afa4047209 */ /* 0x004fca0007810000 */
        /* <DEDUP_REMOVED lines=12> */
[----:B------:R-:W-:-:S06]  /*3f90*/  FFMA.FTZ R175, R200, UR10, -R191 ;  /* 0x0000000ac8af7c23 */ /* 0x000fcc00080108bf */
[----:B------:R-:W2:Y:S01]  /*3fa0*/  MUFU.TANH R173, R173 ;  /* 0x000000ad00ad7308 */ /* 0x000ea20000002400 */
[----:B0-----:R-:W-:-:S07]  /*3fb0*/  FMNMX.FTZ R177, R171, R4, !PT ;  /* 0x00000004abb17209 */ /* 0x001fce0007810000 */
[----:B------:R-:W0:Y:S01]  /*3fc0*/  MUFU.EX2 R174, R174 ;  /* 0x000000ae00ae7308 */ /* 0x000e220000000800 */
[----:B-1----:R-:W-:Y:S01]  /*3fd0*/  FMNMX.FTZ R4, R172, R177, !PT ;  /* 0x000000b1ac047209 */ /* 0x002fe20007810000 */
[----:B------:R-:W-:-:S06]  /*3fe0*/  FFMA.FTZ R177, R202, UR10, -R191 ;  /* 0x0000000acab17c23 */ /* 0x000fcc00080108bf */
[----:B------:R1:W3:Y:S01]  /*3ff0*/  MUFU.EX2 R23, R176 ;  /* 0x000000b000177308 */ /* 0x0002e20000000800 */
[----:B--2---:R-:W-:-:S05]  /*4000*/  FMNMX.FTZ R4, R173, R4, !PT ;  /* 0x00000004ad047209 */ /* 0x004fca0007810000 */
[----:B------:R-:W2:Y:S02]  /*4010*/  SHFL.BFLY PT, R183, R4, 0x2, 0x1f ;  /* 0x0c401f0004b77f89 */ /* 0x000ea400000e0000 */
[----:B------:R-:W4:Y:S01]  /*4020*/  MUFU.EX2 R152, R152 ;  /* 0x0000009800987308 */ /* 0x000f220000000800 */
[----:B-1----:R-:W-:Y:S01]  /*4030*/  FFMA.FTZ R176, R201, UR10, -R191 ;  /* 0x0000000ac9b07c23 */ /* 0x002fe200080108bf */
[-C--:B0-----:R-:W-:Y:S01]  /*4040*/  FMUL.FTZ R24, R24, R174.reuse ;  /* 0x000000ae18187220 */ /* 0x081fe20000410000 */
[-C--:B------:R-:W-:Y:S01]  /*4050*/  FMUL.FTZ R25, R25, R174.reuse ;  /* 0x000000ae19197220 */ /* 0x080fe20000410000 */
[-C--:B------:R-:W-:Y:S01]  /*4060*/  FMUL.FTZ R28, R28, R174.reuse ;  /* 0x000000ae1c1c7220 */ /* 0x080fe20000410000 */
[-C--:B------:R-:W-:Y:S01]  /*4070*/  FMUL.FTZ R29, R29, R174.reuse ;  /* 0x000000ae1d1d7220 */ /* 0x080fe20000410000 */
[-C--:B------:R-:W-:Y:S01]  /*4080*/  FMUL.FTZ R32, R32, R174.reuse ;  /* 0x000000ae20207220 */ /* 0x080fe20000410000 */
[-C--:B------:R-:W-:Y:S01]  /*4090*/  FMUL.FTZ R33, R33, R174.reuse ;  /* 0x000000ae21217220 */ /* 0x080fe20000410000 */
[----:B------:R-:W0:Y:S01]  /*40a0*/  MUFU.EX2 R154, R154 ;  /* 0x0000009a009a7308 */ /* 0x000e220000000800 */
[----:B---3--:R-:W-:Y:S01]  /*40b0*/  FFMA.FTZ R5, R174, R5, R23 ;  /* 0x00000005ae057223 */ /* 0x008fe20000010017 */
[-C--:B------:R-:W-:Y:S01]  /*40c0*/  FMUL.FTZ R36, R36, R174.reuse ;  /* 0x000000ae24247220 */ /* 0x080fe20000410000 */
[-C--:B------:R-:W-:Y:S01]  /*40d0*/  FMUL.FTZ R37, R37, R174.reuse ;  /* 0x000000ae25257220 */ /* 0x080fe20000410000 */
[-C--:B------:R-:W-:Y:S01]  /*40e0*/  FMUL.FTZ R40, R40, R174.reuse ;  /* 0x000000ae28287220 */ /* 0x080fe20000410000 */
[-C--:B------:R-:W-:Y:S01]  /*40f0*/  FMUL.FTZ R41, R41, R174.reuse ;  /* 0x000000ae29297220 */ /* 0x080fe20000410000 */
[-C--:B------:R-:W-:Y:S01]  /*4100*/  FMUL.FTZ R44, R44, R174.reuse ;  /* 0x000000ae2c2c7220 */ /* 0x080fe20000410000 */
[-C--:B------:R-:W-:Y:S01]  /*4110*/  FMUL.FTZ R45, R45, R174.reuse ;  /* 0x000000ae2d2d7220 */ /* 0x080fe20000410000 */
[----:B------:R-:W1:Y:S01]  /*4120*/  MUFU.EX2 R153, R153 ;  /* 0x0000009900997308 */ /* 0x000e620000000800 */
[----:B----4-:R-:W-:Y:S01]  /*4130*/  FADD.FTZ R5, R152, R5 ;  /* 0x0000000598057221 */ /* 0x010fe20000010000 */
[-C--:B------:R-:W-:Y:S01]  /*4140*/  FMUL.FTZ R48, R48, R174.reuse ;  /* 0x000000ae30307220 */ /* 0x080fe20000410000 */
[-C--:B------:R-:W-:Y:S01]  /*4150*/  FMUL.FTZ R49, R49, R174.reuse ;  /* 0x000000ae31317220 */ /* 0x080fe20000410000 */
[-C--:B------:R-:W-:Y:S01]  /*4160*/  FMUL.FTZ R52, R52, R174.reuse ;  /* 0x000000ae34347220 */ /* 0x080fe20000410000 */
[-C--:B------:R-:W-:Y:S01]  /*4170*/  FMUL.FTZ R53, R53, R174.reuse ;  /* 0x000000ae35357220 */ /* 0x080fe20000410000 */
[----:B--2---:R-:W-:Y:S01]  /*4180*/  FMNMX.FTZ R187, R4, R183, !PT ;  /* 0x000000b704bb7209 */ /* 0x004fe20007810000 */
[--C-:B------:R-:W-:Y:S01]  /*4190*/  FFMA.FTZ R183, R184, UR10, -R191.reuse ;  /* 0x0000000ab8b77c23 */ /* 0x100fe200080108bf */
[----:B------:R-:W2:Y:S01]  /*41a0*/  MUFU.EX2 R156, R156 ;  /* 0x0000009c009c7308 */ /* 0x000ea20000000800 */
[----:B------:R-:W-:Y:S01]  /*41b0*/  FFMA.FTZ R184, R204, UR10, -R191 ;  /* 0x0000000accb87c23 */ /* 0x000fe200080108bf */
[-C--:B------:R-:W-:Y:S01]  /*41c0*/  FMUL.FTZ R56, R56, R174.reuse ;  /* 0x000000ae38387220 */ /* 0x080fe20000410000 */
[----:B------:R-:W3:Y:S01]  /*41d0*/  SHFL.BFLY PT, R4, R187, 0x1, 0x1f ;  /* 0x0c201f00bb047f89 */ /* 0x000ee200000e0000 */
[-C--:B------:R-:W-:Y:S01]  /*41e0*/  FMUL.FTZ R57, R57, R174.reuse ;  /* 0x000000ae39397220 */ /* 0x080fe20000410000 */
[-C--:B------:R-:W-:Y:S01]  /*41f0*/  FMUL.FTZ R60, R60, R174.reuse ;  /* 0x000000ae3c3c7220 */ /* 0x080fe20000410000 */
[-C--:B------:R-:W-:Y:S01]  /*4200*/  FMUL.FTZ R61, R61, R174.reuse ;  /* 0x000000ae3d3d7220 */ /* 0x080fe20000410000 */
[-C--:B------:R-:W-:Y:S01]  /*4210*/  FMUL.FTZ R64, R64, R174.reuse ;  /* 0x000000ae40407220 */ /* 0x080fe20000410000 */
[----:B------:R-:W4:Y:S01]  /*4220*/  MUFU.EX2 R155, R155 ;  /* 0x0000009b009b7308 */ /* 0x000f220000000800 */
[-C--:B------:R-:W-:Y:S01]  /*4230*/  FMUL.FTZ R65, R65, R174.reuse ;  /* 0x000000ae41417220 */ /* 0x080fe20000410000 */
[-C--:B------:R-:W-:Y:S01]  /*4240*/  FMUL.FTZ R68, R68, R174.reuse ;  /* 0x000000ae44447220 */ /* 0x080fe20000410000 */
[-C--:B------:R-:W-:Y:S01]  /*4250*/  FMUL.FTZ R69, R69, R174.reuse ;  /* 0x000000ae45457220 */ /* 0x080fe20000410000 */
[-C--:B------:R-:W-:Y:S01]  /*4260*/  FMUL.FTZ R72, R72, R174.reuse ;  /* 0x000000ae48487220 */ /* 0x080fe20000410000 */
[-C--:B------:R-:W-:Y:S01]  /*4270*/  FMUL.FTZ R73, R73, R174.reuse ;  /* 0x000000ae49497220 */ /* 0x080fe20000410000 */
[-C--:B------:R-:W-:Y:S01]  /*4280*/  FMUL.FTZ R76, R76, R174.reuse ;  /* 0x000000ae4c4c7220 */ /* 0x080fe20000410000 */
[-C--:B------:R-:W-:Y:S01]  /*4290*/  FMUL.FTZ R77, R77, R174.reuse ;  /* 0x000000ae4d4d7220 */ /* 0x080fe20000410000 */
[----:B------:R-:W5:Y:S01]  /*42a0*/  MUFU.EX2 R158, R158 ;  /* 0x0000009e009e7308 */ /* 0x000f620000000800 */
        /* <DEDUP_REMOVED lines=9> */
[----:B------:R-:W-:Y:S01]  /*4340*/  FMUL.FTZ R96, R96, R174 ;  /* 0x000000ae60607220 */ /* 0x000fe20000410000 */
[----:B---3--:R-:W-:Y:S01]  /*4350*/  FMNMX.FTZ R4, R187, R4, !PT ;  /* 0x00000004bb047209 */ /* 0x008fe20007810000 */
[-C--:B------:R-:W-:Y:S01]  /*4360*/  FMUL.FTZ R97, R97, R174.reuse ;  /* 0x000000ae61617220 */ /* 0x080fe20000410000 */
[-C--:B------:R-:W-:Y:S01]  /*4370*/  FMUL.FTZ R100, R100, R174.reuse ;  /* 0x000000ae64647220 */ /* 0x080fe20000410000 */
[-C--:B------:R-:W-:Y:S01]  /*4380*/  FMUL.FTZ R101, R101, R174.reuse ;  /* 0x000000ae65657220 */ /* 0x080fe20000410000 */
[-C--:B------:R-:W-:Y:S01]  /*4390*/  FMUL.FTZ R104, R104, R174.reuse ;  /* 0x000000ae68687220 */ /* 0x080fe20000410000 */
[C---:B------:R-:W-:Y:S01]  /*43a0*/  FMUL.FTZ R189, R4.reuse, UR10 ;  /* 0x0000000a04bd7c20 */ /* 0x040fe20008410000 */
[----:B------:R-:W3:Y:S01]  /*43b0*/  MUFU.EX2 R160, R160 ;  /* 0x000000a000a07308 */ /* 0x000ee20000000800 */
[----:B------:R-:W-:Y:S01]  /*43c0*/  FADD.FTZ R7, -R4, R7 ;  /* 0x0000000704077221 */ /* 0x000fe20000010100 */
[----:B------:R-:W-:Y:S01]  /*43d0*/  FMUL.FTZ R105, R105, R174 ;  /* 0x000000ae69697220 */ /* 0x000fe20000410000 */
[----:B------:R-:W-:Y:S01]  /*43e0*/  FFMA.FTZ R191, R162, UR10, -R189 ;  /* 0x0000000aa2bf7c23 */ /* 0x000fe200080108bd */
[----:B0-----:R-:W-:Y:S01]  /*43f0*/  FADD.FTZ R162, R154, R5 ;  /* 0x000000059aa27221 */ /* 0x001fe20000010000 */
[----:B------:R-:W-:Y:S01]  /*4400*/  FMUL.FTZ R188, R7, UR10 ;  /* 0x0000000a07bc7c20 */ /* 0x000fe20008410000 */
[--C-:B------:R-:W-:Y:S01]  /*4410*/  FFMA.FTZ R7, R6, UR10, -R189.reuse ;  /* 0x0000000a06077c23 */ /* 0x100fe200080108bd */
[--C-:B------:R-:W-:Y:S01]  /*4420*/  FFMA.FTZ R8, R8, UR10, -R189.reuse ;  /* 0x0000000a08087c23 */ /* 0x100fe200080108bd */
[----:B-1----:R-:W-:Y:S01]  /*4430*/  FADD.FTZ R5, R153, R162 ;  /* 0x000000a299057221 */ /* 0x002fe20000010000 */
[----:B------:R-:W0:Y:S01]  /*4440*/  MUFU.EX2 R159, R159 ;  /* 0x0000009f009f7308 */ /* 0x000e220000000800 */
[--C-:B------:R-:W-:Y:S01]  /*4450*/  FFMA.FTZ R9, R9, UR10, -R189.reuse ;  /* 0x0000000a09097c23 */ /* 0x100fe200080108bd */
[----:B------:R-:W-:Y:S01]  /*4460*/  FFMA.FTZ R10, R10, UR10, -R189 ;  /* 0x0000000a0a0a7c23 */ /* 0x000fe200080108bd */
[----:B--2---:R-:W-:Y:S01]  /*4470*/  FADD.FTZ R162, R156, R5 ;  /* 0x000000059ca27221 */ /* 0x004fe20000010000 */
[--C-:B------:R-:W-:Y:S01]  /*4480*/  FFMA.FTZ R11, R11, UR10, -R189.reuse ;  /* 0x0000000a0b0b7c23 */ /* 0x100fe200080108bd */
[--C-:B------:R-:W-:Y:S01]  /*4490*/  FFMA.FTZ R12, R12, UR10, -R189.reuse ;  /* 0x0000000a0c0c7c23 */ /* 0x100fe200080108bd */
[--C-:B------:R-:W-:Y:S01]  /*44a0*/  FFMA.FTZ R13, R13, UR10, -R189.reuse ;  /* 0x0000000a0d0d7c23 */ /* 0x100fe200080108bd */
[----:B----4-:R-:W-:Y:S01]  /*44b0*/  FADD.FTZ R5, R155, R162 ;  /* 0x000000a29b057221 */ /* 0x010fe20000010000 */
[----:B------:R-:W1:Y:S01]  /*44c0*/  MUFU.EX2 R175, R175 ;  /* 0x000000af00af7308 */ /* 0x000e620000000800 */
[--C-:B------:R-:W-:Y:S01]  /*44d0*/  FFMA.FTZ R193, R164, UR10, -R189.reuse ;  /* 0x0000000aa4c17c23 */ /* 0x100fe200080108bd */
[----:B------:R-:W-:Y:S01]  /*44e0*/  FFMA.FTZ R14, R14, UR10, -R189 ;  /* 0x0000000a0e0e7c23 */ /* 0x000fe200080108bd */
[----:B-----5:R-:W-:Y:S01]  /*44f0*/  FADD.FTZ R162, R158, R5 ;  /* 0x000000059ea27221 */ /* 0x020fe20000010000 */
[--C-:B------:R-:W-:Y:S01]  /*4500*/  FFMA.FTZ R15, R15, UR10, -R189.reuse ;  /* 0x0000000a0f0f7c23 */ /* 0x100fe200080108bd */
[--C-:B------:R-:W-:Y:S01]  /*4510*/  FFMA.FTZ R20, R20, UR10, -R189.reuse ;  /* 0x0000000a14147c23 */ /* 0x100fe200080108bd */
[--C-:B------:R-:W-:Y:S01]  /*4520*/  FFMA.FTZ R21, R21, UR10, -R189.reuse ;  /* 0x0000000a15157c23 */ /* 0x100fe200080108bd */
[----:B------:R-:W-:Y:S01]  /*4530*/  FADD.FTZ R5, R157, R162 ;  /* 0x000000a29d057221 */ /* 0x000fe20000010000 */
[----:B------:R-:W2:Y:S01]  /*4540*/  MUFU.EX2 R176, R176 ;  /* 0x000000b000b07308 */ /* 0x000ea20000000800 */
[--C-:B------:R-:W-:Y:S01]  /*4550*/  FFMA.FTZ R194, R163, UR10, -R189.reuse ;  /* 0x0000000aa3c27c23 */ /* 0x100fe200080108bd */
[----:B------:R-:W-:Y:S01]  /*4560*/  FFMA.FTZ R196, R165, UR10, -R189 ;  /* 0x0000000aa5c47c23 */ /* 0x000fe200080108bd */
[----:B---3--:R-:W-:Y:S01]  /*4570*/  FADD.FTZ R162, R160, R5 ;  /* 0x00000005a0a27221 */ /* 0x008fe20000010000 */
[--C-:B------:R-:W-:Y:S01]  /*4580*/  FFMA.FTZ R197, R166, UR10, -R189.reuse ;  /* 0x0000000aa6c57c23 */ /* 0x100fe200080108bd */
[--C-:B------:R-:W-:Y:S01]  /*4590*/  FFMA.FTZ R198, R167, UR10, -R189.reuse ;  /* 0x0000000aa7c67c23 */ /* 0x100fe200080108bd */
[--C-:B------:R-:W-:Y:S01]  /*45a0*/  FFMA.FTZ R199, R168, UR10, -R189.reuse ;  /* 0x0000000aa8c77c23 */ /* 0x100fe200080108bd */
[----:B0-----:R-:W-:Y:S01]  /*45b0*/  FADD.FTZ R162, R159, R162 ;  /* 0x000000a29fa27221 */ /* 0x001fe20000010000 */
[----:B------:R-:W0:Y:S01]  /*45c0*/  MUFU.EX2 R177, R177 ;  /* 0x000000b100b17308 */ /* 0x000e220000000800 */
[--C-:B------:R-:W-:Y:S01]  /*45d0*/  FFMA.FTZ R200, R169, UR10, -R189.reuse ;  /* 0x0000000aa9c87c23 */ /* 0x100fe200080108bd */
[----:B------:R-:W-:Y:S01]  /*45e0*/  IADD3 R6, -R216, 0xb, RZ ;  /* 0x0000000bd8067810 */ /* 0x000fe20007ffe1ff */
[----:B-1----:R-:W-:Y:S01]  /*45f0*/  FADD.FTZ R5, R175, R162 ;  /* 0x000000a2af057221 */ /* 0x002fe20000010000 */
[--C-:B------:R-:W-:Y:S01]  /*4600*/  FFMA.FTZ R170, R170, UR10, -R189.reuse ;  /* 0x0000000aaaaa7c23 */ /* 0x100fe200080108bd */
[----:B------:R-:W-:Y:S01]  /*4610*/  FFMA.FTZ R202, R171, UR10, -R189 ;  /* 0x0000000aabca7c23 */ /* 0x000fe200080108bd */
[----:B------:R-:W-:Y:S01]  /*4620*/  F2FP.BF16.F32.PACK_AB R154, R153, R154 ;  /* 0x0000009a999a723e */ /* 0x000fe200000010ff */
[-C--:B------:R-:W-:Y:S01]  /*4630*/  FMUL.FTZ R108, R108, R174.reuse ;  /* 0x000000ae6c6c7220 */ /* 0x080fe20000410000 */
[----:B------:R-:W-:Y:S01]  /*4640*/  MUFU.EX2 R188, R188 ;  /* 0x000000bc00bc7308 */ /* 0x000fe20000000800 */
[----:B--2---:R-:W-:Y:S01]  /*4650*/  FADD.FTZ R162, R176, R5 ;  /* 0x00000005b0a27221 */ /* 0x004fe20000010000 */
[-C--:B------:R-:W-:Y:S01]  /*4660*/  FMUL.FTZ R109, R109, R174.reuse ;  /* 0x000000ae6d6d7220 */ /* 0x080fe20000410000 */
[-C--:B------:R-:W-:Y:S01]  /*4670*/  FMUL.FTZ R112, R112, R174.reuse ;  /* 0x000000ae70707220 */ /* 0x080fe20000410000 */
[-C--:B------:R-:W-:Y:S01]  /*4680*/  FMUL.FTZ R113, R113, R174.reuse ;  /* 0x000000ae71717220 */ /* 0x080fe20000410000 */
[-C--:B------:R-:W-:Y:S01]  /*4690*/  FMUL.FTZ R116, R116, R174.reuse ;  /* 0x000000ae74747220 */ /* 0x080fe20000410000 */
[-C--:B------:R-:W-:Y:S01]  /*46a0*/  FMUL.FTZ R117, R117, R174.reuse ;  /* 0x000000ae75757220 */ /* 0x080fe20000410000 */
[-C--:B------:R-:W-:Y:S01]  /*46b0*/  FMUL.FTZ R120, R120, R174.reuse ;  /* 0x000000ae78787220 */ /* 0x080fe20000410000 */
[----:B------:R-:W1:Y:S01]  /*46c0*/  MUFU.EX2 R7, R7 ;  /* 0x0000000700077308 */ /* 0x000e620000000800 */
[----:B0-----:R-:W-:Y:S01]  /*46d0*/  FADD.FTZ R5, R177, R162 ;  /* 0x000000a2b1057221 */ /* 0x001fe20000010000 */
[-C--:B------:R-:W-:Y:S01]  /*46e0*/  FMUL.FTZ R121, R121, R174.reuse ;  /* 0x000000ae79797220 */ /* 0x080fe20000410000 */
[-C--:B------:R-:W-:Y:S01]  /*46f0*/  FMUL.FTZ R124, R124, R174.reuse ;  /* 0x000000ae7c7c7220 */ /* 0x080fe20000410000 */
[-C--:B------:R-:W-:Y:S01]  /*4700*/  FMUL.FTZ R125, R125, R174.reuse ;  /* 0x000000ae7d7d7220 */ /* 0x080fe20000410000 */
[-C--:B------:R-:W-:Y:S01]  /*4710*/  FMUL.FTZ R128, R128, R174.reuse ;  /* 0x000000ae80807220 */ /* 0x080fe20000410000 */
[-C--:B------:R-:W-:Y:S01]  /*4720*/  FMUL.FTZ R129, R129, R174.reuse ;  /* 0x000000ae81817220 */ /* 0x080fe20000410000 */
[-C--:B------:R-:W-:Y:S01]  /*4730*/  FMUL.FTZ R132, R132, R174.reuse ;  /* 0x000000ae84847220 */ /* 0x080fe20000410000 */
[----:B------:R-:W0:Y:S01]  /*4740*/  MUFU.EX2 R178, R178 ;  /* 0x000000b200b27308 */ /* 0x000e220000000800 */
[-C--:B------:R-:W-:Y:S01]  /*4750*/  FMUL.FTZ R133, R133, R174.reuse ;  /* 0x000000ae85857220 */ /* 0x080fe20000410000 */
[-C--:B------:R-:W-:Y:S01]  /*4760*/  FMUL.FTZ R136, R136, R174.reuse ;  /* 0x000000ae88887220 */ /* 0x080fe20000410000 */
[-C--:B------:R-:W-:Y:S01]  /*4770*/  FMUL.FTZ R137, R137, R174.reuse ;  /* 0x000000ae89897220 */ /* 0x080fe20000410000 */
[-C--:B------:R-:W-:Y:S01]  /*4780*/  FMUL.FTZ R140, R140, R174.reuse ;  /* 0x000000ae8c8c7220 */ /* 0x080fe20000410000 */
[-C--:B------:R-:W-:Y:S01]  /*4790*/  FMUL.FTZ R141, R141, R174.reuse ;  /* 0x000000ae8d8d7220 */ /* 0x080fe20000410000 */
[-C--:B------:R-:W-:Y:S01]  /*47a0*/  FMUL.FTZ R144, R144, R174.reuse ;  /* 0x000000ae90907220 */ /* 0x080fe20000410000 */
[-C--:B------:R-:W-:Y:S01]  /*47b0*/  FMUL.FTZ R145, R145, R174.reuse ;  /* 0x000000ae91917220 */ /* 0x080fe20000410000 */
[----:B------:R-:W2:Y:S01]  /*47c0*/  MUFU.EX2 R8, R8 ;  /* 0x0000000800087308 */ /* 0x000ea20000000800 */
[----:B-1----:R-:W-:Y:S01]  /*47d0*/  FFMA.FTZ R3, R188, R3, R7 ;  /* 0x00000003bc037223 */ /* 0x002fe20000010007 */
[-C--:B------:R-:W-:Y:S01]  /*47e0*/  FMUL.FTZ R148, R148, R174.reuse ;  /* 0x000000ae94947220 */ /* 0x080fe20000410000 */
[----:B------:R-:W-:Y:S01]  /*47f0*/  FMUL.FTZ R149, R149, R174 ;  /* 0x000000ae95957220 */ /* 0x000fe20000410000 */
[----:B------:R-:W-:Y:S01]  /*4800*/  F2FP.BF16.F32.PACK_AB R156, R155, R156 ;  /* 0x0000009c9b9c723e */ /* 0x000fe200000010ff */
[----:B------:R-:W-:Y:S01]  /*4810*/  FMUL.FTZ R26, R26, R188 ;  /* 0x000000bc1a1a7220 */ /* 0x000fe20000410000 */
[----:B------:R-:W-:Y:S01]  /*4820*/  F2FP.BF16.F32.PACK_AB R158, R157, R158 ;  /* 0x0000009e9d9e723e */ /* 0x000fe200000010ff */
[-C--:B------:R-:W-:Y:S01]  /*4830*/  FMUL.FTZ R27, R27, R188.reuse ;  /* 0x000000bc1b1b7220 */ /* 0x080fe20000410000 */
[----:B------:R-:W1:Y:S01]  /*4840*/  MUFU.EX2 R9, R9 ;  /* 0x0000000900097308 */ /* 0x000e620000000800 */
[C---:B0-----:R-:W-:Y:S01]  /*4850*/  FADD.FTZ R162, R178.reuse, R5 ;  /* 0x00000005b2a27221 */ /* 0x041fe20000010000 */
[----:B------:R-:W-:Y:S01]  /*4860*/  F2FP.BF16.F32.PACK_AB R164, R178, R177 ;  /* 0x000000b1b2a4723e */ /* 0x000fe200000010ff */
[----:B------:R-:W-:Y:S01]  /*4870*/  FMUL.FTZ R30, R30, R188 ;  /* 0x000000bc1e1e7220 */ /* 0x000fe20000410000 */
[----:B------:R-:W-:Y:S01]  /*4880*/  F2FP.BF16.F32.PACK_AB R160, R159, R160 ;  /* 0x000000a09fa0723e */ /* 0x000fe200000010ff */
[-C--:B------:R-:W-:Y:S01]  /*4890*/  FMUL.FTZ R31, R31, R188.reuse ;  /* 0x000000bc1f1f7220 */ /* 0x080fe20000410000 */
[----:B------:R-:W-:Y:S01]  /*48a0*/  F2FP.BF16.F32.PACK_AB R152, R152, R23 ;  /* 0x000000179898723e */ /* 0x000fe200000010ff */
[-C--:B------:R-:W-:Y:S01]  /*48b0*/  FMUL.FTZ R34, R34, R188.reuse ;  /* 0x000000bc22227220 */ /* 0x080fe20000410000 */
[----:B------:R-:W0:Y:S01]  /*48c0*/  MUFU.EX2 R10, R10 ;  /* 0x0000000a000a7308 */ /* 0x000e220000000800 */
[C---:B--2---:R-:W-:Y:S01]  /*48d0*/  FADD.FTZ R178, R8.reuse, R3 ;  /* 0x0000000308b27221 */ /* 0x044fe20000010000 */
[----:B------:R-:W-:Y:S01]  /*48e0*/  F2FP.BF16.F32.PACK_AB R153, R8, R7 ;  /* 0x000000070899723e */ /* 0x000fe200000010ff */
[-C--:B------:R-:W-:Y:S01]  /*48f0*/  FMUL.FTZ R35, R35, R188.reuse ;  /* 0x000000bc23237220 */ /* 0x080fe20000410000 */
[-C--:B------:R-:W-:Y:S01]  /*4900*/  FMUL.FTZ R38, R38, R188.reuse ;  /* 0x000000bc26267220 */ /* 0x080fe20000410000 */
[-C--:B------:R-:W-:Y:S01]  /*4910*/  FMUL.FTZ R39, R39, R188.reuse ;  /* 0x000000bc27277220 */ /* 0x080fe20000410000 */
[-C--:B------:R-:W-:Y:S01]  /*4920*/  FMUL.FTZ R42, R42, R188.reuse ;  /* 0x000000bc2a2a7220 */ /* 0x080fe20000410000 */
[-C--:B------:R-:W-:Y:S01]  /*4930*/  FMUL.FTZ R43, R43, R188.reuse ;  /* 0x000000bc2b2b7220 */ /* 0x080fe20000410000 */
[----:B------:R-:W2:Y:S01]  /*4940*/  MUFU.EX2 R11, R11 ;  /* 0x0000000b000b7308 */ /* 0x000ea20000000800 */
[----:B-1----:R-:W-:Y:S01]  /*4950*/  FADD.FTZ R3, R9, R178 ;  /* 0x000000b209037221 */ /* 0x002fe20000010000 */
        /* <DEDUP_REMOVED lines=15> */
[----:B--2---:R-:W-:Y:S01]  /*4a50*/  FADD.FTZ R3, R11, R178 ;  /* 0x000000b20b037221 */ /* 0x004fe20000010000 */
[-C--:B------:R-:W-:Y:S01]  /*4a60*/  FMUL.FTZ R70, R70, R188.reuse ;  /* 0x000000bc46467220 */ /* 0x080fe20000410000 */
        /* <DEDUP_REMOVED lines=29> */
[----:B------:R2:W-:Y:S01]  /*4c40*/  MUFU.EX2 R187, R192 ;  /* 0x000000c000bb7308 */ /* 0x0005e20000000800 */
[----:B-1----:R-:W-:Y:S01]  /*4c50*/  FADD.FTZ R3, R15, R178 ;  /* 0x000000b20f037221 */ /* 0x002fe20000010000 */
[-C--:B------:R-:W-:Y:S01]  /*4c60*/  FMUL.FTZ R118, R118, R188.reuse ;  /* 0x000000bc76767220 */ /* 0x080fe20000410000 */
[-C--:B------:R-:W-:Y:S01]  /*4c70*/  FMUL.FTZ R119, R119, R188.reuse ;  /* 0x000000bc77777220 */ /* 0x080fe20000410000 */
[-C--:B------:R-:W-:Y:S01]  /*4c80*/  FMUL.FTZ R122, R122, R188.reuse ;  /* 0x000000bc7a7a7220 */ /* 0x080fe20000410000 */
[-C--:B------:R-:W-:Y:S01]  /*4c90*/  FMUL.FTZ R123, R123, R188.reuse ;  /* 0x000000bc7b7b7220 */ /* 0x080fe20000410000 */
[-C--:B------:R-:W-:Y:S01]  /*4ca0*/  FMUL.FTZ R126, R126, R188.reuse ;  /* 0x000000bc7e7e7220 */ /* 0x080fe20000410000 */
[----:B------:R-:W-:Y:S01]  /*4cb0*/  FMUL.FTZ R127, R127, R188 ;  /* 0x000000bc7f7f7220 */ /* 0x000fe20000410000 */
[----:B------:R-:W1:Y:S01]  /*4cc0*/  MUFU.EX2 R21, R21 ;  /* 0x0000001500157308 */ /* 0x000e620000000800 */
[----:B--2---:R-:W-:Y:S01]  /*4cd0*/  FFMA.FTZ R192, R161, UR10, -R189 ;  /* 0x0000000aa1c07c23 */ /* 0x004fe200080108bd */
[----:B0-----:R-:W-:Y:S01]  /*4ce0*/  FADD.FTZ R178, R20, R3 ;  /* 0x0000000314b27221 */ /* 0x001fe20000010000 */
[----:B------:R-:W-:-:S02]  /*4cf0*/  @!P1 VIADD R161, R195, 0x22840 ;  /* 0x00022840c3a19836 */ /* 0x000fc40000000000 */
[-C--:B------:R-:W-:Y:S01]  /*4d00*/  FMUL.FTZ R130, R130, R188.reuse ;  /* 0x000000bc82827220 */ /* 0x080fe20000410000 */
[-C--:B------:R-:W-:Y:S01]  /*4d10*/  FMUL.FTZ R131, R131, R188.reuse ;  /* 0x000000bc83837220 */ /* 0x080fe20000410000 */
[-C--:B------:R-:W-:Y:S01]  /*4d20*/  FMUL.FTZ R134, R134, R188.reuse ;  /* 0x000000bc86867220 */ /* 0x080fe20000410000 */
[-C--:B------:R-:W-:Y:S01]  /*4d30*/  FMUL.FTZ R135, R135, R188.reuse ;  /* 0x000000bc87877220 */ /* 0x080fe20000410000 */
[----:B------:R-:W0:Y:S01]  /*4d40*/  MUFU.EX2 R192, R192 ;  /* 0x000000c000c07308 */ /* 0x000e220000000800 */
[----:B------:R-:W-:Y:S01]  /*4d50*/  @!P1 PRMT R161, RZ, 0x654, R161 ;  /* 0x00000654ffa19816 */ /* 0x000fe200000000a1 */
[----:B------:R2:W-:Y:S06]  /*4d60*/  BAR.ARV R6, 0x100 ;  /* 0x000400060000751d */ /* 0x0005ec0000002000 */
[----:B------:R-:W3:Y:S01]  /*4d70*/  MUFU.EX2 R179, R179 ;  /* 0x000000b300b37308 */ /* 0x000ee20000000800 */
[----:B-1----:R-:W-:Y:S01]  /*4d80*/  FADD.FTZ R3, R21, R178 ;  /* 0x000000b215037221 */ /* 0x002fe20000010000 */
[----:B------:R1:W-:Y:S01]  /*4d90*/  @!P1 SYNCS.ARRIVE.TRANS64.RED.A1T0 RZ, [R161+URZ], RZ ;  /* 0x000000ffa1ff99a7 */ /* 0x0003e2000810043f */
[-C--:B------:R-:W-:Y:S01]  /*4da0*/  FMUL.FTZ R138, R138, R188.reuse ;  /* 0x000000bc8a8a7220 */ /* 0x080fe20000410000 */
[-C--:B------:R-:W-:Y:S01]  /*4db0*/  FMUL.FTZ R139, R139, R188.reuse ;  /* 0x000000bc8b8b7220 */ /* 0x080fe20000410000 */
[-C--:B------:R-:W-:Y:S01]  /*4dc0*/  FMUL.FTZ R142, R142, R188.reuse ;  /* 0x000000bc8e8e7220 */ /* 0x080fe20000410000 */
[-C--:B------:R-:W-:Y:S01]  /*4dd0*/  FMUL.FTZ R143, R143, R188.reuse ;  /* 0x000000bc8f8f7220 */ /* 0x080fe20000410000 */
[-C--:B------:R-:W-:Y:S01]  /*4de0*/  FMUL.FTZ R146, R146, R188.reuse ;  /* 0x000000bc92927220 */ /* 0x080fe20000410000 */
[----:B------:R-:W4:Y:S01]  /*4df0*/  MUFU.EX2 R191, R191 ;  /* 0x000000bf00bf7308 */ /* 0x000f220000000800 */
[----:B0-----:R-:W-:Y:S01]  /*4e00*/  FADD.FTZ R178, R192, R3 ;  /* 0x00000003c0b27221 */ /* 0x001fe20000010000 */
[--C-:B-1----:R-:W-:Y:S01]  /*4e10*/  FFMA.FTZ R161, R172, UR10, -R189.reuse ;  /* 0x0000000aaca17c23 */ /* 0x102fe200080108bd */
[----:B------:R-:W-:Y:S01]  /*4e20*/  FFMA.FTZ R189, R173, UR10, -R189 ;  /* 0x0000000aadbd7c23 */ /* 0x000fe200080108bd */
[-C--:B------:R-:W-:Y:S01]  /*4e30*/  FMUL.FTZ R147, R147, R188.reuse ;  /* 0x000000bc93937220 */ /* 0x080fe20000410000 */
[-C--:B------:R-:W-:Y:S01]  /*4e40*/  FMUL.FTZ R150, R150, R188.reuse ;  /* 0x000000bc96967220 */ /* 0x080fe20000410000 */
[----:B------:R-:W-:Y:S01]  /*4e50*/  FMUL.FTZ R151, R151, R188 ;  /* 0x000000bc97977220 */ /* 0x000fe20000410000 */
[----:B------:R-:W-:Y:S01]  /*4e60*/  F2FP.BF16.F32.PACK_AB R155, R10, R9 ;  /* 0x000000090a9b723e */ /* 0x000fe200000010ff */
[----:B------:R-:W0:Y:S01]  /*4e70*/  MUFU.EX2 R180, R180 ;  /* 0x000000b400b47308 */ /* 0x000e220000000800 */
[----:B---3--:R-:W-:Y:S01]  /*4e80*/  FADD.FTZ R5, R179, R162 ;  /* 0x000000a2b3057221 */ /* 0x008fe20000010000 */
[----:B------:R-:W-:-:S02]  /*4e90*/  F2FP.BF16.F32.PACK_AB R157, R12, R11 ;  /* 0x0000000b0c9d723e */ /* 0x000fc400000010ff */
[----:B------:R-:W-:Y:S02]  /*4ea0*/  F2FP.BF16.F32.PACK_AB R159, R14, R13 ;  /* 0x0000000d0e9f723e */ /* 0x000fe400000010ff */
[----:B------:R-:W-:Y:S02]  /*4eb0*/  F2FP.BF16.F32.PACK_AB R163, R192, R21 ;  /* 0x00000015c0a3723e */ /* 0x000fe400000010ff */
[----:B------:R-:W1:Y:S01]  /*4ec0*/  MUFU.EX2 R194, R194 ;  /* 0x000000c200c27308 */ /* 0x000e620000000800 */
[----:B----4-:R-:W-:-:S07]  /*4ed0*/  FADD.FTZ R3, R191, R178 ;  /* 0x000000b2bf037221 */ /* 0x010fce0000010000 */
        /* <DEDUP_REMOVED lines=25> */
[----:B-1----:R-:W-:Y:S01]  /*5070*/  FADD.FTZ R5, R185, R162 ;  /* 0x000000a2b9057221 */ /* 0x002fe20000010000 */
[----:B------:R-:W-:-:S06]  /*5080*/  F2FP.BF16.F32.PACK_AB R162, R176, R175 ;  /* 0x000000afb0a2723e */ /* 0x000fcc00000010ff */
[----:B------:R1:W4:Y:S01]  /*5090*/  MUFU.EX2 R173, R170 ;  /* 0x000000aa00ad7308 */ /* 0x0003220000000800 */
[----:B---3--:R-:W-:-:S07]  /*50a0*/  FADD.FTZ R3, R199, R178 ;  /* 0x000000b2c7037221 */ /* 0x008fce0000010000 */
[----:B------:R-:W3:Y:S01]  /*50b0*/  MUFU.EX2 R186, R186 ;  /* 0x000000ba00ba7308 */ /* 0x000ee20000000800 */
[----:B0-----:R-:W-:Y:S01]  /*50c0*/  FADD.FTZ R178, R200, R3 ;  /* 0x00000003c8b27221 */ /* 0x001fe20000010000 */
[----:B-1----:R-:W-:Y:S02]  /*50d0*/  F2FP.BF16.F32.PACK_AB R170, R184, R183 ;  /* 0x000000b7b8aa723e */ /* 0x002fe400000010ff */
[----:B------:R-:W-:-:S04]  /*50e0*/  F2FP.BF16.F32.PACK_AB R171, R200, R199 ;  /* 0x000000c7c8ab723e */ /* 0x000fc800000010ff */
[----:B------:R-:W0:Y:S01]  /*50f0*/  MUFU.EX2 R202, R202 ;  /* 0x000000ca00ca7308 */ /* 0x000e220000000800 */
[----:B----4-:R-:W-:-:S07]  /*5100*/  FADD.FTZ R3, R173, R178 ;  /* 0x000000b2ad037221 */ /* 0x010fce0000010000 */
[----:B------:R1:W4:Y:S01]  /*5110*/  MUFU.EX2 R175, R161 ;  /* 0x000000a100af7308 */ /* 0x0003220000000800 */
[C---:B---3--:R-:W-:Y:S01]  /*5120*/  FADD.FTZ R168, R186.reuse, R5 ;  /* 0x00000005baa87221 */ /* 0x048fe20000010000 */
[----:B------:R-:W-:-:S03]  /*5130*/  F2FP.BF16.F32.PACK_AB R172, R186, R185 ;  /* 0x000000b9baac723e */ /* 0x000fc600000010ff */
[----:B------:R-:W-:Y:S01]  /*5140*/  FADD.FTZ R5, R187, R168 ;  /* 0x000000a8bb057221 */ /* 0x000fe20000010000 */
[----:B------:R-:W-:Y:S02]  /*5150*/  F2FP.BF16.F32.PACK_AB R168, R182, R181 ;  /* 0x000000b5b6a8723e */ /* 0x000fe400000010ff */
[----:B------:R-:W3:Y:S01]  /*5160*/  MUFU.EX2 R190, R190 ;  /* 0x000000be00be7308 */ /* 0x000ee20000000800 */
[----:B0-----:R-:W-:Y:S01]  /*5170*/  FADD.FTZ R8, R202, R3 ;  /* 0x00000003ca087221 */ /* 0x001fe20000010000 */
[----:B-1----:R-:W-:Y:S02]  /*5180*/  F2FP.BF16.F32.PACK_AB R161, R20, R15 ;  /* 0x0000000f14a1723e */ /* 0x002fe400000010ff */
[----:B------:R-:W-:-:S04]  /*5190*/  F2FP.BF16.F32.PACK_AB R173, R202, R173 ;  /* 0x000000adcaad723e */ /* 0x000fc800000010ff */
[----:B------:R-:W0:Y:S01]  /*51a0*/  MUFU.EX2 R176, R189 ;  /* 0x000000bd00b07308 */ /* 0x000e220000000800 */
[----:B----4-:R-:W-:Y:S01]  /*51b0*/  FADD.FTZ R3, R175, R8 ;  /* 0x00000008af037221 */ /* 0x010fe20000010000 */
[C---:B---3--:R-:W-:Y:S01]  /*51c0*/  FADD.FTZ R5, R190.reuse, R5 ;  /* 0x00000005be057221 */ /* 0x048fe20000010000 */
[----:B------:R-:W-:Y:S02]  /*51d0*/  F2FP.BF16.F32.PACK_AB R174, R190, R187 ;  /* 0x000000bbbeae723e */ /* 0x000fe400000010ff */
[C---:B0-----:R-:W-:Y:S01]  /*51e0*/  FADD.FTZ R3, R176.reuse, R3 ;  /* 0x00000003b0037221 */ /* 0x041fe20000010000 */
[----:B------:R-:W-:Y:S01]  /*51f0*/  F2FP.BF16.F32.PACK_AB R175, R176, R175 ;  /* 0x000000afb0af723e */ /* 0x000fe200000010ff */
[----:B--2---:R-:W-:Y:S06]  /*5200*/  @!P0 BRA `(.L_x_24) ;  /* 0x0000000000048947 */ /* 0x004fec0003800000 */
[----:B------:R-:W-:Y:S01]  /*5210*/  BPT.TRAP 0x1 ;  /* 0x000000040000795c */ /* 0x000fe20000300000 */
.L_x_24:
[----:B------:R-:W-:-:S04]  /*5220*/  IMAD.U32 R7, RZ, RZ, UR25 ;  /* 0x00000019ff077e24 */ /* 0x000fc8000f8e00ff */
[----:B------:R0:W1:Y:S01]  /*5230*/  SYNCS.PHASECHK.TRANS64.TRYWAIT P3, [UR23+0x22850], R7 ;  /* 0x02285007ff0075a7 */ /* 0x0000620008060157 */
[----:B------:R-:W-:Y:S05]  /*5240*/  @!P0 BRA `(.L_x_25) ;  /* 0x0000000000048947 */ /* 0x000fea0003800000 */
[----:B------:R-:W-:Y:S01]  /*5250*/  BPT.TRAP 0x1 ;  /* 0x000000040000795c */ /* 0x000fe20000300000 */
.L_x_25:
[----:B-1----:R-:W-:Y:S05]  /*5260*/  @P3 BRA `(.L_x_26) ;  /* 0x00000000000c3947 */ /* 0x002fea0003800000 */
[----:B0-----:R-:W-:-:S04]  /*5270*/  IMAD.U32 R7, RZ, RZ, UR25 ;  /* 0x00000019ff077e24 */ /* 0x001fc8000f8e00ff */
[----:B------:R-:W0:Y:S02]  /*5280*/  SYNCS.PHASECHK.TRANS64.TRYWAIT P3, [UR23+0x22850], R7 ;  /* 0x02285007ff0075a7 */ /* 0x000e240008060157 */
[----:B0-----:R-:W-:Y:S05]  /*5290*/  @!P3 BRA `(.L_x_27) ;  /* 0x0000006c0044b947 */ /* 0x001fea0003800000 */
.L_x_26:
[----:B0-----:R-:W0:Y:S01]  /*52a0*/  S2R R7, SR_TID.X ;  /* 0x0000000000077919 */ /* 0x001e220000002100 */
[----:B------:R-:W-:Y:S01]  /*52b0*/  UIMAD UR11, UR36, 0xc00, UR21 ;  /* 0x00000c00240b78a4 */ /* 0x000fe2000f8e0215 */
[----:B------:R-:W-:Y:S01]  /*52c0*/  @!P1 VIADD R195, R195, 0x22860 ;  /* 0x00022860c3c39836 */ /* 0x000fe20000000000 */
[----:B------:R-:W-:Y:S01]  /*52d0*/  UMOV UR7, 0x40000040 ;  /* 0x4000004000077882 */ /* 0x000fe20000000000 */
[----:B------:R-:W-:-:S03]  /*52e0*/  IMAD.MOV.U32 R23, RZ, RZ, R0 ;  /* 0x000000ffff177224 */ /* 0x000fc600078e0000 */
[----:B------:R-:W-:Y:S01]  /*52f0*/  @!P1 PRMT R195, RZ, 0x654, R195 ;  /* 0x00000654ffc39816 */ /* 0x000fe200000000c3 */
[----:B------:R-:W-:Y:S01]  /*5300*/  UMOV UR6, UR11 ;  /* 0x0000000b00067c82 */ /* 0x000fe20008000000 */
[----:B0-----:R-:W-:-:S05]  /*5310*/  SHF.R.U32.HI R7, RZ, 0x7, R7 ;  /* 0x00000007ff077819 */ /* 0x001fca0000011607 */
[----:B------:R-:W-:-:S05]  /*5320*/  VIADD R7, R7, 0x8 ;  /* 0x0000000807077836 */ /* 0x000fca0000000000 */
[----:B------:R0:W-:Y:S02]  /*5330*/  BAR.SYNC.DEFER_BLOCKING R7, 0x100 ;  /* 0x000400070000751d */ /* 0x0001e40000010000 */
[----:B0-----:R-:W-:-:S04]  /*5340*/  IMAD.MOV.U32 R7, RZ, RZ, R4 ;  /* 0x000000ffff077224 */ /* 0x001fc800078e0004 */
[----:B------:R-:W-:-:S06]  /*5350*/  WARPGROUP.ARRIVE ;  /* 0x00000000000079c5 */ /* 0x000fcc0000000000 */
        /* <DEDUP_REMOVED lines=33> */
[----:B------:R-:W-:Y:S05]  /*5570*/  @P2 BRA `(.L_x_28) ;  /* 0xffffffdc00282947 */ /* 0x000fea000383ffff */
.L_x_19:
[----:B0-----:R-:W0:Y:S01]  /*5580*/  SHFL.BFLY PT, R8, R5, 0x2, 0x1f ;  /* 0x0c401f0005087f89 */ /* 0x001e2200000e0000 */
[----:B------:R-:W-:Y:S01]  /*5590*/  MOV R206, 0x400 ;  /* 0x0000040000ce7802 */ /* 0x000fe20000000f00 */
[----:B------:R-:W-:Y:S02]  /*55a0*/  UIADD3 UR4, -UR41, URZ, URZ ;  /* 0x0000003f29047290 */ /* 0x000fe4000fffe13f */
[----:B------:R-:W3:Y:S01]  /*55b0*/  SHFL.BFLY PT, R10, R3, 0x2, 0x1f ;  /* 0x0c401f00030a7f89 */ /* 0x000ee200000e0000 */
[----:B------:R-:W-:Y:S01]  /*55c0*/  ULDC.64 UR6, c[0x0][0xb90] ;  /* 0x0002e40000067ab9 */ /* 0x000fe20000000a00 */
[----:B------:R-:W-:Y:S01]  /*55d0*/  ULDC.64 UR8, c[0x0][0xae8] ;  /* 0x0002ba0000087ab9 */ /* 0x000fe20000000a00 */
[----:B------:R-:W4:Y:S01]  /*55e0*/  S2R R11, SR_CgaCtaId ;  /* 0x00000000000b7919 */ /* 0x000f220000008800 */
[----:B------:R-:W1:Y:S01]  /*55f0*/  S2R R13, SR_SWINHI ;  /* 0x00000000000d7919 */ /* 0x000e620000002f00 */
[----:B------:R2:W-:Y:S06]  /*5600*/  BAR.ARV R6, 0x100 ;  /* 0x000400060000751d */ /* 0x0005ec0000002000 */
[----:B0-----:R-:W-:Y:S01]  /*5610*/  FADD.FTZ R8, R8, R5 ;  /* 0x0000000508087221 */ /* 0x001fe20000010000 */
[----:B--2---:R-:W-:Y:S01]  /*5620*/  IMAD.MOV.U32 R6, RZ, RZ, -0x800000 ;  /* 0xff800000ff067424 */ /* 0x004fe200078e00ff */
[----:B------:R-:W-:Y:S06]  /*5630*/  BAR.ARV 0x8, 0x180 ;  /* 0x0206000000007b1d */ /* 0x000fec0000002000 */
[----:B---3--:R-:W-:Y:S01]  /*5640*/  FADD.FTZ R10, R10, R3 ;  /* 0x000000030a0a7221 */ /* 0x008fe20000010000 */
[----:B------:R-:W-:Y:S01]  /*5650*/  IMAD.MOV.U32 R3, RZ, RZ, RZ ;  /* 0x000000ffff037224 */ /* 0x000fe200078e00ff */
[----:B------:R-:W0:Y:S01]  /*5660*/  SHFL.BFLY PT, R7, R8, 0x1, 0x1f ;  /* 0x0c201f0008077f89 */ /* 0x000e2200000e0000 */
[----:B------:R-:W-:-:S03]  /*5670*/  IMAD.MOV.U32 R5, RZ, RZ, -0x800000 ;  /* 0xff800000ff057424 */ /* 0x000fc600078e00ff */
[----:B------:R-:W2:Y:S01]  /*5680*/  SHFL.BFLY PT, R9, R10, 0x1, 0x1f ;  /* 0x0c201f000a097f89 */ /* 0x000ea200000e0000 */
[----:B----4-:R-:W-:Y:S01]  /*5690*/  LEA R206, R11, R206, 0x18 ;  /* 0x000000ce0bce7211 */ /* 0x010fe200078ec0ff */
[----:B------:R-:W-:Y:S01]  /*56a0*/  BAR.SYNC.DEFER_BLOCKING 0x1, 0x100 ;  /* 0x0044000000007b1d */ /* 0x000fe20000010000 */
[----:B0-----:R-:W-:Y:S01]  /*56b0*/  FADD.FTZ R12, R8, R7 ;  /* 0x00000007080c7221 */ /* 0x001fe20000010000 */
[----:B------:R-:W-:Y:S02]  /*56c0*/  IMAD.MOV.U32 R7, RZ, RZ, RZ ;  /* 0x000000ffff077224 */ /* 0x000fe400078e00ff */
[----:B--2---:R-:W-:Y:S02]  /*56d0*/  FADD.FTZ R14, R10, R9 ;  /* 0x000000090a0e7221 */ /* 0x004fe40000010000 */
[----:B------:R-:W-:Y:S01]  /*56e0*/  FSETP.NE.FTZ.AND P0, PT, R12, RZ, PT ;  /* 0x000000ff0c00720b */ /* 0x000fe20003f15000 */
[----:B------:R-:W-:Y:S01]  /*56f0*/  IMAD R9, R22, 0x40, R2 ;  /* 0x0000004016097824 */ /* 0x000fe200078e0202 */
[----:B------:R-:W-:-:S02]  /*5700*/  MOV R10, R206 ;  /* 0x000000ce000a7202 */ /* 0x000fc40000000f00 */
[----:B-1----:R-:W-:Y:S01]  /*5710*/  MOV R11, R13 ;  /* 0x0000000d000b7202 */ /* 0x002fe20000000f00 */
[----:B------:R-:W-:Y:S01]  /*5720*/  IMAD.U32 R13, RZ, RZ, UR10 ;  /* 0x0000000aff0d7e24 */ /* 0x000fe2000f8e00ff */
[----:B------:R-:W-:Y:S01]  /*5730*/  FSETP.NE.FTZ.AND P1, PT, R14, RZ, PT ;  /* 0x000000ff0e00720b */ /* 0x000fe20003f35000 */
[----:B------:R-:W-:-:S04]  /*5740*/  IMAD.WIDE R8, R9, 0x2, R10 ;  /* 0x0000000209087825 */ /* 0x000fc800078e020a */
[----:B------:R-:W-:Y:S02]  /*5750*/  IMAD.WIDE R10, R211, 0x2, R10 ;  /* 0x00000002d30a7825 */ /* 0x000fe400078e020a */
[----:B------:R-:W0:Y:S02]  /*5760*/  @P0 MUFU.RCP R7, R12 ;  /* 0x0000000c00070308 */ /* 0x000e240000001000 */
[----:B------:R-:W-:Y:S01]  /*5770*/  @P0 FMUL.FTZ R13, R13, 0.69314718246459960938 ;  /* 0x3f3172180d0d0820 */ /* 0x000fe20000410000 */
[C---:B------:R-:W-:Y:S02]  /*5780*/  IADD3 R21, P3, R10.reuse, 0xc060, RZ ;  /* 0x0000c0600a157810 */ /* 0x040fe40007f7e0ff */
[----:B------:R-:W-:Y:S02]  /*5790*/  LOP3.LUT R171, R10, 0x380, RZ, 0xc0, !PT ;  /* 0x000003800aab7812 */ /* 0x000fe400078ec0ff */
[----:B------:R-:W-:Y:S01]  /*57a0*/  LOP3.LUT R20, R21, 0x380, RZ, 0xc0, !PT ;  /* 0x0000038015147812 */ /* 0x000fe200078ec0ff */
[----:B------:R-:W1:Y:S01]  /*57b0*/  @P1 MUFU.RCP R3, R14 ;  /* 0x0000000e00031308 */ /* 0x000e620000001000 */
[----:B------:R-:W-:-:S04]  /*57c0*/  SHF.R.U64 R171, R171, 0x3, RZ ;  /* 0x00000003abab7819 */ /* 0x000fc800000012ff */
[----:B------:R-:W-:Y:S01]  /*57d0*/  LOP3.LUT R170, R171, R10, RZ, 0x3c, !PT ;  /* 0x0000000aabaa7212 */ /* 0x000fe200078e3cff */
[--C-:B------:R-:W-:Y:S02]  /*57e0*/  IMAD.MOV.U32 R171, RZ, RZ, R11.reuse ;  /* 0x000000ffffab7224 */ /* 0x100fe400078e000b */
[----:B------:R-:W2:Y:S01]  /*57f0*/  @P0 MUFU.LG2 R12, R12 ;  /* 0x0000000c000c0308 */ /* 0x000ea20000000c00 */
[-C--:B0-----:R-:W-:Y:S01]  /*5800*/  FMUL.FTZ R189, R52, R7.reuse ;  /* 0x0000000734bd7220 */ /* 0x081fe20000410000 */
[----:B------:R-:W-:Y:S02]  /*5810*/  IMAD.U32 R52, RZ, RZ, UR10 ;  /* 0x0000000aff347e24 */ /* 0x000fe4000f8e00ff */
[-C--:B------:R-:W-:Y:S01]  /*5820*/  FMUL.FTZ R187, R29, R7.reuse ;  /* 0x000000071dbb7220 */ /* 0x080fe20000410000 */
[-C--:B------:R-:W-:Y:S01]  /*5830*/  FMUL.FTZ R201, R69, R7.reuse ;  /* 0x0000000745c97220 */ /* 0x080fe20000410000 */
[-C--:B------:R-:W-:Y:S01]  /*5840*/  FMUL.FTZ R199, R85, R7.reuse ;  /* 0x0000000755c77220 */ /* 0x080fe20000410000 */
[----:B------:R-:W-:Y:S01]  /*5850*/  @P1 FMUL.FTZ R52, R52, 0.69314718246459960938 ;  /* 0x3f31721834341820 */ /* 0x000fe20000410000 */
[-C--:B------:R-:W-:Y:S01]  /*5860*/  FMUL.FTZ R197, R93, R7.reuse ;  /* 0x000000075dc57220 */ /* 0x080fe20000410000 */
[----:B------:R-:W0:Y:S01]  /*5870*/  @P1 MUFU.LG2 R14, R14 ;  /* 0x0000000e000e1308 */ /* 0x000e220000000c00 */
[----:B------:R-:W-:Y:S01]  /*5880*/  FMUL.FTZ R195, R101, R7 ;  /* 0x0000000765c37220 */ /* 0x000fe20000410000 */
[-C--:B-1----:R-:W-:Y:S01]  /*5890*/  FMUL.FTZ R176, R131, R3.reuse ;  /* 0x0000000383b07220 */ /* 0x082fe20000410000 */
[-C--:B------:R-:W-:Y:S01]  /*58a0*/  FMUL.FTZ R29, R95, R3.reuse ;  /* 0x000000035f1d7220 */ /* 0x080fe20000410000 */
[-C--:B------:R-:W-:Y:S01]  /*58b0*/  FMUL.FTZ R69, R99, R3.reuse ;  /* 0x0000000363457220 */ /* 0x080fe20000410000 */
[-C--:B------:R-:W-:Y:S01]  /*58c0*/  FMUL.FTZ R85, R103, R3.reuse ;  /* 0x0000000367557220 */ /* 0x080fe20000410000 */
[-C--:B------:R-:W-:Y:S01]  /*58d0*/  FMUL.FTZ R93, R107, R3.reuse ;  /* 0x000000036b5d7220 */ /* 0x080fe20000410000 */
[----:B------:R-:W-:Y:S01]  /*58e0*/  FMUL.FTZ R101, R111, R3 ;  /* 0x000000036f657220 */ /* 0x000fe20000410000 */
[----:B------:R-:W-:-:S02]  /*58f0*/  IMAD.X R131, RZ, RZ, R11, P3 ;  /* 0x000000ffff837224 */ /* 0x000fc400018e060b */
[----:B--2---:R-:W-:Y:S01]  /*5900*/  @P0 FMUL.FTZ R12, R12, 0.69314718246459960938 ;  /* 0x3f3172180c0c0820 */ /* 0x004fe20000410000 */
[----:B------:R-:W-:Y:S01]  /*5910*/  FMUL.FTZ R177, R130, R3 ;  /* 0x0000000382b17220 */ /* 0x000fe20000410000 */
[C---:B------:R-:W-:Y:S01]  /*5920*/  IADD3 R111, P4, R10.reuse, 0xc040, RZ ;  /* 0x0000c0400a6f7810 */ /* 0x040fe20007f9e0ff */
[-C--:B------:R-:W-:Y:S01]  /*5930*/  FMUL.FTZ R25, R25, R7.reuse ;  /* 0x0000000719197220 */ /* 0x080fe20000410000 */
[----:B------:R-:W-:Y:S01]  /*5940*/  @P0 FFMA.FTZ R6, R13, R0, R12 ;  /* 0x000000000d060223 */ /* 0x000fe2000001000c */
[----:B------:R-:W-:Y:S01]  /*5950*/  IADD3 R107, P5, R10, 0xc020, RZ ;  /* 0x0000c0200a6b7810 */ /* 0x000fe20007fbe0ff */
[-C--:B------:R-:W-:Y:S01]  /*5960*/  FMUL.FTZ R24, R24, R7.reuse ;  /* 0x0000000718187220 */ /* 0x080fe20000410000 */
[----:B------:R-:W-:Y:S01]  /*5970*/  IADD3 R103, P6, R10, 0xc000, RZ ;  /* 0x0000c0000a677810 */ /* 0x000fe20007fde0ff */
[----:B0-----:R-:W-:Y:S01]  /*5980*/  @P1 FMUL.FTZ R15, R14, 0.69314718246459960938 ;  /* 0x3f3172180e0f1820 */ /* 0x001fe20000410000 */
[----:B------:R-:W-:Y:S01]  /*5990*/  IADD3 R99, P0, R10, 0x8060, RZ ;  /* 0x000080600a637810 */ /* 0x000fe20007f1e0ff */
[-C--:B------:R-:W-:Y:S01]  /*59a0*/  FMUL.FTZ R28, R28, R7.reuse ;  /* 0x000000071c1c7220 */ /* 0x080fe20000410000 */
[----:B------:R-:W-:Y:S01]  /*59b0*/  IADD3 R95, P2, R10, 0x8040, RZ ;  /* 0x000080400a5f7810 */ /* 0x000fe20007f5e0ff */
[----:B------:R-:W-:Y:S01]  /*59c0*/  @P1 FFMA.FTZ R5, R52, R4, R15 ;  /* 0x0000000434051223 */ /* 0x000fe2000001000f */
[C---:B------:R-:W-:Y:S01]  /*59d0*/  IADD3 R13, P1, R10.reuse, 0x20, RZ ;  /* 0x000000200a0d7810 */ /* 0x040fe20007f3e0ff */
[-C--:B------:R-:W-:Y:S01]  /*59e0*/  FMUL.FTZ R33, R33, R7.reuse ;  /* 0x0000000721217220 */ /* 0x080fe20000410000 */
[----:B------:R-:W-:Y:S01]  /*59f0*/  IADD3 R14, P3, R10, 0x8020, RZ ;  /* 0x000080200a0e7810 */ /* 0x000fe20007f7e0ff */
[-C--:B------:R-:W-:Y:S01]  /*5a00*/  FMUL.FTZ R32, R32, R7.reuse ;  /* 0x0000000720207220 */ /* 0x080fe20000410000 */
[----:B------:R-:W-:Y:S01]  /*5a10*/  SHF.R.U64 R130, R20, 0x3, RZ ;  /* 0x0000000314827819 */ /* 0x000fe200000012ff */
[-C--:B------:R-:W-:Y:S01]  /*5a20*/  FMUL.FTZ R37, R37, R7.reuse ;  /* 0x0000000725257220 */ /* 0x080fe20000410000 */
        /* <DEDUP_REMOVED lines=51> */
[----:B------:R-:W-:Y:S01]  /*5d60*/  FMUL.FTZ R148, R148, R7 ;  /* 0x0000000794947220 */ /* 0x000fe20000410000 */
[-C--:B------:R-:W-:Y:S01]  /*5d70*/  FMUL.FTZ R178, R135, R3.reuse ;  /* 0x0000000387b27220 */ /* 0x080fe20000410000 */
[-C--:B------:R-:W-:Y:S01]  /*5d80*/  FMUL.FTZ R180, R139, R3.reuse ;  /* 0x000000038bb47220 */ /* 0x080fe20000410000 */
[-C--:B------:R-:W-:Y:S01]  /*5d90*/  FMUL.FTZ R182, R143, R3.reuse ;  /* 0x000000038fb67220 */ /* 0x080fe20000410000 */
[-C--:B------:R-:W-:Y:S01]  /*5da0*/  FMUL.FTZ R184, R147, R3.reuse ;  /* 0x0000000393b87220 */ /* 0x080fe20000410000 */
[-C--:B------:R-:W-:Y:S01]  /*5db0*/  FMUL.FTZ R186, R151, R3.reuse ;  /* 0x0000000397ba7220 */ /* 0x080fe20000410000 */
[----:B------:R-:W-:Y:S01]  /*5dc0*/  FMUL.FTZ R7, R91, R3 ;  /* 0x000000035b077220 */ /* 0x000fe20000410000 */
[----:B------:R-:W-:Y:S01]  /*5dd0*/  LOP3.LUT R130, R130, R21, RZ, 0x3c, !PT ;  /* 0x0000001582827212 */ /* 0x000fe200078e3cff */
[--C-:B------:R-:W-:Y:S01]  /*5de0*/  IMAD.X R135, RZ, RZ, R11.reuse, P4 ;  /* 0x000000ffff877224 */ /* 0x100fe200020e060b */
[C---:B------:R-:W-:Y:S01]  /*5df0*/  IADD3 R91, P4, R10.reuse, 0x8000, RZ ;  /* 0x000080000a5b7810 */ /* 0x040fe20007f9e0ff */
        /* <DEDUP_REMOVED lines=11> */
[----:B------:R-:W-:Y:S01]  /*5eb0*/  IADD3 R0, P3, R10, 0x60, RZ ;  /* 0x000000600a007810 */ /* 0x000fe20007f7e0ff */
[--C-:B------:R-:W-:Y:S01]  /*5ec0*/  IMAD.X R157, RZ, RZ, R11.reuse, P4 ;  /* 0x000000ffff9d7224 */ /* 0x100fe200020e060b */
[----:B------:R-:W-:Y:S01]  /*5ed0*/  LOP3.LUT R4, R103, 0x380, RZ, 0xc0, !PT ;  /* 0x0000038067047812 */ /* 0x000fe200078ec0ff */
[--C-:B------:R-:W-:Y:S01]  /*5ee0*/  IMAD.X R159, RZ, RZ, R11.reuse, P5 ;  /* 0x000000ffff9f7224 */ /* 0x100fe200028e060b */
[----:B------:R-:W-:Y:S01]  /*5ef0*/  LOP3.LUT R20, R107, 0x380, RZ, 0xc0, !PT ;  /* 0x000003806b147812 */ /* 0x000fe200078ec0ff */
[--C-:B------:R-:W-:Y:S01]  /*5f00*/  IMAD.X R161, RZ, RZ, R11.reuse, P6 ;  /* 0x000000ffffa17224 */ /* 0x100fe200030e060b */
[----:B------:R-:W-:Y:S01]  /*5f10*/  SHF.R.U64 R4, R4, 0x3, RZ ;  /* 0x0000000304047819 */ /* 0x000fe200000012ff */
[----:B------:R-:W-:-:S02]  /*5f20*/  IMAD.X R163, RZ, RZ, R11, P0 ;  /* 0x000000ffffa37224 */ /* 0x000fc400000e060b */
[----:B------:R-:W-:Y:S01]  /*5f30*/  FMUL.FTZ R183, R142, R3 ;  /* 0x000000038eb77220 */ /* 0x000fe20000410000 */
[--C-:B------:R-:W-:Y:S01]  /*5f40*/  IMAD.X R165, RZ, RZ, R11.reuse, P1 ;  /* 0x000000ffffa57224 */ /* 0x100fe200008e060b */
[----:B------:R-:W-:Y:S01]  /*5f50*/  LOP3.LUT R142, R4, R103, RZ, 0x3c, !PT ;  /* 0x00000067048e7212 */ /* 0x000fe200078e3cff */
[--C-:B------:R-:W-:Y:S01]  /*5f60*/  IMAD.X R167, RZ, RZ, R11.reuse, P2 ;  /* 0x000000ffffa77224 */ /* 0x100fe200010e060b */
[----:B------:R-:W-:Y:S01]  /*5f70*/  SHF.R.U64 R10, R20, 0x3, RZ ;  /* 0x00000003140a7819 */ /* 0x000fe200000012ff */
[----:B------:R-:W-:Y:S01]  /*5f80*/  IMAD.X R169, RZ, RZ, R11, P3 ;  /* 0x000000ffffa97224 */ /* 0x000fe200018e060b */
[----:B------:R-:W-:Y:S01]  /*5f90*/  LOP3.LUT R11, R14, 0x380, RZ, 0xc0, !PT ;  /* 0x000003800e0b7812 */ /* 0x000fe200078ec0ff */
[-C--:B------:R-:W-:Y:S01]  /*5fa0*/  FMUL.FTZ R181, R138, R3.reuse ;  /* 0x000000038ab57220 */ /* 0x080fe20000410000 */
[----:B------:R-:W-:Y:S01]  /*5fb0*/  LOP3.LUT R4, R13, 0x380, RZ, 0xc0, !PT ;  /* 0x000003800d047812 */ /* 0x000fe200078ec0ff */
[-C--:B------:R-:W-:Y:S01]  /*5fc0*/  FMUL.FTZ R27, R27, R3.reuse ;  /* 0x000000031b1b7220 */ /* 0x080fe20000410000 */
[----:B------:R-:W-:Y:S01]  /*5fd0*/  SHF.R.U64 R11, R11, 0x3, RZ ;  /* 0x000000030b0b7819 */ /* 0x000fe200000012ff */
[----:B------:R-:W-:Y:S01]  /*5fe0*/  FMUL.FTZ R26, R26, R3 ;  /* 0x000000031a1a7220 */ /* 0x000fe20000410000 */
[----:B------:R-:W-:Y:S01]  /*5ff0*/  LOP3.LUT R138, R10, R107, RZ, 0x3c, !PT ;  /* 0x0000006b0a8a7212 */ /* 0x000fe200078e3cff */
[-C--:B------:R-:W-:Y:S01]  /*6000*/  FMUL.FTZ R31, R31, R3.reuse ;  /* 0x000000031f1f7220 */ /* 0x080fe20000410000 */
[----:B------:R-:W-:Y:S01]  /*6010*/  LOP3.LUT R154, R11, R14, RZ, 0x3c, !PT ;  /* 0x0000000e0b9a7212 */ /* 0x000fe200078e3cff */
[-C--:B------:R-:W-:Y:S01]  /*6020*/  FMUL.FTZ R30, R30, R3.reuse ;  /* 0x000000031e1e7220 */ /* 0x080fe20000410000 */
[----:B------:R-:W-:Y:S01]  /*6030*/  SHF.R.U64 R4, R4, 0x3, RZ ;  /* 0x0000000304047819 */ /* 0x000fe200000012ff */
[-C--:B------:R-:W-:Y:S01]  /*6040*/  FMUL.FTZ R35, R35, R3.reuse ;  /* 0x0000000323237220 */ /* 0x080fe20000410000 */
[----:B------:R-:W-:Y:S01]  /*6050*/  LOP3.LUT R11, R12, 0x380, RZ, 0xc0, !PT ;  /* 0x000003800c0b7812 */ /* 0x000fe200078ec0ff */
[-C--:B------:R-:W-:Y:S01]  /*6060*/  FMUL.FTZ R34, R34, R3.reuse ;  /* 0x0000000322227220 */ /* 0x080fe20000410000 */
[----:B------:R-:W-:Y:S01]  /*6070*/  LOP3.LUT R10, R95, 0x380, RZ, 0xc0, !PT ;  /* 0x000003805f0a7812 */ /* 0x000fe200078ec0ff */
        /* <DEDUP_REMOVED lines=43> */
[----:B------:R-:W-:Y:S01]  /*6330*/  LOP3.LUT R150, R4, R13, RZ, 0x3c, !PT ;  /* 0x0000000d04967212 */ /* 0x000fe200078e3cff */
[----:B------:R-:W-:Y:S01]  /*6340*/  ULDC UR10, c[0x0][0xc44] ;  /* 0x00031100000a7ab9 */ /* 0x000fe20000000800 */
[----:B------:R-:W-:Y:S01]  /*6350*/  SHF.R.U64 R11, R11, 0x3, RZ ;  /* 0x000000030b0b7819 */ /* 0x000fe200000012ff */
[----:B------:R-:W-:Y:S01]  /*6360*/  UIMAD UR10, UR10, UR4, UR46 ;  /* 0x000000040a0a72a4 */ /* 0x000fe2000f8e022e */
[----:B------:R-:W-:-:S02]  /*6370*/  SHF.R.U64 R10, R10, 0x3, RZ ;  /* 0x000000030a0a7819 */ /* 0x000fc400000012ff */
[----:B------:R-:W-:Y:S01]  /*6380*/  IADD3 R13, P3, R8, 0x1000, RZ ;  /* 0x00001000080d7810 */ /* 0x000fe20007f7e0ff */
[----:B------:R-:W-:Y:S01]  /*6390*/  USHF.R.S32.HI UR11, URZ, 0x1f, UR10 ;  /* 0x0000001f3f0b7899 */ /* 0x000fe2000801140a */
[----:B------:R-:W-:Y:S01]  /*63a0*/  LOP3.LUT R162, R11, R12, RZ, 0x3c, !PT ;  /* 0x0000000c0ba27212 */ /* 0x000fe200078e3cff */
[----:B------:R-:W-:Y:S01]  /*63b0*/  UIMAD.WIDE.U32 UR4, UR10, UR6, URZ ;  /* 0x000000060a0472a5 */ /* 0x000fe2000f8e003f */
[----:B------:R-:W-:Y:S01]  /*63c0*/  LOP3.LUT R152, R10, R95, RZ, 0x3c, !PT ;  /* 0x0000005f0a987212 */ /* 0x000fe200078e3cff */
[----:B------:R-:W-:Y:S01]  /*63d0*/  UIMAD UR6, UR11, UR6, URZ ;  /* 0x000000060b0672a4 */ /* 0x000fe2000f8e023f */
[----:B------:R-:W-:Y:S02]  /*63e0*/  LOP3.LUT R12, R13, 0x380, RZ, 0xc0, !PT ;  /* 0x000003800d0c7812 */ /* 0x000fe400078ec0ff */
[----:B------:R-:W-:Y:S01]  /*63f0*/  LOP3.LUT R20, R99, 0x380, RZ, 0xc0, !PT ;  /* 0x0000038063147812 */ /* 0x000fe200078ec0ff */
[----:B------:R-:W-:Y:S01]  /*6400*/  UIMAD UR6, UR10, UR7, UR6 ;  /* 0x000000070a0672a4 */ /* 0x000fe2000f8e0206 */
[----:B------:R-:W-:Y:S01]  /*6410*/  LOP3.LUT R10, R91, 0x380, RZ, 0xc0, !PT ;  /* 0x000003805b0a7812 */ /* 0x000fe200078ec0ff */
[----:B------:R-:W-:Y:S01]  /*6420*/  USHF.R.S32.HI UR7, URZ, 0x1f, UR41 ;  /* 0x0000001f3f077899 */ /* 0x000fe20008011429 */
[----:B------:R-:W-:Y:S01]  /*6430*/  SHF.R.U64 R12, R12, 0x3, RZ ;  /* 0x000000030c0c7819 */ /* 0x000fe200000012ff */
[----:B------:R-:W-:Y:S01]  /*6440*/  IMAD.U32 R11, RZ, RZ, UR5 ;  /* 0x00000005ff0b7e24 */ /* 0x000fe2000f8e00ff */
[----:B------:R-:W-:-:S02]  /*6450*/  SHF.R.U64 R20, R20, 0x3, RZ ;  /* 0x0000000314147819 */ /* 0x000fc400000012ff */
[----:B------:R-:W-:Y:S02]  /*6460*/  SHF.R.U64 R10, R10, 0x3, RZ ;  /* 0x000000030a0a7819 */ /* 0x000fe400000012ff */
[----:B------:R-:W-:Y:S01]  /*6470*/  LOP3.LUT R12, R12, R13, RZ, 0x3c, !PT ;  /* 0x0000000d0c0c7212 */ /* 0x000fe200078e3cff */
[----:B------:R-:W-:Y:S01]  /*6480*/  IMAD.X R13, RZ, RZ, R9, P3 ;  /* 0x000000ffff0d7224 */ /* 0x000fe200018e0609 */
[----:B------:R-:W-:Y:S02]  /*6490*/  LOP3.LUT R146, R20, R99, RZ, 0x3c, !PT ;  /* 0x0000006314927212 */ /* 0x000fe400078e3cff */
[----:B------:R-:W-:Y:S02]  /*64a0*/  LOP3.LUT R156, R10, R91, RZ, 0x3c, !PT ;  /* 0x0000005b0a9c7212 */ /* 0x000fe400078e3cff */
[----:B------:R-:W-:Y:S02]  /*64b0*/  LOP3.LUT R10, R21, 0x380, RZ, 0xc0, !PT ;  /* 0x00000380150a7812 */ /* 0x000fe400078ec0ff */
[----:B------:R-:W-:-:S02]  /*64c0*/  IADD3 R99, P3, R8, 0x8000, RZ ;  /* 0x0000800008637810 */ /* 0x000fc40007f7e0ff */
[----:B------:R-:W-:Y:S02]  /*64d0*/  SHF.R.U64 R10, R10, 0x3, RZ ;  /* 0x000000030a0a7819 */ /* 0x000fe400000012ff */
[----:B------:R-:W-:Y:S02]  /*64e0*/  LOP3.LUT R98, R99, 0x380, RZ, 0xc0, !PT ;  /* 0x0000038063627812 */ /* 0x000fe400078ec0ff */
[----:B------:R-:W-:Y:S01]  /*64f0*/  LOP3.LUT R164, R10, R21, RZ, 0x3c, !PT ;  /* 0x000000150aa47212 */ /* 0x000fe200078e3cff */
[----:B------:R-:W-:Y:S01]  /*6500*/  IMAD.U32 R10, RZ, RZ, UR4 ;  /* 0x00000004ff0a7e24 */ /* 0x000fe2000f8e00ff */
[----:B------:R-:W-:Y:S01]  /*6510*/  SHF.R.U64 R98, R98, 0x3, RZ ;  /* 0x0000000362627819 */ /* 0x000fe200000012ff */
[----:B------:R-:W-:Y:S01]  /*6520*/  UIADD3 UR4, UR5, UR6, URZ ;  /* 0x0000000605047290 */ /* 0x000fe2000fffe03f */
[----:B------:R-:W-:Y:S02]  /*6530*/  LOP3.LUT R21, R0, 0x380, RZ, 0xc0, !PT ;  /* 0x0000038000157812 */ /* 0x000fe400078ec0ff */
[----:B------:R-:W-:Y:S01]  /*6540*/  LOP3.LUT R98, R98, R99, RZ, 0x3c, !PT ;  /* 0x0000006362627212 */ /* 0x000fe200078e3cff */
[--C-:B------:R-:W-:Y:S01]  /*6550*/  IMAD.X R99, RZ, RZ, R9.reuse, P3 ;  /* 0x000000ffff637224 */ /* 0x100fe200018e0609 */
[----:B------:R-:W-:Y:S01]  /*6560*/  SHF.R.U64 R21, R21, 0x3, RZ ;  /* 0x0000000315157819 */ /* 0x000fe200000012ff */
[----:B------:R-:W-:Y:S01]  /*6570*/  IMAD.U32 R11, RZ, RZ, UR4 ;  /* 0x00000004ff0b7e24 */ /* 0x000fe2000f8e00ff */
[C---:B------:R-:W-:Y:S01]  /*6580*/  IADD3 R215, P3, R8.reuse, 0xf000, RZ ;  /* 0x0000f00008d77810 */ /* 0x040fe20007f7e0ff */
[----:B------:R-:W-:Y:S01]  /*6590*/  ULDC.64 UR4, c[0x0][0xb88] ;  /* 0x0002e20000047ab9 */ /* 0x000fe20000000a00 */
[----:B------:R-:W-:Y:S01]  /*65a0*/  LOP3.LUT R168, R21, R0, RZ, 0x3c, !PT ;  /* 0x0000000015a87212 */ /* 0x000fe200078e3cff */
[----:B------:R-:W-:Y:S01]  /*65b0*/  ULDC UR6, c[0x0][0xa88] ;  /* 0x0002a20000067ab9 */ /* 0x000fe20000000800 */
[----:B------:R-:W-:Y:S01]  /*65c0*/  LOP3.LUT R0, R215, 0x380, RZ, 0xc0, !PT ;  /* 0x00000380d7007812 */ /* 0x000fe200078ec0ff */
[----:B------:R-:W-:Y:S01]  /*65d0*/  IMAD.X R127, RZ, RZ, R9, P3 ;  /* 0x000000ffff7f7224 */ /* 0x000fe200018e0609 */
[----:B------:R-:W-:-:S02]  /*65e0*/  IADD3 R95, P2, R8, 0x7000, RZ ;  /* 0x00007000085f7810 */ /* 0x000fc40007f5e0ff */
[----:B------:R-:W-:Y:S02]  /*65f0*/  SHF.R.U64 R0, R0, 0x3, RZ ;  /* 0x0000000300007819 */ /* 0x000fe400000012ff */
[----:B------:R-:W-:Y:S02]  /*6600*/  LOP3.LUT R94, R95, 0x380, RZ, 0xc0, !PT ;  /* 0x000003805f5e7812 */ /* 0x000fe400078ec0ff */
[----:B------:R-:W-:Y:S02]  /*6610*/  LOP3.LUT R126, R0, R215, RZ, 0x3c, !PT ;  /* 0x000000d7007e7212 */ /* 0x000fe400078e3cff */
[----:B------:R-:W0:Y:S01]  /*6620*/  LDC R0, c[0x0][0xbe8] ;  /* 0x0002fa00ff007b82 */ /* 0x000e220000000800 */
[----:B------:R-:W-:Y:S02]  /*6630*/  SHF.R.U64 R94, R94, 0x3, RZ ;  /* 0x000000035e5e7819 */ /* 0x000fe400000012ff */
[----:B------:R-:W-:Y:S02]  /*6640*/  LOP3.LUT R4, R57, 0x380, RZ, 0xc0, !PT ;  /* 0x0000038039047812 */ /* 0x000fe400078ec0ff */
[----:B------:R-:W-:Y:S01]  /*6650*/  LOP3.LUT R94, R94, R95, RZ, 0x3c, !PT ;  /* 0x0000005f5e5e7212 */ /* 0x000fe200078e3cff */
[----:B------:R-:W-:Y:S01]  /*6660*/  IMAD.X R95, RZ, RZ, R9, P2 ;  /* 0x000000ffff5f7224 */ /* 0x000fe200010e0609 */
[----:B------:R-:W-:-:S02]  /*6670*/  IADD3 R123, P2, R8, 0xe000, RZ ;  /* 0x0000e000087b7810 */ /* 0x000fc40007f5e0ff */
[----:B------:R-:W-:Y:S02]  /*6680*/  SHF.R.U64 R4, R4, 0x3, RZ ;  /* 0x0000000304047819 */ /* 0x000fe400000012ff */
[----:B------:R-:W-:Y:S02]  /*6690*/  LOP3.LUT R122, R123, 0x380, RZ, 0xc0, !PT ;  /* 0x000003807b7a7812 */ /* 0x000fe400078ec0ff */
[----:B------:R-:W-:Y:S02]  /*66a0*/  F2FP.BF16.F32.PACK_AB R24, R25, R24 ;  /* 0x000000181918723e */ /* 0x000fe400000010ff */
[----:B------:R-:W-:Y:S02]  /*66b0*/  SHF.R.U64 R122, R122, 0x3, RZ ;  /* 0x000000037a7a7819 */ /* 0x000fe400000012ff */
[----:B------:R-:W-:Y:S02]  /*66c0*/  F2FP.BF16.F32.PACK_AB R25, R27, R26 ;  /* 0x0000001a1b19723e */ /* 0x000fe400000010ff */
[----:B------:R-:W-:Y:S01]  /*66d0*/  LOP3.LUT R122, R122, R123, RZ, 0x3c, !PT ;  /* 0x0000007b7a7a7212 */ /* 0x000fe200078e3cff */
[----:B------:R-:W-:Y:S01]  /*66e0*/  IMAD.X R123, RZ, RZ, R9, P2 ;  /* 0x000000ffff7b7224 */ /* 0x000fe200010e0609 */
[----:B------:R-:W-:-:S02]  /*66f0*/  F2FP.BF16.F32.PACK_AB R27, R31, R30 ;  /* 0x0000001e1f1b723e */ /* 0x000fc400000010ff */
[----:B------:R-:W1:Y:S01]  /*6700*/  LDC R31, c[0x0][0xc38] ;  /* 0x00030e00ff1f7b82 */ /* 0x000e620000000800 */
[----:B0-----:R-:W-:Y:S02]  /*6710*/  ISETP.NE.AND P2, PT, R0, 0x1, PT ;  /* 0x000000010000780c */ /* 0x001fe40003f45270 */
[----:B------:R-:W-:Y:S02]  /*6720*/  LOP3.LUT R158, R4, R57, RZ, 0x3c, !PT ;  /* 0x00000039049e7212 */ /* 0x000fe400078e3cff */
[----:B------:R-:W-:Y:S02]  /*6730*/  LOP3.LUT R4, R15, 0x380, RZ, 0xc0, !PT ;  /* 0x000003800f047812 */ /* 0x000fe400078ec0ff */
[----:B------:R-:W-:Y:S02]  /*6740*/  MOV R170, R170 ;  /* 0x000000aa00aa7202 */ /* 0x000fe40000000f00 */
[----:B------:R-:W-:Y:S02]  /*6750*/  F2FP.BF16.F32.PACK_AB R26, R187, R28 ;  /* 0x0000001cbb1a723e */ /* 0x000fe400000010ff */
[----:B------:R-:W-:-:S02]  /*6760*/  SHF.R.U64 R4, R4, 0x3, RZ ;  /* 0x0000000304047819 */ /* 0x000fc400000012ff */
[----:B------:R-:W-:Y:S01]  /*6770*/  IADD3 R57, P0, R8, 0x5000, RZ ;  /* 0x0000500008397810 */ /* 0x000fe20007f1e0ff */
[----:B------:R0:W-:Y:S01]  /*6780*/  STSM.16.M88.4 [R170], R24 ;  /* 0x00000018aa007844 */ /* 0x0001e20000000200 */
[----:B------:R-:W-:Y:S02]  /*6790*/  LOP3.LUT R160, R4, R15, RZ, 0x3c, !PT ;  /* 0x0000000f04a07212 */ /* 0x000fe400078e3cff */
[----:B------:R-:W-:Y:S02]  /*67a0*/  LOP3.LUT R4, R53, 0x380, RZ, 0xc0, !PT ;  /* 0x0000038035047812 */ /* 0x000fe400078ec0ff */
[----:B------:R-:W-:Y:S02]  /*67b0*/  F2FP.BF16.F32.PACK_AB R32, R33, R32 ;  /* 0x000000202120723e */ /* 0x000fe400000010ff */
[----:B------:R-:W-:Y:S02]  /*67c0*/  SHF.R.U64 R4, R4, 0x3, RZ ;  /* 0x0000000304047819 */ /* 0x000fe400000012ff */
[----:B------:R-:W-:-:S02]  /*67d0*/  F2FP.BF16.F32.PACK_AB R33, R35, R34 ;  /* 0x000000222321723e */ /* 0x000fc400000010ff */
[----:B------:R-:W-:Y:S01]  /*67e0*/  LOP3.LUT R166, R4, R53, RZ, 0x3c, !PT ;  /* 0x0000003504a67212 */ /* 0x000fe200078e3cff */
[----:B------:R-:W-:Y:S01]  /*67f0*/  IMAD R4, RZ, RZ, -UR46 ;  /* 0x8000002eff047e24 */ /* 0x000fe2000f8e02ff */
[----:B------:R-:W-:Y:S02]  /*6800*/  IADD3 R91, P1, R8, 0x6000, RZ ;  /* 0x00006000085b7810 */ /* 0x000fe40007f3e0ff */
[----:B------:R-:W-:Y:S01]  /*6810*/  LOP3.LUT R56, R57, 0x380, RZ, 0xc0, !PT ;  /* 0x0000038039387812 */ /* 0x000fe200078ec0ff */
[----:B0-----:R-:W0:Y:S01]  /*6820*/  @P2 LDC R24, c[0x0][0xbec] ;  /* 0x0002fb00ff182b82 */ /* 0x001e220000000800 */
[----:B-1----:R-:W-:Y:S01]  /*6830*/  IMAD R4, R31, R4, UR39 ;  /* 0x000000271f047e24 */ /* 0x002fe2000f8e0204 */
[----:B------:R-:W-:Y:S02]  /*6840*/  F2FP.BF16.F32.PACK_AB R35, R39, R38 ;  /* 0x000000262723723e */ /* 0x000fe400000010ff */
[----:B------:R-:W-:Y:S01]  /*6850*/  LOP3.LUT R90, R91, 0x380, RZ, 0xc0, !PT ;  /* 0x000003805b5a7812 */ /* 0x000fe200078ec0ff */
[----:B------:R-:W-:Y:S01]  /*6860*/  IMAD R39, R4, 0x80, R210 ;  /* 0x0000008004277824 */ /* 0x000fe200078e02d2 */
[----:B------:R-:W-:-:S02]  /*6870*/  SHF.R.U64 R56, R56, 0x3, RZ ;  /* 0x0000000338387819 */ /* 0x000fc400000012ff */
[----:B------:R-:W1:Y:S01]  /*6880*/  @P2 LDC R25, c[0x0][0xbf0] ;  /* 0x0002fc00ff192b82 */ /* 0x000e620000000800 */
[----:B------:R-:W-:Y:S02]  /*6890*/  SHF.R.U64 R90, R90, 0x3, RZ ;  /* 0x000000035a5a7819 */ /* 0x000fe400000012ff */
[----:B------:R-:W-:Y:S01]  /*68a0*/  LOP3.LUT R56, R56, R57, RZ, 0x3c, !PT ;  /* 0x0000003938387212 */ /* 0x000fe200078e3cff */
[----:B------:R-:W-:Y:S01]  /*68b0*/  IMAD.X R57, RZ, RZ, R9, P0 ;  /* 0x000000ffff397224 */ /* 0x000fe200000e0609 */
[----:B------:R-:W-:Y:S01]  /*68c0*/  F2FP.BF16.F32.PACK_AB R34, R37, R36 ;  /* 0x000000242522723e */ /* 0x000fe200000010ff */
[----:B------:R-:W-:Y:S01]  /*68d0*/  IMAD.MOV.U32 R37, RZ, RZ, R39 ;  /* 0x000000ffff257224 */ /* 0x000fe200078e0027 */
[----:B------:R-:W-:Y:S01]  /*68e0*/  MOV R150, R150 ;  /* 0x0000009600967202 */ /* 0x000fe20000000f00 */
[----:B------:R-:W2:Y:S01]  /*68f0*/  LDC.64 R30, c[0x0][0xb98] ;  /* 0x0002e600ff1e7b82 */ /* 0x000ea20000000a00 */
[----:B------:R-:W-:Y:S02]  /*6900*/  IADD3 R115, P0, R8, 0xc000, RZ ;  /* 0x0000c00008737810 */ /* 0x000fe40007f1e0ff */
[----:B------:R-:W-:Y:S01]  /*6910*/  LOP3.LUT R90, R90, R91, RZ, 0x3c, !PT ;  /* 0x0000005b5a5a7212 */ /* 0x000fe200078e3cff */
[----:B------:R-:W-:Y:S01]  /*6920*/  IMAD.X R91, RZ, RZ, R9, P1 ;  /* 0x000000ffff5b7224 */ /* 0x000fe200008e0609 */
[----:B------:R-:W-:Y:S01]  /*6930*/  F2FP.BF16.F32.PACK_AB R40, R41, R40 ;  /* 0x000000282928723e */ /* 0x000fe200000010ff */
[----:B------:R3:W-:Y:S01]  /*6940*/  STSM.16.M88.4 [R150], R32 ;  /* 0x0000002096007844 */ /* 0x0007e20000000200 */
[----:B------:R-:W-:Y:S01]  /*6950*/  IADD3 R119, P1, R8, 0xd000, RZ ;  /* 0x0000d00008777810 */ /* 0x000fe20007f3e0ff */
[----:B0-----:R-:W-:Y:S01]  /*6960*/  @P2 IMAD.HI.U32 R24, R39, R24, RZ ;  /* 0x0000001827182227 */ /* 0x001fe200078e00ff */
[----:B------:R-:W-:-:S02]  /*6970*/  LOP3.LUT R114, R115, 0x380, RZ, 0xc0, !PT ;  /* 0x0000038073727812 */ /* 0x000fc400078ec0ff */
[----:B------:R-:W-:Y:S02]  /*6980*/  F2FP.BF16.F32.PACK_AB R41, R43, R42 ;  /* 0x0000002a2b29723e */ /* 0x000fe400000010ff */
[----:B------:R-:W-:Y:S02]  /*6990*/  F2FP.BF16.F32.PACK_AB R48, R49, R48 ;  /* 0x000000303130723e */ /* 0x000fe400000010ff */
[----:B------:R-:W-:Y:S02]  /*69a0*/  LOP3.LUT R52, R111, 0x380, RZ, 0xc0, !PT ;  /* 0x000003806f347812 */ /* 0x000fe400078ec0ff */
[----:B-1----:R-:W-:Y:S02]  /*69b0*/  @P2 SHF.R.U32.HI R37, RZ, R25, R24 ;  /* 0x00000019ff252219 */ /* 0x002fe40000011618 */
[----:B------:R-:W-:Y:S02]  /*69c0*/  MOV R160, R160 ;  /* 0x000000a000a07202 */ /* 0x000fe40000000f00 */
[----:B------:R-:W-:Y:S01]  /*69d0*/  F2FP.BF16.F32.PACK_AB R42, R45, R44 ;  /* 0x0000002c2d2a723e */ /* 0x000fe200000010ff */
[----:B---3--:R-:W-:Y:S01]  /*69e0*/  IMAD.MOV R33, RZ, RZ, -R37 ;  /* 0x000000ffff217224 */ /* 0x008fe200078e0a25 */
[----:B------:R-:W-:Y:S01]  /*69f0*/  F2FP.BF16.F32.PACK_AB R43, R47, R46 ;  /* 0x0000002e2f2b723e */ /* 0x000fe200000010ff */
[----:B--2---:R-:W-:Y:S01]  /*6a00*/  IMAD R28, R30, UR7, RZ ;  /* 0x000000071e1c7c24 */ /* 0x004fe2000f8e02ff */
[----:B------:R-:W-:Y:S01]  /*6a10*/  F2FP.BF16.F32.PACK_AB R49, R51, R50 ;  /* 0x000000323331723e */ /* 0x000fe200000010ff */
[----:B------:R-:W-:Y:S01]  /*6a20*/  IMAD R33, R0, R33, R39 ;  /* 0x0000002100217224 */ /* 0x000fe200078e0227 */
[----:B------:R-:W-:Y:S01]  /*6a30*/  MOV R168, R168 ;  /* 0x000000a800a87202 */ /* 0x000fe20000000f00 */
[----:B------:R-:W-:Y:S01]  /*6a40*/  IMAD.WIDE.U32 R10, R30, UR41, R10 ;  /* 0x000000291e0a7c25 */ /* 0x000fe2000f8e000a */
[----:B------:R-:W-:Y:S01]  /*6a50*/  F2FP.BF16.F32.PACK_AB R50, R204, R189 ;  /* 0x000000bdcc32723e */ /* 0x000fe200000010ff */
[----:B------:R-:W-:Y:S01]  /*6a60*/  STSM.16.M88.4 [R160], R40 ;  /* 0x00000028a0007844 */ /* 0x000fe20000000200 */
[----:B------:R-:W-:Y:S01]  /*6a70*/  F2FP.BF16.F32.PACK_AB R51, R55, R54 ;  /* 0x000000363733723e */ /* 0x000fe200000010ff */
[----:B------:R-:W-:Y:S01]  /*6a80*/  IMAD R28, R31, UR41, R28 ;  /* 0x000000291f1c7c24 */ /* 0x000fe2000f8e021c */
[----:B------:R-:W-:Y:S01]  /*6a90*/  MOV R166, R166 ;  /* 0x000000a600a67202 */ /* 0x000fe20000000f00 */
[----:B------:R-:W-:Y:S01]  /*6aa0*/  IMAD R32, R4, 0x80, R208 ;  /* 0x0000008004207824 */ /* 0x000fe200078e02d0 */
[----:B------:R-:W-:Y:S01]  /*6ab0*/  F2FP.BF16.F32.PACK_AB R24, R203, R188 ;  /* 0x000000bccb18723e */ /* 0x000fe200000010ff */
[----:B------:R-:W-:Y:S01]  /*6ac0*/  STSM.16.M88.4 [R168], R48 ;  /* 0x00000030a8007844 */ /* 0x000fe20000000200 */
[----:B------:R-:W-:-:S02]  /*6ad0*/  F2FP.BF16.F32.PACK_AB R25, R59, R58 ;  /* 0x0000003a3b19723e */ /* 0x000fc400000010ff */
[----:B------:R-:W-:Y:S02]  /*6ae0*/  F2FP.BF16.F32.PACK_AB R26, R202, R60 ;  /* 0x0000003cca1a723e */ /* 0x000fe400000010ff */
[----:B------:R-:W-:Y:S02]  /*6af0*/  F2FP.BF16.F32.PACK_AB R27, R63, R62 ;  /* 0x0000003e3f1b723e */ /* 0x000fe400000010ff */
[----:B------:R-:W-:Y:S02]  /*6b00*/  LOP3.LUT R118, R119, 0x380, RZ, 0xc0, !PT ;  /* 0x0000038077767812 */ /* 0x000fe400078ec0ff */
[----:B------:R-:W-:Y:S01]  /*6b10*/  SHF.R.U64 R114, R114, 0x3, RZ ;  /* 0x0000000372727819 */ /* 0x000fe200000012ff */
[----:B------:R0:W-:Y:S01]  /*6b20*/  STSM.16.M88.4 [R166], R24 ;  /* 0x00000018a6007844 */ /* 0x0001e20000000200 */
[----:B------:R-:W-:Y:S02]  /*6b30*/  SHF.R.U64 R52, R52, 0x3, RZ ;  /* 0x0000000334347819 */ /* 0x000fe400000012ff */
[----:B------:R-:W-:-:S02]  /*6b40*/  IADD3 R15, P4, R8, 0x2000, RZ ;  /* 0x00002000080f7810 */ /* 0x000fc40007f9e0ff */
[C---:B------:R-:W-:Y:S02]  /*6b50*/  IADD3 R21, P5, R8.reuse, 0x3000, RZ ;  /* 0x0000300008157810 */ /* 0x040fe40007fbe0ff */
[----:B------:R-:W-:Y:S02]  /*6b60*/  IADD3 R53, P6, R8, 0x4000, RZ ;  /* 0x0000400008357810 */ /* 0x000fe40007fde0ff */
[----:B------:R-:W-:Y:S02]  /*6b70*/  SHF.R.U64 R118, R118, 0x3, RZ ;  /* 0x0000000376767819 */ /* 0x000fe400000012ff */
[----:B------:R-:W-:Y:S01]  /*6b80*/  LOP3.LUT R114, R114, R115, RZ, 0x3c, !PT ;  /* 0x0000007372727212 */ /* 0x000fe200078e3cff */
[----:B------:R-:W-:Y:S01]  /*6b90*/  IMAD.X R115, RZ, RZ, R9, P0 ;  /* 0x000000ffff737224 */ /* 0x000fe200000e0609 */
[----:B------:R-:W-:Y:S02]  /*6ba0*/  F2FP.BF16.F32.PACK_AB R64, R65, R64 ;  /* 0x000000404140723e */ /* 0x000fe400000010ff */
[----:B------:R-:W-:-:S02]  /*6bb0*/  LOP3.LUT R134, R52, R111, RZ, 0x3c, !PT ;  /* 0x0000006f34867212 */ /* 0x000fc400078e3cff */
[----:B------:R-:W-:Y:S02]  /*6bc0*/  F2FP.BF16.F32.PACK_AB R65, R67, R66 ;  /* 0x000000424341723e */ /* 0x000fe400000010ff */
[----:B------:R-:W-:Y:S02]  /*6bd0*/  F2FP.BF16.F32.PACK_AB R72, R73, R72 ;  /* 0x000000484948723e */ /* 0x000fe400000010ff */
[----:B0-----:R-:W-:Y:S02]  /*6be0*/  F2FP.BF16.F32.PACK_AB R25, R7, R23 ;  /* 0x000000170719723e */ /* 0x001fe400000010ff */
[----:B------:R-:W-:Y:S02]  /*6bf0*/  LOP3.LUT R14, R15, 0x380, RZ, 0xc0, !PT ;  /* 0x000003800f0e7812 */ /* 0x000fe400078ec0ff */
[----:B------:R-:W-:Y:S02]  /*6c00*/  LOP3.LUT R20, R21, 0x380, RZ, 0xc0, !PT ;  /* 0x0000038015147812 */ /* 0x000fe400078ec0ff */
[----:B------:R-:W-:-:S02]  /*6c10*/  LOP3.LUT R52, R53, 0x380, RZ, 0xc0, !PT ;  /* 0x0000038035347812 */ /* 0x000fc400078ec0ff */
[----:B------:R-:W-:Y:S02]  /*6c20*/  MOV R164, R164 ;  /* 0x000000a400a47202 */ /* 0x000fe40000000f00 */
[----:B------:R-:W-:Y:S02]  /*6c30*/  F2FP.BF16.F32.PACK_AB R66, R201, R68 ;  /* 0x00000044c942723e */ /* 0x000fe400000010ff */
[----:B------:R-:W-:Y:S02]  /*6c40*/  F2FP.BF16.F32.PACK_AB R67, R71, R70 ;  /* 0x000000464743723e */ /* 0x000fe400000010ff */
[----:B------:R-:W-:Y:S02]  /*6c50*/  F2FP.BF16.F32.PACK_AB R73, R75, R74 ;  /* 0x0000004a4b49723e */ /* 0x000fe400000010ff */
[----:B------:R-:W-:Y:S01]  /*6c60*/  F2FP.BF16.F32.PACK_AB R80, R81, R80 ;  /* 0x000000505150723e */ /* 0x000fe200000010ff */
[----:B------:R-:W-:Y:S01]  /*6c70*/  STSM.16.M88.4 [R164], R64 ;  /* 0x00000040a4007844 */ /* 0x000fe20000000200 */
[----:B------:R-:W-:-:S02]  /*6c80*/  SHF.R.S32.HI R23, RZ, 0x1f, R37 ;  /* 0x0000001fff177819 */ /* 0x000fc40000011425 */
[----:B------:R-:W-:Y:S02]  /*6c90*/  SHF.R.S32.HI R7, RZ, 0x1f, R33 ;  /* 0x0000001fff077819 */ /* 0x000fe40000011421 */
[----:B------:R-:W-:Y:S02]  /*6ca0*/  IADD3 R10, P0, R37, R10, RZ ;  /* 0x0000000a250a7210 */ /* 0x000fe40007f1e0ff */
[----:B------:R-:W-:Y:S02]  /*6cb0*/  MOV R162, R162 ;  /* 0x000000a200a27202 */ /* 0x000fe40000000f00 */
[----:B------:R-:W-:Y:S02]  /*6cc0*/  F2FP.BF16.F32.PACK_AB R74, R200, R76 ;  /* 0x0000004cc84a723e */ /* 0x000fe400000010ff */
[----:B------:R-:W-:Y:S02]  /*6cd0*/  F2FP.BF16.F32.PACK_AB R75, R79, R78 ;  /* 0x0000004e4f4b723e */ /* 0x000fe400000010ff */
[----:B------:R-:W-:-:S02]  /*6ce0*/  F2FP.BF16.F32.PACK_AB R81, R83, R82 ;  /* 0x000000525351723e */ /* 0x000fc400000010ff */
[----:B------:R-:W-:Y:S01]  /*6cf0*/  LOP3.LUT R118, R118, R119, RZ, 0x3c, !PT ;  /* 0x0000007776767212 */ /* 0x000fe200078e3cff */
[----:B------:R-:W-:Y:S01]  /*6d00*/  STSM.16.M88.4 [R162], R72 ;  /* 0x00000048a2007844 */ /* 0x000fe20000000200 */
[----:B------:R-:W-:Y:S02]  /*6d10*/  MOV R158, R158 ;  /* 0x0000009e009e7202 */ /* 0x000fe40000000f00 */
[----:B------:R-:W-:Y:S02]  /*6d20*/  F2FP.BF16.F32.PACK_AB R82, R199, R84 ;  /* 0x00000054c752723e */ /* 0x000fe400000010ff */
[----:B------:R-:W-:Y:S02]  /*6d30*/  F2FP.BF16.F32.PACK_AB R83, R87, R86 ;  /* 0x000000565753723e */ /* 0x000fe400000010ff */
[----:B------:R-:W-:Y:S02]  /*6d40*/  LOP3.LUT R119, R8, 0x380, RZ, 0xc0, !PT ;  /* 0x0000038008777812 */ /* 0x000fe400078ec0ff */
[----:B------:R-:W-:Y:S01]  /*6d50*/  MOV R156, R156 ;  /* 0x0000009c009c7202 */ /* 0x000fe20000000f00 */
[----:B------:R-:W-:Y:S01]  /*6d60*/  STSM.16.M88.4 [R158], R80 ;  /* 0x000000509e007844 */ /* 0x000fe20000000200 */
[----:B------:R-:W-:-:S02]  /*6d70*/  F2FP.BF16.F32.PACK_AB R24, R198, R88 ;  /* 0x00000058c618723e */ /* 0x000fc400000010ff */
[----:B------:R-:W-:Y:S02]  /*6d80*/  F2FP.BF16.F32.PACK_AB R26, R197, R92 ;  /* 0x0000005cc51a723e */ /* 0x000fe400000010ff */
[----:B------:R-:W-:Y:S02]  /*6d90*/  F2FP.BF16.F32.PACK_AB R27, R29, R61 ;  /* 0x0000003d1d1b723e */ /* 0x000fe400000010ff */
[----:B------:R-:W-:Y:S02]  /*6da0*/  SHF.R.U64 R14, R14, 0x3, RZ ;  /* 0x000000030e0e7819 */ /* 0x000fe400000012ff */
[----:B------:R-:W-:Y:S01]  /*6db0*/  SHF.R.U64 R20, R20, 0x3, RZ ;  /* 0x0000000314147819 */ /* 0x000fe200000012ff */
[----:B------:R0:W-:Y:S01]  /*6dc0*/  STSM.16.M88.4 [R156], R24 ;  /* 0x000000189c007844 */ /* 0x0001e20000000200 */
[----:B------:R-:W-:Y:S02]  /*6dd0*/  SHF.R.U64 R52, R52, 0x3, RZ ;  /* 0x0000000334347819 */ /* 0x000fe400000012ff */
[----:B------:R-:W-:Y:S01]  /*6de0*/  IADD3.X R11, R23, R11, R28, P0, !PT ;  /* 0x0000000b170b7210 */ /* 0x000fe200007fe41c */
[----:B------:R-:W-:Y:S01]  /*6df0*/  IMAD R28, R7, UR4, RZ ;  /* 0x00000004071c7c24 */ /* 0x000fe2000f8e02ff */
[----:B------:R-:W-:Y:S01]  /*6e00*/  SHF.R.U64 R119, R119, 0x3, RZ ;  /* 0x0000000377777819 */ /* 0x000fe200000012ff */
[----:B------:R-:W-:Y:S01]  /*6e10*/  IMAD R7, R0, UR6, RZ ;  /* 0x0000000600077c24 */ /* 0x000fe2000f8e02ff */
[----:B------:R-:W-:Y:S01]  /*6e20*/  LOP3.LUT R14, R14, R15, RZ, 0x3c, !PT ;  /* 0x0000000f0e0e7212 */ /* 0x000fe200078e3cff */
[--C-:B------:R-:W-:Y:S01]  /*6e30*/  IMAD.X R15, RZ, RZ, R9.reuse, P4 ;  /* 0x000000ffff0f7224 */ /* 0x100fe200020e0609 */
[----:B------:R-:W-:Y:S01]  /*6e40*/  LOP3.LUT R20, R20, R21, RZ, 0x3c, !PT ;  /* 0x0000001514147212 */ /* 0x000fe200078e3cff */
[--C-:B------:R-:W-:Y:S01]  /*6e50*/  IMAD.X R21, RZ, RZ, R9.reuse, P5 ;  /* 0x000000ffff157224 */ /* 0x100fe200028e0609 */
[----:B------:R-:W-:Y:S01]  /*6e60*/  LOP3.LUT R52, R52, R53, RZ, 0x3c, !PT ;  /* 0x0000003534347212 */ /* 0x000fe200078e3cff */
[----:B------:R-:W-:Y:S01]  /*6e70*/  IMAD.X R53, RZ, RZ, R9, P6 ;  /* 0x000000ffff357224 */ /* 0x000fe200030e0609 */
[----:B------:R-:W-:Y:S01]  /*6e80*/  MOV R154, R154 ;  /* 0x0000009a009a7202 */ /* 0x000fe20000000f00 */
[----:B------:R-:W-:Y:S01]  /*6e90*/  IMAD R23, R33, UR5, R28 ;  /* 0x0000000521177c24 */ /* 0x000fe2000f8e021c */
[----:B------:R-:W-:Y:S01]  /*6ea0*/  F2FP.BF16.F32.PACK_AB R68, R196, R96 ;  /* 0x00000060c444723e */ /* 0x000fe200000010ff */
[----:B0-----:R-:W-:Y:S01]  /*6eb0*/  VIADD R24, R32, 0x8 ;  /* 0x0000000820187836 */ /* 0x001fe20000000000 */
[----:B------:R-:W-:Y:S01]  /*6ec0*/  F2FP.BF16.F32.PACK_AB R69, R69, R77 ;  /* 0x0000004d4545723e */ /* 0x000fe200000010ff */
[----:B------:R-:W-:Y:S01]  /*6ed0*/  IMAD.WIDE.U32 R10, R33, UR4, R10 ;  /* 0x00000004210a7c25 */ /* 0x000fe2000f8e000a */
[----:B------:R-:W-:Y:S01]  /*6ee0*/  F2FP.BF16.F32.PACK_AB R70, R195, R100 ;  /* 0x00000064c346723e */ /* 0x000fe200000010ff */
[----:B------:R-:W-:Y:S01]  /*6ef0*/  ULDC.64 UR4, c[0x0][0xb50] ;  /* 0x0002d40000047ab9 */ /* 0x000fe20000000a00 */
[----:B------:R-:W-:Y:S01]  /*6f00*/  F2FP.BF16.F32.PACK_AB R71, R85, R89 ;  /* 0x000000595547723e */ /* 0x000fe200000010ff */
[----:B------:R-:W-:Y:S01]  /*6f10*/  IMAD.IADD R11, R11, 0x1, R23 ;  /* 0x000000010b0b7824 */ /* 0x000fe200078e0217 */
[----:B------:R-:W-:-:S02]  /*6f20*/  LOP3.LUT P0, RZ, R205, 0x3, RZ, 0xc0, !PT ;  /* 0x00000003cdff7812 */ /* 0x000fc4000780c0ff */
[C---:B------:R-:W-:Y:S01]  /*6f30*/  IADD3 R103, P4, R8.reuse, 0x9000, RZ ;  /* 0x0000900008677810 */ /* 0x040fe20007f9e0ff */
[----:B------:R-:W-:Y:S01]  /*6f40*/  STSM.16.M88.4 [R154], R68 ;  /* 0x000000449a007844 */ /* 0x000fe20000000200 */
[C---:B------:R-:W-:Y:S02]  /*6f50*/  IADD3 R107, P5, R8.reuse, 0xa000, RZ ;  /* 0x0000a000086b7810 */ /* 0x040fe40007fbe0ff */
[----:B------:R-:W-:Y:S02]  /*6f60*/  IADD3 R111, P6, R8, 0xb000, RZ ;  /* 0x0000b000086f7810 */ /* 0x000fe40007fde0ff */
[----:B------:R-:W-:Y:S02]  /*6f70*/  MOV R152, R152 ;  /* 0x0000009800987202 */ /* 0x000fe40000000f00 */
[----:B------:R-:W-:Y:S02]  /*6f80*/  F2FP.BF16.F32.PACK_AB R28, R194, R104 ;  /* 0x00000068c21c723e */ /* 0x000fe400000010ff */
[----:B------:R-:W-:-:S02]  /*6f90*/  F2FP.BF16.F32.PACK_AB R29, R93, R97 ;  /* 0x000000615d1d723e */ /* 0x000fc400000010ff */
[----:B------:R-:W-:Y:S02]  /*6fa0*/  F2FP.BF16.F32.PACK_AB R30, R193, R108 ;  /* 0x0000006cc11e723e */ /* 0x000fe400000010ff */
[----:B------:R-:W-:Y:S02]  /*6fb0*/  F2FP.BF16.F32.PACK_AB R31, R101, R105 ;  /* 0x00000069651f723e */ /* 0x000fe400000010ff */
[----:B------:R-:W-:Y:S01]  /*6fc0*/  LOP3.LUT R8, R119, R8, RZ, 0x3c, !PT ;  /* 0x0000000877087212 */ /* 0x000fe200078e3cff */
[----:B------:R-:W-:Y:S01]  /*6fd0*/  IMAD.X R119, RZ, RZ, R9, P1 ;  /* 0x000000ffff777224 */ /* 0x000fe200008e0609 */
[-C--:B------:R-:W-:Y:S01]  /*6fe0*/  ISETP.GE.OR P1, PT, R32, R7.reuse, P0 ;  /* 0x000000072000720c */ /* 0x080fe20000726670 */
[----:B------:R0:W-:Y:S01]  /*6ff0*/  STSM.16.M88.4 [R152], R28 ;  /* 0x0000001c98007844 */ /* 0x0001e20000000200 */
[----:B------:R-:W-:Y:S02]  /*7000*/  ISETP.GE.OR P0, PT, R24, R7, P0 ;  /* 0x000000071800720c */ /* 0x000fe40000706670 */
[----:B------:R-:W-:-:S02]  /*7010*/  MOV R146, R146 ;  /* 0x0000009200927202 */ /* 0x000fc40000000f00 */
[----:B------:R-:W-:Y:S02]  /*7020*/  F2FP.BF16.F32.PACK_AB R24, R192, R112 ;  /* 0x00000070c018723e */ /* 0x000fe400000010ff */
[----:B------:R-:W-:Y:S02]  /*7030*/  F2FP.BF16.F32.PACK_AB R25, R109, R113 ;  /* 0x000000716d19723e */ /* 0x000fe400000010ff */
[----:B------:R-:W-:Y:S02]  /*7040*/  F2FP.BF16.F32.PACK_AB R26, R191, R116 ;  /* 0x00000074bf1a723e */ /* 0x000fe400000010ff */
[----:B------:R-:W-:Y:S02]  /*7050*/  F2FP.BF16.F32.PACK_AB R27, R117, R121 ;  /* 0x00000079751b723e */ /* 0x000fe400000010ff */
[----:B------:R-:W-:Y:S02]  /*7060*/  MOV R142, R142 ;  /* 0x0000008e008e7202 */ /* 0x000fe40000000f00 */
[----:B------:R-:W-:Y:S01]  /*7070*/  LEA R23, P3, R10, UR4, 0x2 ;  /* 0x000000040a177c11 */ /* 0x000fe2000f8610ff */
[----:B------:R-:W-:Y:S01]  /*7080*/  STSM.16.M88.4 [R146], R24 ;  /* 0x0000001892007844 */ /* 0x000fe20000000200 */
[----:B0-----:R-:W-:-:S02]  /*7090*/  F2FP.BF16.F32.PACK_AB R28, R190, R120 ;  /* 0x00000078be1c723e */ /* 0x001fc400000010ff */
[----:B------:R-:W-:Y:S01]  /*70a0*/  F2FP.BF16.F32.PACK_AB R29, R172, R173 ;  /* 0x000000adac1d723e */ /* 0x000fe200000010ff */
[----:B------:R-:W-:Y:S01]  /*70b0*/  SHFL.IDX PT, R48, R23, RZ, 0x1c1f ;  /* 0x001c1fff17307589 */ /* 0x000fe200000e0000 */
[----:B------:R-:W-:Y:S02]  /*70c0*/  F2FP.BF16.F32.PACK_AB R30, R125, R124 ;  /* 0x0000007c7d1e723e */ /* 0x000fe400000010ff */
[----:B------:R-:W-:Y:S01]  /*70d0*/  F2FP.BF16.F32.PACK_AB R31, R174, R175 ;  /* 0x000000afae1f723e */ /* 0x000fe200000010ff */
[----:B------:R-:W-:Y:S01]  /*70e0*/  SHFL.IDX PT, R50, R23, 0x1, 0x1c1f ;  /* 0x003c1f0017327f89 */ /* 0x000fe200000e0000 */
[----:B------:R-:W-:Y:S02]  /*70f0*/  MOV R138, R138 ;  /* 0x0000008a008a7202 */ /* 0x000fe40000000f00 */
[----:B------:R-:W-:Y:S01]  /*7100*/  F2FP.BF16.F32.PACK_AB R32, R129, R128 ;  /* 0x000000808120723e */ /* 0x000fe200000010ff */
[----:B------:R-:W-:Y:S01]  /*7110*/  STSM.16.M88.4 [R142], R28 ;  /* 0x0000001c8e007844 */ /* 0x000fe20000000200 */
[----:B------:R-:W-:-:S02]  /*7120*/  F2FP.BF16.F32.PACK_AB R33, R176, R177 ;  /* 0x000000b1b021723e */ /* 0x000fc400000010ff */
[----:B------:R-:W-:Y:S02]  /*7130*/  F2FP.BF16.F32.PACK_AB R34, R133, R132 ;  /* 0x000000848522723e */ /* 0x000fe400000010ff */
[----:B------:R-:W-:Y:S02]  /*7140*/  F2FP.BF16.F32.PACK_AB R35, R178, R179 ;  /* 0x000000b3b223723e */ /* 0x000fe400000010ff */
[----:B------:R-:W-:Y:S02]  /*7150*/  MOV R134, R134 ;  /* 0x0000008600867202 */ /* 0x000fe40000000f00 */
[----:B------:R-:W-:Y:S01]  /*7160*/  F2FP.BF16.F32.PACK_AB R36, R137, R136 ;  /* 0x000000888924723e */ /* 0x000fe200000010ff */
[----:B------:R-:W-:Y:S01]  /*7170*/  STSM.16.M88.4 [R138], R32 ;  /* 0x000000208a007844 */ /* 0x000fe20000000200 */
[----:B------:R-:W-:Y:S02]  /*7180*/  F2FP.BF16.F32.PACK_AB R37, R180, R181 ;  /* 0x000000b5b425723e */ /* 0x000fe400000010ff */
[----:B------:R-:W-:-:S02]  /*7190*/  F2FP.BF16.F32.PACK_AB R38, R141, R140 ;  /* 0x0000008c8d26723e */ /* 0x000fc400000010ff */
[----:B------:R-:W-:Y:S02]  /*71a0*/  F2FP.BF16.F32.PACK_AB R39, R182, R183 ;  /* 0x000000b7b627723e */ /* 0x000fe400000010ff */
[----:B------:R-:W-:Y:S02]  /*71b0*/  MOV R130, R130 ;  /* 0x0000008200827202 */ /* 0x000fe40000000f00 */
[----:B------:R-:W-:Y:S01]  /*71c0*/  F2FP.BF16.F32.PACK_AB R60, R145, R144 ;  /* 0x00000090913c723e */ /* 0x000fe200000010ff */
[----:B------:R-:W-:Y:S01]  /*71d0*/  STSM.16.M88.4 [R134], R36 ;  /* 0x0000002486007844 */ /* 0x000fe20000000200 */
[----:B------:R-:W-:Y:S02]  /*71e0*/  F2FP.BF16.F32.PACK_AB R61, R184, R185 ;  /* 0x000000b9b83d723e */ /* 0x000fe400000010ff */
[----:B------:R-:W-:Y:S02]  /*71f0*/  F2FP.BF16.F32.PACK_AB R62, R149, R148 ;  /* 0x00000094953e723e */ /* 0x000fe400000010ff */
[----:B------:R-:W-:-:S02]  /*7200*/  F2FP.BF16.F32.PACK_AB R63, R186, R3 ;  /* 0x00000003ba3f723e */ /* 0x000fc400000010ff */
[----:B------:R-:W-:Y:S01]  /*7210*/  LEA.HI.X R11, R10, UR5, R11, 0x2, P3 ;  /* 0x000000050a0b7c11 */ /* 0x000fe200098f140b */
[----:B------:R-:W-:Y:S01]  /*7220*/  UIMAD UR6, UR11, UR8, URZ ;  /* 0x000000080b0672a4 */ /* 0x000fe2000f8e023f */
[----:B------:R-:W-:Y:S01]  /*7230*/  LOP3.LUT R102, R103, 0x380, RZ, 0xc0, !PT ;  /* 0x0000038067667812 */ /* 0x000fe200078ec0ff */
[----:B------:R-:W-:Y:S01]  /*7240*/  STSM.16.M88.4 [R130], R60 ;  /* 0x0000003c82007844 */ /* 0x000fe20000000200 */
[----:B------:R-:W-:Y:S02]  /*7250*/  LOP3.LUT R106, R107, 0x380, RZ, 0xc0, !PT ;  /* 0x000003806b6a7812 */ /* 0x000fe400078ec0ff */
[----:B------:R-:W-:Y:S01]  /*7260*/  LOP3.LUT R110, R111, 0x380, RZ, 0xc0, !PT ;  /* 0x000003806f6e7812 */ /* 0x000fe200078ec0ff */
[----:B------:R-:W0:Y:S04]  /*7270*/  SHFL.IDX PT, R49, R11, RZ, 0x1c1f ;  /* 0x001c1fff0b317589 */ /* 0x000e2800000e0000 */
[----:B------:R-:W1:Y:S01]  /*7280*/  SHFL.IDX PT, R51, R11, 0x1, 0x1c1f ;  /* 0x003c1f000b337f89 */ /* 0x000e6200000e0000 */
[----:B------:R-:W-:Y:S01]  /*7290*/  IMAD R3, R19, 0x20, R22 ;  /* 0x0000002013037824 */ /* 0x000fe200078e0216 */
[----:B------:R-:W-:Y:S01]  /*72a0*/  UIMAD.WIDE.U32 UR4, UR10, UR8, URZ ;  /* 0x000000080a0472a5 */ /* 0x000fe2000f8e003f */
[----:B------:R-:W-:Y:S01]  /*72b0*/  SHF.R.U64 R102, R102, 0x3, RZ ;  /* 0x0000000366667819 */ /* 0x000fe200000012ff */
[----:B------:R-:W-:Y:S01]  /*72c0*/  BAR.SYNC.DEFER_BLOCKING 0x1, 0x100 ;  /* 0x0044000000007b1d */ /* 0x000fe20000010000 */
[----:B------:R-:W-:Y:S01]  /*72d0*/  UIMAD UR6, UR10, UR9, UR6 ;  /* 0x000000090a0672a4 */ /* 0x000fe2000f8e0206 */
[----:B------:R-:W-:-:S02]  /*72e0*/  SHF.R.U64 R106, R106, 0x3, RZ ;  /* 0x000000036a6a7819 */ /* 0x000fc400000012ff */
[----:B------:R-:W-:Y:S02]  /*72f0*/  SHF.R.U64 R110, R110, 0x3, RZ ;  /* 0x000000036e6e7819 */ /* 0x000fe400000012ff */
[----:B------:R-:W-:Y:S01]  /*7300*/  ULDC.64 UR8, c[0x0][0xaf0] ;  /* 0x0002bc0000087ab9 */ /* 0x000fe20000000a00 */
[----:B------:R-:W-:Y:S01]  /*7310*/  LOP3.LUT R102, R102, R103, RZ, 0x3c, !PT ;  /* 0x0000006766667212 */ /* 0x000fe200078e3cff */
[----:B0-----:R0:W-:Y:S01]  /*7320*/  @!P1 ST.E desc[UR42][R48.64], R6 ;  /* 0x0000000630009985 */ /* 0x0011e2000c10192a */
[----:B------:R-:W-:Y:S01]  /*7330*/  UIMAD UR7, UR7, UR8, URZ ;  /* 0x00000008070772a4 */ /* 0x000fe2000f8e023f */
[----:B------:R-:W-:Y:S01]  /*7340*/  LOP3.LUT R106, R106, R107, RZ, 0x3c, !PT ;  /* 0x0000006b6a6a7212 */ /* 0x000fe200078e3cff */
[----:B------:R-:W-:Y:S01]  /*7350*/  UIADD3 UR5, UR5, UR6, URZ ;  /* 0x0000000605057290 */ /* 0x000fe2000fffe03f */
[----:B-1----:R1:W-:Y:S01]  /*7360*/  @!P0 ST.E desc[UR42][R50.64], R5 ;  /* 0x0000000532008985 */ /* 0x0023e2000c10192a */
[----:B------:R-:W-:Y:S01]  /*7370*/  LOP3.LUT R110, R110, R111, RZ, 0x3c, !PT ;  /* 0x0000006f6e6e7212 */ /* 0x000fe200078e3cff */
[----:B------:R-:W-:-:S02]  /*7380*/  IMAD.X R103, RZ, RZ, R9, P4 ;  /* 0x000000ffff677224 */ /* 0x000fc400020e0609 */
[----:B------:R2:W5:Y:S01]  /*7390*/  LD.E.128 R44, desc[UR42][R14.64] ;  /* 0x0000002a0e2c7980 */ /* 0x000562000c101d00 */
[----:B0-----:R-:W0:Y:S03]  /*73a0*/  @P2 LDC R6, c[0x0][0xbf0] ;  /* 0x0002fc00ff062b82 */ /* 0x001e260000000800 */
[----:B------:R3:W5:Y:S01]  /*73b0*/  LD.E.128 R24, desc[UR42][R20.64] ;  /* 0x0000002a14187980 */ /* 0x000762000c101d00 */
[----:B------:R-:W-:Y:S01]  /*73c0*/  UIMAD UR7, UR41, UR9, UR7 ;  /* 0x00000009290772a4 */ /* 0x000fe2000f8e0207 */
[--C-:B------:R-:W-:Y:S01]  /*73d0*/  IMAD.X R107, RZ, RZ, R9.reuse, P5 ;  /* 0x000000ffff6b7224 */ /* 0x100fe200028e0609 */
[----:B------:R-:W-:Y:S01]  /*73e0*/  UIMAD.WIDE.U32 UR4, UR41, UR8, UR4 ;  /* 0x00000008290472a5 */ /* 0x000fe2000f8e0004 */
[----:B------:R-:W-:Y:S01]  /*73f0*/  IMAD.X R111, RZ, RZ, R9, P6 ;  /* 0x000000ffff6f7224 */ /* 0x000fe200030e0609 */
[----:B------:R4:W5:Y:S01]  /*7400*/  LD.E.128 R40, desc[UR42][R12.64] ;  /* 0x0000002a0c287980 */ /* 0x000962000c101d00 */
[C---:B------:R-:W-:Y:S01]  /*7410*/  IMAD R30, R4.reuse, 0x80, R22 ;  /* 0x00000080041e7824 */ /* 0x040fe200078e0216 */
[----:B-1----:R-:W1:Y:S02]  /*7420*/  @P2 LDC R5, c[0x0][0xbec] ;  /* 0x0002fb00ff052b82 */ /* 0x002e640000000800 */
[----:B------:R-:W5:Y:S04]  /*7430*/  LD.E.128 R52, desc[UR42][R52.64] ;  /* 0x0000002a34347980 */ /* 0x000f68000c101d00 */
[----:B------:R-:W5:Y:S02]  /*7440*/  LD.E.128 R56, desc[UR42][R56.64] ;  /* 0x0000002a38387980 */ /* 0x000f64000c101d00 */
[----:B--2---:R-:W2:Y:S01]  /*7450*/  LDC.64 R14, c[0x0][0xae0] ;  /* 0x0002b800ff0e7b82 */ /* 0x004ea20000000a00 */
[----:B---3--:R-:W-:Y:S01]  /*7460*/  IMAD R20, R4, 0x80, R3 ;  /* 0x0000008004147824 */ /* 0x008fe200078e0203 */
[----:B------:R-:W-:Y:S01]  /*7470*/  UIADD3 UR5, UR5, UR7, URZ ;  /* 0x0000000705057290 */ /* 0x000fe2000fffe03f */
[----:B------:R-:W5:Y:S01]  /*7480*/  LD.E.128 R8, desc[UR42][R8.64] ;  /* 0x0000002a08087980 */ /* 0x000f62000c101d00 */
[----:B------:R-:W-:Y:S01]  /*7490*/  UIADD3 UR36, UR36, 0x1, URZ ;  /* 0x0000000124247890 */ /* 0x000fe2000fffe03f */
[----:B------:R-:W-:Y:S01]  /*74a0*/  IMAD.MOV.U32 R3, RZ, RZ, R20 ;  /* 0x000000ffff037224 */ /* 0x000fe200078e0014 */
[----:B------:R-:W-:Y:S01]  /*74b0*/  ULDC.64 UR6, c[0x0][0xad8] ;  /* 0x0002b60000067ab9 */ /* 0x000fe20000000a00 */
[----:B------:R-:W5:Y:S01]  /*74c0*/  LD.E.128 R88, desc[UR42][R90.64] ;  /* 0x0000002a5a587980 */ /* 0x000f62000c101d00 */
[----:B------:R-:W-:-:S03]  /*74d0*/  ULDC.64 UR8, c[0x0][0xa80] ;  /* 0x0002a00000087ab9 */ /* 0x000fc60000000a00 */
[----:B------:R-:W5:Y:S04]  /*74e0*/  LD.E.128 R92, desc[UR42][R94.64] ;  /* 0x0000002a5e5c7980 */ /* 0x000f68000c101d00 */
[----:B------:R-:W5:Y:S01]  /*74f0*/  LD.E.128 R96, desc[UR42][R98.64] ;  /* 0x0000002a62607980 */ /* 0x000f62000c101d00 */
[----:B-1----:R-:W-:-:S03]  /*7500*/  @P2 IMAD.HI.U32 R5, R20, R5, RZ ;  /* 0x0000000514052227 */ /* 0x002fc600078e00ff */
[----:B------:R-:W5:Y:S02]  /*7510*/  LD.E.128 R100, desc[UR42][R102.64] ;  /* 0x0000002a66647980 */ /* 0x000f64000c101d00 */
[----:B0-----:R-:W-:Y:S02]  /*7520*/  @P2 SHF.R.U32.HI R3, RZ, R6, R5 ;  /* 0x00000006ff032219 */ /* 0x001fe40000011605 */
[----:B------:R-:W5:Y:S02]  /*7530*/  LD.E.128 R104, desc[UR42][R106.64] ;  /* 0x0000002a6a687980 */ /* 0x000f64000c101d00 */
[--C-:B------:R-:W-:Y:S02]  /*7540*/  SHF.R.S32.HI R5, RZ, 0x1f, R3.reuse ;  /* 0x0000001fff057819 */ /* 0x100fe40000011403 */
[----:B------:R-:W5:Y:S03]  /*7550*/  LD.E.128 R108, desc[UR42][R110.64] ;  /* 0x0000002a6e6c7980 */ /* 0x000f66000c101d00 */
[----:B--2---:R-:W-:Y:S01]  /*7560*/  IMAD R6, R5, R14, RZ ;  /* 0x0000000e05067224 */ /* 0x004fe200078e02ff */
[----:B------:R-:W5:Y:S01]  /*7570*/  LD.E.128 R112, desc[UR42][R114.64] ;  /* 0x0000002a72707980 */ /* 0x000f62000c101d00 */
[----:B------:R-:W-:-:S03]  /*7580*/  IMAD.MOV R5, RZ, RZ, -R3 ;  /* 0x000000ffff057224 */ /* 0x000fc600078e0a03 */
[----:B------:R-:W5:Y:S01]  /*7590*/  LD.E.128 R116, desc[UR42][R118.64] ;  /* 0x0000002a76747980 */ /* 0x000f62000c101d00 */
[----:B------:R-:W-:Y:S02]  /*75a0*/  IMAD R5, R0, R5, R20 ;  /* 0x0000000500057224 */ /* 0x000fe400078e0214 */
[C---:B------:R-:W-:Y:S01]  /*75b0*/  IMAD R15, R3.reuse, R15, R6 ;  /* 0x0000000f030f7224 */ /* 0x040fe200078e0206 */
[----:B------:R-:W5:Y:S01]  /*75c0*/  LD.E.128 R120, desc[UR42][R122.64] ;  /* 0x0000002a7a787980 */ /* 0x000f62000c101d00 */
[----:B----4-:R-:W-:Y:S01]  /*75d0*/  IMAD.WIDE.U32 R12, R3, R14, UR4 ;  /* 0x00000004030c7e25 */ /* 0x010fe2000f8e000e */
[----:B------:R-:W-:Y:S02]  /*75e0*/  SHF.R.S32.HI R3, RZ, 0x1f, R5 ;  /* 0x0000001fff037819 */ /* 0x000fe40000011405 */
[----:B------:R-:W5:Y:S01]  /*75f0*/  LD.E.128 R124, desc[UR42][R126.64] ;  /* 0x0000002a7e7c7980 */ /* 0x000f62000c101d00 */
[----:B------:R-:W-:Y:S01]  /*7600*/  @!PT LDS RZ, [RZ] ;  /* 0x00000000fffff984 */ /* 0x000fe20000000800 */
[----:B------:R-:W-:Y:S01]  /*7610*/  @!PT LDS RZ, [RZ] ;  /* 0x00000000fffff984 */ /* 0x000fe20000000800 */
[----:B------:R-:W-:Y:S01]  /*7620*/  @!PT LDS RZ, [RZ] ;  /* 0x00000000fffff984 */ /* 0x000fe20000000800 */
[----:B------:R-:W-:Y:S01]  /*7630*/  @!PT LDS RZ, [RZ] ;  /* 0x00000000fffff984 */ /* 0x000fe20000000800 */
[----:B------:R0:W-:Y:S06]  /*7640*/  MEMBAR.ALL.CTA ;  /* 0x0000000000007992 */ /* 0x0001ec0000008000 */
[----:B0-----:R-:W0:Y:S01]  /*7650*/  FENCE.VIEW.ASYNC.S ;  /* 0x00000000000073c6 */ /* 0x001e220000000000 */
[----:B------:R-:W-:-:S02]  /*7660*/  IMAD R4, R3, UR6, RZ ;  /* 0x0000000603047c24 */ /* 0x000fc4000f8e02ff */
[----:B------:R-:W-:Y:S02]  /*7670*/  IMAD.IADD R13, R13, 0x1, R15 ;  /* 0x000000010d0d7824 */ /* 0x000fe400078e020f */
[C---:B------:R-:W-:Y:S02]  /*7680*/  IMAD R3, R5.reuse, UR7, R4 ;  /* 0x0000000705037c24 */ /* 0x040fe4000f8e0204 */
[----:B------:R-:W-:Y:S01]  /*7690*/  IMAD.WIDE.U32 R4, R5, UR6, R12 ;  /* 0x0000000605047c25 */ /* 0x000fe2000f8e000c */
[----:B------:R-:W-:Y:S01]  /*76a0*/  ISETP.GE.AND P2, PT, R30, R7, PT ;  /* 0x000000071e00720c */ /* 0x000fe20003f46270 */
[----:B------:R-:W-:Y:S02]  /*76b0*/  UISETP.NE.AND UP0, UPT, UR36, 0x2, UPT ;  /* 0x000000022400788c */ /* 0x000fe4000bf05270 */
[----:B------:R-:W-:Y:S01]  /*76c0*/  IMAD.IADD R3, R5, 0x1, R3 ;  /* 0x0000000105037824 */ /* 0x000fe200078e0203 */
[----:B------:R-:W-:Y:S01]  /*76d0*/  LEA R6, P3, R4, UR8, 0x1 ;  /* 0x0000000804067c11 */ /* 0x000fe2000f8608ff */
[----:B------:R-:W-:Y:S01]  /*76e0*/  VIADD R206, R206, 0x22820 ;  /* 0x00022820cece7836 */ /* 0x000fe20000000000 */
[----:B------:R-:W-:Y:S01]  /*76f0*/  ULDC UR4, c[0x0][0xc] ;  /* 0x0000030000047ab9 */ /* 0x000fe20000000800 */
[----:B------:R-:W-:Y:S01]  /*7700*/  VIADD R0, R30, 0x20 ;  /* 0x000000201e007836 */ /* 0x000fe20000000000 */
[----:B------:R-:W-:Y:S01]  /*7710*/  UIADD3 UR39, UR4, UR39, URZ ;  /* 0x0000002704277290 */ /* 0x000fe2000fffe03f */
[----:B------:R-:W-:Y:S01]  /*7720*/  LEA.HI.X R3, R4, UR9, R3, 0x1, P3 ;  /* 0x0000000904037c11 */ /* 0x000fe200098f0c03 */
[----:B------:R-:W-:Y:S01]  /*7730*/  USEL UR4, URZ, 0x1, UP0 ;  /* 0x000000013f047887 */ /* 0x000fe20008000000 */
[----:B------:R-:W-:-:S02]  /*7740*/  PRMT R206, RZ, 0x654, R206 ;  /* 0x00000654ffce7816 */ /* 0x000fc400000000ce */
[-C--:B------:R-:W-:Y:S01]  /*7750*/  ISETP.GE.AND P1, PT, R0, R7.reuse, PT ;  /* 0x000000070000720c */ /* 0x080fe20003f26270 */
[----:B------:R-:W-:Y:S01]  /*7760*/  VIADD R0, R30, 0x40 ;  /* 0x000000401e007836 */ /* 0x000fe20000000000 */
[----:B------:R-:W-:Y:S01]  /*7770*/  USEL UR36, UR36, URZ, UP0 ;  /* 0x0000003f24247287 */ /* 0x000fe20008000000 */
[----:B0-----:R0:W-:Y:S01]  /*7780*/  SYNCS.ARRIVE.TRANS64.RED.A1T0 RZ, [R206+URZ], RZ ;  /* 0x000000ffceff79a7 */ /* 0x0011e2000810043f */
[----:B------:R-:W-:Y:S01]  /*7790*/  ULOP3.LUT UR38, UR38, UR4, URZ, 0x3c, !UPT ;  /* 0x0000000426267292 */ /* 0x000fe2000f8e3c3f */
[----:B------:R0:W1:Y:S01]  /*77a0*/  SHFL.IDX PT, R12, R6, RZ, 0x181f ;  /* 0x00181fff060c7589 */ /* 0x00006200000e0000 */
[----:B------:R-:W-:Y:S03]  /*77b0*/  BSSY B0, `(.L_x_29) ;  /* 0x0000014000007945 */ /* 0x000fe60003800000 */
[----:B------:R0:W2:Y:S01]  /*77c0*/  SHFL.IDX PT, R13, R3, RZ, 0x181f ;  /* 0x00181fff030d7589 */ /* 0x0000a200000e0000 */
[----:B------:R-:W-:Y:S01]  /*77d0*/  ISETP.GE.AND P0, PT, R0, R7, PT ;  /* 0x000000070000720c */ /* 0x000fe20003f06270 */
[----:B------:R-:W-:-:S12]  /*77e0*/  @P2 BRA `(.L_x_30) ;  /* 0x0000000000402947 */ /* 0x000fd80003800000 */
[----:B------:R-:W-:Y:S02]  /*77f0*/  ULDC UR4, c[0x0][0xac8] ;  /* 0x0002b20000047ab9 */ /* 0x000fe40000000800 */
[----:B------:R-:W-:Y:S02]  /*7800*/  ISETP.GE.AND P4, PT, R18, UR4, PT ;  /* 0x0000000412007c0c */ /* 0x000fe4000bf86270 */
[----:B------:R-:W-:Y:S02]  /*7810*/  ISETP.GE.AND P3, PT, R17, UR4, PT ;  /* 0x0000000411007c0c */ /* 0x000fe4000bf66270 */
[----:B------:R-:W-:Y:S02]  /*7820*/  ISETP.GE.AND P2, PT, R16, UR4, PT ;  /* 0x0000000410007c0c */ /* 0x000fe4000bf46270 */
[----:B------:R-:W-:-:S07]  /*7830*/  ISETP.GE.AND P5, PT, R2, UR4, PT ;  /* 0x0000000402007c0c */ /* 0x000fce000bfa6270 */
[----:B-1----:R-:W-:-:S04]  /*7840*/  @!P4 LEA R14, P6, R18, R12, 0x1 ;  /* 0x0000000c120ec211 */ /* 0x002fc800078c08ff */
[----:B--2---:R-:W-:Y:S02]  /*7850*/  @!P4 LEA.HI.X R15, R18, R13, R214, 0x1, P6 ;  /* 0x0000000d120fc211 */ /* 0x004fe400030f0cd6 */
[----:B------:R-:W-:Y:S01]  /*7860*/  @!P3 LEA R20, P6, R17, R12, 0x1 ;  /* 0x0000000c1114b211 */ /* 0x000fe200078c08ff */
[----:B------:R-:W-:-:S03]  /*7870*/  @!P5 IMAD.WIDE R4, R2, 0x2, R12 ;  /* 0x000000020204d825 */ /* 0x000fc600078e020c */
[-C--:B------:R-:W-:Y:S02]  /*7880*/  @!P3 LEA.HI.X R21, R17, R13.reuse, R213, 0x1, P6 ;  /* 0x0000000d1115b211 */ /* 0x080fe400030f0cd5 */
[C---:B------:R-:W-:Y:S01]  /*7890*/  @!P2 LEA R28, P6, R16.reuse, R12, 0x1 ;  /* 0x0000000c101ca211 */ /* 0x040fe200078c08ff */
[----:B-----5:R3:W-:Y:S03]  /*78a0*/  @!P5 ST.E.128 desc[UR42][R4.64], R8 ;  /* 0x000000080400d985 */ /* 0x0207e6000c101d2a */
[----:B------:R-:W-:Y:S01]  /*78b0*/  @!P2 LEA.HI.X R29, R16, R13, R212, 0x1, P6 ;  /* 0x0000000d101da211 */ /* 0x000fe200030f0cd4 */
[----:B------:R3:W-:Y:S04]  /*78c0*/  @!P4 ST.E.128 desc[UR42][R14.64], R52 ;  /* 0x000000340e00c985 */ /* 0x0007e8000c101d2a */
[----:B------:R3:W-:Y:S04]  /*78d0*/  @!P3 ST.E.128 desc[UR42][R20.64], R96 ;  /* 0x000000601400b985 */ /* 0x0007e8000c101d2a */
[----:B------:R3:W-:Y:S02]  /*78e0*/  @!P2 ST.E.128 desc[UR42][R28.64], R112 ;  /* 0x000000701c00a985 */ /* 0x0007e4000c101d2a */
.L_x_30:
[----:B------:R-:W-:Y:S05]  /*78f0*/  BSYNC B0 ;  /* 0x0000000000007941 */ /* 0x000fea0003800000 */
.L_x_29:
[----:B---3-5:R3:W4:Y:S01]  /*7900*/  SHFL.IDX PT, R9, R3, 0x1, 0x181f ;  /* 0x00381f0003097f89 */ /* 0x02872200000e0000 */
[----:B------:R-:W-:Y:S03]  /*7910*/  BSSY B0, `(.L_x_31) ;  /* 0x0000013000007945 */ /* 0x000fe60003800000 */
[----:B------:R3:W0:Y:S01]  /*7920*/  SHFL.IDX PT, R8, R6, 0x1, 0x181f ;  /* 0x00381f0006087f89 */ /* 0x00062200000e0000 */
[----:B------:R-:W-:Y:S05]  /*7930*/  @P1 BRA `(.L_x_32) ;  /* 0x0000000000401947 */ /* 0x000fea0003800000 */
[----:B------:R-:W-:Y:S02]  /*7940*/  ULDC UR4, c[0x0][0xac8] ;  /* 0x0002b20000047ab9 */ /* 0x000fe40000000800 */
[----:B------:R-:W-:Y:S02]  /*7950*/  ISETP.GE.AND P3, PT, R18, UR4, PT ;  /* 0x0000000412007c0c */ /* 0x000fe4000bf66270 */
[----:B------:R-:W-:Y:S02]  /*7960*/  ISETP.GE.AND P2, PT, R17, UR4, PT ;  /* 0x0000000411007c0c */ /* 0x000fe4000bf46270 */
[----:B------:R-:W-:Y:S02]  /*7970*/  ISETP.GE.AND P1, PT, R16, UR4, PT ;  /* 0x0000000410007c0c */ /* 0x000fe4000bf26270 */
[----:B------:R-:W-:-:S07]  /*7980*/  ISETP.GE.AND P4, PT, R2, UR4, PT ;  /* 0x0000000402007c0c */ /* 0x000fce000bf86270 */
[CC--:B0-----:R-:W-:Y:S02]  /*7990*/  @!P3 LEA R10, P6, R18.reuse, R8.reuse, 0x1 ;  /* 0x00000008120ab211 */ /* 0x0c1fe400078c08ff */
[CC--:B-1----:R-:W-:Y:S02]  /*79a0*/  @!P2 LEA R12, P5, R17.reuse, R8.reuse, 0x1 ;  /* 0x00000008110ca211 */ /* 0x0c2fe400078a08ff */
[-C--:B----4-:R-:W-:Y:S02]  /*79b0*/  @!P3 LEA.HI.X R11, R18, R9.reuse, R214, 0x1, P6 ;  /* 0x00000009120bb211 */ /* 0x090fe400030f0cd6 */
[----:B------:R-:W-:Y:S01]  /*79c0*/  @!P1 LEA R14, P6, R16, R8, 0x1 ;  /* 0x00000008100e9211 */ /* 0x000fe200078c08ff */
[----:B------:R-:W-:Y:S01]  /*79d0*/  @!P4 IMAD.WIDE R4, R2, 0x2, R8 ;  /* 0x000000020204c825 */ /* 0x000fe200078e0208 */
[-C--:B--2---:R-:W-:Y:S02]  /*79e0*/  @!P2 LEA.HI.X R13, R17, R9.reuse, R213, 0x1, P5 ;  /* 0x00000009110da211 */ /* 0x084fe400028f0cd5 */
[----:B------:R-:W-:-:S02]  /*79f0*/  @!P1 LEA.HI.X R15, R16, R9, R212, 0x1, P6 ;  /* 0x00000009100f9211 */ /* 0x000fc400030f0cd4 */
[----:B------:R0:W-:Y:S04]  /*7a00*/  @!P4 ST.E.128 desc[UR42][R4.64], R40 ;  /* 0x000000280400c985 */ /* 0x0001e8000c101d2a */
[----:B------:R0:W-:Y:S04]  /*7a10*/  @!P3 ST.E.128 desc[UR42][R10.64], R56 ;  /* 0x000000380a00b985 */ /* 0x0001e8000c101d2a */
[----:B------:R0:W-:Y:S04]  /*7a20*/  @!P2 ST.E.128 desc[UR42][R12.64], R100 ;  /* 0x000000640c00a985 */ /* 0x0001e8000c101d2a */
[----:B------:R0:W-:Y:S02]  /*7a30*/  @!P1 ST.E.128 desc[UR42][R14.64], R116 ;  /* 0x000000740e009985 */ /* 0x0001e4000c101d2a */
.L_x_32:
[----:B------:R-:W-:Y:S05]  /*7a40*/  BSYNC B0 ;  /* 0x0000000000007941 */ /* 0x000fea0003800000 */
.L_x_31:
[----:B----4-:R4:W1:Y:S01]  /*7a50*/  SHFL.IDX PT, R9, R3, 0x2, 0x181f ;  /* 0x00581f0003097f89 */ /* 0x01086200000e0000 */
[----:B------:R-:W-:Y:S03]  /*7a60*/  BSSY B0, `(.L_x_33) ;  /* 0x0000013000007945 */ /* 0x000fe60003800000 */
[----:B0-----:R4:W0:Y:S01]  /*7a70*/  SHFL.IDX PT, R8, R6, 0x2, 0x181f ;  /* 0x00581f0006087f89 */ /* 0x00182200000e0000 */
[----:B------:R-:W-:Y:S05]  /*7a80*/  @P0 BRA `(.L_x_34) ;  /* 0x0000000000400947 */ /* 0x000fea0003800000 */
[----:B------:R-:W-:Y:S02]  /*7a90*/  ULDC UR4, c[0x0][0xac8] ;  /* 0x0002b20000047ab9 */ /* 0x000fe40000000800 */
[----:B------:R-:W-:Y:S02]  /*7aa0*/  ISETP.GE.AND P4, PT, R18, UR4, PT ;  /* 0x0000000412007c0c */ /* 0x000fe4000bf86270 */
[----:B------:R-:W-:Y:S02]  /*7ab0*/  ISETP.GE.AND P5, PT, R17, UR4, PT ;  /* 0x0000000411007c0c */ /* 0x000fe4000bfa6270 */
[----:B------:R-:W-:Y:S02]  /*7ac0*/  ISETP.GE.AND P6, PT, R16, UR4, PT ;  /* 0x0000000410007c0c */ /* 0x000fe4000bfc6270 */
[----:B------:R-:W-:-:S07]  /*7ad0*/  ISETP.GE.AND P3, PT, R2, UR4, PT ;  /* 0x0000000402007c0c */ /* 0x000fce000bf66270 */
[-C--:B0-----:R-:W-:Y:S02]  /*7ae0*/  @!P4 LEA R10, P0, R18, R8.reuse, 0x1 ;  /* 0x00000008120ac211 */ /* 0x081fe400078008ff */
[CC--:B-1----:R-:W-:Y:S02]  /*7af0*/  @!P5 LEA R12, P1, R17.reuse, R8.reuse, 0x1 ;  /* 0x00000008110cd211 */ /* 0x0c2fe400078208ff */
[----:B------:R-:W-:Y:S02]  /*7b00*/  @!P6 LEA R14, P2, R16, R8, 0x1 ;  /* 0x00000008100ee211 */ /* 0x000fe400078408ff */
[----:B------:R-:W-:Y:S01]  /*7b10*/  @!P3 IMAD.WIDE R4, R2, 0x2, R8 ;  /* 0x000000020204b825 */ /* 0x000fe200078e0208 */
[-C--:B------:R-:W-:Y:S02]  /*7b20*/  @!P4 LEA.HI.X R11, R18, R9.reuse, R214, 0x1, P0 ;  /* 0x00000009120bc211 */ /* 0x080fe400000f0cd6 */
[-C--:B--2---:R-:W-:Y:S02]  /*7b30*/  @!P5 LEA.HI.X R13, R17, R9.reuse, R213, 0x1, P1 ;  /* 0x00000009110dd211 */ /* 0x084fe400008f0cd5 */
[----:B------:R-:W-:Y:S01]  /*7b40*/  @!P6 LEA.HI.X R15, R16, R9, R212, 0x1, P2 ;  /* 0x00000009100fe211 */ /* 0x000fe200010f0cd4 */
[----:B------:R0:W-:Y:S04]  /*7b50*/  @!P3 ST.E.128 desc[UR42][R4.64], R44 ;  /* 0x0000002c0400b985 */ /* 0x0001e8000c101d2a */
[----:B------:R0:W-:Y:S04]  /*7b60*/  @!P4 ST.E.128 desc[UR42][R10.64], R88 ;  /* 0x000000580a00c985 */ /* 0x0001e8000c101d2a */
[----:B------:R0:W-:Y:S04]  /*7b70*/  @!P5 ST.E.128 desc[UR42][R12.64], R104 ;  /* 0x000000680c00d985 */ /* 0x0001e8000c101d2a */
[----:B------:R0:W-:Y:S02]  /*7b80*/  @!P6 ST.E.128 desc[UR42][R14.64], R120 ;  /* 0x000000780e00e985 */ /* 0x0001e4000c101d2a */
.L_x_34:
[----:B------:R-:W-:Y:S05]  /*7b90*/  BSYNC B0 ;  /* 0x0000000000007941 */ /* 0x000fea0003800000 */
.L_x_33:
[----:B------:R-:W-:Y:S01]  /*7ba0*/  VIADD R0, R30, 0x60 ;  /* 0x000000601e007836 */ /* 0x000fe20000000000 */
[----:B-1----:R1:W1:Y:S01]  /*7bb0*/  SHFL.IDX PT, R9, R3, 0x3, 0x181f ;  /* 0x00781f0003097f89 */ /* 0x00226200000e0000 */
[----:B------:R-:W-:Y:S01]  /*7bc0*/  UIADD3 UR47, UR47, 0x1, URZ ;  /* 0x000000012f2f7890 */ /* 0x000fe2000fffe03f */
[----:B------:R-:W-:Y:S02]  /*7bd0*/  BSSY B0, `(.L_x_35) ;  /* 0x0000014000007945 */ /* 0x000fe40003800000 */
[----:B------:R-:W-:Y:S01]  /*7be0*/  ISETP.GE.AND P0, PT, R0, R7, PT ;  /* 0x000000070000720c */ /* 0x000fe20003f06270 */
[----:B0-----:R0:W0:-:S12]  /*7bf0*/  SHFL.IDX PT, R8, R6, 0x3, 0x181f ;  /* 0x00781f0006087f89 */ /* 0x00101800000e0000 */
[----:B------:R-:W-:Y:S05]  /*7c00*/  @P0 BRA `(.L_x_36) ;  /* 0x0000000000400947 */ /* 0x000fea0003800000 */
[----:B------:R-:W-:Y:S02]  /*7c10*/  ULDC UR4, c[0x0][0xac8] ;  /* 0x0002b20000047ab9 */ /* 0x000fe40000000800 */
[----:B------:R-:W-:Y:S02]  /*7c20*/  ISETP.GE.AND P4, PT, R18, UR4, PT ;  /* 0x0000000412007c0c */ /* 0x000fe4000bf86270 */
[----:B------:R-:W-:Y:S02]  /*7c30*/  ISETP.GE.AND P5, PT, R17, UR4, PT ;  /* 0x0000000411007c0c */ /* 0x000fe4000bfa6270 */
[----:B------:R-:W-:Y:S02]  /*7c40*/  ISETP.GE.AND P6, PT, R16, UR4, PT ;  /* 0x0000000410007c0c */ /* 0x000fe4000bfc6270 */
[----:B------:R-:W-:-:S07]  /*7c50*/  ISETP.GE.AND P3, PT, R2, UR4, PT ;  /* 0x0000000402007c0c */ /* 0x000fce000bf66270 */
[-C--:B0--34-:R-:W-:Y:S02]  /*7c60*/  @!P4 LEA R6, P0, R18, R8.reuse, 0x1 ;  /* 0x000000081206c211 */ /* 0x099fe400078008ff */
[CC--:B------:R-:W-:Y:S02]  /*7c70*/  @!P5 LEA R10, P1, R17.reuse, R8.reuse, 0x1 ;  /* 0x00000008110ad211 */ /* 0x0c0fe400078208ff */
[----:B------:R-:W-:Y:S02]  /*7c80*/  @!P6 LEA R12, P2, R16, R8, 0x1 ;  /* 0x00000008100ce211 */ /* 0x000fe400078408ff */
[----:B-1----:R-:W-:Y:S01]  /*7c90*/  @!P3 IMAD.WIDE R4, R2, 0x2, R8 ;  /* 0x000000020204b825 */ /* 0x002fe200078e0208 */
[-C--:B------:R-:W-:Y:S02]  /*7ca0*/  @!P4 LEA.HI.X R7, R18, R9.reuse, R214, 0x1, P0 ;  /* 0x000000091207c211 */ /* 0x080fe400000f0cd6 */
[-C--:B------:R-:W-:Y:S02]  /*7cb0*/  @!P5 LEA.HI.X R11, R17, R9.reuse, R213, 0x1, P1 ;  /* 0x00000009110bd211 */ /* 0x080fe400008f0cd5 */
[----:B--2---:R-:W-:Y:S01]  /*7cc0*/  @!P6 LEA.HI.X R13, R16, R9, R212, 0x1, P2 ;  /* 0x00000009100de211 */ /* 0x004fe200010f0cd4 */
[----:B------:R0:W-:Y:S04]  /*7cd0*/  @!P3 ST.E.128 desc[UR42][R4.64], R24 ;  /* 0x000000180400b985 */ /* 0x0001e8000c101d2a */
[----:B------:R0:W-:Y:S04]  /*7ce0*/  @!P4 ST.E.128 desc[UR42][R6.64], R92 ;  /* 0x0000005c0600c985 */ /* 0x0001e8000c101d2a */
[----:B------:R0:W-:Y:S04]  /*7cf0*/  @!P5 ST.E.128 desc[UR42][R10.64], R108 ;  /* 0x0000006c0a00d985 */ /* 0x0001e8000c101d2a */
[----:B------:R0:W-:Y:S02]  /*7d00*/  @!P6 ST.E.128 desc[UR42][R12.64], R124 ;  /* 0x0000007c0c00e985 */ /* 0x0001e4000c101d2a */
.L_x_36:
[----:B------:R-:W-:Y:S05]  /*7d10*/  BSYNC B0 ;  /* 0x0000000000007941 */ /* 0x000fea0003800000 */
.L_x_35:
[----:B------:R-:W5:Y:S02]  /*7d20*/  LDC R0, c[0x0][0xc34] ;  /* 0x00030d00ff007b82 */ /* 0x000f640000000800 */
[----:B-----5:R-:W-:-:S13]  /*7d30*/  ISETP.LE.AND P0, PT, R0, UR39, PT ;  /* 0x0000002700007c0c */ /* 0x020fda000bf03270 */
[----:B------:R-:W-:Y:S05]  /*7d40*/  @!P0 BRA `(.L_x_37) ;  /* 0xffffff9000188947 */ /* 0x000fea000383ffff */
[----:B------:R-:W-:Y:S05]  /*7d50*/  EXIT ;  /* 0x000000000000794d */ /* 0x000fea0003800000 */
.L_x_7:
[----:B------:R-:W-:-:S08]  /*7d60*/  NOP ;  /* 0x0000000000007918 */ /* 0x000fd00000000000 */
[----:B------:R-:W0:-:S00]  /*7d70*/  USETMAXREG.DEALLOC.CTAPOOL 0x18 ;  /* 0x00000018000079c8 */ /* 0x000e0000080e0500 */
[----:B------:R-:W1:Y:S01]  /*7d80*/  S2UR UR5, SR_CTAID.X ;  /* 0x00000000000579c3 */ /* 0x000e620000002500 */
[----:B0-----:R-:W-:Y:S02]  /*7d90*/  IMAD.MOV.U32 R2, RZ, RZ, 0x1 ;  /* 0x00000001ff027424 */ /* 0x001fe400078e00ff */
[----:B------:R-:W-:-:S05]  /*7da0*/  IMAD.MOV.U32 R18, RZ, RZ, RZ ;  /* 0x000000ffff127224 */ /* 0x000fca00078e00ff */
[----:B------:R-:W1:Y:S02]  /*7db0*/  LDC R3, c[0x0][0xc34] ;  /* 0x00030d00ff037b82 */ /* 0x000e640000000800 */
[----:B-1----:R-:W-:Y:S01]  /*7dc0*/  ISETP.LE.AND P0, PT, R3, UR5, PT ;  /* 0x0000000503007c0c */ /* 0x002fe2000bf03270 */
[----:B------:R-:W-:-:S05]  /*7dd0*/  IMAD.MOV.U32 R3, RZ, RZ, 0x1 ;  /* 0x00000001ff037424 */ /* 0x000fca00078e00ff */
[----:B------:R0:W-:Y:S07]  /*7de0*/  STL [R1], R3 ;  /* 0x0000000301007387 */ /* 0x0001ee0000100800 */
[----:B------:R-:W-:Y:S05]  /*7df0*/  @P0 BRA `(.L_x_38) ;  /* 0x0000003c00340947 */ /* 0x000fea0003800000 */
[----:B------:R-:W1:Y:S01]  /*7e00*/  S2UR UR4, SR_CgaCtaId ;  /* 0x00000000000479c3 */ /* 0x000e620000008800 */
[C---:B------:R-:W-:Y:S01]  /*7e10*/  IMAD.SHL.U32 R2, R0.reuse, 0x8, RZ ;  /* 0x0000000800027824 */ /* 0x040fe200078e00ff */
[----:B------:R-:W-:Y:S01]  /*7e20*/  LOP3.LUT R5, R0, 0x7f, RZ, 0xc0, !PT ;  /* 0x0000007f00057812 */ /* 0x000fe200078ec0ff */
[----:B------:R-:W-:Y:S01]  /*7e30*/  UMOV UR36, 0x400 ;  /* 0x0000040000247882 */ /* 0x000fe20000000000 */
[----:B------:R-:W-:Y:S01]  /*7e40*/  IMAD.MOV.U32 R18, RZ, RZ, RZ ;  /* 0x000000ffff127224 */ /* 0x000fe200078e00ff */
[----:B------:R-:W-:Y:S01]  /*7e50*/  ULDC.64 UR40, c[0x0][0x198] ;  /* 0x0000660000287ab9 */ /* 0x000fe20000000a00 */
[----:B0-----:R-:W-:Y:S01]  /*7e60*/  LOP3.LUT R3, R2, 0x1f8, RZ, 0xc0, !PT ;  /* 0x000001f802037812 */ /* 0x001fe200078ec0ff */
[----:B------:R-:W-:Y:S01]  /*7e70*/  IMAD.U32 R2, RZ, RZ, UR5 ;  /* 0x00000005ff027e24 */ /* 0x000fe2000f8e00ff */
[----:B------:R-:W-:Y:S02]  /*7e80*/  ULDC UR38, c[0x0][0xc] ;  /* 0x0000030000267ab9 */ /* 0x000fe40000000800 */
[----:B------:R-:W-:Y:S01]  /*7e90*/  LOP3.LUT R4, R3, 0x38, R0, 0x78, !PT ;  /* 0x0000003803047812 */ /* 0x000fe200078e7800 */
[----:B------:R-:W-:Y:S01]  /*7ea0*/  IMAD.SHL.U32 R3, R5, 0x8, RZ ;  /* 0x0000000805037824 */ /* 0x000fe200078e00ff */
[----:B------:R-:W-:-:S04]  /*7eb0*/  SHF.R.U32.HI R5, RZ, 0x3, R5 ;  /* 0x00000003ff057819 */ /* 0x000fc80000011605 */
[----:B------:R-:W-:Y:S01]  /*7ec0*/  LOP3.LUT R3, R4, 0x200, R3, 0xf8, !PT ;  /* 0x0000020004037812 */ /* 0x000fe200078ef803 */
[----:B------:R-:W-:-:S05]  /*7ed0*/  IMAD.SHL.U32 R4, R0, 0x10, RZ ;  /* 0x0000001000047824 */ /* 0x000fca00078e00ff */
[----:B------:R-:W-:Y:S01]  /*7ee0*/  LOP3.LUT R0, R5, 0x70, R4, 0xf8, !PT ;  /* 0x0000007005007812 */ /* 0x000fe200078ef804 */
[----:B------:R-:W-:Y:S01]  /*7ef0*/  IMAD.MOV.U32 R0, RZ, RZ, 0x1 ;  /* 0x00000001ff007424 */ /* 0x000fe200078e00ff */
[----:B-1----:R-:W-:-:S06]  /*7f00*/  ULEA UR36, UR4, UR36, 0x18 ;  /* 0x0000002404247291 */ /* 0x002fcc000f8ec03f */
[----:B------:R-:W-:-:S05]  /*7f10*/  LEA R3, R3, UR36, 0x1 ;  /* 0x0000002403037c11 */ /* 0x000fca000f8e08ff */
[----:B------:R0:W-:Y:S04]  /*7f20*/  STL [R1+0x14], R3 ;  /* 0x0000140301007387 */ /* 0x0001e80000100800 */
[----:B------:R0:W-:Y:S04]  /*7f30*/  STL [R1+0x24], R2 ;  /* 0x0000240201007387 */ /* 0x0001e80000100800 */
[----:B------:R0:W-:Y:S04]  /*7f40*/  STL [R1], R0 ;  /* 0x0000000001007387 */ /* 0x0001e80000100800 */
[----:B------:R0:W-:Y:S02]  /*7f50*/  STL [R1+0x30], RZ ;  /* 0x000030ff01007387 */ /* 0x0001e40000100800 */
.L_x_114:
[----:B------:R-:W2:Y:S01]  /*7f60*/  LDL R4, [R1+0x24] ;  /* 0x0000240001047983 */ /* 0x000ea20000100800 */
[----:B0-----:R-:W0:Y:S01]  /*7f70*/  LDC R0, c[0x0][0xc38] ;  /* 0x00030e00ff007b82 */ /* 0x001e220000000800 */
[----:B------:R-:W-:Y:S05]  /*7f80*/  YIELD ;  /* 0x0000000000007946 */ /* 0x000fea0003800000 */
[----:B------:R-:W-:Y:S02]  /*7f90*/  ULDC.64 UR4, c[0x0][0x418] ;  /* 0x0001060000047ab9 */ /* 0x000fe40000000a00 */
[----:B-1----:R-:W1:Y:S01]  /*7fa0*/  LDC R17, c[0x0][0xc44] ;  /* 0x00031100ff117b82 */ /* 0x002e620000000800 */
[----:B------:R-:W-:-:S03]  /*7fb0*/  UISETP.NE.U32.AND UP0, UPT, UR4, URZ, UPT ;  /* 0x0000003f0400728c */ /* 0x000fc6000bf05070 */
[----:B------:R-:W-:Y:S01]  /*7fc0*/  ULDC UR4, c[0x0][0x424] ;  /* 0x0001090000047ab9 */ /* 0x000fe20000000800 */
[----:B------:R-:W-:Y:S02]  /*7fd0*/  UISETP.NE.AND.EX UP0, UPT, UR5, URZ, UPT, UP0 ;  /* 0x0000003f0500728c */ /* 0x000fe4000bf05300 */
[----:B------:R-:W-:Y:S02]  /*7fe0*/  UIADD3 UR5, UR36, 0x1c400, URZ ;  /* 0x0001c40024057890 */ /* 0x000fe4000fffe03f */
[----:B------:R-:W-:Y:S02]  /*7ff0*/  USEL UR4, UR4, 0x1, UP0 ;  /* 0x0000000104047887 */ /* 0x000fe40008000000 */
[----:B------:R-:W-:Y:S01]  /*8000*/  ULOP3.LUT UP0, URZ, UR5, 0x3ff, URZ, 0xc0, !UPT ;  /* 0x000003ff053f7892 */ /* 0x000fe2000f80c03f */
[----:B0-----:R-:W-:Y:S02]  /*8010*/  ISETP.NE.AND P0, PT, R0, 0x1, PT ;  /* 0x000000010000780c */ /* 0x001fe40003f05270 */
[----:B-1----:R-:W-:-:S11]  /*8020*/  ISETP.NE.AND P1, PT, R17, 0x1, PT ;  /* 0x000000011100780c */ /* 0x002fd60003f25270 */
[----:B------:R-:W2:Y:S08]  /*8030*/  @P0 LDC R0, c[0x0][0xc3c] ;  /* 0x00030f00ff000b82 */ /* 0x000eb00000000800 */
[----:B------:R-:W0:Y:S08]  /*8040*/  @P0 LDC R5, c[0x0][0xc40] ;  /* 0x00031000ff050b82 */ /* 0x000e300000000800 */
[----:B------:R-:W1:Y:S01]  /*8050*/  @P1 LDC.64 R2, c[0x0][0xc48] ;  /* 0x00031200ff021b82 */ /* 0x000e620000000a00 */
[----:B--2---:R-:W-:-:S05]  /*8060*/  @P0 IMAD.HI.U32 R0, R4, R0, RZ ;  /* 0x0000000004000227 */ /* 0x004fca00078e00ff */
[----:B0-----:R-:W-:Y:S02]  /*8070*/  @P0 SHF.R.U32.HI R4, RZ, R5, R0 ;  /* 0x00000005ff040219 */ /* 0x001fe40000011600 */
[----:B------:R-:W0:Y:S01]  /*8080*/  LDC R0, c[0x0][0x2f0] ;  /* 0x0000bc00ff007b82 */ /* 0x000e220000000800 */
[----:B------:R-:W-:Y:S02]  /*8090*/  PLOP3.LUT P0, PT, PT, PT, UP0, 0x80, 0x0 ;  /* 0x000000000000781c */ /* 0x000fe40003f0f008 */
[----:B-1----:R-:W-:Y:S01]  /*80a0*/  @P1 IMAD.HI.U32 R2, R4, R2, RZ ;  /* 0x0000000204021227 */ /* 0x002fe200078e00ff */
[----:B------:R1:W-:Y:S03]  /*80b0*/  STL [R1+0x1c], R4 ;  /* 0x00001c0401007387 */ /* 0x0003e60000100800 */
[----:B------:R-:W-:Y:S01]  /*80c0*/  IMAD.MOV.U32 R19, RZ, RZ, R4 ;  /* 0x000000ffff137224 */ /* 0x000fe200078e0004 */
[----:B------:R-:W-:-:S05]  /*80d0*/  @P1 SHF.R.U32.HI R19, RZ, R3, R2 ;  /* 0x00000003ff131219 */ /* 0x000fca0000011602 */
[----:B------:R1:W-:Y:S01]  /*80e0*/  STL [R1+0x10], R19 ;  /* 0x0000101301007387 */ /* 0x0003e20000100800 */
[----:B0-----:R-:W-:Y:S02]  /*80f0*/  IMAD R6, R0, UR4, RZ ;  /* 0x0000000400067c24 */ /* 0x001fe4000f8e02ff */
[----:B------:R-:W-:Y:S02]  /*8100*/  IMAD.MOV R0, RZ, RZ, -R19 ;  /* 0x000000ffff007224 */ /* 0x000fe400078e0a13 */
[----:B------:R-:W-:Y:S01]  /*8110*/  VIADD R2, R6, 0x5f ;  /* 0x0000005f06027836 */ /* 0x000fe20000000000 */
[----:B------:R1:W-:Y:S01]  /*8120*/  STL [R1+0x2c], R6 ;  /* 0x00002c0601007387 */ /* 0x0003e20000100800 */
[----:B------:R-:W-:Y:S02]  /*8130*/  IMAD R17, R17, R0, R4 ;  /* 0x0000000011117224 */ /* 0x000fe400078e0204 */
[----:B------:R-:W-:-:S05]  /*8140*/  IMAD.HI R2, R2, 0x2aaaaaab, RZ ;  /* 0x2aaaaaab02027827 */ /* 0x000fca00078e02ff */
[----:B------:R-:W-:-:S04]  /*8150*/  SHF.R.U32.HI R3, RZ, 0x1f, R2 ;  /* 0x0000001fff037819 */ /* 0x000fc80000011602 */
[----:B------:R-:W-:-:S05]  /*8160*/  LEA.HI.SX32 R0, R2, R3, 0x1c ;  /* 0x0000000302007211 */ /* 0x000fca00078fe2ff */
[----:B------:R1:W-:Y:S01]  /*8170*/  STL [R1+0x20], R0 ;  /* 0x0000200001007387 */ /* 0x0003e20000100800 */
[----:B------:R-:W-:Y:S05]  /*8180*/  @!P0 BRA `(.L_x_39) ;  /* 0x0000000000408947 */ /* 0x000fea0003800000 */
[----:B------:R-:W-:Y:S01]  /*8190*/  MOV R2, 0x0 ;  /* 0x0000000000027802 */ /* 0x000fe20000000f00 */
[----:B------:R-:W-:Y:S01]  /*81a0*/  ULDC.64 UR6, c[0x4][0x98] ;  /* 0x0100260000067ab9 */ /* 0x000fe20000000a00 */
[----:B------:R-:W-:Y:S01]  /*81b0*/  ULDC.64 UR8, c[0x4][0xa0] ;  /* 0x0100280000087ab9 */ /* 0x000fe20000000a00 */
[----:B------:R-:W-:Y:S01]  /*81c0*/  ULDC.64 UR4, c[0x4][0x8] ;  /* 0x0100020000047ab9 */ /* 0x000fe20000000a00 */
[----:B-1----:R-:W-:Y:S02]  /*81d0*/  IMAD.U32 R4, RZ, RZ, UR6 ;  /* 0x00000006ff047e24 */ /* 0x002fe4000f8e00ff */
[----:B------:R-:W0:Y:S01]  /*81e0*/  LDC.64 R2, c[0x4][R2] ;  /* 0x0100000002027b82 */ /* 0x000e220000000a00 */
[----:B------:R-:W-:Y:S02]  /*81f0*/  IMAD.U32 R5, RZ, RZ, UR7 ;  /* 0x00000007ff057e24 */ /* 0x000fe4000f8e00ff */
[----:B------:R-:W-:Y:S02]  /*8200*/  IMAD.U32 R6, RZ, RZ, UR8 ;  /* 0x00000008ff067e24 */ /* 0x000fe4000f8e00ff */
[----:B------:R-:W-:-:S02]  /*8210*/  IMAD.U32 R7, RZ, RZ, UR9 ;  /* 0x00000009ff077e24 */ /* 0x000fc4000f8e00ff */
[----:B------:R-:W-:Y:S02]  /*8220*/  IMAD.U32 R10, RZ, RZ, UR4 ;  /* 0x00000004ff0a7e24 */ /* 0x000fe4000f8e00ff */
[----:B------:R-:W-:Y:S02]  /*8230*/  IMAD.U32 R11, RZ, RZ, UR5 ;  /* 0x00000005ff0b7e24 */ /* 0x000fe4000f8e00ff */
[----:B------:R-:W-:Y:S02]  /*8240*/  IMAD.MOV.U32 R8, RZ, RZ, 0x70 ;  /* 0x00000070ff087424 */ /* 0x000fe400078e00ff */
[----:B------:R-:W-:Y:S02]  /*8250*/  IMAD.MOV.U32 R12, RZ, RZ, 0x1 ;  /* 0x00000001ff0c7424 */ /* 0x000fe400078e00ff */
[----:B------:R-:W-:-:S07]  /*8260*/  IMAD.MOV.U32 R13, RZ, RZ, RZ ;  /* 0x000000ffff0d7224 */ /* 0x000fce00078e00ff */
[----:B------:R-:W-:-:S07]  /*8270*/  LEPC R20, `(.L_x_39) ;  /* 0x000000001014794e */ /* 0x000fce0000000000 */
[----:B0-----:R-:W-:Y:S05]  /*8280*/  CALL.ABS.NOINC R2 ;  /* 0x0000000002007343 */ /* 0x001fea0003c00000 */
.L_x_39:
[----:B------:R-:W-:-:S04]  /*8290*/  UIADD3 UR4, UR36, 0x400, URZ ;  /* 0x0000040024047890 */ /* 0x000fc8000fffe03f */
[----:B------:R-:W-:-:S06]  /*82a0*/  ULOP3.LUT UP0, URZ, UR4, 0x3ff, URZ, 0xc0, !UPT ;  /* 0x000003ff043f7892 */ /* 0x000fcc000f80c03f */
[----:B------:R-:W-:-:S13]  /*82b0*/  PLOP3.LUT P0, PT, PT, PT, UP0, 0x80, 0x0 ;  /* 0x000000000000781c */ /* 0x000fda0003f0f008 */
[----:B------:R-:W-:Y:S05]  /*82c0*/  @!P0 BRA `(.L_x_40) ;  /* 0x00000000007c8947 */ /* 0x000fea0003800000 */
[----:B------:R-:W-:Y:S01]  /*82d0*/  MOV R16, 0x0 ;  /* 0x0000000000107802 */ /* 0x000fe20000000f00 */
[----:B------:R-:W-:Y:S01]  /*82e0*/  ULDC.64 UR6, c[0x4][0x98] ;  /* 0x0100260000067ab9 */ /* 0x000fe20000000a00 */
[----:B------:R-:W-:Y:S01]  /*82f0*/  ULDC.64 UR8, c[0x4][0xa0] ;  /* 0x0100280000087ab9 */ /* 0x000fe20000000a00 */
[----:B------:R-:W-:Y:S01]  /*8300*/  ULDC.64 UR4, c[0x4][0x10] ;  /* 0x0100040000047ab9 */ /* 0x000fe20000000a00 */
[----:B------:R0:W2:Y:S01]  /*8310*/  LDC.64 R2, c[0x4][R16] ;  /* 0x0100000010027b82 */ /* 0x0000a20000000a00 */
[----:B-1----:R-:W-:Y:S02]  /*8320*/  IMAD.U32 R4, RZ, RZ, UR6 ;  /* 0x00000006ff047e24 */ /* 0x002fe4000f8e00ff */
[----:B------:R-:W-:Y:S02]  /*8330*/  IMAD.U32 R5, RZ, RZ, UR7 ;  /* 0x00000007ff057e24 */ /* 0x000fe4000f8e00ff */
[----:B------:R-:W-:Y:S02]  /*8340*/  IMAD.U32 R6, RZ, RZ, UR8 ;  /* 0x00000008ff067e24 */ /* 0x000fe4000f8e00ff */
[----:B------:R-:W-:-:S02]  /*8350*/  IMAD.U32 R7, RZ, RZ, UR9 ;  /* 0x00000009ff077e24 */ /* 0x000fc4000f8e00ff */
[----:B------:R-:W-:Y:S02]  /*8360*/  IMAD.U32 R10, RZ, RZ, UR4 ;  /* 0x00000004ff0a7e24 */ /* 0x000fe4000f8e00ff */
[----:B------:R-:W-:Y:S02]  /*8370*/  IMAD.U32 R11, RZ, RZ, UR5 ;  /* 0x00000005ff0b7e24 */ /* 0x000fe4000f8e00ff */
[----:B------:R-:W-:Y:S02]  /*8380*/  IMAD.MOV.U32 R8, RZ, RZ, 0x70 ;  /* 0x00000070ff087424 */ /* 0x000fe400078e00ff */
[----:B------:R-:W-:Y:S02]  /*8390*/  IMAD.MOV.U32 R12, RZ, RZ, 0x1 ;  /* 0x00000001ff0c7424 */ /* 0x000fe400078e00ff */
[----:B0-----:R-:W-:-:S07]  /*83a0*/  IMAD.MOV.U32 R13, RZ, RZ, RZ ;  /* 0x000000ffff0d7224 */ /* 0x001fce00078e00ff */
[----:B------:R-:W-:-:S07]  /*83b0*/  LEPC R20, `(.L_x_41) ;  /* 0x000000001014794e */ /* 0x000fce0000000000 */
[----:B--2---:R-:W-:Y:S05]  /*83c0*/  CALL.ABS.NOINC R2 ;  /* 0x0000000002007343 */ /* 0x004fea0003c00000 */
.L_x_41:
[----:B------:R0:W1:Y:S01]  /*83d0*/  LDC.64 R2, c[0x4][R16] ;  /* 0x0100000010027b82 */ /* 0x0000620000000a00 */
[----:B------:R-:W-:Y:S01]  /*83e0*/  ULDC.64 UR6, c[0x4][0x98] ;  /* 0x0100260000067ab9 */ /* 0x000fe20000000a00 */
[----:B------:R-:W-:Y:S01]  /*83f0*/  ULDC.64 UR8, c[0x4][0xa0] ;  /* 0x0100280000087ab9 */ /* 0x000fe20000000a00 */
[----:B------:R-:W-:Y:S01]  /*8400*/  ULDC.64 UR4, c[0x4][0x18] ;  /* 0x0100060000047ab9 */ /* 0x000fe20000000a00 */
[----:B------:R-:W-:Y:S02]  /*8410*/  IMAD.U32 R4, RZ, RZ, UR6 ;  /* 0x00000006ff047e24 */ /* 0x000fe4000f8e00ff */
        /* <DEDUP_REMOVED lines=9> */
[----:B-1----:R-:W-:Y:S05]  /*84b0*/  CALL.ABS.NOINC R2 ;  /* 0x0000000002007343 */ /* 0x002fea0003c00000 */
.L_x_40:
[----:B------:R-:W-:Y:S01]  /*84c0*/  ULDC.64 UR4, c[0x0][0x9f8] ;  /* 0x00027e0000047ab9 */ /* 0x000fe20000000a00 */
[----:B------:R-:W2:Y:S01]  /*84d0*/  LDL R16, [R1+0x20] ;  /* 0x0000200001107983 */ /* 0x000ea20000100800 */
[----:B------:R-:W-:-:S04]  /*84e0*/  ISETP.NE.U32.AND P0, PT, RZ, UR4, PT ;  /* 0x00000004ff007c0c */ /* 0x000fc8000bf05070 */
[----:B------:R-:W-:-:S13]  /*84f0*/  ISETP.NE.AND.EX P0, PT, RZ, UR5, PT, P0 ;  /* 0x00000005ff007c0c */ /* 0x000fda000bf05300 */
[----:B------:R-:W0:Y:S02]  /*8500*/  @P0 LDC.64 R2, c[0x0][0x9f8] ;  /* 0x00027e00ff020b82 */ /* 0x000e240000000a00 */
[----:B0-----:R-:W-:-:S05]  /*8510*/  @P0 IMAD.WIDE R2, R19, 0x4, R2 ;  /* 0x0000000413020825 */ /* 0x001fca00078e0202 */
[----:B-1----:R0:W3:Y:S01]  /*8520*/  @P0 LDG.E R19, desc[UR42][R2.64] ;  /* 0x0000002a02130981 */ /* 0x0020e2000c1e1900 */
[----:B------:R-:W-:Y:S01]  /*8530*/  UMOV UR4, 0xffffffff ;  /* 0xffffffff00047882 */ /* 0x000fe20000000000 */
[----:B0-----:R-:W0:Y:S02]  /*8540*/  LDC.64 R2, c[0x0][0x418] ;  /* 0x00010600ff027b82 */ /* 0x001e240000000a00 */
[----:B0-----:R-:W-:-:S04]  /*8550*/  ISETP.NE.U32.AND P0, PT, R2, RZ, PT ;  /* 0x000000ff0200720c */ /* 0x001fc80003f05070 */
[----:B------:R-:W-:-:S04]  /*8560*/  ISETP.NE.AND.EX P1, PT, R3, RZ, PT, P0 ;  /* 0x000000ff0300720c */ /* 0x000fc80003f25300 */
[----:B------:R-:W-:Y:S01]  /*8570*/  P2R R0, PR, RZ, 0x2 ;  /* 0x00000002ff007803 */ /* 0x000fe20000000000 */
[----:B--2---:R-:W-:-:S05]  /*8580*/  VIADD R8, R16, 0xffffffff ;  /* 0xffffffff10087836 */ /* 0x004fca0000000000 */
[----:B------:R0:W-:Y:S04]  /*8590*/  STL [R1+0x18], R8 ;  /* 0x0000180801007387 */ /* 0x0001e80000100800 */
[----:B------:R0:W-:Y:S01]  /*85a0*/  STL [R1+0xc], R0 ;  /* 0x00000c0001007387 */ /* 0x0001e20000100800 */
[----:B---3--:R-:W-:Y:S02]  /*85b0*/  SHF.R.S32.HI R7, RZ, 0x1f, R19 ;  /* 0x0000001fff077819 */ /* 0x008fe40000011413 */
[----:B------:R-:W-:-:S03]  /*85c0*/  SEL R16, R19, RZ, !P1 ;  /* 0x000000ff13107207 */ /* 0x000fc60004800000 */
[----:B------:R0:W-:Y:S01]  /*85d0*/  STL [R1+0x4], R7 ;  /* 0x0000040701007387 */ /* 0x0001e20000100800 */
[----:B------:R-:W-:Y:S05]  /*85e0*/  BRA.DIV UR4, `(.L_x_42) ;  /* 0x0000003a04887947 */ /* 0x000fea000b800000 */
[----:B0-----:R-:W0:Y:S02]  /*85f0*/  S2R R0, SR_TID.X ;  /* 0x0000000000007919 */ /* 0x001e240000002100 */
[----:B0-----:R-:W-:-:S04]  /*8600*/  SHF.R.U32.HI R0, RZ, 0x5, R0 ;  /* 0x00000005ff007819 */ /* 0x001fc80000011600 */
[----:B------:R-:W-:-:S05]  /*8610*/  LOP3.LUT R0, R0, 0x3, RZ, 0xc0, !PT ;  /* 0x0000000300007812 */ /* 0x000fca00078ec0ff */
[----:B------:R0:W1:Y:S02]  /*8620*/  SHFL.IDX PT, R14, R0, RZ, 0x1f ;  /* 0x00001fff000e7589 */ /* 0x00006400000e0000 */
.L_x_130:
[----:B------:R-:W-:Y:S02]  /*8630*/  PLOP3.LUT P2, PT, PT, PT, PT, 0x8, 0x0 ;  /* 0x000000000000781c */ /* 0x000fe40003f4e170 */
[----:B-1----:R-:W-:Y:S02]  /*8640*/  ISETP.NE.AND P0, PT, R14, RZ, PT ;  /* 0x000000ff0e00720c */ /* 0x002fe40003f05270 */
[----:B0-----:R-:W-:-:S05]  /*8650*/  P2R R0, PR, RZ, 0x4 ;  /* 0x00000004ff007803 */ /* 0x001fca0000000000 */
[----:B------:R0:W-:Y:S06]  /*8660*/  STL [R1+0x8], R0 ;  /* 0x0000080001007387 */ /* 0x0001ec0000100800 */
[----:B------:R-:W-:Y:S05]  /*8670*/  @P0 BRA `(.L_x_43) ;  /* 0x0000000000f80947 */ /* 0x000fea0003800000 */
[----:B------:R-:W-:-:S03]  /*8680*/  UMOV UR4, 0xffffffff ;  /* 0xffffffff00047882 */ /* 0x000fc60000000000 */
[----:B------:R-:W-:Y:S05]  /*8690*/  BRA.DIV UR4, `(.L_x_44) ;  /* 0x0000003a04907947 */ /* 0x000fea000b800000 */
[----:B------:R-:W-:-:S13]  /*86a0*/  ELECT P6, URZ, PT ;  /* 0x00000000003f782f */ /* 0x000fda00038c0000 */
.L_x_133:
[----:B------:R-:W-:Y:S05]  /*86b0*/  @!P6 BRA `(.L_x_43) ;  /* 0x0000000000e8e947 */ /* 0x000fea0003800000 */
[----:B------:R1:W-:Y:S01]  /*86c0*/  STL [R1+0x28], R8 ;  /* 0x0000280801007387 */ /* 0x0003e20000100800 */
[----:B------:R-:W-:Y:S01]  /*86d0*/  IMAD.MOV.U32 R16, RZ, RZ, R19 ;  /* 0x000000ffff107224 */ /* 0x000fe200078e0013 */
[----:B------:R-:W-:Y:S06]  /*86e0*/  @!P1 BRA `(.L_x_45) ;  /* 0x00000000004c9947 */ /* 0x000fec0003800000 */
[----:B------:R-:W2:Y:S01]  /*86f0*/  LDC R6, c[0x0][0x43c] ;  /* 0x00010f00ff067b82 */ /* 0x000ea20000000800 */
[----:B0-----:R-:W-:Y:S01]  /*8700*/  IMAD.MOV.U32 R0, RZ, RZ, R8 ;  /* 0x000000ffff007224 */ /* 0x001fe200078e0008 */
[----:B------:R-:W-:Y:S01]  /*8710*/  ULDC.64 UR4, c[0x0][0x428] ;  /* 0x00010a0000047ab9 */ /* 0x000fe20000000a00 */
[----:B--2---:R-:W-:-:S13]  /*8720*/  ISETP.NE.AND P0, PT, R6, 0x1, PT ;  /* 0x000000010600780c */ /* 0x004fda0003f05270 */
[----:B------:R-:W0:Y:S02]  /*8730*/  @P0 LDC.64 R4, c[0x0][0x440] ;  /* 0x00011000ff040b82 */ /* 0x000e240000000a00 */
[----:B0-----:R-:W-:-:S05]  /*8740*/  @P0 IMAD.HI.U32 R4, R8, R4, RZ ;  /* 0x0000000408040227 */ /* 0x001fca00078e00ff */
[----:B------:R-:W-:-:S04]  /*8750*/  @P0 SHF.R.U32.HI R0, RZ, R5, R4 ;  /* 0x00000005ff000219 */ /* 0x000fc80000011604 */
[--C-:B------:R-:W-:Y:S01]  /*8760*/  SHF.R.S32.HI R5, RZ, 0x1f, R0.reuse ;  /* 0x0000001fff057819 */ /* 0x100fe20000011400 */
[----:B------:R-:W-:-:S04]  /*8770*/  IMAD.MOV R4, RZ, RZ, -R0 ;  /* 0x000000ffff047224 */ /* 0x000fc800078e0a00 */
[----:B------:R-:W-:Y:S02]  /*8780*/  IMAD R6, R6, R4, R8 ;  /* 0x0000000406067224 */ /* 0x000fe400078e0208 */
[----:B------:R-:W-:-:S03]  /*8790*/  IMAD.MOV.U32 R4, RZ, RZ, R0 ;  /* 0x000000ffff047224 */ /* 0x000fc600078e0000 */
[----:B------:R0:W-:Y:S01]  /*87a0*/  STL [R1+0x28], R6 ;  /* 0x0000280601007387 */ /* 0x0001e20000100800 */
[----:B------:R-:W-:-:S03]  /*87b0*/  IMAD.WIDE.U32 R4, R19, UR4, R4 ;  /* 0x0000000413047c25 */ /* 0x000fc6000f8e0004 */
[----:B------:R-:W-:Y:S01]  /*87c0*/  LEA R2, P0, R4, R2, 0x2 ;  /* 0x0000000204027211 */ /* 0x000fe200078010ff */
[----:B0-----:R-:W-:-:S04]  /*87d0*/  IMAD R6, R7, UR4, RZ ;  /* 0x0000000407067c24 */ /* 0x001fc8000f8e02ff */
[----:B------:R-:W-:-:S04]  /*87e0*/  IMAD R0, R19, UR5, R6 ;  /* 0x0000000513007c24 */ /* 0x000fc8000f8e0206 */
[----:B------:R-:W-:-:S05]  /*87f0*/  IMAD.IADD R0, R5, 0x1, R0 ;  /* 0x0000000105007824 */ /* 0x000fca00078e0200 */
[----:B------:R-:W-:-:S05]  /*8800*/  LEA.HI.X R3, R4, R3, R0, 0x2, P0 ;  /* 0x0000000304037211 */ /* 0x000fca00000f1400 */
[----:B------:R2:W5:Y:S02]  /*8810*/  LDG.E R16, desc[UR42][R2.64] ;  /* 0x0000002a02107981 */ /* 0x000564000c1e1900 */
.L_x_45:
[----:B--2---:R-:W2:Y:S01]  /*8820*/  LDL R2, [R1] ;  /* 0x0000000001027983 */ /* 0x004ea20000100800 */
[----:B0-----:R-:W-:Y:S02]  /*8830*/  LEA R0, R18, UR36, 0x3 ;  /* 0x0000002412007c11 */ /* 0x001fe4000f8e18ff */
[----:B--2---:R-:W-:-:S04]  /*8840*/  SHF.L.U32 R2, R2, 0x1f, RZ ;  /* 0x0000001f02027819 */ /* 0x004fc800000006ff */
[----:B------:R-:W0:Y:S02]  /*8850*/  SYNCS.PHASECHK.TRANS64.TRYWAIT P0, [R0+URZ+0x22840], R2 ;  /* 0x02284002000075a7 */ /* 0x000e24000800017f */
[----:B0-----:R-:W-:Y:S05]  /*8860*/  @!P0 BRA `(.L_x_46) ;  /* 0x00000038003c8947 */ /* 0x001fea0003800000 */
.L_x_134:
[----:B------:R-:W2:Y:S02]  /*8870*/  S2R R3, SR_TID.X ;  /* 0x0000000000037919 */ /* 0x000ea40000002100 */
[----:B--2---:R-:W-:-:S04]  /*8880*/  LOP3.LUT R3, R3, 0x7f, RZ, 0xc0, !PT ;  /* 0x0000007f03037812 */ /* 0x004fc800078ec0ff */
[----:B------:R-:W-:-:S13]  /*8890*/  ISETP.NE.AND P0, PT, R3, RZ, PT ;  /* 0x000000ff0300720c */ /* 0x000fda0003f05270 */
[----:B------:R-:W-:Y:S05]  /*88a0*/  @P0 BRA `(.L_x_47) ;  /* 0x00000000001c0947 */ /* 0x000fea0003800000 */
[----:B------:R-:W2:Y:S01]  /*88b0*/  S2R R3, SR_TID.X ;  /* 0x0000000000037919 */ /* 0x000ea20000002100 */
[----:B0-----:R-:W-:-:S04]  /*88c0*/  IMAD.MOV.U32 R2, RZ, RZ, 0x3000 ;  /* 0x00003000ff027424 */ /* 0x001fc800078e00ff */
[----:B------:R3:W-:Y:S01]  /*88d0*/  SYNCS.ARRIVE.TRANS64 RZ, [R0+URZ+0x22830], R2 ;  /* 0x0228300200ff79a7 */ /* 0x0007e2000800003f */
[----:B--2---:R-:W-:-:S04]  /*88e0*/  LOP3.LUT R3, R3, 0x1f, RZ, 0xc0, !PT ;  /* 0x0000001f03037812 */ /* 0x004fc800078ec0ff */
[----:B------:R-:W-:-:S13]  /*88f0*/  ISETP.NE.AND P0, PT, R3, RZ, PT ;  /* 0x000000ff0300720c */ /* 0x000fda0003f05270 */
[----:B---3--:R-:W-:Y:S05]  /*8900*/  @!P0 BRA `(.L_x_47) ;  /* 0x0000000000048947 */ /* 0x008fea0003800000 */
[----:B------:R-:W-:Y:S01]  /*8910*/  BPT.TRAP 0x1 ;  /* 0x000000040000795c */ /* 0x000fe20000300000 */
.L_x_47:
[----:B0-----:R-:W2:Y:S01]  /*8920*/  LDL R2, [R1+0x28] ;  /* 0x0000280001027983 */ /* 0x001ea20000100800 */
[----:B------:R-:W-:Y:S01]  /*8930*/  R2UR UR8, R18 ;  /* 0x00000000120872ca */ /* 0x000fe200000e0000 */
[----:B------:R-:W-:Y:S01]  /*8940*/  UIADD3 UR4, UP0, UR40, 0x370, URZ ;  /* 0x0000037028047890 */ /* 0x000fe2000ff1e03f */
[----:B------:R-:W-:Y:S01]  /*8950*/  R2UR UR9, R0 ;  /* 0x00000000000972ca */ /* 0x000fe200000e0000 */
[----:B------:R-:W-:Y:S01]  /*8960*/  UMOV UR6, 0x0 ;  /* 0x0000000000067882 */ /* 0x000fe20000000000 */
[----:B------:R-:W-:Y:S01]  /*8970*/  R2UR UR12, R17 ;  /* 0x00000000110c72ca */ /* 0x000fe200000e0000 */
[----:B------:R-:W-:Y:S01]  /*8980*/  UIADD3.X UR5, URZ, UR41, URZ, UP0, !UPT ;  /* 0x000000293f057290 */ /* 0x000fe200087fe43f */
[----:B-----5:R-:W-:Y:S01]  /*8990*/  R2UR UR13, R16 ;  /* 0x00000000100d72ca */ /* 0x020fe200000e0000 */
[----:B------:R-:W-:Y:S01]  /*89a0*/  UMOV UR7, 0x14f00000 ;  /* 0x14f0000000077882 */ /* 0x000fe20000000000 */
[----:B------:R-:W-:Y:S01]  /*89b0*/  PLOP3.LUT P0, PT, PT, PT, PT, 0x80, 0x0 ;  /* 0x000000000000781c */ /* 0x000fe20003f0f070 */
[----:B------:R-:W-:-:S03]  /*89c0*/  UMOV UR10, URZ ;  /* 0x0000003f000a7c82 */ /* 0x000fc60008000000 */
[----:B------:R-:W-:Y:S01]  /*89d0*/  P2R R0, PR, RZ, 0x1 ;  /* 0x00000001ff007803 */ /* 0x000fe20000000000 */
[----:B------:R-:W-:Y:S02]  /*89e0*/  UIMAD UR8, UR8, 0x3000, UR36 ;  /* 0x00003000080878a4 */ /* 0x000fe4000f8e0224 */
[----:B------:R-:W-:Y:S02]  /*89f0*/  UIADD3 UR9, UR9, 0x22830, URZ ;  /* 0x0002283009097890 */ /* 0x000fe4000fffe03f */
[----:B------:R-:W-:Y:S01]  /*8a00*/  UIADD3 UR8, UR8, 0x1c400, URZ ;  /* 0x0001c40008087890 */ /* 0x000fe2000fffe03f */
[----:B------:R3:W-:Y:S01]  /*8a10*/  STL [R1+0x8], R0 ;  /* 0x0000080001007387 */ /* 0x0007e20000100800 */
[----:B--2---:R-:W-:-:S13]  /*8a20*/  R2UR UR11, R2 ;  /* 0x00000000020b72ca */ /* 0x004fda00000e0000 */
[----:B------:R-:W-:-:S09]  /*8a30*/  UIMAD UR11, UR11, 0x60, URZ ;  /* 0x000000600b0b78a4 */ /* 0x000fd2000f8e023f */
[----:B------:R3:W-:Y:S02]  /*8a40*/  UTMALDG.4D [UR8], [UR4], desc[UR6] ;  /* 0x00000608040075b4 */ /* 0x0007e40008019000 */
[----:B---3--:R-:W-:Y:S01]  /*8a50*/  NOP ;  /* 0x0000000000007918 */ /* 0x008fe20000000000 */
.L_x_43:
[----:B------:R-:W-:Y:S05]  /*8a60*/  WARPSYNC.ALL ;  /* 0x0000000000007948 */ /* 0x000fea0003800000 */
[----:B------:R-:W-:Y:S01]  /*8a70*/  UIADD3 UR4, UR36, 0x18400, URZ ;  /* 0x0001840024047890 */ /* 0x000fe2000fffe03f */
[----:B------:R-:W-:Y:S03]  /*8a80*/  BAR.SYNC.DEFER_BLOCKING 0x8, 0x180 ;  /* 0x0206000000007b1d */ /* 0x000fe60000010000 */
[----:B------:R-:W-:-:S06]  /*8a90*/  ULOP3.LUT UP0, URZ, UR4, 0x3ff, URZ, 0xc0, !UPT ;  /* 0x000003ff043f7892 */ /* 0x000fcc000f80c03f */
[----:B------:R-:W-:-:S13]  /*8aa0*/  PLOP3.LUT P0, PT, PT, PT, UP0, 0x80, 0x0 ;  /* 0x000000000000781c */ /* 0x000fda0003f0f008 */
[----:B------:R-:W-:Y:S05]  /*8ab0*/  @!P0 BRA `(.L_x_48) ;  /* 0x0000000000408947 */ /* 0x000fea0003800000 */
[----:B------:R-:W-:Y:S01]  /*8ac0*/  MOV R2, 0x0 ;  /* 0x0000000000027802 */ /* 0x000fe20000000f00 */
[----:B------:R-:W-:Y:S01]  /*8ad0*/  ULDC.64 UR6, c[0x4][0x98] ;  /* 0x0100260000067ab9 */ /* 0x000fe20000000a00 */
[----:B------:R-:W-:Y:S01]  /*8ae0*/  ULDC.64 UR8, c[0x4][0xa0] ;  /* 0x0100280000087ab9 */ /* 0x000fe20000000a00 */
[----:B------:R-:W-:Y:S01]  /*8af0*/  ULDC.64 UR4, c[0x4][0x20] ;  /* 0x0100080000047ab9 */ /* 0x000fe20000000a00 */
[----:B------:R-:W-:Y:S02]  /*8b00*/  IMAD.U32 R4, RZ, RZ, UR6 ;  /* 0x00000006ff047e24 */ /* 0x000fe4000f8e00ff */
[----:B------:R-:W2:Y:S01]  /*8b10*/  LDC.64 R2, c[0x4][R2] ;  /* 0x0100000002027b82 */ /* 0x000ea20000000a00 */
[----:B------:R-:W-:Y:S02]  /*8b20*/  IMAD.U32 R5, RZ, RZ, UR7 ;  /* 0x00000007ff057e24 */ /* 0x000fe4000f8e00ff */
[----:B------:R-:W-:Y:S02]  /*8b30*/  IMAD.U32 R6, RZ, RZ, UR8 ;  /* 0x00000008ff067e24 */ /* 0x000fe4000f8e00ff */
[----:B------:R-:W-:-:S02]  /*8b40*/  IMAD.U32 R7, RZ, RZ, UR9 ;  /* 0x00000009ff077e24 */ /* 0x000fc4000f8e00ff */
[----:B------:R-:W-:Y:S02]  /*8b50*/  IMAD.U32 R10, RZ, RZ, UR4 ;  /* 0x00000004ff0a7e24 */ /* 0x000fe4000f8e00ff */
[----:B------:R-:W-:Y:S02]  /*8b60*/  IMAD.U32 R11, RZ, RZ, UR5 ;  /* 0x00000005ff0b7e24 */ /* 0x000fe4000f8e00ff */
[----:B-1----:R-:W-:Y:S02]  /*8b70*/  IMAD.MOV.U32 R8, RZ, RZ, 0x70 ;  /* 0x00000070ff087424 */ /* 0x002fe400078e00ff */
[----:B------:R-:W-:Y:S02]  /*8b80*/  IMAD.MOV.U32 R12, RZ, RZ, 0x1 ;  /* 0x00000001ff0c7424 */ /* 0x000fe400078e00ff */
[----:B------:R-:W-:-:S07]  /*8b90*/  IMAD.MOV.U32 R13, RZ, RZ, RZ ;  /* 0x000000ffff0d7224 */ /* 0x000fce00078e00ff */
[----:B------:R-:W-:-:S07]  /*8ba0*/  LEPC R20, `(.L_x_48) ;  /* 0x000000001014794e */ /* 0x000fce0000000000 */
[----:B0-2---:R-:W-:Y:S05]  /*8bb0*/  CALL.ABS.NOINC R2 ;  /* 0x0000000002007343 */ /* 0x005fea0003c00000 */
.L_x_48:
[----:B------:R-:W2:Y:S01]  /*8bc0*/  LDL.LU R5, [R1+0x10] ;  /* 0x0000100001057983 */ /* 0x000ea20000300800 */
[----:B0-----:R-:W-:Y:S01]  /*8bd0*/  SHF.R.S32.HI R0, RZ, 0x1f, R17 ;  /* 0x0000001fff007819 */ /* 0x001fe20000011411 */
[----:B------:R-:W-:Y:S01]  /*8be0*/  ULDC.64 UR4, c[0x0][0x2d8] ;  /* 0x0000b60000047ab9 */ /* 0x000fe20000000a00 */
[----:B-1----:R-:W0:Y:S01]  /*8bf0*/  LDC R8, c[0x0][0x448] ;  /* 0x00011200ff087b82 */ /* 0x002e220000000800 */
[----:B------:R-:W3:Y:S01]  /*8c00*/  LDL.LU R7, [R1+0x1c] ;  /* 0x00001c0001077983 */ /* 0x000ee20000300800 */
[----:B------:R-:W-:Y:S01]  /*8c10*/  ULDC UR6, c[0x0][0x2b8] ;  /* 0x0000ae0000067ab9 */ /* 0x000fe20000000800 */
[----:B------:R-:W-:Y:S02]  /*8c20*/  IMAD R0, R0, UR4, RZ ;  /* 0x0000000400007c24 */ /* 0x000fe4000f8e02ff */
[C---:B------:R-:W-:Y:S01]  /*8c30*/  IMAD.WIDE.U32 R2, R17.reuse, UR4, RZ ;  /* 0x0000000411027c25 */ /* 0x040fe2000f8e00ff */
[----:B------:R-:W4:Y:S03]  /*8c40*/  LDL R4, [R1+0x24] ;  /* 0x0000240001047983 */ /* 0x000f260000100800 */
[----:B------:R-:W-:Y:S01]  /*8c50*/  IMAD R0, R17, UR5, R0 ;  /* 0x0000000511007c24 */ /* 0x000fe2000f8e0200 */
[----:B------:R-:W-:-:S03]  /*8c60*/  ULDC.64 UR4, c[0x0][0x2e0] ;  /* 0x0000b80000047ab9 */ /* 0x000fc60000000a00 */
[----:B------:R-:W-:Y:S01]  /*8c70*/  IMAD.IADD R3, R3, 0x1, R0 ;  /* 0x0000000103037824 */ /* 0x000fe200078e0200 */
[----:B0-----:R-:W-:-:S13]  /*8c80*/  ISETP.NE.AND P0, PT, R8, 0x1, PT ;  /* 0x000000010800780c */ /* 0x001fda0003f05270 */
[----:B------:R-:W0:Y:S01]  /*8c90*/  @P0 LDC R6, c[0x0][0x44c] ;  /* 0x00011300ff060b82 */ /* 0x000e220000000800 */
[----:B--2---:R-:W-:Y:S01]  /*8ca0*/  SHF.R.S32.HI R0, RZ, 0x1f, R5 ;  /* 0x0000001fff007819 */ /* 0x004fe20000011405 */
[----:B------:R-:W-:-:S04]  /*8cb0*/  IMAD.WIDE.U32 R2, R5, UR4, R2 ;  /* 0x0000000405027c25 */ /* 0x000fc8000f8e0002 */
[----:B------:R-:W-:Y:S01]  /*8cc0*/  IMAD R0, R0, UR4, RZ ;  /* 0x0000000400007c24 */ /* 0x000fe2000f8e02ff */
[----:B------:R-:W-:-:S03]  /*8cd0*/  ULDC UR4, c[0x0][0xc38] ;  /* 0x00030e0000047ab9 */ /* 0x000fc60000000800 */
[----:B------:R-:W-:Y:S02]  /*8ce0*/  IMAD R0, R5, UR5, R0 ;  /* 0x0000000505007c24 */ /* 0x000fe4000f8e0200 */
[----:B------:R-:W1:Y:S02]  /*8cf0*/  S2R R5, SR_TID.X ;  /* 0x0000000000057919 */ /* 0x000e640000002100 */
[----:B------:R-:W-:Y:S02]  /*8d00*/  IMAD.IADD R3, R3, 0x1, R0 ;  /* 0x0000000103037824 */ /* 0x000fe400078e0200 */
[----:B---3--:R-:W-:Y:S02]  /*8d10*/  IMAD.MOV R0, RZ, RZ, -R7 ;  /* 0x000000ffff007224 */ /* 0x008fe400078e0a07 */
[----:B------:R-:W2:Y:S02]  /*8d20*/  @P0 LDC R7, c[0x0][0x450] ;  /* 0x00011400ff070b82 */ /* 0x000ea40000000800 */
[----:B----4-:R-:W-:Y:S01]  /*8d30*/  IMAD R0, R0, UR4, R4 ;  /* 0x0000000400007c24 */ /* 0x010fe2000f8e0204 */
[----:B------:R-:W3:Y:S01]  /*8d40*/  S2R R10, SR_TID.X ;  /* 0x00000000000a7919 */ /* 0x000ee20000002100 */
[----:B------:R-:W-:-:S02]  /*8d50*/  ULDC.64 UR4, c[0x0][0x2d0] ;  /* 0x0000b40000047ab9 */ /* 0x000fc40000000a00 */
[----:B------:R-:W-:Y:S01]  /*8d60*/  IMAD.SHL.U32 R4, R0, 0x80, RZ ;  /* 0x0000008000047824 */ /* 0x000fe200078e00ff */
[----:B-1----:R-:W-:-:S04]  /*8d70*/  LOP3.LUT R5, R5, 0x7f, RZ, 0xc0, !PT ;  /* 0x0000007f05057812 */ /* 0x002fc800078ec0ff */
[----:B------:R-:W-:Y:S02]  /*8d80*/  SHF.R.U32.HI R9, RZ, 0x3, R5 ;  /* 0x00000003ff097819 */ /* 0x000fe40000011605 */
[----:B------:R-:W1:Y:S02]  /*8d90*/  S2R R5, SR_TID.X ;  /* 0x0000000000057919 */ /* 0x000e640000002100 */
[----:B-1----:R-:W-:-:S05]  /*8da0*/  IMAD.SHL.U32 R5, R5, 0x10, RZ ;  /* 0x0000001005057824 */ /* 0x002fca00078e00ff */
[----:B------:R-:W-:Y:S02]  /*8db0*/  LOP3.LUT R5, R9, 0x70, R5, 0xf8, !PT ;  /* 0x0000007009057812 */ /* 0x000fe400078ef805 */
[----:B------:R1:W5:Y:S02]  /*8dc0*/  LDL R9, [R1+0x14] ;  /* 0x0000140001097983 */ /* 0x0003640000100800 */
[----:B------:R-:W-:-:S05]  /*8dd0*/  LOP3.LUT R0, R5, R4, RZ, 0xfc, !PT ;  /* 0x0000000405007212 */ /* 0x000fca00078efcff */
[----:B0-----:R-:W-:-:S04]  /*8de0*/  @P0 IMAD.HI.U32 R6, R0, R6, RZ ;  /* 0x0000000600060227 */ /* 0x001fc800078e00ff */
[----:B------:R-:W-:Y:S01]  /*8df0*/  IMAD.MOV.U32 R5, RZ, RZ, R0 ;  /* 0x000000ffff057224 */ /* 0x000fe200078e0000 */
[----:B--2---:R-:W-:-:S05]  /*8e00*/  @P0 SHF.R.U32.HI R5, RZ, R7, R6 ;  /* 0x00000007ff050219 */ /* 0x004fca0000011606 */
[----:B------:R-:W-:-:S04]  /*8e10*/  IMAD.MOV R6, RZ, RZ, -R5 ;  /* 0x000000ffff067224 */ /* 0x000fc800078e0a05 */
[----:B------:R-:W-:Y:S01]  /*8e20*/  IMAD R0, R8, R6, R0 ;  /* 0x0000000608007224 */ /* 0x000fe200078e0200 */
[----:B------:R-:W-:Y:S01]  /*8e30*/  SHF.R.S32.HI R6, RZ, 0x1f, R5 ;  /* 0x0000001fff067819 */ /* 0x000fe20000011405 */
[----:B------:R-:W-:-:S04]  /*8e40*/  IMAD.WIDE.U32 R2, R5, UR4, R2 ;  /* 0x0000000405027c25 */ /* 0x000fc8000f8e0002 */
[----:B------:R-:W-:-:S04]  /*8e50*/  IMAD R6, R6, UR4, RZ ;  /* 0x0000000406067c24 */ /* 0x000fc8000f8e02ff */
[----:B------:R-:W-:Y:S01]  /*8e60*/  IMAD R6, R5, UR5, R6 ;  /* 0x0000000505067c24 */ /* 0x000fe2000f8e0206 */
[----:B------:R-:W-:Y:S01]  /*8e70*/  SHF.R.S32.HI R5, RZ, 0x1f, R0 ;  /* 0x0000001fff057819 */ /* 0x000fe20000011400 */
[----:B------:R-:W-:Y:S02]  /*8e80*/  ULDC.64 UR4, c[0x0][0x2c8] ;  /* 0x0000b20000047ab9 */ /* 0x000fe40000000a00 */
[----:B------:R-:W-:Y:S02]  /*8e90*/  IMAD.IADD R3, R3, 0x1, R6 ;  /* 0x0000000103037824 */ /* 0x000fe400078e0206 */
[----:B------:R-:W-:Y:S02]  /*8ea0*/  IMAD R5, R5, UR4, RZ ;  /* 0x0000000405057c24 */ /* 0x000fe4000f8e02ff */
[----:B------:R-:W-:-:S04]  /*8eb0*/  IMAD.WIDE.U32 R2, R0, UR4, R2 ;  /* 0x0000000400027c25 */ /* 0x000fc8000f8e0002 */
[----:B---3--:R-:W-:Y:S02]  /*8ec0*/  IMAD.SHL.U32 R10, R10, 0x8, RZ ;  /* 0x000000080a0a7824 */ /* 0x008fe400078e00ff */
[----:B------:R-:W-:Y:S01]  /*8ed0*/  IMAD R5, R0, UR5, R5 ;  /* 0x0000000500057c24 */ /* 0x000fe2000f8e0205 */
[----:B------:R-:W-:Y:S02]  /*8ee0*/  ULDC.64 UR4, c[0x0][0x280] ;  /* 0x0000a00000047ab9 */ /* 0x000fe40000000a00 */
[----:B------:R-:W-:Y:S01]  /*8ef0*/  LOP3.LUT R10, R10, 0x38, RZ, 0xc0, !PT ;  /* 0x000000380a0a7812 */ /* 0x000fe200078ec0ff */
[----:B------:R-:W-:Y:S01]  /*8f00*/  IMAD.IADD R5, R3, 0x1, R5 ;  /* 0x0000000103057824 */ /* 0x000fe200078e0205 */
[----:B------:R-:W-:Y:S01]  /*8f10*/  LEA R0, P1, R2, UR4, 0x1 ;  /* 0x0000000402007c11 */ /* 0x000fe2000f8208ff */
[----:B------:R-:W-:Y:S01]  /*8f20*/  UMOV UR4, 0xffffffff ;  /* 0xffffffff00047882 */ /* 0x000fe20000000000 */
[----:B------:R-:W-:Y:S02]  /*8f30*/  ISETP.GE.AND P0, PT, R10, UR6, PT ;  /* 0x000000060a007c0c */ /* 0x000fe4000bf06270 */
[----:B------:R-:W-:Y:S01]  /*8f40*/  LEA.HI.X R2, R2, UR5, R5, 0x1, P1 ;  /* 0x0000000502027c11 */ /* 0x000fe200088f0c05 */
[----:B-1----:R-:W-:Y:S10]  /*8f50*/  BRA.DIV UR4, `(.L_x_49) ;  /* 0x0000003204947947 */ /* 0x002ff4000b800000 */
[----:B------:R-:W0:Y:S01]  /*8f60*/  S2R R6, SR_TID.X ;  /* 0x0000000000067919 */ /* 0x000e220000002100 */
[----:B------:R-:W-:Y:S02]  /*8f70*/  ULDC UR4, c[0x0][0x288] ;  /* 0x0000a20000047ab9 */ /* 0x000fe40000000800 */
[----:B------:R-:W-:Y:S01]  /*8f80*/  IMAD R3, R8, UR4, RZ ;  /* 0x0000000408037c24 */ /* 0x000fe2000f8e02ff */
[----:B------:R-:W1:Y:S04]  /*8f90*/  SHFL.IDX PT, R7, R0, RZ, 0x181f ;  /* 0x00181fff00077589 */ /* 0x000e6800000e0000 */
[----:B------:R-:W-:Y:S01]  /*8fa0*/  SHFL.IDX PT, R8, R2, 0x1, 0x181f ;  /* 0x00381f0002087f89 */ /* 0x000fe200000e0000 */
[----:B0-----:R-:W-:-:S04]  /*8fb0*/  LOP3.LUT R6, R6, 0x7f, RZ, 0xc0, !PT ;  /* 0x0000007f06067812 */ /* 0x001fc800078ec0ff */
[----:B------:R-:W-:-:S05]  /*8fc0*/  SHF.R.U32.HI R6, RZ, 0x3, R6 ;  /* 0x00000003ff067819 */ /* 0x000fca0000011606 */
[----:B------:R-:W-:Y:S02]  /*8fd0*/  IMAD.IADD R4, R6, 0x1, R4 ;  /* 0x0000000106047824 */ /* 0x000fe400078e0204 */
[----:B------:R-:W0:Y:S02]  /*8fe0*/  SHFL.IDX PT, R6, R2, RZ, 0x181f ;  /* 0x00181fff02067589 */ /* 0x000e2400000e0000 */
[C---:B------:R-:W-:Y:S01]  /*8ff0*/  VIADD R5, R4.reuse, 0x10 ;  /* 0x0000001004057836 */ /* 0x040fe20000000000 */
[----:B------:R-:W-:-:S04]  /*9000*/  ISETP.GE.AND P1, PT, R4, R3, PT ;  /* 0x000000030400720c */ /* 0x000fc80003f26270 */
[----:B------:R-:W-:Y:S02]  /*9010*/  ISETP.GE.AND P2, PT, R5, R3, PT ;  /* 0x000000030500720c */ /* 0x000fe40003f46270 */
[----:B------:R-:W2:Y:S07]  /*9020*/  SHFL.IDX PT, R5, R0, 0x1, 0x181f ;  /* 0x00381f0000057f89 */ /* 0x000eae00000e0000 */
[----:B-1----:R-:W-:-:S05]  /*9030*/  @!P1 LEA R7, P3, R10, R7, 0x1 ;  /* 0x000000070a079211 */ /* 0x002fca00078608ff */
[----:B0-----:R-:W-:-:S05]  /*9040*/  @!P1 IMAD.X R6, RZ, RZ, R6, P3 ;  /* 0x000000ffff069224 */ /* 0x001fca00018e0606 */
[----:B------:R-:W-:-:S04]  /*9050*/  @!P1 LOP3.LUT R7, R7, R6, RZ, 0x3c, !PT ;  /* 0x0000000607079212 */ /* 0x000fc800078e3cff */
[----:B------:R-:W-:-:S04]  /*9060*/  @!P1 LOP3.LUT R6, R7, R6, RZ, 0x3c, !PT ;  /* 0x0000000607069212 */ /* 0x000fc800078e3cff */
[----:B------:R-:W-:-:S05]  /*9070*/  @!P1 LOP3.LUT R7, R7, R6, RZ, 0x3c, !PT ;  /* 0x0000000607079212 */ /* 0x000fca00078e3cff */
[----:B-----5:R2:W-:Y:S02]  /*9080*/  @!P1 LDGSTS.E.BYPASS.LTC128B.128 [R9+0x18400], desc[UR42][R6.64], !P0 ;  /* 0x1840000006099fae */ /* 0x0205e4000c101d6a */
[----:B--2---:R-:W-:Y:S01]  /*9090*/  @!P2 LEA R7, P1, R10, R5, 0x1 ;  /* 0x000000050a07a211 */ /* 0x004fe200078208ff */
[----:B------:R-:W-:-:S04]  /*90a0*/  VIADD R5, R4, 0x20 ;  /* 0x0000002004057836 */ /* 0x000fc80000000000 */
[----:B------:R-:W-:Y:S01]  /*90b0*/  @!P2 IMAD.X R6, RZ, RZ, R8, P1 ;  /* 0x000000ffff06a224 */ /* 0x000fe200008e0608 */
[----:B------:R-:W-:Y:S01]  /*90c0*/  ISETP.GE.AND P1, PT, R5, R3, PT ;  /* 0x000000030500720c */ /* 0x000fe20003f26270 */
[----:B------:R-:W-:-:S03]  /*90d0*/  VIADD R5, R4, 0x30 ;  /* 0x0000003004057836 */ /* 0x000fc60000000000 */
[----:B------:R-:W-:-:S04]  /*90e0*/  @!P2 LOP3.LUT R7, R7, R6, RZ, 0x3c, !PT ;  /* 0x000000060707a212 */ /* 0x000fc800078e3cff */
[----:B------:R-:W-:-:S04]  /*90f0*/  @!P2 LOP3.LUT R6, R7, R6, RZ, 0x3c, !PT ;  /* 0x000000060706a212 */ /* 0x000fc800078e3cff */
[----:B------:R-:W-:-:S05]  /*9100*/  @!P2 LOP3.LUT R7, R7, R6, RZ, 0x3c, !PT ;  /* 0x000000060707a212 */ /* 0x000fca00078e3cff */
[----:B------:R0:W-:Y:S04]  /*9110*/  @!P2 LDGSTS.E.BYPASS.LTC128B.128 [R9+0x18c00], desc[UR42][R6.64], !P0 ;  /* 0x18c000000609afae */ /* 0x0001e8000c101d6a */
[----:B0-----:R-:W0:Y:S04]  /*9120*/  SHFL.IDX PT, R7, R0, 0x2, 0x181f ;  /* 0x00581f0000077f89 */ /* 0x001e2800000e0000 */
[----:B------:R-:W1:Y:S01]  /*9130*/  SHFL.IDX PT, R6, R2, 0x2, 0x181f ;  /* 0x00581f0002067f89 */ /* 0x000e6200000e0000 */
[----:B0-----:R-:W-:-:S05]  /*9140*/  @!P1 LEA R7, P2, R10, R7, 0x1 ;  /* 0x000000070a079211 */ /* 0x001fca00078408ff */
[----:B-1----:R-:W-:-:S05]  /*9150*/  @!P1 IMAD.X R6, RZ, RZ, R6, P2 ;  /* 0x000000ffff069224 */ /* 0x002fca00010e0606 */
[----:B------:R-:W-:-:S04]  /*9160*/  @!P1 LOP3.LUT R7, R7, R6, RZ, 0x3c, !PT ;  /* 0x0000000607079212 */ /* 0x000fc800078e3cff */
[----:B------:R-:W-:-:S04]  /*9170*/  @!P1 LOP3.LUT R6, R7, R6, RZ, 0x3c, !PT ;  /* 0x0000000607069212 */ /* 0x000fc800078e3cff */
[----:B------:R-:W-:-:S05]  /*9180*/  @!P1 LOP3.LUT R7, R7, R6, RZ, 0x3c, !PT ;  /* 0x0000000607079212 */ /* 0x000fca00078e3cff */
[----:B------:R0:W-:Y:S01]  /*9190*/  @!P1 LDGSTS.E.BYPASS.LTC128B.128 [R9+0x19400], desc[UR42][R6.64], !P0 ;  /* 0x1940000006099fae */ /* 0x0001e2000c101d6a */
[----:B------:R-:W-:Y:S01]  /*91a0*/  ISETP.GE.AND P1, PT, R5, R3, PT ;  /* 0x000000030500720c */ /* 0x000fe20003f26270 */
[----:B------:R-:W-:Y:S02]  /*91b0*/  VIADD R5, R4, 0x40 ;  /* 0x0000004004057836 */ /* 0x000fe40000000000 */
[----:B0-----:R-:W0:Y:S04]  /*91c0*/  SHFL.IDX PT, R7, R0, 0x3, 0x181f ;  /* 0x00781f0000077f89 */ /* 0x001e2800000e0000 */
[----:B------:R-:W1:Y:S06]  /*91d0*/  SHFL.IDX PT, R6, R2, 0x3, 0x181f ;  /* 0x00781f0002067f89 */ /* 0x000e6c00000e0000 */
        /* <DEDUP_REMOVED lines=26> */
[----:B------:R-:W-:-:S03]  /*9380*/  ISETP.GE.AND P1, PT, R5, R3, PT ;  /* 0x000000030500720c */ /* 0x000fc60003f26270 */
[----:B------:R-:W-:Y:S04]  /*9390*/  SHFL.IDX PT, R5, R2, 0x7, 0x181f ;  /* 0x00f81f0002057f89 */ /* 0x000fe800000e0000 */
[----:B0-----:R-:W0:Y:S04]  /*93a0*/  SHFL.IDX PT, R7, R0, 0x6, 0x181f ;  /* 0x00d81f0000077f89 */ /* 0x001e2800000e0000 */
[----:B------:R-:W1:Y:S04]  /*93b0*/  SHFL.IDX PT, R6, R2, 0x6, 0x181f ;  /* 0x00d81f0002067f89 */ /* 0x000e6800000e0000 */
[----:B------:R-:W2:Y:S01]  /*93c0*/  SHFL.IDX PT, R0, R0, 0x7, 0x181f ;  /* 0x00f81f0000007f89 */ /* 0x000ea200000e0000 */
[----:B0-----:R-:W-:-:S05]  /*93d0*/  @!P1 LEA R7, P2, R10, R7, 0x1 ;  /* 0x000000070a079211 */ /* 0x001fca00078408ff */
[----:B-1----:R-:W-:-:S05]  /*93e0*/  @!P1 IMAD.X R6, RZ, RZ, R6, P2 ;  /* 0x000000ffff069224 */ /* 0x002fca00010e0606 */
[----:B------:R-:W-:-:S04]  /*93f0*/  @!P1 LOP3.LUT R7, R7, R6, RZ, 0x3c, !PT ;  /* 0x0000000607079212 */ /* 0x000fc800078e3cff */
[----:B------:R-:W-:-:S04]  /*9400*/  @!P1 LOP3.LUT R6, R7, R6, RZ, 0x3c, !PT ;  /* 0x0000000607069212 */ /* 0x000fc800078e3cff */
[----:B------:R-:W-:-:S05]  /*9410*/  @!P1 LOP3.LUT R7, R7, R6, RZ, 0x3c, !PT ;  /* 0x0000000607079212 */ /* 0x000fca00078e3cff */
[----:B--2---:R0:W-:Y:S02]  /*9420*/  @!P1 LDGSTS.E.BYPASS.LTC128B.128 [R9+0x1b400], desc[UR42][R6.64], !P0 ;  /* 0x1b40000006099fae */ /* 0x0041e4000c101d6a */
.L_x_151:
[----:B01----:R-:W2:Y:S01]  /*9430*/  LDL R6, [R1+0x30] ;  /* 0x0000300001067983 */ /* 0x003ea20000100800 */
[----:B------:R-:W-:-:S05]  /*9440*/  VIADD R4, R4, 0x70 ;  /* 0x0000007004047836 */ /* 0x000fca0000000000 */
[----:B------:R-:W-:-:S13]  /*9450*/  ISETP.GE.AND P1, PT, R4, R3, PT ;  /* 0x000000030400720c */ /* 0x000fda0003f26270 */
[----:B------:R-:W-:-:S05]  /*9460*/  @!P1 LEA R2, P2, R10, R0, 0x1 ;  /* 0x000000000a029211 */ /* 0x000fca00078408ff */
[----:B------:R-:W-:-:S05]  /*9470*/  @!P1 IMAD.X R3, RZ, RZ, R5, P2 ;  /* 0x000000ffff039224 */ /* 0x000fca00010e0605 */
[----:B------:R-:W-:Y:S01]  /*9480*/  @!PT LDS RZ, [RZ] ;  /* 0x00000000fffff984 */ /* 0x000fe20000000800 */
[----:B------:R-:W-:Y:S01]  /*9490*/  @!PT LDS RZ, [RZ] ;  /* 0x00000000fffff984 */ /* 0x000fe20000000800 */
[----:B------:R-:W-:Y:S01]  /*94a0*/  @!PT LDS RZ, [RZ] ;  /* 0x00000000fffff984 */ /* 0x000fe20000000800 */
[----:B------:R0:W-:Y:S01]  /*94b0*/  @!P1 LDGSTS.E.BYPASS.LTC128B.128 [R9+0x1bc00], desc[UR42][R2.64], !P0 ;  /* 0x1bc0000002099fae */ /* 0x0001e2000c101d6a */
[----:B------:R-:W-:Y:S01]  /*94c0*/  NOP ;  /* 0x0000000000007918 */ /* 0x000fe20000000000 */
[----:B------:R-:W-:Y:S02]  /*94d0*/  SYNCS.ARRIVE.TRANS64.RED.A0T1 RZ, [UR36+0x22800], RZ ;  /* 0x022800ffffff79a7 */ /* 0x000fe40008200424 */
[----:B------:R-:W-:Y:S01]  /*94e0*/  ARRIVES.LDGSTSBAR.64.TRANSCNT [UR36+0x22800] ;  /* 0x02280000ff0079b0 */ /* 0x000fe20008000aa4 */
[----:B--2---:R-:W-:-:S04]  /*94f0*/  LOP3.LUT R0, R6, 0x1, RZ, 0xc, !PT ;  /* 0x0000000106007812 */ /* 0x004fc800078e0cff */
[----:B------:R-:W-:Y:S01]  /*9500*/  SHF.L.U32 R0, R0, 0x1f, RZ ;  /* 0x0000001f00007819 */ /* 0x000fe200000006ff */
[----:B------:R-:W-:Y:S01]  /*9510*/  NOP ;  /* 0x0000000000007918 */ /* 0x000fe20000000000 */
[----:B------:R-:W-:Y:S01]  /*9520*/  SYNCS.ARRIVE.TRANS64.A1T0 RZ, [UR36+0x22800], RZ ;  /* 0x022800ffffff79a7 */ /* 0x000fe20008100024 */
[----:B------:R-:W-:Y:S01]  /*9530*/  BSSY B0, `(.L_x_50) ;  /* 0x0000003000007945 */ /* 0x000fe20003800000 */
[----:B------:R-:W1:Y:S03]  /*9540*/  SYNCS.PHASECHK.TRANS64.TRYWAIT P0, [UR36+0x22820], R0 ;  /* 0x02282000ff0075a7 */ /* 0x000e660008000164 */
[----:B01----:R-:W-:Y:S05]  /*9550*/  @!P0 BRA `(.L_x_51) ;  /* 0x0000003400c88947 */ /* 0x003fea0003800000 */
.L_x_152:
[----:B------:R-:W-:Y:S05]  /*9560*/  BSYNC B0 ;  /* 0x0000000000007941 */ /* 0x000fea0003800000 */
.L_x_50:
[----:B------:R-:W2:Y:S01]  /*9570*/  LDL R2, [R1+0x8] ;  /* 0x0000080001027983 */ /* 0x000ea20000100800 */
[----:B------:R-:W-:Y:S01]  /*9580*/  BSSY B0, `(.L_x_52) ;  /* 0x000005a000007945 */ /* 0x000fe20003800000 */
[----:B--2---:R-:W-:-:S13]  /*9590*/  ISETP.NE.AND P0, PT, R2, RZ, PT ;  /* 0x000000ff0200720c */ /* 0x004fda0003f05270 */
[----:B------:R-:W-:Y:S05]  /*95a0*/  @!P0 BRA `(.L_x_53) ;  /* 0x00000004005c8947 */ /* 0x000fea0003800000 */
[----:B------:R-:W2:Y:S01]  /*95b0*/  LDL R4, [R1] ;  /* 0x0000000001047983 */ /* 0x000ea20000100800 */
[----:B------:R-:W-:Y:S01]  /*95c0*/  LEA R2, R18, UR36, 0x3 ;  /* 0x0000002412027c11 */ /* 0x000fe2000f8e18ff */
[----:B------:R-:W-:Y:S01]  /*95d0*/  BSSY B1, `(.L_x_54) ;  /* 0x0000007000017945 */ /* 0x000fe20003800000 */
[----:B0-----:R-:W0:Y:S02]  /*95e0*/  S2R R3, SR_TID.X ;  /* 0x0000000000037919 */ /* 0x001e240000002100 */
[----:B0-----:R-:W-:-:S04]  /*95f0*/  LOP3.LUT R3, R3, 0x7f, RZ, 0xc0, !PT ;  /* 0x0000007f03037812 */ /* 0x001fc800078ec0ff */
[----:B------:R-:W-:Y:S02]  /*9600*/  ISETP.NE.AND P1, PT, R3, RZ, PT ;  /* 0x000000ff0300720c */ /* 0x000fe40003f25270 */
[----:B--2---:R-:W-:-:S04]  /*9610*/  SHF.L.U32 R0, R4, 0x1f, RZ ;  /* 0x0000001f04007819 */ /* 0x004fc800000006ff */
[----:B------:R-:W0:Y:S02]  /*9620*/  SYNCS.PHASECHK.TRANS64.TRYWAIT P0, [R2+URZ+0x22860], R0 ;  /* 0x02286000020075a7 */ /* 0x000e24000800017f */
[----:B0-----:R-:W-:Y:S05]  /*9630*/  @!P0 BRA `(.L_x_55) ;  /* 0x0000003400a88947 */ /* 0x001fea0003800000 */
.L_x_153:
[----:B------:R-:W-:Y:S05]  /*9640*/  BSYNC B1 ;  /* 0x0000000000017941 */ /* 0x000fea0003800000 */
.L_x_54:
[----:B------:R-:W-:Y:S04]  /*9650*/  BSSY B1, `(.L_x_56) ;  /* 0x0000009000017945 */ /* 0x000fe80003800000 */
[----:B------:R-:W-:Y:S05]  /*9660*/  @P1 BRA `(.L_x_57) ;  /* 0x00000000001c1947 */ /* 0x000fea0003800000 */
[----:B------:R-:W1:Y:S01]  /*9670*/  S2R R3, SR_TID.X ;  /* 0x0000000000037919 */ /* 0x000e620000002100 */
[----:B0-----:R-:W-:-:S04]  /*9680*/  IMAD.MOV.U32 R0, RZ, RZ, 0xc000 ;  /* 0x0000c000ff007424 */ /* 0x001fc800078e00ff */
[----:B------:R2:W-:Y:S01]  /*9690*/  SYNCS.ARRIVE.TRANS64 RZ, [R2+URZ+0x22850], R0 ;  /* 0x0228500002ff79a7 */ /* 0x0005e2000800003f */
[----:B-1----:R-:W-:-:S04]  /*96a0*/  LOP3.LUT R3, R3, 0x1f, RZ, 0xc0, !PT ;  /* 0x0000001f03037812 */ /* 0x002fc800078ec0ff */
[----:B------:R-:W-:-:S13]  /*96b0*/  ISETP.NE.AND P0, PT, R3, RZ, PT ;  /* 0x000000ff0300720c */ /* 0x000fda0003f05270 */
[----:B--2---:R-:W-:Y:S05]  /*96c0*/  @!P0 BRA `(.L_x_57) ;  /* 0x0000000000048947 */ /* 0x004fea0003800000 */
[----:B------:R-:W-:Y:S01]  /*96d0*/  BPT.TRAP 0x1 ;  /* 0x000000040000795c */ /* 0x000fe20000300000 */
.L_x_57:
[----:B------:R-:W-:Y:S05]  /*96e0*/  BSYNC B1 ;  /* 0x0000000000017941 */ /* 0x000fea0003800000 */
.L_x_56:
[----:B0-----:R-:W2:Y:S01]  /*96f0*/  LDL R0, [R1+0x28] ;  /* 0x0000280001007983 */ /* 0x001ea20000100800 */
[----:B------:R-:W-:Y:S01]  /*9700*/  IMAD.U32 R3, RZ, RZ, UR36 ;  /* 0x00000024ff037e24 */ /* 0x000fe2000f8e00ff */
[----:B------:R-:W-:Y:S01]  /*9710*/  UIADD3 UR4, UP0, UR40, 0x470, URZ ;  /* 0x0000047028047890 */ /* 0x000fe2000ff1e03f */
[----:B------:R-:W-:Y:S01]  /*9720*/  PLOP3.LUT P0, PT, PT, PT, PT, 0x80, 0x0 ;  /* 0x000000000000781c */ /* 0x000fe20003f0f070 */
[----:B------:R-:W-:Y:S01]  /*9730*/  VIADD R2, R2, 0x22850 ;  /* 0x0002285002027836 */ /* 0x000fe20000000000 */
[----:B------:R-:W-:Y:S01]  /*9740*/  UMOV UR6, 0x0 ;  /* 0x0000000000067882 */ /* 0x000fe20000000000 */
[----:B------:R-:W-:Y:S01]  /*9750*/  IMAD R3, R18, 0xc000, R3 ;  /* 0x0000c00012037824 */ /* 0x000fe200078e0203 */
[----:B------:R-:W-:Y:S01]  /*9760*/  UIADD3.X UR5, URZ, UR41, URZ, UP0, !UPT ;  /* 0x000000293f057290 */ /* 0x000fe200087fe43f */
[----:B------:R-:W-:Y:S02]  /*9770*/  UMOV UR7, 0x14f00000 ;  /* 0x14f0000000077882 */ /* 0x000fe40000000000 */
[----:B------:R-:W-:Y:S01]  /*9780*/  VIADD R4, R3, 0x400 ;  /* 0x0000040003047836 */ /* 0x000fe20000000000 */
[----:B------:R-:W-:Y:S01]  /*9790*/  UMOV UR10, URZ ;  /* 0x0000003f000a7c82 */ /* 0x000fe20008000000 */
[----:B--2---:R-:W-:-:S07]  /*97a0*/  IMAD R0, R0, 0x60, RZ ;  /* 0x0000006000007824 */ /* 0x004fce00078e02ff */
.L_x_58:
[----:B------:R-:W-:-:S13]  /*97b0*/  @P0 ELECT P1, URZ, PT ;  /* 0x00000000003f082f */ /* 0x000fda0003820000 */
[----:B------:R-:W-:Y:S02]  /*97c0*/  @P1 R2UR UR13, R16 ;  /* 0x00000000100d12ca */ /* 0x000fe400000e0000 */
[----:B------:R-:W-:Y:S02]  /*97d0*/  @P1 R2UR UR12, R17 ;  /* 0x00000000110c12ca */ /* 0x000fe400000e0000 */
[----:B------:R-:W-:Y:S02]  /*97e0*/  @P1 R2UR UR11, R0 ;  /* 0x00000000000b12ca */ /* 0x000fe400000e0000 */
[----:B------:R-:W-:Y:S02]  /*97f0*/  @P1 R2UR UR9, R2 ;  /* 0x00000000020912ca */ /* 0x000fe400000e0000 */
[----:B------:R-:W-:Y:S02]  /*9800*/  @P1 R2UR UR8, R4 ;  /* 0x00000000040812ca */ /* 0x000fe400000e0000 */
[----:B------:R-:W-:-:S02]  /*9810*/  @P1 PLOP3.LUT P0, PT, P1, PT, PT, 0x8, 0x0 ;  /* 0x000000000000181c */ /* 0x000fc40000f0e170 */
[----:B------:R-:W-:-:S09]  /*9820*/  PLOP3.LUT P1, PT, PT, PT, PT, 0x8, 0x0 ;  /* 0x000000000000781c */ /* 0x000fd20003f2e170 */
[----:B------:R0:W-:Y:S02]  /*9830*/  UTMALDG.4D [UR8], [UR4], desc[UR6] ;  /* 0x00000608040075b4 */ /* 0x0001e40008019000 */
[----:B0-----:R-:W-:Y:S05]  /*9840*/  @P0 BRA.U.ANY `(.L_x_58) ;  /* 0xfffffffd00d80947 */ /* 0x001fea000393ffff */
[----:B------:R-:W-:Y:S01]  /*9850*/  PLOP3.LUT P0, PT, PT, PT, PT, 0x80, 0x0 ;  /* 0x000000000000781c */ /* 0x000fe20003f0f070 */
[----:B------:R-:W-:Y:S01]  /*9860*/  VIADD R4, R3, 0x3400 ;  /* 0x0000340003047836 */ /* 0x000fe20000000000 */
[----:B------:R-:W-:Y:S01]  /*9870*/  UMOV UR6, 0x0 ;  /* 0x0000000000067882 */ /* 0x000fe20000000000 */
[----:B------:R-:W-:Y:S01]  /*9880*/  UMOV UR7, 0x14f00000 ;  /* 0x14f0000000077882 */ /* 0x000fe20000000000 */
[----:B------:R-:W-:-:S09]  /*9890*/  UMOV UR10, 0x40 ;  /* 0x00000040000a7882 */ /* 0x000fd20000000000 */
.L_x_59:
        /* <DEDUP_REMOVED lines=15> */
.L_x_60:
        /* <DEDUP_REMOVED lines=15> */
.L_x_61:
        /* <DEDUP_REMOVED lines=9> */
[----:B-1----:R-:W-:Y:S05]  /*9b10*/  @P0 BRA.U.ANY `(.L_x_61) ;  /* 0xfffffffd00d80947 */ /* 0x002fea000393ffff */
.L_x_53:
[----:B------:R-:W-:Y:S05]  /*9b20*/  BSYNC B0 ;  /* 0x0000000000007941 */ /* 0x000fea0003800000 */
.L_x_52:
[----:B------:R-:W2:Y:S04]  /*9b30*/  LDL.LU R4, [R1+0x2c] ;  /* 0x00002c0001047983 */ /* 0x000ea80000300800 */
[----:B------:R-:W3:Y:S01]  /*9b40*/  LDL.LU R7, [R1] ;  /* 0x0000000001077983 */ /* 0x000ee20000300800 */
[----:B------:R-:W-:-:S05]  /*9b50*/  VIADD R18, R18, 0x1 ;  /* 0x0000000112127836 */ /* 0x000fca0000000000 */
[----:B------:R-:W-:-:S04]  /*9b60*/  ISETP.NE.AND P0, PT, R18, 0x2, PT ;  /* 0x000000021200780c */ /* 0x000fc80003f05270 */
[----:B0-----:R-:W-:Y:S02]  /*9b70*/  SEL R0, RZ, 0x1, P0 ;  /* 0x00000001ff007807 */ /* 0x001fe40000000000 */
[----:B------:R-:W-:Y:S02]  /*9b80*/  SEL R18, R18, RZ, P0 ;  /* 0x000000ff12127207 */ /* 0x000fe40000000000 */
[----:B--2---:R-:W-:Y:S02]  /*9b90*/  ISETP.GE.AND P1, PT, R4, 0x61, PT ;  /* 0x000000610400780c */ /* 0x004fe40003f26270 */
[----:B---3--:R-:W-:-:S05]  /*9ba0*/  LOP3.LUT R7, R7, R0, RZ, 0x3c, !PT ;  /* 0x0000000007077212 */ /* 0x008fca00078e3cff */
[----:B------:R0:W-:Y:S06]  /*9bb0*/  STL [R1], R7 ;  /* 0x0000000701007387 */ /* 0x0001ec0000100800 */
[----:B------:R-:W-:Y:S05]  /*9bc0*/  @!P1 BRA `(.L_x_62) ;  /* 0x0000001c00989947 */ /* 0x000fea0003800000 */
[----:B------:R-:W2:Y:S01]  /*9bd0*/  LDL R4, [R1+0x20] ;  /* 0x0000200001047983 */ /* 0x000ea20000100800 */
[----:B------:R-:W-:Y:S02]  /*9be0*/  IMAD.MOV.U32 R0, RZ, RZ, 0x1 ;  /* 0x00000001ff007424 */ /* 0x000fe400078e00ff */
[----:B--2---:R-:W-:-:S05]  /*9bf0*/  IMAD.MOV R6, RZ, RZ, -R4 ;  /* 0x000000ffff067224 */ /* 0x004fca00078e0a04 */
[----:B------:R-:W-:-:S05]  /*9c00*/  VIADDMNMX R6, R6, R0, 0xffffffff, !PT ;  /* 0xffffffff06067446 */ /* 0x000fca0007800100 */
[----:B------:R-:W-:-:S05]  /*9c10*/  IMAD.IADD R0, R4, 0x1, R6 ;  /* 0x0000000104007824 */ /* 0x000fca00078e0206 */
[----:B------:R-:W-:-:S04]  /*9c20*/  LOP3.LUT R0, R0, 0x1, RZ, 0xc0, !PT ;  /* 0x0000000100007812 */ /* 0x000fc800078ec0ff */
[----:B------:R-:W-:Y:S01]  /*9c30*/  ISETP.NE.U32.AND P0, PT, R0, 0x1, PT ;  /* 0x000000010000780c */ /* 0x000fe20003f05070 */
[----:B------:R-:W-:-:S12]  /*9c40*/  VIADD R0, R4, 0xfffffffe ;  /* 0xfffffffe04007836 */ /* 0x000fd80000000000 */
[----:B------:R-:W-:Y:S05]  /*9c50*/  @P0 BRA `(.L_x_63) ;  /* 0x0000000800740947 */ /* 0x000fea0003800000 */
[----:B------:R-:W2:Y:S01]  /*9c60*/  LDL R4, [R1+0x8] ;  /* 0x0000080001047983 */ /* 0x000ea20000100800 */
[----:B------:R-:W-:Y:S01]  /*9c70*/  BSSY B0, `(.L_x_64) ;  /* 0x0000092000007945 */ /* 0x000fe20003800000 */
[----:B--2---:R-:W-:-:S13]  /*9c80*/  ISETP.NE.AND P2, PT, R4, RZ, PT ;  /* 0x000000ff0400720c */ /* 0x004fda0003f45270 */
[----:B------:R-:W-:Y:S05]  /*9c90*/  @!P2 BRA `(.L_x_65) ;  /* 0x00000008003ca947 */ /* 0x000fea0003800000 */
[----:B------:R-:W2:Y:S02]  /*9ca0*/  LDL R4, [R1+0xc] ;  /* 0x00000c0001047983 */ /* 0x000ea40000100800 */
[----:B--2---:R-:W-:-:S13]  /*9cb0*/  ISETP.NE.AND P2, PT, R4, RZ, PT ;  /* 0x000000ff0400720c */ /* 0x004fda0003f45270 */
[----:B------:R-:W-:Y:S05]  /*9cc0*/  @!P2 BRA `(.L_x_66) ;  /* 0x00000000004ca947 */ /* 0x000fea0003800000 */
[----:B------:R-:W2:Y:S01]  /*9cd0*/  LDL R8, [R1+0x4] ;  /* 0x0000040001087983 */ /* 0x000ea20000100800 */
[----:B------:R-:W1:Y:S01]  /*9ce0*/  LDC R5, c[0x0][0x43c] ;  /* 0x00010f00ff057b82 */ /* 0x000e620000000800 */
[----:B------:R-:W-:Y:S01]  /*9cf0*/  ULDC.64 UR4, c[0x0][0x428] ;  /* 0x00010a0000047ab9 */ /* 0x000fe20000000a00 */
[----:B-1----:R-:W-:-:S13]  /*9d00*/  ISETP.NE.AND P0, PT, R5, 0x1, PT ;  /* 0x000000010500780c */ /* 0x002fda0003f05270 */
[----:B------:R-:W1:Y:S02]  /*9d10*/  @P0 LDC.64 R2, c[0x0][0x440] ;  /* 0x00011000ff020b82 */ /* 0x000e640000000a00 */
[----:B-1----:R-:W-:-:S04]  /*9d20*/  @P0 IMAD.HI.U32 R4, R0, R2, RZ ;  /* 0x0000000200040227 */ /* 0x002fc800078e00ff */
[----:B------:R-:W-:Y:S01]  /*9d30*/  IMAD.MOV.U32 R2, RZ, RZ, R0 ;  /* 0x000000ffff027224 */ /* 0x000fe200078e0000 */
[----:B------:R-:W-:-:S05]  /*9d40*/  @P0 SHF.R.U32.HI R2, RZ, R3, R4 ;  /* 0x00000003ff020219 */ /* 0x000fca0000011604 */
[----:B------:R-:W-:-:S04]  /*9d50*/  IMAD.MOV R3, RZ, RZ, -R2 ;  /* 0x000000ffff037224 */ /* 0x000fc800078e0a02 */
[----:B------:R-:W-:Y:S01]  /*9d60*/  IMAD R0, R5, R3, R0 ;  /* 0x0000000305007224 */ /* 0x000fe200078e0200 */
[----:B------:R-:W-:-:S03]  /*9d70*/  SHF.R.S32.HI R3, RZ, 0x1f, R2 ;  /* 0x0000001fff037819 */ /* 0x000fc60000011402 */
[----:B------:R-:W-:-:S04]  /*9d80*/  IMAD.WIDE.U32 R2, R19, UR4, R2 ;  /* 0x0000000413027c25 */ /* 0x000fc8000f8e0002 */
[----:B--2---:R-:W-:-:S04]  /*9d90*/  IMAD R4, R8, UR4, RZ ;  /* 0x0000000408047c24 */ /* 0x004fc8000f8e02ff */
[----:B------:R-:W-:Y:S01]  /*9da0*/  IMAD R4, R19, UR5, R4 ;  /* 0x0000000513047c24 */ /* 0x000fe2000f8e0204 */
[----:B------:R-:W-:-:S03]  /*9db0*/  ULDC.64 UR4, c[0x0][0x418] ;  /* 0x0001060000047ab9 */ /* 0x000fc60000000a00 */
[----:B------:R-:W-:Y:S01]  /*9dc0*/  IMAD.IADD R3, R4, 0x1, R3 ;  /* 0x0000000104037824 */ /* 0x000fe200078e0203 */
[----:B------:R-:W-:-:S04]  /*9dd0*/  LEA R4, P0, R2, UR4, 0x2 ;  /* 0x0000000402047c11 */ /* 0x000fc8000f8010ff */
[----:B------:R-:W-:-:S05]  /*9de0*/  LEA.HI.X R5, R2, UR5, R3, 0x2, P0 ;  /* 0x0000000502057c11 */ /* 0x000fca00080f1403 */
[----:B------:R1:W5:Y:S04]  /*9df0*/  LDG.E R16, desc[UR42][R4.64] ;  /* 0x0000002a04107981 */ /* 0x000368000c1e1900 */
.L_x_66:
[----:B------:R-:W-:Y:S01]  /*9e00*/  LEA R3, R18, UR36, 0x3 ;  /* 0x0000002412037c11 */ /* 0x000fe2000f8e18ff */
[----:B-1----:R-:W1:Y:S01]  /*9e10*/  S2R R4, SR_TID.X ;  /* 0x0000000000047919 */ /* 0x002e620000002100 */
[----:B------:R-:W-:Y:S01]  /*9e20*/  SHF.L.U32 R2, R7, 0x1f, RZ ;  /* 0x0000001f07027819 */ /* 0x000fe200000006ff */
[----:B------:R-:W-:Y:S03]  /*9e30*/  BSSY B1, `(.L_x_67) ;  /* 0x0000005000017945 */ /* 0x000fe60003800000 */
[----:B------:R-:W2:Y:S01]  /*9e40*/  SYNCS.PHASECHK.TRANS64.TRYWAIT P0, [R3+URZ+0x22840], R2 ;  /* 0x02284002030075a7 */ /* 0x000ea2000800017f */
[----:B-1----:R-:W-:-:S04]  /*9e50*/  LOP3.LUT R4, R4, 0x7f, RZ, 0xc0, !PT ;  /* 0x0000007f04047812 */ /* 0x002fc800078ec0ff */
[----:B------:R-:W-:Y:S01]  /*9e60*/  ISETP.NE.AND P1, PT, R4, RZ, PT ;  /* 0x000000ff0400720c */ /* 0x000fe20003f25270 */
[----:B--2---:R-:W-:-:S12]  /*9e70*/  @!P0 BRA `(.L_x_68) ;  /* 0x0000002c00ac8947 */ /* 0x004fd80003800000 */
.L_x_154:
[----:B------:R-:W-:Y:S05]  /*9e80*/  BSYNC B1 ;  /* 0x0000000000017941 */ /* 0x000fea0003800000 */
.L_x_67:
[----:B------:R-:W-:Y:S04]  /*9e90*/  BSSY B1, `(.L_x_69) ;  /* 0x0000009000017945 */ /* 0x000fe80003800000 */
[----:B------:R-:W-:Y:S05]  /*9ea0*/  @P1 BRA `(.L_x_70) ;  /* 0x00000000001c1947 */ /* 0x000fea0003800000 */
[----:B------:R-:W2:Y:S01]  /*9eb0*/  S2R R5, SR_TID.X ;  /* 0x0000000000057919 */ /* 0x000ea20000002100 */
[----:B------:R-:W-:-:S04]  /*9ec0*/  IMAD.MOV.U32 R4, RZ, RZ, 0x3000 ;  /* 0x00003000ff047424 */ /* 0x000fc800078e00ff */
[----:B------:R3:W-:Y:S01]  /*9ed0*/  SYNCS.ARRIVE.TRANS64 RZ, [R3+URZ+0x22830], R4 ;  /* 0x0228300403ff79a7 */ /* 0x0007e2000800003f */
[----:B--2---:R-:W-:-:S04]  /*9ee0*/  LOP3.LUT R5, R5, 0x1f, RZ, 0xc0, !PT ;  /* 0x0000001f05057812 */ /* 0x004fc800078ec0ff */
[----:B------:R-:W-:-:S13]  /*9ef0*/  ISETP.NE.AND P0, PT, R5, RZ, PT ;  /* 0x000000ff0500720c */ /* 0x000fda0003f05270 */
[----:B---3--:R-:W-:Y:S05]  /*9f00*/  @!P0 BRA `(.L_x_70) ;  /* 0x0000000000048947 */ /* 0x008fea0003800000 */
[----:B------:R-:W-:Y:S01]  /*9f10*/  BPT.TRAP 0x1 ;  /* 0x000000040000795c */ /* 0x000fe20000300000 */
.L_x_70:
[----:B------:R-:W-:Y:S05]  /*9f20*/  BSYNC B1 ;  /* 0x0000000000017941 */ /* 0x000fea0003800000 */
.L_x_69:
[----:B------:R-:W-:Y:S01]  /*9f30*/  IMAD.MOV.U32 R10, RZ, RZ, RZ ;  /* 0x000000ffff0a7224 */ /* 0x000fe200078e00ff */
[----:B------:R-:W-:Y:S01]  /*9f40*/  UIADD3 UR4, UP0, UR40, 0x370, URZ ;  /* 0x0000037028047890 */ /* 0x000fe2000ff1e03f */
[----:B0-----:R-:W-:Y:S01]  /*9f50*/  IMAD.U32 R7, RZ, RZ, UR36 ;  /* 0x00000024ff077e24 */ /* 0x001fe2000f8e00ff */
[----:B------:R-:W-:Y:S01]  /*9f60*/  PLOP3.LUT P0, PT, PT, PT, PT, 0x80, 0x0 ;  /* 0x000000000000781c */ /* 0x000fe20003f0f070 */
[----:B------:R-:W-:Y:S01]  /*9f70*/  IMAD R0, R0, 0x60, RZ ;  /* 0x0000006000007824 */ /* 0x000fe200078e02ff */
[----:B------:R-:W-:Y:S01]  /*9f80*/  R2UR UR10, R10 ;  /* 0x000000000a0a72ca */ /* 0x000fe200000e0000 */
[----:B------:R-:W-:Y:S01]  /*9f90*/  IMAD R4, R18, 0x3000, R7 ;  /* 0x0000300012047824 */ /* 0x000fe200078e0207 */
[----:B------:R-:W-:Y:S01]  /*9fa0*/  UIADD3.X UR5, URZ, UR41, URZ, UP0, !UPT ;  /* 0x000000293f057290 */ /* 0x000fe200087fe43f */
[----:B------:R-:W-:Y:S01]  /*9fb0*/  VIADD R5, R3, 0x22830 ;  /* 0x0002283003057836 */ /* 0x000fe20000000000 */
[----:B------:R-:W-:Y:S01]  /*9fc0*/  UMOV UR6, 0x0 ;  /* 0x0000000000067882 */ /* 0x000fe20000000000 */
[----:B------:R-:W-:Y:S01]  /*9fd0*/  VIADD R4, R4, 0x1c400 ;  /* 0x0001c40004047836 */ /* 0x000fe20000000000 */
[----:B------:R-:W-:-:S09]  /*9fe0*/  UMOV UR7, 0x14f00000 ;  /* 0x14f0000000077882 */ /* 0x000fd20000000000 */
.L_x_71:
[----:B------:R-:W-:-:S13]  /*9ff0*/  @P0 ELECT P2, URZ, PT ;  /* 0x00000000003f082f */ /* 0x000fda0003840000 */
[----:B-----5:R-:W-:Y:S02]  /*a000*/  @P2 R2UR UR13, R16 ;  /* 0x00000000100d22ca */ /* 0x020fe400000e0000 */
        /* <DEDUP_REMOVED lines=8> */
[----:B------:R-:W0:Y:S01]  /*a090*/  SYNCS.PHASECHK.TRANS64.TRYWAIT P0, [R3+URZ+0x22860], R2 ;  /* 0x02286002030075a7 */ /* 0x000e22000800017f */
[----:B------:R-:W-:Y:S04]  /*a0a0*/  BSSY B1, `(.L_x_72) ;  /* 0x0000002000017945 */ /* 0x000fe80003800000 */
[----:B0-----:R-:W-:Y:S05]  /*a0b0*/  @!P0 BRA `(.L_x_73) ;  /* 0x0000002c00308947 */ /* 0x001fea0003800000 */
.L_x_155:
[----:B------:R-:W-:Y:S05]  /*a0c0*/  BSYNC B1 ;  /* 0x0000000000017941 */ /* 0x000fea0003800000 */
.L_x_72:
[----:B------:R-:W-:Y:S01]  /*a0d0*/  BSSY B1, `(.L_x_74) ;  /* 0x000000b000017945 */ /* 0x000fe20003800000 */
[----:B------:R-:W-:Y:S02]  /*a0e0*/  IMAD.MOV.U32 R8, RZ, RZ, 0x0 ;  /* 0x00000000ff087424 */ /* 0x000fe400078e00ff */
[----:B------:R-:W-:Y:S01]  /*a0f0*/  IMAD.MOV.U32 R9, RZ, RZ, 0x14f00000 ;  /* 0x14f00000ff097424 */ /* 0x000fe200078e00ff */
[----:B------:R-:W-:Y:S06]  /*a100*/  @P1 BRA `(.L_x_75) ;  /* 0x00000000001c1947 */ /* 0x000fec0003800000 */
[----:B------:R-:W2:Y:S01]  /*a110*/  S2R R4, SR_TID.X ;  /* 0x0000000000047919 */ /* 0x000ea20000002100 */
[----:B01----:R-:W-:-:S04]  /*a120*/  IMAD.MOV.U32 R2, RZ, RZ, 0xc000 ;  /* 0x0000c000ff027424 */ /* 0x003fc800078e00ff */
[----:B------:R3:W-:Y:S01]  /*a130*/  SYNCS.ARRIVE.TRANS64 RZ, [R3+URZ+0x22850], R2 ;  /* 0x0228500203ff79a7 */ /* 0x0007e2000800003f */
[----:B--2---:R-:W-:-:S04]  /*a140*/  LOP3.LUT R4, R4, 0x1f, RZ, 0xc0, !PT ;  /* 0x0000001f04047812 */ /* 0x004fc800078ec0ff */
[----:B------:R-:W-:-:S13]  /*a150*/  ISETP.NE.AND P0, PT, R4, RZ, PT ;  /* 0x000000ff0400720c */ /* 0x000fda0003f05270 */
[----:B---3--:R-:W-:Y:S05]  /*a160*/  @!P0 BRA `(.L_x_75) ;  /* 0x0000000000048947 */ /* 0x008fea0003800000 */
[----:B------:R-:W-:Y:S01]  /*a170*/  BPT.TRAP 0x1 ;  /* 0x000000040000795c */ /* 0x000fe20000300000 */
.L_x_75:
[----:B------:R-:W-:Y:S05]  /*a180*/  BSYNC B1 ;  /* 0x0000000000017941 */ /* 0x000fea0003800000 */
.L_x_74:
[----:B------:R-:W-:Y:S01]  /*a190*/  R2UR UR10, R10 ;  /* 0x000000000a0a72ca */ /* 0x000fe200000e0000 */
[----:B01----:R-:W-:Y:S01]  /*a1a0*/  IMAD R2, R18, 0xc000, R7 ;  /* 0x0000c00012027824 */ /* 0x003fe200078e0207 */
[----:B------:R-:W-:Y:S01]  /*a1b0*/  R2UR UR6, R8 ;  /* 0x00000000080672ca */ /* 0x000fe200000e0000 */
[----:B------:R-:W-:Y:S01]  /*a1c0*/  UIADD3 UR4, UP0, UR40, 0x470, URZ ;  /* 0x0000047028047890 */ /* 0x000fe2000ff1e03f */
[----:B------:R-:W-:Y:S01]  /*a1d0*/  R2UR UR7, R9 ;  /* 0x00000000090772ca */ /* 0x000fe200000e0000 */
[----:B------:R-:W-:Y:S01]  /*a1e0*/  VIADD R3, R3, 0x22850 ;  /* 0x0002285003037836 */ /* 0x000fe20000000000 */
[----:B------:R-:W-:Y:S01]  /*a1f0*/  PLOP3.LUT P0, PT, PT, PT, PT, 0x80, 0x0 ;  /* 0x000000000000781c */ /* 0x000fe20003f0f070 */
[----:B------:R-:W-:Y:S01]  /*a200*/  VIADD R4, R2, 0x400 ;  /* 0x0000040002047836 */ /* 0x000fe20000000000 */
[----:B------:R-:W-:-:S12]  /*a210*/  UIADD3.X UR5, URZ, UR41, URZ, UP0, !UPT ;  /* 0x000000293f057290 */ /* 0x000fd800087fe43f */
.L_x_76:
        /* <DEDUP_REMOVED lines=10> */
[----:B------:R-:W-:Y:S01]  /*a2c0*/  R2UR UR6, R8 ;  /* 0x00000000080672ca */ /* 0x000fe200000e0000 */
[----:B------:R-:W-:Y:S01]  /*a2d0*/  VIADD R4, R2, 0x3400 ;  /* 0x0000340002047836 */ /* 0x000fe20000000000 */
[----:B------:R-:W-:Y:S01]  /*a2e0*/  R2UR UR7, R9 ;  /* 0x00000000090772ca */ /* 0x000fe200000e0000 */
[----:B------:R-:W-:Y:S01]  /*a2f0*/  UMOV UR10, 0x40 ;  /* 0x00000040000a7882 */ /* 0x000fe20000000000 */
[----:B------:R-:W-:-:S13]  /*a300*/  PLOP3.LUT P0, PT, PT, PT, PT, 0x80, 0x0 ;  /* 0x000000000000781c */ /* 0x000fda0003f0f070 */
.L_x_77:
        /* <DEDUP_REMOVED lines=15> */
.L_x_78:
        /* <DEDUP_REMOVED lines=15> */
.L_x_79:
        /* <DEDUP_REMOVED lines=10> */
.L_x_65:
[----:B------:R-:W-:Y:S05]  /*a590*/  BSYNC B0 ;  /* 0x0000000000007941 */ /* 0x000fea0003800000 */
.L_x_64:
[----:B------:R-:W2:Y:S04]  /*a5a0*/  LDL.LU R5, [R1] ;  /* 0x0000000001057983 */ /* 0x000ea80000300800 */
[----:B------:R-:W3:Y:S01]  /*a5b0*/  LDL.LU R4, [R1+0x20] ;  /* 0x0000200001047983 */ /* 0x000ee20000300800 */
[----:B------:R-:W-:-:S05]  /*a5c0*/  VIADD R18, R18, 0x1 ;  /* 0x0000000112127836 */ /* 0x000fca0000000000 */
[----:B------:R-:W-:-:S04]  /*a5d0*/  ISETP.NE.AND P0, PT, R18, 0x2, PT ;  /* 0x000000021200780c */ /* 0x000fc80003f05270 */
[----:B------:R-:W-:Y:S02]  /*a5e0*/  SEL R0, RZ, 0x1, P0 ;  /* 0x00000001ff007807 */ /* 0x000fe40000000000 */
[----:B------:R-:W-:Y:S02]  /*a5f0*/  SEL R18, R18, RZ, P0 ;  /* 0x000000ff12127207 */ /* 0x000fe40000000000 */
[----:B--2---:R-:W-:Y:S01]  /*a600*/  LOP3.LUT R5, R5, R0, RZ, 0x3c, !PT ;  /* 0x0000000005057212 */ /* 0x004fe200078e3cff */
[----:B---3--:R-:W-:-:S04]  /*a610*/  VIADD R0, R4, 0xfffffffd ;  /* 0xfffffffd04007836 */ /* 0x008fc80000000000 */
[----:B------:R1:W-:Y:S03]  /*a620*/  STL [R1], R5 ;  /* 0x0000000501007387 */ /* 0x0003e60000100800 */
.L_x_63:
[----:B------:R-:W2:Y:S01]  /*a630*/  LDL.LU R2, [R1+0x18] ;  /* 0x0000180001027983 */ /* 0x000ea20000300800 */
[----:B------:R-:W-:Y:S01]  /*a640*/  IMAD.MOV R6, RZ, RZ, -R6 ;  /* 0x000000ffff067224 */ /* 0x000fe200078e0a06 */
[----:B------:R-:W-:Y:S04]  /*a650*/  BSSY B0, `(.L_x_62) ;  /* 0x000013d000007945 */ /* 0x000fe80003800000 */
[----:B--2---:R-:W-:-:S13]  /*a660*/  ISETP.NE.AND P0, PT, R2, R6, PT ;  /* 0x000000060200720c */ /* 0x004fda0003f05270 */
[----:B------:R-:W-:Y:S05]  /*a670*/  @!P0 BRA `(.L_x_80) ;  /* 0x0000001000e88947 */ /* 0x000fea0003800000 */
.L_x_113:
[----:B--2---:R-:W2:Y:S01]  /*a680*/  LDL R2, [R1+0x8] ;  /* 0x0000080001027983 */ /* 0x004ea20000100800 */
[----:B------:R-:W-:Y:S01]  /*a690*/  BSSY B1, `(.L_x_81) ;  /* 0x0000094000017945 */ /* 0x000fe20003800000 */
[----:B--2---:R-:W-:-:S13]  /*a6a0*/  ISETP.NE.AND P0, PT, R2, RZ, PT ;  /* 0x000000ff0200720c */ /* 0x004fda0003f05270 */
[----:B------:R-:W-:Y:S05]  /*a6b0*/  @!P0 BRA `(.L_x_82) ;  /* 0x0000000800448947 */ /* 0x000fea0003800000 */
[----:B------:R-:W2:Y:S01]  /*a6c0*/  LDL R2, [R1+0xc] ;  /* 0x00000c0001027983 */ /* 0x000ea20000100800 */
[----:B------:R-:W-:Y:S01]  /*a6d0*/  IMAD.MOV.U32 R6, RZ, RZ, R0 ;  /* 0x000000ffff067224 */ /* 0x000fe200078e0000 */
[----:B--2---:R-:W-:-:S13]  /*a6e0*/  ISETP.NE.AND P0, PT, R2, RZ, PT ;  /* 0x000000ff0200720c */ /* 0x004fda0003f05270 */
[----:B------:R-:W-:Y:S05]  /*a6f0*/  @!P0 BRA `(.L_x_83) ;  /* 0x00000000004c8947 */ /* 0x000fea0003800000 */
[----:B-1----:R-:W2:Y:S01]  /*a700*/  LDL R5, [R1+0x4] ;  /* 0x0000040001057983 */ /* 0x002ea20000100800 */
        /* <DEDUP_REMOVED lines=18> */
.L_x_83:
[----:B------:R-:W3:Y:S01]  /*a830*/  LDL R2, [R1] ;  /* 0x0000000001027983 */ /* 0x000ee20000100800 */
[----:B--2---:R-:W-:Y:S01]  /*a840*/  LEA R4, R18, UR36, 0x3 ;  /* 0x0000002412047c11 */ /* 0x004fe2000f8e18ff */
[----:B------:R-:W-:Y:S01]  /*a850*/  BSSY B2, `(.L_x_84) ;  /* 0x0000007000027945 */ /* 0x000fe20003800000 */
[----:B------:R-:W2:Y:S02]  /*a860*/  S2R R3, SR_TID.X ;  /* 0x0000000000037919 */ /* 0x000ea40000002100 */
[----:B--2---:R-:W-:-:S04]  /*a870*/  LOP3.LUT R3, R3, 0x7f, RZ, 0xc0, !PT ;  /* 0x0000007f03037812 */ /* 0x004fc800078ec0ff */
[----:B------:R-:W-:Y:S02]  /*a880*/  ISETP.NE.AND P1, PT, R3, RZ, PT ;  /* 0x000000ff0300720c */ /* 0x000fe40003f25270 */
[----:B---3--:R-:W-:-:S04]  /*a890*/  SHF.L.U32 R2, R2, 0x1f, RZ ;  /* 0x0000001f02027819 */ /* 0x008fc800000006ff */
[----:B------:R-:W2:Y:S02]  /*a8a0*/  SYNCS.PHASECHK.TRANS64.TRYWAIT P0, [R4+URZ+0x22840], R2 ;  /* 0x02284002040075a7 */ /* 0x000ea4000800017f */
[----:B--2---:R-:W-:Y:S05]  /*a8b0*/  @!P0 BRA `(.L_x_85) ;  /* 0x0000002400448947 */ /* 0x004fea0003800000 */
.L_x_156:
[----:B------:R-:W-:Y:S05]  /*a8c0*/  BSYNC B2 ;  /* 0x0000000000027941 */ /* 0x000fea0003800000 */
.L_x_84:
[----:B------:R-:W-:Y:S04]  /*a8d0*/  BSSY B2, `(.L_x_86) ;  /* 0x0000009000027945 */ /* 0x000fe80003800000 */
[----:B------:R-:W-:Y:S05]  /*a8e0*/  @P1 BRA `(.L_x_87) ;  /* 0x00000000001c1947 */ /* 0x000fea0003800000 */
[----:B-1----:R-:W1:Y:S01]  /*a8f0*/  S2R R5, SR_TID.X ;  /* 0x0000000000057919 */ /* 0x002e620000002100 */
[----:B------:R-:W-:-:S04]  /*a900*/  IMAD.MOV.U32 R3, RZ, RZ, 0x3000 ;  /* 0x00003000ff037424 */ /* 0x000fc800078e00ff */
[----:B------:R3:W-:Y:S01]  /*a910*/  SYNCS.ARRIVE.TRANS64 RZ, [R4+URZ+0x22830], R3 ;  /* 0x0228300304ff79a7 */ /* 0x0007e2000800003f */
[----:B-1----:R-:W-:-:S04]  /*a920*/  LOP3.LUT R5, R5, 0x1f, RZ, 0xc0, !PT ;  /* 0x0000001f05057812 */ /* 0x002fc800078ec0ff */
[----:B------:R-:W-:-:S13]  /*a930*/  ISETP.NE.AND P0, PT, R5, RZ, PT ;  /* 0x000000ff0500720c */ /* 0x000fda0003f05270 */
[----:B---3--:R-:W-:Y:S05]  /*a940*/  @!P0 BRA `(.L_x_87) ;  /* 0x0000000000048947 */ /* 0x008fea0003800000 */
[----:B------:R-:W-:Y:S01]  /*a950*/  BPT.TRAP 0x1 ;  /* 0x000000040000795c */ /* 0x000fe20000300000 */
.L_x_87:
[----:B------:R-:W-:Y:S05]  /*a960*/  BSYNC B2 ;  /* 0x0000000000027941 */ /* 0x000fea0003800000 */
.L_x_86:
[----:B------:R-:W-:Y:S01]  /*a970*/  IMAD.MOV.U32 R8, RZ, RZ, RZ ;  /* 0x000000ffff087224 */ /* 0x000fe200078e00ff */
[----:B------:R-:W-:Y:S01]  /*a980*/  UIADD3 UR4, UP0, UR40, 0x370, URZ ;  /* 0x0000037028047890 */ /* 0x000fe2000ff1e03f */
[----:B-1----:R-:W-:Y:S01]  /*a990*/  IMAD.U32 R5, RZ, RZ, UR36 ;  /* 0x00000024ff057e24 */ /* 0x002fe2000f8e00ff */
[----:B------:R-:W-:Y:S01]  /*a9a0*/  PLOP3.LUT P0, PT, PT, PT, PT, 0x80, 0x0 ;  /* 0x000000000000781c */ /* 0x000fe20003f0f070 */
[----:B------:R-:W-:Y:S01]  /*a9b0*/  IMAD R6, R6, 0x60, RZ ;  /* 0x0000006006067824 */ /* 0x000fe200078e02ff */
[----:B------:R-:W-:Y:S01]  /*a9c0*/  R2UR UR10, R8 ;  /* 0x00000000080a72ca */ /* 0x000fe200000e0000 */
[----:B------:R-:W-:Y:S01]  /*a9d0*/  IMAD R3, R18, 0x3000, R5 ;  /* 0x0000300012037824 */ /* 0x000fe200078e0205 */
[----:B------:R-:W-:Y:S01]  /*a9e0*/  UIADD3.X UR5, URZ, UR41, URZ, UP0, !UPT ;  /* 0x000000293f057290 */ /* 0x000fe200087fe43f */
[----:B0-----:R-:W-:Y:S01]  /*a9f0*/  VIADD R7, R4, 0x22830 ;  /* 0x0002283004077836 */ /* 0x001fe20000000000 */
[----:B------:R-:W-:Y:S01]  /*aa00*/  UMOV UR6, 0x0 ;  /* 0x0000000000067882 */ /* 0x000fe20000000000 */
[----:B------:R-:W-:Y:S01]  /*aa10*/  VIADD R3, R3, 0x1c400 ;  /* 0x0001c40003037836 */ /* 0x000fe20000000000 */
[----:B------:R-:W-:-:S09]  /*aa20*/  UMOV UR7, 0x14f00000 ;  /* 0x14f0000000077882 */ /* 0x000fd20000000000 */
.L_x_88:
        /* <DEDUP_REMOVED lines=13> */
.L_x_157:
[----:B------:R-:W-:Y:S05]  /*ab00*/  BSYNC B2 ;  /* 0x0000000000027941 */ /* 0x000fea0003800000 */
.L_x_89:
[----:B------:R-:W-:Y:S01]  /*ab10*/  BSSY B2, `(.L_x_91) ;  /* 0x000000b000027945 */ /* 0x000fe20003800000 */
[----:B0-2---:R-:W-:Y:S02]  /*ab20*/  IMAD.MOV.U32 R2, RZ, RZ, 0x0 ;  /* 0x00000000ff027424 */ /* 0x005fe400078e00ff */
[----:B------:R-:W-:Y:S01]  /*ab30*/  IMAD.MOV.U32 R3, RZ, RZ, 0x14f00000 ;  /* 0x14f00000ff037424 */ /* 0x000fe200078e00ff */
[----:B------:R-:W-:Y:S06]  /*ab40*/  @P1 BRA `(.L_x_92) ;  /* 0x00000000001c1947 */ /* 0x000fec0003800000 */
[----:B------:R-:W0:Y:S01]  /*ab50*/  S2R R9, SR_TID.X ;  /* 0x0000000000097919 */ /* 0x000e220000002100 */
[----:B------:R-:W-:-:S04]  /*ab60*/  IMAD.MOV.U32 R7, RZ, RZ, 0xc000 ;  /* 0x0000c000ff077424 */ /* 0x000fc800078e00ff */
[----:B------:R1:W-:Y:S01]  /*ab70*/  SYNCS.ARRIVE.TRANS64 RZ, [R4+URZ+0x22850], R7 ;  /* 0x0228500704ff79a7 */ /* 0x0003e2000800003f */
[----:B0-----:R-:W-:-:S04]  /*ab80*/  LOP3.LUT R9, R9, 0x1f, RZ, 0xc0, !PT ;  /* 0x0000001f09097812 */ /* 0x001fc800078ec0ff */
[----:B------:R-:W-:-:S13]  /*ab90*/  ISETP.NE.AND P0, PT, R9, RZ, PT ;  /* 0x000000ff0900720c */ /* 0x000fda0003f05270 */
[----:B-1----:R-:W-:Y:S05]  /*aba0*/  @!P0 BRA `(.L_x_92) ;  /* 0x0000000000048947 */ /* 0x002fea0003800000 */
[----:B------:R-:W-:Y:S01]  /*abb0*/  BPT.TRAP 0x1 ;  /* 0x000000040000795c */ /* 0x000fe20000300000 */
.L_x_92:
[----:B------:R-:W-:Y:S05]  /*abc0*/  BSYNC B2 ;  /* 0x0000000000027941 */ /* 0x000fea0003800000 */
.L_x_91:
[----:B------:R-:W-:Y:S01]  /*abd0*/  R2UR UR10, R8 ;  /* 0x00000000080a72ca */ /* 0x000fe200000e0000 */
[----:B------:R-:W-:Y:S01]  /*abe0*/  IMAD R5, R18, 0xc000, R5 ;  /* 0x0000c00012057824 */ /* 0x000fe200078e0205 */
[----:B------:R-:W-:Y:S01]  /*abf0*/  R2UR UR6, R2 ;  /* 0x00000000020672ca */ /* 0x000fe200000e0000 */
[----:B------:R-:W-:Y:S01]  /*ac00*/  UIADD3 UR4, UP0, UR40, 0x470, URZ ;  /* 0x0000047028047890 */ /* 0x000fe2000ff1e03f */
[----:B------:R-:W-:Y:S01]  /*ac10*/  R2UR UR7, R3 ;  /* 0x00000000030772ca */ /* 0x000fe200000e0000 */
[----:B------:R-:W-:Y:S01]  /*ac20*/  VIADD R4, R4, 0x22850 ;  /* 0x0002285004047836 */ /* 0x000fe20000000000 */
[----:B------:R-:W-:Y:S01]  /*ac30*/  PLOP3.LUT P0, PT, PT, PT, PT, 0x80, 0x0 ;  /* 0x000000000000781c */ /* 0x000fe20003f0f070 */
[----:B------:R-:W-:Y:S01]  /*ac40*/  VIADD R7, R5, 0x400 ;  /* 0x0000040005077836 */ /* 0x000fe20000000000 */
[----:B------:R-:W-:-:S12]  /*ac50*/  UIADD3.X UR5, URZ, UR41, URZ, UP0, !UPT ;  /* 0x000000293f057290 */ /* 0x000fd800087fe43f */
.L_x_93:
        /* <DEDUP_REMOVED lines=15> */
.L_x_94:
        /* <DEDUP_REMOVED lines=15> */
.L_x_95:
        /* <DEDUP_REMOVED lines=15> */
.L_x_96:
        /* <DEDUP_REMOVED lines=9> */
[----:B--2---:R-:W-:Y:S05]  /*afc0*/  @P0 BRA.U.ANY `(.L_x_96) ;  /* 0xfffffffd00d80947 */ /* 0x004fea000393ffff */
.L_x_82:
[----:B------:R-:W-:Y:S05]  /*afd0*/  BSYNC B1 ;  /* 0x0000000000017941 */ /* 0x000fea0003800000 */
.L_x_81:
[----:B------:R-:W2:Y:S04]  /*afe0*/  LDL R3, [R1+0x8] ;  /* 0x0000080001037983 */ /* 0x000ea80000100800 */
[----:B------:R-:W3:Y:S01]  /*aff0*/  LDL.LU R2, [R1] ;  /* 0x0000000001027983 */ /* 0x000ee20000300800 */
[----:B0-----:R-:W-:Y:S01]  /*b000*/  VIADD R7, R18, 0x1 ;  /* 0x0000000112077836 */ /* 0x001fe20000000000 */
[----:B------:R-:W-:Y:S04]  /*b010*/  BSSY B1, `(.L_x_97) ;  /* 0x0000097000017945 */ /* 0x000fe80003800000 */
[----:B------:R-:W-:-:S04]  /*b020*/  ISETP.NE.AND P0, PT, R7, 0x2, PT ;  /* 0x000000020700780c */ /* 0x000fc80003f05270 */
[----:B------:R-:W-:Y:S02]  /*b030*/  SEL R6, RZ, 0x1, P0 ;  /* 0x00000001ff067807 */ /* 0x000fe40000000000 */
[----:B------:R-:W-:Y:S02]  /*b040*/  SEL R7, R7, RZ, P0 ;  /* 0x000000ff07077207 */ /* 0x000fe40000000000 */
[----:B--2---:R-:W-:Y:S02]  /*b050*/  ISETP.NE.AND P2, PT, R3, RZ, PT ;  /* 0x000000ff0300720c */ /* 0x004fe40003f45270 */
[----:B---3--:R-:W-:-:S11]  /*b060*/  LOP3.LUT R6, R2, R6, RZ, 0x3c, !PT ;  /* 0x0000000602067212 */ /* 0x008fd600078e3cff */
[----:B------:R-:W-:Y:S05]  /*b070*/  @!P2 BRA `(.L_x_98) ;  /* 0x000000080040a947 */ /* 0x000fea0003800000 */
[----:B------:R-:W2:Y:S01]  /*b080*/  LDL R2, [R1+0xc] ;  /* 0x00000c0001027983 */ /* 0x000ea20000100800 */
[----:B------:R-:W-:Y:S01]  /*b090*/  VIADD R8, R0, 0xffffffff ;  /* 0xffffffff00087836 */ /* 0x000fe20000000000 */
[----:B--2---:R-:W-:-:S13]  /*b0a0*/  ISETP.NE.AND P2, PT, R2, RZ, PT ;  /* 0x000000ff0200720c */ /* 0x004fda0003f45270 */
[----:B------:R-:W-:Y:S05]  /*b0b0*/  @!P2 BRA `(.L_x_99) ;  /* 0x00000000004ca947 */ /* 0x000fea0003800000 */
[----:B------:R-:W2:Y:S01]  /*b0c0*/  LDL R9, [R1+0x4] ;  /* 0x0000040001097983 */ /* 0x000ea20000100800 */
[----:B------:R-:W0:Y:S01]  /*b0d0*/  LDC R4, c[0x0][0x43c] ;  /* 0x00010f00ff047b82 */ /* 0x000e220000000800 */
[----:B------:R-:W-:Y:S01]  /*b0e0*/  ULDC.64 UR4, c[0x0][0x428] ;  /* 0x00010a0000047ab9 */ /* 0x000fe20000000a00 */
[----:B0-----:R-:W-:-:S13]  /*b0f0*/  ISETP.NE.AND P0, PT, R4, 0x1, PT ;  /* 0x000000010400780c */ /* 0x001fda0003f05270 */
        /* <DEDUP_REMOVED lines=15> */
.L_x_99:
[----:B0-----:R-:W-:Y:S01]  /*b1f0*/  LEA R4, R7, UR36, 0x3 ;  /* 0x0000002407047c11 */ /* 0x001fe2000f8e18ff */
[----:B------:R-:W0:Y:S01]  /*b200*/  S2R R3, SR_TID.X ;  /* 0x0000000000037919 */ /* 0x000e220000002100 */
[----:B------:R-:W-:Y:S01]  /*b210*/  SHF.L.U32 R2, R6, 0x1f, RZ ;  /* 0x0000001f06027819 */ /* 0x000fe200000006ff */
[----:B------:R-:W-:Y:S03]  /*b220*/  BSSY B2, `(.L_x_100) ;  /* 0x0000005000027945 */ /* 0x000fe60003800000 */
[----:B------:R-:W2:Y:S01]  /*b230*/  SYNCS.PHASECHK.TRANS64.TRYWAIT P0, [R4+URZ+0x22840], R2 ;  /* 0x02284002040075a7 */ /* 0x000ea2000800017f */
[----:B0-----:R-:W-:-:S04]  /*b240*/  LOP3.LUT R3, R3, 0x7f, RZ, 0xc0, !PT ;  /* 0x0000007f03037812 */ /* 0x001fc800078ec0ff */
[----:B------:R-:W-:Y:S01]  /*b250*/  ISETP.NE.AND P1, PT, R3, RZ, PT ;  /* 0x000000ff0300720c */ /* 0x000fe20003f25270 */
[----:B--2---:R-:W-:-:S12]  /*b260*/  @!P0 BRA `(.L_x_101) ;  /* 0x0000001c00008947 */ /* 0x004fd80003800000 */
.L_x_158:
[----:B------:R-:W-:Y:S05]  /*b270*/  BSYNC B2 ;  /* 0x0000000000027941 */ /* 0x000fea0003800000 */
.L_x_100:
[----:B------:R-:W-:Y:S04]  /*b280*/  BSSY B2, `(.L_x_102) ;  /* 0x0000009000027945 */ /* 0x000fe80003800000 */
[----:B------:R-:W-:Y:S05]  /*b290*/  @P1 BRA `(.L_x_103) ;  /* 0x00000000001c1947 */ /* 0x000fea0003800000 */
[----:B-1----:R-:W1:Y:S01]  /*b2a0*/  S2R R5, SR_TID.X ;  /* 0x0000000000057919 */ /* 0x002e620000002100 */
[----:B------:R-:W-:-:S04]  /*b2b0*/  IMAD.MOV.U32 R3, RZ, RZ, 0x3000 ;  /* 0x00003000ff037424 */ /* 0x000fc800078e00ff */
[----:B------:R2:W-:Y:S01]  /*b2c0*/  SYNCS.ARRIVE.TRANS64 RZ, [R4+URZ+0x22830], R3 ;  /* 0x0228300304ff79a7 */ /* 0x0005e2000800003f */
[----:B-1----:R-:W-:-:S04]  /*b2d0*/  LOP3.LUT R5, R5, 0x1f, RZ, 0xc0, !PT ;  /* 0x0000001f05057812 */ /* 0x002fc800078ec0ff */
[----:B------:R-:W-:-:S13]  /*b2e0*/  ISETP.NE.AND P0, PT, R5, RZ, PT ;  /* 0x000000ff0500720c */ /* 0x000fda0003f05270 */
[----:B--2---:R-:W-:Y:S05]  /*b2f0*/  @!P0 BRA `(.L_x_103) ;  /* 0x0000000000048947 */ /* 0x004fea0003800000 */
[----:B------:R-:W-:Y:S01]  /*b300*/  BPT.TRAP 0x1 ;  /* 0x000000040000795c */ /* 0x000fe20000300000 */
.L_x_103:
[----:B------:R-:W-:Y:S05]  /*b310*/  BSYNC B2 ;  /* 0x0000000000027941 */ /* 0x000fea0003800000 */
.L_x_102:
        /* <DEDUP_REMOVED lines=12> */
.L_x_104:
        /* <DEDUP_REMOVED lines=10> */
[----:B------:R-:W1:Y:S01]  /*b480*/  SYNCS.PHASECHK.TRANS64.TRYWAIT P0, [R4+URZ+0x22860], R2 ;  /* 0x02286002040075a7 */ /* 0x000e62000800017f */
[----:B------:R-:W-:Y:S04]  /*b490*/  BSSY B2, `(.L_x_105) ;  /* 0x0000002000027945 */ /* 0x000fe80003800000 */
[----:B-1----:R-:W-:Y:S05]  /*b4a0*/  @!P0 BRA `(.L_x_106) ;  /* 0x0000001800848947 */ /* 0x002fea0003800000 */
.L_x_159:
[----:B------:R-:W-:Y:S05]  /*b4b0*/  BSYNC B2 ;  /* 0x0000000000027941 */ /* 0x000fea0003800000 */
.L_x_105:
[----:B------:R-:W-:Y:S01]  /*b4c0*/  BSSY B2, `(.L_x_107) ;  /* 0x000000b000027945 */ /* 0x000fe20003800000 */
[----:B01----:R-:W-:Y:S02]  /*b4d0*/  IMAD.MOV.U32 R2, RZ, RZ, 0x0 ;  /* 0x00000000ff027424 */ /* 0x003fe400078e00ff */
        /* <DEDUP_REMOVED lines=9> */
.L_x_108:
[----:B------:R-:W-:Y:S05]  /*b570*/  BSYNC B2 ;  /* 0x0000000000027941 */ /* 0x000fea0003800000 */
.L_x_107:
        /* <DEDUP_REMOVED lines=9> */
.L_x_109:
        /* <DEDUP_REMOVED lines=15> */
.L_x_110:
        /* <DEDUP_REMOVED lines=15> */
.L_x_111:
        /* <DEDUP_REMOVED lines=15> */
.L_x_112:
        /* <DEDUP_REMOVED lines=10> */
.L_x_98:
[----:B------:R-:W-:Y:S05]  /*b980*/  BSYNC B1 ;  /* 0x0000000000017941 */ /* 0x000fea0003800000 */
.L_x_97:
[----:B------:R-:W-:Y:S01]  /*b990*/  VIADD R7, R7, 0x1 ;  /* 0x0000000107077836 */ /* 0x000fe20000000000 */
[C---:B------:R-:W-:Y:S01]  /*b9a0*/  ISETP.GT.AND P1, PT, R0.reuse, 0x1, PT ;  /* 0x000000010000780c */ /* 0x040fe20003f24270 */
[----:B------:R-:W-:-:S03]  /*b9b0*/  VIADD R0, R0, 0xfffffffe ;  /* 0xfffffffe00007836 */ /* 0x000fc60000000000 */
[----:B------:R-:W-:-:S04]  /*b9c0*/  ISETP.NE.AND P0, PT, R7, 0x2, PT ;  /* 0x000000020700780c */ /* 0x000fc80003f05270 */
[----:B------:R-:W-:Y:S02]  /*b9d0*/  SEL R3, RZ, 0x1, P0 ;  /* 0x00000001ff037807 */ /* 0x000fe40000000000 */
[----:B------:R-:W-:Y:S02]  /*b9e0*/  SEL R18, R7, RZ, P0 ;  /* 0x000000ff07127207 */ /* 0x000fe40000000000 */
[----:B------:R-:W-:-:S05]  /*b9f0*/  LOP3.LUT R2, R6, R3, RZ, 0x3c, !PT ;  /* 0x0000000306027212 */ /* 0x000fca00078e3cff */
[----:B------:R2:W-:Y:S01]  /*ba00*/  STL [R1], R2 ;  /* 0x0000000201007387 */ /* 0x0005e20000100800 */
[----:B------:R-:W-:Y:S05]  /*ba10*/  @P1 BRA `(.L_x_113) ;  /* 0xffffffec00181947 */ /* 0x000fea000383ffff */
.L_x_80:
[----:B------:R-:W-:Y:S05]  /*ba20*/  BSYNC B0 ;  /* 0x0000000000007941 */ /* 0x000fea0003800000 */
.L_x_62:
[----:B--2---:R-:W2:Y:S01]  /*ba30*/  LDL.LU R2, [R1+0x24] ;  /* 0x0000240001027983 */ /* 0x004ea20000300800 */
[----:B------:R-:W-:-:S03]  /*ba40*/  ULDC UR4, c[0x0][0xc34] ;  /* 0x00030d0000047ab9 */ /* 0x000fc60000000800 */
[----:B------:R-:W3:Y:S01]  /*ba50*/  LDL.LU R0, [R1+0x30] ;  /* 0x0000300001007983 */ /* 0x000ee20000300800 */
[----:B--2---:R-:W-:Y:S02]  /*ba60*/  VIADD R2, R2, UR38 ;  /* 0x0000002602027c36 */ /* 0x004fe40008000000 */
[----:B---3--:R-:W-:-:S03]  /*ba70*/  VIADD R0, R0, 0x1 ;  /* 0x0000000100007836 */ /* 0x008fc60000000000 */
[----:B------:R2:W-:Y:S01]  /*ba80*/  STL [R1+0x24], R2 ;  /* 0x0000240201007387 */ /* 0x0005e20000100800 */
[----:B------:R-:W-:-:S03]  /*ba90*/  ISETP.GE.AND P0, PT, R2, UR4, PT ;  /* 0x0000000402007c0c */ /* 0x000fc6000bf06270 */
[----:B------:R2:W-:Y:S10]  /*baa0*/  STL [R1+0x30], R0 ;  /* 0x0000300001007387 */ /* 0x0005f40000100800 */
[----:B--2---:R-:W-:Y:S05]  /*bab0*/  @!P0 BRA `(.L_x_114) ;  /* 0xffffffc400288947 */ /* 0x004fea000383ffff */
[----:B------:R-:W-:-:S07]  /*bac0*/  LOP3.LUT R2, R0, 0x1, RZ, 0xc, !PT ;  /* 0x0000000100027812 */ /* 0x000fce00078e0cff */
.L_x_38:
[----:B0-----:R-:W0:Y:S01]  /*bad0*/  S2R R3, SR_CgaCtaId ;  /* 0x0000000000037919 */ /* 0x001e220000008800 */
[----:B------:R-:W-:Y:S01]  /*bae0*/  MOV R0, 0x400 ;  /* 0x0000040000007802 */ /* 0x000fe20000000f00 */
[----:B------:R-:W-:Y:S03]  /*baf0*/  BSSY B0, `(.L_x_115) ;  /* 0x0000005000007945 */ /* 0x000fe60003800000 */
[----:B0-----:R-:W-:Y:S02]  /*bb00*/  LEA R0, R3, R0, 0x18 ;  /* 0x0000000003007211 */ /* 0x001fe400078ec0ff */
[----:B------:R-:W-:-:S04]  /*bb10*/  SHF.L.U32 R3, R2, 0x1f, RZ ;  /* 0x0000001f02037819 */ /* 0x000fc800000006ff */
[----:B------:R-:W0:Y:S02]  /*bb20*/  SYNCS.PHASECHK.TRANS64.TRYWAIT P0, [R0+URZ+0x22820], R3 ;  /* 0x02282003000075a7 */ /* 0x000e24000800017f */
[----:B0-----:R-:W-:Y:S05]  /*bb30*/  @!P0 BRA `(.L_x_116) ;  /* 0x0000001000f48947 */ /* 0x001fea0003800000 */
.L_x_160:
[----:B------:R-:W-:Y:S05]  /*bb40*/  BSYNC B0 ;  /* 0x0000000000007941 */ /* 0x000fea0003800000 */
.L_x_115:
[----:B------:R-:W-:-:S03]  /*bb50*/  UMOV UR4, 0xffffffff ;  /* 0xffffffff00047882 */ /* 0x000fc60000000000 */
[----:B------:R-:W-:Y:S05]  /*bb60*/  BRA.DIV UR4, `(.L_x_117) ;  /* 0x0000001204fc7947 */ /* 0x000fea000b800000 */
[----:B------:R-:W2:Y:S02]  /*bb70*/  S2R R2, SR_TID.X ;  /* 0x0000000000027919 */ /* 0x000ea40000002100 */
[----:B--2---:R-:W-:-:S04]  /*bb80*/  SHF.R.U32.HI R2, RZ, 0x5, R2 ;  /* 0x00000005ff027819 */ /* 0x004fc80000011602 */
[----:B------:R-:W-:-:S05]  /*bb90*/  LOP3.LUT R2, R2, 0x3, RZ, 0xc0, !PT ;  /* 0x0000000302027812 */ /* 0x000fca00078ec0ff */
[----:B------:R2:W3:Y:S02]  /*bba0*/  SHFL.IDX PT, R14, R2, RZ, 0x1f ;  /* 0x00001fff020e7589 */ /* 0x0004e400000e0000 */
.L_x_163:
[----:B---3--:R-:W-:Y:S01]  /*bbb0*/  ISETP.NE.AND P0, PT, R14, RZ, PT ;  /* 0x000000ff0e00720c */ /* 0x008fe20003f05270 */
[----:B------:R-:W-:-:S12]  /*bbc0*/  BSSY B0, `(.L_x_118) ;  /* 0x0000025000007945 */ /* 0x000fd80003800000 */
[----:B------:R-:W-:Y:S05]  /*bbd0*/  @P0 BRA `(.L_x_119) ;  /* 0x00000000008c0947 */ /* 0x000fea0003800000 */
[----:B------:R-:W-:-:S03]  /*bbe0*/  UMOV UR4, 0xffffffff ;  /* 0xffffffff00047882 */ /* 0x000fc60000000000 */
[----:B------:R-:W-:Y:S05]  /*bbf0*/  BRA.DIV UR4, `(.L_x_120) ;  /* 0x00000016040c7947 */ /* 0x000fea000b800000 */
[----:B------:R-:W-:-:S13]  /*bc00*/  ELECT P6, URZ, PT ;  /* 0x00000000003f782f */ /* 0x000fda00038c0000 */
.L_x_166:
[----:B------:R-:W-:Y:S05]  /*bc10*/  @!P6 BRA `(.L_x_119) ;  /* 0x00000000007ce947 */ /* 0x000fea0003800000 */
[----:B------:R-:W-:-:S06]  /*bc20*/  ULOP3.LUT UR4, UR37, 0x2, URZ, 0xfc, !UPT ;  /* 0x0000000225047892 */ /* 0x000fcc000f8efc3f */
[----:B--2---:R-:W-:-:S05]  /*bc30*/  IMAD.U32 R2, RZ, RZ, UR4 ;  /* 0x00000004ff027e24 */ /* 0x004fca000f8e00ff */
[----:B------:R-:W-:-:S13]  /*bc40*/  ISETP.NE.AND P2, PT, R2, 0x3, PT ;  /* 0x000000030200780c */ /* 0x000fda0003f45270 */
[----:B------:R-:W-:Y:S05]  /*bc50*/  @!P2 BRA `(.L_x_121) ;  /* 0x000000000004a947 */ /* 0x000fea0003800000 */
[----:B------:R-:W-:Y:S01]  /*bc60*/  BPT.TRAP 0x1 ;  /* 0x000000040000795c */ /* 0x000fe20000300000 */
.L_x_121:
[----:B------:R-:W1:Y:S01]  /*bc70*/  LDL.LU R7, [R1] ;  /* 0x0000000001077983 */ /* 0x000e620000300800 */
[----:B0-----:R-:W-:Y:S02]  /*bc80*/  VIADD R3, R0, 0x22840 ;  /* 0x0002284000037836 */ /* 0x001fe40000000000 */
[C---:B------:R-:W-:Y:S02]  /*bc90*/  VIADD R2, R18.reuse, 0x1 ;  /* 0x0000000112027836 */ /* 0x040fe40000000000 */
[----:B------:R-:W-:-:S03]  /*bca0*/  IMAD R6, R18, 0x8, R3 ;  /* 0x0000000812067824 */ /* 0x000fc600078e0203 */
[----:B------:R-:W-:-:S04]  /*bcb0*/  ISETP.NE.AND P1, PT, R2, 0x2, PT ;  /* 0x000000020200780c */ /* 0x000fc80003f25270 */
[----:B------:R-:W-:Y:S02]  /*bcc0*/  SEL R4, RZ, 0x1, P1 ;  /* 0x00000001ff047807 */ /* 0x000fe40000800000 */
[C---:B-1----:R-:W-:Y:S02]  /*bcd0*/  SHF.L.U32 R5, R7.reuse, 0x1f, RZ ;  /* 0x0000001f07057819 */ /* 0x042fe400000006ff */
[----:B------:R-:W-:Y:S02]  /*bce0*/  LOP3.LUT R7, R7, R4, RZ, 0x3c, !PT ;  /* 0x0000000407077212 */ /* 0x000fe400078e3cff */
[----:B------:R-:W0:Y:S01]  /*bcf0*/  SYNCS.PHASECHK.TRANS64.TRYWAIT P0, [R6+URZ], R5 ;  /* 0x00000005060075a7 */ /* 0x000e22000800017f */
[----:B------:R-:W-:Y:S02]  /*bd00*/  SEL R4, R2, RZ, P1 ;  /* 0x000000ff02047207 */ /* 0x000fe40000800000 */
[----:B------:R-:W-:-:S03]  /*bd10*/  SHF.L.U32 R2, R7, 0x1f, RZ ;  /* 0x0000001f07027819 */ /* 0x000fc600000006ff */
[----:B------:R-:W-:Y:S01]  /*bd20*/  IMAD R3, R4, 0x8, R3 ;  /* 0x0000000804037824 */ /* 0x000fe200078e0203 */
[----:B0-----:R-:W-:Y:S06]  /*bd30*/  @!P0 BRA `(.L_x_122) ;  /* 0x0000001000dc8947 */ /* 0x001fec0003800000 */
.L_x_167:
[----:B------:R-:W1:Y:S02]  /*bd40*/  SYNCS.PHASECHK.TRANS64.TRYWAIT P0, [R3+URZ], R2 ;  /* 0x00000002030075a7 */ /* 0x000e64000800017f */
[----:B-1----:R-:W-:Y:S05]  /*bd50*/  @!P0 BRA `(.L_x_123) ;  /* 0x0000001000e88947 */ /* 0x002fea0003800000 */
.L_x_168:
[----:B------:R-:W-:Y:S05]  /*bd60*/  @!P2 BRA `(.L_x_124) ;  /* 0x000000000004a947 */ /* 0x000fea0003800000 */
[----:B------:R-:W-:Y:S01]  /*bd70*/  BPT.TRAP 0x1 ;  /* 0x000000040000795c */ /* 0x000fe20000300000 */
.L_x_124:
[----:B-1----:R-:W-:-:S04]  /*bd80*/  VIADD R3, R0, 0x22860 ;  /* 0x0002286000037836 */ /* 0x002fc80000000000 */
[----:B------:R-:W-:-:S04]  /*bd90*/  IMAD R18, R18, 0x8, R3 ;  /* 0x0000000812127824 */ /* 0x000fc800078e0203 */
[----:B------:R-:W1:Y:S02]  /*bda0*/  SYNCS.PHASECHK.TRANS64.TRYWAIT P0, [R18+URZ], R5 ;  /* 0x00000005120075a7 */ /* 0x000e64000800017f */
[----:B-1----:R-:W-:Y:S05]  /*bdb0*/  @!P0 BRA `(.L_x_125) ;  /* 0x0000001000e48947 */ /* 0x002fea0003800000 */
.L_x_169:
[----:B------:R-:W-:-:S07]  /*bdc0*/  IMAD R3, R4, 0x8, R3 ;  /* 0x0000000804037824 */ /* 0x000fce00078e0203 */
.L_x_126:
[----:B--2---:R2:W3:Y:S02]  /*bdd0*/  SYNCS.PHASECHK.TRANS64.TRYWAIT P0, [R3+URZ], R2 ;  /* 0x00000002030075a7 */ /* 0x0044e4000800017f */
[----:B---3--:R-:W-:Y:S05]  /*bde0*/  @!P0 NANOSLEEP.SYNCS 0x989680 ;  /* 0x009896800000895d */ /* 0x008fea0003900000 */
[----:B------:R-:W3:Y:S02]  /*bdf0*/  @!P0 SYNCS.PHASECHK.TRANS64 P0, [R3+URZ], R2 ;  /* 0x00000002030085a7 */ /* 0x000ee4000800007f */
[----:B---3--:R-:W-:Y:S05]  /*be00*/  @!P0 BRA `(.L_x_126) ;  /* 0xfffffffc00f08947 */ /* 0x008fea000383ffff */
.L_x_119:
[----:B------:R-:W-:Y:S05]  /*be10*/  BSYNC B0 ;  /* 0x0000000000007941 */ /* 0x000fea0003800000 */
.L_x_118:
[----:B------:R-:W-:Y:S05]  /*be20*/  EXIT ;  /* 0x000000000000794d */ /* 0x000fea0003800000 */
.L_x_10:
[----:B0-----:R-:W-:-:S04]  /*be30*/  IMAD.U32 R3, RZ, RZ, UR45 ;  /* 0x0000002dff037e24 */ /* 0x001fc8000f8e00ff */
[----:B------:R0:W1:Y:S03]  /*be40*/  SYNCS.PHASECHK.TRANS64.TRYWAIT P0, [R3+URZ+0x22800], R0 ;  /* 0x02280000030075a7 */ /* 0x000066000800017f */
[----:B-1----:R-:W-:Y:S05]  /*be50*/  @!P0 NANOSLEEP.SYNCS 0x989680 ;  /* 0x009896800000895d */ /* 0x002fea0003900000 */
[----:B------:R-:W1:Y:S02]  /*be60*/  @!P0 SYNCS.PHASECHK.TRANS64 P0, [R3+URZ+0x22800], R0 ;  /* 0x02280000030085a7 */ /* 0x000e64000800007f */
[----:B-1----:R-:W-:Y:S05]  /*be70*/  @!P0 BRA `(.L_x_10) ;  /* 0xfffffffc00ec8947 */ /* 0x002fea000383ffff */
[----:B------:R-:W-:Y:S05]  /*be80*/  BRA `(.L_x_127) ;  /* 0xffffff5000c47947 */ /* 0x000fea000383ffff */
.L_x_14:
[----:B-1----:R-:W-:-:S04]  /*be90*/  IMAD.U32 R3, RZ, RZ, UR21 ;  /* 0x00000015ff037e24 */ /* 0x002fc8000f8e00ff */
[----:B------:R1:W2:Y:S03]  /*bea0*/  SYNCS.PHASECHK.TRANS64.TRYWAIT P1, [R3+URZ+0x22830], R8 ;  /* 0x02283008030075a7 */ /* 0x0002a6000802017f */
[----:B--2---:R-:W-:Y:S05]  /*beb0*/  @!P1 NANOSLEEP.SYNCS 0x989680 ;  /* 0x009896800000995d */ /* 0x004fea0003900000 */
[----:B------:R-:W2:Y:S02]  /*bec0*/  @!P1 SYNCS.PHASECHK.TRANS64 P1, [R3+URZ+0x22830], R8 ;  /* 0x02283008030095a7 */ /* 0x000ea4000802007f */
[----:B--2---:R-:W-:Y:S05]  /*bed0*/  @!P1 BRA `(.L_x_14) ;  /* 0xfffffffc00ec9947 */ /* 0x004fea000383ffff */
[----:B------:R-:W-:Y:S05]  /*bee0*/  BRA `(.L_x_13) ;  /* 0xffffff5000e87947 */ /* 0x000fea000383ffff */
.L_x_18:
[----:B-1----:R1:W2:Y:S02]  /*bef0*/  SYNCS.PHASECHK.TRANS64.TRYWAIT P2, [R9+URZ+0x22850], R8 ;  /* 0x02285008090075a7 */ /* 0x0022a4000804017f */
[----:B--2---:R-:W-:Y:S05]  /*bf00*/  @!P2 NANOSLEEP.SYNCS 0x989680 ;  /* 0x009896800000a95d */ /* 0x004fea0003900000 */
[----:B------:R-:W2:Y:S02]  /*bf10*/  @!P2 SYNCS.PHASECHK.TRANS64 P2, [R9+URZ+0x22850], R8 ;  /* 0x022850080900a5a7 */ /* 0x000ea4000804007f */
[----:B--2---:R-:W-:Y:S05]  /*bf20*/  @!P2 BRA `(.L_x_18) ;  /* 0xfffffffc00f0a947 */ /* 0x004fea000383ffff */
[----:B------:R-:W-:Y:S05]  /*bf30*/  BRA `(.L_x_17) ;  /* 0xffffff6c00e87947 */ /* 0x000fea000383ffff */
.L_x_23:
[----:B-1----:R-:W-:Y:S02]  /*bf40*/  IMAD.U32 R0, RZ, RZ, UR23 ;  /* 0x00000017ff007e24 */ /* 0x002fe4000f8e00ff */
[----:B------:R-:W-:-:S04]  /*bf50*/  IMAD.U32 R9, RZ, RZ, UR25 ;  /* 0x00000019ff097e24 */ /* 0x000fc8000f8e00ff */
[----:B------:R1:W2:Y:S03]  /*bf60*/  SYNCS.PHASECHK.TRANS64.TRYWAIT P3, [R0+URZ+0x22830], R9 ;  /* 0x02283009000075a7 */ /* 0x0002a6000806017f */
[----:B--2---:R-:W-:Y:S05]  /*bf70*/  @!P3 NANOSLEEP.SYNCS 0x989680 ;  /* 0x009896800000b95d */ /* 0x004fea0003900000 */
[----:B------:R-:W2:Y:S02]  /*bf80*/  @!P3 SYNCS.PHASECHK.TRANS64 P3, [R0+URZ+0x22830], R9 ;  /* 0x022830090000b5a7 */ /* 0x000ea4000806007f */
[----:B--2---:R-:W-:Y:S05]  /*bf90*/  @!P3 BRA `(.L_x_23) ;  /* 0xfffffffc00e8b947 */ /* 0x004fea000383ffff */
[----:B------:R-:W-:Y:S05]  /*bfa0*/  BRA `(.L_x_22) ;  /* 0xffffff7400007947 */ /* 0x000fea000383ffff */
.L_x_27:
[----:B0-----:R-:W-:-:S04]  /*bfb0*/  IMAD.U32 R8, RZ, RZ, UR25 ;  /* 0x00000019ff087e24 */ /* 0x001fc8000f8e00ff */
[----:B------:R0:W1:Y:S03]  /*bfc0*/  SYNCS.PHASECHK.TRANS64.TRYWAIT P3, [R195+URZ+0x22850], R8 ;  /* 0x02285008c30075a7 */ /* 0x000066000806017f */
[----:B-1----:R-:W-:Y:S05]  /*bfd0*/  @!P3 NANOSLEEP.SYNCS 0x989680 ;  /* 0x009896800000b95d */ /* 0x002fea0003900000 */
[----:B------:R-:W1:Y:S02]  /*bfe0*/  @!P3 SYNCS.PHASECHK.TRANS64 P3, [R195+URZ+0x22850], R8 ;  /* 0x02285008c300b5a7 */ /* 0x000e64000806007f */
[----:B-1----:R-:W-:Y:S05]  /*bff0*/  @!P3 BRA `(.L_x_27) ;  /* 0xfffffffc00ecb947 */ /* 0x002fea000383ffff */
[----:B------:R-:W-:Y:S05]  /*c000*/  BRA `(.L_x_26) ;  /* 0xffffff9000a47947 */ /* 0x000fea000383ffff */
.L_x_42:
[----:B0-----:R-:W0:Y:S01]  /*c010*/  S2R R0, SR_TID.X ;  /* 0x0000000000007919 */ /* 0x001e220000002100 */
[----:B------:R-:W-:Y:S01]  /*c020*/  BSSY B0, `(.L_x_128) ;  /* 0x000000a000007945 */ /* 0x000fe20003800000 */
[----:B------:R-:W-:Y:S02]  /*c030*/  IMAD.MOV.U32 R12, RZ, RZ, RZ ;  /* 0x000000ffff0c7224 */ /* 0x000fe400078e00ff */
[----:B------:R-:W-:Y:S02]  /*c040*/  IMAD.MOV.U32 R11, RZ, RZ, 0x1f ;  /* 0x0000001fff0b7424 */ /* 0x000fe400078e00ff */
[----:B------:R-:W-:Y:S01]  /*c050*/  IMAD.MOV.U32 R15, RZ, RZ, -0x1 ;  /* 0xffffffffff0f7424 */ /* 0x000fe200078e00ff */
[----:B0-----:R-:W-:-:S04]  /*c060*/  SHF.R.U32.HI R0, RZ, 0x5, R0 ;  /* 0x00000005ff007819 */ /* 0x001fc80000011600 */
[----:B------:R-:W-:-:S05]  /*c070*/  LOP3.LUT R0, R0, 0x3, RZ, 0xc0, !PT ;  /* 0x0000000300007812 */ /* 0x000fca00078ec0ff */
[----:B------:R-:W-:-:S07]  /*c080*/  IMAD.MOV.U32 R13, RZ, RZ, R0 ;  /* 0x000000ffff0d7224 */ /* 0x000fce00078e0000 */
[----:B------:R-:W-:Y:S05]  /*c090*/  WARPSYNC.COLLECTIVE R15, `(.L_x_129) ;  /* 0x000000000f087348 */ /* 0x000fea0003c00000 */
[----:B------:R0:W1:Y:S02]  /*c0a0*/  SHFL.IDX P6, R14, R13, R12, R11 ;  /* 0x0000000c0d0e7389 */ /* 0x00006400000c000b */
[----:B01----:R-:W-:Y:S01]  /*c0b0*/  ENDCOLLECTIVE ;  /* 0x000000000000791b */ /* 0x003fe20003800000 */
.L_x_129:
[----:B------:R-:W-:Y:S05]  /*c0c0*/  BSYNC B0 ;  /* 0x0000000000007941 */ /* 0x000fea0003800000 */
.L_x_128:
[----:B------:R-:W-:Y:S05]  /*c0d0*/  BRA `(.L_x_130) ;  /* 0xffffffc400547947 */ /* 0x000fea000383ffff */
.L_x_44:
[----:B------:R-:W-:Y:S01]  /*c0e0*/  BSSY B0, `(.L_x_131) ;  /* 0x0000006000007945 */ /* 0x000fe20003800000 */
[----:B------:R-:W-:-:S07]  /*c0f0*/  IMAD.MOV.U32 R15, RZ, RZ, -0x1 ;  /* 0xffffffffff0f7424 */ /* 0x000fce00078e00ff */
[----:B0-----:R-:W-:Y:S05]  /*c100*/  WARPSYNC.COLLECTIVE R15, `(.L_x_132) ;  /* 0x000000000f0c7348 */ /* 0x001fea0003c00000 */
[----:B------:R-:W-:Y:S02]  /*c110*/  ELECT P6, UR62, PT ;  /* 0x00000000003e782f */ /* 0x000fe400038c0000 */
[----:B------:R-:W-:Y:S01]  /*c120*/  MOV R14, UR62 ;  /* 0x0000003e000e7c02 */ /* 0x000fe20008000f00 */
[----:B0-----:R-:W-:Y:S10]  /*c130*/  ENDCOLLECTIVE ;  /* 0x000000000000791b */ /* 0x001ff40003800000 */
.L_x_132:
[----:B------:R-:W-:Y:S05]  /*c140*/  BSYNC B0 ;  /* 0x0000000000007941 */ /* 0x000fea0003800000 */
.L_x_131:
[----:B------:R-:W-:Y:S05]  /*c150*/  BRA `(.L_x_133) ;  /* 0xffffffc400547947 */ /* 0x000fea000383ffff */
.L_x_46:
[----:B0-----:R0:W2:Y:S02]  /*c160*/  SYNCS.PHASECHK.TRANS64.TRYWAIT P0, [R0+URZ+0x22840], R2 ;  /* 0x02284002000075a7 */ /* 0x0010a4000800017f */
[----:B--2---:R-:W-:Y:S05]  /*c170*/  @!P0 NANOSLEEP.SYNCS 0x989680 ;  /* 0x009896800000895d */ /* 0x004fea0003900000 */
[----:B------:R-:W2:Y:S02]  /*c180*/  @!P0 SYNCS.PHASECHK.TRANS64 P0, [R0+URZ+0x22840], R2 ;  /* 0x02284002000085a7 */ /* 0x000ea4000800007f */
[----:B--2---:R-:W-:Y:S05]  /*c190*/  @!P0 BRA `(.L_x_46) ;  /* 0xfffffffc00f08947 */ /* 0x004fea000383ffff */
[----:B------:R-:W-:Y:S05]  /*c1a0*/  BRA `(.L_x_134) ;  /* 0xffffffc400b07947 */ /* 0x000fea000383ffff */
.L_x_49:
[----:B------:R-:W-:Y:S01]  /*c1b0*/  IMAD.MOV.U32 R13, RZ, RZ, R2 ;  /* 0x000000ffff0d7224 */ /* 0x000fe200078e0002 */
[----:B------:R-:W0:Y:S01]  /*c1c0*/  S2R R7, SR_TID.X ;  /* 0x0000000000077919 */ /* 0x000e220000002100 */
[----:B------:R-:W-:Y:S02]  /*c1d0*/  IMAD.MOV.U32 R12, RZ, RZ, RZ ;  /* 0x000000ffff0c7224 */ /* 0x000fe400078e00ff */
[----:B------:R-:W-:Y:S02]  /*c1e0*/  IMAD.MOV.U32 R11, RZ, RZ, 0x181f ;  /* 0x0000181fff0b7424 */ /* 0x000fe400078e00ff */
[----:B------:R-:W-:-:S07]  /*c1f0*/  IMAD.MOV.U32 R15, RZ, RZ, -0x1 ;  /* 0xffffffffff0f7424 */ /* 0x000fce00078e00ff */
[----:B0----5:R-:W-:Y:S05]  /*c200*/  WARPSYNC.COLLECTIVE R15, `(.L_x_135) ;  /* 0x000000000f087348 */ /* 0x021fea0003c00000 */
[----:B------:R1:W2:Y:S02]  /*c210*/  SHFL.IDX P6, R14, R13, R12, R11 ;  /* 0x0000000c0d0e7389 */ /* 0x0002a400000c000b */
[----:B012--5:R-:W-:Y:S01]  /*c220*/  ENDCOLLECTIVE ;  /* 0x000000000000791b */ /* 0x027fe20003800000 */
.L_x_135:
[----:B------:R-:W-:Y:S01]  /*c230*/  IMAD.MOV.U32 R13, RZ, RZ, R0 ;  /* 0x000000ffff0d7224 */ /* 0x000fe200078e0000 */
[----:B------:R-:W-:Y:S01]  /*c240*/  LOP3.LUT R7, R7, 0x7f, RZ, 0xc0, !PT ;  /* 0x0000007f07077812 */ /* 0x000fe200078ec0ff */
[----:B------:R-:W-:-:S07]  /*c250*/  IMAD.MOV.U32 R6, RZ, RZ, R14 ;  /* 0x000000ffff067224 */ /* 0x000fce00078e000e */
[----:B------:R-:W-:Y:S05]  /*c260*/  WARPSYNC.COLLECTIVE R15, `(.L_x_136) ;  /* 0x000000000f087348 */ /* 0x000fea0003c00000 */
[----:B------:R0:W1:Y:S02]  /*c270*/  SHFL.IDX P6, R14, R13, R12, R11 ;  /* 0x0000000c0d0e7389 */ /* 0x00006400000c000b */
[----:B01----:R-:W-:Y:S01]  /*c280*/  ENDCOLLECTIVE ;  /* 0x000000000000791b */ /* 0x003fe20003800000 */
.L_x_136:
[----:B------:R-:W-:Y:S01]  /*c290*/  ULDC UR4, c[0x0][0x288] ;  /* 0x0000a20000047ab9 */ /* 0x000fe20000000800 */
[----:B------:R-:W-:Y:S01]  /*c2a0*/  SHF.R.U32.HI R5, RZ, 0x3, R7 ;  /* 0x00000003ff057819 */ /* 0x000fe20000011607 */
[----:B------:R-:W-:-:S04]  /*c2b0*/  IMAD R3, R8, UR4, RZ ;  /* 0x0000000408037c24 */ /* 0x000fc8000f8e02ff */
[----:B------:R-:W-:-:S04]  /*c2c0*/  IMAD.IADD R4, R5, 0x1, R4 ;  /* 0x0000000105047824 */ /* 0x000fc800078e0204 */
[C---:B------:R-:W-:Y:S01]  /*c2d0*/  VIADD R5, R4.reuse, 0x10 ;  /* 0x0000001004057836 */ /* 0x040fe20000000000 */
[-C--:B------:R-:W-:Y:S01]  /*c2e0*/  ISETP.GE.AND P1, PT, R4, R3.reuse, PT ;  /* 0x000000030400720c */ /* 0x080fe20003f26270 */
[----:B------:R-:W-:Y:S02]  /*c2f0*/  IMAD.MOV.U32 R13, RZ, RZ, R2 ;  /* 0x000000ffff0d7224 */ /* 0x000fe400078e0002 */
[----:B------:R-:W-:Y:S01]  /*c300*/  IMAD.MOV.U32 R12, RZ, RZ, 0x1 ;  /* 0x00000001ff0c7424 */ /* 0x000fe200078e00ff */
[----:B------:R-:W-:Y:S01]  /*c310*/  ISETP.GE.AND P2, PT, R5, R3, PT ;  /* 0x000000030500720c */ /* 0x000fe20003f46270 */
[----:B------:R-:W-:-:S12]  /*c320*/  IMAD.MOV.U32 R7, RZ, RZ, R14 ;  /* 0x000000ffff077224 */ /* 0x000fd800078e000e */
[----:B------:R-:W-:Y:S05]  /*c330*/  WARPSYNC.COLLECTIVE R15, `(.L_x_137) ;  /* 0x000000000f087348 */ /* 0x000fea0003c00000 */
[----:B------:R0:W1:Y:S02]  /*c340*/  SHFL.IDX P6, R14, R13, R12, R11 ;  /* 0x0000000c0d0e7389 */ /* 0x00006400000c000b */
[----:B01----:R-:W-:Y:S01]  /*c350*/  ENDCOLLECTIVE ;  /* 0x000000000000791b */ /* 0x003fe20003800000 */
.L_x_137:
[----:B------:R-:W-:-:S05]  /*c360*/  @!P1 LEA R7, P3, R10, R7, 0x1 ;  /* 0x000000070a079211 */ /* 0x000fca00078608ff */
[----:B------:R-:W-:-:S05]  /*c370*/  @!P1 IMAD.X R6, RZ, RZ, R6, P3 ;  /* 0x000000ffff069224 */ /* 0x000fca00018e0606 */
[----:B------:R-:W-:Y:S01]  /*c380*/  @!P1 LOP3.LUT R7, R7, R6, RZ, 0x3c, !PT ;  /* 0x0000000607079212 */ /* 0x000fe200078e3cff */
[----:B------:R-:W-:-:S03]  /*c390*/  IMAD.MOV.U32 R13, RZ, RZ, R0 ;  /* 0x000000ffff0d7224 */ /* 0x000fc600078e0000 */
[----:B------:R-:W-:-:S04]  /*c3a0*/  @!P1 LOP3.LUT R6, R7, R6, RZ, 0x3c, !PT ;  /* 0x0000000607069212 */ /* 0x000fc800078e3cff */
[----:B------:R-:W-:Y:S01]  /*c3b0*/  @!P1 LOP3.LUT R7, R7, R6, RZ, 0x3c, !PT ;  /* 0x0000000607079212 */ /* 0x000fe200078e3cff */
[----:B------:R-:W-:-:S07]  /*c3c0*/  IMAD.MOV.U32 R8, RZ, RZ, R14 ;  /* 0x000000ffff087224 */ /* 0x000fce00078e000e */
[----:B------:R-:W-:Y:S05]  /*c3d0*/  WARPSYNC.COLLECTIVE R15, `(.L_x_138) ;  /* 0x000000000f087348 */ /* 0x000fea0003c00000 */
[----:B------:R0:W1:Y:S02]  /*c3e0*/  SHFL.IDX P6, R14, R13, R12, R11 ;  /* 0x0000000c0d0e7389 */ /* 0x00006400000c000b */
[----:B01----:R-:W-:Y:S01]  /*c3f0*/  ENDCOLLECTIVE ;  /* 0x000000000000791b */ /* 0x003fe20003800000 */
.L_x_138:
[----:B------:R-:W-:Y:S01]  /*c400*/  @!PT LDS RZ, [RZ] ;  /* 0x00000000fffff984 */ /* 0x000fe20000000800 */
[----:B------:R-:W-:Y:S01]  /*c410*/  @!PT LDS RZ, [RZ] ;  /* 0x00000000fffff984 */ /* 0x000fe20000000800 */
[----:B------:R-:W-:Y:S01]  /*c420*/  @!PT LDS RZ, [RZ] ;  /* 0x00000000fffff984 */ /* 0x000fe20000000800 */
[----:B------:R0:W-:Y:S01]  /*c430*/  @!P1 LDGSTS.E.BYPASS.LTC128B.128 [R9+0x18400], desc[UR42][R6.64], !P0 ;  /* 0x1840000006099fae */ /* 0x0001e2000c101d6a */
[----:B------:R-:W-:Y:S02]  /*c440*/  IMAD.MOV.U32 R13, RZ, RZ, R2 ;  /* 0x000000ffff0d7224 */ /* 0x000fe400078e0002 */
[----:B------:R-:W-:Y:S02]  /*c450*/  IMAD.MOV.U32 R12, RZ, RZ, 0x2 ;  /* 0x00000002ff0c7424 */ /* 0x000fe400078e00ff */
[----:B------:R-:W-:-:S07]  /*c460*/  IMAD.MOV.U32 R5, RZ, RZ, R14 ;  /* 0x000000ffff057224 */ /* 0x000fce00078e000e */
[----:B0-----:R-:W-:Y:S05]  /*c470*/  WARPSYNC.COLLECTIVE R15, `(.L_x_139) ;  /* 0x000000000f087348 */ /* 0x001fea0003c00000 */
[----:B------:R1:W2:Y:S02]  /*c480*/  SHFL.IDX P6, R14, R13, R12, R11 ;  /* 0x0000000c0d0e7389 */ /* 0x0002a400000c000b */
[----:B012---:R-:W-:Y:S01]  /*c490*/  ENDCOLLECTIVE ;  /* 0x000000000000791b */ /* 0x007fe20003800000 */
.L_x_139:
[----:B------:R-:W-:Y:S01]  /*c4a0*/  @!P2 LEA R7, P1, R10, R5, 0x1 ;  /* 0x000000050a07a211 */ /* 0x000fe200078208ff */
[----:B------:R-:W-:-:S04]  /*c4b0*/  VIADD R5, R4, 0x20 ;  /* 0x0000002004057836 */ /* 0x000fc80000000000 */
[----:B------:R-:W-:Y:S01]  /*c4c0*/  @!P2 IMAD.X R6, RZ, RZ, R8, P1 ;  /* 0x000000ffff06a224 */ /* 0x000fe200008e0608 */
[----:B------:R-:W-:Y:S01]  /*c4d0*/  ISETP.GE.AND P1, PT, R5, R3, PT ;  /* 0x000000030500720c */ /* 0x000fe20003f26270 */
[----:B------:R-:W-:-:S03]  /*c4e0*/  VIADD R5, R4, 0x30 ;  /* 0x0000003004057836 */ /* 0x000fc60000000000 */
[----:B------:R-:W-:Y:S01]  /*c4f0*/  @!P2 LOP3.LUT R7, R7, R6, RZ, 0x3c, !PT ;  /* 0x000000060707a212 */ /* 0x000fe200078e3cff */
[----:B------:R-:W-:-:S03]  /*c500*/  IMAD.MOV.U32 R13, RZ, RZ, R0 ;  /* 0x000000ffff0d7224 */ /* 0x000fc600078e0000 */
[----:B------:R-:W-:-:S04]  /*c510*/  @!P2 LOP3.LUT R6, R7, R6, RZ, 0x3c, !PT ;  /* 0x000000060706a212 */ /* 0x000fc800078e3cff */
[----:B------:R-:W-:-:S05]  /*c520*/  @!P2 LOP3.LUT R7, R7, R6, RZ, 0x3c, !PT ;  /* 0x000000060707a212 */ /* 0x000fca00078e3cff */
[----:B------:R-:W-:Y:S01]  /*c530*/  @!PT LDS RZ, [RZ] ;  /* 0x00000000fffff984 */ /* 0x000fe20000000800 */
[----:B------:R-:W-:Y:S01]  /*c540*/  @!PT LDS RZ, [RZ] ;  /* 0x00000000fffff984 */ /* 0x000fe20000000800 */
[----:B------:R-:W-:Y:S01]  /*c550*/  @!PT LDS RZ, [RZ] ;  /* 0x00000000fffff984 */ /* 0x000fe20000000800 */
[----:B------:R0:W-:Y:S02]  /*c560*/  @!P2 LDGSTS.E.BYPASS.LTC128B.128 [R9+0x18c00], desc[UR42][R6.64], !P0 ;  /* 0x18c000000609afae */ /* 0x0001e4000c101d6a */
[----:B0-----:R-:W-:-:S07]  /*c570*/  IMAD.MOV.U32 R6, RZ, RZ, R14 ;  /* 0x000000ffff067224 */ /* 0x001fce00078e000e */
[----:B------:R-:W-:Y:S05]  /*c580*/  WARPSYNC.COLLECTIVE R15, `(.L_x_140) ;  /* 0x000000000f087348 */ /* 0x000fea0003c00000 */
[----:B------:R0:W1:Y:S02]  /*c590*/  SHFL.IDX P6, R14, R13, R12, R11 ;  /* 0x0000000c0d0e7389 */ /* 0x00006400000c000b */
[----:B01----:R-:W-:Y:S01]  /*c5a0*/  ENDCOLLECTIVE ;  /* 0x000000000000791b */ /* 0x003fe20003800000 */
.L_x_140:
[----:B------:R-:W-:Y:S02]  /*c5b0*/  IMAD.MOV.U32 R13, RZ, RZ, R2 ;  /* 0x000000ffff0d7224 */ /* 0x000fe400078e0002 */
[----:B------:R-:W-:Y:S02]  /*c5c0*/  IMAD.MOV.U32 R12, RZ, RZ, 0x3 ;  /* 0x00000003ff0c7424 */ /* 0x000fe400078e00ff */
[----:B------:R-:W-:-:S07]  /*c5d0*/  IMAD.MOV.U32 R7, RZ, RZ, R14 ;  /* 0x000000ffff077224 */ /* 0x000fce00078e000e */
[----:B------:R-:W-:Y:S05]  /*c5e0*/  WARPSYNC.COLLECTIVE R15, `(.L_x_141) ;  /* 0x000000000f087348 */ /* 0x000fea0003c00000 */
[----:B------:R0:W1:Y:S02]  /*c5f0*/  SHFL.IDX P6, R14, R13, R12, R11 ;  /* 0x0000000c0d0e7389 */ /* 0x00006400000c000b */
[----:B01----:R-:W-:Y:S01]  /*c600*/  ENDCOLLECTIVE ;  /* 0x000000000000791b */ /* 0x003fe20003800000 */
.L_x_141:
[----:B------:R-:W-:-:S05]  /*c610*/  @!P1 LEA R7, P2, R10, R7, 0x1 ;  /* 0x000000070a079211 */ /* 0x000fca00078408ff */
[----:B------:R-:W-:-:S05]  /*c620*/  @!P1 IMAD.X R6, RZ, RZ, R6, P2 ;  /* 0x000000ffff069224 */ /* 0x000fca00010e0606 */
[----:B------:R-:W-:Y:S01]  /*c630*/  @!P1 LOP3.LUT R7, R7, R6, RZ, 0x3c, !PT ;  /* 0x0000000607079212 */ /* 0x000fe200078e3cff */
[----:B------:R-:W-:-:S03]  /*c640*/  IMAD.MOV.U32 R13, RZ, RZ, R0 ;  /* 0x000000ffff0d7224 */ /* 0x000fc600078e0000 */
[----:B------:R-:W-:-:S04]  /*c650*/  @!P1 LOP3.LUT R6, R7, R6, RZ, 0x3c, !PT ;  /* 0x0000000607069212 */ /* 0x000fc800078e3cff */
[----:B------:R-:W-:-:S05]  /*c660*/  @!P1 LOP3.LUT R7, R7, R6, RZ, 0x3c, !PT ;  /* 0x0000000607079212 */ /* 0x000fca00078e3cff */
[----:B------:R-:W-:Y:S01]  /*c670*/  @!PT LDS RZ, [RZ] ;  /* 0x00000000fffff984 */ /* 0x000fe20000000800 */
[----:B------:R-:W-:Y:S01]  /*c680*/  @!PT LDS RZ, [RZ] ;  /* 0x00000000fffff984 */ /* 0x000fe20000000800 */
[----:B------:R-:W-:Y:S01]  /*c690*/  @!PT LDS RZ, [RZ] ;  /* 0x00000000fffff984 */ /* 0x000fe20000000800 */
[----:B------:R0:W-:Y:S01]  /*c6a0*/  @!P1 LDGSTS.E.BYPASS.LTC128B.128 [R9+0x19400], desc[UR42][R6.64], !P0 ;  /* 0x1940000006099fae */ /* 0x0001e2000c101d6a */
[----:B------:R-:W-:Y:S01]  /*c6b0*/  ISETP.GE.AND P1, PT, R5, R3, PT ;  /* 0x000000030500720c */ /* 0x000fe20003f26270 */
[----:B------:R-:W-:Y:S02]  /*c6c0*/  VIADD R5, R4, 0x40 ;  /* 0x0000004004057836 */ /* 0x000fe40000000000 */
[----:B0-----:R-:W-:-:S10]  /*c6d0*/  IMAD.MOV.U32 R6, RZ, RZ, R14 ;  /* 0x000000ffff067224 */ /* 0x001fd400078e000e */
[----:B------:R-:W-:Y:S05]  /*c6e0*/  WARPSYNC.COLLECTIVE R15, `(.L_x_142) ;  /* 0x000000000f087348 */ /* 0x000fea0003c00000 */
[----:B------:R0:W1:Y:S02]  /*c6f0*/  SHFL.IDX P6, R14, R13, R12, R11 ;  /* 0x0000000c0d0e7389 */ /* 0x00006400000c000b */
[----:B01----:R-:W-:Y:S01]  /*c700*/  ENDCOLLECTIVE ;  /* 0x000000000000791b */ /* 0x003fe20003800000 */
.L_x_142:
[----:B------:R-:W-:Y:S02]  /*c710*/  IMAD.MOV.U32 R13, RZ, RZ, R2 ;  /* 0x000000ffff0d7224 */ /* 0x000fe400078e0002 */
[----:B------:R-:W-:Y:S02]  /*c720*/  IMAD.MOV.U32 R12, RZ, RZ, 0x4 ;  /* 0x00000004ff0c7424 */ /* 0x000fe400078e00ff */
[----:B------:R-:W-:-:S07]  /*c730*/  IMAD.MOV.U32 R7, RZ, RZ, R14 ;  /* 0x000000ffff077224 */ /* 0x000fce00078e000e */
[----:B------:R-:W-:Y:S05]  /*c740*/  WARPSYNC.COLLECTIVE R15, `(.L_x_143) ;  /* 0x000000000f087348 */ /* 0x000fea0003c00000 */
[----:B------:R0:W1:Y:S02]  /*c750*/  SHFL.IDX P6, R14, R13, R12, R11 ;  /* 0x0000000c0d0e7389 */ /* 0x00006400000c000b */
[----:B01----:R-:W-:Y:S01]  /*c760*/  ENDCOLLECTIVE ;  /* 0x000000000000791b */ /* 0x003fe20003800000 */
.L_x_143:
        /* <DEDUP_REMOVED lines=16> */
.L_x_144:
[----:B------:R-:W-:Y:S02]  /*c870*/  IMAD.MOV.U32 R13, RZ, RZ, R2 ;  /* 0x000000ffff0d7224 */ /* 0x000fe400078e0002 */
[----:B------:R-:W-:Y:S02]  /*c880*/  IMAD.MOV.U32 R12, RZ, RZ, 0x5 ;  /* 0x00000005ff0c7424 */ /* 0x000fe400078e00ff */
[----:B------:R-:W-:-:S07]  /*c890*/  IMAD.MOV.U32 R7, RZ, RZ, R14 ;  /* 0x000000ffff077224 */ /* 0x000fce00078e000e */
[----:B------:R-:W-:Y:S05]  /*c8a0*/  WARPSYNC.COLLECTIVE R15, `(.L_x_145) ;  /* 0x000000000f087348 */ /* 0x000fea0003c00000 */
[----:B------:R0:W1:Y:S02]  /*c8b0*/  SHFL.IDX P6, R14, R13, R12, R11 ;  /* 0x0000000c0d0e7389 */ /* 0x00006400000c000b */
[----:B01----:R-:W-:Y:S01]  /*c8c0*/  ENDCOLLECTIVE ;  /* 0x000000000000791b */ /* 0x003fe20003800000 */
.L_x_145:
        /* <DEDUP_REMOVED lines=16> */
.L_x_146:
[----:B------:R-:W-:Y:S02]  /*c9d0*/  IMAD.MOV.U32 R13, RZ, RZ, R2 ;  /* 0x000000ffff0d7224 */ /* 0x000fe400078e0002 */
[----:B------:R-:W-:Y:S02]  /*c9e0*/  IMAD.MOV.U32 R12, RZ, RZ, 0x6 ;  /* 0x00000006ff0c7424 */ /* 0x000fe400078e00ff */
[----:B------:R-:W-:-:S07]  /*c9f0*/  IMAD.MOV.U32 R7, RZ, RZ, R14 ;  /* 0x000000ffff077224 */ /* 0x000fce00078e000e */
[----:B------:R-:W-:Y:S05]  /*ca00*/  WARPSYNC.COLLECTIVE R15, `(.L_x_147) ;  /* 0x000000000f087348 */ /* 0x000fea0003c00000 */
[----:B------:R0:W1:Y:S02]  /*ca10*/  SHFL.IDX P6, R14, R13, R12, R11 ;  /* 0x0000000c0d0e7389 */ /* 0x00006400000c000b */
[----:B01----:R-:W-:Y:S01]  /*ca20*/  ENDCOLLECTIVE ;  /* 0x000000000000791b */ /* 0x003fe20003800000 */
.L_x_147:
        /* <DEDUP_REMOVED lines=11> */
[----:B0-----:R-:W-:-:S12]  /*cae0*/  IMAD.MOV.U32 R6, RZ, RZ, R14 ;  /* 0x000000ffff067224 */ /* 0x001fd800078e000e */
[----:B------:R-:W-:Y:S05]  /*caf0*/  WARPSYNC.COLLECTIVE R15, `(.L_x_148) ;  /* 0x000000000f087348 */ /* 0x000fea0003c00000 */
[----:B------:R0:W1:Y:S02]  /*cb00*/  SHFL.IDX P6, R14, R13, R12, R11 ;  /* 0x0000000c0d0e7389 */ /* 0x00006400000c000b */
[----:B01----:R-:W-:Y:S01]  /*cb10*/  ENDCOLLECTIVE ;  /* 0x000000000000791b */ /* 0x003fe20003800000 */
.L_x_148:
[----:B------:R-:W-:Y:S02]  /*cb20*/  IMAD.MOV.U32 R13, RZ, RZ, R2 ;  /* 0x000000ffff0d7224 */ /* 0x000fe400078e0002 */
[----:B------:R-:W-:Y:S02]  /*cb30*/  IMAD.MOV.U32 R12, RZ, RZ, 0x7 ;  /* 0x00000007ff0c7424 */ /* 0x000fe400078e00ff */
[----:B------:R-:W-:-:S07]  /*cb40*/  IMAD.MOV.U32 R7, RZ, RZ, R14 ;  /* 0x000000ffff077224 */ /* 0x000fce00078e000e */
[----:B------:R-:W-:Y:S05]  /*cb50*/  WARPSYNC.COLLECTIVE R15, `(.L_x_149) ;  /* 0x000000000f087348 */ /* 0x000fea0003c00000 */
[----:B------:R0:W1:Y:S02]  /*cb60*/  SHFL.IDX P6, R14, R13, R12, R11 ;  /* 0x0000000c0d0e7389 */ /* 0x00006400000c000b */
[----:B01----:R-:W-:Y:S01]  /*cb70*/  ENDCOLLECTIVE ;  /* 0x000000000000791b */ /* 0x003fe20003800000 */
.L_x_149:
        /* <DEDUP_REMOVED lines=10> */
.L_x_150:
[----:B------:R-:W-:Y:S01]  /*cc20*/  @!PT LDS RZ, [RZ] ;  /* 0x00000000fffff984 */ /* 0x000fe20000000800 */
[----:B------:R-:W-:Y:S01]  /*cc30*/  @!PT LDS RZ, [RZ] ;  /* 0x00000000fffff984 */ /* 0x000fe20000000800 */
[----:B------:R-:W-:Y:S01]  /*cc40*/  @!PT LDS RZ, [RZ] ;  /* 0x00000000fffff984 */ /* 0x000fe20000000800 */
[----:B------:R1:W-:Y:S01]  /*cc50*/  @!P1 LDGSTS.E.BYPASS.LTC128B.128 [R9+0x1b400], desc[UR42][R6.64], !P0 ;  /* 0x1b40000006099fae */ /* 0x0003e2000c101d6a */
[----:B------:R-:W-:Y:S01]  /*cc60*/  IMAD.MOV.U32 R0, RZ, RZ, R14 ;  /* 0x000000ffff007224 */ /* 0x000fe200078e000e */
[----:B------:R-:W-:Y:S06]  /*cc70*/  BRA `(.L_x_151) ;  /* 0xffffffc400ec7947 */ /* 0x000fec000383ffff */
.L_x_51:
[----:B0-----:R-:W-:-:S04]  /*cc80*/  IMAD.U32 R3, RZ, RZ, UR36 ;  /* 0x00000024ff037e24 */ /* 0x001fc8000f8e00ff */
[----:B------:R0:W1:Y:S03]  /*cc90*/  SYNCS.PHASECHK.TRANS64.TRYWAIT P0, [R3+URZ+0x22820], R0 ;  /* 0x02282000030075a7 */ /* 0x000066000800017f */
[----:B-1----:R-:W-:Y:S05]  /*cca0*/  @!P0 NANOSLEEP.SYNCS 0x989680 ;  /* 0x009896800000895d */ /* 0x002fea0003900000 */
[----:B------:R-:W1:Y:S02]  /*ccb0*/  @!P0 SYNCS.PHASECHK.TRANS64 P0, [R3+URZ+0x22820], R0 ;  /* 0x02282000030085a7 */ /* 0x000e64000800007f */
[----:B-1----:R-:W-:Y:S05]  /*ccc0*/  @!P0 BRA `(.L_x_51) ;  /* 0xfffffffc00ec8947 */ /* 0x002fea000383ffff */
[----:B------:R-:W-:Y:S05]  /*ccd0*/  BRA `(.L_x_152) ;  /* 0xffffffc800207947 */ /* 0x000fea000383ffff */
.L_x_55:
[----:B0-----:R0:W1:Y:S02]  /*cce0*/  SYNCS.PHASECHK.TRANS64.TRYWAIT P0, [R2+URZ+0x22860], R0 ;  /* 0x02286000020075a7 */ /* 0x001064000800017f */
[----:B-1----:R-:W-:Y:S05]  /*ccf0*/  @!P0 NANOSLEEP.SYNCS 0x989680 ;  /* 0x009896800000895d */ /* 0x002fea0003900000 */
[----:B------:R-:W1:Y:S02]  /*cd00*/  @!P0 SYNCS.PHASECHK.TRANS64 P0, [R2+URZ+0x22860], R0 ;  /* 0x02286000020085a7 */ /* 0x000e64000800007f */
[----:B-1----:R-:W-:Y:S05]  /*cd10*/  @!P0 BRA `(.L_x_55) ;  /* 0xfffffffc00f08947 */ /* 0x002fea000383ffff */
[----:B------:R-:W-:Y:S05]  /*cd20*/  BRA `(.L_x_153) ;  /* 0xffffffc800447947 */ /* 0x000fea000383ffff */
.L_x_68:
[----:B-1----:R1:W2:Y:S02]  /*cd30*/  SYNCS.PHASECHK.TRANS64.TRYWAIT P0, [R3+URZ+0x22840], R2 ;  /* 0x02284002030075a7 */ /* 0x0022a4000800017f */
[----:B--2---:R-:W-:Y:S05]  /*cd40*/  @!P0 NANOSLEEP.SYNCS 0x989680 ;  /* 0x009896800000895d */ /* 0x004fea0003900000 */
[----:B------:R-:W2:Y:S02]  /*cd50*/  @!P0 SYNCS.PHASECHK.TRANS64 P0, [R3+URZ+0x22840], R2 ;  /* 0x02284002030085a7 */ /* 0x000ea4000800007f */
[----:B--2---:R-:W-:Y:S05]  /*cd60*/  @!P0 BRA `(.L_x_68) ;  /* 0xfffffffc00f08947 */ /* 0x004fea000383ffff */
[----:B------:R-:W-:Y:S05]  /*cd70*/  BRA `(.L_x_154) ;  /* 0xffffffd000407947 */ /* 0x000fea000383ffff */
.L_x_73:
[----:B0-----:R0:W2:Y:S02]  /*cd80*/  SYNCS.PHASECHK.TRANS64.TRYWAIT P0, [R3+URZ+0x22860], R2 ;  /* 0x02286002030075a7 */ /* 0x0010a4000800017f */
[----:B--2---:R-:W-:Y:S05]  /*cd90*/  @!P0 NANOSLEEP.SYNCS 0x989680 ;  /* 0x009896800000895d */ /* 0x004fea0003900000 */
[----:B------:R-:W2:Y:S02]  /*cda0*/  @!P0 SYNCS.PHASECHK.TRANS64 P0, [R3+URZ+0x22860], R2 ;  /* 0x02286002030085a7 */ /* 0x000ea4000800007f */
[----:B--2---:R-:W-:Y:S05]  /*cdb0*/  @!P0 BRA `(.L_x_73) ;  /* 0xfffffffc00f08947 */ /* 0x004fea000383ffff */
[----:B------:R-:W-:Y:S05]  /*cdc0*/  BRA `(.L_x_155) ;  /* 0xffffffd000bc7947 */ /* 0x000fea000383ffff */
.L_x_85:
[----:B--2---:R2:W3:Y:S02]  /*cdd0*/  SYNCS.PHASECHK.TRANS64.TRYWAIT P0, [R4+URZ+0x22840], R2 ;  /* 0x02284002040075a7 */ /* 0x0044e4000800017f */
[----:B---3--:R-:W-:Y:S05]  /*cde0*/  @!P0 NANOSLEEP.SYNCS 0x989680 ;  /* 0x009896800000895d */ /* 0x008fea0003900000 */
[----:B------:R-:W3:Y:S02]  /*cdf0*/  @!P0 SYNCS.PHASECHK.TRANS64 P0, [R4+URZ+0x22840], R2 ;  /* 0x02284002040085a7 */ /* 0x000ee4000800007f */
[----:B---3--:R-:W-:Y:S05]  /*ce00*/  @!P0 BRA `(.L_x_85) ;  /* 0xfffffffc00f08947 */ /* 0x008fea000383ffff */
[----:B------:R-:W-:Y:S05]  /*ce10*/  BRA `(.L_x_156) ;  /* 0xffffffd800a87947 */ /* 0x000fea000383ffff */
.L_x_90:
[----:B0-----:R0:W1:Y:S02]  /*ce20*/  SYNCS.PHASECHK.TRANS64.TRYWAIT P0, [R4+URZ+0x22860], R2 ;  /* 0x02286002040075a7 */ /* 0x001064000800017f */
[----:B-1----:R-:W-:Y:S05]  /*ce30*/  @!P0 NANOSLEEP.SYNCS 0x989680 ;  /* 0x009896800000895d */ /* 0x002fea0003900000 */
[----:B------:R-:W1:Y:S02]  /*ce40*/  @!P0 SYNCS.PHASECHK.TRANS64 P0, [R4+URZ+0x22860], R2 ;  /* 0x02286002040085a7 */ /* 0x000e64000800007f */
[----:B-1----:R-:W-:Y:S05]  /*ce50*/  @!P0 BRA `(.L_x_90) ;  /* 0xfffffffc00f08947 */ /* 0x002fea000383ffff */
[----:B------:R-:W-:Y:S05]  /*ce60*/  BRA `(.L_x_157) ;  /* 0xffffffdc00247947 */ /* 0x000fea000383ffff */
.L_x_101:
[----:B0-----:R0:W2:Y:S02]  /*ce70*/  SYNCS.PHASECHK.TRANS64.TRYWAIT P0, [R4+URZ+0x22840], R2 ;  /* 0x02284002040075a7 */ /* 0x0010a4000800017f */
[----:B--2---:R-:W-:Y:S05]  /*ce80*/  @!P0 NANOSLEEP.SYNCS 0x989680 ;  /* 0x009896800000895d */ /* 0x004fea0003900000 */
[----:B------:R-:W2:Y:S02]  /*ce90*/  @!P0 SYNCS.PHASECHK.TRANS64 P0, [R4+URZ+0x22840], R2 ;  /* 0x02284002040085a7 */ /* 0x000ea4000800007f */
[----:B--2---:R-:W-:Y:S05]  /*cea0*/  @!P0 BRA `(.L_x_101) ;  /* 0xfffffffc00f08947 */ /* 0x004fea000383ffff */
[----:B------:R-:W-:Y:S05]  /*ceb0*/  BRA `(.L_x_158) ;  /* 0xffffffe000ec7947 */ /* 0x000fea000383ffff */
.L_x_106:
[----:B-1----:R1:W2:Y:S02]  /*cec0*/  SYNCS.PHASECHK.TRANS64.TRYWAIT P0, [R4+URZ+0x22860], R2 ;  /* 0x02286002040075a7 */ /* 0x0022a4000800017f */
[----:B--2---:R-:W-:Y:S05]  /*ced0*/  @!P0 NANOSLEEP.SYNCS 0x989680 ;  /* 0x009896800000895d */ /* 0x004fea0003900000 */
[----:B------:R-:W2:Y:S02]  /*cee0*/  @!P0 SYNCS.PHASECHK.TRANS64 P0, [R4+URZ+0x22860], R2 ;  /* 0x02286002040085a7 */ /* 0x000ea4000800007f */
[----:B--2---:R-:W-:Y:S05]  /*cef0*/  @!P0 BRA `(.L_x_106) ;  /* 0xfffffffc00f08947 */ /* 0x004fea000383ffff */
[----:B------:R-:W-:Y:S05]  /*cf00*/  BRA `(.L_x_159) ;  /* 0xffffffe400687947 */ /* 0x000fea000383ffff */
.L_x_116:
[----:B0-----:R0:W2:Y:S02]  /*cf10*/  SYNCS.PHASECHK.TRANS64.TRYWAIT P0, [R0+URZ+0x22820], R3 ;  /* 0x02282003000075a7 */ /* 0x0010a4000800017f */
[----:B--2---:R-:W-:Y:S05]  /*cf20*/  @!P0 NANOSLEEP.SYNCS 0x989680 ;  /* 0x009896800000895d */ /* 0x004fea0003900000 */
[----:B------:R-:W2:Y:S02]  /*cf30*/  @!P0 SYNCS.PHASECHK.TRANS64 P0, [R0+URZ+0x22820], R3 ;  /* 0x02282003000085a7 */ /* 0x000ea4000800007f */
[----:B--2---:R-:W-:Y:S05]  /*cf40*/  @!P0 BRA `(.L_x_116) ;  /* 0xfffffffc00f08947 */ /* 0x004fea000383ffff */
[----:B------:R-:W-:Y:S05]  /*cf50*/  BRA `(.L_x_160) ;  /* 0xffffffe800f87947 */ /* 0x000fea000383ffff */
.L_x_117:
[----:B------:R-:W2:Y:S01]  /*cf60*/  S2R R2, SR_TID.X ;  /* 0x0000000000027919 */ /* 0x000ea20000002100 */
[----:B------:R-:W-:Y:S01]  /*cf70*/  BSSY B0, `(.L_x_161) ;  /* 0x000000a000007945 */ /* 0x000fe20003800000 */
[----:B------:R-:W-:Y:S02]  /*cf80*/  IMAD.MOV.U32 R12, RZ, RZ, RZ ;  /* 0x000000ffff0c7224 */ /* 0x000fe400078e00ff */
[----:B------:R-:W-:Y:S02]  /*cf90*/  IMAD.MOV.U32 R11, RZ, RZ, 0x1f ;  /* 0x0000001fff0b7424 */ /* 0x000fe400078e00ff */
[----:B------:R-:W-:Y:S01]  /*cfa0*/  IMAD.MOV.U32 R15, RZ, RZ, -0x1 ;  /* 0xffffffffff0f7424 */ /* 0x000fe200078e00ff */
[----:B--2---:R-:W-:-:S04]  /*cfb0*/  SHF.R.U32.HI R2, RZ, 0x5, R2 ;  /* 0x00000005ff027819 */ /* 0x004fc80000011602 */
[----:B------:R-:W-:-:S05]  /*cfc0*/  LOP3.LUT R2, R2, 0x3, RZ, 0xc0, !PT ;  /* 0x0000000302027812 */ /* 0x000fca00078ec0ff */
[----:B------:R-:W-:-:S07]  /*cfd0*/  IMAD.MOV.U32 R13, RZ, RZ, R2 ;  /* 0x000000ffff0d7224 */ /* 0x000fce00078e0002 */
[----:B01----:R-:W-:Y:S05]  /*cfe0*/  WARPSYNC.COLLECTIVE R15, `(.L_x_162) ;  /* 0x000000000f087348 */ /* 0x003fea0003c00000 */
[----:B------:R2:W3:Y:S02]  /*cff0*/  SHFL.IDX P6, R14, R13, R12, R11 ;  /* 0x0000000c0d0e7389 */ /* 0x0004e400000c000b */
[----:B0123--:R-:W-:Y:S01]  /*d000*/  ENDCOLLECTIVE ;  /* 0x000000000000791b */ /* 0x00ffe20003800000 */
.L_x_162:
[----:B------:R-:W-:Y:S05]  /*d010*/  BSYNC B0 ;  /* 0x0000000000007941 */ /* 0x000fea0003800000 */
.L_x_161:
[----:B------:R-:W-:Y:S05]  /*d020*/  BRA `(.L_x_163) ;  /* 0xffffffe800e07947 */ /* 0x000fea000383ffff */
.L_x_120:
[----:B------:R-:W-:Y:S01]  /*d030*/  BSSY B1, `(.L_x_164) ;  /* 0x0000006000017945 */ /* 0x000fe20003800000 */
[----:B------:R-:W-:-:S07]  /*d040*/  IMAD.MOV.U32 R15, RZ, RZ, -0x1 ;  /* 0xffffffffff0f7424 */ /* 0x000fce00078e00ff */
[----:B012---:R-:W-:Y:S05]  /*d050*/  WARPSYNC.COLLECTIVE R15, `(.L_x_165) ;  /* 0x000000000f0c7348 */ /* 0x007fea0003c00000 */
[----:B------:R-:W-:Y:S02]  /*d060*/  ELECT P6, UR62, PT ;  /* 0x00000000003e782f */ /* 0x000fe400038c0000 */
[----:B------:R-:W-:Y:S01]  /*d070*/  MOV R14, UR62 ;  /* 0x0000003e000e7c02 */ /* 0x000fe20008000f00 */
[----:B012---:R-:W-:Y:S10]  /*d080*/  ENDCOLLECTIVE ;  /* 0x000000000000791b */ /* 0x007ff40003800000 */
.L_x_165:
[----:B------:R-:W-:Y:S05]  /*d090*/  BSYNC B1 ;  /* 0x0000000000017941 */ /* 0x000fea0003800000 */
.L_x_164:
[----:B------:R-:W-:Y:S05]  /*d0a0*/  BRA `(.L_x_166) ;  /* 0xffffffe800d87947 */ /* 0x000fea000383ffff */
.L_x_122:
[----:B0-----:R0:W1:Y:S02]  /*d0b0*/  SYNCS.PHASECHK.TRANS64.TRYWAIT P0, [R6+URZ], R5 ;  /* 0x00000005060075a7 */ /* 0x001064000800017f */
[----:B-1----:R-:W-:Y:S05]  /*d0c0*/  @!P0 NANOSLEEP.SYNCS 0x989680 ;  /* 0x009896800000895d */ /* 0x002fea0003900000 */
[----:B------:R-:W1:Y:S02]  /*d0d0*/  @!P0 SYNCS.PHASECHK.TRANS64 P0, [R6+URZ], R5 ;  /* 0x00000005060085a7 */ /* 0x000e64000800007f */
[----:B-1----:R-:W-:Y:S05]  /*d0e0*/  @!P0 BRA `(.L_x_122) ;  /* 0xfffffffc00f08947 */ /* 0x002fea000383ffff */
[----:B------:R-:W-:Y:S05]  /*d0f0*/  BRA `(.L_x_167) ;  /* 0xffffffec00107947 */ /* 0x000fea000383ffff */
.L_x_123:
[----:B-1----:R1:W2:Y:S02]  /*d100*/  SYNCS.PHASECHK.TRANS64.TRYWAIT P0, [R3+URZ], R2 ;  /* 0x00000002030075a7 */ /* 0x0022a4000800017f */
[----:B--2---:R-:W-:Y:S05]  /*d110*/  @!P0 NANOSLEEP.SYNCS 0x989680 ;  /* 0x009896800000895d */ /* 0x004fea0003900000 */
[----:B------:R-:W2:Y:S02]  /*d120*/  @!P0 SYNCS.PHASECHK.TRANS64 P0, [R3+URZ], R2 ;  /* 0x00000002030085a7 */ /* 0x000ea4000800007f */
[----:B--2---:R-:W-:Y:S05]  /*d130*/  @!P0 BRA `(.L_x_123) ;  /* 0xfffffffc00f08947 */ /* 0x004fea000383ffff */
[----:B------:R-:W-:Y:S05]  /*d140*/  BRA `(.L_x_168) ;  /* 0xffffffec00047947 */ /* 0x000fea000383ffff */
.L_x_125:
[----:B-1----:R1:W2:Y:S02]  /*d150*/  SYNCS.PHASECHK.TRANS64.TRYWAIT P0, [R18+URZ], R5 ;  /* 0x00000005120075a7 */ /* 0x0022a4000800017f */
[----:B--2---:R-:W-:Y:S05]  /*d160*/  @!P0 NANOSLEEP.SYNCS 0x989680 ;  /* 0x009896800000895d */ /* 0x004fea0003900000 */
[----:B------:R-:W2:Y:S02]  /*d170*/  @!P0 SYNCS.PHASECHK.TRANS64 P0, [R18+URZ], R5 ;  /* 0x00000005120085a7 */ /* 0x000ea4000800007f */
[----:B--2---:R-:W-:Y:S05]  /*d180*/  @!P0 BRA `(.L_x_125) ;  /* 0xfffffffc00f08947 */ /* 0x004fea000383ffff */
[----:B------:R-:W-:Y:S05]  /*d190*/  BRA `(.L_x_169) ;  /* 0xffffffec00087947 */ /* 0x000fea000383ffff */
.L_x_170:
[----:B------:R-:W-:-:S00]  /*d1a0*/  BRA `(.L_x_170) ;  /* 0xfffffffc00fc7947 */ /* 0x000fc0000383ffff */
[----:B------:R-:W-:-:S00]  /*d1b0*/  NOP ;  /* 0x0000000000007918 */ /* 0x000fc00000000000 */
        /* <DEDUP_REMOVED lines=12> */
.L_x_6030:


//--------------------- .text._ZN7cutlass13device_kernelIN5flash11enable_sm90INS1_16FlashAttnFwdSm90INS1_25CollectiveMainloopFwdSm90ILi2EN4cute5tupleIJNS5_1CILi1EEES8_S8_EEENS6_IJNS7_ILi128EEENS7_ILi96EEENS7_ILi64EEEEEELi256ENS_10bfloat16_tEfNS_4arch4Sm90ELb0ELb0ELb1ELb0ELb0ELb0ELb1ELb1ELb0ELb1ELb0ELb0EEENS1_21CollectiveEpilogueFwdINS6_IJSA_NS7_ILi256EEESB_EEES9_SE_SG_Li256ELb0ELb1ELb0ELb0EEENS1_29StaticPersistentTileSchedulerILb0EEEEEEEEEvNT_6ParamsE --------------------------
	.section	.text._ZN7cutlass13device_kernelIN5flash11enable_sm90INS1_16FlashAttnFwdSm90INS1_25CollectiveMainloopFwdSm90ILi2EN4cute5tupleIJNS5_1CILi1EEES8_S8_EEENS6_IJNS7_ILi128EEENS7_ILi96EEENS7_ILi64EEEEEELi256ENS_10bfloat16_tEfNS_4arch4Sm90ELb0ELb0ELb1ELb0ELb0ELb0ELb1ELb1ELb0ELb1ELb0ELb0EEENS1_21CollectiveEpilogueFwdINS6_IJSA_NS7_ILi256EEESB_EEES9_SE_SG_Li256ELb0ELb1ELb0ELb0EEENS1_29StaticPersistentTileSchedulerILb0EEEEEEEEEvNT_6ParamsE,"ax",@progbits
	.align	128
.text._ZN7cutlass13device_kernelIN5flash11enable_sm90INS1_16FlashAttnFwdSm90INS1_25CollectiveMainloopFwdSm90ILi2EN4cute5tupleIJNS5_1CILi1EEES8_S8_EEENS6_IJNS7_ILi128EEENS7_ILi96EEENS7_ILi64EEEEEELi256ENS_10bfloat16_tEfNS_4arch4Sm90ELb0ELb0ELb1ELb0ELb0ELb0ELb1ELb1ELb0ELb1ELb0ELb0EEENS1_21CollectiveEpilogueFwdINS6_IJSA_NS7_ILi256EEESB_EEES9_SE_SG_Li256ELb0ELb1ELb0ELb0EEENS1_29StaticPersistentTileSchedulerILb0EEEEEEEEEvNT_6ParamsE:
        .type           _ZN7cutlass13device_kernelIN5flash11enable_sm90INS1_16FlashAttnFwdSm90INS1_25CollectiveMainloopFwdSm90ILi2EN4cute5tupleIJNS5_1CILi1EEES8_S8_EEENS6_IJNS7_ILi128EEENS7_ILi96EEENS7_ILi64EEEEEELi256ENS_10bfloat16_tEfNS_4arch4Sm90ELb0ELb0ELb1ELb0ELb0ELb0ELb1ELb1ELb0ELb1ELb0ELb0EEENS1_21CollectiveEpilogueFwdINS6_IJSA_NS7_ILi256EEESB_EEES9_SE_SG_Li256ELb0ELb1ELb0ELb0EEENS1_29StaticPersistentTileSchedulerILb0EEEEEEEEEvNT_6ParamsE,@function
        .size           _ZN7cutlass13device_kernelIN5flash11enable_sm90INS1_16FlashAttnFwdSm90INS1_25CollectiveMainloopFwdSm90ILi2EN4cute5tupleIJNS5_1CILi1EEES8_S8_EEENS6_IJNS7_ILi128EEENS7_ILi96EEENS7_ILi64EEEEEELi256ENS_10bfloat16_tEfNS_4arch4Sm90ELb0ELb0ELb1ELb0ELb0ELb0ELb1ELb1ELb0ELb1ELb0ELb0EEENS1_21CollectiveEpilogueFwdINS6_IJSA_NS7_ILi256EEESB_EEES9_SE_SG_Li256ELb0ELb1ELb0ELb0EEENS1_29StaticPersistentTileSchedulerILb0EEEEEEEEEvNT_6ParamsE,(.L_x_6031 - _ZN7cutlass13device_kernelIN5flash11enable_sm90INS1_16FlashAttnFwdSm90INS1_25CollectiveMainloopFwdSm90ILi2EN4cute5tupleIJNS5_1CILi1EEES8_S8_EEENS6_IJNS7_ILi128EEENS7_ILi96EEENS7_ILi64EEEEEELi256ENS_10bfloat16_tEfNS_4arch4Sm90ELb0ELb0ELb1ELb0ELb0ELb0ELb1ELb1ELb0ELb1ELb0ELb0EEENS1_21CollectiveEpilogueFwdINS6_IJSA_NS7_ILi256EEESB_EEES9_SE_SG_Li256ELb0ELb1ELb0ELb0EEENS1_29StaticPersistentTileSchedulerILb0EEEEEEEEEvNT_6ParamsE)
        .other          _ZN7cutlass13device_kernelIN5flash11enable_sm90INS1_16FlashAttnFwdSm90INS1_25CollectiveMainloopFwdSm90ILi2EN4cute5tupleIJNS5_1CILi1EEES8_S8_EEENS6_IJNS7_ILi128EEENS7_ILi96EEENS7_ILi64EEEEEELi256ENS_10bfloat16_tEfNS_4arch4Sm90ELb0ELb0ELb1ELb0ELb0ELb0ELb1ELb1ELb0ELb1ELb0ELb0EEENS1_21CollectiveEpilogueFwdINS6_IJSA_NS7_ILi256EEESB_EEES9_SE_SG_Li256ELb0ELb1ELb0ELb0EEENS1_29StaticPersistentTileSchedulerILb0EEEEEEEEEvNT_6ParamsE,@"STO_CUDA_ENTRY STV_DEFAULT"
_ZN7cutlass13device_kernelIN5flash11enable_sm90INS1_16FlashAttnFwdSm90INS1_25CollectiveMainloopFwdSm90ILi2EN4cute5tupleIJNS5_1CILi1EEES8_S8_EEENS6_IJNS7_ILi128EEENS7_ILi96EEENS7_ILi64EEEEEELi256ENS_10bfloat16_tEfNS_4arch4Sm90ELb0ELb0ELb1ELb0ELb0ELb0ELb1ELb1ELb0ELb1ELb0ELb0EEENS1_21CollectiveEpilogueFwdINS6_IJSA_NS7_ILi256EEESB_EEES9_SE_SG_Li256ELb0ELb1ELb0ELb0EEENS1_29StaticPersistentTileSchedulerILb0EEEEEEEEEvNT_6ParamsE:
        /* <DEDUP_REMOVED lines=18> */
.L_x_172:
[----:B------:R-:W-:Y:S05]  /*0120*/  BSYNC B0 ;  /* 0x0000000000007941 */ /* 0x000fea0003800000 */
.L_x_171:
        /* <DEDUP_REMOVED lines=21> */
[----:B0-----:R0:W1:Y:S01]  /*0280*/  @UP1 SYNCS.EXCH.64 URZ, [UR8+0x32400], UR4 ;  /* 0x03240004083f15b2 */ /* 0x0010620008000100 */
[----:B------:R0:W2:Y:S04]  /*0290*/  @UP2 SYNCS.EXCH.64 URZ, [UR8+0x32410], UR4 ;  /* 0x03241004083f25b2 */ /* 0x0000a80008000100 */
[----:B------:R0:W3:Y:S01]  /*02a0*/  @UP3 SYNCS.EXCH.64 URZ, [UR8+0x32420], UR6 ;  /* 0x03242006083f35b2 */ /* 0x0000e20008000100 */
        /* <DEDUP_REMOVED lines=18> */
[----:B----4-:R-:W-:Y:S01]  /*03d0*/  NOP ;  /* 0x0000000000007918 */ /* 0x010fe20000000000 */
.L_x_173:
[----:B------:R-:W4:Y:S01]  /*03e0*/  SHFL.IDX PT, R3, R2, RZ, 0x1f ;  /* 0x00001fff02037589 */ /* 0x000f2200000e0000 */
[----:B------:R-:W-:Y:S01]  /*03f0*/  NOP ;  /* 0x0000000000007918 */ /* 0x000fe20000000000 */
[----:B----4-:R-:W-:-:S13]  /*0400*/  ISETP.NE.AND P0, PT, R3, RZ, PT ;  /* 0x000000ff0300720c */ /* 0x010fda0003f05270 */
        /* <DEDUP_REMOVED lines=19> */
.L_x_174:
[----:B------:R-:W4:Y:S01]  /*0540*/  SHFL.IDX PT, R3, R2, RZ, 0x1f ;  /* 0x00001fff02037589 */ /* 0x000f2200000e0000 */
[----:B------:R-:W-:Y:S01]  /*0550*/  NOP ;  /* 0x0000000000007918 */ /* 0x000fe20000000000 */
[----:B----4-:R-:W-:-:S13]  /*0560*/  ISETP.NE.AND P0, PT, R3, RZ, PT ;  /* 0x000000ff0300720c */ /* 0x010fda0003f05270 */
        /* <DEDUP_REMOVED lines=14> */
[----:B----4-:R-:W-:Y:S01]  /*0650*/  NOP ;  /* 0x0000000000007918 */ /* 0x010fe20000000000 */
.L_x_175:
        /* <DEDUP_REMOVED lines=22> */
.L_x_176:
        /* <DEDUP_REMOVED lines=22> */
.L_x_177:
[----:B------:R-:W-:Y:S01]  /*0920*/  PLOP3.LUT P0, PT, PT, PT, UP0, 0x80, 0x0 ;  /* 0x000000000000781c */ /* 0x000fe20003f0f008 */
[----:B------:R-:W-:Y:S01]  /*0930*/  UMOV UR36, 0x1 ;  /* 0x0000000100247882 */ /* 0x000fe20000000000 */
[----:B------:R-:W-:Y:S01]  /*0940*/  NOP ;  /* 0x0000000000007918 */ /* 0x000fe20000000000 */
[----:B------:R-:W-:Y:S01]  /*0950*/  USEL UR36, UR36, 0x2, !UP0 ;  /* 0x0000000224247887 */ /* 0x000fe2000c000000 */
[----:B------:R-:W-:Y:S01]  /*0960*/  ULDC.64 UR46, c[0x0][0x208] ;  /* 0x00008200002e7ab9 */ /* 0x000fe20000000a00 */
[----:B0123--:R-:W-:Y:S08]  /*0970*/  BAR.SYNC.DEFER_BLOCKING 0x0 ;  /* 0x0000000000007b1d */ /* 0x00fff00000010000 */
[----:B------:R-:W-:Y:S05]  /*0980*/  @!P0 BRA `(.L_x_178) ;  /* 0x00000080006c8947 */ /* 0x000fea0003800000 */
.L_x_179:
        /* <DEDUP_REMOVED lines=68> */
.L_x_209:
[----:B0-----:R-:W0:Y:S01]  /*0dd0*/  SHFL.IDX PT, R0, R207, RZ, 0x1f ;  /* 0x00001fffcf007589 */ /* 0x001e2200000e0000 */
[----:B-1----:R-:W1:Y:S01]  /*0de0*/  S2UR UR4, SR_CgaCtaId ;  /* 0x00000000000479c3 */ /* 0x002e620000008800 */
[----:B------:R-:W-:Y:S01]  /*0df0*/  ULDC UR5, c[0x0][0xd38] ;  /* 0x00034e0000057ab9 */ /* 0x000fe20000000800 */
[----:B------:R-:W-:Y:S01]  /*0e00*/  ULDC.64 UR6, c[0x0][0x418] ;  /* 0x0001060000067ab9 */ /* 0x000fe20000000a00 */
[----:B------:R-:W-:Y:S02]  /*0e10*/  UISETP.NE.AND UP1, UPT, UR5, 0x1, UPT ;  /* 0x000000010500788c */ /* 0x000fe4000bf25270 */
[----:B------:R-:W-:Y:S01]  /*0e20*/  UISETP.NE.U32.AND UP0, UPT, UR6, URZ, UPT ;  /* 0x0000003f0600728c */ /* 0x000fe2000bf05070 */
[----:B------:R-:W-:Y:S01]  /*0e30*/  UMOV UR50, 0x400 ;  /* 0x0000040000327882 */ /* 0x000fe20000000000 */
[----:B------:R-:W-:Y:S02]  /*0e40*/  ULDC UR48, c[0x0][0x424] ;  /* 0x0001090000307ab9 */ /* 0x000fe40000000800 */
[----:B------:R-:W-:Y:S01]  /*0e50*/  UISETP.NE.AND.EX UP0, UPT, UR7, URZ, UPT, UP0 ;  /* 0x0000003f0700728c */ /* 0x000fe2000bf05300 */
[----:B------:R-:W-:-:S02]  /*0e60*/  ULDC UR5, c[0x0][0xd44] ;  /* 0x0003510000057ab9 */ /* 0x000fc40000000800 */
[----:B------:R-:W-:Y:S01]  /*0e70*/  ULDC UR7, c[0x0][0x2f0] ;  /* 0x0000bc0000077ab9 */ /* 0x000fe20000000800 */
[----:B------:R-:W-:Y:S02]  /*0e80*/  USEL UR48, UR48, 0x1, UP0 ;  /* 0x0000000130307887 */ /* 0x000fe40008000000 */
[----:B------:R-:W-:Y:S02]  /*0e90*/  UISETP.NE.AND UP2, UPT, UR5, 0x1, UPT ;  /* 0x000000010500788c */ /* 0x000fe4000bf45270 */
[----:B------:R-:W-:Y:S01]  /*0ea0*/  UIMAD UR48, UR48, UR7, URZ ;  /* 0x00000007303072a4 */ /* 0x000fe2000f8e023f */
[----:B------:R-:W-:Y:S01]  /*0eb0*/  @UP1 ULDC UR8, c[0x0][0xd40] ;  /* 0x0003500000081ab9 */ /* 0x000fe20000000800 */
[----:B------:R-:W-:Y:S01]  /*0ec0*/  UMOV UR41, UR44 ;  /* 0x0000002c00297c82 */ /* 0x000fe20008000000 */
[----:B0-----:R-:W-:Y:S01]  /*0ed0*/  R2UR UR42, R0 ;  /* 0x00000000002a72ca */ /* 0x001fe200000e0000 */
[----:B-1----:R-:W-:-:S05]  /*0ee0*/  ULEA UR50, UR4, UR50, 0x18 ;  /* 0x0000003204327291 */ /* 0x002fca000f8ec03f */
[----:B------:R-:W-:Y:S01]  /*0ef0*/  @UP2 ULDC.64 UR10, c[0x0][0xd48] ;  /* 0x00035200000a2ab9 */ /* 0x000fe20000000a00 */
[----:B------:R-:W-:Y:S01]  /*0f00*/  @UP1 ULDC UR4, c[0x0][0xd3c] ;  /* 0x00034f0000041ab9 */ /* 0x000fe20000000800 */
[----:B------:R-:W-:Y:S02]  /*0f10*/  UIADD3 UR9, UR50, 0x18400, URZ ;  /* 0x0001840032097890 */ /* 0x000fe4000fffe03f */
[----:B------:R-:W-:Y:S02]  /*0f20*/  UIMAD.WIDE.U32 UR4, UR44, UR4, URZ ;  /* 0x000000042c0472a5 */ /* 0x000fe4000f8e003f */
[----:B------:R-:W-:Y:S02]  /*0f30*/  ULOP3.LUT UP0, URZ, UR9, 0x1bf, URZ, 0xc0, !UPT ;  /* 0x000001bf093f7892 */ /* 0x000fe4000f80c03f */
[----:B------:R-:W-:Y:S02]  /*0f40*/  @UP1 USHF.R.U32.HI UR41, URZ, UR8, UR5 ;  /* 0x000000083f291299 */ /* 0x000fe40008011605 */
[----:B------:R-:W-:-:S02]  /*0f50*/  ULEA.HI UR6, UR42, UR42, URZ, 0x1 ;  /* 0x0000002a2a067291 */ /* 0x000fc4000f8f083f */
[----:B------:R-:W-:Y:S01]  /*0f60*/  PLOP3.LUT P0, PT, PT, PT, UP0, 0x80, 0x0 ;  /* 0x000000000000781c */ /* 0x000fe20003f0f008 */
[----:B------:R-:W-:Y:S02]  /*0f70*/  UIMAD.WIDE.U32 UR4, UR41, UR10, URZ ;  /* 0x0000000a290472a5 */ /* 0x000fe4000f8e003f */
[----:B------:R-:W-:Y:S01]  /*0f80*/  ULOP3.LUT UR6, UR6, 0xfffffffe, URZ, 0xc0, !UPT ;  /* 0xfffffffe06067892 */ /* 0x000fe2000f8ec03f */
[----:B------:R-:W-:Y:S01]  /*0f90*/  UMOV UR43, UR41 ;  /* 0x00000029002b7c82 */ /* 0x000fe20008000000 */
[----:B------:R-:W-:Y:S02]  /*0fa0*/  @UP2 USHF.R.U32.HI UR43, URZ, UR11, UR5 ;  /* 0x0000000b3f2b2299 */ /* 0x000fe40008011605 */
[----:B------:R-:W-:Y:S02]  /*0fb0*/  UIADD3 UR42, UR42, -UR6, URZ ;  /* 0x800000062a2a7290 */ /* 0x000fe4000fffe03f */
[----:B------:R-:W-:Y:S02]  /*0fc0*/  UIADD3 UR6, UR48, 0x5f, URZ ;  /* 0x0000005f30067890 */ /* 0x000fe4000fffe03f */
[----:B------:R-:W-:-:S02]  /*0fd0*/  ULEA UR8, UR42, UR50, 0xd ;  /* 0x000000322a087291 */ /* 0x000fc4000f8e683f */
[----:B------:R-:W-:Y:S02]  /*0fe0*/  UIMAD.WIDE UR6, UR6, 0x2aaaaaab, URZ ;  /* 0x2aaaaaab060678a5 */ /* 0x000fe4000f8e023f */
[----:B------:R-:W-:Y:S02]  /*0ff0*/  UIADD3 UR8, UR8, 0x22400, URZ ;  /* 0x0002240008087890 */ /* 0x000fe4000fffe03f */
[----:B------:R-:W-:Y:S02]  /*1000*/  USHF.R.U32.HI UR45, URZ, 0x1f, UR7 ;  /* 0x0000001f3f2d7899 */ /* 0x000fe40008011607 */
[----:B------:R-:W-:Y:S02]  /*1010*/  USHF.R.U32.HI UR8, URZ, 0x4, UR8 ;  /* 0x000000043f087899 */ /* 0x000fe40008011608 */
[----:B------:R-:W-:Y:S02]  /*1020*/  ULEA.HI.SX32 UR45, UR7, UR45, 0x1c ;  /* 0x0000002d072d7291 */ /* 0x000fe4000f8fe23f */
[----:B------:R-:W-:Y:S01]  /*1030*/  ULOP3.LUT UR49, UR8, 0x3fff, URZ, 0xc0, !UPT ;  /* 0x00003fff08317892 */ /* 0x000fe2000f8ec03f */
        /* <DEDUP_REMOVED lines=17> */
.L_x_180:
        /* <DEDUP_REMOVED lines=8> */
.L_x_303:
[----:B0-----:R-:W-:Y:S01]  /*11d0*/  IMAD.U32 R3, RZ, RZ, UR40 ;  /* 0x00000028ff037e24 */ /* 0x001fe2000f8e00ff */
[----:B------:R-:W-:Y:S05]  /*11e0*/  WARPSYNC.ALL ;  /* 0x0000000000007948 */ /* 0x000fea0003800000 */
[----:B------:R0:W-:Y:S01]  /*11f0*/  BAR.SYNC.DEFER_BLOCKING R168, 0x100 ;  /* 0x000400a80000751d */ /* 0x0001e20000010000 */
[----:B------:R-:W-:-:S13]  /*1200*/  ISETP.NE.AND P0, PT, R3, 0x3, PT ;  /* 0x000000030300780c */ /* 0x000fda0003f05270 */
[----:B0-----:R-:W-:Y:S05]  /*1210*/  @!P0 BRA `(.L_x_182) ;  /* 0x0000000000048947 */ /* 0x001fea0003800000 */
[----:B------:R-:W-:Y:S01]  /*1220*/  BPT.TRAP 0x1 ;  /* 0x000000040000795c */ /* 0x000fe20000300000 */
.L_x_182:
[----:B------:R-:W-:Y:S01]  /*1230*/  ULEA UR26, UR38, UR50, 0x3 ;  /* 0x00000032261a7291 */ /* 0x000fe2000f8e183f */
[----:B------:R-:W-:-:S05]  /*1240*/  IMAD.U32 R3, RZ, RZ, UR37 ;  /* 0x00000025ff037e24 */ /* 0x000fca000f8e00ff */
[----:B------:R-:W-:-:S04]  /*1250*/  SHF.L.U32 R3, R3, 0x1f, RZ ;  /* 0x0000001f03037819 */ /* 0x000fc800000006ff */
[----:B------:R0:W1:Y:S01]  /*1260*/  SYNCS.PHASECHK.TRANS64.TRYWAIT P1, [UR26+0x32430], R3 ;  /* 0x03243003ff0075a7 */ /* 0x000062000802015a */
[----:B------:R-:W-:Y:S05]  /*1270*/  @!P0 BRA `(.L_x_183) ;  /* 0x0000000000048947 */ /* 0x000fea0003800000 */
[----:B------:R-:W-:Y:S01]  /*1280*/  BPT.TRAP 0x1 ;  /* 0x000000040000795c */ /* 0x000fe20000300000 */
.L_x_183:
[----:B-1----:R-:W-:Y:S05]  /*1290*/  @P1 BRA `(.L_x_184) ;  /* 0x0000000000081947 */ /* 0x002fea0003800000 */
[----:B------:R-:W1:Y:S02]  /*12a0*/  SYNCS.PHASECHK.TRANS64.TRYWAIT P1, [UR26+0x32430], R3 ;  /* 0x03243003ff0075a7 */ /* 0x000e64000802015a */
[----:B-1----:R-:W-:Y:S05]  /*12b0*/  @!P1 BRA `(.L_x_185) ;  /* 0x000000c400989947 */ /* 0x002fea0003800000 */
.L_x_184:
[----:B------:R-:W-:Y:S01]  /*12c0*/  ULEA UR4, UR42, UR50, 0xd ;  /* 0x000000322a047291 */ /* 0x000fe2000f8e683f */
[----:B------:R-:W-:Y:S01]  /*12d0*/  WARPGROUP.ARRIVE ;  /* 0x00000000000079c5 */ /* 0x000fe20000000000 */
[----:B------:R-:W-:Y:S02]  /*12e0*/  UIADD3 UR5, UR50, 0x1c400, URZ ;  /* 0x0001c40032057890 */ /* 0x000fe4000fffe03f */
[----:B------:R-:W-:Y:S02]  /*12f0*/  UIADD3 UR4, UR4, 0x18400, URZ ;  /* 0x0001840004047890 */ /* 0x000fe4000fffe03f */
[----:B------:R-:W-:Y:S02]  /*1300*/  USHF.R.U32.HI UR5, URZ, 0x4, UR5 ;  /* 0x000000043f057899 */ /* 0x000fe40008011605 */
[----:B------:R-:W-:Y:S02]  /*1310*/  USHF.R.U32.HI UR4, URZ, 0x4, UR4 ;  /* 0x000000043f047899 */ /* 0x000fe40008011604 */
[----:B------:R-:W-:-:S02]  /*1320*/  ULOP3.LUT UR5, UR5, 0x3fff, URZ, 0xc0, !UPT ;  /* 0x00003fff05057892 */ /* 0x000fc4000f8ec03f */
[----:B------:R-:W-:Y:S02]  /*1330*/  ULOP3.LUT UR4, UR4, 0x3fff, URZ, 0xc0, !UPT ;  /* 0x00003fff04047892 */ /* 0x000fe4000f8ec03f */
[----:B------:R-:W-:Y:S02]  /*1340*/  ULOP3.LUT UR24, UR5, 0x10000, URZ, 0xfc, !UPT ;  /* 0x0001000005187892 */ /* 0x000fe4000f8efc3f */
[----:B------:R-:W-:Y:S02]  /*1350*/  ULOP3.LUT UR4, UR4, 0x10000, URZ, 0xfc, !UPT ;  /* 0x0001000004047892 */ /* 0x000fe4000f8efc3f */
[----:B------:R-:W-:Y:S01]  /*1360*/  UIMAD UR6, UR38, 0x300, UR24 ;  /* 0x00000300260678a4 */ /* 0x000fe2000f8e0218 */
[----:B------:R-:W-:Y:S01]  /*1370*/  UMOV UR5, 0x40000040 ;  /* 0x4000004000057882 */ /* 0x000fe20000000000 */
[----:B------:R-:W-:Y:S01]  /*1380*/  UMOV UR7, 0x40000040 ;  /* 0x4000004000077882 */ /* 0x000fe20000000000 */
[----:B------:R-:W-:Y:S02]  /*1390*/  UIADD3 UR8, UR4, 0x2, URZ ;  /* 0x0000000204087890 */ /* 0x000fe4000fffe03f */
[----:B------:R-:W-:Y:S01]  /*13a0*/  UIADD3 UR10, UR6, 0x2, URZ ;  /* 0x00000002060a7890 */ /* 0x000fe2000fffe03f */
[----:B------:R-:W-:-:S03]  /*13b0*/  UMOV UR9, 0x40000040 ;  /* 0x4000004000097882 */ /* 0x000fc60000000000 */
[----:B------:R-:W-:Y:S01]  /*13c0*/  HGMMA.64x96x16.F32.BF16 R24, gdesc[UR4], RZ, !UPT, gsb0 ;  /* 0x01600000041879f0 */ /* 0x000fe2000c0018ff */
[----:B------:R-:W-:Y:S01]  /*13d0*/  UMOV UR11, 0x40000040 ;  /* 0x40000040000b7882 */ /* 0x000fe20000000000 */
[----:B------:R-:W-:Y:S02]  /*13e0*/  UIADD3 UR12, UR4, 0x4, URZ ;  /* 0x00000004040c7890 */ /* 0x000fe4000fffe03f */
[----:B------:R-:W-:Y:S01]  /*13f0*/  UIADD3 UR14, UR6, 0x4, URZ ;  /* 0x00000004060e7890 */ /* 0x000fe2000fffe03f */
[----:B------:R-:W-:Y:S01]  /*1400*/  UMOV UR13, 0x40000040 ;  /* 0x40000040000d7882 */ /* 0x000fe20000000000 */
[----:B------:R-:W-:Y:S01]  /*1410*/  UMOV UR15, 0x40000040 ;  /* 0x40000040000f7882 */ /* 0x000fe20000000000 */
[----:B------:R-:W-:Y:S02]  /*1420*/  UIADD3 UR16, UR4, 0x6, URZ ;  /* 0x0000000604107890 */ /* 0x000fe4000fffe03f */
[----:B------:R-:W-:Y:S01]  /*1430*/  UIADD3 UR18, UR6, 0x6, URZ ;  /* 0x0000000606127890 */ /* 0x000fe2000fffe03f */
[----:B------:R-:W-:Y:S01]  /*1440*/  UMOV UR17, 0x40000040 ;  /* 0x4000004000117882 */ /* 0x000fe20000000000 */
[----:B------:R-:W-:Y:S01]  /*1450*/  UMOV UR19, 0x40000040 ;  /* 0x4000004000137882 */ /* 0x000fe20000000000 */
[----:B------:R-:W-:-:S02]  /*1460*/  WARPGROUP.DEPBAR.LE gsb0, 0x0 ;  /* 0x00008000000079c5 */ /* 0x000fc40000010000 */
[----:B------:R-:W-:-:S06]  /*1470*/  WARPGROUP.ARRIVE ;  /* 0x00000000000079c5 */ /* 0x000fcc0000000000 */
[----:B------:R-:W-:Y:S03]  /*1480*/  HGMMA.64x96x16.F32.BF16 R24, gdesc[UR8], R24, gsb0 ;  /* 0x01600000081879f0 */ /* 0x000fe60008001818 */
[----:B------:R-:W-:Y:S02]  /*1490*/  WARPGROUP.DEPBAR.LE gsb0, 0x0 ;  /* 0x00008000000079c5 */ /* 0x000fe40000010000 */
[----:B------:R-:W-:-:S06]  /*14a0*/  WARPGROUP.ARRIVE ;  /* 0x00000000000079c5 */ /* 0x000fcc0000000000 */
[----:B------:R-:W-:Y:S03]  /*14b0*/  HGMMA.64x96x16.F32.BF16 R24, gdesc[UR12], R24, gsb0 ;  /* 0x016000000c1879f0 */ /* 0x000fe60008001818 */
[----:B------:R-:W-:Y:S02]  /*14c0*/  WARPGROUP.DEPBAR.LE gsb0, 0x0 ;  /* 0x00008000000079c5 */ /* 0x000fe40000010000 */
[----:B------:R-:W-:-:S06]  /*14d0*/  WARPGROUP.ARRIVE ;  /* 0x00000000000079c5 */ /* 0x000fcc0000000000 */
[----:B------:R-:W-:Y:S03]  /*14e0*/  HGMMA.64x96x16.F32.BF16 R24, gdesc[UR16], R24, gsb0 ;  /* 0x01600000101879f0 */ /* 0x000fe60008001818 */
[----:B------:R-:W-:Y:S02]  /*14f0*/  WARPGROUP.DEPBAR.LE gsb0, 0x0 ;  /* 0x00008000000079c5 */ /* 0x000fe40000010000 */
[----:B------:R-:W2:Y:S02]  /*1500*/  SYNCS.PHASECHK.TRANS64.TRYWAIT P1, [UR50+0x32410], R0 ;  /* 0x03241000ff0075a7 */ /* 0x000ea40008020172 */
[----:B--2---:R-:W-:Y:S05]  /*1510*/  @!P1 BRA `(.L_x_186) ;  /* 0x000000c400189947 */ /* 0x004fea0003800000 */
.L_x_304:
[----:B------:R-:W-:Y:S05]  /*1520*/  @!P0 BRA `(.L_x_187) ;  /* 0x0000000000048947 */ /* 0x000fea0003800000 */
[----:B------:R-:W-:Y:S01]  /*1530*/  BPT.TRAP 0x1 ;  /* 0x000000040000795c */ /* 0x000fe20000300000 */
.L_x_187:
[----:B------:R3:W4:Y:S01]  /*1540*/  SYNCS.PHASECHK.TRANS64.TRYWAIT P1, [UR26+0x32450], R3 ;  /* 0x03245003ff0075a7 */ /* 0x000722000802015a */
[----:B------:R-:W-:Y:S05]  /*1550*/  @!P0 BRA `(.L_x_188) ;  /* 0x0000000000048947 */ /* 0x000fea0003800000 */
[----:B------:R-:W-:Y:S01]  /*1560*/  BPT.TRAP 0x1 ;  /* 0x000000040000795c */ /* 0x000fe20000300000 */
.L_x_188:
[----:B----4-:R-:W-:Y:S05]  /*1570*/  @P1 BRA `(.L_x_189) ;  /* 0x0000000000081947 */ /* 0x010fea0003800000 */
[----:B------:R-:W4:Y:S02]  /*1580*/  SYNCS.PHASECHK.TRANS64.TRYWAIT P1, [UR26+0x32450], R3 ;  /* 0x03245003ff0075a7 */ /* 0x000f24000802015a */
[----:B----4-:R-:W-:Y:S05]  /*1590*/  @!P1 BRA `(.L_x_190) ;  /* 0x000000c400109947 */ /* 0x010fea0003800000 */
.L_x_189:
[----:B------:R-:W-:Y:S01]  /*15a0*/  UIADD3 UR50, UR50, 0x400, URZ ;  /* 0x0000040032327890 */ /* 0x000fe2000fffe03f */
[----:B------:R-:W-:Y:S01]  /*15b0*/  WARPGROUP.ARRIVE ;  /* 0x00000000000079c5 */ /* 0x000fe20000000000 */
[----:B------:R-:W-:-:S05]  /*15c0*/  ULOP3.LUT UR7, UR49, 0x10000, URZ, 0xfc, !UPT ;  /* 0x0001000031077892 */ /* 0x000fca000f8efc3f */
[----:B------:R-:W4:Y:S01]  /*15d0*/  S2R R12, SR_TID.X ;  /* 0x00000000000c7919 */ /* 0x000f220000002100 */
[----:B------:R-:W-:Y:S01]  /*15e0*/  USHF.R.U32.HI UR6, URZ, 0x4, UR50 ;  /* 0x000000043f067899 */ /* 0x000fe20008011632 */
[----:B------:R-:W-:Y:S01]  /*15f0*/  UMOV UR21, 0x40000040 ;  /* 0x4000004000157882 */ /* 0x000fe20000000000 */
[----:B------:R-:W-:Y:S02]  /*1600*/  UMOV UR23, 0x40000040 ;  /* 0x4000004000177882 */ /* 0x000fe40000000000 */
[----:B------:R-:W-:Y:S01]  /*1610*/  ULOP3.LUT UR6, UR6, 0x3fff, URZ, 0xc0, !UPT ;  /* 0x00003fff06067892 */ /* 0x000fe2000f8ec03f */
[----:B------:R-:W5:Y:S01]  /*1620*/  S2R R72, SR_TID.X ;  /* 0x0000000000487919 */ /* 0x000f620000002100 */
[----:B------:R-:W-:Y:S01]  /*1630*/  UMOV UR20, UR7 ;  /* 0x0000000700147c82 */ /* 0x000fe20008000000 */
[----:B------:R-:W-:Y:S01]  /*1640*/  ULDC UR27, c[0x0][0xa80] ;  /* 0x0002a000001b7ab9 */ /* 0x000fe20000000800 */
[----:B------:R-:W-:Y:S02]  /*1650*/  ULOP3.LUT UR25, UR6, 0x10000, URZ, 0xfc, !UPT ;  /* 0x0001000006197892 */ /* 0x000fe4000f8efc3f */
[----:B------:R-:W-:-:S02]  /*1660*/  UISETP.GE.AND UP0, UPT, UR48, 0x61, UPT ;  /* 0x000000613000788c */ /* 0x000fc4000bf06270 */
[----:B------:R-:W-:-:S07]  /*1670*/  UIMAD UR10, UR38, 0xc00, UR25 ;  /* 0x00000c00260a78a4 */ /* 0x000fce000f8e0219 */
[----:B------:R-:W-:Y:S02]  /*1680*/  UMOV UR22, UR10 ;  /* 0x0000000a00167c82 */ /* 0x000fe40008000000 */
[----:B------:R-:W-:Y:S01]  /*1690*/  HGMMA.64x96x16.F32.BF16 R24, gdesc[UR20], R24, gsb0 ;  /* 0x01600000141879f0 */ /* 0x000fe20008001818 */
[----:B------:R-:W-:Y:S02]  /*16a0*/  UIADD3 UR20, UR7, 0x2, URZ ;  /* 0x0000000207147890 */ /* 0x000fe4000fffe03f */
[----:B------:R-:W-:Y:S01]  /*16b0*/  UIADD3 UR22, UR10, 0x2, URZ ;  /* 0x000000020a167890 */ /* 0x000fe2000fffe03f */
[----:B------:R-:W-:Y:S01]  /*16c0*/  UMOV UR21, 0x40000040 ;  /* 0x4000004000157882 */ /* 0x000fe20000000000 */
[----:B------:R-:W-:Y:S01]  /*16d0*/  UMOV UR23, 0x40000040 ;  /* 0x4000004000177882 */ /* 0x000fe20000000000 */
[----:B----4-:R-:W-:Y:S02]  /*16e0*/  LOP3.LUT R12, R12, 0x7f, RZ, 0xc0, !PT ;  /* 0x0000007f0c0c7812 */ /* 0x010fe400078ec0ff */
[----:B-----5:R-:W-:Y:S01]  /*16f0*/  SHF.R.U32.HI R72, RZ, 0x7, R72 ;  /* 0x00000007ff487819 */ /* 0x020fe20000011648 */
[----:B------:R-:W-:-:S02]  /*1700*/  WARPGROUP.DEPBAR.LE gsb0, 0x0 ;  /* 0x00008000000079c5 */ /* 0x000fc40000010000 */
[----:B------:R-:W-:-:S06]  /*1710*/  WARPGROUP.ARRIVE ;  /* 0x00000000000079c5 */ /* 0x000fcc0000000000 */
[----:B------:R-:W-:Y:S01]  /*1720*/  HGMMA.64x96x16.F32.BF16 R24, gdesc[UR20], R24, gsb0 ;  /* 0x01600000141879f0 */ /* 0x000fe20008001818 */
[----:B------:R-:W-:Y:S02]  /*1730*/  UIADD3 UR20, UR7, 0x4, URZ ;  /* 0x0000000407147890 */ /* 0x000fe4000fffe03f */
[----:B------:R-:W-:Y:S01]  /*1740*/  UIADD3 UR22, UR10, 0x4, URZ ;  /* 0x000000040a167890 */ /* 0x000fe2000fffe03f */
[----:B------:R-:W-:Y:S01]  /*1750*/  UMOV UR21, 0x40000040 ;  /* 0x4000004000157882 */ /* 0x000fe20000000000 */
[----:B------:R-:W-:Y:S01]  /*1760*/  UMOV UR23, 0x40000040 ;  /* 0x4000004000177882 */ /* 0x000fe20000000000 */
[----:B------:R-:W-:Y:S02]  /*1770*/  WARPGROUP.DEPBAR.LE gsb0, 0x0 ;  /* 0x00008000000079c5 */ /* 0x000fe40000010000 */
        /* <DEDUP_REMOVED lines=90> */
[----:B------:R-:W-:Y:S01]  /*1d20*/  ULDC UR10, c[0x0][0xad0] ;  /* 0x0002b400000a7ab9 */ /* 0x000fe20000000800 */
[----:B------:R-:W-:-:S04]  /*1d30*/  UIMAD UR7, UR45, -0x60, UR48 ;  /* 0xffffffa02d0778a4 */ /* 0x000fc8000f8e0230 */
[----:B------:R-:W-:-:S06]  /*1d40*/  UIADD3 UR7, UR7, 0x60, URZ ;  /* 0x0000006007077890 */ /* 0x000fcc000fffe03f */
[----:B--2---:R-:W-:Y:S01]  /*1d50*/  IMAD.U32 R0, RZ, RZ, UR7 ;  /* 0x00000007ff007e24 */ /* 0x004fe2000f8e00ff */
[----:B------:R-:W-:-:S03]  /*1d60*/  UMOV UR7, 0x40000040 ;  /* 0x4000004000077882 */ /* 0x000fc60000000000 */
        /* <DEDUP_REMOVED lines=34> */
[----:B01-3--:R-:W-:Y:S01]  /*1f90*/  FSEL R3, R24, -INF , P4 ;  /* 0xff80000018037808 */ /* 0x00bfe20002000000 */
[----:B------:R-:W-:Y:S01]  /*1fa0*/  FMUL.FTZ R42, R42, UR10 ;  /* 0x0000000a2a2a7c20 */ /* 0x000fe20008410000 */
[----:B------:R-:W-:Y:S01]  /*1fb0*/  FMUL.FTZ R48, R48, UR10 ;  /* 0x0000000a30307c20 */ /* 0x000fe20008410000 */
[----:B------:R-:W-:Y:S01]  /*1fc0*/  FMUL.FTZ R43, R43, UR10 ;  /* 0x0000000a2b2b7c20 */ /* 0x000fe20008410000 */
[----:B------:R-:W-:Y:S01]  /*1fd0*/  FMUL.FTZ R49, R49, UR10 ;  /* 0x0000000a31317c20 */ /* 0x000fe20008410000 */
[----:B------:R-:W-:Y:S01]  /*1fe0*/  FMUL.FTZ R46, R46, UR10 ;  /* 0x0000000a2e2e7c20 */ /* 0x000fe20008410000 */
[----:B------:R-:W-:Y:S01]  /*1ff0*/  FMUL.FTZ R52, R52, UR10 ;  /* 0x0000000a34347c20 */ /* 0x000fe20008410000 */
[----:B------:R-:W0:Y:S01]  /*2000*/  MUFU.TANH R29, R29 ;  /* 0x0000001d001d7308 */ /* 0x000e220000002400 */
[----:B--2---:R-:W-:Y:S01]  /*2010*/  FSEL R25, R25, -INF , P5 ;  /* 0xff80000019197808 */ /* 0x004fe20002800000 */
[----:B------:R-:W-:Y:S01]  /*2020*/  FMUL.FTZ R47, R47, UR10 ;  /* 0x0000000a2f2f7c20 */ /* 0x000fe20008410000 */
[----:B------:R-:W-:Y:S01]  /*2030*/  FMUL.FTZ R53, R53, UR10 ;  /* 0x0000000a35357c20 */ /* 0x000fe20008410000 */
[----:B------:R-:W-:Y:S01]  /*2040*/  FMUL.FTZ R56, R56, UR10 ;  /* 0x0000000a38387c20 */ /* 0x000fe20008410000 */
[----:B------:R-:W-:Y:S01]  /*2050*/  FMNMX.FTZ R4, R3, R25, !PT ;  /* 0x0000001903047209 */ /* 0x000fe20007810000 */
[----:B------:R-:W-:Y:S01]  /*2060*/  FMUL.FTZ R50, R50, UR10 ;  /* 0x0000000a32327c20 */ /* 0x000fe20008410000 */
[----:B------:R-:W-:Y:S01]  /*2070*/  FMUL.FTZ R54, R54, UR10 ;  /* 0x0000000a36367c20 */ /* 0x000fe20008410000 */
[----:B------:R-:W1:Y:S01]  /*2080*/  MUFU.TANH R32, R32 ;  /* 0x0000002000207308 */ /* 0x000e620000002400 */
[----:B----4-:R-:W-:Y:S01]  /*2090*/  FSEL R7, R28, -INF , P6 ;  /* 0xff8000001c077808 */ /* 0x010fe20003000000 */
[----:B------:R-:W-:Y:S01]  /*20a0*/  FMUL.FTZ R55, R55, UR10 ;  /* 0x0000000a37377c20 */ /* 0x000fe20008410000 */
[----:B------:R-:W-:Y:S01]  /*20b0*/  FMUL.FTZ R58, R58, UR10 ;  /* 0x0000000a3a3a7c20 */ /* 0x000fe20008410000 */
[----:B------:R-:W-:Y:S01]  /*20c0*/  FMUL.FTZ R51, R51, UR10 ;  /* 0x0000000a33337c20 */ /* 0x000fe20008410000 */
[----:B------:R-:W-:Y:S01]  /*20d0*/  FMNMX.FTZ R4, R7, R4, !PT ;  /* 0x0000000407047209 */ /* 0x000fe20007810000 */
[----:B------:R-:W-:Y:S01]  /*20e0*/  FMUL.FTZ R57, R57, UR10 ;  /* 0x0000000a39397c20 */ /* 0x000fe20008410000 */
[----:B------:R-:W-:Y:S01]  /*20f0*/  FMUL.FTZ R59, R59, UR10 ;  /* 0x0000000a3b3b7c20 */ /* 0x000fe20008410000 */
[----:B------:R-:W2:Y:S01]  /*2100*/  MUFU.TANH R26, R26 ;  /* 0x0000001a001a7308 */ /* 0x000ea20000002400 */
[----:B0-----:R-:W-:Y:S01]  /*2110*/  FSEL R29, R29, -INF , P1 ;  /* 0xff8000001d1d7808 */ /* 0x001fe20000800000 */
[----:B------:R-:W-:Y:S01]  /*2120*/  FMUL.FTZ R60, R60, UR10 ;  /* 0x0000000a3c3c7c20 */ /* 0x000fe20008410000 */
[----:B------:R-:W-:Y:S01]  /*2130*/  FMUL.FTZ R61, R61, UR10 ;  /* 0x0000000a3d3d7c20 */ /* 0x000fe20008410000 */
[----:B------:R-:W-:Y:S01]  /*2140*/  FMUL.FTZ R64, R64, UR10 ;  /* 0x0000000a40407c20 */ /* 0x000fe20008410000 */
[----:B------:R-:W-:Y:S01]  /*2150*/  FMNMX.FTZ R4, R29, R4, !PT ;  /* 0x000000041d047209 */ /* 0x000fe20007810000 */
[----:B------:R-:W-:Y:S01]  /*2160*/  FMUL.FTZ R65, R65, UR10 ;  /* 0x0000000a41417c20 */ /* 0x000fe20008410000 */
[----:B------:R-:W-:Y:S01]  /*2170*/  FMUL.FTZ R62, R62, UR10 ;  /* 0x0000000a3e3e7c20 */ /* 0x000fe20008410000 */
[----:B------:R-:W0:Y:S01]  /*2180*/  MUFU.TANH R33, R33 ;  /* 0x0000002100217308 */ /* 0x000e220000002400 */
[----:B-1----:R-:W-:Y:S01]  /*2190*/  FSEL R175, R32, -INF , P2 ;  /* 0xff80000020af7808 */ /* 0x002fe20001000000 */
[----:B------:R-:W-:Y:S01]  /*21a0*/  FMUL.FTZ R68, R68, UR10 ;  /* 0x0000000a44447c20 */ /* 0x000fe20008410000 */
[----:B------:R-:W-:Y:S01]  /*21b0*/  FMUL.FTZ R63, R63, UR10 ;  /* 0x0000000a3f3f7c20 */ /* 0x000fe20008410000 */
[----:B------:R-:W-:Y:S01]  /*21c0*/  FMUL.FTZ R69, R69, UR10 ;  /* 0x0000000a45457c20 */ /* 0x000fe20008410000 */
[----:B------:R-:W-:Y:S01]  /*21d0*/  FMNMX.FTZ R4, R175, R4, !PT ;  /* 0x00000004af047209 */ /* 0x000fe20007810000 */
[----:B------:R-:W-:Y:S01]  /*21e0*/  FMUL.FTZ R66, R66, UR10 ;  /* 0x0000000a42427c20 */ /* 0x000fe20008410000 */
[----:B------:R-:W-:Y:S01]  /*21f0*/  FMUL.FTZ R67, R67, UR10 ;  /* 0x0000000a43437c20 */ /* 0x000fe20008410000 */
[----:B------:R-:W1:Y:S01]  /*2200*/  MUFU.TANH R27, R27 ;  /* 0x0000001b001b7308 */ /* 0x000e620000002400 */
[----:B--2---:R-:W-:Y:S01]  /*2210*/  FSEL R9, R26, -INF , P4 ;  /* 0xff8000001a097808 */ /* 0x004fe20002000000 */
[----:B------:R-:W-:Y:S01]  /*2220*/  FMUL.FTZ R70, R70, UR10 ;  /* 0x0000000a46467c20 */ /* 0x000fe20008410000 */
[----:B------:R-:W-:Y:S01]  /*2230*/  ISETP.GT.AND P4, PT, R0, 0x18, PT ;  /* 0x000000180000780c */ /* 0x000fe20003f84270 */
[----:B------:R-:W-:-:S04]  /*2240*/  FMUL.FTZ R71, R71, UR10 ;  /* 0x0000000a47477c20 */ /* 0x000fc80008410000 */
[----:B------:R-:W2:Y:S01]  /*2250*/  MUFU.TANH R30, R30 ;  /* 0x0000001e001e7308 */ /* 0x000ea20000002400 */
[----:B0-----:R-:W-:-:S04]  /*2260*/  FSEL R183, R33, -INF , P3 ;  /* 0xff80000021b77808 */ /* 0x001fc80001800000 */
[----:B------:R-:W-:-:S03]  /*2270*/  FMNMX.FTZ R6, R183, R4, !PT ;  /* 0x00000004b7067209 */ /* 0x000fc60007810000 */
[----:B------:R-:W0:Y:S01]  /*2280*/  MUFU.TANH R36, R36 ;  /* 0x0000002400247308 */ /* 0x000e220000002400 */
[----:B-1----:R-:W-:Y:S02]  /*2290*/  FSEL R27, R27, -INF , P5 ;  /* 0xff8000001b1b7808 */ /* 0x002fe40002800000 */
[----:B------:R-:W-:Y:S02]  /*22a0*/  ISETP.GT.AND P5, PT, R0, 0x19, PT ;  /* 0x000000190000780c */ /* 0x000fe40003fa4270 */
[----:B------:R-:W-:-:S03]  /*22b0*/  FMNMX.FTZ R4, R9, R27, !PT ;  /* 0x0000001b09047209 */ /* 0x000fc60007810000 */
[----:B------:R-:W1:Y:S01]  /*22c0*/  MUFU.TANH R31, R31 ;  /* 0x0000001f001f7308 */ /* 0x000e620000002400 */
[----:B--2---:R-:W-:Y:S02]  /*22d0*/  FSEL R11, R30, -INF , P6 ;  /* 0xff8000001e0b7808 */ /* 0x004fe40003000000 */
[----:B------:R-:W-:Y:S02]  /*22e0*/  ISETP.GT.AND P6, PT, R0, 0x20, PT ;  /* 0x000000200000780c */ /* 0x000fe40003fc4270 */
[----:B------:R-:W-:-:S03]  /*22f0*/  FMNMX.FTZ R4, R11, R4, !PT ;  /* 0x000000040b047209 */ /* 0x000fc60007810000 */
        /* <DEDUP_REMOVED lines=8> */
[----:B--2---:R-:W-:-:S04]  /*2380*/  FSEL R229, R37, -INF , P5 ;  /* 0xff80000025e57808 */ /* 0x004fc80002800000 */
[----:B------:R-:W-:-:S03]  /*2390*/  FMNMX.FTZ R6, R229, R6, !PT ;  /* 0x00000006e5067209 */ /* 0x000fc60007810000 */
[----:B------:R-:W2:Y:S01]  /*23a0*/  MUFU.TANH R35, R35 ;  /* 0x0000002300237308 */ /* 0x000ea20000002400 */
[----:B0-----:R-:W-:Y:S02]  /*23b0*/  FSEL R185, R34, -INF , P2 ;  /* 0xff80000022b97808 */ /* 0x001fe40001000000 */
[----:B------:R-:W-:Y:S02]  /*23c0*/  ISETP.GT.AND P2, PT, R0, 0x28, PT ;  /* 0x000000280000780c */ /* 0x000fe40003f44270 */
[----:B------:R-:W-:-:S03]  /*23d0*/  FMNMX.FTZ R4, R185, R4, !PT ;  /* 0x00000004b9047209 */ /* 0x000fc60007810000 */
[----:B------:R-:W0:Y:S01]  /*23e0*/  MUFU.TANH R41, R41 ;  /* 0x0000002900297308 */ /* 0x000e220000002400 */
[----:B-1----:R-:W-:-:S04]  /*23f0*/  FSEL R191, R40, -INF , P6 ;  /* 0xff80000028bf7808 */ /* 0x002fc80003000000 */
        /* <DEDUP_REMOVED lines=52> */
[----:B------:R-:W-:-:S05]  /*2740*/  ISETP.GT.AND P4, PT, R0, 0x48, PT ;  /* 0x000000480000780c */ /* 0x000fca0003f84270 */
[----:B------:R-:W1:Y:S01]  /*2750*/  MUFU.TANH R54, R54 ;  /* 0x0000003600367308 */ /* 0x000e620000002400 */
[----:B--2---:R-:W-:-:S04]  /*2760*/  FSEL R157, R56, -INF , P2 ;  /* 0xff800000389d7808 */ /* 0x004fc80001000000 */
[----:B------:R-:W-:-:S03]  /*2770*/  FMNMX.FTZ R6, R157, R6, !PT ;  /* 0x000000069d067209 */ /* 0x000fc60007810000 */
[----:B------:R-:W2:Y:S01]  /*2780*/  MUFU.TANH R55, R55 ;  /* 0x0000003700377308 */ /* 0x000ea20000002400 */
[----:B0-----:R-:W-:Y:S02]  /*2790*/  FSEL R15, R15, -INF , P5 ;  /* 0xff8000000f0f7808 */ /* 0x001fe40002800000 */
[----:B------:R-:W-:-:S05]  /*27a0*/  ISETP.GT.AND P5, PT, R0, 0x49, PT ;  /* 0x000000490000780c */ /* 0x000fca0003fa4270 */
[----:B------:R-:W0:Y:S01]  /*27b0*/  MUFU.TANH R21, R57 ;  /* 0x0000003900157308 */ /* 0x000e220000002400 */
[----:B-1----:R-:W-:Y:S02]  /*27c0*/  FSEL R169, R54, -INF , P6 ;  /* 0xff80000036a97808 */ /* 0x002fe40003000000 */
[----:B------:R-:W-:-:S05]  /*27d0*/  ISETP.GT.AND P6, PT, R0, 0x50, PT ;  /* 0x000000500000780c */ /* 0x000fca0003fc4270 */
[----:B------:R-:W1:Y:S01]  /*27e0*/  MUFU.TANH R58, R58 ;  /* 0x0000003a003a7308 */ /* 0x000e620000002400 */
[----:B--2---:R-:W-:Y:S02]  /*27f0*/  FSEL R171, R55, -INF , P1 ;  /* 0xff80000037ab7808 */ /* 0x004fe40000800000 */
[----:B------:R-:W-:-:S05]  /*2800*/  ISETP.GT.AND P1, PT, R0, 0x51, PT ;  /* 0x000000510000780c */ /* 0x000fca0003f24270 */
[----:B------:R-:W2:Y:S01]  /*2810*/  MUFU.TANH R23, R59 ;  /* 0x0000003b00177308 */ /* 0x000ea20000002400 */
[----:B0-----:R-:W-:-:S04]  /*2820*/  FSEL R21, R21, -INF , P3 ;  /* 0xff80000015157808 */ /* 0x001fc80001800000 */
[----:B------:R-:W-:-:S03]  /*2830*/  FMNMX.FTZ R6, R21, R6, !PT ;  /* 0x0000000615067209 */ /* 0x000fc60007810000 */
[----:B------:R-:W0:Y:S01]  /*2840*/  MUFU.TANH R60, R60 ;  /* 0x0000003c003c7308 */ /* 0x000e220000002400 */
[----:B-1----:R-:W-:Y:S02]  /*2850*/  FSEL R156, R58, -INF , P2 ;  /* 0xff8000003a9c7808 */ /* 0x002fe40001000000 */
[----:B------:R-:W-:-:S05]  /*2860*/  ISETP.GT.AND P2, PT, R0, 0x58, PT ;  /* 0x000000580000780c */ /* 0x000fca0003f44270 */
[----:B------:R-:W1:Y:S01]  /*2870*/  MUFU.TANH R61, R61 ;  /* 0x0000003d003d7308 */ /* 0x000e620000002400 */
[----:B--2---:R-:W-:Y:S02]  /*2880*/  FSEL R23, R23, -INF , P3 ;  /* 0xff80000017177808 */ /* 0x004fe40001800000 */
[----:B------:R-:W-:Y:S02]  /*2890*/  ISETP.GT.AND P3, PT, R0, 0x59, PT ;  /* 0x000000590000780c */ /* 0x000fe40003f64270 */
[----:B------:R-:W-:-:S03]  /*28a0*/  FMNMX.FTZ R0, R20, R5, !PT ;  /* 0x0000000514007209 */ /* 0x000fc60007810000 */
[----:B------:R-:W2:Y:S01]  /*28b0*/  MUFU.TANH R13, R64 ;  /* 0x00000040000d7308 */ /* 0x000ea20000002400 */
[----:B0-----:R-:W-:Y:S02]  /*28c0*/  FSEL R173, R60, -INF , P4 ;  /* 0xff8000003cad7808 */ /* 0x001fe40002000000 */
[----:B------:R-:W-:Y:S02]  /*28d0*/  FMNMX.FTZ R0, R15, R0, !PT ;  /* 0x000000000f007209 */ /* 0x000fe40007810000 */
[----:B------:R-:W-:Y:S02]  /*28e0*/  FMNMX.FTZ R6, R173, R6, !PT ;  /* 0x00000006ad067209 */ /* 0x000fe40007810000 */
[----:B------:R-:W-:Y:S01]  /*28f0*/  FMNMX.FTZ R0, R169, R0, !PT ;  /* 0x00000000a9007209 */ /* 0x000fe20007810000 */
[----:B------:R-:W0:Y:S01]  /*2900*/  MUFU.TANH R65, R65 ;  /* 0x0000004100417308 */ /* 0x000e220000002400 */
[----:B-1----:R-:W-:Y:S02]  /*2910*/  FSEL R177, R61, -INF , P5 ;  /* 0xff8000003db17808 */ /* 0x002fe40002800000 */
[----:B------:R-:W-:-:S02]  /*2920*/  FMNMX.FTZ R5, R171, R0, !PT ;  /* 0x00000000ab057209 */ /* 0x000fc40007810000 */
[----:B------:R-:W-:Y:S02]  /*2930*/  FMNMX.FTZ R6, R177, R6, !PT ;  /* 0x00000006b1067209 */ /* 0x000fe40007810000 */
[----:B------:R-:W-:Y:S01]  /*2940*/  FMNMX.FTZ R0, R156, R5, !PT ;  /* 0x000000059c007209 */ /* 0x000fe20007810000 */
[----:B------:R-:W1:Y:S01]  /*2950*/  MUFU.TANH R62, R62 ;  /* 0x0000003e003e7308 */ /* 0x000e620000002400 */
[----:B--2---:R-:W-:Y:S02]  /*2960*/  FSEL R13, R13, -INF , P6 ;  /* 0xff8000000d0d7808 */ /* 0x004fe40003000000 */
[----:B------:R-:W-:Y:S02]  /*2970*/  FMNMX.FTZ R0, R23, R0, !PT ;  /* 0x0000000017007209 */ /* 0x000fe40007810000 */
[----:B------:R-:W-:-:S03]  /*2980*/  FMNMX.FTZ R33, R13, R6, !PT ;  /* 0x000000060d217209 */ /* 0x000fc60007810000 */
[----:B------:R-:W2:Y:S01]  /*2990*/  MUFU.TANH R68, R68 ;  /* 0x0000004400447308 */ /* 0x000ea20000002400 */
[----:B0-----:R-:W-:-:S04]  /*29a0*/  FSEL R158, R65, -INF , P1 ;  /* 0xff800000419e7808 */ /* 0x001fc80000800000 */
[----:B------:R-:W-:-:S03]  /*29b0*/  FMNMX.FTZ R33, R158, R33, !PT ;  /* 0x000000219e217209 */ /* 0x000fc60007810000 */
[----:B------:R-:W0:Y:S01]  /*29c0*/  MUFU.TANH R63, R63 ;  /* 0x0000003f003f7308 */ /* 0x000e220000002400 */
[----:B-1----:R-:W-:-:S04]  /*29d0*/  FSEL R179, R62, -INF , P4 ;  /* 0xff8000003eb37808 */ /* 0x002fc80002000000 */
[----:B------:R-:W-:-:S03]  /*29e0*/  FMNMX.FTZ R0, R179, R0, !PT ;  /* 0x00000000b3007209 */ /* 0x000fc60007810000 */
[----:B------:R-:W1:Y:S01]  /*29f0*/  MUFU.TANH R69, R69 ;  /* 0x0000004500457308 */ /* 0x000e620000002400 */
[----:B--2---:R-:W-:-:S04]  /*2a00*/  FSEL R160, R68, -INF , P2 ;  /* 0xff80000044a07808 */ /* 0x004fc80001000000 */
        /* <DEDUP_REMOVED lines=8> */
[----:B--2---:R-:W-:Y:S01]  /*2a90*/  FSEL R163, R66, -INF , P6 ;  /* 0xff80000042a37808 */ /* 0x004fe20003000000 */
[----:B------:R-:W2:Y:S03]  /*2aa0*/  SHFL.BFLY PT, R5, R4, 0x2, 0x1f ;  /* 0x0c401f0004057f89 */ /* 0x000ea600000e0000 */
[----:B------:R-:W-:-:S03]  /*2ab0*/  FMNMX.FTZ R0, R163, R0, !PT ;  /* 0x00000000a3007209 */ /* 0x000fc60007810000 */
[----:B------:R-:W3:Y:S01]  /*2ac0*/  MUFU.TANH R71, R71 ;  /* 0x0000004700477308 */ /* 0x000ee20000002400 */
[----:B0-----:R-:W-:-:S04]  /*2ad0*/  FSEL R159, R67, -INF , P1 ;  /* 0xff800000439f7808 */ /* 0x001fc80000800000 */
[----:B------:R-:W-:Y:S02]  /*2ae0*/  FMNMX.FTZ R0, R159, R0, !PT ;  /* 0x000000009f007209 */ /* 0x000fe40007810000 */
[----:B-1----:R-:W-:Y:S02]  /*2af0*/  FSEL R161, R70, -INF , P2 ;  /* 0xff80000046a17808 */ /* 0x002fe40001000000 */
[----:B------:R-:W-:Y:S02]  /*2b00*/  PLOP3.LUT P2, PT, PT, PT, UP0, 0x80, 0x0 ;  /* 0x000000000000781c */ /* 0x000fe40003f4f008 */
[----:B------:R-:W-:Y:S02]  /*2b10*/  FMNMX.FTZ R0, R161, R0, !PT ;  /* 0x00000000a1007209 */ /* 0x000fe40007810000 */
[----:B---3--:R-:W-:Y:S02]  /*2b20*/  FSEL R165, R71, -INF , P3 ;  /* 0xff80000047a57808 */ /* 0x008fe40001800000 */
[----:B--2---:R-:W-:-:S02]  /*2b30*/  FMNMX.FTZ R5, R4, R5, !PT ;  /* 0x0000000504057209 */ /* 0x004fc40007810000 */
[----:B------:R-:W-:-:S03]  /*2b40*/  FMNMX.FTZ R0, R165, R0, !PT ;  /* 0x00000000a5007209 */ /* 0x000fc60007810000 */
[----:B------:R-:W0:Y:S04]  /*2b50*/  SHFL.BFLY PT, R6, R5, 0x1, 0x1f ;  /* 0x0c201f0005067f89 */ /* 0x000e2800000e0000 */
[----:B------:R-:W1:Y:S01]  /*2b60*/  SHFL.BFLY PT, R33, R0, 0x2, 0x1f ;  /* 0x0c401f0000217f89 */ /* 0x000e6200000e0000 */
[----:B0-----:R-:W-:Y:S02]  /*2b70*/  FMNMX.FTZ R4, R5, R6, !PT ;  /* 0x0000000605047209 */ /* 0x001fe40007810000 */
[----:B-1----:R-:W-:-:S03]  /*2b80*/  FMNMX.FTZ R33, R0, R33, !PT ;  /* 0x0000002100217209 */ /* 0x002fc60007810000 */
[C---:B------:R-:W-:Y:S01]  /*2b90*/  FMUL.FTZ R162, R4.reuse, UR27 ;  /* 0x0000001b04a27c20 */ /* 0x040fe20008410000 */
[----:B------:R-:W-:Y:S01]  /*2ba0*/  FSETP.NEU.FTZ.AND P1, PT, R4, -INF , PT ;  /* 0xff8000000400780b */ /* 0x000fe20003f3d000 */
[----:B------:R-:W0:Y:S03]  /*2bb0*/  SHFL.BFLY PT, R8, R33, 0x1, 0x1f ;  /* 0x0c201f0021087f89 */ /* 0x000e2600000e0000 */
[----:B------:R-:W-:-:S05]  /*2bc0*/  FSEL R162, R162, RZ, P1 ;  /* 0x000000ffa2a27208 */ /* 0x000fca0000800000 */
        /* <DEDUP_REMOVED lines=12> */
[----:B------:R-:W2:Y:S01]  /*2c90*/  MUFU.EX2 R5, R5 ;  /* 0x0000000500057308 */ /* 0x000ea20000000800 */
[--C-:B------:R-:W-:Y:S01]  /*2ca0*/  FFMA.FTZ R197, R197, UR27, -R162.reuse ;  /* 0x0000001bc5c57c23 */ /* 0x100fe200080108a2 */
[--C-:B------:R-:W-:Y:S01]  /*2cb0*/  FFMA.FTZ R184, R201, UR27, -R162.reuse ;  /* 0x0000001bc9b87c23 */ /* 0x100fe200080108a2 */
[--C-:B------:R-:W-:Y:S01]  /*2cc0*/  FFMA.FTZ R199, R199, UR27, -R162.reuse ;  /* 0x0000001bc7c77c23 */ /* 0x100fe200080108a2 */
[--C-:B------:R-:W-:Y:S01]  /*2cd0*/  FFMA.FTZ R188, R21, UR27, -R162.reuse ;  /* 0x0000001b15bc7c23 */ /* 0x100fe200080108a2 */
[--C-:B------:R-:W-:Y:S01]  /*2ce0*/  FFMA.FTZ R157, R157, UR27, -R162.reuse ;  /* 0x0000001b9d9d7c23 */ /* 0x100fe200080108a2 */
[----:B0-----:R-:W-:Y:S01]  /*2cf0*/  FMNMX.FTZ R3, R33, R8, !PT ;  /* 0x0000000821037209 */ /* 0x001fe20007810000 */
[--C-:B------:R-:W-:Y:S01]  /*2d00*/  FFMA.FTZ R21, R173, UR27, -R162.reuse ;  /* 0x0000001bad157c23 */ /* 0x100fe200080108a2 */
[----:B------:R-:W-:Y:S01]  /*2d10*/  IADD3 R8, -R72, 0xb, RZ ;  /* 0x0000000b48087810 */ /* 0x000fe20007ffe1ff */
[----:B------:R-:W-:Y:S01]  /*2d20*/  MUFU.EX2 R6, R6 ;  /* 0x0000000600067308 */ /* 0x000fe20000000800 */
[C---:B------:R-:W-:Y:S01]  /*2d30*/  FSETP.NEU.FTZ.AND P1, PT, R3.reuse, -INF , PT ;  /* 0xff8000000300780b */ /* 0x040fe20003f3d000 */
[----:B------:R-:W-:Y:S01]  /*2d40*/  FMUL.FTZ R164, R3, UR27 ;  /* 0x0000001b03a47c20 */ /* 0x000fe20008410000 */
[--C-:B------:R-:W-:Y:S01]  /*2d50*/  FFMA.FTZ R190, R177, UR27, -R162.reuse ;  /* 0x0000001bb1be7c23 */ /* 0x100fe200080108a2 */
[--C-:B------:R-:W-:Y:S01]  /*2d60*/  FFMA.FTZ R13, R13, UR27, -R162.reuse ;  /* 0x0000001b0d0d7c23 */ /* 0x100fe200080108a2 */
[--C-:B------:R-:W-:Y:S01]  /*2d70*/  FFMA.FTZ R158, R158, UR27, -R162.reuse ;  /* 0x0000001b9e9e7c23 */ /* 0x100fe200080108a2 */
[----:B------:R-:W-:Y:S01]  /*2d80*/  FFMA.FTZ R160, R160, UR27, -R162 ;  /* 0x0000001ba0a07c23 */ /* 0x000fe200080108a2 */
[----:B------:R-:W-:Y:S01]  /*2d90*/  FSEL R164, R164, RZ, P1 ;  /* 0x000000ffa4a47208 */ /* 0x000fe20000800000 */
[----:B------:R-:W0:Y:S01]  /*2da0*/  MUFU.EX2 R7, R7 ;  /* 0x0000000700077308 */ /* 0x000e220000000800 */
[----:B------:R-:W-:Y:S01]  /*2db0*/  ISETP.NE.AND P1, PT, R12, RZ, PT ;  /* 0x000000ff0c00720c */ /* 0x000fe20003f25270 */
[----:B------:R-:W-:Y:S01]  /*2dc0*/  IMAD.U32 R12, RZ, RZ, UR26 ;  /* 0x0000001aff0c7e24 */ /* 0x000fe2000f8e00ff */
[----:B------:R-:W-:Y:S01]  /*2dd0*/  ULOP3.LUT UR26, UR6, 0x3000000, URZ, 0xfc, !UPT ;  /* 0x03000000061a7892 */ /* 0x000fe2000f8efc3f */
[--C-:B------:R-:W-:Y:S01]  /*2de0*/  FFMA.FTZ R9, R9, UR27, -R164.reuse ;  /* 0x0000001b09097c23 */ /* 0x100fe200080108a4 */
[--C-:B-1----:R-:W-:Y:S01]  /*2df0*/  FFMA.FTZ R10, R27, UR27, -R164.reuse ;  /* 0x0000001b1b0a7c23 */ /* 0x102fe200080108a4 */
[--C-:B------:R-:W-:Y:S01]  /*2e00*/  FFMA.FTZ R11, R11, UR27, -R164.reuse ;  /* 0x0000001b0b0b7c23 */ /* 0x100fe200080108a4 */
[--C-:B------:R-:W-:Y:S01]  /*2e10*/  FFMA.FTZ R14, R31, UR27, -R164.reuse ;  /* 0x0000001b1f0e7c23 */ /* 0x100fe200080108a4 */
[----:B--2---:R-:W-:Y:S01]  /*2e20*/  F2FP.BF16.F32.PACK_AB R152, R5, R0 ;  /* 0x000000000598723e */ /* 0x004fe200000010ff */
[----:B------:R-:W-:Y:S01]  /*2e30*/  UIMAD UR10, UR38, 0xc00, UR26 ;  /* 0x00000c00260a78a4 */ /* 0x000fe2000f8e021a */
[----:B------:R-:W-:Y:S01]  /*2e40*/  MUFU.EX2 R9, R9 ;  /* 0x0000000900097308 */ /* 0x000fe20000000800 */
[--C-:B------:R-:W-:Y:S01]  /*2e50*/  FFMA.FTZ R170, R185, UR27, -R164.reuse ;  /* 0x0000001bb9aa7c23 */ /* 0x100fe200080108a4 */
[--C-:B------:R-:W-:Y:S01]  /*2e60*/  FFMA.FTZ R185, R187, UR27, -R164.reuse ;  /* 0x0000001bbbb97c23 */ /* 0x100fe200080108a4 */
[----:B------:R-:W-:Y:S01]  /*2e70*/  FFMA.FTZ R172, R189, UR27, -R164 ;  /* 0x0000001bbdac7c23 */ /* 0x000fe200080108a4 */
[----:B------:R-:W-:-:S02]  /*2e80*/  @!P1 VIADD R24, R12, 0x32440 ;  /* 0x000324400c189836 */ /* 0x000fc40000000000 */
[----:B------:R-:W-:Y:S01]  /*2e90*/  FFMA.FTZ R187, R219, UR27, -R164 ;  /* 0x0000001bdbbb7c23 */ /* 0x000fe200080108a4 */
[----:B------:R-:W-:Y:S01]  /*2ea0*/  UMOV UR6, UR10 ;  /* 0x0000000a00067c82 */ /* 0x000fe20008000000 */
[----:B0-----:R-:W-:Y:S01]  /*2eb0*/  F2FP.BF16.F32.PACK_AB R154, R7, R6 ;  /* 0x00000006079a723e */ /* 0x001fe200000010ff */
[----:B------:R-:W0:Y:S01]  /*2ec0*/  MUFU.EX2 R10, R10 ;  /* 0x0000000a000a7308 */ /* 0x000e220000000800 */
[----:B------:R-:W-:Y:S01]  /*2ed0*/  @!P1 PRMT R24, RZ, 0x654, R24 ;  /* 0x00000654ff189816 */ /* 0x000fe20000000018 */
[----:B------:R1:W-:Y:S06]  /*2ee0*/  BAR.ARV R8, 0x100 ;  /* 0x000400080000751d */ /* 0x0003ec0000002000 */
[----:B------:R2:W-:Y:S01]  /*2ef0*/  @!P1 SYNCS.ARRIVE.TRANS64.RED.A1T0 RZ, [R24+URZ], RZ ;  /* 0x000000ff18ff99a7 */ /* 0x0005e2000810043f */
[----:B------:R-:W-:Y:S01]  /*2f00*/  MUFU.EX2 R11, R11 ;  /* 0x0000000b000b7308 */ /* 0x000fe20000000800 */
[----:B------:R3:W-:Y:S01]  /*2f10*/  BAR.SYNC.DEFER_BLOCKING R168, 0x100 ;  /* 0x000400a80000751d */ /* 0x0007e20000010000 */
[--C-:B------:R-:W-:Y:S01]  /*2f20*/  FFMA.FTZ R178, R193, UR27, -R164.reuse ;  /* 0x0000001bc1b27c23 */ /* 0x100fe200080108a4 */
[----:B------:R-:W-:Y:S01]  /*2f30*/  FFMA.FTZ R193, R195, UR27, -R164 ;  /* 0x0000001bc3c17c23 */ /* 0x000fe200080108a4 */
[----:B------:R-:W-:Y:S01]  /*2f40*/  FFMA.FTZ R189, R221, UR27, -R162 ;  /* 0x0000001bddbd7c23 */ /* 0x000fe200080108a2 */
[--C-:B------:R-:W-:Y:S01]  /*2f50*/  FFMA.FTZ R180, R215, UR27, -R164.reuse ;  /* 0x0000001bd7b47c23 */ /* 0x100fe200080108a4 */
[--C-:B------:R-:W-:Y:S01]  /*2f60*/  FFMA.FTZ R195, R217, UR27, -R164.reuse ;  /* 0x0000001bd9c37c23 */ /* 0x100fe200080108a4 */
[----:B------:R-:W-:Y:S01]  /*2f70*/  FFMA.FTZ R20, R20, UR27, -R164 ;  /* 0x0000001b14147c23 */ /* 0x000fe200080108a4 */
[----:B------:R-:W4:Y:S01]  /*2f80*/  MUFU.EX2 R14, R14 ;  /* 0x0000000e000e7308 */ /* 0x000f220000000800 */
[----:B0-----:R-:W-:Y:S01]  /*2f90*/  F2FP.BF16.F32.PACK_AB R153, R10, R9 ;  /* 0x000000090a99723e */ /* 0x001fe200000010ff */
[----:B---3--:R-:W-:Y:S01]  /*2fa0*/  FFMA.FTZ R168, R227, UR27, -R162 ;  /* 0x0000001be3a87c23 */ /* 0x008fe200080108a2 */
[--C-:B------:R-:W-:Y:S01]  /*2fb0*/  FFMA.FTZ R15, R15, UR27, -R164.reuse ;  /* 0x0000001b0f0f7c23 */ /* 0x100fe200080108a4 */
[--C-:B------:R-:W-:Y:S01]  /*2fc0*/  FFMA.FTZ R169, R169, UR27, -R164.reuse ;  /* 0x0000001ba9a97c23 */ /* 0x100fe200080108a4 */
[--C-:B------:R-:W-:Y:S01]  /*2fd0*/  FFMA.FTZ R186, R171, UR27, -R164.reuse ;  /* 0x0000001babba7c23 */ /* 0x100fe200080108a4 */
[--C-:B------:R-:W-:Y:S01]  /*2fe0*/  FFMA.FTZ R156, R156, UR27, -R164.reuse ;  /* 0x0000001b9c9c7c23 */ /* 0x100fe200080108a4 */
[--C-:B------:R-:W-:Y:S01]  /*2ff0*/  FFMA.FTZ R23, R23, UR27, -R164.reuse ;  /* 0x0000001b17177c23 */ /* 0x100fe200080108a4 */
[----:B------:R-:W-:Y:S01]  /*3000*/  MUFU.EX2 R166, R166 ;  /* 0x000000a600a67308 */ /* 0x000fe20000000800 */
[--C-:B------:R-:W-:Y:S01]  /*3010*/  FFMA.FTZ R171, R179, UR27, -R164.reuse ;  /* 0x0000001bb3ab7c23 */ /* 0x100fe200080108a4 */
[----:B------:R-:W-:Y:S01]  /*3020*/  FFMA.FTZ R192, R181, UR27, -R164 ;  /* 0x0000001bb5c07c23 */ /* 0x000fe200080108a4 */
[----:B------:R-:W-:Y:S01]  /*3030*/  FFMA.FTZ R167, R167, UR27, -R162 ;  /* 0x0000001ba7a77c23 */ /* 0x000fe200080108a2 */
[--C-:B------:R-:W-:Y:S01]  /*3040*/  FFMA.FTZ R162, R163, UR27, -R164.reuse ;  /* 0x0000001ba3a27c23 */ /* 0x100fe200080108a4 */
[--C-:B------:R-:W-:Y:S01]  /*3050*/  FFMA.FTZ R159, R159, UR27, -R164.reuse ;  /* 0x0000001b9f9f7c23 */ /* 0x100fe200080108a4 */
[--C-:B------:R-:W-:Y:S01]  /*3060*/  FFMA.FTZ R161, R161, UR27, -R164.reuse ;  /* 0x0000001ba1a17c23 */ /* 0x100fe200080108a4 */
[----:B------:R-:W-:Y:S01]  /*3070*/  FFMA.FTZ R164, R165, UR27, -R164 ;  /* 0x0000001ba5a47c23 */ /* 0x000fe200080108a4 */
[----:B------:R-:W0:Y:S01]  /*3080*/  MUFU.EX2 R175, R175 ;  /* 0x000000af00af7308 */ /* 0x000e220000000800 */
[----:B----4-:R-:W-:Y:S01]  /*3090*/  F2FP.BF16.F32.PACK_AB R155, R14, R11 ;  /* 0x0000000b0e9b723e */ /* 0x010fe200000010ff */
[----:B------:R-:W-:Y:S01]  /*30a0*/  FADD.FTZ R5, R0, R5 ;  /* 0x0000000500057221 */ /* 0x000fe20000010000 */
[----:B------:R-:W-:Y:S01]  /*30b0*/  FADD.FTZ R10, R9, R10 ;  /* 0x0000000a090a7221 */ /* 0x000fe20000010000 */
[----:B------:R-:W-:Y:S01]  /*30c0*/  @!P1 VIADD R12, R12, 0x32460 ;  /* 0x000324600c0c9836 */ /* 0x000fe20000000000 */
[----:B--2---:R-:W-:Y:S01]  /*30d0*/  WARPGROUP.ARRIVE ;  /* 0x00000000000079c5 */ /* 0x004fe20000000000 */
[----:B------:R-:W-:Y:S01]  /*30e0*/  FADD.FTZ R6, R6, R5 ;  /* 0x0000000506067221 */ /* 0x000fe20000010000 */
[----:B------:R-:W-:Y:S01]  /*30f0*/  FADD.FTZ R11, R11, R10 ;  /* 0x0000000a0b0b7221 */ /* 0x000fe20000010000 */
[----:B------:R-:W-:Y:S01]  /*3100*/  MUFU.EX2 R168, R168 ;  /* 0x000000a800a87308 */ /* 0x000fe20000000800 */
[----:B------:R-:W-:Y:S01]  /*3110*/  @!P1 PRMT R12, RZ, 0x654, R12 ;  /* 0x00000654ff0c9816 */ /* 0x000fe2000000000c */
[----:B------:R-:W-:Y:S01]  /*3120*/  FADD.FTZ R7, R7, R6 ;  /* 0x0000000607077221 */ /* 0x000fe20000010000 */
[----:B------:R-:W-:Y:S01]  /*3130*/  HGMMA.64x256x16.F32.BF16 R24, R152, gdesc[UR4].tnspB, RZ, !UPT, gsb0 ;  /* 0x43e0000498187df0 */ /* 0x000fe2000c0018ff */
[----:B------:R-:W-:Y:S01]  /*3140*/  UIADD3 UR6, UR10, 0x80, URZ ;  /* 0x000000800a067890 */ /* 0x000fe2000fffe03f */
[----:B------:R-:W-:Y:S01]  /*3150*/  FADD.FTZ R11, R14, R11 ;  /* 0x0000000b0e0b7221 */ /* 0x000fe20000010000 */
[----:B------:R-:W-:-:S02]  /*3160*/  UMOV UR7, 0x40000040 ;  /* 0x4000004000077882 */ /* 0x000fc40000000000 */
[----:B------:R-:W-:Y:S08]  /*3170*/  MUFU.EX2 R183, R183 ;  /* 0x000000b700b77308 */ /* 0x000ff00000000800 */
[----:B------:R-:W-:Y:S08]  /*3180*/  MUFU.EX2 R170, R170 ;  /* 0x000000aa00aa7308 */ /* 0x000ff00000000800 */
[----:B------:R-:W2:Y:S08]  /*3190*/  MUFU.EX2 R185, R185 ;  /* 0x000000b900b97308 */ /* 0x000eb00000000800 */
[----:B------:R-:W-:Y:S08]  /*31a0*/  MUFU.EX2 R172, R172 ;  /* 0x000000ac00ac7308 */ /* 0x000ff00000000800 */
[----:B------:R-:W3:Y:S08]  /*31b0*/  MUFU.EX2 R187, R187 ;  /* 0x000000bb00bb7308 */ /* 0x000ef00000000800 */
[----:B------:R-:W-:Y:S08]  /*31c0*/  MUFU.EX2 R174, R174 ;  /* 0x000000ae00ae7308 */ /* 0x000ff00000000800 */
[----:B------:R-:W4:Y:S08]  /*31d0*/  MUFU.EX2 R189, R189 ;  /* 0x000000bd00bd7308 */ /* 0x000f300000000800 */
[----:B------:R-:W-:Y:S08]  /*31e0*/  MUFU.EX2 R176, R176 ;  /* 0x000000b000b07308 */ /* 0x000ff00000000800 */
[----:B------:R-:W-:Y:S08]  /*31f0*/  MUFU.EX2 R191, R191 ;  /* 0x000000bf00bf7308 */ /* 0x000ff00000000800 */
[----:B------:R-:W-:Y:S08]  /*3200*/  MUFU.EX2 R178, R178 ;  /* 0x000000b200b27308 */ /* 0x000ff00000000800 */
[----:B------:R-:W5:Y:S08]  /*3210*/  MUFU.EX2 R193, R193 ;  /* 0x000000c100c17308 */ /* 0x000f700000000800 */
[----:B------:R-:W-:Y:S08]  /*3220*/  MUFU.EX2 R180, R180 ;  /* 0x000000b400b47308 */ /* 0x000ff00000000800 */
[----:B------:R-:W1:Y:S08]  /*3230*/  MUFU.EX2 R195, R195 ;  /* 0x000000c300c37308 */ /* 0x000e700000000800 */
[----:B------:R-:W-:Y:S08]  /*3240*/  MUFU.EX2 R182, R182 ;  /* 0x000000b600b67308 */ /* 0x000ff00000000800 */
[----:B------:R-:W1:Y:S08]  /*3250*/  MUFU.EX2 R197, R197 ;  /* 0x000000c500c57308 */ /* 0x000e700000000800 */
[----:B------:R-:W-:Y:S08]  /*3260*/  MUFU.EX2 R184, R184 ;  /* 0x000000b800b87308 */ /* 0x000ff00000000800 */
[----:B------:R-:W-:Y:S08]  /*3270*/  MUFU.EX2 R199, R199 ;  /* 0x000000c700c77308 */ /* 0x000ff00000000800 */
[----:B------:R-:W-:Y:S08]  /*3280*/  MUFU.EX2 R20, R20 ;  /* 0x0000001400147308 */ /* 0x000ff00000000800 */
[----:B------:R-:W1:Y:S08]  /*3290*/  MUFU.EX2 R15, R15 ;  /* 0x0000000f000f7308 */ /* 0x000e700000000800 */
        /* <DEDUP_REMOVED lines=14> */
[----:B------:R-:W-:Y:S01]  /*3380*/  MUFU.EX2 R162, R162 ;  /* 0x000000a200a27308 */ /* 0x000fe20000000800 */
[----:B------:R-:W-:-:S02]  /*3390*/  WARPGROUP.DEPBAR.LE gsb0, 0x0 ;  /* 0x00008000000079c5 */ /* 0x000fc40000010000 */
[----:B0-----:R-:W-:Y:S01]  /*33a0*/  F2FP.BF16.F32.PACK_AB R152, R175, R166 ;  /* 0x000000a6af98723e */ /* 0x001fe200000010ff */
[----:B------:R-:W-:Y:S01]  /*33b0*/  FADD.FTZ R166, R166, R7 ;  /* 0x00000007a6a67221 */ /* 0x000fe20000010000 */
[----:B--2---:R-:W-:Y:S01]  /*33c0*/  F2FP.BF16.F32.PACK_AB R153, R185, R170 ;  /* 0x000000aab999723e */ /* 0x004fe200000010ff */
[----:B------:R-:W-:Y:S01]  /*33d0*/  FADD.FTZ R170, R170, R11 ;  /* 0x0000000baaaa7221 */ /* 0x000fe20000010000 */
[----:B------:R-:W-:Y:S01]  /*33e0*/  F2FP.BF16.F32.PACK_AB R154, R183, R168 ;  /* 0x000000a8b79a723e */ /* 0x000fe200000010ff */
[----:B------:R-:W0:Y:S01]  /*33f0*/  MUFU.EX2 R159, R159 ;  /* 0x0000009f009f7308 */ /* 0x000e220000000800 */
[----:B---3--:R-:W-:Y:S01]  /*3400*/  F2FP.BF16.F32.PACK_AB R155, R187, R172 ;  /* 0x000000acbb9b723e */ /* 0x008fe200000010ff */
[----:B------:R-:W-:Y:S01]  /*3410*/  FADD.FTZ R175, R175, R166 ;  /* 0x000000a6afaf7221 */ /* 0x000fe20000010000 */
[----:B------:R-:W-:Y:S02]  /*3420*/  FADD.FTZ R185, R185, R170 ;  /* 0x000000aab9b97221 */ /* 0x000fe40000010000 */
[----:B------:R-:W-:Y:S01]  /*3430*/  WARPGROUP.ARRIVE ;  /* 0x00000000000079c5 */ /* 0x000fe20000000000 */
[----:B------:R-:W-:Y:S01]  /*3440*/  FADD.FTZ R168, R168, R175 ;  /* 0x000000afa8a87221 */ /* 0x000fe20000010000 */
[----:B------:R-:W-:Y:S01]  /*3450*/  FADD.FTZ R172, R172, R185 ;  /* 0x000000b9acac7221 */ /* 0x000fe20000010000 */
[----:B------:R-:W-:Y:S02]  /*3460*/  MUFU.EX2 R161, R161 ;  /* 0x000000a100a17308 */ /* 0x000fe40000000800 */
[----:B------:R-:W-:Y:S01]  /*3470*/  FADD.FTZ R183, R183, R168 ;  /* 0x000000a8b7b77221 */ /* 0x000fe20000010000 */
[----:B------:R-:W-:Y:S01]  /*3480*/  HGMMA.64x256x16.F32.BF16 R24, R152, gdesc[UR4].tnspB, R24, gsb0 ;  /* 0x43e0000498187df0 */ /* 0x000fe20008001818 */
[----:B------:R-:W-:Y:S01]  /*3490*/  UIADD3 UR6, UR10, 0x100, URZ ;  /* 0x000001000a067890 */ /* 0x000fe2000fffe03f */
[----:B------:R-:W-:Y:S01]  /*34a0*/  FADD.FTZ R187, R187, R172 ;  /* 0x000000acbbbb7221 */ /* 0x000fe20000010000 */
[----:B------:R-:W-:-:S02]  /*34b0*/  UMOV UR7, 0x40000040 ;  /* 0x4000004000077882 */ /* 0x000fc40000000000 */
[----:B------:R-:W2:Y:S01]  /*34c0*/  MUFU.EX2 R164, R164 ;  /* 0x000000a400a47308 */ /* 0x000ea20000000800 */
[----:B------:R-:W-:Y:S02]  /*34d0*/  WARPGROUP.DEPBAR.LE gsb0, 0x0 ;  /* 0x00008000000079c5 */ /* 0x000fe40000010000 */
[----:B----4-:R-:W-:Y:S01]  /*34e0*/  F2FP.BF16.F32.PACK_AB R152, R189, R174 ;  /* 0x000000aebd98723e */ /* 0x010fe200000010ff */
[----:B------:R-:W-:Y:S01]  /*34f0*/  FADD.FTZ R174, R174, R183 ;  /* 0x000000b7aeae7221 */ /* 0x000fe20000010000 */
[----:B-----5:R-:W-:Y:S01]  /*3500*/  F2FP.BF16.F32.PACK_AB R153, R193, R178 ;  /* 0x000000b2c199723e */ /* 0x020fe200000010ff */
[----:B------:R-:W-:Y:S01]  /*3510*/  FADD.FTZ R178, R178, R187 ;  /* 0x000000bbb2b27221 */ /* 0x000fe20000010000 */
[----:B------:R-:W-:Y:S01]  /*3520*/  F2FP.BF16.F32.PACK_AB R154, R191, R176 ;  /* 0x000000b0bf9a723e */ /* 0x000fe200000010ff */
[----:B------:R-:W-:Y:S01]  /*3530*/  FADD.FTZ R189, R189, R174 ;  /* 0x000000aebdbd7221 */ /* 0x000fe20000010000 */
[----:B-1----:R-:W-:Y:S01]  /*3540*/  F2FP.BF16.F32.PACK_AB R155, R195, R180 ;  /* 0x000000b4c39b723e */ /* 0x002fe200000010ff */
[----:B------:R-:W-:-:S02]  /*3550*/  FADD.FTZ R193, R193, R178 ;  /* 0x000000b2c1c17221 */ /* 0x000fc40000010000 */
[----:B------:R-:W-:Y:S01]  /*3560*/  FADD.FTZ R176, R176, R189 ;  /* 0x000000bdb0b07221 */ /* 0x000fe20000010000 */
[----:B------:R-:W-:Y:S01]  /*3570*/  WARPGROUP.ARRIVE ;  /* 0x00000000000079c5 */ /* 0x000fe20000000000 */
[----:B------:R-:W-:Y:S02]  /*3580*/  FADD.FTZ R180, R180, R193 ;  /* 0x000000c1b4b47221 */ /* 0x000fe40000010000 */
[----:B------:R-:W-:Y:S02]  /*3590*/  FADD.FTZ R191, R191, R176 ;  /* 0x000000b0bfbf7221 */ /* 0x000fe40000010000 */
[----:B------:R-:W-:-:S05]  /*35a0*/  FADD.FTZ R195, R195, R180 ;  /* 0x000000b4c3c37221 */ /* 0x000fca0000010000 */
[----:B------:R-:W-:Y:S01]  /*35b0*/  HGMMA.64x256x16.F32.BF16 R24, R152, gdesc[UR4].tnspB, R24, gsb0 ;  /* 0x43e0000498187df0 */ /* 0x000fe20008001818 */
[----:B------:R-:W-:Y:S01]  /*35c0*/  UIADD3 UR6, UR10, 0x180, URZ ;  /* 0x000001800a067890 */ /* 0x000fe2000fffe03f */
[----:B------:R-:W-:Y:S01]  /*35d0*/  UMOV UR7, 0x40000040 ;  /* 0x4000004000077882 */ /* 0x000fe20000000000 */
[----:B------:R-:W-:Y:S02]  /*35e0*/  WARPGROUP.DEPBAR.LE gsb0, 0x0 ;  /* 0x00008000000079c5 */ /* 0x000fe40000010000 */
[----:B------:R-:W-:Y:S01]  /*35f0*/  F2FP.BF16.F32.PACK_AB R152, R197, R182 ;  /* 0x000000b6c598723e */ /* 0x000fe200000010ff */
[----:B------:R-:W-:Y:S01]  /*3600*/  FADD.FTZ R182, R182, R191 ;  /* 0x000000bfb6b67221 */ /* 0x000fe20000010000 */
[----:B------:R-:W-:Y:S01]  /*3610*/  F2FP.BF16.F32.PACK_AB R153, R15, R20 ;  /* 0x000000140f99723e */ /* 0x000fe200000010ff */
[----:B------:R-:W-:Y:S01]  /*3620*/  FADD.FTZ R20, R20, R195 ;  /* 0x000000c314147221 */ /* 0x000fe20000010000 */
[----:B------:R-:W-:Y:S01]  /*3630*/  F2FP.BF16.F32.PACK_AB R154, R199, R184 ;  /* 0x000000b8c79a723e */ /* 0x000fe200000010ff */
[----:B------:R-:W-:Y:S01]  /*3640*/  FADD.FTZ R197, R197, R182 ;  /* 0x000000b6c5c57221 */ /* 0x000fe20000010000 */
[----:B------:R-:W-:Y:S01]  /*3650*/  F2FP.BF16.F32.PACK_AB R155, R186, R169 ;  /* 0x000000a9ba9b723e */ /* 0x000fe200000010ff */
[----:B------:R-:W-:-:S02]  /*3660*/  FADD.FTZ R20, R15, R20 ;  /* 0x000000140f147221 */ /* 0x000fc40000010000 */
[----:B------:R-:W-:Y:S01]  /*3670*/  FADD.FTZ R184, R184, R197 ;  /* 0x000000c5b8b87221 */ /* 0x000fe20000010000 */
[----:B------:R-:W-:Y:S01]  /*3680*/  WARPGROUP.ARRIVE ;  /* 0x00000000000079c5 */ /* 0x000fe20000000000 */
[----:B------:R-:W-:Y:S02]  /*3690*/  FADD.FTZ R169, R169, R20 ;  /* 0x00000014a9a97221 */ /* 0x000fe40000010000 */
[----:B------:R-:W-:Y:S02]  /*36a0*/  FADD.FTZ R184, R199, R184 ;  /* 0x000000b8c7b87221 */ /* 0x000fe40000010000 */
[----:B------:R-:W-:-:S08]  /*36b0*/  FADD.FTZ R169, R186, R169 ;  /* 0x000000a9baa97221 */ /* 0x000fd00000010000 */
[----:B------:R-:W-:Y:S01]  /*36c0*/  HGMMA.64x256x16.F32.BF16 R24, R152, gdesc[UR4].tnspB, R24, gsb0 ;  /* 0x43e0000498187df0 */ /* 0x000fe20008001818 */
[----:B------:R-:W-:Y:S01]  /*36d0*/  UIADD3 UR6, UR10, 0x200, URZ ;  /* 0x000002000a067890 */ /* 0x000fe2000fffe03f */
[----:B------:R-:W-:Y:S01]  /*36e0*/  UMOV UR7, 0x40000040 ;  /* 0x4000004000077882 */ /* 0x000fe20000000000 */
[----:B------:R-:W-:Y:S02]  /*36f0*/  WARPGROUP.DEPBAR.LE gsb0, 0x0 ;  /* 0x00008000000079c5 */ /* 0x000fe40000010000 */
[----:B------:R-:W-:Y:S01]  /*3700*/  F2FP.BF16.F32.PACK_AB R152, R188, R157 ;  /* 0x0000009dbc98723e */ /* 0x000fe200000010ff */
[----:B------:R-:W-:Y:S01]  /*3710*/  FADD.FTZ R157, R157, R184 ;  /* 0x000000b89d9d7221 */ /* 0x000fe20000010000 */
[C---:B------:R-:W-:Y:S01]  /*3720*/  F2FP.BF16.F32.PACK_AB R153, R23.reuse, R156 ;  /* 0x0000009c1799723e */ /* 0x040fe200000010ff */
        /* <DEDUP_REMOVED lines=16> */
[----:B0-----:R-:W-:Y:S01]  /*3830*/  F2FP.BF16.F32.PACK_AB R153, R159, R162 ;  /* 0x000000a29f99723e */ /* 0x001fe200000010ff */
[----:B------:R-:W-:Y:S01]  /*3840*/  FADD.FTZ R162, R162, R171 ;  /* 0x000000aba2a27221 */ /* 0x000fe20000010000 */
[----:B------:R-:W-:Y:S01]  /*3850*/  F2FP.BF16.F32.PACK_AB R154, R167, R160 ;  /* 0x000000a0a79a723e */ /* 0x000fe200000010ff */
[----:B------:R-:W-:Y:S01]  /*3860*/  FADD.FTZ R13, R158, R13 ;  /* 0x0000000d9e0d7221 */ /* 0x000fe20000010000 */
[----:B--2---:R-:W-:Y:S01]  /*3870*/  F2FP.BF16.F32.PACK_AB R155, R164, R161 ;  /* 0x000000a1a49b723e */ /* 0x004fe200000010ff */
[----:B------:R-:W-:-:S02]  /*3880*/  FADD.FTZ R162, R159, R162 ;  /* 0x000000a29fa27221 */ /* 0x000fc40000010000 */
[----:B------:R-:W-:Y:S01]  /*3890*/  FADD.FTZ R0, R160, R13 ;  /* 0x0000000da0007221 */ /* 0x000fe20000010000 */
[----:B------:R-:W-:Y:S01]  /*38a0*/  WARPGROUP.ARRIVE ;  /* 0x00000000000079c5 */ /* 0x000fe20000000000 */
[----:B------:R-:W-:Y:S02]  /*38b0*/  FADD.FTZ R5, R161, R162 ;  /* 0x000000a2a1057221 */ /* 0x000fe40000010000 */
[----:B------:R-:W-:Y:S02]  /*38c0*/  FADD.FTZ R0, R167, R0 ;  /* 0x00000000a7007221 */ /* 0x000fe40000010000 */
[----:B------:R-:W-:-:S08]  /*38d0*/  FADD.FTZ R5, R164, R5 ;  /* 0x00000005a4057221 */ /* 0x000fd00000010000 */
[----:B------:R-:W-:Y:S03]  /*38e0*/  HGMMA.64x256x16.F32.BF16 R24, R152, gdesc[UR4].tnspB, R24, gsb0 ;  /* 0x43e0000498187df0 */ /* 0x000fe60008001818 */
[----:B------:R-:W-:Y:S02]  /*38f0*/  WARPGROUP.DEPBAR.LE gsb0, 0x0 ;  /* 0x00008000000079c5 */ /* 0x000fe40000010000 */
[----:B------:R0:W-:Y:S01]  /*3900*/  @!P1 SYNCS.ARRIVE.TRANS64.RED.A1T0 RZ, [R12+URZ], RZ ;  /* 0x000000ff0cff99a7 */ /* 0x0001e2000810043f */
[----:B------:R-:W-:Y:S05]  /*3910*/  @!P2 BRA `(.L_x_191) ;  /* 0x000000280090a947 */ /* 0x000fea0003800000 */
[----:B------:R-:W-:Y:S01]  /*3920*/  IMAD.MOV.U32 R6, RZ, RZ, R3 ;  /* 0x000000ffff067224 */ /* 0x000fe200078e0003 */
[----:B------:R-:W-:Y:S01]  /*3930*/  UIADD3 UR45, UR45, -0x2, URZ ;  /* 0xfffffffe2d2d7890 */ /* 0x000fe2000fffe03f */
[----:B------:R-:W-:Y:S01]  /*3940*/  IMAD.MOV.U32 R7, RZ, RZ, R4 ;  /* 0x000000ffff077224 */ /* 0x000fe200078e0004 */
[----:B------:R-:W-:Y:S01]  /*3950*/  ULDC UR28, c[0x0][0xad0] ;  /* 0x0002b400001c7ab9 */ /* 0x000fe20000000800 */
[----:B------:R-:W-:-:S09]  /*3960*/  ULDC UR27, c[0x0][0xa80] ;  /* 0x0002a000001b7ab9 */ /* 0x000fd20000000800 */
.L_x_200:
        /* <DEDUP_REMOVED lines=10> */
.L_x_192:
[----:B------:R-:W1:Y:S01]  /*3a10*/  S2UR UR7, SR_CgaCtaId ;  /* 0x00000000000779c3 */ /* 0x000e620000008800 */
[----:B------:R-:W-:Y:S01]  /*3a20*/  UMOV UR6, 0x400 ;  /* 0x0000040000067882 */ /* 0x000fe20000000000 */
[----:B------:R-:W-:-:S05]  /*3a30*/  IMAD.U32 R3, RZ, RZ, UR37 ;  /* 0x00000025ff037e24 */ /* 0x000fca000f8e00ff */
[----:B------:R-:W-:Y:S01]  /*3a40*/  SHF.L.U32 R3, R3, 0x1f, RZ ;  /* 0x0000001f03037819 */ /* 0x000fe200000006ff */
[----:B-1----:R-:W-:-:S04]  /*3a50*/  ULEA UR20, UR7, UR6, 0x18 ;  /* 0x0000000607147291 */ /* 0x002fc8000f8ec03f */
[----:B------:R-:W-:-:S09]  /*3a60*/  ULEA UR29, UR38, UR20, 0x3 ;  /* 0x00000014261d7291 */ /* 0x000fd2000f8e183f */
[----:B------:R1:W2:Y:S01]  /*3a70*/  SYNCS.PHASECHK.TRANS64.TRYWAIT P3, [UR29+0x32430], R3 ;  /* 0x03243003ff0075a7 */ /* 0x0002a2000806015d */
[----:B------:R-:W-:Y:S05]  /*3a80*/  @!P0 BRA `(.L_x_193) ;  /* 0x0000000000048947 */ /* 0x000fea0003800000 */
[----:B------:R-:W-:Y:S01]  /*3a90*/  BPT.TRAP 0x1 ;  /* 0x000000040000795c */ /* 0x000fe20000300000 */
.L_x_193:
[----:B--2---:R-:W-:Y:S05]  /*3aa0*/  @P3 BRA `(.L_x_194) ;  /* 0x0000000000083947 */ /* 0x004fea0003800000 */
[----:B------:R-:W2:Y:S02]  /*3ab0*/  SYNCS.PHASECHK.TRANS64.TRYWAIT P3, [UR29+0x32430], R3 ;  /* 0x03243003ff0075a7 */ /* 0x000ea4000806015d */
[----:B--2---:R-:W-:Y:S05]  /*3ac0*/  @!P3 BRA `(.L_x_195) ;  /* 0x0000009c00dcb947 */ /* 0x004fea0003800000 */
.L_x_194:
[----:B------:R-:W-:Y:S01]  /*3ad0*/  UIMAD UR6, UR38, 0x300, UR24 ;  /* 0x00000300260678a4 */ /* 0x000fe2000f8e0218 */
[----:B------:R-:W-:Y:S01]  /*3ae0*/  WARPGROUP.ARRIVE ;  /* 0x00000000000079c5 */ /* 0x000fe20000000000 */
[----:B------:R-:W-:Y:S01]  /*3af0*/  UMOV UR7, 0x40000040 ;  /* 0x4000004000077882 */ /* 0x000fe20000000000 */
[----:B------:R-:W-:Y:S01]  /*3b00*/  UMOV UR11, 0x40000040 ;  /* 0x40000040000b7882 */ /* 0x000fe20000000000 */
[----:B------:R-:W-:Y:S02]  /*3b10*/  UIADD3 UR10, UR6, 0x2, URZ ;  /* 0x00000002060a7890 */ /* 0x000fe4000fffe03f */
[----:B------:R-:W-:Y:S01]  /*3b20*/  UIADD3 UR14, UR6, 0x4, URZ ;  /* 0x00000004060e7890 */ /* 0x000fe2000fffe03f */
[----:B------:R-:W-:Y:S02]  /*3b30*/  UMOV UR15, 0x40000040 ;  /* 0x40000040000f7882 */ /* 0x000fe40000000000 */
[----:B------:R-:W-:Y:S01]  /*3b40*/  HGMMA.64x96x16.F32.BF16 R152, gdesc[UR4], RZ, !UPT, gsb0 ;  /* 0x01600000049879f0 */ /* 0x000fe2000c0018ff */
[----:B------:R-:W-:Y:S01]  /*3b50*/  UIADD3 UR18, UR6, 0x6, URZ ;  /* 0x0000000606127890 */ /* 0x000fe2000fffe03f */
        /* <DEDUP_REMOVED lines=11> */
[----:B------:R-:W-:Y:S05]  /*3c10*/  @!P0 BRA `(.L_x_196) ;  /* 0x0000000000048947 */ /* 0x000fea0003800000 */
[----:B------:R-:W-:Y:S01]  /*3c20*/  BPT.TRAP 0x1 ;  /* 0x000000040000795c */ /* 0x000fe20000300000 */
.L_x_196:
[----:B------:R3:W4:Y:S01]  /*3c30*/  SYNCS.PHASECHK.TRANS64.TRYWAIT P3, [UR29+0x32450], R3 ;  /* 0x03245003ff0075a7 */ /* 0x000722000806015d */
[----:B------:R-:W-:Y:S05]  /*3c40*/  @!P0 BRA `(.L_x_197) ;  /* 0x0000000000048947 */ /* 0x000fea0003800000 */
[----:B------:R-:W-:Y:S01]  /*3c50*/  BPT.TRAP 0x1 ;  /* 0x000000040000795c */ /* 0x000fe20000300000 */
.L_x_197:
[----:B----4-:R-:W-:Y:S05]  /*3c60*/  @P3 BRA `(.L_x_198) ;  /* 0x0000000000083947 */ /* 0x010fea0003800000 */
[----:B------:R-:W4:Y:S02]  /*3c70*/  SYNCS.PHASECHK.TRANS64.TRYWAIT P3, [UR29+0x32450], R3 ;  /* 0x03245003ff0075a7 */ /* 0x000f24000806015d */
[----:B----4-:R-:W-:Y:S05]  /*3c80*/  @!P3 BRA `(.L_x_199) ;  /* 0x0000009c0084b947 */ /* 0x010fea0003800000 */
.L_x_198:
[----:B------:R-:W-:Y:S01]  /*3c90*/  ULEA UR20, UR42, UR20, 0xd ;  /* 0x000000142a147291 */ /* 0x000fe2000f8e683f */
[----:B------:R-:W-:Y:S01]  /*3ca0*/  WARPGROUP.ARRIVE ;  /* 0x00000000000079c5 */ /* 0x000fe20000000000 */
[----:B------:R-:W-:-:S05]  /*3cb0*/  UIMAD UR7, UR38, 0xc00, UR25 ;  /* 0x00000c00260778a4 */ /* 0x000fca000f8e0219 */
[----:B------:R-:W4:Y:S01]  /*3cc0*/  S2R R200, SR_TID.X ;  /* 0x0000000000c87919 */ /* 0x000f220000002100 */
[----:B------:R-:W-:Y:S01]  /*3cd0*/  UIADD3 UR20, UR20, 0x22400, URZ ;  /* 0x0002240014147890 */ /* 0x000fe2000fffe03f */
[----:B------:R-:W-:Y:S01]  /*3ce0*/  UMOV UR23, 0x40000040 ;  /* 0x4000004000177882 */ /* 0x000fe20000000000 */
[----:B------:R-:W-:Y:S02]  /*3cf0*/  UMOV UR21, 0x40000040 ;  /* 0x4000004000157882 */ /* 0x000fe40000000000 */
[----:B------:R-:W-:Y:S01]  /*3d00*/  USHF.R.U32.HI UR20, URZ, 0x4, UR20 ;  /* 0x000000043f147899 */ /* 0x000fe20008011614 */
[----:B------:R-:W-:Y:S01]  /*3d10*/  UMOV UR22, UR7 ;  /* 0x0000000700167c82 */ /* 0x000fe20008000000 */
[----:B------:R-:W-:Y:S02]  /*3d20*/  UIMAD UR10, UR38, 0xc00, UR26 ;  /* 0x00000c00260a78a4 */ /* 0x000fe4000f8e021a */
[----:B------:R-:W-:-:S04]  /*3d30*/  ULOP3.LUT UR6, UR20, 0x3fff, URZ, 0xc0, !UPT ;  /* 0x00003fff14067892 */ /* 0x000fc8000f8ec03f */
[----:B------:R-:W-:-:S07]  /*3d40*/  ULOP3.LUT UR6, UR6, 0x10000, URZ, 0xfc, !UPT ;  /* 0x0001000006067892 */ /* 0x000fce000f8efc3f */
[----:B------:R-:W-:Y:S02]  /*3d50*/  UMOV UR20, UR6 ;  /* 0x0000000600147c82 */ /* 0x000fe40008000000 */
[----:B------:R-:W-:Y:S01]  /*3d60*/  HGMMA.64x96x16.F32.BF16 R152, gdesc[UR20], R152, gsb0 ;  /* 0x01600000149879f0 */ /* 0x000fe20008001898 */
[----:B------:R-:W-:Y:S02]  /*3d70*/  UIADD3 UR22, UR7, 0x2, URZ ;  /* 0x0000000207167890 */ /* 0x000fe4000fffe03f */
[----:B------:R-:W-:Y:S01]  /*3d80*/  UIADD3 UR20, UR6, 0x2, URZ ;  /* 0x0000000206147890 */ /* 0x000fe2000fffe03f */
[----:B------:R-:W-:Y:S01]  /*3d90*/  UMOV UR23, 0x40000040 ;  /* 0x4000004000177882 */ /* 0x000fe20000000000 */
[----:B------:R-:W-:Y:S01]  /*3da0*/  UMOV UR21, 0x40000040 ;  /* 0x4000004000157882 */ /* 0x000fe20000000000 */
[----:B----4-:R-:W-:Y:S01]  /*3db0*/  SHF.R.U32.HI R200, RZ, 0x7, R200 ;  /* 0x00000007ffc87819 */ /* 0x010fe200000116c8 */
        /* <DEDUP_REMOVED lines=98> */
[----:B------:R-:W-:Y:S01]  /*43e0*/  UMOV UR6, UR10 ;  /* 0x0000000a00067c82 */ /* 0x000fe20008000000 */
[----:B------:R-:W-:Y:S01]  /*43f0*/  UMOV UR7, 0x40000040 ;  /* 0x4000004000077882 */ /* 0x000fe20000000000 */
[----:B------:R-:W-:Y:S02]  /*4400*/  WARPGROUP.DEPBAR.LE gsb0, 0x0 ;  /* 0x00008000000079c5 */ /* 0x000fe40000010000 */
[----:B------:R-:W-:-:S06]  /*4410*/  WARPGROUP.ARRIVE ;  /* 0x00000000000079c5 */ /* 0x000fcc0000000000 */
[----:B------:R-:W-:Y:S03]  /*4420*/  HGMMA.64x96x16.F32.BF16 R152, gdesc[UR20], R152, gsb0 ;  /* 0x01600000149879f0 */ /* 0x000fe60008001898 */
[----:B------:R-:W-:Y:S02]  /*4430*/  WARPGROUP.DEPBAR.LE gsb0, 0x0 ;  /* 0x00008000000079c5 */ /* 0x000fe40000010000 */
[----:B------:R-:W-:Y:S01]  /*4440*/  FMUL.FTZ R8, R152, UR28 ;  /* 0x0000001c98087c20 */ /* 0x000fe20008410000 */
[----:B-123--:R-:W-:Y:S01]  /*4450*/  FMUL.FTZ R3, R153, UR28 ;  /* 0x0000001c99037c20 */ /* 0x00efe20008410000 */
[----:B0-----:R-:W-:Y:S01]  /*4460*/  FMUL.FTZ R12, R156, UR28 ;  /* 0x0000001c9c0c7c20 */ /* 0x001fe20008410000 */
        /* <DEDUP_REMOVED lines=56> */
[----:B------:R-:W-:-:S03]  /*47f0*/  FMUL.FTZ R193, R199, UR28 ;  /* 0x0000001cc7c17c20 */ /* 0x000fc60008410000 */
        /* <DEDUP_REMOVED lines=79> */
[----:B--2---:R-:W-:-:S05]  /*4cf0*/  FMNMX.FTZ R155, R188, R155, !PT ;  /* 0x0000009bbc9b7209 */ /* 0x004fca0007810000 */
[----:B------:R-:W2:Y:S02]  /*4d00*/  SHFL.BFLY PT, R154, R155, 0x2, 0x1f ;  /* 0x0c401f009b9a7f89 */ /* 0x000ea400000e0000 */
[----:B------:R-:W3:Y:S01]  /*4d10*/  MUFU.TANH R193, R193 ;  /* 0x000000c100c17308 */ /* 0x000ee20000002400 */
[----:B0-----:R-:W-:-:S04]  /*4d20*/  FMNMX.FTZ R153, R189, R4, !PT ;  /* 0x00000004bd997209 */ /* 0x001fc80007810000 */
[----:B-1----:R-:W-:-:S04]  /*4d30*/  FMNMX.FTZ R4, R192, R153, !PT ;  /* 0x00000099c0047209 */ /* 0x002fc80007810000 */
[----:B---3--:R-:W-:-:S05]  /*4d40*/  FMNMX.FTZ R152, R193, R4, !PT ;  /* 0x00000004c1987209 */ /* 0x008fca0007810000 */
[----:B------:R-:W0:Y:S01]  /*4d50*/  SHFL.BFLY PT, R191, R152, 0x2, 0x1f ;  /* 0x0c401f0098bf7f89 */ /* 0x000e2200000e0000 */
[----:B--2---:R-:W-:-:S05]  /*4d60*/  FMNMX.FTZ R154, R155, R154, !PT ;  /* 0x0000009a9b9a7209 */ /* 0x004fca0007810000 */
[----:B------:R-:W1:Y:S01]  /*4d70*/  SHFL.BFLY PT, R153, R154, 0x1, 0x1f ;  /* 0x0c201f009a997f89 */ /* 0x000e6200000e0000 */
[----:B0-----:R-:W-:-:S05]  /*4d80*/  FMNMX.FTZ R195, R152, R191, !PT ;  /* 0x000000bf98c37209 */ /* 0x001fca0007810000 */
[----:B------:R-:W0:Y:S01]  /*4d90*/  SHFL.BFLY PT, R196, R195, 0x1, 0x1f ;  /* 0x0c201f00c3c47f89 */ /* 0x000e2200000e0000 */
[----:B-1----:R-:W-:Y:S01]  /*4da0*/  FMNMX.FTZ R4, R154, R153, !PT ;  /* 0x000000999a047209 */ /* 0x002fe20007810000 */
[----:B------:R-:W-:-:S04]  /*4db0*/  VIADD R153, R200, 0x8 ;  /* 0x00000008c8997836 */ /* 0x000fc80000000000 */
[C---:B------:R-:W-:Y:S01]  /*4dc0*/  FMUL.FTZ R194, R4.reuse, UR27 ;  /* 0x0000001b04c27c20 */ /* 0x040fe20008410000 */
[----:B------:R-:W-:-:S03]  /*4dd0*/  FADD.FTZ R7, -R4, R7 ;  /* 0x0000000704077221 */ /* 0x000fc60000010100 */
[--C-:B------:R-:W-:Y:S01]  /*4de0*/  FFMA.FTZ R191, R3, UR27, -R194.reuse ;  /* 0x0000001b03bf7c23 */ /* 0x100fe200080108c2 */
[--C-:B------:R-:W-:Y:S01]  /*4df0*/  FFMA.FTZ R190, R8, UR27, -R194.reuse ;  /* 0x0000001b08be7c23 */ /* 0x100fe200080108c2 */
[----:B------:R-:W-:Y:S01]  /*4e00*/  IADD3 R8, -R200, 0xb, RZ ;  /* 0x0000000bc8087810 */ /* 0x000fe20007ffe1ff */
[----:B------:R-:W-:Y:S01]  /*4e10*/  FMUL.FTZ R7, R7, UR27 ;  /* 0x0000001b07077c20 */ /* 0x000fe20008410000 */
[--C-:B------:R-:W-:Y:S01]  /*4e20*/  FFMA.FTZ R12, R12, UR27, -R194.reuse ;  /* 0x0000001b0c0c7c23 */ /* 0x100fe200080108c2 */
[--C-:B------:R-:W-:Y:S01]  /*4e30*/  FFMA.FTZ R13, R13, UR27, -R194.reuse ;  /* 0x0000001b0d0d7c23 */ /* 0x100fe200080108c2 */
[----:B------:R-:W-:Y:S01]  /*4e40*/  MUFU.EX2 R191, R191 ;  /* 0x000000bf00bf7308 */ /* 0x000fe20000000800 */
[--C-:B------:R-:W-:Y:S01]  /*4e50*/  FFMA.FTZ R11, R11, UR27, -R194.reuse ;  /* 0x0000001b0b0b7c23 */ /* 0x100fe200080108c2 */
[--C-:B------:R-:W-:Y:S01]  /*4e60*/  FFMA.FTZ R14, R14, UR27, -R194.reuse ;  /* 0x0000001b0e0e7c23 */ /* 0x100fe200080108c2 */
[--C-:B------:R-:W-:Y:S01]  /*4e70*/  FFMA.FTZ R157, R157, UR27, -R194.reuse ;  /* 0x0000001b9d9d7c23 */ /* 0x100fe200080108c2 */
[--C-:B------:R-:W-:Y:S01]  /*4e80*/  FFMA.FTZ R165, R165, UR27, -R194.reuse ;  /* 0x0000001ba5a57c23 */ /* 0x100fe200080108c2 */
[--C-:B------:R-:W-:Y:S01]  /*4e90*/  FFMA.FTZ R173, R173, UR27, -R194.reuse ;  /* 0x0000001badad7c23 */ /* 0x100fe200080108c2 */
[----:B------:R-:W-:Y:S01]  /*4ea0*/  FFMA.FTZ R181, R181, UR27, -R194 ;  /* 0x0000001bb5b57c23 */ /* 0x000fe200080108c2 */
[----:B0-----:R-:W-:Y:S01]  /*4eb0*/  FMNMX.FTZ R3, R195, R196, !PT ;  /* 0x000000c4c3037209 */ /* 0x001fe20007810000 */
[----:B------:R-:W-:Y:S01]  /*4ec0*/  IMAD.U32 R195, RZ, RZ, UR29 ;  /* 0x0000001dffc37e24 */ /* 0x000fe2000f8e00ff */
[----:B------:R-:W0:Y:S03]  /*4ed0*/  MUFU.EX2 R7, R7 ;  /* 0x0000000700077308 */ /* 0x000e260000000800 */
[----:B------:R-:W-:-:S02]  /*4ee0*/  @!P1 VIADD R152, R195, 0x32440 ;  /* 0x00032440c3989836 */ /* 0x000fc40000000000 */
[C---:B------:R-:W-:Y:S01]  /*4ef0*/  FADD.FTZ R6, -R3.reuse, R6 ;  /* 0x0000000603067221 */ /* 0x040fe20000010100 */
[----:B------:R-:W-:Y:S01]  /*4f00*/  FMUL.FTZ R198, R3, UR27 ;  /* 0x0000001b03c67c20 */ /* 0x000fe20008410000 */
[----:B------:R-:W-:Y:S02]  /*4f10*/  @!P1 VIADD R195, R195, 0x32460 ;  /* 0x00032460c3c39836 */ /* 0x000fe40000000000 */
[----:B------:R-:W-:Y:S01]  /*4f20*/  FMUL.FTZ R6, R6, UR27 ;  /* 0x0000001b06067c20 */ /* 0x000fe20008410000 */
[----:B------:R-:W-:Y:S01]  /*4f30*/  @!P1 PRMT R152, RZ, 0x654, R152 ;  /* 0x00000654ff989816 */ /* 0x000fe20000000098 */
[--C-:B------:R-:W-:Y:S01]  /*4f40*/  FFMA.FTZ R9, R9, UR27, -R198.reuse ;  /* 0x0000001b09097c23 */ /* 0x100fe200080108c6 */
[--C-:B------:R-:W-:Y:S01]  /*4f50*/  FFMA.FTZ R10, R10, UR27, -R198.reuse ;  /* 0x0000001b0a0a7c23 */ /* 0x100fe200080108c6 */
[--C-:B------:R-:W-:Y:S01]  /*4f60*/  FFMA.FTZ R15, R15, UR27, -R198.reuse ;  /* 0x0000001b0f0f7c23 */ /* 0x100fe200080108c6 */
[----:B------:R-:W-:Y:S01]  /*4f70*/  FFMA.FTZ R196, R21, UR27, -R198 ;  /* 0x0000001b15c47c23 */ /* 0x000fe200080108c6 */
[----:B------:R1:W-:Y:S06]  /*4f80*/  BAR.ARV R8, 0x100 ;  /* 0x000400080000751d */ /* 0x0003ec0000002000 */
[----:B------:R2:W-:Y:S01]  /*4f90*/  @!P1 SYNCS.ARRIVE.TRANS64.RED.A1T0 RZ, [R152+URZ], RZ ;  /* 0x000000ff98ff99a7 */ /* 0x0005e2000810043f */
[----:B------:R-:W3:Y:S01]  /*4fa0*/  MUFU.EX2 R6, R6 ;  /* 0x0000000600067308 */ /* 0x000ee20000000800 */
[-C--:B0-----:R-:W-:Y:S01]  /*4fb0*/  FMUL.FTZ R24, R24, R7.reuse ;  /* 0x0000000718187220 */ /* 0x081fe20000410000 */
[-C--:B------:R-:W-:Y:S01]  /*4fc0*/  FMUL.FTZ R25, R25, R7.reuse ;  /* 0x0000000719197220 */ /* 0x080fe20000410000 */
[-C--:B------:R-:W-:Y:S01]  /*4fd0*/  FMUL.FTZ R28, R28, R7.reuse ;  /* 0x000000071c1c7220 */ /* 0x080fe20000410000 */
[-C--:B------:R-:W-:Y:S01]  /*4fe0*/  FMUL.FTZ R29, R29, R7.reuse ;  /* 0x000000071d1d7220 */ /* 0x080fe20000410000 */
[-C--:B------:R-:W-:Y:S01]  /*4ff0*/  FMUL.FTZ R32, R32, R7.reuse ;  /* 0x0000000720207220 */ /* 0x080fe20000410000 */
[-C--:B------:R-:W-:Y:S01]  /*5000*/  FMUL.FTZ R33, R33, R7.reuse ;  /* 0x0000000721217220 */ /* 0x080fe20000410000 */
[-C--:B------:R-:W-:Y:S01]  /*5010*/  FMUL.FTZ R36, R36, R7.reuse ;  /* 0x0000000724247220 */ /* 0x080fe20000410000 */
[----:B------:R-:W2:Y:S01]  /*5020*/  MUFU.EX2 R190, R190 ;  /* 0x000000be00be7308 */ /* 0x000ea20000000800 */
[-C--:B------:R-:W-:Y:S01]  /*5030*/  FMUL.FTZ R37, R37, R7.reuse ;  /* 0x0000000725257220 */ /* 0x080fe20000410000 */
[-C--:B------:R-:W-:Y:S01]  /*5040*/  FMUL.FTZ R40, R40, R7.reuse ;  /* 0x0000000728287220 */ /* 0x080fe20000410000 */
[-C--:B------:R-:W-:Y:S01]  /*5050*/  FMUL.FTZ R41, R41, R7.reuse ;  /* 0x0000000729297220 */ /* 0x080fe20000410000 */
[-C--:B------:R-:W-:Y:S01]  /*5060*/  FMUL.FTZ R44, R44, R7.reuse ;  /* 0x000000072c2c7220 */ /* 0x080fe20000410000 */
[-C--:B------:R-:W-:Y:S01]  /*5070*/  FMUL.FTZ R45, R45, R7.reuse ;  /* 0x000000072d2d7220 */ /* 0x080fe20000410000 */
[-C--:B------:R-:W-:Y:S01]  /*5080*/  FMUL.FTZ R48, R48, R7.reuse ;  /* 0x0000000730307220 */ /* 0x080fe20000410000 */
[-C--:B------:R-:W-:Y:S01]  /*5090*/  FMUL.FTZ R49, R49, R7.reuse ;  /* 0x0000000731317220 */ /* 0x080fe20000410000 */
[----:B------:R-:W-:Y:S01]  /*50a0*/  MUFU.EX2 R12, R12 ;  /* 0x0000000c000c7308 */ /* 0x000fe20000000800 */
[-C--:B------:R-:W-:Y:S01]  /*50b0*/  FMUL.FTZ R52, R52, R7.reuse ;  /* 0x0000000734347220 */ /* 0x080fe20000410000 */
        /* <DEDUP_REMOVED lines=22> */
[----:B------:R-:W4:Y:S01]  /*5220*/  MUFU.EX2 R10, R10 ;  /* 0x0000000a000a7308 */ /* 0x000f220000000800 */
[----:B------:R4:W-:Y:S01]  /*5230*/  BAR.SYNC.DEFER_BLOCKING R153, 0x100 ;  /* 0x000400990000751d */ /* 0x0009e20000010000 */
        /* <DEDUP_REMOVED lines=31> */
[-C--:B---3--:R-:W-:Y:S01]  /*5430*/  FMUL.FTZ R26, R26, R6.reuse ;  /* 0x000000061a1a7220 */ /* 0x088fe20000410000 */
        /* <DEDUP_REMOVED lines=63> */
[----:B--2---:R-:W-:Y:S01]  /*5830*/  F2FP.BF16.F32.PACK_AB R152, R191, R190 ;  /* 0x000000bebf98723e */ /* 0x004fe200000010ff */
[--C-:B------:R-:W-:Y:S01]  /*5840*/  FFMA.FTZ R21, R156, UR27, -R194.reuse ;  /* 0x0000001b9c157c23 */ /* 0x100fe200080108c2 */
[----:B0-----:R-:W-:Y:S01]  /*5850*/  F2FP.BF16.F32.PACK_AB R154, R13, R12 ;  /* 0x0000000c0d9a723e */ /* 0x001fe200000010ff */
[----:B------:R-:W-:Y:S01]  /*5860*/  FFMA.FTZ R156, R158, UR27, -R194 ;  /* 0x0000001b9e9c7c23 */ /* 0x000fe200080108c2 */
[----:B----4-:R-:W-:Y:S01]  /*5870*/  F2FP.BF16.F32.PACK_AB R153, R10, R9 ;  /* 0x000000090a99723e */ /* 0x010fe200000010ff */
[--C-:B------:R-:W-:Y:S01]  /*5880*/  FFMA.FTZ R20, R20, UR27, -R198.reuse ;  /* 0x0000001b14147c23 */ /* 0x100fe200080108c6 */
[----:B-----5:R-:W-:Y:S01]  /*5890*/  F2FP.BF16.F32.PACK_AB R155, R196, R15 ;  /* 0x0000000fc49b723e */ /* 0x020fe200000010ff */
[--C-:B------:R-:W-:Y:S01]  /*58a0*/  FFMA.FTZ R23, R23, UR27, -R198.reuse ;  /* 0x0000001b17177c23 */ /* 0x100fe200080108c6 */
[--C-:B------:R-:W-:Y:S01]  /*58b0*/  FFMA.FTZ R158, R160, UR27, -R198.reuse ;  /* 0x0000001ba09e7c23 */ /* 0x100fe200080108c6 */
[----:B------:R-:W-:Y:S01]  /*58c0*/  FFMA.FTZ R197, R162, UR27, -R198 ;  /* 0x0000001ba2c57c23 */ /* 0x000fe200080108c6 */
[----:B------:R-:W-:Y:S01]  /*58d0*/  WARPGROUP.ARRIVE ;  /* 0x00000000000079c5 */ /* 0x000fe20000000000 */
[----:B------:R-:W-:Y:S01]  /*58e0*/  MUFU.EX2 R11, R11 ;  /* 0x0000000b000b7308 */ /* 0x000fe20000000800 */
[--C-:B------:R-:W-:Y:S01]  /*58f0*/  FFMA.FTZ R160, R159, UR27, -R194.reuse ;  /* 0x0000001b9fa07c23 */ /* 0x100fe200080108c2 */
[--C-:B------:R-:W-:Y:S01]  /*5900*/  FFMA.FTZ R159, R164, UR27, -R194.reuse ;  /* 0x0000001ba49f7c23 */ /* 0x100fe200080108c2 */
[----:B------:R-:W-:Y:S01]  /*5910*/  FFMA.FTZ R162, R166, UR27, -R194 ;  /* 0x0000001ba6a27c23 */ /* 0x000fe200080108c2 */
[--C-:B------:R-:W-:Y:S01]  /*5920*/  FFMA.FTZ R164, R163, UR27, -R198.reuse ;  /* 0x0000001ba3a47c23 */ /* 0x100fe200080108c6 */
[----:B------:R-:W-:Y:S01]  /*5930*/  HGMMA.64x256x16.F32.BF16 R24, R152, gdesc[UR4].tnspB, R24, gsb0 ;  /* 0x43e0000498187df0 */ /* 0x000fe20008001818 */
[----:B------:R-:W-:Y:S01]  /*5940*/  UIADD3 UR6, UR10, 0x80, URZ ;  /* 0x000000800a067890 */ /* 0x000fe2000fffe03f */
[--C-:B------:R-:W-:Y:S01]  /*5950*/  FFMA.FTZ R161, R161, UR27, -R198.reuse ;  /* 0x0000001ba1a17c23 */ /* 0x100fe200080108c6 */
[----:B------:R-:W0:Y:S01]  /*5960*/  MUFU.EX2 R14, R14 ;  /* 0x0000000e000e7308 */ /* 0x000e220000000800 */
[----:B------:R-:W-:Y:S01]  /*5970*/  UMOV UR7, 0x40000040 ;  /* 0x4000004000077882 */ /* 0x000fe20000000000 */
[--C-:B------:R-:W-:Y:S01]  /*5980*/  FFMA.FTZ R163, R168, UR27, -R198.reuse ;  /* 0x0000001ba8a37c23 */ /* 0x100fe200080108c6 */
[----:B------:R-:W-:Y:S01]  /*5990*/  FFMA.FTZ R166, R170, UR27, -R198 ;  /* 0x0000001baaa67c23 */ /* 0x000fe200080108c6 */
[--C-:B------:R-:W-:Y:S01]  /*59a0*/  FFMA.FTZ R168, R167, UR27, -R194.reuse ;  /* 0x0000001ba7a87c23 */ /* 0x100fe200080108c2 */
[--C-:B------:R-:W-:Y:S01]  /*59b0*/  FFMA.FTZ R167, R172, UR27, -R194.reuse ;  /* 0x0000001baca77c23 */ /* 0x100fe200080108c2 */
[----:B------:R-:W-:Y:S01]  /*59c0*/  FFMA.FTZ R170, R174, UR27, -R194 ;  /* 0x0000001baeaa7c23 */ /* 0x000fe200080108c2 */
[--C-:B------:R-:W-:Y:S01]  /*59d0*/  FFMA.FTZ R172, R171, UR27, -R198.reuse ;  /* 0x0000001babac7c23 */ /* 0x100fe200080108c6 */
[----:B------:R-:W-:Y:S01]  /*59e0*/  MUFU.EX2 R21, R21 ;  /* 0x0000001500157308 */ /* 0x000fe20000000800 */
[--C-:B------:R-:W-:Y:S01]  /*59f0*/  FFMA.FTZ R169, R169, UR27, -R198.reuse ;  /* 0x0000001ba9a97c23 */ /* 0x100fe200080108c6 */
        /* <DEDUP_REMOVED lines=18> */
[----:B------:R-:W-:Y:S01]  /*5b20*/  FFMA.FTZ R0, R7, R0, R190 ;  /* 0x0000000007007223 */ /* 0x000fe200000100be */
[----:B------:R-:W-:Y:S01]  /*5b30*/  FFMA.FTZ R5, R6, R5, R9 ;  /* 0x0000000506057223 */ /* 0x000fe20000010009 */
[----:B------:R-:W-:Y:S01]  /*5b40*/  @!P1 PRMT R195, RZ, 0x654, R195 ;  /* 0x00000654ffc39816 */ /* 0x000fe200000000c3 */
[----:B------:R-:W-:Y:S01]  /*5b50*/  IMAD.MOV.U32 R6, RZ, RZ, R3 ;  /* 0x000000ffff067224 */ /* 0x000fe200078e0003 */
[----:B------:R-:W2:Y:S01]  /*5b60*/  MUFU.EX2 R23, R23 ;  /* 0x0000001700177308 */ /* 0x000ea20000000800 */
[----:B------:R-:W-:Y:S01]  /*5b70*/  FADD.FTZ R191, R191, R0 ;  /* 0x00000000bfbf7221 */ /* 0x000fe20000010000 */
[----:B------:R-:W-:Y:S01]  /*5b80*/  FADD.FTZ R10, R10, R5 ;  /* 0x000000050a0a7221 */ /* 0x000fe20000010000 */
[----:B------:R-:W-:-:S02]  /*5b90*/  IMAD.MOV.U32 R7, RZ, RZ, R4 ;  /* 0x000000ffff077224 */ /* 0x000fc400078e0004 */
[----:B------:R-:W-:Y:S01]  /*5ba0*/  FADD.FTZ R12, R12, R191 ;  /* 0x000000bf0c0c7221 */ /* 0x000fe20000010000 */
[----:B------:R-:W-:Y:S02]  /*5bb0*/  FADD.FTZ R15, R15, R10 ;  /* 0x0000000a0f0f7221 */ /* 0x000fe40000010000 */
[----:B------:R-:W-:Y:S01]  /*5bc0*/  MUFU.EX2 R158, R158 ;  /* 0x0000009e009e7308 */ /* 0x000fe20000000800 */
[----:B------:R-:W-:Y:S01]  /*5bd0*/  FADD.FTZ R12, R13, R12 ;  /* 0x0000000c0d0c7221 */ /* 0x000fe20000010000 */
[----:B------:R-:W-:-:S06]  /*5be0*/  FADD.FTZ R15, R196, R15 ;  /* 0x0000000fc40f7221 */ /* 0x000fcc0000010000 */
        /* <DEDUP_REMOVED lines=27> */
[----:B------:R-:W-:Y:S01]  /*5da0*/  MUFU.EX2 R183, R183 ;  /* 0x000000b700b77308 */ /* 0x000fe20000000800 */
[----:B------:R-:W-:-:S02]  /*5db0*/  WARPGROUP.DEPBAR.LE gsb0, 0x0 ;  /* 0x00008000000079c5 */ /* 0x000fc40000010000 */
[----:B0-----:R-:W-:Y:S01]  /*5dc0*/  F2FP.BF16.F32.PACK_AB R152, R14, R11 ;  /* 0x0000000b0e98723e */ /* 0x001fe200000010ff */
[----:B------:R-:W-:Y:S01]  /*5dd0*/  FADD.FTZ R11, R11, R12 ;  /* 0x0000000c0b0b7221 */ /* 0x000fe20000010000 */
[----:B--2---:R-:W-:-:S03]  /*5de0*/  F2FP.BF16.F32.PACK_AB R153, R23, R20 ;  /* 0x000000141799723e */ /* 0x004fc600000010ff */
[----:B------:R-:W-:Y:S01]  /*5df0*/  MUFU.EX2 R186, R186 ;  /* 0x000000ba00ba7308 */ /* 0x000fe20000000800 */
[----:B------:R-:W-:Y:S01]  /*5e00*/  F2FP.BF16.F32.PACK_AB R154, R156, R21 ;  /* 0x000000159c9a723e */ /* 0x000fe200000010ff */
[----:B------:R-:W-:Y:S01]  /*5e10*/  FADD.FTZ R20, R20, R15 ;  /* 0x0000000f14147221 */ /* 0x000fe20000010000 */
[----:B---3--:R-:W-:Y:S01]  /*5e20*/  F2FP.BF16.F32.PACK_AB R155, R197, R158 ;  /* 0x0000009ec59b723e */ /* 0x008fe200000010ff */
[----:B------:R-:W-:Y:S02]  /*5e30*/  FADD.FTZ R14, R14, R11 ;  /* 0x0000000b0e0e7221 */ /* 0x000fe40000010000 */
[----:B------:R-:W-:Y:S01]  /*5e40*/  FADD.FTZ R23, R23, R20 ;  /* 0x0000001417177221 */ /* 0x000fe20000010000 */
[----:B------:R-:W-:Y:S01]  /*5e50*/  WARPGROUP.ARRIVE ;  /* 0x00000000000079c5 */ /* 0x000fe20000000000 */
[----:B------:R-:W-:Y:S01]  /*5e60*/  MUFU.EX2 R185, R185 ;  /* 0x000000b900b97308 */ /* 0x000fe20000000800 */
[----:B------:R-:W-:Y:S01]  /*5e70*/  FADD.FTZ R21, R21, R14 ;  /* 0x0000000e15157221 */ /* 0x000fe20000010000 */
[----:B------:R-:W-:-:S03]  /*5e80*/  FADD.FTZ R158, R158, R23 ;  /* 0x000000179e9e7221 */ /* 0x000fc60000010000 */
[----:B------:R-:W-:Y:S01]  /*5e90*/  HGMMA.64x256x16.F32.BF16 R24, R152, gdesc[UR4].tnspB, R24, gsb0 ;  /* 0x43e0000498187df0 */ /* 0x000fe20008001818 */
[----:B------:R-:W-:Y:S01]  /*5ea0*/  UIADD3 UR6, UR10, 0x100, URZ ;  /* 0x000001000a067890 */ /* 0x000fe2000fffe03f */
[----:B------:R-:W-:Y:S01]  /*5eb0*/  FADD.FTZ R156, R156, R21 ;  /* 0x000000159c9c7221 */ /* 0x000fe20000010000 */
[----:B------:R-:W-:Y:S01]  /*5ec0*/  UMOV UR7, 0x40000040 ;  /* 0x4000004000077882 */ /* 0x000fe20000000000 */
[----:B------:R-:W0:Y:S01]  /*5ed0*/  MUFU.EX2 R188, R188 ;  /* 0x000000bc00bc7308 */ /* 0x000e220000000800 */
[----:B------:R-:W-:-:S07]  /*5ee0*/  FADD.FTZ R158, R197, R158 ;  /* 0x0000009ec59e7221 */ /* 0x000fce0000010000 */
[----:B------:R-:W-:Y:S08]  /*5ef0*/  MUFU.EX2 R187, R187 ;  /* 0x000000bb00bb7308 */ /* 0x000ff00000000800 */
        /* <DEDUP_REMOVED lines=14> */
[----:B------:R-:W-:Y:S01]  /*5fe0*/  FADD.FTZ R166, R166, R163 ;  /* 0x000000a3a6a67221 */ /* 0x000fe20000010000 */
[----:B------:R-:W-:Y:S01]  /*5ff0*/  HGMMA.64x256x16.F32.BF16 R24, R152, gdesc[UR4].tnspB, R24, gsb0 ;  /* 0x43e0000498187df0 */ /* 0x000fe20008001818 */
[----:B------:R-:W-:Y:S01]  /*6000*/  UIADD3 UR6, UR10, 0x180, URZ ;  /* 0x000001800a067890 */ /* 0x000fe2000fffe03f */
[----:B------:R-:W-:Y:S01]  /*6010*/  UMOV UR7, 0x40000040 ;  /* 0x4000004000077882 */ /* 0x000fe20000000000 */
[----:B------:R-:W-:-:S02]  /*6020*/  WARPGROUP.DEPBAR.LE gsb0, 0x0 ;  /* 0x00008000000079c5 */ /* 0x000fc40000010000 */
[----:B------:R-:W-:Y:S01]  /*6030*/  F2FP.BF16.F32.PACK_AB R152, R168, R165 ;  /* 0x000000a5a898723e */ /* 0x000fe200000010ff */
[----:B------:R-:W-:Y:S01]  /*6040*/  FADD.FTZ R165, R165, R162 ;  /* 0x000000a2a5a57221 */ /* 0x000fe20000010000 */
[----:B------:R-:W-:Y:S01]  /*6050*/  F2FP.BF16.F32.PACK_AB R153, R172, R169 ;  /* 0x000000a9ac99723e */ /* 0x000fe200000010ff */
[----:B------:R-:W-:Y:S01]  /*6060*/  FADD.FTZ R169, R169, R166 ;  /* 0x000000a6a9a97221 */ /* 0x000fe20000010000 */
[----:B------:R-:W-:Y:S01]  /*6070*/  F2FP.BF16.F32.PACK_AB R154, R170, R167 ;  /* 0x000000a7aa9a723e */ /* 0x000fe200000010ff */
[----:B------:R-:W-:Y:S01]  /*6080*/  FADD.FTZ R168, R168, R165 ;  /* 0x000000a5a8a87221 */ /* 0x000fe20000010000 */
[----:B------:R-:W-:Y:S01]  /*6090*/  F2FP.BF16.F32.PACK_AB R155, R174, R171 ;  /* 0x000000abae9b723e */ /* 0x000fe200000010ff */
[----:B------:R-:W-:Y:S02]  /*60a0*/  FADD.FTZ R172, R172, R169 ;  /* 0x000000a9acac7221 */ /* 0x000fe40000010000 */
[----:B------:R-:W-:Y:S01]  /*60b0*/  FADD.FTZ R167, R167, R168 ;  /* 0x000000a8a7a77221 */ /* 0x000fe20000010000 */
[----:B------:R-:W-:Y:S01]  /*60c0*/  WARPGROUP.ARRIVE ;  /* 0x00000000000079c5 */ /* 0x000fe20000000000 */
[----:B------:R-:W-:-:S02]  /*60d0*/  FADD.FTZ R171, R171, R172 ;  /* 0x000000acabab7221 */ /* 0x000fc40000010000 */
        /* <DEDUP_REMOVED lines=39> */
[----:B------:R-:W-:Y:S05]  /*6350*/  @P2 BRA `(.L_x_200) ;  /* 0xffffffd400842947 */ /* 0x000fea000383ffff */
.L_x_191:
[----:B------:R-:W2:Y:S01]  /*6360*/  SHFL.BFLY PT, R7, R0, 0x2, 0x1f ;  /* 0x0c401f0000077f89 */ /* 0x000ea200000e0000 */
[----:B------:R-:W-:Y:S01]  /*6370*/  MOV R206, 0x400 ;  /* 0x0000040000ce7802 */ /* 0x000fe20000000f00 */
[----:B------:R-:W-:Y:S02]  /*6380*/  UIADD3 UR4, -UR43, URZ, URZ ;  /* 0x0000003f2b047290 */ /* 0x000fe4000fffe13f */
[----:B------:R-:W3:Y:S01]  /*6390*/  SHFL.BFLY PT, R10, R5, 0x2, 0x1f ;  /* 0x0c401f00050a7f89 */ /* 0x000ee200000e0000 */
[----:B------:R-:W-:Y:S01]  /*63a0*/  ULDC UR10, c[0x0][0xd44] ;  /* 0x00035100000a7ab9 */ /* 0x000fe20000000800 */
[----:B------:R-:W-:Y:S01]  /*63b0*/  ULDC.64 UR6, c[0x0][0xc90] ;  /* 0x0003240000067ab9 */ /* 0x000fe20000000a00 */
[----:B------:R-:W-:Y:S01]  /*63c0*/  UIMAD UR10, UR10, UR4, UR41 ;  /* 0x000000040a0a72a4 */ /* 0x000fe2000f8e0229 */
[----:B------:R-:W4:Y:S01]  /*63d0*/  S2R R11, SR_CgaCtaId ;  /* 0x00000000000b7919 */ /* 0x000f220000008800 */
[----:B------:R-:W-:Y:S02]  /*63e0*/  ULDC.64 UR8, c[0x0][0xbe8] ;  /* 0x0002fa0000087ab9 */ /* 0x000fe40000000a00 */
[----:B------:R-:W-:Y:S01]  /*63f0*/  USHF.R.S32.HI UR11, URZ, 0x1f, UR10 ;  /* 0x0000001f3f0b7899 */ /* 0x000fe2000801140a */
[----:B------:R-:W1:Y:S01]  /*6400*/  S2R R13, SR_SWINHI ;  /* 0x00000000000d7919 */ /* 0x000e620000002f00 */
[----:B------:R-:W-:-:S02]  /*6410*/  UIMAD.WIDE.U32 UR4, UR10, UR6, URZ ;  /* 0x000000060a0472a5 */ /* 0x000fc4000f8e003f */
[----:B------:R-:W-:-:S04]  /*6420*/  UIMAD UR6, UR11, UR6, URZ ;  /* 0x000000060b0672a4 */ /* 0x000fc8000f8e023f */
[----:B------:R-:W-:Y:S02]  /*6430*/  UIMAD UR6, UR10, UR7, UR6 ;  /* 0x000000070a0672a4 */ /* 0x000fe4000f8e0206 */
[----:B------:R-:W-:Y:S01]  /*6440*/  USHF.R.S32.HI UR7, URZ, 0x1f, UR43 ;  /* 0x0000001f3f077899 */ /* 0x000fe2000801142b */
[----:B--2---:R-:W-:Y:S01]  /*6450*/  FADD.FTZ R7, R7, R0 ;  /* 0x0000000007077221 */ /* 0x004fe20000010000 */
[----:B------:R-:W-:Y:S02]  /*6460*/  IMAD.MOV.U32 R0, RZ, RZ, RZ ;  /* 0x000000ffff007224 */ /* 0x000fe400078e00ff */
[----:B---3--:R-:W-:Y:S02]  /*6470*/  FADD.FTZ R10, R10, R5 ;  /* 0x000000050a0a7221 */ /* 0x008fe40000010000 */
[----:B------:R-:W0:Y:S01]  /*6480*/  SHFL.BFLY PT, R6, R7, 0x1, 0x1f ;  /* 0x0c201f0007067f89 */ /* 0x000e2200000e0000 */
[----:B------:R-:W-:-:S03]  /*6490*/  IMAD.MOV.U32 R5, RZ, RZ, -0x800000 ;  /* 0xff800000ff057424 */ /* 0x000fc600078e00ff */
[----:B------:R-:W2:Y:S01]  /*64a0*/  SHFL.BFLY PT, R9, R10, 0x1, 0x1f ;  /* 0x0c201f000a097f89 */ /* 0x000ea200000e0000 */
[----:B----4-:R-:W-:Y:S01]  /*64b0*/  LEA R206, R11, R206, 0x18 ;  /* 0x000000ce0bce7211 */ /* 0x010fe200078ec0ff */
[----:B0-----:R-:W-:Y:S01]  /*64c0*/  FADD.FTZ R12, R7, R6 ;  /* 0x00000006070c7221 */ /* 0x001fe20000010000 */
[----:B------:R-:W-:Y:S02]  /*64d0*/  IMAD.MOV.U32 R6, RZ, RZ, RZ ;  /* 0x000000ffff067224 */ /* 0x000fe400078e00ff */
[----:B--2---:R-:W-:Y:S01]  /*64e0*/  FADD.FTZ R14, R10, R9 ;  /* 0x000000090a0e7221 */ /* 0x004fe20000010000 */
[----:B------:R0:W-:Y:S08]  /*64f0*/  BAR.ARV R8, 0x100 ;  /* 0x000400080000751d */ /* 0x0001f00000002000 */
[----:B------:R-:W-:Y:S08]  /*6500*/  BAR.ARV 0x8, 0x180 ;  /* 0x0206000000007b1d */ /* 0x000ff00000002000 */
[----:B------:R-:W-:Y:S01]  /*6510*/  BAR.SYNC.DEFER_BLOCKING 0x1, 0x100 ;  /* 0x0044000000007b1d */ /* 0x000fe20000010000 */
[----:B------:R-:W-:Y:S01]  /*6520*/  FSETP.NE.FTZ.AND P0, PT, R12, RZ, PT ;  /* 0x000000ff0c00720b */ /* 0x000fe20003f15000 */
[----:B------:R-:W-:Y:S01]  /*6530*/  IMAD R9, R22, 0x40, R2 ;  /* 0x0000004016097824 */ /* 0x000fe200078e0202 */
[----:B------:R-:W-:-:S02]  /*6540*/  FSETP.NE.FTZ.AND P1, PT, R14, RZ, PT ;  /* 0x000000ff0e00720b */ /* 0x000fc40003f35000 */
[----:B------:R-:W-:Y:S02]  /*6550*/  MOV R10, R206 ;  /* 0x000000ce000a7202 */ /* 0x000fe40000000f00 */
[----:B-1----:R-:W-:Y:S01]  /*6560*/  MOV R11, R13 ;  /* 0x0000000d000b7202 */ /* 0x002fe20000000f00 */
[----:B------:R-:W-:Y:S02]  /*6570*/  IMAD.U32 R13, RZ, RZ, UR27 ;  /* 0x0000001bff0d7e24 */ /* 0x000fe4000f8e00ff */
[----:B0-----:R-:W-:-:S04]  /*6580*/  IMAD.WIDE R8, R9, 0x2, R10 ;  /* 0x0000000209087825 */ /* 0x001fc800078e020a */
[----:B------:R-:W0:Y:S01]  /*6590*/  @P0 MUFU.RCP R6, R12 ;  /* 0x0000000c00060308 */ /* 0x000e220000001000 */
[----:B------:R-:W-:-:S04]  /*65a0*/  IMAD.WIDE R10, R211, 0x2, R10 ;  /* 0x00000002d30a7825 */ /* 0x000fc800078e020a */
[----:B------:R-:W-:Y:S01]  /*65b0*/  @P0 FMUL.FTZ R13, R13, 0.69314718246459960938 ;  /* 0x3f3172180d0d0820 */ /* 0x000fe20000410000 */
[C---:B------:R-:W-:Y:S02]  /*65c0*/  IADD3 R21, P3, R10.reuse, 0xc060, RZ ;  /* 0x0000c0600a157810 */ /* 0x040fe40007f7e0ff */
[----:B------:R-:W-:Y:S01]  /*65d0*/  @P1 MUFU.RCP R0, R14 ;  /* 0x0000000e00001308 */ /* 0x000fe20000001000 */
[----:B------:R-:W-:Y:S02]  /*65e0*/  LOP3.LUT R171, R10, 0x380, RZ, 0xc0, !PT ;  /* 0x000003800aab7812 */ /* 0x000fe400078ec0ff */
[----:B------:R-:W-:Y:S02]  /*65f0*/  LOP3.LUT R15, R21, 0x380, RZ, 0xc0, !PT ;  /* 0x00000380150f7812 */ /* 0x000fe400078ec0ff */
[----:B------:R-:W-:-:S03]  /*6600*/  SHF.R.U64 R171, R171, 0x3, RZ ;  /* 0x00000003abab7819 */ /* 0x000fc600000012ff */
[----:B------:R-:W1:Y:S01]  /*6610*/  @P0 MUFU.LG2 R12, R12 ;  /* 0x0000000c000c0308 */ /* 0x000e620000000c00 */
        /* <DEDUP_REMOVED lines=16> */
[----:B-1----:R-:W-:Y:S01]  /*6720*/  @P0 FMUL.FTZ R12, R12, 0.69314718246459960938 ;  /* 0x3f3172180c0c0820 */ /* 0x002fe20000410000 */
[-C--:B------:R-:W-:Y:S01]  /*6730*/  FMUL.FTZ R49, R49, R6.reuse ;  /* 0x0000000631317220 */ /* 0x080fe20000410000 */
[-C--:B------:R-:W-:Y:S01]  /*6740*/  FMUL.FTZ R48, R48, R6.reuse ;  /* 0x0000000630307220 */ /* 0x080fe20000410000 */
[-C--:B------:R-:W-:Y:S01]  /*6750*/  FMUL.FTZ R189, R52, R6.reuse ;  /* 0x0000000634bd7220 */ /* 0x080fe20000410000 */
[-C--:B------:R-:W-:Y:S01]  /*6760*/  FMUL.FTZ R203, R57, R6.reuse ;  /* 0x0000000639cb7220 */ /* 0x080fe20000410000 */
[-C--:B------:R-:W-:Y:S01]  /*6770*/  FMUL.FTZ R188, R56, R6.reuse ;  /* 0x0000000638bc7220 */ /* 0x080fe20000410000 */
[-C--:B------:R-:W-:Y:S01]  /*6780*/  FMUL.FTZ R202, R61, R6.reuse ;  /* 0x000000063dca7220 */ /* 0x080fe20000410000 */
[-C--:B------:R-:W-:Y:S01]  /*6790*/  FMUL.FTZ R60, R60, R6.reuse ;  /* 0x000000063c3c7220 */ /* 0x080fe20000410000 */
[----:B0-----:R-:W-:Y:S01]  /*67a0*/  @P1 FMUL.FTZ R14, R14, 0.69314718246459960938 ;  /* 0x3f3172180e0e1820 */ /* 0x001fe20000410000 */
        /* <DEDUP_REMOVED lines=44> */
[----:B------:R-:W-:-:S02]  /*6a70*/  IMAD.MOV.U32 R6, RZ, RZ, -0x800000 ;  /* 0xff800000ff067424 */ /* 0x000fc400078e00ff */
[-C--:B------:R-:W-:Y:S01]  /*6a80*/  FMUL.FTZ R176, R131, R0.reuse ;  /* 0x0000000083b07220 */ /* 0x080fe20000410000 */
[-C--:B------:R-:W-:Y:S01]  /*6a90*/  FMUL.FTZ R29, R95, R0.reuse ;  /* 0x000000005f1d7220 */ /* 0x080fe20000410000 */
[-C--:B------:R-:W-:Y:S01]  /*6aa0*/  FMUL.FTZ R69, R99, R0.reuse ;  /* 0x0000000063457220 */ /* 0x080fe20000410000 */
[-C--:B------:R-:W-:Y:S01]  /*6ab0*/  FMUL.FTZ R85, R103, R0.reuse ;  /* 0x0000000067557220 */ /* 0x080fe20000410000 */
[-C--:B------:R-:W-:Y:S01]  /*6ac0*/  FMUL.FTZ R93, R107, R0.reuse ;  /* 0x000000006b5d7220 */ /* 0x080fe20000410000 */
[----:B------:R-:W-:Y:S01]  /*6ad0*/  FMUL.FTZ R101, R111, R0 ;  /* 0x000000006f657220 */ /* 0x000fe20000410000 */
[----:B------:R-:W-:Y:S01]  /*6ae0*/  @P0 FFMA.FTZ R6, R13, R4, R12 ;  /* 0x000000040d060223 */ /* 0x000fe2000001000c */
[----:B------:R-:W-:Y:S01]  /*6af0*/  @P1 FFMA.FTZ R5, R53, R3, R14 ;  /* 0x0000000335051223 */ /* 0x000fe2000001000e */
[--C-:B------:R-:W-:Y:S02]  /*6b00*/  IMAD.X R131, RZ, RZ, R11.reuse, P3 ;  /* 0x000000ffff837224 */ /* 0x100fe400018e060b */
[-C--:B------:R-:W-:Y:S01]  /*6b10*/  FMUL.FTZ R177, R130, R0.reuse ;  /* 0x0000000082b17220 */ /* 0x080fe20000410000 */
[C---:B------:R-:W-:Y:S01]  /*6b20*/  IADD3 R111, P4, R10.reuse, 0xc040, RZ ;  /* 0x0000c0400a6f7810 */ /* 0x040fe20007f9e0ff */
        /* <DEDUP_REMOVED lines=10> */
[----:B------:R-:W-:Y:S01]  /*6bd0*/  FMUL.FTZ R7, R91, R0 ;  /* 0x000000005b077220 */ /* 0x000fe20000410000 */
[C---:B------:R-:W-:Y:S01]  /*6be0*/  IADD3 R14, P3, R10.reuse, 0x8020, RZ ;  /* 0x000080200a0e7810 */ /* 0x040fe20007f7e0ff */
[--C-:B------:R-:W-:Y:S01]  /*6bf0*/  IMAD.X R135, RZ, RZ, R11.reuse, P4 ;  /* 0x000000ffff877224 */ /* 0x100fe200020e060b */
[----:B------:R-:W-:Y:S01]  /*6c00*/  SHF.R.U64 R130, R15, 0x3, RZ ;  /* 0x000000030f827819 */ /* 0x000fe200000012ff */
[--C-:B------:R-:W-:Y:S01]  /*6c10*/  IMAD.X R139, RZ, RZ, R11.reuse, P5 ;  /* 0x000000ffff8b7224 */ /* 0x100fe200028e060b */
[----:B------:R-:W-:Y:S01]  /*6c20*/  IADD3 R91, P4, R10, 0x8000, RZ ;  /* 0x000080000a5b7810 */ /* 0x000fe20007f9e0ff */
[--C-:B------:R-:W-:Y:S01]  /*6c30*/  IMAD.X R143, RZ, RZ, R11.reuse, P6 ;  /* 0x000000ffff8f7224 */ /* 0x100fe200030e060b */
        /* <DEDUP_REMOVED lines=16> */
[----:B------:R-:W-:Y:S01]  /*6d40*/  LOP3.LUT R170, R171, R10, RZ, 0x3c, !PT ;  /* 0x0000000aabaa7212 */ /* 0x000fe200078e3cff */
[--C-:B------:R-:W-:Y:S01]  /*6d50*/  IMAD.X R165, RZ, RZ, R11.reuse, P1 ;  /* 0x000000ffffa57224 */ /* 0x100fe200008e060b */
[----:B------:R-:W-:Y:S01]  /*6d60*/  SHF.R.U64 R4, R4, 0x3, RZ ;  /* 0x0000000304047819 */ /* 0x000fe200000012ff */
[----:B------:R-:W-:-:S02]  /*6d70*/  IMAD.X R167, RZ, RZ, R11, P2 ;  /* 0x000000ffffa77224 */ /* 0x000fc400010e060b */
[-C--:B------:R-:W-:Y:S01]  /*6d80*/  FMUL.FTZ R183, R142, R0.reuse ;  /* 0x000000008eb77220 */ /* 0x080fe20000410000 */
[--C-:B------:R-:W-:Y:S01]  /*6d90*/  IMAD.X R169, RZ, RZ, R11.reuse, P3 ;  /* 0x000000ffffa97224 */ /* 0x100fe200018e060b */
[----:B------:R-:W-:Y:S01]  /*6da0*/  LOP3.LUT R142, R4, R103, RZ, 0x3c, !PT ;  /* 0x00000067048e7212 */ /* 0x000fe200078e3cff */
[----:B------:R-:W-:Y:S01]  /*6db0*/  IMAD.MOV.U32 R171, RZ, RZ, R11 ;  /* 0x000000ffffab7224 */ /* 0x000fe200078e000b */
[----:B------:R-:W-:Y:S01]  /*6dc0*/  LOP3.LUT R11, R14, 0x380, RZ, 0xc0, !PT ;  /* 0x000003800e0b7812 */ /* 0x000fe200078ec0ff */
[-C--:B------:R-:W-:Y:S01]  /*6dd0*/  FMUL.FTZ R27, R27, R0.reuse ;  /* 0x000000001b1b7220 */ /* 0x080fe20000410000 */
[----:B------:R-:W-:Y:S01]  /*6de0*/  LOP3.LUT R4, R13, 0x380, RZ, 0xc0, !PT ;  /* 0x000003800d047812 */ /* 0x000fe200078ec0ff */
[-C--:B------:R-:W-:Y:S01]  /*6df0*/  FMUL.FTZ R26, R26, R0.reuse ;  /* 0x000000001a1a7220 */ /* 0x080fe20000410000 */
[----:B------:R-:W-:Y:S01]  /*6e00*/  SHF.R.U64 R11, R11, 0x3, RZ ;  /* 0x000000030b0b7819 */ /* 0x000fe200000012ff */
[-C--:B------:R-:W-:Y:S01]  /*6e10*/  FMUL.FTZ R31, R31, R0.reuse ;  /* 0x000000001f1f7220 */ /* 0x080fe20000410000 */
[----:B------:R-:W-:Y:S01]  /*6e20*/  SHF.R.U64 R4, R4, 0x3, RZ ;  /* 0x0000000304047819 */ /* 0x000fe200000012ff */
[----:B------:R-:W-:Y:S01]  /*6e30*/  FMUL.FTZ R30, R30, R0 ;  /* 0x000000001e1e7220 */ /* 0x000fe20000410000 */
[----:B------:R-:W-:Y:S01]  /*6e40*/  LOP3.LUT R154, R11, R14, RZ, 0x3c, !PT ;  /* 0x0000000e0b9a7212 */ /* 0x000fe200078e3cff */
        /* <DEDUP_REMOVED lines=47> */
[----:B------:R-:W-:-:S02]  /*7140*/  LOP3.LUT R150, R4, R13, RZ, 0x3c, !PT ;  /* 0x0000000d04967212 */ /* 0x000fc400078e3cff */
[----:B------:R-:W-:Y:S02]  /*7150*/  SHF.R.U64 R11, R11, 0x3, RZ ;  /* 0x000000030b0b7819 */ /* 0x000fe400000012ff */
[----:B------:R-:W-:Y:S02]  /*7160*/  LOP3.LUT R20, R107, 0x380, RZ, 0xc0, !PT ;  /* 0x000003806b147812 */ /* 0x000fe400078ec0ff */
[----:B------:R-:W-:Y:S02]  /*7170*/  IADD3 R13, P3, R8, 0x1000, RZ ;  /* 0x00001000080d7810 */ /* 0x000fe40007f7e0ff */
[----:B------:R-:W-:Y:S02]  /*7180*/  LOP3.LUT R4, R57, 0x380, RZ, 0xc0, !PT ;  /* 0x0000038039047812 */ /* 0x000fe400078ec0ff */
[----:B------:R-:W-:Y:S01]  /*7190*/  LOP3.LUT R162, R11, R12, RZ, 0x3c, !PT ;  /* 0x0000000c0ba27212 */ /* 0x000fe200078e3cff */
[----:B------:R-:W-:Y:S01]  /*71a0*/  IMAD.U32 R11, RZ, RZ, UR5 ;  /* 0x00000005ff0b7e24 */ /* 0x000fe2000f8e00ff */
[----:B------:R-:W-:-:S02]  /*71b0*/  SHF.R.U64 R10, R20, 0x3, RZ ;  /* 0x00000003140a7819 */ /* 0x000fc400000012ff */
[----:B------:R-:W-:Y:S02]  /*71c0*/  LOP3.LUT R12, R13, 0x380, RZ, 0xc0, !PT ;  /* 0x000003800d0c7812 */ /* 0x000fe400078ec0ff */
[----:B------:R-:W-:Y:S02]  /*71d0*/  LOP3.LUT R20, R99, 0x380, RZ, 0xc0, !PT ;  /* 0x0000038063147812 */ /* 0x000fe400078ec0ff */
[----:B------:R-:W-:Y:S02]  /*71e0*/  SHF.R.U64 R4, R4, 0x3, RZ ;  /* 0x0000000304047819 */ /* 0x000fe400000012ff */
[----:B------:R-:W-:Y:S02]  /*71f0*/  SHF.R.U64 R12, R12, 0x3, RZ ;  /* 0x000000030c0c7819 */ /* 0x000fe400000012ff */
[----:B------:R-:W-:Y:S02]  /*7200*/  SHF.R.U64 R20, R20, 0x3, RZ ;  /* 0x0000000314147819 */ /* 0x000fe400000012ff */
[----:B------:R-:W-:-:S02]  /*7210*/  LOP3.LUT R158, R4, R57, RZ, 0x3c, !PT ;  /* 0x00000039049e7212 */ /* 0x000fc400078e3cff */
[----:B------:R-:W-:Y:S02]  /*7220*/  LOP3.LUT R4, R15, 0x380, RZ, 0xc0, !PT ;  /* 0x000003800f047812 */ /* 0x000fe400078ec0ff */
[----:B------:R-:W-:Y:S01]  /*7230*/  LOP3.LUT R12, R12, R13, RZ, 0x3c, !PT ;  /* 0x0000000d0c0c7212 */ /* 0x000fe200078e3cff */
[----:B------:R-:W-:Y:S01]  /*7240*/  IMAD.X R13, RZ, RZ, R9, P3 ;  /* 0x000000ffff0d7224 */ /* 0x000fe200018e0609 */
[----:B------:R-:W-:Y:S02]  /*7250*/  LOP3.LUT R146, R20, R99, RZ, 0x3c, !PT ;  /* 0x0000006314927212 */ /* 0x000fe400078e3cff */
[----:B------:R-:W-:Y:S02]  /*7260*/  SHF.R.U64 R4, R4, 0x3, RZ ;  /* 0x0000000304047819 */ /* 0x000fe400000012ff */
[----:B------:R-:W-:Y:S02]  /*7270*/  IADD3 R99, P3, R8, 0x8000, RZ ;  /* 0x0000800008637810 */ /* 0x000fe40007f7e0ff */
[----:B------:R-:W-:-:S02]  /*7280*/  LOP3.LUT R160, R4, R15, RZ, 0x3c, !PT ;  /* 0x0000000f04a07212 */ /* 0x000fc400078e3cff */
[----:B------:R-:W-:Y:S02]  /*7290*/  LOP3.LUT R98, R99, 0x380, RZ, 0xc0, !PT ;  /* 0x0000038063627812 */ /* 0x000fe400078ec0ff */
[----:B------:R-:W-:Y:S02]  /*72a0*/  LOP3.LUT R4, R3, 0x380, RZ, 0xc0, !PT ;  /* 0x0000038003047812 */ /* 0x000fe400078ec0ff */
[----:B------:R-:W-:Y:S02]  /*72b0*/  SHF.R.U64 R98, R98, 0x3, RZ ;  /* 0x0000000362627819 */ /* 0x000fe400000012ff */
[----:B------:R-:W-:Y:S02]  /*72c0*/  SHF.R.U64 R4, R4, 0x3, RZ ;  /* 0x0000000304047819 */ /* 0x000fe400000012ff */
[----:B------:R-:W-:Y:S01]  /*72d0*/  LOP3.LUT R98, R98, R99, RZ, 0x3c, !PT ;  /* 0x0000006362627212 */ /* 0x000fe200078e3cff */
[----:B------:R-:W-:Y:S01]  /*72e0*/  IMAD.X R99, RZ, RZ, R9, P3 ;  /* 0x000000ffff637224 */ /* 0x000fe200018e0609 */
[----:B------:R-:W-:-:S02]  /*72f0*/  LOP3.LUT R168, R4, R3, RZ, 0x3c, !PT ;  /* 0x0000000304a87212 */ /* 0x000fc400078e3cff */
[----:B------:R-:W-:Y:S02]  /*7300*/  LOP3.LUT R138, R10, R107, RZ, 0x3c, !PT ;  /* 0x0000006b0a8a7212 */ /* 0x000fe400078e3cff */
[----:B------:R-:W-:Y:S02]  /*7310*/  IADD3 R4, P3, R8, 0xf000, RZ ;  /* 0x0000f00008047810 */ /* 0x000fe40007f7e0ff */
[----:B------:R-:W-:Y:S02]  /*7320*/  LOP3.LUT R10, R95, 0x380, RZ, 0xc0, !PT ;  /* 0x000003805f0a7812 */ /* 0x000fe400078ec0ff */
[----:B------:R-:W-:Y:S01]  /*7330*/  LOP3.LUT R3, R4, 0x380, RZ, 0xc0, !PT ;  /* 0x0000038004037812 */ /* 0x000fe200078ec0ff */
[----:B------:R-:W-:Y:S01]  /*7340*/  IMAD.X R127, RZ, RZ, R9, P3 ;  /* 0x000000ffff7f7224 */ /* 0x000fe200018e0609 */
[----:B------:R-:W-:Y:S02]  /*7350*/  SHF.R.U64 R10, R10, 0x3, RZ ;  /* 0x000000030a0a7819 */ /* 0x000fe400000012ff */
[----:B------:R-:W-:-:S02]  /*7360*/  SHF.R.U64 R3, R3, 0x3, RZ ;  /* 0x0000000303037819 */ /* 0x000fc400000012ff */
[----:B------:R-:W-:Y:S02]  /*7370*/  LOP3.LUT R152, R10, R95, RZ, 0x3c, !PT ;  /* 0x0000005f0a987212 */ /* 0x000fe400078e3cff */
[----:B------:R-:W-:Y:S02]  /*7380*/  IADD3 R95, P2, R8, 0x7000, RZ ;  /* 0x00007000085f7810 */ /* 0x000fe40007f5e0ff */
[----:B------:R-:W-:Y:S01]  /*7390*/  LOP3.LUT R126, R3, R4, RZ, 0x3c, !PT ;  /* 0x00000004037e7212 */ /* 0x000fe200078e3cff */
[----:B------:R-:W-:Y:S01]  /*73a0*/  IMAD R4, RZ, RZ, -UR41 ;  /* 0x80000029ff047e24 */ /* 0x000fe2000f8e02ff */
[----:B------:R-:W-:Y:S01]  /*73b0*/  LOP3.LUT R94, R95, 0x380, RZ, 0xc0, !PT ;  /* 0x000003805f5e7812 */ /* 0x000fe200078ec0ff */
[----:B------:R-:W0:Y:S01]  /*73c0*/  LDC R3, c[0x0][0xce8] ;  /* 0x00033a00ff037b82 */ /* 0x000e220000000800 */
[----:B------:R-:W-:Y:S02]  /*73d0*/  F2FP.BF16.F32.PACK_AB R24, R25, R24 ;  /* 0x000000181918723e */ /* 0x000fe400000010ff */
[----:B------:R-:W-:-:S02]  /*73e0*/  SHF.R.U64 R94, R94, 0x3, RZ ;  /* 0x000000035e5e7819 */ /* 0x000fc400000012ff */
[----:B------:R-:W-:Y:S02]  /*73f0*/  F2FP.BF16.F32.PACK_AB R25, R27, R26 ;  /* 0x0000001a1b19723e */ /* 0x000fe400000010ff */
[----:B------:R-:W-:Y:S01]  /*7400*/  LOP3.LUT R94, R94, R95, RZ, 0x3c, !PT ;  /* 0x0000005f5e5e7212 */ /* 0x000fe200078e3cff */
[----:B------:R-:W-:Y:S01]  /*7410*/  IMAD.X R95, RZ, RZ, R9, P2 ;  /* 0x000000ffff5f7224 */ /* 0x000fe200010e0609 */
[----:B------:R-:W-:Y:S02]  /*7420*/  IADD3 R123, P2, R8, 0xe000, RZ ;  /* 0x0000e000087b7810 */ /* 0x000fe40007f5e0ff */
[----:B------:R-:W-:Y:S02]  /*7430*/  F2FP.BF16.F32.PACK_AB R27, R31, R30 ;  /* 0x0000001e1f1b723e */ /* 0x000fe400000010ff */
[----:B------:R-:W-:Y:S01]  /*7440*/  LOP3.LUT R122, R123, 0x380, RZ, 0xc0, !PT ;  /* 0x000003807b7a7812 */ /* 0x000fe200078ec0ff */
[----:B------:R-:W1:Y:S01]  /*7450*/  LDC R31, c[0x0][0xd38] ;  /* 0x00034e00ff1f7b82 */ /* 0x000e620000000800 */
[----:B------:R-:W-:-:S02]  /*7460*/  MOV R170, R170 ;  /* 0x000000aa00aa7202 */ /* 0x000fc40000000f00 */
[----:B------:R-:W-:Y:S02]  /*7470*/  SHF.R.U64 R122, R122, 0x3, RZ ;  /* 0x000000037a7a7819 */ /* 0x000fe400000012ff */
[----:B------:R-:W-:Y:S02]  /*7480*/  F2FP.BF16.F32.PACK_AB R26, R187, R28 ;  /* 0x0000001cbb1a723e */ /* 0x000fe400000010ff */
[----:B------:R-:W-:Y:S01]  /*7490*/  LOP3.LUT R122, R122, R123, RZ, 0x3c, !PT ;  /* 0x0000007b7a7a7212 */ /* 0x000fe200078e3cff */
[----:B------:R-:W-:Y:S01]  /*74a0*/  IMAD.X R123, RZ, RZ, R9, P2 ;  /* 0x000000ffff7b7224 */ /* 0x000fe200010e0609 */
[----:B------:R-:W-:Y:S01]  /*74b0*/  LOP3.LUT R10, R91, 0x380, RZ, 0xc0, !PT ;  /* 0x000003805b0a7812 */ /* 0x000fe200078ec0ff */
[----:B------:R2:W-:Y:S01]  /*74c0*/  STSM.16.M88.4 [R170], R24 ;  /* 0x00000018aa007844 */ /* 0x0005e20000000200 */
[----:B0-----:R-:W-:Y:S02]  /*74d0*/  ISETP.NE.AND P2, PT, R3, 0x1, PT ;  /* 0x000000010300780c */ /* 0x001fe40003f45270 */
[----:B------:R-:W-:-:S02]  /*74e0*/  SHF.R.U64 R10, R10, 0x3, RZ ;  /* 0x000000030a0a7819 */ /* 0x000fc400000012ff */
[----:B------:R-:W-:Y:S02]  /*74f0*/  IADD3 R57, P0, R8, 0x5000, RZ ;  /* 0x0000500008397810 */ /* 0x000fe40007f1e0ff */
[----:B------:R-:W-:Y:S02]  /*7500*/  LOP3.LUT R156, R10, R91, RZ, 0x3c, !PT ;  /* 0x0000005b0a9c7212 */ /* 0x000fe400078e3cff */
[----:B------:R-:W-:Y:S02]  /*7510*/  F2FP.BF16.F32.PACK_AB R32, R33, R32 ;  /* 0x000000202120723e */ /* 0x000fe400000010ff */
[----:B------:R-:W-:Y:S02]  /*7520*/  LOP3.LUT R10, R53, 0x380, RZ, 0xc0, !PT ;  /* 0x00000380350a7812 */ /* 0x000fe400078ec0ff */
[----:B------:R-:W-:Y:S01]  /*7530*/  F2FP.BF16.F32.PACK_AB R33, R35, R34 ;  /* 0x000000222321723e */ /* 0x000fe200000010ff */
[----:B-1----:R-:W-:Y:S01]  /*7540*/  IMAD R4, R31, R4, UR44 ;  /* 0x0000002c1f047e24 */ /* 0x002fe2000f8e0204 */
[----:B------:R-:W-:Y:S01]  /*7550*/  IADD3 R91, P1, R8, 0x6000, RZ ;  /* 0x00006000085b7810 */ /* 0x000fe20007f3e0ff */
[----:B--2---:R-:W0:Y:S01]  /*7560*/  @P2 LDC R24, c[0x0][0xcec] ;  /* 0x00033b00ff182b82 */ /* 0x004e220000000800 */
[----:B------:R-:W-:-:S02]  /*7570*/  LOP3.LUT R56, R57, 0x380, RZ, 0xc0, !PT ;  /* 0x0000038039387812 */ /* 0x000fc400078ec0ff */
[----:B------:R-:W-:Y:S01]  /*7580*/  F2FP.BF16.F32.PACK_AB R35, R39, R38 ;  /* 0x000000262723723e */ /* 0x000fe200000010ff */
[----:B------:R-:W-:Y:S01]  /*7590*/  IMAD R39, R4, 0x80, R210 ;  /* 0x0000008004277824 */ /* 0x000fe200078e02d2 */
[----:B------:R-:W-:Y:S02]  /*75a0*/  SHF.R.U64 R10, R10, 0x3, RZ ;  /* 0x000000030a0a7819 */ /* 0x000fe400000012ff */
[----:B------:R-:W-:Y:S01]  /*75b0*/  LOP3.LUT R90, R91, 0x380, RZ, 0xc0, !PT ;  /* 0x000003805b5a7812 */ /* 0x000fe200078ec0ff */
[----:B------:R-:W1:Y:S01]  /*75c0*/  @P2 LDC R25, c[0x0][0xcf0] ;  /* 0x00033c00ff192b82 */ /* 0x000e620000000800 */
[----:B------:R-:W-:Y:S02]  /*75d0*/  SHF.R.U64 R56, R56, 0x3, RZ ;  /* 0x0000000338387819 */ /* 0x000fe400000012ff */
[----:B------:R-:W-:Y:S02]  /*75e0*/  LOP3.LUT R20, R21, 0x380, RZ, 0xc0, !PT ;  /* 0x0000038015147812 */ /* 0x000fe400078ec0ff */
[----:B------:R-:W-:Y:S01]  /*75f0*/  LOP3.LUT R164, R10, R53, RZ, 0x3c, !PT ;  /* 0x000000350aa47212 */ /* 0x000fe200078e3cff */
[----:B------:R-:W-:Y:S01]  /*7600*/  IMAD.U32 R10, RZ, RZ, UR4 ;  /* 0x00000004ff0a7e24 */ /* 0x000fe2000f8e00ff */
[----:B------:R-:W-:Y:S01]  /*7610*/  SHF.R.U64 R90, R90, 0x3, RZ ;  /* 0x000000035a5a7819 */ /* 0x000fe200000012ff */
[----:B------:R-:W2:Y:S01]  /*7620*/  LDC.64 R30, c[0x0][0xc98] ;  /* 0x00032600ff1e7b82 */ /* 0x000ea20000000a00 */
[----:B------:R-:W-:Y:S01]  /*7630*/  LOP3.LUT R56, R56, R57, RZ, 0x3c, !PT ;  /* 0x0000003938387212 */ /* 0x000fe200078e3cff */
[----:B------:R-:W-:Y:S01]  /*7640*/  UIADD3 UR4, UR5, UR6, URZ ;  /* 0x0000000605047290 */ /* 0x000fe2000fffe03f */
[----:B------:R-:W-:Y:S01]  /*7650*/  F2FP.BF16.F32.PACK_AB R34, R37, R36 ;  /* 0x000000242522723e */ /* 0x000fe200000010ff */
[----:B------:R-:W-:Y:S01]  /*7660*/  IMAD.X R57, RZ, RZ, R9, P0 ;  /* 0x000000ffff397224 */ /* 0x000fe200000e0609 */
[----:B------:R-:W-:Y:S01]  /*7670*/  SHF.R.U64 R20, R20, 0x3, RZ ;  /* 0x0000000314147819 */ /* 0x000fe200000012ff */
[----:B------:R-:W-:Y:S01]  /*7680*/  IMAD.MOV.U32 R37, RZ, RZ, R39 ;  /* 0x000000ffff257224 */ /* 0x000fe200078e0027 */
[----:B------:R-:W-:Y:S01]  /*7690*/  MOV R150, R150 ;  /* 0x0000009600967202 */ /* 0x000fe20000000f00 */
[----:B0-----:R-:W-:Y:S01]  /*76a0*/  @P2 IMAD.HI.U32 R24, R39, R24, RZ ;  /* 0x0000001827182227 */ /* 0x001fe200078e00ff */
[----:B------:R-:W-:Y:S01]  /*76b0*/  IADD3 R115, P0, R8, 0xc000, RZ ;  /* 0x0000c00008737810 */ /* 0x000fe20007f1e0ff */
[----:B------:R-:W-:Y:S01]  /*76c0*/  ULDC UR6, c[0x0][0xb88] ;  /* 0x0002e20000067ab9 */ /* 0x000fe20000000800 */
[----:B------:R-:W-:Y:S01]  /*76d0*/  LOP3.LUT R90, R90, R91, RZ, 0x3c, !PT ;  /* 0x0000005b5a5a7212 */ /* 0x000fe200078e3cff */
[----:B------:R-:W-:Y:S01]  /*76e0*/  IMAD.X R91, RZ, RZ, R9, P1 ;  /* 0x000000ffff5b7224 */ /* 0x000fe200008e0609 */
[----:B------:R-:W-:Y:S01]  /*76f0*/  LOP3.LUT R166, R20, R21, RZ, 0x3c, !PT ;  /* 0x0000001514a67212 */ /* 0x000fe200078e3cff */
[----:B------:R0:W-:Y:S01]  /*7700*/  STSM.16.M88.4 [R150], R32 ;  /* 0x0000002096007844 */ /* 0x0001e20000000200 */
[----:B------:R-:W-:Y:S01]  /*7710*/  F2FP.BF16.F32.PACK_AB R40, R41, R40 ;  /* 0x000000282928723e */ /* 0x000fe200000010ff */
[----:B------:R-:W-:Y:S01]  /*7720*/  IMAD.U32 R11, RZ, RZ, UR4 ;  /* 0x00000004ff0b7e24 */ /* 0x000fe2000f8e00ff */
[----:B-1----:R-:W-:Y:S01]  /*7730*/  @P2 SHF.R.U32.HI R37, RZ, R25, R24 ;  /* 0x00000019ff252219 */ /* 0x002fe20000011618 */
[----:B------:R-:W-:Y:S01]  /*7740*/  ULDC.64 UR4, c[0x0][0xc88] ;  /* 0x0003220000047ab9 */ /* 0x000fe20000000a00 */
[----:B------:R-:W-:-:S02]  /*7750*/  IADD3 R119, P1, R8, 0xd000, RZ ;  /* 0x0000d00008777810 */ /* 0x000fc40007f3e0ff */
[----:B------:R-:W-:Y:S02]  /*7760*/  LOP3.LUT R114, R115, 0x380, RZ, 0xc0, !PT ;  /* 0x0000038073727812 */ /* 0x000fe400078ec0ff */
[----:B------:R-:W-:Y:S01]  /*7770*/  F2FP.BF16.F32.PACK_AB R41, R43, R42 ;  /* 0x0000002a2b29723e */ /* 0x000fe200000010ff */
[C---:B--2---:R-:W-:Y:S01]  /*7780*/  IMAD R28, R30.reuse, UR7, RZ ;  /* 0x000000071e1c7c24 */ /* 0x044fe2000f8e02ff */
[----:B------:R-:W-:Y:S01]  /*7790*/  F2FP.BF16.F32.PACK_AB R48, R49, R48 ;  /* 0x000000303130723e */ /* 0x000fe200000010ff */
[----:B------:R-:W-:Y:S01]  /*77a0*/  IMAD.WIDE.U32 R10, R30, UR43, R10 ;  /* 0x0000002b1e0a7c25 */ /* 0x000fe2000f8e000a */
[----:B------:R-:W-:Y:S02]  /*77b0*/  LOP3.LUT R52, R111, 0x380, RZ, 0xc0, !PT ;  /* 0x000003806f347812 */ /* 0x000fe400078ec0ff */
[----:B------:R-:W-:Y:S01]  /*77c0*/  MOV R160, R160 ;  /* 0x000000a000a07202 */ /* 0x000fe20000000f00 */
[----:B0-----:R-:W-:Y:S01]  /*77d0*/  IMAD.MOV R32, RZ, RZ, -R37 ;  /* 0x000000ffff207224 */ /* 0x001fe200078e0a25 */
[----:B------:R-:W-:Y:S01]  /*77e0*/  F2FP.BF16.F32.PACK_AB R42, R45, R44 ;  /* 0x0000002c2d2a723e */ /* 0x000fe200000010ff */
[----:B------:R-:W-:Y:S01]  /*77f0*/  IMAD R28, R31, UR43, R28 ;  /* 0x0000002b1f1c7c24 */ /* 0x000fe2000f8e021c */
[----:B------:R-:W-:Y:S01]  /*7800*/  F2FP.BF16.F32.PACK_AB R43, R47, R46 ;  /* 0x0000002e2f2b723e */ /* 0x000fe200000010ff */
[----:B------:R-:W-:Y:S01]  /*7810*/  IMAD R33, R3, R32, R39 ;  /* 0x0000002003217224 */ /* 0x000fe200078e0227 */
[----:B------:R-:W-:Y:S01]  /*7820*/  F2FP.BF16.F32.PACK_AB R49, R51, R50 ;  /* 0x000000323331723e */ /* 0x000fe200000010ff */
[----:B------:R-:W-:Y:S01]  /*7830*/  IMAD R32, R4, 0x80, R208 ;  /* 0x0000008004207824 */ /* 0x000fe200078e02d0 */
[----:B------:R-:W-:Y:S01]  /*7840*/  MOV R168, R168 ;  /* 0x000000a800a87202 */ /* 0x000fe20000000f00 */
[----:B------:R-:W-:Y:S01]  /*7850*/  STSM.16.M88.4 [R160], R40 ;  /* 0x00000028a0007844 */ /* 0x000fe20000000200 */
        /* <DEDUP_REMOVED lines=8> */
[----:B------:R-:W-:Y:S02]  /*78e0*/  LOP3.LUT R118, R119, 0x380, RZ, 0xc0, !PT ;  /* 0x0000038077767812 */ /* 0x000fe400078ec0ff */
[----:B------:R-:W-:Y:S01]  /*78f0*/  SHF.R.U64 R114, R114, 0x3, RZ ;  /* 0x0000000372727819 */ /* 0x000fe200000012ff */
[----:B------:R0:W-:Y:S01]  /*7900*/  STSM.16.M88.4 [R166], R24 ;  /* 0x00000018a6007844 */ /* 0x0001e20000000200 */
[----:B------:R-:W-:Y:S02]  /*7910*/  SHF.R.U64 R52, R52, 0x3, RZ ;  /* 0x0000000334347819 */ /* 0x000fe400000012ff */
[C---:B------:R-:W-:Y:S02]  /*7920*/  IADD3 R15, P4, R8.reuse, 0x2000, RZ ;  /* 0x00002000080f7810 */ /* 0x040fe40007f9e0ff */
[C---:B------:R-:W-:Y:S02]  /*7930*/  IADD3 R21, P5, R8.reuse, 0x3000, RZ ;  /* 0x0000300008157810 */ /* 0x040fe40007fbe0ff */
[----:B------:R-:W-:-:S02]  /*7940*/  IADD3 R53, P6, R8, 0x4000, RZ ;  /* 0x0000400008357810 */ /* 0x000fc40007fde0ff */
[----:B------:R-:W-:Y:S02]  /*7950*/  SHF.R.U64 R118, R118, 0x3, RZ ;  /* 0x0000000376767819 */ /* 0x000fe400000012ff */
[----:B------:R-:W-:Y:S01]  /*7960*/  LOP3.LUT R114, R114, R115, RZ, 0x3c, !PT ;  /* 0x0000007372727212 */ /* 0x000fe200078e3cff */
[----:B------:R-:W-:Y:S01]  /*7970*/  IMAD.X R115, RZ, RZ, R9, P0 ;  /* 0x000000ffff737224 */ /* 0x000fe200000e0609 */
[----:B------:R-:W-:Y:S02]  /*7980*/  F2FP.BF16.F32.PACK_AB R64, R65, R64 ;  /* 0x000000404140723e */ /* 0x000fe400000010ff */
[----:B------:R-:W-:Y:S02]  /*7990*/  LOP3.LUT R134, R52, R111, RZ, 0x3c, !PT ;  /* 0x0000006f34867212 */ /* 0x000fe400078e3cff */
[----:B------:R-:W-:Y:S02]  /*79a0*/  F2FP.BF16.F32.PACK_AB R65, R67, R66 ;  /* 0x000000424341723e */ /* 0x000fe400000010ff */
[----:B------:R-:W-:-:S02]  /*79b0*/  F2FP.BF16.F32.PACK_AB R72, R73, R72 ;  /* 0x000000484948723e */ /* 0x000fc400000010ff */
[----:B0-----:R-:W-:Y:S02]  /*79c0*/  F2FP.BF16.F32.PACK_AB R25, R7, R23 ;  /* 0x000000170719723e */ /* 0x001fe400000010ff */
[----:B------:R-:W-:Y:S02]  /*79d0*/  LOP3.LUT R14, R15, 0x380, RZ, 0xc0, !PT ;  /* 0x000003800f0e7812 */ /* 0x000fe400078ec0ff */
[----:B------:R-:W-:Y:S02]  /*79e0*/  LOP3.LUT R20, R21, 0x380, RZ, 0xc0, !PT ;  /* 0x0000038015147812 */ /* 0x000fe400078ec0ff */
[----:B------:R-:W-:Y:S02]  /*79f0*/  LOP3.LUT R52, R53, 0x380, RZ, 0xc0, !PT ;  /* 0x0000038035347812 */ /* 0x000fe400078ec0ff */
[----:B------:R-:W-:Y:S02]  /*7a00*/  MOV R164, R164 ;  /* 0x000000a400a47202 */ /* 0x000fe40000000f00 */
[----:B------:R-:W-:-:S02]  /*7a10*/  F2FP.BF16.F32.PACK_AB R66, R201, R68 ;  /* 0x00000044c942723e */ /* 0x000fc400000010ff */
[----:B------:R-:W-:Y:S02]  /*7a20*/  F2FP.BF16.F32.PACK_AB R67, R71, R70 ;  /* 0x000000464743723e */ /* 0x000fe400000010ff */
[----:B------:R-:W-:Y:S02]  /*7a30*/  F2FP.BF16.F32.PACK_AB R73, R75, R74 ;  /* 0x0000004a4b49723e */ /* 0x000fe400000010ff */
[----:B------:R-:W-:Y:S01]  /*7a40*/  F2FP.BF16.F32.PACK_AB R80, R81, R80 ;  /* 0x000000505150723e */ /* 0x000fe200000010ff */
[----:B------:R-:W-:Y:S01]  /*7a50*/  STSM.16.M88.4 [R164], R64 ;  /* 0x00000040a4007844 */ /* 0x000fe20000000200 */
[----:B------:R-:W-:Y:S02]  /*7a60*/  SHF.R.S32.HI R23, RZ, 0x1f, R37 ;  /* 0x0000001fff177819 */ /* 0x000fe40000011425 */
[----:B------:R-:W-:Y:S02]  /*7a70*/  SHF.R.S32.HI R7, RZ, 0x1f, R33 ;  /* 0x0000001fff077819 */ /* 0x000fe40000011421 */
[----:B------:R-:W-:-:S02]  /*7a80*/  IADD3 R10, P0, R37, R10, RZ ;  /* 0x0000000a250a7210 */ /* 0x000fc40007f1e0ff */
[----:B------:R-:W-:Y:S02]  /*7a90*/  MOV R162, R162 ;  /* 0x000000a200a27202 */ /* 0x000fe40000000f00 */
[----:B------:R-:W-:Y:S02]  /*7aa0*/  F2FP.BF16.F32.PACK_AB R74, R200, R76 ;  /* 0x0000004cc84a723e */ /* 0x000fe400000010ff */
[----:B------:R-:W-:Y:S02]  /*7ab0*/  F2FP.BF16.F32.PACK_AB R75, R79, R78 ;  /* 0x0000004e4f4b723e */ /* 0x000fe400000010ff */
[----:B------:R-:W-:Y:S02]  /*7ac0*/  F2FP.BF16.F32.PACK_AB R81, R83, R82 ;  /* 0x000000525351723e */ /* 0x000fe400000010ff */
[----:B------:R-:W-:Y:S01]  /*7ad0*/  LOP3.LUT R118, R118, R119, RZ, 0x3c, !PT ;  /* 0x0000007776767212 */ /* 0x000fe200078e3cff */
[----:B------:R-:W-:Y:S01]  /*7ae0*/  STSM.16.M88.4 [R162], R72 ;  /* 0x00000048a2007844 */ /* 0x000fe20000000200 */
[----:B------:R-:W-:-:S02]  /*7af0*/  MOV R158, R158 ;  /* 0x0000009e009e7202 */ /* 0x000fc40000000f00 */
[----:B------:R-:W-:Y:S02]  /*7b00*/  F2FP.BF16.F32.PACK_AB R82, R199, R84 ;  /* 0x00000054c752723e */ /* 0x000fe400000010ff */
[----:B------:R-:W-:Y:S02]  /*7b10*/  F2FP.BF16.F32.PACK_AB R83, R87, R86 ;  /* 0x000000565753723e */ /* 0x000fe400000010ff */
[----:B------:R-:W-:Y:S02]  /*7b20*/  LOP3.LUT R119, R8, 0x380, RZ, 0xc0, !PT ;  /* 0x0000038008777812 */ /* 0x000fe400078ec0ff */
[----:B------:R-:W-:Y:S01]  /*7b30*/  MOV R156, R156 ;  /* 0x0000009c009c7202 */ /* 0x000fe20000000f00 */
[----:B------:R-:W-:Y:S01]  /*7b40*/  STSM.16.M88.4 [R158], R80 ;  /* 0x000000509e007844 */ /* 0x000fe20000000200 */
[----:B------:R-:W-:Y:S02]  /*7b50*/  F2FP.BF16.F32.PACK_AB R24, R198, R88 ;  /* 0x00000058c618723e */ /* 0x000fe400000010ff */
[----:B------:R-:W-:-:S02]  /*7b60*/  F2FP.BF16.F32.PACK_AB R26, R197, R92 ;  /* 0x0000005cc51a723e */ /* 0x000fc400000010ff */
        /* <DEDUP_REMOVED lines=99> */
[--C-:B------:R-:W-:Y:S02]  /*81a0*/  IMAD.X R107, RZ, RZ, R9.reuse, P5 ;  /* 0x000000ffff6b7224 */ /* 0x100fe400028e0609 */
[--C-:B-1----:R-:W-:Y:S01]  /*81b0*/  IMAD R5, R19, 0x20, R22.reuse ;  /* 0x0000002013057824 */ /* 0x102fe200078e0216 */
[----:B------:R-:W-:Y:S01]  /*81c0*/  UIMAD.WIDE.U32 UR4, UR43, UR8, UR4 ;  /* 0x000000082b0472a5 */ /* 0x000fe2000f8e0004 */
[----:B------:R-:W-:Y:S01]  /*81d0*/  IMAD.X R111, RZ, RZ, R9, P6 ;  /* 0x000000ffff6f7224 */ /* 0x000fe200030e0609 */
[----:B--2---:R-:W1:Y:S01]  /*81e0*/  @P2 LDC R15, c[0x0][0xcec] ;  /* 0x00033b00ff0f2b82 */ /* 0x004e620000000800 */
[C---:B------:R-:W-:Y:S01]  /*81f0*/  IMAD R14, R4.reuse, 0x80, R5 ;  /* 0x00000080040e7824 */ /* 0x040fe200078e0205 */
[----:B------:R2:W5:Y:S01]  /*8200*/  LD.E.128 R24, desc[UR46][R20.64] ;  /* 0x0000002e14187980 */ /* 0x000562000c101d00 */
[----:B------:R-:W-:Y:S01]  /*8210*/  IMAD R30, R4, 0x80, R22 ;  /* 0x00000080041e7824 */ /* 0x000fe200078e0216 */
[----:B------:R-:W-:-:S02]  /*8220*/  UIADD3 UR38, UR38, 0x1, URZ ;  /* 0x0000000126267890 */ /* 0x000fc4000fffe03f */
[----:B------:R-:W5:Y:S02]  /*8230*/  LD.E.128 R52, desc[UR46][R52.64] ;  /* 0x0000002e34347980 */ /* 0x000f64000c101d00 */
[----:B---3--:R-:W3:Y:S01]  /*8240*/  LDC.64 R12, c[0x0][0xbe0] ;  /* 0x0002f800ff0c7b82 */ /* 0x008ee20000000a00 */
[----:B------:R-:W-:Y:S01]  /*8250*/  IMAD.MOV.U32 R0, RZ, RZ, R14 ;  /* 0x000000ffff007224 */ /* 0x000fe200078e000e */
[----:B------:R-:W-:Y:S01]  /*8260*/  UIADD3 UR5, UR5, UR7, URZ ;  /* 0x0000000705057290 */ /* 0x000fe2000fffe03f */
[----:B------:R-:W5:Y:S01]  /*8270*/  LD.E.128 R8, desc[UR46][R8.64] ;  /* 0x0000002e08087980 */ /* 0x000f62000c101d00 */
[----:B------:R-:W-:Y:S01]  /*8280*/  ULDC.64 UR8, c[0x0][0xb80] ;  /* 0x0002e00000087ab9 */ /* 0x000fe20000000a00 */
[----:B------:R-:W-:Y:S02]  /*8290*/  ULDC.64 UR6, c[0x0][0xbd8] ;  /* 0x0002f60000067ab9 */ /* 0x000fe40000000a00 */
[----:B------:R-:W5:Y:S04]  /*82a0*/  LD.E.128 R56, desc[UR46][R56.64] ;  /* 0x0000002e38387980 */ /* 0x000f68000c101d00 */
[----:B------:R-:W5:Y:S04]  /*82b0*/  LD.E.128 R88, desc[UR46][R90.64] ;  /* 0x0000002e5a587980 */ /* 0x000f68000c101d00 */
[----:B------:R-:W5:Y:S01]  /*82c0*/  LD.E.128 R92, desc[UR46][R94.64] ;  /* 0x0000002e5e5c7980 */ /* 0x000f62000c101d00 */
[----:B-1----:R-:W-:-:S03]  /*82d0*/  @P2 IMAD.HI.U32 R5, R14, R15, RZ ;  /* 0x0000000f0e052227 */ /* 0x002fc600078e00ff */
[----:B------:R-:W5:Y:S02]  /*82e0*/  LD.E.128 R96, desc[UR46][R98.64] ;  /* 0x0000002e62607980 */ /* 0x000f64000c101d00 */
[----:B0-----:R-:W-:Y:S02]  /*82f0*/  @P2 SHF.R.U32.HI R0, RZ, R6, R5 ;  /* 0x00000006ff002219 */ /* 0x001fe40000011605 */
[----:B------:R-:W5:Y:S02]  /*8300*/  LD.E.128 R100, desc[UR46][R102.64] ;  /* 0x0000002e66647980 */ /* 0x000f64000c101d00 */
[--C-:B------:R-:W-:Y:S01]  /*8310*/  SHF.R.S32.HI R5, RZ, 0x1f, R0.reuse ;  /* 0x0000001fff057819 */ /* 0x100fe20000011400 */
[----:B------:R-:W-:Y:S01]  /*8320*/  IMAD.MOV R6, RZ, RZ, -R0 ;  /* 0x000000ffff067224 */ /* 0x000fe200078e0a00 */
[----:B------:R-:W5:Y:S03]  /*8330*/  LD.E.128 R104, desc[UR46][R106.64] ;  /* 0x0000002e6a687980 */ /* 0x000f66000c101d00 */
[----:B------:R-:W-:Y:S01]  /*8340*/  IMAD R3, R3, R6, R14 ;  /* 0x0000000603037224 */ /* 0x000fe200078e020e */
[----:B------:R-:W5:Y:S01]  /*8350*/  LD.E.128 R108, desc[UR46][R110.64] ;  /* 0x0000002e6e6c7980 */ /* 0x000f62000c101d00 */
[----:B---3--:R-:W-:-:S03]  /*8360*/  IMAD R5, R5, R12, RZ ;  /* 0x0000000c05057224 */ /* 0x008fc600078e02ff */
[----:B------:R-:W5:Y:S01]  /*8370*/  LD.E.128 R112, desc[UR46][R114.64] ;  /* 0x0000002e72707980 */ /* 0x000f62000c101d00 */
[----:B------:R-:W-:Y:S01]  /*8380*/  SHF.R.S32.HI R4, RZ, 0x1f, R3 ;  /* 0x0000001fff047819 */ /* 0x000fe20000011403 */
[C---:B------:R-:W-:Y:S02]  /*8390*/  IMAD R5, R0.reuse, R13, R5 ;  /* 0x0000000d00057224 */ /* 0x040fe400078e0205 */
[----:B------:R-:W5:Y:S01]  /*83a0*/  LD.E.128 R116, desc[UR46][R118.64] ;  /* 0x0000002e76747980 */ /* 0x000f62000c101d00 */
[----:B------:R-:W-:-:S03]  /*83b0*/  IMAD.WIDE.U32 R12, R0, R12, UR4 ;  /* 0x00000004000c7e25 */ /* 0x000fc6000f8e000c */
[----:B------:R-:W5:Y:S04]  /*83c0*/  LD.E.128 R120, desc[UR46][R122.64] ;  /* 0x0000002e7a787980 */ /* 0x000f68000c101d00 */
        /* <DEDUP_REMOVED lines=27> */
[----:B------:R2:W0:Y:S01]  /*8580*/  SHFL.IDX PT, R12, R6, RZ, 0x181f ;  /* 0x00181fff060c7589 */ /* 0x00042200000e0000 */
[----:B------:R-:W-:Y:S03]  /*8590*/  BSSY B0, `(.L_x_201) ;  /* 0x0000014000007945 */ /* 0x000fe60003800000 */
[----:B------:R2:W1:Y:S01]  /*85a0*/  SHFL.IDX PT, R13, R3, RZ, 0x181f ;  /* 0x00181fff030d7589 */ /* 0x00046200000e0000 */
[----:B------:R-:W-:Y:S01]  /*85b0*/  ISETP.GE.AND P0, PT, R0, R7, PT ;  /* 0x000000070000720c */ /* 0x000fe20003f06270 */
[----:B------:R-:W-:-:S12]  /*85c0*/  @P2 BRA `(.L_x_202) ;  /* 0x0000000000402947 */ /* 0x000fd80003800000 */
[----:B------:R-:W-:Y:S02]  /*85d0*/  ULDC UR4, c[0x0][0xbc8] ;  /* 0x0002f20000047ab9 */ /* 0x000fe40000000800 */
[----:B------:R-:W-:Y:S02]  /*85e0*/  ISETP.GE.AND P4, PT, R18, UR4, PT ;  /* 0x0000000412007c0c */ /* 0x000fe4000bf86270 */
[----:B------:R-:W-:Y:S02]  /*85f0*/  ISETP.GE.AND P3, PT, R17, UR4, PT ;  /* 0x0000000411007c0c */ /* 0x000fe4000bf66270 */
[----:B------:R-:W-:Y:S02]  /*8600*/  ISETP.GE.AND P2, PT, R16, UR4, PT ;  /* 0x0000000410007c0c */ /* 0x000fe4000bf46270 */
[----:B------:R-:W-:-:S07]  /*8610*/  ISETP.GE.AND P5, PT, R2, UR4, PT ;  /* 0x0000000402007c0c */ /* 0x000fce000bfa6270 */
[----:B0-----:R-:W-:-:S04]  /*8620*/  @!P4 LEA R14, P6, R18, R12, 0x1 ;  /* 0x0000000c120ec211 */ /* 0x001fc800078c08ff */
[----:B-1----:R-:W-:Y:S02]  /*8630*/  @!P4 LEA.HI.X R15, R18, R13, R214, 0x1, P6 ;  /* 0x0000000d120fc211 */ /* 0x002fe400030f0cd6 */
[----:B--2---:R-:W-:Y:S01]  /*8640*/  @!P3 LEA R20, P6, R17, R12, 0x1 ;  /* 0x0000000c1114b211 */ /* 0x004fe200078c08ff */
        /* <DEDUP_REMOVED lines=8> */
.L_x_202:
[----:B------:R-:W-:Y:S05]  /*86d0*/  BSYNC B0 ;  /* 0x0000000000007941 */ /* 0x000fea0003800000 */
.L_x_201:
        /* <DEDUP_REMOVED lines=10> */
[CC--:B------:R-:W-:Y:S02]  /*8780*/  @!P2 LEA R12, P5, R17.reuse, R8.reuse, 0x1 ;  /* 0x00000008110ca211 */ /* 0x0c0fe400078a08ff */
[-C--:B----4-:R-:W-:Y:S02]  /*8790*/  @!P3 LEA.HI.X R11, R18, R9.reuse, R214, 0x1, P6 ;  /* 0x00000009120bb211 */ /* 0x090fe400030f0cd6 */
[----:B------:R-:W-:Y:S01]  /*87a0*/  @!P1 LEA R14, P6, R16, R8, 0x1 ;  /* 0x00000008100e9211 */ /* 0x000fe200078c08ff */
[----:B------:R-:W-:Y:S01]  /*87b0*/  @!P4 IMAD.WIDE R4, R2, 0x2, R8 ;  /* 0x000000020204c825 */ /* 0x000fe200078e0208 */
[-C--:B-1----:R-:W-:Y:S02]  /*87c0*/  @!P2 LEA.HI.X R13, R17, R9.reuse, R213, 0x1, P5 ;  /* 0x00000009110da211 */ /* 0x082fe400028f0cd5 */
[----:B------:R-:W-:-:S02]  /*87d0*/  @!P1 LEA.HI.X R15, R16, R9, R212, 0x1, P6 ;  /* 0x00000009100f9211 */ /* 0x000fc400030f0cd4 */
[----:B------:R0:W-:Y:S04]  /*87e0*/  @!P4 ST.E.128 desc[UR46][R4.64], R40 ;  /* 0x000000280400c985 */ /* 0x0001e8000c101d2e */
[----:B------:R0:W-:Y:S04]  /*87f0*/  @!P3 ST.E.128 desc[UR46][R10.64], R56 ;  /* 0x000000380a00b985 */ /* 0x0001e8000c101d2e */
[----:B------:R0:W-:Y:S04]  /*8800*/  @!P2 ST.E.128 desc[UR46][R12.64], R100 ;  /* 0x000000640c00a985 */ /* 0x0001e8000c101d2e */
[----:B------:R0:W-:Y:S02]  /*8810*/  @!P1 ST.E.128 desc[UR46][R14.64], R116 ;  /* 0x000000740e009985 */ /* 0x0001e4000c101d2e */
.L_x_204:
[----:B------:R-:W-:Y:S05]  /*8820*/  BSYNC B0 ;  /* 0x0000000000007941 */ /* 0x000fea0003800000 */
.L_x_203:
        /* <DEDUP_REMOVED lines=10> */
[CC--:B------:R-:W-:Y:S02]  /*88d0*/  @!P5 LEA R12, P1, R17.reuse, R8.reuse, 0x1 ;  /* 0x00000008110cd211 */ /* 0x0c0fe400078208ff */
[----:B------:R-:W-:Y:S02]  /*88e0*/  @!P6 LEA R14, P2, R16, R8, 0x1 ;  /* 0x00000008100ee211 */ /* 0x000fe400078408ff */
[----:B-1----:R-:W-:Y:S01]  /*88f0*/  @!P3 IMAD.WIDE R4, R2, 0x2, R8 ;  /* 0x000000020204b825 */ /* 0x002fe200078e0208 */
[-C--:B------:R-:W-:Y:S02]  /*8900*/  @!P4 LEA.HI.X R11, R18, R9.reuse, R214, 0x1, P0 ;  /* 0x00000009120bc211 */ /* 0x080fe400000f0cd6 */
[-C--:B------:R-:W-:Y:S02]  /*8910*/  @!P5 LEA.HI.X R13, R17, R9.reuse, R213, 0x1, P1 ;  /* 0x00000009110dd211 */ /* 0x080fe400008f0cd5 */
[----:B------:R-:W-:Y:S01]  /*8920*/  @!P6 LEA.HI.X R15, R16, R9, R212, 0x1, P2 ;  /* 0x00000009100fe211 */ /* 0x000fe200010f0cd4 */
[----:B------:R0:W-:Y:S04]  /*8930*/  @!P3 ST.E.128 desc[UR46][R4.64], R44 ;  /* 0x0000002c0400b985 */ /* 0x0001e8000c101d2e */
[----:B------:R0:W-:Y:S04]  /*8940*/  @!P4 ST.E.128 desc[UR46][R10.64], R88 ;  /* 0x000000580a00c985 */ /* 0x0001e8000c101d2e */
[----:B------:R0:W-:Y:S04]  /*8950*/  @!P5 ST.E.128 desc[UR46][R12.64], R104 ;  /* 0x000000680c00d985 */ /* 0x0001e8000c101d2e */
[----:B------:R0:W-:Y:S02]  /*8960*/  @!P6 ST.E.128 desc[UR46][R14.64], R120 ;  /* 0x000000780e00e985 */ /* 0x0001e4000c101d2e */
.L_x_206:
[----:B------:R-:W-:Y:S05]  /*8970*/  BSYNC B0 ;  /* 0x0000000000007941 */ /* 0x000fea0003800000 */
.L_x_205:
        /* <DEDUP_REMOVED lines=12> */
[-C--:B0-234-:R-:W-:Y:S02]  /*8a40*/  @!P4 LEA R6, P0, R18, R8.reuse, 0x1 ;  /* 0x000000081206c211 */ /* 0x09dfe400078008ff */
        /* <DEDUP_REMOVED lines=10> */
.L_x_208:
[----:B------:R-:W-:Y:S05]  /*8af0*/  BSYNC B0 ;  /* 0x0000000000007941 */ /* 0x000fea0003800000 */
.L_x_207:
[----:B------:R-:W5:Y:S02]  /*8b00*/  LDC R0, c[0x0][0xd34] ;  /* 0x00034d00ff007b82 */ /* 0x000f640000000800 */
[----:B-----5:R-:W-:-:S13]  /*8b10*/  ISETP.LE.AND P0, PT, R0, UR44, PT ;  /* 0x0000002c00007c0c */ /* 0x020fda000bf03270 */
[----:B------:R-:W-:Y:S05]  /*8b20*/  @!P0 BRA `(.L_x_209) ;  /* 0xffffff8000a88947 */ /* 0x000fea000383ffff */
[----:B------:R-:W-:Y:S05]  /*8b30*/  EXIT ;  /* 0x000000000000794d */ /* 0x000fea0003800000 */
.L_x_178:
        /* <DEDUP_REMOVED lines=8> */
[----:B------:R0:W-:Y:S07]  /*8bc0*/  STL [R1+0x8], R3 ;  /* 0x0000080301007387 */ /* 0x0001ee0000100800 */
[----:B------:R-:W-:Y:S05]  /*8bd0*/  @P0 BRA `(.L_x_210) ;  /* 0x0000004800600947 */ /* 0x000fea0003800000 */
[----:B------:R-:W1:Y:S01]  /*8be0*/  S2UR UR4, SR_CgaCtaId ;  /* 0x00000000000479c3 */ /* 0x000e620000008800 */
[C---:B------:R-:W-:Y:S01]  /*8bf0*/  IMAD.SHL.U32 R2, R0.reuse, 0x8, RZ ;  /* 0x0000000800027824 */ /* 0x040fe200078e00ff */
[----:B------:R-:W-:Y:S01]  /*8c00*/  LOP3.LUT R5, R0, 0x7f, RZ, 0xc0, !PT ;  /* 0x0000007f00057812 */ /* 0x000fe200078ec0ff */
[----:B------:R-:W-:Y:S01]  /*8c10*/  UMOV UR37, 0x400 ;  /* 0x0000040000257882 */ /* 0x000fe20000000000 */
[----:B------:R-:W-:Y:S01]  /*8c20*/  IMAD.MOV.U32 R19, RZ, RZ, RZ ;  /* 0x000000ffff137224 */ /* 0x000fe200078e00ff */
[----:B------:R-:W-:Y:S01]  /*8c30*/  ULDC.64 UR40, c[0x0][0x198] ;  /* 0x0000660000287ab9 */ /* 0x000fe20000000a00 */
[C---:B0-----:R-:W-:Y:S01]  /*8c40*/  LOP3.LUT R3, R2.reuse, 0x1f8, RZ, 0xc0, !PT ;  /* 0x000001f802037812 */ /* 0x041fe200078ec0ff */
[----:B------:R-:W-:Y:S01]  /*8c50*/  ULDC UR38, c[0x0][0xc] ;  /* 0x0000030000267ab9 */ /* 0x000fe20000000800 */
[----:B------:R-:W-:Y:S02]  /*8c60*/  LOP3.LUT R2, R2, 0x38, RZ, 0xc0, !PT ;  /* 0x0000003802027812 */ /* 0x000fe400078ec0ff */
        /* <DEDUP_REMOVED lines=8> */
[----:B------:R-:W-:Y:S01]  /*8cf0*/  LEA R4, R3, UR37, 0x1 ;  /* 0x0000002503047c11 */ /* 0x000fe2000f8e08ff */
[----:B------:R-:W-:-:S04]  /*8d00*/  IMAD.U32 R3, RZ, RZ, UR5 ;  /* 0x00000005ff037e24 */ /* 0x000fc8000f8e00ff */
[----:B------:R0:W-:Y:S04]  /*8d10*/  STL [R1+0x4], R4 ;  /* 0x0000040401007387 */ /* 0x0001e80000100800 */
[----:B------:R1:W-:Y:S04]  /*8d20*/  STL [R1+0x24], R3 ;  /* 0x0000240301007387 */ /* 0x0003e80000100800 */
[----:B------:R2:W-:Y:S01]  /*8d30*/  STL [R1+0x8], R0 ;  /* 0x0000080001007387 */ /* 0x0005e20000100800 */
[----:B0-----:R-:W-:-:S03]  /*8d40*/  LOP3.LUT R4, R2, 0x40, RZ, 0xfc, !PT ;  /* 0x0000004002047812 */ /* 0x001fc600078efcff */
[----:B------:R0:W-:Y:S01]  /*8d50*/  STL [R1+0x5c], RZ ;  /* 0x00005cff01007387 */ /* 0x0001e20000100800 */
[C---:B-1----:R-:W-:Y:S02]  /*8d60*/  LOP3.LUT R3, R2.reuse, 0x80, RZ, 0xfc, !PT ;  /* 0x0000008002037812 */ /* 0x042fe400078efcff */
[----:B--2---:R-:W-:-:S07]  /*8d70*/  LOP3.LUT R0, R2, 0xc0, RZ, 0xfc, !PT ;  /* 0x000000c002007812 */ /* 0x004fce00078efcff */
.L_x_290:
[----:B------:R-:W2:Y:S01]  /*8d80*/  LDL R2, [R1+0x24] ;  /* 0x0000240001027983 */ /* 0x000ea20000100800 */
[----:B-1----:R-:W1:Y:S01]  /*8d90*/  LDC R0, c[0x0][0xd38] ;  /* 0x00034e00ff007b82 */ /* 0x002e620000000800 */
[----:B------:R-:W-:Y:S05]  /*8da0*/  YIELD ;  /* 0x0000000000007946 */ /* 0x000fea0003800000 */
[----:B------:R-:W-:Y:S02]  /*8db0*/  ULDC.64 UR4, c[0x0][0x418] ;  /* 0x0001060000047ab9 */ /* 0x000fe40000000a00 */
[----:B------:R-:W3:Y:S01]  /*8dc0*/  LDC R17, c[0x0][0xd44] ;  /* 0x00035100ff117b82 */ /* 0x000ee20000000800 */
[----:B------:R-:W-:-:S03]  /*8dd0*/  UISETP.NE.U32.AND UP0, UPT, UR4, URZ, UPT ;  /* 0x0000003f0400728c */ /* 0x000fc6000bf05070 */
[----:B------:R-:W-:Y:S01]  /*8de0*/  ULDC UR4, c[0x0][0x424] ;  /* 0x0001090000047ab9 */ /* 0x000fe20000000800 */
[----:B------:R-:W-:-:S04]  /*8df0*/  UISETP.NE.AND.EX UP0, UPT, UR5, URZ, UPT, UP0 ;  /* 0x0000003f0500728c */ /* 0x000fc8000bf05300 */
[----:B------:R-:W-:Y:S01]  /*8e00*/  USEL UR4, UR4, 0x1, UP0 ;  /* 0x0000000104047887 */ /* 0x000fe20008000000 */
[----:B-1----:R-:W-:-:S13]  /*8e10*/  ISETP.NE.AND P0, PT, R0, 0x1, PT ;  /* 0x000000010000780c */ /* 0x002fda0003f05270 */
[----:B------:R-:W2:Y:S08]  /*8e20*/  @P0 LDC R0, c[0x0][0xd3c] ;  /* 0x00034f00ff000b82 */ /* 0x000eb00000000800 */
[----:B------:R-:W1:Y:S01]  /*8e30*/  @P0 LDC R3, c[0x0][0xd40] ;  /* 0x00035000ff030b82 */ /* 0x000e620000000800 */
[----:B--2---:R-:W-:-:S04]  /*8e40*/  @P0 IMAD.HI.U32 R0, R2, R0, RZ ;  /* 0x0000000002000227 */ /* 0x004fc800078e00ff */
[----:B------:R-:W-:Y:S01]  /*8e50*/  IMAD.MOV.U32 R4, RZ, RZ, R2 ;  /* 0x000000ffff047224 */ /* 0x000fe200078e0002 */
[----:B-1----:R-:W-:Y:S02]  /*8e60*/  @P0 SHF.R.U32.HI R4, RZ, R3, R0 ;  /* 0x00000003ff040219 */ /* 0x002fe40000011600 */
[----:B---3--:R-:W-:-:S03]  /*8e70*/  ISETP.NE.AND P0, PT, R17, 0x1, PT ;  /* 0x000000011100780c */ /* 0x008fc60003f05270 */
[----:B------:R-:W-:Y:S01]  /*8e80*/  IMAD.MOV.U32 R5, RZ, RZ, R4 ;  /* 0x000000ffff057224 */ /* 0x000fe200078e0004 */
[----:B------:R-:W-:Y:S09]  /*8e90*/  STL [R1+0x10], R4 ;  /* 0x0000100401007387 */ /* 0x000ff20000100800 */
[----:B------:R-:W1:Y:S02]  /*8ea0*/  @P0 LDC.64 R2, c[0x0][0xd48] ;  /* 0x00035200ff020b82 */ /* 0x000e640000000a00 */
[----:B-1----:R-:W-:-:S05]  /*8eb0*/  @P0 IMAD.HI.U32 R2, R4, R2, RZ ;  /* 0x0000000204020227 */ /* 0x002fca00078e00ff */
[----:B------:R-:W-:-:S05]  /*8ec0*/  @P0 SHF.R.U32.HI R5, RZ, R3, R2 ;  /* 0x00000003ff050219 */ /* 0x000fca0000011602 */
[----:B------:R-:W-:Y:S01]  /*8ed0*/  IMAD.MOV R0, RZ, RZ, -R5 ;  /* 0x000000ffff007224 */ /* 0x000fe200078e0a05 */
[----:B------:R-:W-:Y:S03]  /*8ee0*/  STL [R1+0x14], R5 ;  /* 0x0000140501007387 */ /* 0x000fe60000100800 */
[----:B------:R-:W-:Y:S02]  /*8ef0*/  IMAD R17, R17, R0, R4 ;  /* 0x0000000011117224 */ /* 0x000fe400078e0204 */
[----:B------:R-:W1:Y:S02]  /*8f00*/  LDC R0, c[0x0][0x2f0] ;  /* 0x0000bc00ff007b82 */ /* 0x000e640000000800 */
[----:B-1----:R-:W-:Y:S01]  /*8f10*/  IMAD R2, R0, UR4, RZ ;  /* 0x0000000400027c24 */ /* 0x002fe2000f8e02ff */
[----:B------:R-:W-:-:S03]  /*8f20*/  UIADD3 UR4, UR37, 0x1c400, URZ ;  /* 0x0001c40025047890 */ /* 0x000fc6000fffe03f */
[----:B------:R-:W-:Y:S01]  /*8f30*/  VIADD R0, R2, 0x5f ;  /* 0x0000005f02007836 */ /* 0x000fe20000000000 */
[----:B------:R1:W-:Y:S01]  /*8f40*/  STL [R1+0x58], R2 ;  /* 0x0000580201007387 */ /* 0x0003e20000100800 */
[----:B------:R-:W-:Y:S02]  /*8f50*/  ULOP3.LUT UP0, URZ, UR4, 0x3ff, URZ, 0xc0, !UPT ;  /* 0x000003ff043f7892 */ /* 0x000fe4000f80c03f */
[----:B------:R-:W-:-:S04]  /*8f60*/  IMAD.HI R0, R0, 0x2aaaaaab, RZ ;  /* 0x2aaaaaab00007827 */ /* 0x000fc800078e02ff */
[----:B------:R-:W-:Y:S02]  /*8f70*/  PLOP3.LUT P0, PT, PT, PT, UP0, 0x80, 0x0 ;  /* 0x000000000000781c */ /* 0x000fe40003f0f008 */
[----:B-1----:R-:W-:-:S04]  /*8f80*/  SHF.R.U32.HI R2, RZ, 0x1f, R0 ;  /* 0x0000001fff027819 */ /* 0x002fc80000011600 */
[----:B------:R-:W-:-:S05]  /*8f90*/  LEA.HI.SX32 R0, R0, R2, 0x1c ;  /* 0x0000000200007211 */ /* 0x000fca00078fe2ff */
[----:B------:R1:W-:Y:S02]  /*8fa0*/  STL [R1+0x20], R0 ;  /* 0x0000200001007387 */ /* 0x0003e40000100800 */
[----:B0-----:R-:W-:Y:S05]  /*8fb0*/  @!P0 BRA `(.L_x_211) ;  /* 0x0000000000408947 */ /* 0x001fea0003800000 */
        /* <DEDUP_REMOVED lines=15> */
[----:B012---:R-:W-:Y:S05]  /*90b0*/  CALL.ABS.NOINC R2 ;  /* 0x0000000002007343 */ /* 0x007fea0003c00000 */
.L_x_211:
        /* <DEDUP_REMOVED lines=8> */
[----:B------:R2:W3:Y:S01]  /*9140*/  LDC.64 R2, c[0x4][R16] ;  /* 0x0100000010027b82 */ /* 0x0004e20000000a00 */
        /* <DEDUP_REMOVED lines=8> */
[----:B--2---:R-:W-:-:S07]  /*91d0*/  IMAD.MOV.U32 R13, RZ, RZ, RZ ;  /* 0x000000ffff0d7224 */ /* 0x004fce00078e00ff */
[----:B------:R-:W-:-:S07]  /*91e0*/  LEPC R20, `(.L_x_213) ;  /* 0x000000001014794e */ /* 0x000fce0000000000 */
[----:B01-3--:R-:W-:Y:S05]  /*91f0*/  CALL.ABS.NOINC R2 ;  /* 0x0000000002007343 */ /* 0x00bfea0003c00000 */
.L_x_213:
        /* <DEDUP_REMOVED lines=15> */
.L_x_212:
[----:B------:R-:W2:Y:S01]  /*92f0*/  LDL R2, [R1+0x20] ;  /* 0x0000200001027983 */ /* 0x000ea20000100800 */
[----:B------:R-:W-:-:S03]  /*9300*/  ULDC.64 UR4, c[0x0][0xaf0] ;  /* 0x0002bc0000047ab9 */ /* 0x000fc60000000a00 */
[----:B-1----:R-:W3:Y:S01]  /*9310*/  LDL R0, [R1+0x14] ;  /* 0x0000140001007983 */ /* 0x002ee20000100800 */
[----:B------:R-:W-:-:S04]  /*9320*/  ISETP.NE.U32.AND P0, PT, RZ, UR4, PT ;  /* 0x00000004ff007c0c */ /* 0x000fc8000bf05070 */
[----:B------:R-:W-:Y:S01]  /*9330*/  ISETP.NE.AND.EX P0, PT, RZ, UR5, PT, P0 ;  /* 0x00000005ff007c0c */ /* 0x000fe2000bf05300 */
[----:B--2---:R-:W-:-:S12]  /*9340*/  IMAD.MOV.U32 R16, RZ, RZ, R2 ;  /* 0x000000ffff107224 */ /* 0x004fd800078e0002 */
[----:B------:R-:W1:Y:S01]  /*9350*/  @P0 LDC.64 R2, c[0x0][0xaf0] ;  /* 0x0002bc00ff020b82 */ /* 0x000e620000000a00 */
[----:B---3--:R-:W-:Y:S02]  /*9360*/  IMAD.MOV.U32 R7, RZ, RZ, R0 ;  /* 0x000000ffff077224 */ /* 0x008fe400078e0000 */
[----:B-1----:R-:W-:-:S05]  /*9370*/  @P0 IMAD.WIDE R2, R0, 0x4, R2 ;  /* 0x0000000400020825 */ /* 0x002fca00078e0202 */
[----:B------:R1:W2:Y:S01]  /*9380*/  @P0 LDG.E R7, desc[UR46][R2.64] ;  /* 0x0000002e02070981 */ /* 0x0002a2000c1e1900 */
[----:B------:R-:W-:Y:S01]  /*9390*/  VIADD R9, R16, 0xffffffff ;  /* 0xffffffff10097836 */ /* 0x000fe20000000000 */
[----:B------:R-:W-:Y:S01]  /*93a0*/  UMOV UR4, 0xffffffff ;  /* 0xffffffff00047882 */ /* 0x000fe20000000000 */
[----:B------:R-:W-:Y:S01]  /*93b0*/  LOP3.LUT R18, R18, 0xfffffffe, RZ, 0xc0, !PT ;  /* 0xfffffffe12127812 */ /* 0x000fe200078ec0ff */
[----:B-1----:R-:W1:Y:S02]  /*93c0*/  LDC.64 R2, c[0x0][0x418] ;  /* 0x00010600ff027b82 */ /* 0x002e640000000a00 */
[----:B-1----:R-:W-:-:S04]  /*93d0*/  ISETP.NE.U32.AND P0, PT, R2, RZ, PT ;  /* 0x000000ff0200720c */ /* 0x002fc80003f05070 */
[----:B------:R-:W-:-:S13]  /*93e0*/  ISETP.NE.AND.EX P1, PT, R3, RZ, PT, P0 ;  /* 0x000000ff0300720c */ /* 0x000fda0003f25300 */
[----:B------:R-:W-:Y:S02]  /*93f0*/  @P1 LOP3.LUT R18, R18, 0x1, RZ, 0xfc, !PT ;  /* 0x0000000112121812 */ /* 0x000fe400078efcff */
[----:B--2---:R-:W-:Y:S01]  /*9400*/  SHF.R.S32.HI R8, RZ, 0x1f, R7 ;  /* 0x0000001fff087819 */ /* 0x004fe20000011407 */
[----:B------:R1:W-:Y:S01]  /*9410*/  STL [R1], R7 ;  /* 0x0000000701007387 */ /* 0x0003e20000100800 */
[----:B------:R-:W-:-:S03]  /*9420*/  SEL R16, R7, RZ, !P1 ;  /* 0x000000ff07107207 */ /* 0x000fc60004800000 */
[----:B------:R1:W-:Y:S04]  /*9430*/  STL [R1+0x1c], R9 ;  /* 0x00001c0901007387 */ /* 0x0003e80000100800 */
[----:B------:R1:W-:Y:S01]  /*9440*/  STL [R1+0xc], R8 ;  /* 0x00000c0801007387 */ /* 0x0003e20000100800 */
[----:B------:R-:W-:Y:S05]  /*9450*/  BRA.DIV UR4, `(.L_x_214) ;  /* 0x0000004604a87947 */ /* 0x000fea000b800000 */
[----:B------:R-:W2:Y:S02]  /*9460*/  S2R R0, SR_TID.X ;  /* 0x0000000000007919 */ /* 0x000ea40000002100 */
[----:B--2---:R-:W-:-:S04]  /*9470*/  SHF.R.U32.HI R0, RZ, 0x5, R0 ;  /* 0x00000005ff007819 */ /* 0x004fc80000011600 */
[----:B------:R-:W-:-:S05]  /*9480*/  LOP3.LUT R0, R0, 0x3, RZ, 0xc0, !PT ;  /* 0x0000000300007812 */ /* 0x000fca00078ec0ff */
[----:B------:R2:W3:Y:S02]  /*9490*/  SHFL.IDX PT, R14, R0, RZ, 0x1f ;  /* 0x00001fff000e7589 */ /* 0x0004e400000e0000 */
.L_x_307:
[----:B---3--:R-:W-:Y:S02]  /*94a0*/  ISETP.NE.AND P0, PT, R14, RZ, PT ;  /* 0x000000ff0e00720c */ /* 0x008fe40003f05270 */
[----:B------:R-:W-:Y:S02]  /*94b0*/  PLOP3.LUT P2, PT, PT, PT, PT, 0x8, 0x0 ;  /* 0x000000000000781c */ /* 0x000fe40003f4e170 */
[----:B------:R-:W-:-:S11]  /*94c0*/  LOP3.LUT R18, R18, 0xfffffffd, RZ, 0xc0, !PT ;  /* 0xfffffffd12127812 */ /* 0x000fd600078ec0ff */
[----:B------:R-:W-:Y:S01]  /*94d0*/  @P2 LOP3.LUT R18, R18, 0x2, RZ, 0xfc, !PT ;  /* 0x0000000212122812 */ /* 0x000fe200078efcff */
[----:B------:R-:W-:Y:S06]  /*94e0*/  @P0 BRA `(.L_x_215) ;  /* 0x0000000000f80947 */ /* 0x000fec0003800000 */
[----:B------:R-:W-:-:S03]  /*94f0*/  UMOV UR4, 0xffffffff ;  /* 0xffffffff00047882 */ /* 0x000fc60000000000 */
[----:B------:R-:W-:Y:S05]  /*9500*/  BRA.DIV UR4, `(.L_x_216) ;  /* 0x0000004604b07947 */ /* 0x000fea000b800000 */
[----:B------:R-:W-:-:S13]  /*9510*/  ELECT P6, URZ, PT ;  /* 0x00000000003f782f */ /* 0x000fda00038c0000 */
.L_x_310:
[----:B------:R-:W-:Y:S05]  /*9520*/  @!P6 BRA `(.L_x_215) ;  /* 0x0000000000e8e947 */ /* 0x000fea0003800000 */
[----:B------:R3:W-:Y:S01]  /*9530*/  STL [R1+0x4c], R9 ;  /* 0x00004c0901007387 */ /* 0x0007e20000100800 */
[----:B------:R-:W-:Y:S01]  /*9540*/  IMAD.MOV.U32 R16, RZ, RZ, R7 ;  /* 0x000000ffff107224 */ /* 0x000fe200078e0007 */
[----:B------:R-:W-:Y:S06]  /*9550*/  @!P1 BRA `(.L_x_217) ;  /* 0x00000000004c9947 */ /* 0x000fec0003800000 */
[----:B------:R-:W4:Y:S01]  /*9560*/  LDC R6, c[0x0][0x43c] ;  /* 0x00010f00ff067b82 */ /* 0x000f220000000800 */
[----:B--2---:R-:W-:Y:S01]  /*9570*/  IMAD.MOV.U32 R0, RZ, RZ, R9 ;  /* 0x000000ffff007224 */ /* 0x004fe200078e0009 */
[----:B------:R-:W-:Y:S01]  /*9580*/  ULDC.64 UR4, c[0x0][0x428] ;  /* 0x00010a0000047ab9 */ /* 0x000fe20000000a00 */
[----:B----4-:R-:W-:-:S13]  /*9590*/  ISETP.NE.AND P0, PT, R6, 0x1, PT ;  /* 0x000000010600780c */ /* 0x010fda0003f05270 */
[----:B------:R-:W2:Y:S02]  /*95a0*/  @P0 LDC.64 R4, c[0x0][0x440] ;  /* 0x00011000ff040b82 */ /* 0x000ea40000000a00 */
[----:B--2---:R-:W-:-:S05]  /*95b0*/  @P0 IMAD.HI.U32 R4, R9, R4, RZ ;  /* 0x0000000409040227 */ /* 0x004fca00078e00ff */
        /* <DEDUP_REMOVED lines=8> */
[----:B--2---:R-:W-:-:S04]  /*9640*/  IMAD R6, R8, UR4, RZ ;  /* 0x0000000408067c24 */ /* 0x004fc8000f8e02ff */
[----:B------:R-:W-:-:S04]  /*9650*/  IMAD R0, R7, UR5, R6 ;  /* 0x0000000507007c24 */ /* 0x000fc8000f8e0206 */
[----:B------:R-:W-:-:S05]  /*9660*/  IMAD.IADD R0, R5, 0x1, R0 ;  /* 0x0000000105007824 */ /* 0x000fca00078e0200 */
[----:B------:R-:W-:-:S05]  /*9670*/  LEA.HI.X R3, R4, R3, R0, 0x2, P0 ;  /* 0x0000000304037211 */ /* 0x000fca00000f1400 */
[----:B------:R4:W5:Y:S02]  /*9680*/  LDG.E R16, desc[UR46][R2.64] ;  /* 0x0000002e02107981 */ /* 0x000964000c1e1900 */
.L_x_217:
[----:B----4-:R-:W4:Y:S01]  /*9690*/  LDL R2, [R1+0x8] ;  /* 0x0000080001027983 */ /* 0x010f220000100800 */
[----:B--2---:R-:W-:Y:S02]  /*96a0*/  LEA R0, R19, UR37, 0x3 ;  /* 0x0000002513007c11 */ /* 0x004fe4000f8e18ff */
[----:B----4-:R-:W-:-:S04]  /*96b0*/  SHF.L.U32 R2, R2, 0x1f, RZ ;  /* 0x0000001f02027819 */ /* 0x010fc800000006ff */
[----:B------:R-:W2:Y:S02]  /*96c0*/  SYNCS.PHASECHK.TRANS64.TRYWAIT P0, [R0+URZ+0x32440], R2 ;  /* 0x03244002000075a7 */ /* 0x000ea4000800017f */
[----:B--2---:R-:W-:Y:S05]  /*96d0*/  @!P0 BRA `(.L_x_218) ;  /* 0x00000044005c8947 */ /* 0x004fea0003800000 */
.L_x_311:
[----:B------:R-:W4:Y:S02]  /*96e0*/  S2R R3, SR_TID.X ;  /* 0x0000000000037919 */ /* 0x000f240000002100 */
[----:B----4-:R-:W-:-:S04]  /*96f0*/  LOP3.LUT R3, R3, 0x7f, RZ, 0xc0, !PT ;  /* 0x0000007f03037812 */ /* 0x010fc800078ec0ff */
[----:B------:R-:W-:-:S13]  /*9700*/  ISETP.NE.AND P0, PT, R3, RZ, PT ;  /* 0x000000ff0300720c */ /* 0x000fda0003f05270 */
[----:B------:R-:W-:Y:S05]  /*9710*/  @P0 BRA `(.L_x_219) ;  /* 0x00000000001c0947 */ /* 0x000fea0003800000 */
[----:B------:R-:W4:Y:S01]  /*9720*/  S2R R3, SR_TID.X ;  /* 0x0000000000037919 */ /* 0x000f220000002100 */
[----:B--2---:R-:W-:-:S04]  /*9730*/  IMAD.MOV.U32 R2, RZ, RZ, 0x3000 ;  /* 0x00003000ff027424 */ /* 0x004fc800078e00ff */
[----:B------:R2:W-:Y:S01]  /*9740*/  SYNCS.ARRIVE.TRANS64 RZ, [R0+URZ+0x32430], R2 ;  /* 0x0324300200ff79a7 */ /* 0x0005e2000800003f */
[----:B----4-:R-:W-:-:S04]  /*9750*/  LOP3.LUT R3, R3, 0x1f, RZ, 0xc0, !PT ;  /* 0x0000001f03037812 */ /* 0x010fc800078ec0ff */
[----:B------:R-:W-:-:S13]  /*9760*/  ISETP.NE.AND P0, PT, R3, RZ, PT ;  /* 0x000000ff0300720c */ /* 0x000fda0003f05270 */
[----:B--2---:R-:W-:Y:S05]  /*9770*/  @!P0 BRA `(.L_x_219) ;  /* 0x0000000000048947 */ /* 0x004fea0003800000 */
[----:B------:R-:W-:Y:S01]  /*9780*/  BPT.TRAP 0x1 ;  /* 0x000000040000795c */ /* 0x000fe20000300000 */
.L_x_219:
[----:B--2---:R-:W2:Y:S01]  /*9790*/  LDL R2, [R1+0x4c] ;  /* 0x00004c0001027983 */ /* 0x004ea20000100800 */
        /* <DEDUP_REMOVED lines=8> */
[----:B------:R-:W-:Y:S01]  /*9820*/  UMOV UR10, URZ ;  /* 0x0000003f000a7c82 */ /* 0x000fe20008000000 */
[----:B------:R-:W-:-:S02]  /*9830*/  PLOP3.LUT P0, PT, PT, PT, PT, 0x80, 0x0 ;  /* 0x000000000000781c */ /* 0x000fc40003f0f070 */
[----:B------:R-:W-:Y:S02]  /*9840*/  LOP3.LUT R18, R18, 0xfffffffd, RZ, 0xc0, !PT ;  /* 0xfffffffd12127812 */ /* 0x000fe400078ec0ff */
[----:B------:R-:W-:Y:S02]  /*9850*/  UIMAD UR8, UR8, 0x3000, UR37 ;  /* 0x00003000080878a4 */ /* 0x000fe4000f8e0225 */
[----:B------:R-:W-:Y:S02]  /*9860*/  UIADD3 UR9, UR9, 0x32430, URZ ;  /* 0x0003243009097890 */ /* 0x000fe4000fffe03f */
[----:B------:R-:W-:-:S05]  /*9870*/  UIADD3 UR8, UR8, 0x1c400, URZ ;  /* 0x0001c40008087890 */ /* 0x000fca000fffe03f */
[----:B------:R-:W-:Y:S02]  /*9880*/  @P0 LOP3.LUT R18, R18, 0x2, RZ, 0xfc, !PT ;  /* 0x0000000212120812 */ /* 0x000fe400078efcff */
[----:B--2---:R-:W-:-:S13]  /*9890*/  R2UR UR11, R2 ;  /* 0x00000000020b72ca */ /* 0x004fda00000e0000 */
[----:B------:R-:W-:-:S09]  /*98a0*/  UIMAD UR11, UR11, 0x60, URZ ;  /* 0x000000600b0b78a4 */ /* 0x000fd2000f8e023f */
[----:B------:R4:W-:Y:S02]  /*98b0*/  UTMALDG.4D [UR8], [UR4], desc[UR6] ;  /* 0x00000608040075b4 */ /* 0x0009e40008019000 */
[----:B----4-:R-:W-:Y:S01]  /*98c0*/  NOP ;  /* 0x0000000000007918 */ /* 0x010fe20000000000 */
.L_x_215:
[----:B--2---:R-:W2:Y:S01]  /*98d0*/  LDL R0, [R1+0x14] ;  /* 0x0000140001007983 */ /* 0x004ea20000100800 */
[----:B------:R-:W-:Y:S05]  /*98e0*/  WARPSYNC.ALL ;  /* 0x0000000000007948 */ /* 0x000fea0003800000 */
[----:B------:R-:W-:Y:S01]  /*98f0*/  UIADD3 UR4, UR37, 0x18400, URZ ;  /* 0x0001840025047890 */ /* 0x000fe2000fffe03f */
[----:B------:R-:W-:-:S03]  /*9900*/  SHF.R.S32.HI R2, RZ, 0x1f, R17 ;  /* 0x0000001fff027819 */ /* 0x000fc60000011411 */
[----:B------:R-:W-:Y:S01]  /*9910*/  ULOP3.LUT UP0, URZ, UR4, 0x3ff, URZ, 0xc0, !UPT ;  /* 0x000003ff043f7892 */ /* 0x000fe2000f80c03f */
[----:B------:R-:W-:Y:S05]  /*9920*/  BAR.SYNC.DEFER_BLOCKING 0x8, 0x180 ;  /* 0x0206000000007b1d */ /* 0x000fea0000010000 */
[----:B------:R-:W-:Y:S02]  /*9930*/  PLOP3.LUT P0, PT, PT, PT, UP0, 0x80, 0x0 ;  /* 0x000000000000781c */ /* 0x000fe40003f0f008 */
[----:B--2---:R-:W-:-:S05]  /*9940*/  SHF.R.S32.HI R0, RZ, 0x1f, R0 ;  /* 0x0000001fff007819 */ /* 0x004fca0000011400 */
[----:B------:R2:W-:Y:S04]  /*9950*/  STL [R1+0x48], R0 ;  /* 0x0000480001007387 */ /* 0x0005e80000100800 */
[----:B------:R2:W-:Y:S02]  /*9960*/  STL [R1+0x40], R2 ;  /* 0x0000400201007387 */ /* 0x0005e40000100800 */
[----:B------:R-:W-:Y:S05]  /*9970*/  @!P0 BRA `(.L_x_220) ;  /* 0x0000000000408947 */ /* 0x000fea0003800000 */
[----:B--2---:R-:W-:Y:S01]  /*9980*/  MOV R2, 0x0 ;  /* 0x0000000000027802 */ /* 0x004fe20000000f00 */
[----:B------:R-:W-:Y:S01]  /*9990*/  ULDC.64 UR6, c[0x4][0x98] ;  /* 0x0100260000067ab9 */ /* 0x000fe20000000a00 */
[----:B------:R-:W-:Y:S01]  /*99a0*/  ULDC.64 UR8, c[0x4][0xa0] ;  /* 0x0100280000087ab9 */ /* 0x000fe20000000a00 */
[----:B------:R-:W-:Y:S01]  /*99b0*/  ULDC.64 UR4, c[0x4][0x20] ;  /* 0x0100080000047ab9 */ /* 0x000fe20000000a00 */
[----:B------:R-:W-:Y:S02]  /*99c0*/  IMAD.U32 R4, RZ, RZ, UR6 ;  /* 0x00000006ff047e24 */ /* 0x000fe4000f8e00ff */
[----:B------:R-:W2:Y:S01]  /*99d0*/  LDC.64 R2, c[0x4][R2] ;  /* 0x0100000002027b82 */ /* 0x000ea20000000a00 */
[----:B------:R-:W-:Y:S02]  /*99e0*/  IMAD.U32 R5, RZ, RZ, UR7 ;  /* 0x00000007ff057e24 */ /* 0x000fe4000f8e00ff */
[----:B------:R-:W-:Y:S02]  /*99f0*/  IMAD.U32 R6, RZ, RZ, UR8 ;  /* 0x00000008ff067e24 */ /* 0x000fe4000f8e00ff */
[----:B-1----:R-:W-:-:S02]  /*9a00*/  IMAD.U32 R7, RZ, RZ, UR9 ;  /* 0x00000009ff077e24 */ /* 0x002fc4000f8e00ff */
[----:B------:R-:W-:Y:S02]  /*9a10*/  IMAD.U32 R10, RZ, RZ, UR4 ;  /* 0x00000004ff0a7e24 */ /* 0x000fe4000f8e00ff */
[----:B------:R-:W-:Y:S02]  /*9a20*/  IMAD.U32 R11, RZ, RZ, UR5 ;  /* 0x00000005ff0b7e24 */ /* 0x000fe4000f8e00ff */
[----:B------:R-:W-:Y:S02]  /*9a30*/  IMAD.MOV.U32 R8, RZ, RZ, 0x70 ;  /* 0x00000070ff087424 */ /* 0x000fe400078e00ff */
[----:B------:R-:W-:Y:S02]  /*9a40*/  IMAD.MOV.U32 R12, RZ, RZ, 0x1 ;  /* 0x00000001ff0c7424 */ /* 0x000fe400078e00ff */
[----:B------:R-:W-:-:S07]  /*9a50*/  IMAD.MOV.U32 R13, RZ, RZ, RZ ;  /* 0x000000ffff0d7224 */ /* 0x000fce00078e00ff */
[----:B------:R-:W-:-:S07]  /*9a60*/  LEPC R20, `(.L_x_220) ;  /* 0x000000001014794e */ /* 0x000fce0000000000 */
[----:B0-23--:R-:W-:Y:S05]  /*9a70*/  CALL.ABS.NOINC R2 ;  /* 0x0000000002007343 */ /* 0x00dfea0003c00000 */
.L_x_220:
[----:B--2---:R-:W3:Y:S01]  /*9a80*/  LDL R2, [R1+0x40] ;  /* 0x0000400001027983 */ /* 0x004ee20000100800 */
[----:B------:R-:W2:Y:S01]  /*9a90*/  LDC R6, c[0x0][0x448] ;  /* 0x00011200ff067b82 */ /* 0x000ea20000000800 */
[----:B------:R-:W-:Y:S01]  /*9aa0*/  ULDC UR4, c[0x0][0xd38] ;  /* 0x00034e0000047ab9 */ /* 0x000fe20000000800 */
[----:B------:R-:W-:Y:S01]  /*9ab0*/  ULDC.64 UR6, c[0x0][0x280] ;  /* 0x0000a00000067ab9 */ /* 0x000fe20000000a00 */
[----:B------:R-:W4:Y:S04]  /*9ac0*/  LDL.LU R0, [R1+0x10] ;  /* 0x0000100001007983 */ /* 0x000f280000300800 */
[----:B------:R-:W4:Y:S04]  /*9ad0*/  LDL R4, [R1+0x24] ;  /* 0x0000240001047983 */ /* 0x000f280000100800 */
[----:B------:R-:W4:Y:S01]  /*9ae0*/  LDL R10, [R1+0x48] ;  /* 0x00004800010a7983 */ /* 0x000f220000100800 */
[----:B------:R-:W0:Y:S01]  /*9af0*/  S2R R3, SR_TID.X ;  /* 0x0000000000037919 */ /* 0x000e220000002100 */
[----:B------:R-:W0:Y:S02]  /*9b00*/  S2R R5, SR_TID.X ;  /* 0x0000000000057919 */ /* 0x000e240000002100 */
[----:B-1----:R-:W4:Y:S01]  /*9b10*/  LDL R8, [R1+0x14] ;  /* 0x0000140001087983 */ /* 0x002f220000100800 */
[----:B--2---:R-:W-:-:S02]  /*9b20*/  ISETP.NE.AND P0, PT, R6, 0x1, PT ;  /* 0x000000010600780c */ /* 0x004fc40003f05270 */
[----:B0-----:R-:W-:-:S04]  /*9b30*/  LOP3.LUT R3, R3, 0x7f, RZ, 0xc0, !PT ;  /* 0x0000007f03037812 */ /* 0x001fc800078ec0ff */
[----:B------:R-:W-:Y:S01]  /*9b40*/  SHF.R.U32.HI R7, RZ, 0x3, R3 ;  /* 0x00000003ff077819 */ /* 0x000fe20000011603 */
[----:B------:R-:W-:-:S06]  /*9b50*/  IMAD.SHL.U32 R5, R5, 0x10, RZ ;  /* 0x0000001005057824 */ /* 0x000fcc00078e00ff */
[----:B------:R-:W0:Y:S01]  /*9b60*/  @P0 LDC R3, c[0x0][0x450] ;  /* 0x00011400ff030b82 */ /* 0x000e220000000800 */
[----:B------:R-:W-:Y:S01]  /*9b70*/  LOP3.LUT R5, R7, 0x70, R5, 0xf8, !PT ;  /* 0x0000007007057812 */ /* 0x000fe200078ef805 */
[----:B---3--:R-:W-:-:S06]  /*9b80*/  IMAD.MOV.U32 R9, RZ, RZ, R2 ;  /* 0x000000ffff097224 */ /* 0x008fcc00078e0002 */
[----:B------:R-:W1:Y:S01]  /*9b90*/  @P0 LDC R2, c[0x0][0x44c] ;  /* 0x00011300ff020b82 */ /* 0x000e620000000800 */
[----:B----4-:R-:W-:-:S04]  /*9ba0*/  IMAD.MOV R0, RZ, RZ, -R0 ;  /* 0x000000ffff007224 */ /* 0x010fc800078e0a00 */
[----:B------:R-:W-:Y:S01]  /*9bb0*/  IMAD R0, R0, UR4, R4 ;  /* 0x0000000400007c24 */ /* 0x000fe2000f8e0204 */
[----:B------:R-:W-:-:S03]  /*9bc0*/  ULDC.64 UR4, c[0x0][0x2d8] ;  /* 0x0000b60000047ab9 */ /* 0x000fc60000000a00 */
[----:B------:R-:W-:-:S05]  /*9bd0*/  IMAD.SHL.U32 R4, R0, 0x80, RZ ;  /* 0x0000008000047824 */ /* 0x000fca00078e00ff */
[----:B------:R-:W-:Y:S01]  /*9be0*/  LOP3.LUT R7, R5, R4, RZ, 0xfc, !PT ;  /* 0x0000000405077212 */ /* 0x000fe200078efcff */
[----:B------:R-:W-:-:S04]  /*9bf0*/  IMAD R5, R9, UR4, RZ ;  /* 0x0000000409057c24 */ /* 0x000fc8000f8e02ff */
[----:B------:R-:W-:Y:S01]  /*9c00*/  IMAD.MOV.U32 R0, RZ, RZ, R7 ;  /* 0x000000ffff007224 */ /* 0x000fe200078e0007 */
[----:B------:R2:W-:Y:S01]  /*9c10*/  STL [R1+0x18], R7 ;  /* 0x0000180701007387 */ /* 0x0005e20000100800 */
[----:B------:R-:W-:Y:S02]  /*9c20*/  IMAD R5, R17, UR5, R5 ;  /* 0x0000000511057c24 */ /* 0x000fe4000f8e0205 */
[----:B-1----:R-:W-:-:S05]  /*9c30*/  @P0 IMAD.HI.U32 R2, R7, R2, RZ ;  /* 0x0000000207020227 */ /* 0x002fca00078e00ff */
[----:B0-----:R-:W-:Y:S01]  /*9c40*/  @P0 SHF.R.U32.HI R0, RZ, R3, R2 ;  /* 0x00000003ff000219 */ /* 0x001fe20000011602 */
[----:B------:R-:W-:Y:S01]  /*9c50*/  IMAD.WIDE.U32 R2, R17, UR4, RZ ;  /* 0x0000000411027c25 */ /* 0x000fe2000f8e00ff */
[----:B------:R-:W-:-:S03]  /*9c60*/  ULDC.64 UR4, c[0x0][0x2e0] ;  /* 0x0000b80000047ab9 */ /* 0x000fc60000000a00 */
[----:B------:R-:W-:Y:S02]  /*9c70*/  IMAD.IADD R3, R3, 0x1, R5 ;  /* 0x0000000103037824 */ /* 0x000fe400078e0205 */
[----:B------:R-:W-:Y:S02]  /*9c80*/  IMAD R5, R10, UR4, RZ ;  /* 0x000000040a057c24 */ /* 0x000fe4000f8e02ff */
[----:B------:R2:W5:Y:S01]  /*9c90*/  LDL R10, [R1+0x4] ;  /* 0x00000400010a7983 */ /* 0x0005620000100800 */
[----:B------:R-:W-:-:S04]  /*9ca0*/  IMAD.WIDE.U32 R2, R8, UR4, R2 ;  /* 0x0000000408027c25 */ /* 0x000fc8000f8e0002 */
[----:B------:R-:W-:Y:S01]  /*9cb0*/  IMAD R5, R8, UR5, R5 ;  /* 0x0000000508057c24 */ /* 0x000fe2000f8e0205 */
[----:B------:R-:W-:Y:S01]  /*9cc0*/  ULDC.64 UR4, c[0x0][0x2d0] ;  /* 0x0000b40000047ab9 */ /* 0x000fe20000000a00 */
[----:B------:R-:W0:Y:S02]  /*9cd0*/  S2R R8, SR_TID.X ;  /* 0x0000000000087919 */ /* 0x000e240000002100 */
[----:B------:R-:W-:Y:S01]  /*9ce0*/  IMAD.IADD R3, R3, 0x1, R5 ;  /* 0x0000000103037824 */ /* 0x000fe200078e0205 */
[----:B------:R-:W-:Y:S01]  /*9cf0*/  SHF.R.S32.HI R5, RZ, 0x1f, R0 ;  /* 0x0000001fff057819 */ /* 0x000fe20000011400 */
[----:B------:R-:W-:-:S04]  /*9d00*/  IMAD.WIDE.U32 R2, R0, UR4, R2 ;  /* 0x0000000400027c25 */ /* 0x000fc8000f8e0002 */
[----:B------:R-:W-:-:S04]  /*9d10*/  IMAD R5, R5, UR4, RZ ;  /* 0x0000000405057c24 */ /* 0x000fc8000f8e02ff */
[----:B------:R-:W-:Y:S01]  /*9d20*/  IMAD R5, R0, UR5, R5 ;  /* 0x0000000500057c24 */ /* 0x000fe2000f8e0205 */
[----:B------:R-:W-:Y:S01]  /*9d30*/  ULDC.64 UR4, c[0x0][0x2c8] ;  /* 0x0000b20000047ab9 */ /* 0x000fe20000000a00 */
[----:B------:R-:W-:Y:S02]  /*9d40*/  IMAD.MOV R0, RZ, RZ, -R0 ;  /* 0x000000ffff007224 */ /* 0x000fe400078e0a00 */
[----:B------:R-:W-:Y:S02]  /*9d50*/  IMAD.IADD R3, R3, 0x1, R5 ;  /* 0x0000000103037824 */ /* 0x000fe400078e0205 */
[----:B------:R-:W-:-:S05]  /*9d60*/  IMAD R0, R6, R0, R7 ;  /* 0x0000000006007224 */ /* 0x000fca00078e0207 */
[----:B------:R-:W-:Y:S01]  /*9d70*/  SHF.R.S32.HI R5, RZ, 0x1f, R0 ;  /* 0x0000001fff057819 */ /* 0x000fe20000011400 */
[----:B------:R-:W-:-:S04]  /*9d80*/  IMAD.WIDE.U32 R2, R0, UR4, R2 ;  /* 0x0000000400027c25 */ /* 0x000fc8000f8e0002 */
[----:B------:R-:W-:Y:S01]  /*9d90*/  IMAD R5, R5, UR4, RZ ;  /* 0x0000000405057c24 */ /* 0x000fe2000f8e02ff */
[----:B------:R-:W-:Y:S01]  /*9da0*/  ULDC UR4, c[0x0][0x2b8] ;  /* 0x0000ae0000047ab9 */ /* 0x000fe20000000800 */
[----:B0-----:R-:W-:Y:S02]  /*9db0*/  IMAD.SHL.U32 R8, R8, 0x8, RZ ;  /* 0x0000000808087824 */ /* 0x001fe400078e00ff */
[----:B------:R-:W-:-:S03]  /*9dc0*/  IMAD R5, R0, UR5, R5 ;  /* 0x0000000500057c24 */ /* 0x000fc6000f8e0205 */
[----:B------:R-:W-:Y:S01]  /*9dd0*/  LOP3.LUT R8, R8, 0x38, RZ, 0xc0, !PT ;  /* 0x0000003808087812 */ /* 0x000fe200078ec0ff */
[----:B------:R-:W-:Y:S01]  /*9de0*/  IMAD.IADD R5, R3, 0x1, R5 ;  /* 0x0000000103057824 */ /* 0x000fe200078e0205 */
[----:B------:R-:W-:Y:S02]  /*9df0*/  LEA R0, P1, R2, UR6, 0x1 ;  /* 0x0000000602007c11 */ /* 0x000fe4000f8208ff */
[----:B------:R-:W-:Y:S01]  /*9e00*/  ISETP.GE.AND P0, PT, R8, UR4, PT ;  /* 0x0000000408007c0c */ /* 0x000fe2000bf06270 */
[----:B------:R-:W-:Y:S01]  /*9e10*/  UMOV UR4, 0xffffffff ;  /* 0xffffffff00047882 */ /* 0x000fe20000000000 */
[----:B------:R-:W-:Y:S02]  /*9e20*/  LEA.HI.X R2, R2, UR7, R5, 0x1, P1 ;  /* 0x0000000702027c11 */ /* 0x000fe400088f0c05 */
[----:B--2---:R-:W-:Y:S09]  /*9e30*/  BRA.DIV UR4, `(.L_x_221) ;  /* 0x0000003e04987947 */ /* 0x004ff2000b800000 */
[----:B------:R-:W0:Y:S01]  /*9e40*/  S2R R5, SR_TID.X ;  /* 0x0000000000057919 */ /* 0x000e220000002100 */
[----:B------:R-:W-:Y:S02]  /*9e50*/  ULDC UR4, c[0x0][0x288] ;  /* 0x0000a20000047ab9 */ /* 0x000fe40000000800 */
[----:B------:R-:W-:Y:S01]  /*9e60*/  IMAD R3, R6, UR4, RZ ;  /* 0x0000000406037c24 */ /* 0x000fe2000f8e02ff */
[----:B------:R-:W1:Y:S01]  /*9e70*/  S2R R11, SR_TID.X ;  /* 0x00000000000b7919 */ /* 0x000e620000002100 */
[----:B------:R-:W-:Y:S04]  /*9e80*/  SHFL.IDX PT, R7, R2, RZ, 0x181f ;  /* 0x00181fff02077589 */ /* 0x000fe800000e0000 */
[----:B------:R-:W-:Y:S01]  /*9e90*/  SHFL.IDX PT, R6, R0, 0x1, 0x181f ;  /* 0x00381f0000067f89 */ /* 0x000fe200000e0000 */
[----:B0-----:R-:W-:-:S04]  /*9ea0*/  LOP3.LUT R5, R5, 0x7f, RZ, 0xc0, !PT ;  /* 0x0000007f05057812 */ /* 0x001fc800078ec0ff */
[----:B------:R-:W-:Y:S01]  /*9eb0*/  SHF.R.U32.HI R8, RZ, 0x3, R5 ;  /* 0x00000003ff087819 */ /* 0x000fe20000011605 */
[----:B-1----:R-:W-:Y:S01]  /*9ec0*/  IMAD.SHL.U32 R11, R11, 0x8, RZ ;  /* 0x000000080b0b7824 */ /* 0x002fe200078e00ff */
[----:B------:R-:W0:Y:S03]  /*9ed0*/  SHFL.IDX PT, R5, R0, RZ, 0x181f ;  /* 0x00181fff00057589 */ /* 0x000e2600000e0000 */
[----:B------:R-:W-:Y:S01]  /*9ee0*/  IMAD.IADD R12, R8, 0x1, R4 ;  /* 0x00000001080c7824 */ /* 0x000fe200078e0204 */
[----:B------:R-:W-:Y:S01]  /*9ef0*/  LOP3.LUT R11, R11, 0x38, RZ, 0xc0, !PT ;  /* 0x000000380b0b7812 */ /* 0x000fe200078ec0ff */
[----:B------:R-:W1:Y:S02]  /*9f00*/  SHFL.IDX PT, R8, R2, 0x1, 0x181f ;  /* 0x00381f0002087f89 */ /* 0x000e6400000e0000 */
[C---:B------:R-:W-:Y:S01]  /*9f10*/  VIADD R13, R12.reuse, 0x10 ;  /* 0x000000100c0d7836 */ /* 0x040fe20000000000 */
[CC--:B------:R-:W-:Y:S01]  /*9f20*/  ISETP.GE.AND P1, PT, R12.reuse, R3.reuse, PT ;  /* 0x000000030c00720c */ /* 0x0c0fe20003f26270 */
[----:B------:R-:W-:Y:S03]  /*9f30*/  STL [R1+0x10], R12 ;  /* 0x0000100c01007387 */ /* 0x000fe60000100800 */
[----:B------:R-:W-:Y:S01]  /*9f40*/  ISETP.GE.AND P2, PT, R13, R3, PT ;  /* 0x000000030d00720c */ /* 0x000fe20003f46270 */
[----:B------:R2:W-:Y:S02]  /*9f50*/  STL [R1+0x28], R13 ;  /* 0x0000280d01007387 */ /* 0x0005e40000100800 */
[----:B--2---:R-:W-:-:S06]  /*9f60*/  VIADD R13, R12, 0x20 ;  /* 0x000000200c0d7836 */ /* 0x004fcc0000000000 */
[----:B0-----:R-:W-:Y:S01]  /*9f70*/  @!P1 LEA R5, P3, R11, R5, 0x1 ;  /* 0x000000050b059211 */ /* 0x001fe200078608ff */
[----:B------:R-:W-:Y:S04]  /*9f80*/  STL [R1+0x2c], R13 ;  /* 0x00002c0d01007387 */ /* 0x000fe80000100800 */
[----:B------:R-:W-:Y:S02]  /*9f90*/  @!P1 IMAD.X R4, RZ, RZ, R7, P3 ;  /* 0x000000ffff049224 */ /* 0x000fe400018e0607 */
[----:B------:R-:W-:-:S03]  /*9fa0*/  VIADD R7, R12, 0x30 ;  /* 0x000000300c077836 */ /* 0x000fc60000000000 */
[-C--:B------:R-:W-:Y:S02]  /*9fb0*/  @!P1 LOP3.LUT R5, R5, R4.reuse, RZ, 0x3c, !PT ;  /* 0x0000000405059212 */ /* 0x080fe400078e3cff */
[----:B------:R-:W-:Y:S02]  /*9fc0*/  STL [R1+0x30], R7 ;  /* 0x0000300701007387 */ /* 0x000fe40000100800 */
[----:B------:R-:W-:-:S04]  /*9fd0*/  @!P1 LOP3.LUT R4, R5, R4, RZ, 0x3c, !PT ;  /* 0x0000000405049212 */ /* 0x000fc800078e3cff */
[----:B------:R-:W-:-:S05]  /*9fe0*/  @!P1 LOP3.LUT R5, R5, R4, RZ, 0x3c, !PT ;  /* 0x0000000405059212 */ /* 0x000fca00078e3cff */
[----:B-----5:R0:W-:Y:S02]  /*9ff0*/  @!P1 LDGSTS.E.BYPASS.LTC128B.128 [R10+0x18400], desc[UR46][R4.64], !P0 ;  /* 0x18400000040a9fae */ /* 0x0201e4000c101d6e */
[----:B0-----:R-:W-:Y:S02]  /*a000*/  @!P2 LEA R5, P1, R11, R6, 0x1 ;  /* 0x000000060b05a211 */ /* 0x001fe400078208ff */
[----:B------:R-:W-:Y:S03]  /*a010*/  SHFL.IDX PT, R6, R2, 0x2, 0x181f ;  /* 0x00581f0002067f89 */ /* 0x000fe600000e0000 */
[----:B-1----:R-:W-:Y:S01]  /*a020*/  @!P2 IMAD.X R4, RZ, RZ, R8, P1 ;  /* 0x000000ffff04a224 */ /* 0x002fe200008e0608 */
[----:B------:R-:W-:-:S04]  /*a030*/  ISETP.GE.AND P1, PT, R13, R3, PT ;  /* 0x000000030d00720c */ /* 0x000fc80003f26270 */
[----:B------:R-:W-:-:S04]  /*a040*/  @!P2 LOP3.LUT R5, R5, R4, RZ, 0x3c, !PT ;  /* 0x000000040505a212 */ /* 0x000fc800078e3cff */
[----:B------:R-:W-:-:S04]  /*a050*/  @!P2 LOP3.LUT R4, R5, R4, RZ, 0x3c, !PT ;  /* 0x000000040504a212 */ /* 0x000fc800078e3cff */
[----:B------:R-:W-:-:S05]  /*a060*/  @!P2 LOP3.LUT R5, R5, R4, RZ, 0x3c, !PT ;  /* 0x000000040505a212 */ /* 0x000fca00078e3cff */
[----:B------:R0:W-:Y:S04]  /*a070*/  @!P2 LDGSTS.E.BYPASS.LTC128B.128 [R10+0x18c00], desc[UR46][R4.64], !P0 ;  /* 0x18c00000040aafae */ /* 0x0001e8000c101d6e */
[----:B0-----:R-:W0:Y:S02]  /*a080*/  SHFL.IDX PT, R4, R0, 0x2, 0x181f ;  /* 0x00581f0000047f89 */ /* 0x001e2400000e0000 */
[----:B0-----:R-:W-:-:S05]  /*a090*/  @!P1 LEA R5, P2, R11, R4, 0x1 ;  /* 0x000000040b059211 */ /* 0x001fca00078408ff */
[----:B------:R-:W-:Y:S02]  /*a0a0*/  @!P1 IMAD.X R4, RZ, RZ, R6, P2 ;  /* 0x000000ffff049224 */ /* 0x000fe400010e0606 */
[----:B------:R-:W-:Y:S03]  /*a0b0*/  SHFL.IDX PT, R6, R2, 0x3, 0x181f ;  /* 0x00781f0002067f89 */ /* 0x000fe600000e0000 */
[----:B------:R-:W-:-:S04]  /*a0c0*/  @!P1 LOP3.LUT R5, R5, R4, RZ, 0x3c, !PT ;  /* 0x0000000405059212 */ /* 0x000fc800078e3cff */
[----:B------:R-:W-:-:S04]  /*a0d0*/  @!P1 LOP3.LUT R4, R5, R4, RZ, 0x3c, !PT ;  /* 0x0000000405049212 */ /* 0x000fc800078e3cff */
[----:B------:R-:W-:-:S05]  /*a0e0*/  @!P1 LOP3.LUT R5, R5, R4, RZ, 0x3c, !PT ;  /* 0x0000000405059212 */ /* 0x000fca00078e3cff */
[----:B------:R0:W-:Y:S01]  /*a0f0*/  @!P1 LDGSTS.E.BYPASS.LTC128B.128 [R10+0x19400], desc[UR46][R4.64], !P0 ;  /* 0x19400000040a9fae */ /* 0x0001e2000c101d6e */
[----:B------:R-:W-:Y:S01]  /*a100*/  ISETP.GE.AND P1, PT, R7, R3, PT ;  /* 0x000000030700720c */ /* 0x000fe20003f26270 */
[----:B------:R-:W-:-:S05]  /*a110*/  VIADD R7, R12, 0x40 ;  /* 0x000000400c077836 */ /* 0x000fca0000000000 */
[----:B------:R-:W-:Y:S04]  /*a120*/  STL [R1+0x34], R7 ;  /* 0x0000340701007387 */ /* 0x000fe80000100800 */
[----:B0-----:R-:W0:Y:S03]  /*a130*/  SHFL.IDX PT, R4, R0, 0x3, 0x181f ;  /* 0x00781f0000047f89 */ /* 0x001e2600000e0000 */
        /* <DEDUP_REMOVED lines=29> */
[----:B------:R-:W-:-:S03]  /*a310*/  ISETP.GE.AND P1, PT, R7, R3, PT ;  /* 0x000000030700720c */ /* 0x000fc60003f26270 */
[----:B0-----:R-:W0:Y:S04]  /*a320*/  SHFL.IDX PT, R4, R0, 0x6, 0x181f ;  /* 0x00d81f0000047f89 */ /* 0x001e2800000e0000 */
[----:B------:R-:W1:Y:S06]  /*a330*/  SHFL.IDX PT, R0, R0, 0x7, 0x181f ;  /* 0x00f81f0000007f89 */ /* 0x000e6c00000e0000 */
[----:B0-----:R-:W-:-:S05]  /*a340*/  @!P1 LEA R5, P2, R11, R4, 0x1 ;  /* 0x000000040b059211 */ /* 0x001fca00078408ff */
[----:B------:R-:W-:-:S05]  /*a350*/  @!P1 IMAD.X R4, RZ, RZ, R6, P2 ;  /* 0x000000ffff049224 */ /* 0x000fca00010e0606 */
[----:B------:R-:W-:-:S04]  /*a360*/  @!P1 LOP3.LUT R5, R5, R4, RZ, 0x3c, !PT ;  /* 0x0000000405059212 */ /* 0x000fc800078e3cff */
[----:B------:R-:W-:-:S04]  /*a370*/  @!P1 LOP3.LUT R4, R5, R4, RZ, 0x3c, !PT ;  /* 0x0000000405049212 */ /* 0x000fc800078e3cff */
[----:B------:R-:W-:-:S05]  /*a380*/  @!P1 LOP3.LUT R5, R5, R4, RZ, 0x3c, !PT ;  /* 0x0000000405059212 */ /* 0x000fca00078e3cff */
[----:B------:R0:W-:Y:S04]  /*a390*/  @!P1 LDGSTS.E.BYPASS.LTC128B.128 [R10+0x1b400], desc[UR46][R4.64], !P0 ;  /* 0x1b400000040a9fae */ /* 0x0001e8000c101d6e */
[----:B01----:R0:W2:Y:S02]  /*a3a0*/  SHFL.IDX PT, R4, R2, 0x7, 0x181f ;  /* 0x00f81f0002047f89 */ /* 0x0030a400000e0000 */
.L_x_328:
[----:B------:R-:W3:Y:S01]  /*a3b0*/  LDL R5, [R1+0x10] ;  /* 0x0000100001057983 */ /* 0x000ee20000100800 */
[----:B0-----:R-:W0:Y:S02]  /*a3c0*/  S2R R2, SR_TID.X ;  /* 0x0000000000027919 */ /* 0x001e240000002100 */
[----:B0-----:R-:W-:-:S05]  /*a3d0*/  IMAD.SHL.U32 R2, R2, 0x8, RZ ;  /* 0x0000000802027824 */ /* 0x001fca00078e00ff */
[----:B------:R-:W-:Y:S01]  /*a3e0*/  LOP3.LUT R2, R2, 0x38, RZ, 0xc0, !PT ;  /* 0x0000003802027812 */ /* 0x000fe200078ec0ff */
[----:B---3--:R-:W-:-:S05]  /*a3f0*/  VIADD R5, R5, 0x70 ;  /* 0x0000007005057836 */ /* 0x008fca0000000000 */
[----:B------:R-:W-:Y:S01]  /*a400*/  ISETP.GE.AND P1, PT, R5, R3, PT ;  /* 0x000000030500720c */ /* 0x000fe20003f26270 */
[----:B------:R0:W-:-:S12]  /*a410*/  STL [R1+0x50], R5 ;  /* 0x0000500501007387 */ /* 0x0001d80000100800 */
[----:B------:R-:W-:-:S05]  /*a420*/  @!P1 LEA R2, P2, R2, R0, 0x1 ;  /* 0x0000000002029211 */ /* 0x000fca00078408ff */
[----:B--2---:R-:W-:-:S05]  /*a430*/  @!P1 IMAD.X R3, RZ, RZ, R4, P2 ;  /* 0x000000ffff039224 */ /* 0x004fca00010e0604 */
[----:B------:R-:W-:Y:S01]  /*a440*/  @!PT LDS RZ, [RZ] ;  /* 0x00000000fffff984 */ /* 0x000fe20000000800 */
[----:B------:R-:W-:Y:S01]  /*a450*/  @!PT LDS RZ, [RZ] ;  /* 0x00000000fffff984 */ /* 0x000fe20000000800 */
[----:B------:R-:W-:Y:S01]  /*a460*/  @!PT LDS RZ, [RZ] ;  /* 0x00000000fffff984 */ /* 0x000fe20000000800 */
[----:B------:R1:W-:Y:S01]  /*a470*/  @!P1 LDGSTS.E.BYPASS.LTC128B.128 [R10+0x1bc00], desc[UR46][R2.64], !P0 ;  /* 0x1bc00000020a9fae */ /* 0x0003e2000c101d6e */
[----:B------:R-:W-:Y:S01]  /*a480*/  NOP ;  /* 0x0000000000007918 */ /* 0x000fe20000000000 */
[----:B------:R-:W-:Y:S02]  /*a490*/  SYNCS.ARRIVE.TRANS64.RED.A0T1 RZ, [UR37+0x32400], RZ ;  /* 0x032400ffffff79a7 */ /* 0x000fe40008200425 */
[----:B------:R-:W-:Y:S01]  /*a4a0*/  ARRIVES.LDGSTSBAR.64.TRANSCNT [UR37+0x32400] ;  /* 0x03240000ff0079b0 */ /* 0x000fe20008000aa5 */
[----:B------:R-:W-:Y:S01]  /*a4b0*/  NOP ;  /* 0x0000000000007918 */ /* 0x000fe20000000000 */
[----:B------:R-:W-:Y:S01]  /*a4c0*/  ULDC.64 UR6, c[0x0][0x3d8] ;  /* 0x0000f60000067ab9 */ /* 0x000fe20000000a00 */
[----:B------:R-:W-:Y:S01]  /*a4d0*/  UIADD3 UR4, UR37, 0x22400, URZ ;  /* 0x0002240025047890 */ /* 0x000fe2000fffe03f */
[----:B------:R-:W-:Y:S01]  /*a4e0*/  IMAD R0, R9, UR6, RZ ;  /* 0x0000000609007c24 */ /* 0x000fe2000f8e02ff */
[----:B------:R-:W-:Y:S01]  /*a4f0*/  SYNCS.ARRIVE.TRANS64.A1T0 RZ, [UR37+0x32400], RZ ;  /* 0x032400ffffff79a7 */ /* 0x000fe20008100025 */
[----:B-1----:R-:W-:Y:S01]  /*a500*/  IMAD.WIDE.U32 R2, R17, UR6, RZ ;  /* 0x0000000611027c25 */ /* 0x002fe2000f8e00ff */
[----:B------:R-:W-:-:S03]  /*a510*/  ULOP3.LUT UP0, URZ, UR4, 0x3ff, URZ, 0xc0, !UPT ;  /* 0x000003ff043f7892 */ /* 0x000fc6000f80c03f */
[----:B------:R-:W-:Y:S01]  /*a520*/  IMAD R0, R17, UR7, R0 ;  /* 0x0000000711007c24 */ /* 0x000fe2000f8e0200 */
[----:B------:R0:W-:Y:S02]  /*a530*/  STL.64 [R1+0x40], R2 ;  /* 0x0000400201007387 */ /* 0x0001e40000100a00 */
[----:B------:R-:W-:Y:S01]  /*a540*/  PLOP3.LUT P0, PT, PT, PT, UP0, 0x80, 0x0 ;  /* 0x000000000000781c */ /* 0x000fe20003f0f008 */
[----:B------:R-:W-:-:S05]  /*a550*/  IMAD.IADD R0, R3, 0x1, R0 ;  /* 0x0000000103007824 */ /* 0x000fca00078e0200 */
[----:B------:R0:W-:Y:S07]  /*a560*/  STL [R1+0x54], R0 ;  /* 0x0000540001007387 */ /* 0x0001ee0000100800 */
[----:B------:R-:W-:Y:S05]  /*a570*/  @!P0 BRA `(.L_x_222) ;  /* 0x0000000000408947 */ /* 0x000fea0003800000 */
[----:B0-----:R-:W-:Y:S01]  /*a580*/  MOV R2, 0x0 ;  /* 0x0000000000027802 */ /* 0x001fe20000000f00 */
[----:B------:R-:W-:Y:S01]  /*a590*/  ULDC.64 UR6, c[0x4][0x98] ;  /* 0x0100260000067ab9 */ /* 0x000fe20000000a00 */
[----:B------:R-:W-:Y:S01]  /*a5a0*/  ULDC.64 UR8, c[0x4][0xa0] ;  /* 0x0100280000087ab9 */ /* 0x000fe20000000a00 */
[----:B------:R-:W-:Y:S01]  /*a5b0*/  ULDC.64 UR4, c[0x4][0x28] ;  /* 0x01000a0000047ab9 */ /* 0x000fe20000000a00 */
[----:B------:R-:W-:Y:S02]  /*a5c0*/  IMAD.U32 R4, RZ, RZ, UR6 ;  /* 0x00000006ff047e24 */ /* 0x000fe4000f8e00ff */
        /* <DEDUP_REMOVED lines=11> */
.L_x_222:
[----:B0-----:R-:W2:Y:S01]  /*a680*/  LDL.LU R5, [R1+0x54] ;  /* 0x0000540001057983 */ /* 0x001ea20000300800 */
[----:B------:R-:W0:Y:S01]  /*a690*/  LDC R6, c[0x0][0x448] ;  /* 0x00011200ff067b82 */ /* 0x000e220000000800 */
[----:B------:R-:W-:Y:S01]  /*a6a0*/  ULDC.64 UR4, c[0x0][0x3e0] ;  /* 0x0000f80000047ab9 */ /* 0x000fe20000000a00 */
[----:B------:R-:W-:Y:S01]  /*a6b0*/  ULDC.64 UR6, c[0x0][0x390] ;  /* 0x0000e40000067ab9 */ /* 0x000fe20000000a00 */
[----:B------:R-:W2:Y:S04]  /*a6c0*/  LDL.LU.64 R2, [R1+0x40] ;  /* 0x0000400001027983 */ /* 0x000ea80000300a00 */
[----:B------:R-:W3:Y:S04]  /*a6d0*/  LDL.LU R0, [R1+0x48] ;  /* 0x0000480001007983 */ /* 0x000ee80000300800 */
[----:B------:R-:W4:Y:S04]  /*a6e0*/  LDL.LU R4, [R1+0x14] ;  /* 0x0000140001047983 */ /* 0x000f280000300800 */
[----:B------:R-:W5:Y:S01]  /*a6f0*/  LDL.LU R7, [R1+0x18] ;  /* 0x0000180001077983 */ /* 0x000f620000300800 */
[----:B------:R-:W1:Y:S01]  /*a700*/  S2R R8, SR_TID.X ;  /* 0x0000000000087919 */ /* 0x000e620000002100 */
[----:B0-----:R-:W-:Y:S01]  /*a710*/  ISETP.NE.AND P0, PT, R6, 0x1, PT ;  /* 0x000000010600780c */ /* 0x001fe20003f05270 */
[----:B-1----:R-:W-:-:S05]  /*a720*/  IMAD.SHL.U32 R8, R8, 0x8, RZ ;  /* 0x0000000808087824 */ /* 0x002fca00078e00ff */
[----:B------:R-:W-:Y:S01]  /*a730*/  LOP3.LUT R8, R8, 0x38, RZ, 0xc0, !PT ;  /* 0x0000003808087812 */ /* 0x000fe200078ec0ff */
[----:B--2---:R-:W-:-:S06]  /*a740*/  IMAD.MOV.U32 R3, RZ, RZ, R5 ;  /* 0x000000ffff037224 */ /* 0x004fcc00078e0005 */
[----:B------:R-:W0:Y:S01]  /*a750*/  @P0 LDC R5, c[0x0][0x450] ;  /* 0x00011400ff050b82 */ /* 0x000e220000000800 */
[----:B---3--:R-:W-:-:S04]  /*a760*/  IMAD R0, R0, UR4, RZ ;  /* 0x0000000400007c24 */ /* 0x008fc8000f8e02ff */
[C---:B----4-:R-:W-:Y:S02]  /*a770*/  IMAD R0, R4.reuse, UR5, R0 ;  /* 0x0000000504007c24 */ /* 0x050fe4000f8e0200 */
[----:B------:R-:W-:Y:S01]  /*a780*/  IMAD.WIDE.U32 R2, R4, UR4, R2 ;  /* 0x0000000404027c25 */ /* 0x000fe2000f8e0002 */
[----:B------:R-:W-:-:S03]  /*a790*/  ULDC.64 UR4, c[0x0][0x3d0] ;  /* 0x0000f40000047ab9 */ /* 0x000fc60000000a00 */
[----:B------:R-:W-:Y:S02]  /*a7a0*/  IMAD.IADD R3, R3, 0x1, R0 ;  /* 0x0000000103037824 */ /* 0x000fe400078e0200 */
[----:B------:R-:W1:Y:S01]  /*a7b0*/  @P0 LDC R0, c[0x0][0x44c] ;  /* 0x00011300ff000b82 */ /* 0x000e620000000800 */
[----:B-----5:R-:W-:Y:S02]  /*a7c0*/  IMAD.MOV.U32 R4, RZ, RZ, R7 ;  /* 0x000000ffff047224 */ /* 0x020fe400078e0007 */
[----:B-1----:R-:W-:-:S05]  /*a7d0*/  @P0 IMAD.HI.U32 R0, R7, R0, RZ ;  /* 0x0000000007000227 */ /* 0x002fca00078e00ff */
[----:B0-----:R-:W-:-:S04]  /*a7e0*/  @P0 SHF.R.U32.HI R4, RZ, R5, R0 ;  /* 0x00000005ff040219 */ /* 0x001fc80000011600 */
[--C-:B------:R-:W-:Y:S01]  /*a7f0*/  SHF.R.S32.HI R5, RZ, 0x1f, R4.reuse ;  /* 0x0000001fff057819 */ /* 0x100fe20000011404 */
[----:B------:R-:W-:Y:S02]  /*a800*/  IMAD.MOV R0, RZ, RZ, -R4 ;  /* 0x000000ffff007224 */ /* 0x000fe400078e0a04 */
[----:B------:R-:W-:-:S04]  /*a810*/  IMAD.WIDE.U32 R2, R4, UR4, R2 ;  /* 0x0000000404027c25 */ /* 0x000fc8000f8e0002 */
[----:B------:R-:W-:Y:S02]  /*a820*/  IMAD R0, R6, R0, R7 ;  /* 0x0000000006007224 */ /* 0x000fe400078e0207 */
[----:B------:R-:W0:Y:S01]  /*a830*/  S2R R7, SR_TID.X ;  /* 0x0000000000077919 */ /* 0x000e220000002100 */
[----:B------:R-:W-:-:S04]  /*a840*/  IMAD R5, R5, UR4, RZ ;  /* 0x0000000405057c24 */ /* 0x000fc8000f8e02ff */
[----:B------:R-:W-:Y:S01]  /*a850*/  IMAD R4, R4, UR5, R5 ;  /* 0x0000000504047c24 */ /* 0x000fe2000f8e0205 */
[----:B------:R-:W-:-:S03]  /*a860*/  ULDC.64 UR4, c[0x0][0x3c8] ;  /* 0x0000f20000047ab9 */ /* 0x000fc60000000a00 */
[----:B------:R-:W-:Y:S01]  /*a870*/  IMAD.IADD R3, R3, 0x1, R4 ;  /* 0x0000000103037824 */ /* 0x000fe200078e0204 */
[----:B------:R-:W-:Y:S01]  /*a880*/  SHF.R.S32.HI R4, RZ, 0x1f, R0 ;  /* 0x0000001fff047819 */ /* 0x000fe20000011400 */
[----:B------:R-:W-:-:S04]  /*a890*/  IMAD.WIDE.U32 R2, R0, UR4, R2 ;  /* 0x0000000400027c25 */ /* 0x000fc8000f8e0002 */
[----:B------:R-:W-:Y:S01]  /*a8a0*/  IMAD R4, R4, UR4, RZ ;  /* 0x0000000404047c24 */ /* 0x000fe2000f8e02ff */
[----:B------:R-:W-:Y:S01]  /*a8b0*/  ULDC UR4, c[0x0][0x3b8] ;  /* 0x0000ee0000047ab9 */ /* 0x000fe20000000800 */
[----:B------:R-:W-:Y:S02]  /*a8c0*/  LEA R5, P4, R2, UR6, 0x1 ;  /* 0x0000000602057c11 */ /* 0x000fe4000f8808ff */
[----:B------:R-:W-:Y:S01]  /*a8d0*/  IMAD R0, R0, UR5, R4 ;  /* 0x0000000500007c24 */ /* 0x000fe2000f8e0204 */
[----:B------:R-:W-:-:S03]  /*a8e0*/  ISETP.GE.AND P0, PT, R8, UR4, PT ;  /* 0x0000000408007c0c */ /* 0x000fc6000bf06270 */
[----:B------:R-:W-:-:S05]  /*a8f0*/  IMAD.IADD R0, R3, 0x1, R0 ;  /* 0x0000000103007824 */ /* 0x000fca00078e0200 */
[----:B------:R-:W-:Y:S01]  /*a900*/  LEA.HI.X R4, R2, UR7, R0, 0x1, P4 ;  /* 0x0000000702047c11 */ /* 0x000fe2000a0f0c00 */
[----:B0-----:R-:W-:-:S05]  /*a910*/  IMAD.SHL.U32 R7, R7, 0x8, RZ ;  /* 0x0000000807077824 */ /* 0x001fca00078e00ff */
[----:B------:R-:W-:-:S04]  /*a920*/  LOP3.LUT R7, R7, 0x38, RZ, 0xc0, !PT ;  /* 0x0000003807077812 */ /* 0x000fc800078ec0ff */
[C---:B------:R-:W-:Y:S02]  /*a930*/  LOP3.LUT R10, R7.reuse, 0x40, RZ, 0xfc, !PT ;  /* 0x00000040070a7812 */ /* 0x040fe400078efcff */
[C---:B------:R-:W-:Y:S02]  /*a940*/  LOP3.LUT R9, R7.reuse, 0x80, RZ, 0xfc, !PT ;  /* 0x0000008007097812 */ /* 0x040fe400078efcff */
[----:B------:R-:W-:Y:S02]  /*a950*/  LOP3.LUT R7, R7, 0xc0, RZ, 0xfc, !PT ;  /* 0x000000c007077812 */ /* 0x000fe400078efcff */
[----:B------:R-:W-:Y:S02]  /*a960*/  ISETP.GE.AND P1, PT, R10, UR4, PT ;  /* 0x000000040a007c0c */ /* 0x000fe4000bf26270 */
[----:B------:R-:W-:Y:S02]  /*a970*/  ISETP.GE.AND P2, PT, R9, UR4, PT ;  /* 0x0000000409007c0c */ /* 0x000fe4000bf46270 */
[----:B------:R-:W-:Y:S01]  /*a980*/  ISETP.GE.AND P3, PT, R7, UR4, PT ;  /* 0x0000000407007c0c */ /* 0x000fe2000bf66270 */
[----:B------:R-:W-:-:S03]  /*a990*/  UMOV UR4, 0xffffffff ;  /* 0xffffffff00047882 */ /* 0x000fc60000000000 */
[----:B------:R-:W-:Y:S09]  /*a9a0*/  BRA.DIV UR4, `(.L_x_223) ;  /* 0x0000003e04a07947 */ /* 0x000ff2000b800000 */
[----:B------:R-:W2:Y:S01]  /*a9b0*/  LDL.LU R3, [R1+0x10] ;  /* 0x0000100001037983 */ /* 0x000ea20000300800 */
[----:B------:R-:W-:-:S03]  /*a9c0*/  ULDC UR4, c[0x0][0x288] ;  /* 0x0000a20000047ab9 */ /* 0x000fc60000000800 */
[----:B------:R-:W3:Y:S04]  /*a9d0*/  LDL.LU R9, [R1+0x28] ;  /* 0x0000280001097983 */ /* 0x000ee80000300800 */
[----:B------:R-:W4:Y:S04]  /*a9e0*/  LDL.LU R10, [R1+0x2c] ;  /* 0x00002c00010a7983 */ /* 0x000f280000300800 */
[----:B------:R-:W5:Y:S01]  /*a9f0*/  LDL R7, [R1+0x4] ;  /* 0x0000040001077983 */ /* 0x000f620000100800 */
[----:B------:R-:W-:-:S03]  /*aa00*/  IMAD R0, R6, UR4, RZ ;  /* 0x0000000406007c24 */ /* 0x000fc6000f8e02ff */
[----:B------:R-:W-:Y:S04]  /*aa10*/  SHFL.IDX PT, R2, R4, RZ, 0x181f ;  /* 0x00181fff04027589 */ /* 0x000fe800000e0000 */
[----:B------:R-:W-:Y:S01]  /*aa20*/  SHFL.IDX PT, R6, R4, 0x1, 0x181f ;  /* 0x00381f0004067f89 */ /* 0x000fe200000e0000 */
[-C--:B--2---:R-:W-:Y:S02]  /*aa30*/  ISETP.GE.AND P5, PT, R3, R0.reuse, PT ;  /* 0x000000000300720c */ /* 0x084fe40003fa6270 */
[----:B---3--:R-:W-:Y:S02]  /*aa40*/  ISETP.GE.AND P4, PT, R9, R0, PT ;  /* 0x000000000900720c */ /* 0x008fe40003f86270 */
[----:B------:R-:W2:Y:S04]  /*aa50*/  LDL.LU R9, [R1+0x30] ;  /* 0x0000300001097983 */ /* 0x000ea80000300800 */
[----:B------:R-:W0:Y:S04]  /*aa60*/  SHFL.IDX PT, R3, R5, RZ, 0x181f ;  /* 0x00181fff05037589 */ /* 0x000e2800000e0000 */
[----:B------:R-:W3:Y:S01]  /*aa70*/  LDL.LU R11, [R1+0x34] ;  /* 0x00003400010b7983 */ /* 0x000ee20000300800 */
[----:B0-----:R-:W-:-:S05]  /*aa80*/  @!P5 LEA R3, P6, R8, R3, 0x1 ;  /* 0x000000030803d211 */ /* 0x001fca00078c08ff */
[----:B------:R-:W-:-:S05]  /*aa90*/  @!P5 IMAD.X R2, RZ, RZ, R2, P6 ;  /* 0x000000ffff02d224 */ /* 0x000fca00030e0602 */
[----:B------:R-:W-:-:S04]  /*aaa0*/  @!P5 LOP3.LUT R3, R3, R2, RZ, 0x3c, !PT ;  /* 0x000000020303d212 */ /* 0x000fc800078e3cff */
[----:B------:R-:W-:-:S04]  /*aab0*/  @!P5 LOP3.LUT R2, R3, R2, RZ, 0x3c, !PT ;  /* 0x000000020302d212 */ /* 0x000fc800078e3cff */
[----:B------:R-:W-:-:S05]  /*aac0*/  @!P5 LOP3.LUT R3, R3, R2, RZ, 0x3c, !PT ;  /* 0x000000020303d212 */ /* 0x000fca00078e3cff */
[----:B-----5:R-:W-:Y:S04]  /*aad0*/  @!P5 LDGSTS.E.BYPASS.LTC128B.128 [R7+0x22400], desc[UR46][R2.64], !P0 ;  /* 0x224000000207dfae */ /* 0x020fe8000c101d6e */
[----:B------:R-:W-:Y:S04]  /*aae0*/  @!P5 LDGSTS.E.BYPASS.LTC128B.128 [R7+0x26400], desc[UR46][R2.64+0x80], !P1 ;  /* 0x264000800207dfae */ /* 0x000fe8000c901d6e */
[----:B------:R-:W-:Y:S04]  /*aaf0*/  @!P5 LDGSTS.E.BYPASS.LTC128B.128 [R7+0x2a400], desc[UR46][R2.64+0x100], !P2 ;  /* 0x2a4001000207dfae */ /* 0x000fe8000d101d6e */
[----:B------:R0:W-:Y:S04]  /*ab00*/  @!P5 LDGSTS.E.BYPASS.LTC128B.128 [R7+0x2e400], desc[UR46][R2.64+0x180], !P3 ;  /* 0x2e4001800207dfae */ /* 0x0001e8000d901d6e */
[----:B0-----:R-:W0:Y:S02]  /*ab10*/  SHFL.IDX PT, R2, R5, 0x1, 0x181f ;  /* 0x00381f0005027f89 */ /* 0x001e2400000e0000 */
[----:B0-----:R-:W-:-:S05]  /*ab20*/  @!P4 LEA R2, P6, R8, R2, 0x1 ;  /* 0x000000020802c211 */ /* 0x001fca00078c08ff */
[----:B------:R-:W-:-:S05]  /*ab30*/  @!P4 IMAD.X R3, RZ, RZ, R6, P6 ;  /* 0x000000ffff03c224 */ /* 0x000fca00030e0606 */
[----:B------:R-:W-:Y:S04]  /*ab40*/  @!P4 LDGSTS.E.BYPASS.LTC128B.128 [R7+0x22c00], desc[UR46][R2.64], !P0 ;  /* 0x22c000000207cfae */ /* 0x000fe8000c101d6e */
[----:B------:R-:W-:Y:S04]  /*ab50*/  @!P4 LDGSTS.E.BYPASS.LTC128B.128 [R7+0x26c00], desc[UR46][R2.64+0x80], !P1 ;  /* 0x26c000800207cfae */ /* 0x000fe8000c901d6e */
[----:B------:R-:W-:Y:S04]  /*ab60*/  @!P4 LDGSTS.E.BYPASS.LTC128B.128 [R7+0x2ac00], desc[UR46][R2.64+0x100], !P2 ;  /* 0x2ac001000207cfae */ /* 0x000fe8000d101d6e */
[----:B------:R0:W-:Y:S01]  /*ab70*/  @!P4 LDGSTS.E.BYPASS.LTC128B.128 [R7+0x2ec00], desc[UR46][R2.64+0x180], !P3 ;  /* 0x2ec001800207cfae */ /* 0x0001e2000d901d6e */
[----:B----4-:R-:W-:-:S03]  /*ab80*/  ISETP.GE.AND P4, PT, R10, R0, PT ;  /* 0x000000000a00720c */ /* 0x010fc60003f86270 */
[----:B------:R-:W4:Y:S04]  /*ab90*/  LDL.LU R10, [R1+0x38] ;  /* 0x00003800010a7983 */ /* 0x000f280000300800 */
[----:B------:R-:W-:Y:S04]  /*aba0*/  SHFL.IDX PT, R6, R4, 0x2, 0x181f ;  /* 0x00581f0004067f89 */ /* 0x000fe800000e0000 */
[----:B0-----:R-:W0:Y:S02]  /*abb0*/  SHFL.IDX PT, R2, R5, 0x2, 0x181f ;  /* 0x00581f0005027f89 */ /* 0x001e2400000e0000 */
[----:B0-----:R-:W-:-:S05]  /*abc0*/  @!P4 LEA R2, P6, R8, R2, 0x1 ;  /* 0x000000020802c211 */ /* 0x001fca00078c08ff */
[----:B------:R-:W-:-:S05]  /*abd0*/  @!P4 IMAD.X R3, RZ, RZ, R6, P6 ;  /* 0x000000ffff03c224 */ /* 0x000fca00030e0606 */
[----:B------:R-:W-:Y:S04]  /*abe0*/  @!P4 LDGSTS.E.BYPASS.LTC128B.128 [R7+0x23400], desc[UR46][R2.64], !P0 ;  /* 0x234000000207cfae */ /* 0x000fe8000c101d6e */
[----:B------:R-:W-:Y:S04]  /*abf0*/  @!P4 LDGSTS.E.BYPASS.LTC128B.128 [R7+0x27400], desc[UR46][R2.64+0x80], !P1 ;  /* 0x274000800207cfae */ /* 0x000fe8000c901d6e */
[----:B------:R-:W-:Y:S04]  /*ac00*/  @!P4 LDGSTS.E.BYPASS.LTC128B.128 [R7+0x2b400], desc[UR46][R2.64+0x100], !P2 ;  /* 0x2b4001000207cfae */ /* 0x000fe8000d101d6e */
[----:B------:R0:W-:Y:S01]  /*ac10*/  @!P4 LDGSTS.E.BYPASS.LTC128B.128 [R7+0x2f400], desc[UR46][R2.64+0x180], !P3 ;  /* 0x2f4001800207cfae */ /* 0x0001e2000d901d6e */
[----:B--2---:R-:W-:-:S03]  /*ac20*/  ISETP.GE.AND P4, PT, R9, R0, PT ;  /* 0x000000000900720c */ /* 0x004fc60003f86270 */
[----:B------:R-:W2:Y:S04]  /*ac30*/  LDL.LU R9, [R1+0x3c] ;  /* 0x00003c0001097983 */ /* 0x000ea80000300800 */
[----:B0-----:R-:W0:Y:S04]  /*ac40*/  SHFL.IDX PT, R2, R5, 0x3, 0x181f ;  /* 0x00781f0005027f89 */ /* 0x001e2800000e0000 */
[----:B------:R-:W1:Y:S02]  /*ac50*/  SHFL.IDX PT, R6, R4, 0x3, 0x181f ;  /* 0x00781f0004067f89 */ /* 0x000e6400000e0000 */
[----:B0-----:R-:W-:-:S05]  /*ac60*/  @!P4 LEA R2, P6, R8, R2, 0x1 ;  /* 0x000000020802c211 */ /* 0x001fca00078c08ff */
[----:B-1----:R-:W-:Y:S02]  /*ac70*/  @!P4 IMAD.X R3, RZ, RZ, R6, P6 ;  /* 0x000000ffff03c224 */ /* 0x002fe400030e0606 */
[----:B------:R-:W-:Y:S04]  /*ac80*/  SHFL.IDX PT, R6, R4, 0x4, 0x181f ;  /* 0x00981f0004067f89 */ /* 0x000fe800000e0000 */
[----:B------:R-:W-:Y:S04]  /*ac90*/  @!P4 LDGSTS.E.BYPASS.LTC128B.128 [R7+0x23c00], desc[UR46][R2.64], !P0 ;  /* 0x23c000000207cfae */ /* 0x000fe8000c101d6e */
[----:B------:R-:W-:Y:S04]  /*aca0*/  @!P4 LDGSTS.E.BYPASS.LTC128B.128 [R7+0x27c00], desc[UR46][R2.64+0x80], !P1 ;  /* 0x27c000800207cfae */ /* 0x000fe8000c901d6e */
[----:B------:R-:W-:Y:S04]  /*acb0*/  @!P4 LDGSTS.E.BYPASS.LTC128B.128 [R7+0x2bc00], desc[UR46][R2.64+0x100], !P2 ;  /* 0x2bc001000207cfae */ /* 0x000fe8000d101d6e */
[----:B------:R0:W-:Y:S01]  /*acc0*/  @!P4 LDGSTS.E.BYPASS.LTC128B.128 [R7+0x2fc00], desc[UR46][R2.64+0x180], !P3 ;  /* 0x2fc001800207cfae */ /* 0x0001e2000d901d6e */
[----:B---3--:R-:W-:-:S03]  /*acd0*/  ISETP.GE.AND P4, PT, R11, R0, PT ;  /* 0x000000000b00720c */ /* 0x008fc60003f86270 */
[----:B0-----:R-:W0:Y:S10]  /*ace0*/  SHFL.IDX PT, R2, R5, 0x4, 0x181f ;  /* 0x00981f0005027f89 */ /* 0x001e3400000e0000 */
[----:B0-----:R-:W-:-:S05]  /*acf0*/  @!P4 LEA R2, P6, R8, R2, 0x1 ;  /* 0x000000020802c211 */ /* 0x001fca00078c08ff */
[----:B------:R-:W-:Y:S02]  /*ad00*/  @!P4 IMAD.X R3, RZ, RZ, R6, P6 ;  /* 0x000000ffff03c224 */ /* 0x000fe400030e0606 */
[----:B------:R-:W-:Y:S04]  /*ad10*/  SHFL.IDX PT, R6, R4, 0x5, 0x181f ;  /* 0x00b81f0004067f89 */ /* 0x000fe800000e0000 */
[----:B------:R-:W-:Y:S04]  /*ad20*/  @!P4 LDGSTS.E.BYPASS.LTC128B.128 [R7+0x24400], desc[UR46][R2.64], !P0 ;  /* 0x244000000207cfae */ /* 0x000fe8000c101d6e */
[----:B------:R-:W-:Y:S04]  /*ad30*/  @!P4 LDGSTS.E.BYPASS.LTC128B.128 [R7+0x28400], desc[UR46][R2.64+0x80], !P1 ;  /* 0x284000800207cfae */ /* 0x000fe8000c901d6e */
[----:B------:R-:W-:Y:S04]  /*ad40*/  @!P4 LDGSTS.E.BYPASS.LTC128B.128 [R7+0x2c400], desc[UR46][R2.64+0x100], !P2 ;  /* 0x2c4001000207cfae */ /* 0x000fe8000d101d6e */
[----:B------:R0:W-:Y:S04]  /*ad50*/  @!P4 LDGSTS.E.BYPASS.LTC128B.128 [R7+0x30400], desc[UR46][R2.64+0x180], !P3 ;  /* 0x304001800207cfae */ /* 0x0001e8000d901d6e */
[----:B0-----:R-:W0:Y:S01]  /*ad60*/  SHFL.IDX PT, R2, R5, 0x5, 0x181f ;  /* 0x00b81f0005027f89 */ /* 0x001e2200000e0000 */
[----:B----4-:R-:W-:-:S13]  /*ad70*/  ISETP.GE.AND P4, PT, R10, R0, PT ;  /* 0x000000000a00720c */ /* 0x010fda0003f86270 */
        /* <DEDUP_REMOVED lines=8> */
[----:B--2---:R-:W-:-:S13]  /*ae00*/  ISETP.GE.AND P4, PT, R9, R0, PT ;  /* 0x000000000900720c */ /* 0x004fda0003f86270 */
[----:B0-----:R-:W-:-:S05]  /*ae10*/  @!P4 LEA R2, P6, R8, R2, 0x1 ;  /* 0x000000020802c211 */ /* 0x001fca00078c08ff */
[----:B------:R-:W-:Y:S02]  /*ae20*/  @!P4 IMAD.X R3, RZ, RZ, R6, P6 ;  /* 0x000000ffff03c224 */ /* 0x000fe400030e0606 */
[----:B------:R0:W1:Y:S04]  /*ae30*/  SHFL.IDX PT, R6, R4, 0x7, 0x181f ;  /* 0x00f81f0004067f89 */ /* 0x00006800000e0000 */
[----:B------:R-:W-:Y:S04]  /*ae40*/  @!P4 LDGSTS.E.BYPASS.LTC128B.128 [R7+0x25400], desc[UR46][R2.64], !P0 ;  /* 0x254000000207cfae */ /* 0x000fe8000c101d6e */
[----:B------:R-:W-:Y:S04]  /*ae50*/  @!P4 LDGSTS.E.BYPASS.LTC128B.128 [R7+0x29400], desc[UR46][R2.64+0x80], !P1 ;  /* 0x294000800207cfae */ /* 0x000fe8000c901d6e */
[----:B------:R-:W-:Y:S04]  /*ae60*/  @!P4 LDGSTS.E.BYPASS.LTC128B.128 [R7+0x2d400], desc[UR46][R2.64+0x100], !P2 ;  /* 0x2d4001000207cfae */ /* 0x000fe8000d101d6e */
[----:B------:R2:W-:Y:S04]  /*ae70*/  @!P4 LDGSTS.E.BYPASS.LTC128B.128 [R7+0x31400], desc[UR46][R2.64+0x180], !P3 ;  /* 0x314001800207cfae */ /* 0x0005e8000d901d6e */
[----:B-12---:R0:W2:Y:S02]  /*ae80*/  SHFL.IDX PT, R2, R5, 0x7, 0x181f ;  /* 0x00f81f0005027f89 */ /* 0x0060a400000e0000 */
.L_x_346:
[----:B------:R-:W3:Y:S01]  /*ae90*/  LDL.LU R7, [R1+0x50] ;  /* 0x0000500001077983 */ /* 0x000ee20000300800 */
[----:B------:R-:W-:Y:S01]  /*aea0*/  BSSY B0, `(.L_x_224) ;  /* 0x000000d000007945 */ /* 0x000fe20003800000 */
[----:B---3--:R-:W-:-:S13]  /*aeb0*/  ISETP.GE.AND P4, PT, R7, R0, PT ;  /* 0x000000000700720c */ /* 0x008fda0003f86270 */
[----:B------:R-:W-:Y:S05]  /*aec0*/  @P4 BRA `(.L_x_225) ;  /* 0x0000000000284947 */ /* 0x000fea0003800000 */
[----:B------:R-:W3:Y:S01]  /*aed0*/  LDL R7, [R1+0x4] ;  /* 0x0000040001077983 */ /* 0x000ee20000100800 */
[----:B--2---:R-:W-:-:S05]  /*aee0*/  LEA R2, P4, R8, R2, 0x1 ;  /* 0x0000000208027211 */ /* 0x004fca00078808ff */
[----:B------:R-:W-:-:S05]  /*aef0*/  IMAD.X R3, RZ, RZ, R6, P4 ;  /* 0x000000ffff037224 */ /* 0x000fca00020e0606 */
[----:B------:R-:W-:Y:S01]  /*af00*/  @!PT LDS RZ, [RZ] ;  /* 0x00000000fffff984 */ /* 0x000fe20000000800 */
[----:B------:R-:W-:Y:S01]  /*af10*/  @!PT LDS RZ, [RZ] ;  /* 0x00000000fffff984 */ /* 0x000fe20000000800 */
[----:B------:R-:W-:Y:S01]  /*af20*/  @!PT LDS RZ, [RZ] ;  /* 0x00000000fffff984 */ /* 0x000fe20000000800 */
[----:B---3--:R1:W-:Y:S04]  /*af30*/  LDGSTS.E.BYPASS.LTC128B.128 [R7+0x25c00], desc[UR46][R2.64], !P0 ;  /* 0x25c0000002077fae */ /* 0x0083e8000c101d6e */
[----:B------:R1:W-:Y:S04]  /*af40*/  LDGSTS.E.BYPASS.LTC128B.128 [R7+0x29c00], desc[UR46][R2.64+0x80], !P1 ;  /* 0x29c0008002077fae */ /* 0x0003e8000c901d6e */
[----:B------:R1:W-:Y:S04]  /*af50*/  LDGSTS.E.BYPASS.LTC128B.128 [R7+0x2dc00], desc[UR46][R2.64+0x100], !P2 ;  /* 0x2dc0010002077fae */ /* 0x0003e8000d101d6e */
[----:B------:R1:W-:Y:S02]  /*af60*/  LDGSTS.E.BYPASS.LTC128B.128 [R7+0x31c00], desc[UR46][R2.64+0x180], !P3 ;  /* 0x31c0018002077fae */ /* 0x0003e4000d901d6e */
.L_x_225:
[----:B------:R-:W-:Y:S05]  /*af70*/  BSYNC B0 ;  /* 0x0000000000007941 */ /* 0x000fea0003800000 */
.L_x_224:
[----:B-12---:R-:W2:Y:S01]  /*af80*/  LDL R2, [R1+0x5c] ;  /* 0x00005c0001027983 */ /* 0x006ea20000100800 */
        /* <DEDUP_REMOVED lines=9> */
[----:B-1----:R-:W-:Y:S05]  /*b020*/  @!P0 BRA `(.L_x_227) ;  /* 0x00000044005c8947 */ /* 0x002fea0003800000 */
.L_x_347:
[----:B------:R-:W-:Y:S05]  /*b030*/  BSYNC B0 ;  /* 0x0000000000007941 */ /* 0x000fea0003800000 */
.L_x_226:
[----:B------:R-:W-:Y:S01]  /*b040*/  LOP3.LUT P0, RZ, R18, 0x2, RZ, 0xc0, !PT ;  /* 0x0000000212ff7812 */ /* 0x000fe2000780c0ff */
[----:B------:R-:W-:-:S12]  /*b050*/  BSSY B0, `(.L_x_228) ;  /* 0x0000059000007945 */ /* 0x000fd80003800000 */
[----:B------:R-:W-:Y:S05]  /*b060*/  @!P0 BRA `(.L_x_229) ;  /* 0x00000004005c8947 */ /* 0x000fea0003800000 */
[----:B0-----:R-:W2:Y:S01]  /*b070*/  LDL R4, [R1+0x8] ;  /* 0x0000080001047983 */ /* 0x001ea20000100800 */
[----:B------:R-:W-:Y:S01]  /*b080*/  LEA R2, R19, UR37, 0x3 ;  /* 0x0000002513027c11 */ /* 0x000fe2000f8e18ff */
[----:B------:R-:W-:Y:S01]  /*b090*/  BSSY B1, `(.L_x_230) ;  /* 0x0000007000017945 */ /* 0x000fe20003800000 */
[----:B-1----:R-:W0:Y:S02]  /*b0a0*/  S2R R3, SR_TID.X ;  /* 0x0000000000037919 */ /* 0x002e240000002100 */
[----:B0-----:R-:W-:-:S04]  /*b0b0*/  LOP3.LUT R3, R3, 0x7f, RZ, 0xc0, !PT ;  /* 0x0000007f03037812 */ /* 0x001fc800078ec0ff */
[----:B------:R-:W-:Y:S02]  /*b0c0*/  ISETP.NE.AND P1, PT, R3, RZ, PT ;  /* 0x000000ff0300720c */ /* 0x000fe40003f25270 */
[----:B--2---:R-:W-:-:S04]  /*b0d0*/  SHF.L.U32 R0, R4, 0x1f, RZ ;  /* 0x0000001f04007819 */ /* 0x004fc800000006ff */
[----:B------:R-:W0:Y:S02]  /*b0e0*/  SYNCS.PHASECHK.TRANS64.TRYWAIT P0, [R2+URZ+0x32460], R0 ;  /* 0x03246000020075a7 */ /* 0x000e24000800017f */
[----:B0-----:R-:W-:Y:S05]  /*b0f0*/  @!P0 BRA `(.L_x_231) ;  /* 0x0000004400408947 */ /* 0x001fea0003800000 */
.L_x_348:
[----:B------:R-:W-:Y:S05]  /*b100*/  BSYNC B1 ;  /* 0x0000000000017941 */ /* 0x000fea0003800000 */
.L_x_230:
        /* <DEDUP_REMOVED lines=9> */
.L_x_233:
[----:B------:R-:W-:Y:S05]  /*b1a0*/  BSYNC B1 ;  /* 0x0000000000017941 */ /* 0x000fea0003800000 */
.L_x_232:
        /* <DEDUP_REMOVED lines=12> */
.L_x_234:
        /* <DEDUP_REMOVED lines=15> */
.L_x_235:
        /* <DEDUP_REMOVED lines=15> */
.L_x_236:
        /* <DEDUP_REMOVED lines=15> */
.L_x_237:
        /* <DEDUP_REMOVED lines=10> */
.L_x_229:
[----:B------:R-:W-:Y:S05]  /*b5e0*/  BSYNC B0 ;  /* 0x0000000000007941 */ /* 0x000fea0003800000 */
.L_x_228:
[----:B0-----:R-:W2:Y:S04]  /*b5f0*/  LDL.LU R4, [R1+0x58] ;  /* 0x0000580001047983 */ /* 0x001ea80000300800 */
[----:B------:R-:W3:Y:S01]  /*b600*/  LDL.LU R7, [R1+0x8] ;  /* 0x0000080001077983 */ /* 0x000ee20000300800 */
[----:B------:R-:W-:-:S05]  /*b610*/  VIADD R19, R19, 0x1 ;  /* 0x0000000113137836 */ /* 0x000fca0000000000 */
[----:B------:R-:W-:-:S04]  /*b620*/  ISETP.NE.AND P0, PT, R19, 0x2, PT ;  /* 0x000000021300780c */ /* 0x000fc80003f05270 */
[----:B-1----:R-:W-:Y:S02]  /*b630*/  SEL R0, RZ, 0x1, P0 ;  /* 0x00000001ff007807 */ /* 0x002fe40000000000 */
[----:B------:R-:W-:Y:S02]  /*b640*/  SEL R19, R19, RZ, P0 ;  /* 0x000000ff13137207 */ /* 0x000fe40000000000 */
[----:B--2---:R-:W-:Y:S02]  /*b650*/  ISETP.GE.AND P1, PT, R4, 0x61, PT ;  /* 0x000000610400780c */ /* 0x004fe40003f26270 */
[----:B---3--:R-:W-:-:S05]  /*b660*/  LOP3.LUT R7, R7, R0, RZ, 0x3c, !PT ;  /* 0x0000000007077212 */ /* 0x008fca00078e3cff */
[----:B------:R0:W-:Y:S06]  /*b670*/  STL [R1+0x8], R7 ;  /* 0x0000080701007387 */ /* 0x0001ec0000100800 */
        /* <DEDUP_REMOVED lines=10> */
[----:B------:R-:W-:Y:S01]  /*b720*/  LOP3.LUT P2, RZ, R18, 0x2, RZ, 0xc0, !PT ;  /* 0x0000000212ff7812 */ /* 0x000fe2000784c0ff */
[----:B------:R-:W-:-:S12]  /*b730*/  BSSY B0, `(.L_x_240) ;  /* 0x0000091000007945 */ /* 0x000fd80003800000 */
[----:B------:R-:W-:Y:S05]  /*b740*/  @!P2 BRA `(.L_x_241) ;  /* 0x00000008003ca947 */ /* 0x000fea0003800000 */
[----:B------:R-:W-:-:S13]  /*b750*/  LOP3.LUT P2, RZ, R18, 0x1, RZ, 0xc0, !PT ;  /* 0x0000000112ff7812 */ /* 0x000fda000784c0ff */
[----:B------:R-:W-:Y:S05]  /*b760*/  @!P2 BRA `(.L_x_242) ;  /* 0x000000000050a947 */ /* 0x000fea0003800000 */
[----:B------:R-:W2:Y:S01]  /*b770*/  LDL R9, [R1+0xc] ;  /* 0x00000c0001097983 */ /* 0x000ea20000100800 */
[----:B------:R-:W1:Y:S01]  /*b780*/  LDC R5, c[0x0][0x43c] ;  /* 0x00010f00ff057b82 */ /* 0x000e620000000800 */
[----:B------:R-:W-:Y:S02]  /*b790*/  ULDC.64 UR4, c[0x0][0x428] ;  /* 0x00010a0000047ab9 */ /* 0x000fe40000000a00 */
[----:B------:R-:W3:Y:S01]  /*b7a0*/  LDL R8, [R1] ;  /* 0x0000000001087983 */ /* 0x000ee20000100800 */
[----:B-1----:R-:W-:-:S13]  /*b7b0*/  ISETP.NE.AND P0, PT, R5, 0x1, PT ;  /* 0x000000010500780c */ /* 0x002fda0003f05270 */
[----:B------:R-:W1:Y:S02]  /*b7c0*/  @P0 LDC.64 R2, c[0x0][0x440] ;  /* 0x00011000ff020b82 */ /* 0x000e640000000a00 */
[----:B-1----:R-:W-:-:S04]  /*b7d0*/  @P0 IMAD.HI.U32 R4, R0, R2, RZ ;  /* 0x0000000200040227 */ /* 0x002fc800078e00ff */
[----:B------:R-:W-:Y:S01]  /*b7e0*/  IMAD.MOV.U32 R2, RZ, RZ, R0 ;  /* 0x000000ffff027224 */ /* 0x000fe200078e0000 */
[----:B------:R-:W-:-:S05]  /*b7f0*/  @P0 SHF.R.U32.HI R2, RZ, R3, R4 ;  /* 0x00000003ff020219 */ /* 0x000fca0000011604 */
[----:B------:R-:W-:-:S04]  /*b800*/  IMAD.MOV R3, RZ, RZ, -R2 ;  /* 0x000000ffff037224 */ /* 0x000fc800078e0a02 */
[----:B------:R-:W-:Y:S01]  /*b810*/  IMAD R0, R5, R3, R0 ;  /* 0x0000000305007224 */ /* 0x000fe200078e0200 */
[----:B------:R-:W-:Y:S01]  /*b820*/  SHF.R.S32.HI R3, RZ, 0x1f, R2 ;  /* 0x0000001fff037819 */ /* 0x000fe20000011402 */
[----:B--2---:R-:W-:-:S04]  /*b830*/  IMAD R4, R9, UR4, RZ ;  /* 0x0000000409047c24 */ /* 0x004fc8000f8e02ff */
[C---:B---3--:R-:W-:Y:S02]  /*b840*/  IMAD R4, R8.reuse, UR5, R4 ;  /* 0x0000000508047c24 */ /* 0x048fe4000f8e0204 */
[----:B------:R-:W-:Y:S01]  /*b850*/  IMAD.WIDE.U32 R2, R8, UR4, R2 ;  /* 0x0000000408027c25 */ /* 0x000fe2000f8e0002 */
[----:B------:R-:W-:-:S03]  /*b860*/  ULDC.64 UR4, c[0x0][0x418] ;  /* 0x0001060000047ab9 */ /* 0x000fc60000000a00 */
[----:B------:R-:W-:Y:S01]  /*b870*/  IMAD.IADD R3, R4, 0x1, R3 ;  /* 0x0000000104037824 */ /* 0x000fe200078e0203 */
[----:B------:R-:W-:-:S04]  /*b880*/  LEA R4, P0, R2, UR4, 0x2 ;  /* 0x0000000402047c11 */ /* 0x000fc8000f8010ff */
[----:B------:R-:W-:-:S05]  /*b890*/  LEA.HI.X R5, R2, UR5, R3, 0x2, P0 ;  /* 0x0000000502057c11 */ /* 0x000fca00080f1403 */
[----:B------:R1:W5:Y:S04]  /*b8a0*/  LDG.E R16, desc[UR46][R4.64] ;  /* 0x0000002e04107981 */ /* 0x000368000c1e1900 */
.L_x_242:
        /* <DEDUP_REMOVED lines=8> */
.L_x_349:
[----:B------:R-:W-:Y:S05]  /*b930*/  BSYNC B1 ;  /* 0x0000000000017941 */ /* 0x000fea0003800000 */
.L_x_243:
        /* <DEDUP_REMOVED lines=9> */
.L_x_246:
[----:B------:R-:W-:Y:S05]  /*b9d0*/  BSYNC B1 ;  /* 0x0000000000017941 */ /* 0x000fea0003800000 */
.L_x_245:
        /* <DEDUP_REMOVED lines=12> */
.L_x_247:
        /* <DEDUP_REMOVED lines=13> */
.L_x_350:
[----:B------:R-:W-:Y:S05]  /*bb70*/  BSYNC B1 ;  /* 0x0000000000017941 */ /* 0x000fea0003800000 */
.L_x_248:
        /* <DEDUP_REMOVED lines=11> */
.L_x_251:
[----:B------:R-:W-:Y:S05]  /*bc30*/  BSYNC B1 ;  /* 0x0000000000017941 */ /* 0x000fea0003800000 */
.L_x_250:
        /* <DEDUP_REMOVED lines=9> */
.L_x_252:
        /* <DEDUP_REMOVED lines=15> */
.L_x_253:
        /* <DEDUP_REMOVED lines=15> */
.L_x_254:
        /* <DEDUP_REMOVED lines=15> */
.L_x_255:
        /* <DEDUP_REMOVED lines=10> */
.L_x_241:
[----:B------:R-:W-:Y:S05]  /*c040*/  BSYNC B0 ;  /* 0x0000000000007941 */ /* 0x000fea0003800000 */
.L_x_240:
[----:B------:R-:W2:Y:S04]  /*c050*/  LDL.LU R5, [R1+0x8] ;  /* 0x0000080001057983 */ /* 0x000ea80000300800 */
[----:B------:R-:W3:Y:S01]  /*c060*/  LDL.LU R4, [R1+0x20] ;  /* 0x0000200001047983 */ /* 0x000ee20000300800 */
[----:B------:R-:W-:-:S05]  /*c070*/  VIADD R19, R19, 0x1 ;  /* 0x0000000113137836 */ /* 0x000fca0000000000 */
[----:B------:R-:W-:-:S04]  /*c080*/  ISETP.NE.AND P0, PT, R19, 0x2, PT ;  /* 0x000000021300780c */ /* 0x000fc80003f05270 */
[----:B------:R-:W-:Y:S02]  /*c090*/  SEL R0, RZ, 0x1, P0 ;  /* 0x00000001ff007807 */ /* 0x000fe40000000000 */
[----:B------:R-:W-:Y:S02]  /*c0a0*/  SEL R19, R19, RZ, P0 ;  /* 0x000000ff13137207 */ /* 0x000fe40000000000 */
[----:B--2---:R-:W-:Y:S01]  /*c0b0*/  LOP3.LUT R5, R5, R0, RZ, 0x3c, !PT ;  /* 0x0000000005057212 */ /* 0x004fe200078e3cff */
[----:B---3--:R-:W-:-:S04]  /*c0c0*/  VIADD R0, R4, 0xfffffffd ;  /* 0xfffffffd04007836 */ /* 0x008fc80000000000 */
[----:B------:R1:W-:Y:S03]  /*c0d0*/  STL [R1+0x8], R5 ;  /* 0x0000080501007387 */ /* 0x0003e60000100800 */
.L_x_239:
[----:B------:R-:W2:Y:S01]  /*c0e0*/  LDL.LU R2, [R1+0x1c] ;  /* 0x00001c0001027983 */ /* 0x000ea20000300800 */
[----:B------:R-:W-:Y:S01]  /*c0f0*/  IMAD.MOV R6, RZ, RZ, -R6 ;  /* 0x000000ffff067224 */ /* 0x000fe200078e0a06 */
[----:B------:R-:W-:Y:S04]  /*c100*/  BSSY B0, `(.L_x_238) ;  /* 0x000013b000007945 */ /* 0x000fe80003800000 */
[----:B--2---:R-:W-:-:S13]  /*c110*/  ISETP.NE.AND P0, PT, R2, R6, PT ;  /* 0x000000060200720c */ /* 0x004fda0003f05270 */
[----:B------:R-:W-:Y:S05]  /*c120*/  @!P0 BRA `(.L_x_256) ;  /* 0x0000001000e08947 */ /* 0x000fea0003800000 */
.L_x_289:
[----:B------:R-:W-:Y:S01]  /*c130*/  LOP3.LUT P0, RZ, R18, 0x2, RZ, 0xc0, !PT ;  /* 0x0000000212ff7812 */ /* 0x000fe2000780c0ff */
[----:B------:R-:W-:-:S12]  /*c140*/  BSSY B1, `(.L_x_257) ;  /* 0x0000093000017945 */ /* 0x000fd80003800000 */
[----:B--2---:R-:W-:Y:S05]  /*c150*/  @!P0 BRA `(.L_x_258) ;  /* 0x0000000800448947 */ /* 0x004fea0003800000 */
[----:B------:R-:W-:Y:S01]  /*c160*/  LOP3.LUT P0, RZ, R18, 0x1, RZ, 0xc0, !PT ;  /* 0x0000000112ff7812 */ /* 0x000fe2000780c0ff */
[----:B------:R-:W-:-:S12]  /*c170*/  IMAD.MOV.U32 R6, RZ, RZ, R0 ;  /* 0x000000ffff067224 */ /* 0x000fd800078e0000 */
[----:B------:R-:W-:Y:S05]  /*c180*/  @!P0 BRA `(.L_x_259) ;  /* 0x0000000000508947 */ /* 0x000fea0003800000 */
[----:B0-----:R-:W2:Y:S01]  /*c190*/  LDL R7, [R1+0xc] ;  /* 0x00000c0001077983 */ /* 0x001ea20000100800 */
[----:B------:R-:W0:Y:S01]  /*c1a0*/  LDC R6, c[0x0][0x43c] ;  /* 0x00010f00ff067b82 */ /* 0x000e220000000800 */
[----:B------:R-:W-:Y:S02]  /*c1b0*/  ULDC.64 UR4, c[0x0][0x428] ;  /* 0x00010a0000047ab9 */ /* 0x000fe40000000a00 */
[----:B-1----:R-:W3:Y:S01]  /*c1c0*/  LDL R5, [R1] ;  /* 0x0000000001057983 */ /* 0x002ee20000100800 */
[----:B0-----:R-:W-:-:S13]  /*c1d0*/  ISETP.NE.AND P0, PT, R6, 0x1, PT ;  /* 0x000000010600780c */ /* 0x001fda0003f05270 */
[----:B------:R-:W0:Y:S02]  /*c1e0*/  @P0 LDC.64 R2, c[0x0][0x440] ;  /* 0x00011000ff020b82 */ /* 0x000e240000000a00 */
[----:B0-----:R-:W-:-:S04]  /*c1f0*/  @P0 IMAD.HI.U32 R4, R0, R2, RZ ;  /* 0x0000000200040227 */ /* 0x001fc800078e00ff */
        /* <DEDUP_REMOVED lines=13> */
.L_x_259:
[----:B------:R-:W3:Y:S01]  /*c2d0*/  LDL R2, [R1+0x8] ;  /* 0x0000080001027983 */ /* 0x000ee20000100800 */
        /* <DEDUP_REMOVED lines=8> */
.L_x_351:
[----:B------:R-:W-:Y:S05]  /*c360*/  BSYNC B2 ;  /* 0x0000000000027941 */ /* 0x000fea0003800000 */
.L_x_260:
        /* <DEDUP_REMOVED lines=9> */
.L_x_263:
[----:B------:R-:W-:Y:S05]  /*c400*/  BSYNC B2 ;  /* 0x0000000000027941 */ /* 0x000fea0003800000 */
.L_x_262:
        /* <DEDUP_REMOVED lines=8> */
[----:B-1----:R-:W-:Y:S01]  /*c490*/  VIADD R5, R4, 0x32430 ;  /* 0x0003243004057836 */ /* 0x002fe20000000000 */
[----:B------:R-:W-:Y:S01]  /*c4a0*/  UMOV UR6, 0x0 ;  /* 0x0000000000067882 */ /* 0x000fe20000000000 */
[----:B------:R-:W-:Y:S01]  /*c4b0*/  VIADD R3, R3, 0x1c400 ;  /* 0x0001c40003037836 */ /* 0x000fe20000000000 */
[----:B------:R-:W-:-:S09]  /*c4c0*/  UMOV UR7, 0x14f00000 ;  /* 0x14f0000000077882 */ /* 0x000fd20000000000 */
.L_x_264:
        /* <DEDUP_REMOVED lines=13> */
.L_x_352:
[----:B------:R-:W-:Y:S05]  /*c5a0*/  BSYNC B2 ;  /* 0x0000000000027941 */ /* 0x000fea0003800000 */
.L_x_265:
        /* <DEDUP_REMOVED lines=11> */
.L_x_268:
[----:B------:R-:W-:Y:S05]  /*c660*/  BSYNC B2 ;  /* 0x0000000000027941 */ /* 0x000fea0003800000 */
.L_x_267:
        /* <DEDUP_REMOVED lines=9> */
.L_x_269:
        /* <DEDUP_REMOVED lines=15> */
.L_x_270:
        /* <DEDUP_REMOVED lines=15> */
.L_x_271:
        /* <DEDUP_REMOVED lines=15> */
.L_x_272:
        /* <DEDUP_REMOVED lines=10> */
.L_x_258:
[----:B------:R-:W-:Y:S05]  /*ca70*/  BSYNC B1 ;  /* 0x0000000000017941 */ /* 0x000fea0003800000 */
.L_x_257:
[----:B------:R-:W2:Y:S01]  /*ca80*/  LDL.LU R2, [R1+0x8] ;  /* 0x0000080001027983 */ /* 0x000ea20000300800 */
[----:B------:R-:W-:Y:S01]  /*ca90*/  LOP3.LUT P2, RZ, R18, 0x2, RZ, 0xc0, !PT ;  /* 0x0000000212ff7812 */ /* 0x000fe2000784c0ff */
[----:B0-----:R-:W-:Y:S01]  /*caa0*/  VIADD R7, R19, 0x1 ;  /* 0x0000000113077836 */ /* 0x001fe20000000000 */
[----:B------:R-:W-:Y:S04]  /*cab0*/  BSSY B1, `(.L_x_273) ;  /* 0x0000096000017945 */ /* 0x000fe80003800000 */
[----:B------:R-:W-:-:S04]  /*cac0*/  ISETP.NE.AND P0, PT, R7, 0x2, PT ;  /* 0x000000020700780c */ /* 0x000fc80003f05270 */
[----:B------:R-:W-:Y:S02]  /*cad0*/  SEL R6, RZ, 0x1, P0 ;  /* 0x00000001ff067807 */ /* 0x000fe40000000000 */
[----:B------:R-:W-:Y:S02]  /*cae0*/  SEL R7, R7, RZ, P0 ;  /* 0x000000ff07077207 */ /* 0x000fe40000000000 */
[----:B--2---:R-:W-:Y:S01]  /*caf0*/  LOP3.LUT R6, R2, R6, RZ, 0x3c, !PT ;  /* 0x0000000602067212 */ /* 0x004fe200078e3cff */
[----:B------:R-:W-:Y:S06]  /*cb00*/  @!P2 BRA `(.L_x_274) ;  /* 0x000000080040a947 */ /* 0x000fec0003800000 */
[----:B------:R-:W-:Y:S01]  /*cb10*/  LOP3.LUT P2, RZ, R18, 0x1, RZ, 0xc0, !PT ;  /* 0x0000000112ff7812 */ /* 0x000fe2000784c0ff */
[----:B------:R-:W-:-:S12]  /*cb20*/  VIADD R8, R0, 0xffffffff ;  /* 0xffffffff00087836 */ /* 0x000fd80000000000 */
[----:B------:R-:W-:Y:S05]  /*cb30*/  @!P2 BRA `(.L_x_275) ;  /* 0x000000000050a947 */ /* 0x000fea0003800000 */
[----:B------:R-:W2:Y:S01]  /*cb40*/  LDL R10, [R1+0xc] ;  /* 0x00000c00010a7983 */ /* 0x000ea20000100800 */
[----:B------:R-:W0:Y:S01]  /*cb50*/  LDC R4, c[0x0][0x43c] ;  /* 0x00010f00ff047b82 */ /* 0x000e220000000800 */
[----:B------:R-:W-:Y:S02]  /*cb60*/  ULDC.64 UR4, c[0x0][0x428] ;  /* 0x00010a0000047ab9 */ /* 0x000fe40000000a00 */
[----:B------:R-:W3:Y:S01]  /*cb70*/  LDL R9, [R1] ;  /* 0x0000000001097983 */ /* 0x000ee20000100800 */
[----:B0-----:R-:W-:-:S13]  /*cb80*/  ISETP.NE.AND P0, PT, R4, 0x1, PT ;  /* 0x000000010400780c */ /* 0x001fda0003f05270 */
        /* <DEDUP_REMOVED lines=15> */
.L_x_275:
        /* <DEDUP_REMOVED lines=8> */
.L_x_353:
[----:B------:R-:W-:Y:S05]  /*cd00*/  BSYNC B2 ;  /* 0x0000000000027941 */ /* 0x000fea0003800000 */
.L_x_276:
        /* <DEDUP_REMOVED lines=9> */
.L_x_279:
[----:B------:R-:W-:Y:S05]  /*cda0*/  BSYNC B2 ;  /* 0x0000000000027941 */ /* 0x000fea0003800000 */
.L_x_278:
[----:B------:R-:W-:Y:S01]  /*cdb0*/  IMAD.MOV.U32 R10, RZ, RZ, RZ ;  /* 0x000000ffff0a7224 */ /* 0x000fe200078e00ff */
[----:B------:R-:W-:Y:S01]  /*cdc0*/  UIADD3 UR4, UP0, UR40, 0x370, URZ ;  /* 0x0000037028047890 */ /* 0x000fe2000ff1e03f */
[----:B------:R-:W-:Y:S01]  /*cdd0*/  IMAD.U32 R9, RZ, RZ, UR37 ;  /* 0x00000025ff097e24 */ /* 0x000fe2000f8e00ff */
        /* <DEDUP_REMOVED lines=9> */
.L_x_280:
        /* <DEDUP_REMOVED lines=13> */
.L_x_354:
[----:B------:R-:W-:Y:S05]  /*cf40*/  BSYNC B2 ;  /* 0x0000000000027941 */ /* 0x000fea0003800000 */
.L_x_281:
        /* <DEDUP_REMOVED lines=11> */
.L_x_284:
[----:B------:R-:W-:Y:S05]  /*d000*/  BSYNC B2 ;  /* 0x0000000000027941 */ /* 0x000fea0003800000 */
.L_x_283:
        /* <DEDUP_REMOVED lines=9> */
.L_x_285:
        /* <DEDUP_REMOVED lines=15> */
.L_x_286:
        /* <DEDUP_REMOVED lines=15> */
.L_x_287:
        /* <DEDUP_REMOVED lines=15> */
.L_x_288:
        /* <DEDUP_REMOVED lines=10> */
.L_x_274:
[----:B------:R-:W-:Y:S05]  /*d410*/  BSYNC B1 ;  /* 0x0000000000017941 */ /* 0x000fea0003800000 */
.L_x_273:
[----:B------:R-:W-:Y:S01]  /*d420*/  VIADD R7, R7, 0x1 ;  /* 0x0000000107077836 */ /* 0x000fe20000000000 */
[C---:B------:R-:W-:Y:S01]  /*d430*/  ISETP.GT.AND P1, PT, R0.reuse, 0x1, PT ;  /* 0x000000010000780c */ /* 0x040fe20003f24270 */
[----:B------:R-:W-:-:S03]  /*d440*/  VIADD R0, R0, 0xfffffffe ;  /* 0xfffffffe00007836 */ /* 0x000fc60000000000 */
[----:B------:R-:W-:-:S04]  /*d450*/  ISETP.NE.AND P0, PT, R7, 0x2, PT ;  /* 0x000000020700780c */ /* 0x000fc80003f05270 */
[----:B------:R-:W-:Y:S02]  /*d460*/  SEL R2, RZ, 0x1, P0 ;  /* 0x00000001ff027807 */ /* 0x000fe40000000000 */
[----:B------:R-:W-:Y:S02]  /*d470*/  SEL R19, R7, RZ, P0 ;  /* 0x000000ff07137207 */ /* 0x000fe40000000000 */
[----:B------:R-:W-:-:S05]  /*d480*/  LOP3.LUT R2, R6, R2, RZ, 0x3c, !PT ;  /* 0x0000000206027212 */ /* 0x000fca00078e3cff */
[----:B------:R2:W-:Y:S01]  /*d490*/  STL [R1+0x8], R2 ;  /* 0x0000080201007387 */ /* 0x0005e20000100800 */
[----:B------:R-:W-:Y:S05]  /*d4a0*/  @P1 BRA `(.L_x_289) ;  /* 0xffffffec00201947 */ /* 0x000fea000383ffff */
.L_x_256:
[----:B------:R-:W-:Y:S05]  /*d4b0*/  BSYNC B0 ;  /* 0x0000000000007941 */ /* 0x000fea0003800000 */
.L_x_238:
        /* <DEDUP_REMOVED lines=10> */
.L_x_210:
[----:B0-----:R-:W0:Y:S01]  /*d560*/  S2R R3, SR_CgaCtaId ;  /* 0x0000000000037919 */ /* 0x001e220000008800 */
[----:B------:R-:W-:Y:S01]  /*d570*/  MOV R0, 0x400 ;  /* 0x0000040000007802 */ /* 0x000fe20000000f00 */
[----:B------:R-:W-:Y:S03]  /*d580*/  BSSY B0, `(.L_x_291) ;  /* 0x0000005000007945 */ /* 0x000fe60003800000 */
[----:B0-----:R-:W-:Y:S02]  /*d590*/  LEA R0, R3, R0, 0x18 ;  /* 0x0000000003007211 */ /* 0x001fe400078ec0ff */
[----:B------:R-:W-:-:S04]  /*d5a0*/  SHF.L.U32 R3, R2, 0x1f, RZ ;  /* 0x0000001f02037819 */ /* 0x000fc800000006ff */
[----:B------:R-:W0:Y:S02]  /*d5b0*/  SYNCS.PHASECHK.TRANS64.TRYWAIT P0, [R0+URZ+0x32420], R3 ;  /* 0x03242003000075a7 */ /* 0x000e24000800017f */
[----:B0-----:R-:W-:Y:S05]  /*d5c0*/  @!P0 BRA `(.L_x_292) ;  /* 0x0000002000988947 */ /* 0x001fea0003800000 */
.L_x_355:
[----:B------:R-:W-:Y:S05]  /*d5d0*/  BSYNC B0 ;  /* 0x0000000000007941 */ /* 0x000fea0003800000 */
.L_x_291:
[----:B------:R-:W-:-:S03]  /*d5e0*/  UMOV UR4, 0xffffffff ;  /* 0xffffffff00047882 */ /* 0x000fc60000000000 */
[----:B------:R-:W-:Y:S05]  /*d5f0*/  BRA.DIV UR4, `(.L_x_293) ;  /* 0x0000002204a07947 */ /* 0x000fea000b800000 */
[----:B------:R-:W2:Y:S02]  /*d600*/  S2R R2, SR_TID.X ;  /* 0x0000000000027919 */ /* 0x000ea40000002100 */
[----:B--2---:R-:W-:-:S04]  /*d610*/  SHF.R.U32.HI R2, RZ, 0x5, R2 ;  /* 0x00000005ff027819 */ /* 0x004fc80000011602 */
[----:B------:R-:W-:-:S05]  /*d620*/  LOP3.LUT R2, R2, 0x3, RZ, 0xc0, !PT ;  /* 0x0000000302027812 */ /* 0x000fca00078ec0ff */
[----:B------:R2:W3:Y:S02]  /*d630*/  SHFL.IDX PT, R14, R2, RZ, 0x1f ;  /* 0x00001fff020e7589 */ /* 0x0004e400000e0000 */
.L_x_358:
[----:B---3--:R-:W-:Y:S01]  /*d640*/  ISETP.NE.AND P0, PT, R14, RZ, PT ;  /* 0x000000ff0e00720c */ /* 0x008fe20003f05270 */
[----:B------:R-:W-:-:S12]  /*d650*/  BSSY B0, `(.L_x_294) ;  /* 0x0000025000007945 */ /* 0x000fd80003800000 */
[----:B------:R-:W-:Y:S05]  /*d660*/  @P0 BRA `(.L_x_295) ;  /* 0x00000000008c0947 */ /* 0x000fea0003800000 */
[----:B------:R-:W-:-:S03]  /*d670*/  UMOV UR4, 0xffffffff ;  /* 0xffffffff00047882 */ /* 0x000fc60000000000 */
[----:B------:R-:W-:Y:S05]  /*d680*/  BRA.DIV UR4, `(.L_x_296) ;  /* 0x0000002204b07947 */ /* 0x000fea000b800000 */
[----:B------:R-:W-:-:S13]  /*d690*/  ELECT P6, URZ, PT ;  /* 0x00000000003f782f */ /* 0x000fda00038c0000 */
.L_x_361:
[----:B------:R-:W-:Y:S05]  /*d6a0*/  @!P6 BRA `(.L_x_295) ;  /* 0x00000000007ce947 */ /* 0x000fea0003800000 */
[----:B------:R-:W-:-:S06]  /*d6b0*/  ULOP3.LUT UR4, UR36, 0x2, URZ, 0xfc, !UPT ;  /* 0x0000000224047892 */ /* 0x000fcc000f8efc3f */
[----:B--2---:R-:W-:-:S05]  /*d6c0*/  IMAD.U32 R2, RZ, RZ, UR4 ;  /* 0x00000004ff027e24 */ /* 0x004fca000f8e00ff */
[----:B------:R-:W-:-:S13]  /*d6d0*/  ISETP.NE.AND P2, PT, R2, 0x3, PT ;  /* 0x000000030200780c */ /* 0x000fda0003f45270 */
[----:B------:R-:W-:Y:S05]  /*d6e0*/  @!P2 BRA `(.L_x_297) ;  /* 0x000000000004a947 */ /* 0x000fea0003800000 */
[----:B------:R-:W-:Y:S01]  /*d6f0*/  BPT.TRAP 0x1 ;  /* 0x000000040000795c */ /* 0x000fe20000300000 */
.L_x_297:
[----:B------:R-:W1:Y:S01]  /*d700*/  LDL.LU R7, [R1+0x8] ;  /* 0x0000080001077983 */ /* 0x000e620000300800 */
[----:B------:R-:W-:Y:S02]  /*d710*/  VIADD R2, R0, 0x32440 ;  /* 0x0003244000027836 */ /* 0x000fe40000000000 */
[C---:B0-----:R-:W-:Y:S02]  /*d720*/  VIADD R3, R19.reuse, 0x1 ;  /* 0x0000000113037836 */ /* 0x041fe40000000000 */
[----:B------:R-:W-:-:S03]  /*d730*/  IMAD R6, R19, 0x8, R2 ;  /* 0x0000000813067824 */ /* 0x000fc600078e0202 */
[----:B------:R-:W-:-:S04]  /*d740*/  ISETP.NE.AND P1, PT, R3, 0x2, PT ;  /* 0x000000020300780c */ /* 0x000fc80003f25270 */
[----:B------:R-:W-:Y:S02]  /*d750*/  SEL R4, RZ, 0x1, P1 ;  /* 0x00000001ff047807 */ /* 0x000fe40000800000 */
[----:B------:R-:W-:Y:S02]  /*d760*/  SEL R3, R3, RZ, P1 ;  /* 0x000000ff03037207 */ /* 0x000fe40000800000 */
[C---:B-1----:R-:W-:Y:S02]  /*d770*/  SHF.L.U32 R5, R7.reuse, 0x1f, RZ ;  /* 0x0000001f07057819 */ /* 0x042fe400000006ff */
[----:B------:R-:W-:Y:S01]  /*d780*/  LOP3.LUT R4, R7, R4, RZ, 0x3c, !PT ;  /* 0x0000000407047212 */ /* 0x000fe200078e3cff */
[----:B------:R-:W-:Y:S01]  /*d790*/  IMAD R7, R3, 0x8, R2 ;  /* 0x0000000803077824 */ /* 0x000fe200078e0202 */
[----:B------:R-:W0:Y:S02]  /*d7a0*/  SYNCS.PHASECHK.TRANS64.TRYWAIT P0, [R6+URZ], R5 ;  /* 0x00000005060075a7 */ /* 0x000e24000800017f */
[----:B------:R-:W-:Y:S01]  /*d7b0*/  SHF.L.U32 R2, R4, 0x1f, RZ ;  /* 0x0000001f04027819 */ /* 0x000fe200000006ff */
[----:B0-----:R-:W-:Y:S06]  /*d7c0*/  @!P0 BRA `(.L_x_298) ;  /* 0x0000002000808947 */ /* 0x001fec0003800000 */
.L_x_362:
[----:B------:R-:W1:Y:S02]  /*d7d0*/  SYNCS.PHASECHK.TRANS64.TRYWAIT P0, [R7+URZ], R2 ;  /* 0x00000002070075a7 */ /* 0x000e64000800017f */
[----:B-1----:R-:W-:Y:S05]  /*d7e0*/  @!P0 BRA `(.L_x_299) ;  /* 0x00000020008c8947 */ /* 0x002fea0003800000 */
.L_x_363:
[----:B------:R-:W-:Y:S05]  /*d7f0*/  @!P2 BRA `(.L_x_300) ;  /* 0x000000000004a947 */ /* 0x000fea0003800000 */
[----:B------:R-:W-:Y:S01]  /*d800*/  BPT.TRAP 0x1 ;  /* 0x000000040000795c */ /* 0x000fe20000300000 */
.L_x_300:
[----:B------:R-:W-:-:S04]  /*d810*/  VIADD R0, R0, 0x32460 ;  /* 0x0003246000007836 */ /* 0x000fc80000000000 */
[----:B------:R-:W-:-:S04]  /*d820*/  IMAD R4, R19, 0x8, R0 ;  /* 0x0000000813047824 */ /* 0x000fc800078e0200 */
[----:B------:R-:W2:Y:S02]  /*d830*/  SYNCS.PHASECHK.TRANS64.TRYWAIT P0, [R4+URZ], R5 ;  /* 0x00000005040075a7 */ /* 0x000ea4000800017f */
[----:B--2---:R-:W-:Y:S05]  /*d840*/  @!P0 BRA `(.L_x_301) ;  /* 0x0000002000888947 */ /* 0x004fea0003800000 */
.L_x_364:
[----:B------:R-:W-:-:S07]  /*d850*/  IMAD R3, R3, 0x8, R0 ;  /* 0x0000000803037824 */ /* 0x000fce00078e0200 */
.L_x_302:
[----:B---3--:R3:W4:Y:S02]  /*d860*/  SYNCS.PHASECHK.TRANS64.TRYWAIT P0, [R3+URZ], R2 ;  /* 0x00000002030075a7 */ /* 0x008724000800017f */
[----:B----4-:R-:W-:Y:S05]  /*d870*/  @!P0 NANOSLEEP.SYNCS 0x989680 ;  /* 0x009896800000895d */ /* 0x010fea0003900000 */
[----:B------:R-:W4:Y:S02]  /*d880*/  @!P0 SYNCS.PHASECHK.TRANS64 P0, [R3+URZ], R2 ;  /* 0x00000002030085a7 */ /* 0x000f24000800007f */
[----:B----4-:R-:W-:Y:S05]  /*d890*/  @!P0 BRA `(.L_x_302) ;  /* 0xfffffffc00f08947 */ /* 0x010fea000383ffff */
.L_x_295:
[----:B------:R-:W-:Y:S05]  /*d8a0*/  BSYNC B0 ;  /* 0x0000000000007941 */ /* 0x000fea0003800000 */
.L_x_294:
[----:B------:R-:W-:Y:S05]  /*d8b0*/  EXIT ;  /* 0x000000000000794d */ /* 0x000fea0003800000 */
.L_x_181:
[----:B0-----:R-:W-:-:S04]  /*d8c0*/  IMAD.U32 R3, RZ, RZ, UR50 ;  /* 0x00000032ff037e24 */ /* 0x001fc8000f8e00ff */
[----:B------:R0:W1:Y:S03]  /*d8d0*/  SYNCS.PHASECHK.TRANS64.TRYWAIT P0, [R3+URZ+0x32400], R0 ;  /* 0x03240000030075a7 */ /* 0x000066000800017f */
[----:B-1----:R-:W-:Y:S05]  /*d8e0*/  @!P0 NANOSLEEP.SYNCS 0x989680 ;  /* 0x009896800000895d */ /* 0x002fea0003900000 */
[----:B------:R-:W1:Y:S02]  /*d8f0*/  @!P0 SYNCS.PHASECHK.TRANS64 P0, [R3+URZ+0x32400], R0 ;  /* 0x03240000030085a7 */ /* 0x000e64000800007f */
[----:B-1----:R-:W-:Y:S05]  /*d900*/  @!P0 BRA `(.L_x_181) ;  /* 0xfffffffc00ec8947 */ /* 0x002fea000383ffff */
[----:B------:R-:W-:Y:S05]  /*d910*/  BRA `(.L_x_303) ;  /* 0xffffff38002c7947 */ /* 0x000fea000383ffff */
.L_x_185:
[----:B-1----:R-:W-:-:S04]  /*d920*/  IMAD.U32 R4, RZ, RZ, UR26 ;  /* 0x0000001aff047e24 */ /* 0x002fc8000f8e00ff */
[----:B------:R1:W2:Y:S03]  /*d930*/  SYNCS.PHASECHK.TRANS64.TRYWAIT P1, [R4+URZ+0x32430], R3 ;  /* 0x03243003040075a7 */ /* 0x0002a6000802017f */
[----:B--2---:R-:W-:Y:S05]  /*d940*/  @!P1 NANOSLEEP.SYNCS 0x989680 ;  /* 0x009896800000995d */ /* 0x004fea0003900000 */
[----:B------:R-:W2:Y:S02]  /*d950*/  @!P1 SYNCS.PHASECHK.TRANS64 P1, [R4+URZ+0x32430], R3 ;  /* 0x03243003040095a7 */ /* 0x000ea4000802007f */
[----:B--2---:R-:W-:Y:S05]  /*d960*/  @!P1 BRA `(.L_x_185) ;  /* 0xfffffffc00ec9947 */ /* 0x004fea000383ffff */
[----:B------:R-:W-:Y:S05]  /*d970*/  BRA `(.L_x_184) ;  /* 0xffffff3800507947 */ /* 0x000fea000383ffff */
.L_x_186:
[----:B--2---:R-:W-:-:S04]  /*d980*/  IMAD.U32 R5, RZ, RZ, UR50 ;  /* 0x00000032ff057e24 */ /* 0x004fc8000f8e00ff */
[----:B------:R2:W3:Y:S03]  /*d990*/  SYNCS.PHASECHK.TRANS64.TRYWAIT P1, [R5+URZ+0x32410], R0 ;  /* 0x03241000050075a7 */ /* 0x0004e6000802017f */
[----:B---3--:R-:W-:Y:S05]  /*d9a0*/  @!P1 NANOSLEEP.SYNCS 0x989680 ;  /* 0x009896800000995d */ /* 0x008fea0003900000 */
[----:B------:R-:W3:Y:S02]  /*d9b0*/  @!P1 SYNCS.PHASECHK.TRANS64 P1, [R5+URZ+0x32410], R0 ;  /* 0x03241000050095a7 */ /* 0x000ee4000802007f */
[----:B---3--:R-:W-:Y:S05]  /*d9c0*/  @!P1 BRA `(.L_x_186) ;  /* 0xfffffffc00ec9947 */ /* 0x008fea000383ffff */
[----:B------:R-:W-:Y:S05]  /*d9d0*/  BRA `(.L_x_304) ;  /* 0xffffff3800d07947 */ /* 0x000fea000383ffff */
.L_x_190:
[----:B--2---:R-:W-:-:S04]  /*d9e0*/  IMAD.U32 R0, RZ, RZ, UR26 ;  /* 0x0000001aff007e24 */ /* 0x004fc8000f8e00ff */
[----:B------:R2:W4:Y:S03]  /*d9f0*/  SYNCS.PHASECHK.TRANS64.TRYWAIT P1, [R0+URZ+0x32450], R3 ;  /* 0x03245003000075a7 */ /* 0x000526000802017f */
[----:B----4-:R-:W-:Y:S05]  /*da00*/  @!P1 NANOSLEEP.SYNCS 0x989680 ;  /* 0x009896800000995d */ /* 0x010fea0003900000 */
[----:B------:R-:W4:Y:S02]  /*da10*/  @!P1 SYNCS.PHASECHK.TRANS64 P1, [R0+URZ+0x32450], R3 ;  /* 0x03245003000095a7 */ /* 0x000f24000802007f */
[----:B----4-:R-:W-:Y:S05]  /*da20*/  @!P1 BRA `(.L_x_190) ;  /* 0xfffffffc00ec9947 */ /* 0x010fea000383ffff */
[----:B------:R-:W-:Y:S05]  /*da30*/  BRA `(.L_x_189) ;  /* 0xffffff3800d87947 */ /* 0x000fea000383ffff */
.L_x_195:
[----:B--2---:R-:W-:-:S04]  /*da40*/  IMAD.U32 R4, RZ, RZ, UR29 ;  /* 0x0000001dff047e24 */ /* 0x004fc8000f8e00ff */
[----:B------:R2:W3:Y:S03]  /*da50*/  SYNCS.PHASECHK.TRANS64.TRYWAIT P3, [R4+URZ+0x32430], R3 ;  /* 0x03243003040075a7 */ /* 0x0004e6000806017f */
[----:B---3--:R-:W-:Y:S05]  /*da60*/  @!P3 NANOSLEEP.SYNCS 0x989680 ;  /* 0x009896800000b95d */ /* 0x008fea0003900000 */
[----:B------:R-:W3:Y:S02]  /*da70*/  @!P3 SYNCS.PHASECHK.TRANS64 P3, [R4+URZ+0x32430], R3 ;  /* 0x032430030400b5a7 */ /* 0x000ee4000806007f */
[----:B---3--:R-:W-:Y:S05]  /*da80*/  @!P3 BRA `(.L_x_195) ;  /* 0xfffffffc00ecb947 */ /* 0x008fea000383ffff */
[----:B------:R-:W-:Y:S05]  /*da90*/  BRA `(.L_x_194) ;  /* 0xffffff60000c7947 */ /* 0x000fea000383ffff */
.L_x_199:
[----:B--2---:R-:W-:-:S04]  /*daa0*/  IMAD.U32 R4, RZ, RZ, UR29 ;  /* 0x0000001dff047e24 */ /* 0x004fc8000f8e00ff */
[----:B------:R2:W4:Y:S03]  /*dab0*/  SYNCS.PHASECHK.TRANS64.TRYWAIT P3, [R4+URZ+0x32450], R3 ;  /* 0x03245003040075a7 */ /* 0x000526000806017f */
[----:B----4-:R-:W-:Y:S05]  /*dac0*/  @!P3 NANOSLEEP.SYNCS 0x989680 ;  /* 0x009896800000b95d */ /* 0x010fea0003900000 */
[----:B------:R-:W4:Y:S02]  /*dad0*/  @!P3 SYNCS.PHASECHK.TRANS64 P3, [R4+URZ+0x32450], R3 ;  /* 0x032450030400b5a7 */ /* 0x000f24000806007f */
[----:B----4-:R-:W-:Y:S05]  /*dae0*/  @!P3 BRA `(.L_x_199) ;  /* 0xfffffffc00ecb947 */ /* 0x010fea000383ffff */
[----:B------:R-:W-:Y:S05]  /*daf0*/  BRA `(.L_x_198) ;  /* 0xffffff6000647947 */ /* 0x000fea000383ffff */
.L_x_214:
        /* <DEDUP_REMOVED lines=11> */
.L_x_306:
[----:B------:R-:W-:Y:S05]  /*dbb0*/  BSYNC B0 ;  /* 0x0000000000007941 */ /* 0x000fea0003800000 */
.L_x_305:
[----:B------:R-:W-:Y:S05]  /*dbc0*/  BRA `(.L_x_307) ;  /* 0xffffffb800347947 */ /* 0x000fea000383ffff */
.L_x_216:
[----:B------:R-:W-:Y:S01]  /*dbd0*/  BSSY B0, `(.L_x_308) ;  /* 0x0000006000007945 */ /* 0x000fe20003800000 */
[----:B------:R-:W-:-:S07]  /*dbe0*/  IMAD.MOV.U32 R15, RZ, RZ, -0x1 ;  /* 0xffffffffff0f7424 */ /* 0x000fce00078e00ff */
[----:B012---:R-:W-:Y:S05]  /*dbf0*/  WARPSYNC.COLLECTIVE R15, `(.L_x_309) ;  /* 0x000000000f0c7348 */ /* 0x007fea0003c00000 */
[----:B------:R-:W-:Y:S02]  /*dc00*/  ELECT P6, UR62, PT ;  /* 0x00000000003e782f */ /* 0x000fe400038c0000 */
[----:B------:R-:W-:Y:S01]  /*dc10*/  MOV R14, UR62 ;  /* 0x0000003e000e7c02 */ /* 0x000fe20008000f00 */
[----:B012---:R-:W-:Y:S10]  /*dc20*/  ENDCOLLECTIVE ;  /* 0x000000000000791b */ /* 0x007ff40003800000 */
.L_x_309:
[----:B------:R-:W-:Y:S05]  /*dc30*/  BSYNC B0 ;  /* 0x0000000000007941 */ /* 0x000fea0003800000 */
.L_x_308:
[----:B------:R-:W-:Y:S05]  /*dc40*/  BRA `(.L_x_310) ;  /* 0xffffffb800347947 */ /* 0x000fea000383ffff */
.L_x_218:
[----:B--2---:R2:W4:Y:S02]  /*dc50*/  SYNCS.PHASECHK.TRANS64.TRYWAIT P0, [R0+URZ+0x32440], R2 ;  /* 0x03244002000075a7 */ /* 0x004524000800017f */
[----:B----4-:R-:W-:Y:S05]  /*dc60*/  @!P0 NANOSLEEP.SYNCS 0x989680 ;  /* 0x009896800000895d */ /* 0x010fea0003900000 */
[----:B------:R-:W4:Y:S02]  /*dc70*/  @!P0 SYNCS.PHASECHK.TRANS64 P0, [R0+URZ+0x32440], R2 ;  /* 0x03244002000085a7 */ /* 0x000f24000800007f */
[----:B----4-:R-:W-:Y:S05]  /*dc80*/  @!P0 BRA `(.L_x_218) ;  /* 0xfffffffc00f08947 */ /* 0x010fea000383ffff */
[----:B------:R-:W-:Y:S05]  /*dc90*/  BRA `(.L_x_311) ;  /* 0xffffffb800907947 */ /* 0x000fea000383ffff */
.L_x_221:
[----:B------:R-:W-:Y:S01]  /*dca0*/  IMAD.MOV.U32 R13, RZ, RZ, R2 ;  /* 0x000000ffff0d7224 */ /* 0x000fe200078e0002 */
[----:B------:R-:W0:Y:S01]  /*dcb0*/  S2R R5, SR_TID.X ;  /* 0x0000000000057919 */ /* 0x000e220000002100 */
[----:B------:R-:W-:Y:S02]  /*dcc0*/  IMAD.MOV.U32 R12, RZ, RZ, RZ ;  /* 0x000000ffff0c7224 */ /* 0x000fe400078e00ff */
[----:B------:R-:W-:Y:S01]  /*dcd0*/  IMAD.MOV.U32 R11, RZ, RZ, 0x181f ;  /* 0x0000181fff0b7424 */ /* 0x000fe200078e00ff */
[----:B------:R1:W-:Y:S01]  /*dce0*/  STL [R1+0x60], R9 ;  /* 0x0000600901007387 */ /* 0x0003e20000100800 */
[----:B------:R-:W-:-:S07]  /*dcf0*/  IMAD.MOV.U32 R15, RZ, RZ, -0x1 ;  /* 0xffffffffff0f7424 */ /* 0x000fce00078e00ff */
[----:B01---5:R-:W-:Y:S05]  /*dd00*/  WARPSYNC.COLLECTIVE R15, `(.L_x_312) ;  /* 0x000000000f087348 */ /* 0x023fea0003c00000 */
[----:B------:R2:W3:Y:S02]  /*dd10*/  SHFL.IDX P6, R14, R13, R12, R11 ;  /* 0x0000000c0d0e7389 */ /* 0x0004e400000c000b */
[----:B0123-5:R-:W-:Y:S01]  /*dd20*/  ENDCOLLECTIVE ;  /* 0x000000000000791b */ /* 0x02ffe20003800000 */
.L_x_312:
[----:B------:R-:W-:Y:S01]  /*dd30*/  IMAD.MOV.U32 R13, RZ, RZ, R0 ;  /* 0x000000ffff0d7224 */ /* 0x000fe200078e0000 */
[----:B------:R-:W-:Y:S01]  /*dd40*/  LOP3.LUT R5, R5, 0x7f, RZ, 0xc0, !PT ;  /* 0x0000007f05057812 */ /* 0x000fe200078ec0ff */
[----:B------:R-:W-:-:S07]  /*dd50*/  IMAD.MOV.U32 R7, RZ, RZ, R14 ;  /* 0x000000ffff077224 */ /* 0x000fce00078e000e */
[----:B------:R-:W-:Y:S05]  /*dd60*/  WARPSYNC.COLLECTIVE R15, `(.L_x_313) ;  /* 0x000000000f087348 */ /* 0x000fea0003c00000 */
[----:B------:R0:W1:Y:S02]  /*dd70*/  SHFL.IDX P6, R14, R13, R12, R11 ;  /* 0x0000000c0d0e7389 */ /* 0x00006400000c000b */
[----:B01----:R-:W-:Y:S01]  /*dd80*/  ENDCOLLECTIVE ;  /* 0x000000000000791b */ /* 0x003fe20003800000 */
.L_x_313:
[----:B------:R-:W-:Y:S01]  /*dd90*/  ULDC UR4, c[0x0][0x288] ;  /* 0x0000a20000047ab9 */ /* 0x000fe20000000800 */
[----:B------:R-:W-:Y:S01]  /*dda0*/  SHF.R.U32.HI R9, RZ, 0x3, R5 ;  /* 0x00000003ff097819 */ /* 0x000fe20000011605 */
[----:B------:R-:W-:-:S04]  /*ddb0*/  IMAD R3, R6, UR4, RZ ;  /* 0x0000000406037c24 */ /* 0x000fc8000f8e02ff */
[----:B------:R-:W-:-:S05]  /*ddc0*/  IMAD.IADD R9, R9, 0x1, R4 ;  /* 0x0000000109097824 */ /* 0x000fca00078e0204 */
[----:B------:R-:W-:Y:S01]  /*ddd0*/  ISETP.GE.AND P1, PT, R9, R3, PT ;  /* 0x000000030900720c */ /* 0x000fe20003f26270 */
[----:B------:R0:W-:Y:S01]  /*dde0*/  STL [R1+0x10], R9 ;  /* 0x0000100901007387 */ /* 0x0001e20000100800 */
[----:B------:R-:W-:Y:S02]  /*ddf0*/  IMAD.MOV.U32 R13, RZ, RZ, R2 ;  /* 0x000000ffff0d7224 */ /* 0x000fe400078e0002 */
[----:B------:R-:W-:Y:S02]  /*de00*/  IMAD.MOV.U32 R12, RZ, RZ, 0x1 ;  /* 0x00000001ff0c7424 */ /* 0x000fe400078e00ff */
[----:B------:R-:W-:-:S07]  /*de10*/  IMAD.MOV.U32 R5, RZ, RZ, R14 ;  /* 0x000000ffff057224 */ /* 0x000fce00078e000e */
[----:B0-----:R-:W-:Y:S05]  /*de20*/  WARPSYNC.COLLECTIVE R15, `(.L_x_314) ;  /* 0x000000000f087348 */ /* 0x001fea0003c00000 */
[----:B------:R1:W2:Y:S02]  /*de30*/  SHFL.IDX P6, R14, R13, R12, R11 ;  /* 0x0000000c0d0e7389 */ /* 0x0002a400000c000b */
[----:B012---:R-:W-:Y:S01]  /*de40*/  ENDCOLLECTIVE ;  /* 0x000000000000791b */ /* 0x007fe20003800000 */
.L_x_314:
[----:B------:R-:W-:-:S05]  /*de50*/  @!P1 LEA R5, P3, R8, R5, 0x1 ;  /* 0x0000000508059211 */ /* 0x000fca00078608ff */
[----:B------:R-:W-:Y:S02]  /*de60*/  @!P1 IMAD.X R4, RZ, RZ, R7, P3 ;  /* 0x000000ffff049224 */ /* 0x000fe400018e0607 */
[----:B------:R-:W0:Y:S03]  /*de70*/  S2R R7, SR_TID.X ;  /* 0x0000000000077919 */ /* 0x000e260000002100 */
[----:B------:R-:W-:Y:S01]  /*de80*/  @!P1 LOP3.LUT R5, R5, R4, RZ, 0x3c, !PT ;  /* 0x0000000405059212 */ /* 0x000fe200078e3cff */
[----:B------:R-:W-:-:S03]  /*de90*/  IMAD.MOV.U32 R13, RZ, RZ, R0 ;  /* 0x000000ffff0d7224 */ /* 0x000fc600078e0000 */
[----:B------:R-:W-:-:S04]  /*dea0*/  @!P1 LOP3.LUT R4, R5, R4, RZ, 0x3c, !PT ;  /* 0x0000000405049212 */ /* 0x000fc800078e3cff */
[----:B------:R-:W-:Y:S01]  /*deb0*/  @!P1 LOP3.LUT R5, R5, R4, RZ, 0x3c, !PT ;  /* 0x0000000405059212 */ /* 0x000fe200078e3cff */
[----:B------:R-:W-:-:S07]  /*dec0*/  IMAD.MOV.U32 R8, RZ, RZ, R14 ;  /* 0x000000ffff087224 */ /* 0x000fce00078e000e */
[----:B0-----:R-:W-:Y:S05]  /*ded0*/  WARPSYNC.COLLECTIVE R15, `(.L_x_315) ;  /* 0x000000000f087348 */ /* 0x001fea0003c00000 */
[----:B------:R1:W2:Y:S02]  /*dee0*/  SHFL.IDX P6, R14, R13, R12, R11 ;  /* 0x0000000c0d0e7389 */ /* 0x0002a400000c000b */
[----:B012---:R-:W-:Y:S01]  /*def0*/  ENDCOLLECTIVE ;  /* 0x000000000000791b */ /* 0x007fe20003800000 */
.L_x_315:
[----:B------:R-:W-:Y:S01]  /*df00*/  @!PT LDS RZ, [RZ] ;  /* 0x00000000fffff984 */ /* 0x000fe20000000800 */
[----:B------:R-:W-:Y:S01]  /*df10*/  @!PT LDS RZ, [RZ] ;  /* 0x00000000fffff984 */ /* 0x000fe20000000800 */
[----:B------:R-:W-:Y:S01]  /*df20*/  @!PT LDS RZ, [RZ] ;  /* 0x00000000fffff984 */ /* 0x000fe20000000800 */
[----:B------:R0:W-:Y:S01]  /*df30*/  @!P1 LDGSTS.E.BYPASS.LTC128B.128 [R10+0x18400], desc[UR46][R4.64], !P0 ;  /* 0x18400000040a9fae */ /* 0x0001e2000c101d6e */
[----:B------:R-:W-:Y:S02]  /*df40*/  IMAD.MOV.U32 R13, RZ, RZ, R2 ;  /* 0x000000ffff0d7224 */ /* 0x000fe400078e0002 */
[----:B------:R-:W-:Y:S02]  /*df50*/  IMAD.MOV.U32 R12, RZ, RZ, 0x2 ;  /* 0x00000002ff0c7424 */ /* 0x000fe400078e00ff */
[----:B0-----:R-:W-:Y:S02]  /*df60*/  VIADD R5, R9, 0x10 ;  /* 0x0000001009057836 */ /* 0x001fe40000000000 */
[----:B------:R-:W-:-:S03]  /*df70*/  IMAD.SHL.U32 R7, R7, 0x8, RZ ;  /* 0x0000000807077824 */ /* 0x000fc600078e00ff */
[----:B------:R-:W-:Y:S01]  /*df80*/  ISETP.GE.AND P2, PT, R5, R3, PT ;  /* 0x000000030500720c */ /* 0x000fe20003f46270 */
[----:B------:R-:W-:Y:S01]  /*df90*/  IMAD.MOV.U32 R6, RZ, RZ, R14 ;  /* 0x000000ffff067224 */ /* 0x000fe200078e000e */
[----:B------:R-:W-:-:S11]  /*dfa0*/  LOP3.LUT R7, R7, 0x38, RZ, 0xc0, !PT ;  /* 0x0000003807077812 */ /* 0x000fd600078ec0ff */
[----:B------:R-:W-:Y:S05]  /*dfb0*/  WARPSYNC.COLLECTIVE R15, `(.L_x_316) ;  /* 0x000000000f087348 */ /* 0x000fea0003c00000 */
[----:B------:R0:W1:Y:S02]  /*dfc0*/  SHFL.IDX P6, R14, R13, R12, R11 ;  /* 0x0000000c0d0e7389 */ /* 0x00006400000c000b */
[----:B01----:R-:W-:Y:S01]  /*dfd0*/  ENDCOLLECTIVE ;  /* 0x000000000000791b */ /* 0x003fe20003800000 */
.L_x_316:
[----:B------:R0:W-:Y:S01]  /*dfe0*/  STL [R1+0x28], R5 ;  /* 0x0000280501007387 */ /* 0x0001e20000100800 */
[----:B------:R-:W-:Y:S01]  /*dff0*/  IMAD.MOV.U32 R13, RZ, RZ, R0 ;  /* 0x000000ffff0d7224 */ /* 0x000fe200078e0000 */
[----:B0-----:R-:W-:-:S05]  /*e000*/  @!P2 LEA R5, P1, R7, R6, 0x1 ;  /* 0x000000060705a211 */ /* 0x001fca00078208ff */
[----:B------:R-:W-:Y:S02]  /*e010*/  @!P2 IMAD.X R4, RZ, RZ, R8, P1 ;  /* 0x000000ffff04a224 */ /* 0x000fe400008e0608 */
[----:B------:R-:W-:Y:S02]  /*e020*/  VIADD R8, R9, 0x20 ;  /* 0x0000002009087836 */ /* 0x000fe40000000000 */
[----:B------:R-:W-:Y:S01]  /*e030*/  IMAD.MOV.U32 R6, RZ, RZ, R14 ;  /* 0x000000ffff067224 */ /* 0x000fe200078e000e */
[----:B------:R-:W-:-:S07]  /*e040*/  @!P2 LOP3.LUT R5, R5, R4, RZ, 0x3c, !PT ;  /* 0x000000040505a212 */ /* 0x000fce00078e3cff */
[----:B------:R-:W-:Y:S05]  /*e050*/  WARPSYNC.COLLECTIVE R15, `(.L_x_317) ;  /* 0x000000000f087348 */ /* 0x000fea0003c00000 */
[----:B------:R0:W1:Y:S02]  /*e060*/  SHFL.IDX P6, R14, R13, R12, R11 ;  /* 0x0000000c0d0e7389 */ /* 0x00006400000c000b */
[----:B01----:R-:W-:Y:S01]  /*e070*/  ENDCOLLECTIVE ;  /* 0x000000000000791b */ /* 0x003fe20003800000 */
.L_x_317:
[----:B------:R-:W-:Y:S02]  /*e080*/  ISETP.GE.AND P1, PT, R8, R3, PT ;  /* 0x000000030800720c */ /* 0x000fe40003f26270 */
[C---:B------:R-:W-:Y:S01]  /*e090*/  @!P2 LOP3.LUT R4, R5.reuse, R4, RZ, 0x3c, !PT ;  /* 0x000000040504a212 */ /* 0x040fe200078e3cff */
[----:B------:R0:W-:Y:S03]  /*e0a0*/  STL [R1+0x2c], R8 ;  /* 0x00002c0801007387 */ /* 0x0001e60000100800 */
[----:B------:R-:W-:-:S05]  /*e0b0*/  @!P2 LOP3.LUT R5, R5, R4, RZ, 0x3c, !PT ;  /* 0x000000040505a212 */ /* 0x000fca00078e3cff */
[----:B------:R-:W-:Y:S01]  /*e0c0*/  @!PT LDS RZ, [RZ] ;  /* 0x00000000fffff984 */ /* 0x000fe20000000800 */
[----:B------:R-:W-:Y:S01]  /*e0d0*/  @!PT LDS RZ, [RZ] ;  /* 0x00000000fffff984 */ /* 0x000fe20000000800 */
[----:B------:R-:W-:Y:S01]  /*e0e0*/  @!PT LDS RZ, [RZ] ;  /* 0x00000000fffff984 */ /* 0x000fe20000000800 */
[----:B------:R1:W-:Y:S01]  /*e0f0*/  @!P2 LDGSTS.E.BYPASS.LTC128B.128 [R10+0x18c00], desc[UR46][R4.64], !P0 ;  /* 0x18c00000040aafae */ /* 0x0003e2000c101d6e */
[----:B------:R-:W-:Y:S02]  /*e100*/  IMAD.MOV.U32 R13, RZ, RZ, R2 ;  /* 0x000000ffff0d7224 */ /* 0x000fe400078e0002 */
[----:B------:R-:W-:Y:S02]  /*e110*/  IMAD.MOV.U32 R12, RZ, RZ, 0x3 ;  /* 0x00000003ff0c7424 */ /* 0x000fe400078e00ff */
[----:B0-----:R-:W-:-:S05]  /*e120*/  VIADD R8, R9, 0x30 ;  /* 0x0000003009087836 */ /* 0x001fca0000000000 */
[----:B------:R0:W-:Y:S01]  /*e130*/  STL [R1+0x30], R8 ;  /* 0x0000300801007387 */ /* 0x0001e20000100800 */
[----:B-1----:R-:W-:-:S07]  /*e140*/  IMAD.MOV.U32 R4, RZ, RZ, R14 ;  /* 0x000000ffff047224 */ /* 0x002fce00078e000e */
[----:B0-----:R-:W-:Y:S05]  /*e150*/  WARPSYNC.COLLECTIVE R15, `(.L_x_318) ;  /* 0x000000000f087348 */ /* 0x001fea0003c00000 */
[----:B------:R1:W2:Y:S02]  /*e160*/  SHFL.IDX P6, R14, R13, R12, R11 ;  /* 0x0000000c0d0e7389 */ /* 0x0002a400000c000b */
[----:B012---:R-:W-:Y:S01]  /*e170*/  ENDCOLLECTIVE ;  /* 0x000000000000791b */ /* 0x007fe20003800000 */
.L_x_318:
[----:B------:R-:W-:-:S05]  /*e180*/  @!P1 LEA R5, P2, R7, R4, 0x1 ;  /* 0x0000000407059211 */ /* 0x000fca00078408ff */
[----:B------:R-:W-:-:S05]  /*e190*/  @!P1 IMAD.X R4, RZ, RZ, R6, P2 ;  /* 0x000000ffff049224 */ /* 0x000fca00010e0606 */
[----:B------:R-:W-:Y:S01]  /*e1a0*/  @!P1 LOP3.LUT R5, R5, R4, RZ, 0x3c, !PT ;  /* 0x0000000405059212 */ /* 0x000fe200078e3cff */
[----:B------:R-:W-:-:S03]  /*e1b0*/  IMAD.MOV.U32 R13, RZ, RZ, R0 ;  /* 0x000000ffff0d7224 */ /* 0x000fc600078e0000 */
[----:B------:R-:W-:-:S04]  /*e1c0*/  @!P1 LOP3.LUT R4, R5, R4, RZ, 0x3c, !PT ;  /* 0x0000000405049212 */ /* 0x000fc800078e3cff */
[----:B------:R-:W-:Y:S01]  /*e1d0*/  @!P1 LOP3.LUT R5, R5, R4, RZ, 0x3c, !PT ;  /* 0x0000000405059212 */ /* 0x000fe200078e3cff */
[----:B------:R-:W-:-:S04]  /*e1e0*/  IMAD.MOV.U32 R6, RZ, RZ, R14 ;  /* 0x000000ffff067224 */ /* 0x000fc800078e000e */
[----:B------:R-:W-:Y:S01]  /*e1f0*/  @!PT LDS RZ, [RZ] ;  /* 0x00000000fffff984 */ /* 0x000fe20000000800 */
[----:B------:R-:W-:Y:S01]  /*e200*/  @!PT LDS RZ, [RZ] ;  /* 0x00000000fffff984 */ /* 0x000fe20000000800 */
[----:B------:R-:W-:Y:S01]  /*e210*/  @!PT LDS RZ, [RZ] ;  /* 0x00000000fffff984 */ /* 0x000fe20000000800 */
[----:B------:R0:W-:Y:S01]  /*e220*/  @!P1 LDGSTS.E.BYPASS.LTC128B.128 [R10+0x19400], desc[UR46][R4.64], !P0 ;  /* 0x19400000040a9fae */ /* 0x0001e2000c101d6e */
[----:B------:R-:W-:Y:S01]  /*e230*/  ISETP.GE.AND P1, PT, R8, R3, PT ;  /* 0x000000030800720c */ /* 0x000fe20003f26270 */
[----:B------:R-:W-:-:S12]  /*e240*/  VIADD R8, R9, 0x40 ;  /* 0x0000004009087836 */ /* 0x000fd80000000000 */
[----:B0-----:R-:W-:Y:S05]  /*e250*/  WARPSYNC.COLLECTIVE R15, `(.L_x_319) ;  /* 0x000000000f087348 */ /* 0x001fea0003c00000 */
[----:B------:R1:W2:Y:S02]  /*e260*/  SHFL.IDX P6, R14, R13, R12, R11 ;  /* 0x0000000c0d0e7389 */ /* 0x0002a400000c000b */
[----:B012---:R-:W-:Y:S01]  /*e270*/  ENDCOLLECTIVE ;  /* 0x000000000000791b */ /* 0x007fe20003800000 */
.L_x_319:
[----:B------:R0:W-:Y:S01]  /*e280*/  STL [R1+0x34], R8 ;  /* 0x0000340801007387 */ /* 0x0001e20000100800 */
[----:B------:R-:W-:Y:S02]  /*e290*/  IMAD.MOV.U32 R13, RZ, RZ, R2 ;  /* 0x000000ffff0d7224 */ /* 0x000fe400078e0002 */
[----:B------:R-:W-:Y:S02]  /*e2a0*/  IMAD.MOV.U32 R12, RZ, RZ, 0x4 ;  /* 0x00000004ff0c7424 */ /* 0x000fe400078e00ff */
[----:B------:R-:W-:-:S07]  /*e2b0*/  IMAD.MOV.U32 R4, RZ, RZ, R14 ;  /* 0x000000ffff047224 */ /* 0x000fce00078e000e */
[----:B0-----:R-:W-:Y:S05]  /*e2c0*/  WARPSYNC.COLLECTIVE R15, `(.L_x_320) ;  /* 0x000000000f087348 */ /* 0x001fea0003c00000 */
[----:B------:R1:W2:Y:S02]  /*e2d0*/  SHFL.IDX P6, R14, R13, R12, R11 ;  /* 0x0000000c0d0e7389 */ /* 0x0002a400000c000b */
[----:B012---:R-:W-:Y:S01]  /*e2e0*/  ENDCOLLECTIVE ;  /* 0x000000000000791b */ /* 0x007fe20003800000 */
.L_x_320:
        /* <DEDUP_REMOVED lines=10> */
.L_x_321:
[----:B------:R-:W-:Y:S01]  /*e390*/  @!PT LDS RZ, [RZ] ;  /* 0x00000000fffff984 */ /* 0x000fe20000000800 */
[----:B------:R-:W-:Y:S01]  /*e3a0*/  @!PT LDS RZ, [RZ] ;  /* 0x00000000fffff984 */ /* 0x000fe20000000800 */
[----:B------:R-:W-:Y:S01]  /*e3b0*/  @!PT LDS RZ, [RZ] ;  /* 0x00000000fffff984 */ /* 0x000fe20000000800 */
[----:B------:R0:W-:Y:S01]  /*e3c0*/  @!P1 LDGSTS.E.BYPASS.LTC128B.128 [R10+0x19c00], desc[UR46][R4.64], !P0 ;  /* 0x19c00000040a9fae */ /* 0x0001e2000c101d6e */
[----:B------:R-:W-:Y:S01]  /*e3d0*/  ISETP.GE.AND P1, PT, R8, R3, PT ;  /* 0x000000030800720c */ /* 0x000fe20003f26270 */
[----:B------:R-:W-:-:S05]  /*e3e0*/  VIADD R8, R9, 0x50 ;  /* 0x0000005009087836 */ /* 0x000fca0000000000 */
[----:B------:R1:W-:Y:S01]  /*e3f0*/  STL [R1+0x38], R8 ;  /* 0x0000380801007387 */ /* 0x0003e20000100800 */
[----:B------:R-:W-:Y:S02]  /*e400*/  IMAD.MOV.U32 R13, RZ, RZ, R2 ;  /* 0x000000ffff0d7224 */ /* 0x000fe400078e0002 */
[----:B------:R-:W-:Y:S02]  /*e410*/  IMAD.MOV.U32 R12, RZ, RZ, 0x5 ;  /* 0x00000005ff0c7424 */ /* 0x000fe400078e00ff */
[----:B0-----:R-:W-:-:S07]  /*e420*/  IMAD.MOV.U32 R4, RZ, RZ, R14 ;  /* 0x000000ffff047224 */ /* 0x001fce00078e000e */
[----:B-1----:R-:W-:Y:S05]  /*e430*/  WARPSYNC.COLLECTIVE R15, `(.L_x_322) ;  /* 0x000000000f087348 */ /* 0x002fea0003c00000 */
[----:B------:R0:W2:Y:S02]  /*e440*/  SHFL.IDX P6, R14, R13, R12, R11 ;  /* 0x0000000c0d0e7389 */ /* 0x0000a400000c000b */
[----:B012---:R-:W-:Y:S01]  /*e450*/  ENDCOLLECTIVE ;  /* 0x000000000000791b */ /* 0x007fe20003800000 */
.L_x_322:
        /* <DEDUP_REMOVED lines=10> */
.L_x_323:
[----:B------:R-:W-:Y:S01]  /*e500*/  @!PT LDS RZ, [RZ] ;  /* 0x00000000fffff984 */ /* 0x000fe20000000800 */
[----:B------:R-:W-:Y:S01]  /*e510*/  @!PT LDS RZ, [RZ] ;  /* 0x00000000fffff984 */ /* 0x000fe20000000800 */
[----:B------:R-:W-:Y:S01]  /*e520*/  @!PT LDS RZ, [RZ] ;  /* 0x00000000fffff984 */ /* 0x000fe20000000800 */
[----:B------:R0:W-:Y:S01]  /*e530*/  @!P1 LDGSTS.E.BYPASS.LTC128B.128 [R10+0x1a400], desc[UR46][R4.64], !P0 ;  /* 0x1a400000040a9fae */ /* 0x0001e2000c101d6e */
[----:B------:R-:W-:Y:S01]  /*e540*/  ISETP.GE.AND P1, PT, R8, R3, PT ;  /* 0x000000030800720c */ /* 0x000fe20003f26270 */
[----:B------:R-:W-:Y:S02]  /*e550*/  VIADD R8, R9, 0x60 ;  /* 0x0000006009087836 */ /* 0x000fe40000000000 */
[----:B------:R1:W5:Y:S01]  /*e560*/  LDL.LU R9, [R1+0x60] ;  /* 0x0000600001097983 */ /* 0x0003620000300800 */
[----:B------:R-:W-:Y:S02]  /*e570*/  IMAD.MOV.U32 R13, RZ, RZ, R2 ;  /* 0x000000ffff0d7224 */ /* 0x000fe400078e0002 */
[----:B------:R-:W-:Y:S02]  /*e580*/  IMAD.MOV.U32 R12, RZ, RZ, 0x6 ;  /* 0x00000006ff0c7424 */ /* 0x000fe400078e00ff */
[----:B01----:R-:W-:-:S07]  /*e590*/  IMAD.MOV.U32 R4, RZ, RZ, R14 ;  /* 0x000000ffff047224 */ /* 0x003fce00078e000e */
[----:B-----5:R-:W-:Y:S05]  /*e5a0*/  WARPSYNC.COLLECTIVE R15, `(.L_x_324) ;  /* 0x000000000f087348 */ /* 0x020fea0003c00000 */
[----:B------:R0:W1:Y:S02]  /*e5b0*/  SHFL.IDX P6, R14, R13, R12, R11 ;  /* 0x0000000c0d0e7389 */ /* 0x00006400000c000b */
[----:B01---5:R-:W-:Y:S01]  /*e5c0*/  ENDCOLLECTIVE ;  /* 0x000000000000791b */ /* 0x023fe20003800000 */
.L_x_324:
        /* <DEDUP_REMOVED lines=10> */
.L_x_325:
[----:B------:R-:W-:Y:S01]  /*e670*/  @!PT LDS RZ, [RZ] ;  /* 0x00000000fffff984 */ /* 0x000fe20000000800 */
[----:B------:R-:W-:Y:S01]  /*e680*/  @!PT LDS RZ, [RZ] ;  /* 0x00000000fffff984 */ /* 0x000fe20000000800 */
[----:B------:R-:W-:Y:S01]  /*e690*/  @!PT LDS RZ, [RZ] ;  /* 0x00000000fffff984 */ /* 0x000fe20000000800 */
[----:B------:R0:W-:Y:S01]  /*e6a0*/  @!P1 LDGSTS.E.BYPASS.LTC128B.128 [R10+0x1ac00], desc[UR46][R4.64], !P0 ;  /* 0x1ac00000040a9fae */ /* 0x0001e2000c101d6e */
[----:B------:R-:W-:Y:S01]  /*e6b0*/  ISETP.GE.AND P1, PT, R8, R3, PT ;  /* 0x000000030800720c */ /* 0x000fe20003f26270 */
[----:B------:R-:W-:Y:S02]  /*e6c0*/  IMAD.MOV.U32 R13, RZ, RZ, R2 ;  /* 0x000000ffff0d7224 */ /* 0x000fe400078e0002 */
[----:B------:R-:W-:Y:S02]  /*e6d0*/  IMAD.MOV.U32 R12, RZ, RZ, 0x7 ;  /* 0x00000007ff0c7424 */ /* 0x000fe400078e00ff */
[----:B0-----:R-:W-:-:S08]  /*e6e0*/  IMAD.MOV.U32 R4, RZ, RZ, R14 ;  /* 0x000000ffff047224 */ /* 0x001fd000078e000e */
[----:B------:R-:W-:Y:S05]  /*e6f0*/  WARPSYNC.COLLECTIVE R15, `(.L_x_326) ;  /* 0x000000000f087348 */ /* 0x000fea0003c00000 */
[----:B------:R0:W1:Y:S02]  /*e700*/  SHFL.IDX P6, R14, R13, R12, R11 ;  /* 0x0000000c0d0e7389 */ /* 0x00006400000c000b */
[----:B01----:R-:W-:Y:S01]  /*e710*/  ENDCOLLECTIVE ;  /* 0x000000000000791b */ /* 0x003fe20003800000 */
.L_x_326:
[----:B------:R-:W-:-:S05]  /*e720*/  @!P1 LEA R5, P2, R7, R4, 0x1 ;  /* 0x0000000407059211 */ /* 0x000fca00078408ff */
[----:B------:R-:W-:-:S05]  /*e730*/  @!P1 IMAD.X R4, RZ, RZ, R6, P2 ;  /* 0x000000ffff049224 */ /* 0x000fca00010e0606 */
[----:B------:R-:W-:-:S04]  /*e740*/  @!P1 LOP3.LUT R5, R5, R4, RZ, 0x3c, !PT ;  /* 0x0000000405059212 */ /* 0x000fc800078e3cff */
[----:B------:R-:W-:Y:S01]  /*e750*/  @!P1 LOP3.LUT R4, R5, R4, RZ, 0x3c, !PT ;  /* 0x0000000405049212 */ /* 0x000fe200078e3cff */
[----:B------:R-:W-:-:S03]  /*e760*/  IMAD.MOV.U32 R13, RZ, RZ, R0 ;  /* 0x000000ffff0d7224 */ /* 0x000fc600078e0000 */
[----:B------:R-:W-:-:S05]  /*e770*/  @!P1 LOP3.LUT R5, R5, R4, RZ, 0x3c, !PT ;  /* 0x0000000405059212 */ /* 0x000fca00078e3cff */
[----:B------:R-:W-:Y:S01]  /*e780*/  @!PT LDS RZ, [RZ] ;  /* 0x00000000fffff984 */ /* 0x000fe20000000800 */
[----:B------:R-:W-:Y:S01]  /*e790*/  @!PT LDS RZ, [RZ] ;  /* 0x00000000fffff984 */ /* 0x000fe20000000800 */
[----:B------:R-:W-:Y:S01]  /*e7a0*/  @!PT LDS RZ, [RZ] ;  /* 0x00000000fffff984 */ /* 0x000fe20000000800 */
[----:B------:R0:W-:Y:S04]  /*e7b0*/  @!P1 LDGSTS.E.BYPASS.LTC128B.128 [R10+0x1b400], desc[UR46][R4.64], !P0 ;  /* 0x1b400000040a9fae */ /* 0x0001e8000c101d6e */
[----:B------:R1:W-:Y:S01]  /*e7c0*/  STL [R1+0x3c], R8 ;  /* 0x00003c0801007387 */ /* 0x0003e20000100800 */
[----:B0-----:R-:W-:-:S07]  /*e7d0*/  IMAD.MOV.U32 R4, RZ, RZ, R14 ;  /* 0x000000ffff047224 */ /* 0x001fce00078e000e */
[----:B-1----:R-:W-:Y:S05]  /*e7e0*/  WARPSYNC.COLLECTIVE R15, `(.L_x_327) ;  /* 0x000000000f087348 */ /* 0x002fea0003c00000 */
[----:B------:R0:W2:Y:S02]  /*e7f0*/  SHFL.IDX P6, R14, R13, R12, R11 ;  /* 0x0000000c0d0e7389 */ /* 0x0000a400000c000b */
[----:B012---:R-:W-:Y:S01]  /*e800*/  ENDCOLLECTIVE ;  /* 0x000000000000791b */ /* 0x007fe20003800000 */
.L_x_327:
[----:B------:R-:W-:Y:S01]  /*e810*/  IMAD.MOV.U32 R0, RZ, RZ, R14 ;  /* 0x000000ffff007224 */ /* 0x000fe200078e000e */
[----:B------:R-:W-:Y:S06]  /*e820*/  BRA `(.L_x_328) ;  /* 0xffffffb800e07947 */ /* 0x000fec000383ffff */
.L_x_223:
[----:B------:R-:W-:Y:S01]  /*e830*/  BSSY B0, `(.L_x_329) ;  /* 0x0000008000007945 */ /* 0x000fe20003800000 */
[----:B------:R-:W-:Y:S02]  /*e840*/  IMAD.MOV.U32 R13, RZ, RZ, R4 ;  /* 0x000000ffff0d7224 */ /* 0x000fe400078e0004 */
[----:B------:R-:W-:Y:S02]  /*e850*/  IMAD.MOV.U32 R12, RZ, RZ, RZ ;  /* 0x000000ffff0c7224 */ /* 0x000fe400078e00ff */
[----:B------:R-:W-:Y:S02]  /*e860*/  IMAD.MOV.U32 R11, RZ, RZ, 0x181f ;  /* 0x0000181fff0b7424 */ /* 0x000fe400078e00ff */
[----:B------:R-:W-:-:S07]  /*e870*/  IMAD.MOV.U32 R15, RZ, RZ, -0x1 ;  /* 0xffffffffff0f7424 */ /* 0x000fce00078e00ff */
[----:B------:R-:W-:Y:S05]  /*e880*/  WARPSYNC.COLLECTIVE R15, `(.L_x_330) ;  /* 0x000000000f087348 */ /* 0x000fea0003c00000 */
[----:B------:R0:W1:Y:S02]  /*e890*/  SHFL.IDX P6, R14, R13, R12, R11 ;  /* 0x0000000c0d0e7389 */ /* 0x00006400000c000b */
[----:B01----:R-:W-:Y:S01]  /*e8a0*/  ENDCOLLECTIVE ;  /* 0x000000000000791b */ /* 0x003fe20003800000 */
.L_x_330:
[----:B------:R-:W-:Y:S05]  /*e8b0*/  BSYNC B0 ;  /* 0x0000000000007941 */ /* 0x000fea0003800000 */
.L_x_329:
[----:B------:R-:W-:Y:S01]  /*e8c0*/  IMAD.MOV.U32 R13, RZ, RZ, R5 ;  /* 0x000000ffff0d7224 */ /* 0x000fe200078e0005 */
[----:B------:R0:W5:Y:S01]  /*e8d0*/  LDL.LU R10, [R1+0x38] ;  /* 0x00003800010a7983 */ /* 0x0001620000300800 */
[----:B------:R-:W-:Y:S02]  /*e8e0*/  IMAD.MOV.U32 R12, RZ, RZ, RZ ;  /* 0x000000ffff0c7224 */ /* 0x000fe400078e00ff */
[----:B------:R-:W-:Y:S01]  /*e8f0*/  IMAD.MOV.U32 R11, RZ, RZ, 0x181f ;  /* 0x0000181fff0b7424 */ /* 0x000fe200078e00ff */
[----:B------:R0:W5:Y:S01]  /*e900*/  LDL.LU R9, [R1+0x3c] ;  /* 0x00003c0001097983 */ /* 0x0001620000300800 */
[----:B------:R-:W-:Y:S02]  /*e910*/  IMAD.MOV.U32 R15, RZ, RZ, -0x1 ;  /* 0xffffffffff0f7424 */ /* 0x000fe400078e00ff */
[----:B------:R-:W-:Y:S01]  /*e920*/  IMAD.MOV.U32 R2, RZ, RZ, R14 ;  /* 0x000000ffff027224 */ /* 0x000fe200078e000e */
[----:B------:R0:W5:Y:S06]  /*e930*/  LDL R7, [R1+0x4] ;  /* 0x0000040001077983 */ /* 0x00016c0000100800 */
[----:B0----5:R-:W-:Y:S05]  /*e940*/  WARPSYNC.COLLECTIVE R15, `(.L_x_331) ;  /* 0x000000000f087348 */ /* 0x021fea0003c00000 */
[----:B------:R1:W2:Y:S02]  /*e950*/  SHFL.IDX P6, R14, R13, R12, R11 ;  /* 0x0000000c0d0e7389 */ /* 0x0002a400000c000b */
[----:B012--5:R-:W-:Y:S01]  /*e960*/  ENDCOLLECTIVE ;  /* 0x000000000000791b */ /* 0x027fe20003800000 */
.L_x_331:
[----:B------:R-:W-:Y:S01]  /*e970*/  ULDC UR4, c[0x0][0x288] ;  /* 0x0000a20000047ab9 */ /* 0x000fe20000000800 */
[----:B------:R-:W2:Y:S04]  /*e980*/  LDL.LU R13, [R1+0x28] ;  /* 0x00002800010d7983 */ /* 0x000ea80000300800 */
[----:B------:R-:W3:Y:S04]  /*e990*/  LDL.LU R12, [R1+0x2c] ;  /* 0x00002c00010c7983 */ /* 0x000ee80000300800 */
[----:B------:R-:W4:Y:S04]  /*e9a0*/  LDL.LU R11, [R1+0x30] ;  /* 0x00003000010b7983 */ /* 0x000f280000300800 */
[----:B------:R-:W5:Y:S01]  /*e9b0*/  LDL.LU R15, [R1+0x34] ;  /* 0x00003400010f7983 */ /* 0x000f620000300800 */
[----:B------:R-:W-:-:S03]  /*e9c0*/  IMAD.MOV.U32 R3, RZ, RZ, R14 ;  /* 0x000000ffff037224 */ /* 0x000fc600078e000e */
[----:B------:R-:W5:Y:S01]  /*e9d0*/  LDL.LU R14, [R1+0x10] ;  /* 0x00001000010e7983 */ /* 0x000f620000300800 */
[----:B------:R-:W-:Y:S01]  /*e9e0*/  IMAD R0, R6, UR4, RZ ;  /* 0x0000000406007c24 */ /* 0x000fe2000f8e02ff */
[----:B------:R-:W-:-:S04]  /*e9f0*/  LOP3.LUT R18, R18, 0xffffffbf, RZ, 0xc0, !PT ;  /* 0xffffffbf12127812 */ /* 0x000fc800078ec0ff */
[-C--:B--2---:R-:W-:Y:S01]  /*ea00*/  ISETP.GE.AND P6, PT, R13, R0.reuse, PT ;  /* 0x000000000d00720c */ /* 0x084fe20003fc6270 */
[----:B------:R-:W-:Y:S01]  /*ea10*/  IMAD.MOV.U32 R13, RZ, RZ, R4 ;  /* 0x000000ffff0d7224 */ /* 0x000fe200078e0004 */
[----:B---3--:R-:W-:Y:S01]  /*ea20*/  ISETP.GE.AND P5, PT, R12, R0, PT ;  /* 0x000000000c00720c */ /* 0x008fe20003fa6270 */
[----:B------:R-:W-:-:S10]  /*ea30*/  IMAD.MOV.U32 R12, RZ, RZ, 0x1 ;  /* 0x00000001ff0c7424 */ /* 0x000fd400078e00ff */
[----:B------:R-:W-:Y:S02]  /*ea40*/  @P6 LOP3.LUT R18, R18, 0x40, RZ, 0xfc, !PT ;  /* 0x0000004012126812 */ /* 0x000fe400078efcff */
[-C--:B----4-:R-:W-:Y:S01]  /*ea50*/  ISETP.GE.AND P6, PT, R11, R0.reuse, PT ;  /* 0x000000000b00720c */ /* 0x090fe20003fc6270 */
[----:B------:R-:W-:Y:S01]  /*ea60*/  IMAD.MOV.U32 R11, RZ, RZ, 0x181f ;  /* 0x0000181fff0b7424 */ /* 0x000fe200078e00ff */
[----:B------:R-:W-:Y:S02]  /*ea70*/  LOP3.LUT R18, R18, 0xffffffdf, RZ, 0xc0, !PT ;  /* 0xffffffdf12127812 */ /* 0x000fe400078ec0ff */
[-C--:B-----5:R-:W-:Y:S02]  /*ea80*/  ISETP.GE.AND P4, PT, R14, R0.reuse, PT ;  /* 0x000000000e00720c */ /* 0x0a0fe40003f86270 */
[----:B------:R-:W-:Y:S02]  /*ea90*/  @P5 LOP3.LUT R18, R18, 0x20, RZ, 0xfc, !PT ;  /* 0x0000002012125812 */ /* 0x000fe400078efcff */
[----:B------:R-:W-:Y:S01]  /*eaa0*/  ISETP.GE.AND P5, PT, R15, R0, PT ;  /* 0x000000000f00720c */ /* 0x000fe20003fa6270 */
[----:B------:R-:W-:Y:S01]  /*eab0*/  IMAD.MOV.U32 R15, RZ, RZ, -0x1 ;  /* 0xffffffffff0f7424 */ /* 0x000fe200078e00ff */
[----:B------:R-:W-:-:S04]  /*eac0*/  LOP3.LUT R18, R18, 0xffffffef, RZ, 0xc0, !PT ;  /* 0xffffffef12127812 */ /* 0x000fc800078ec0ff */
[----:B------:R-:W-:Y:S02]  /*ead0*/  @P6 LOP3.LUT R18, R18, 0x10, RZ, 0xfc, !PT ;  /* 0x0000001012126812 */ /* 0x000fe400078efcff */
[----:B------:R-:W-:Y:S02]  /*eae0*/  ISETP.GE.AND P6, PT, R10, R0, PT ;  /* 0x000000000a00720c */ /* 0x000fe40003fc6270 */
[----:B------:R-:W-:-:S04]  /*eaf0*/  LOP3.LUT R18, R18, 0xfffffff7, RZ, 0xc0, !PT ;  /* 0xfffffff712127812 */ /* 0x000fc800078ec0ff */
[----:B------:R-:W-:Y:S02]  /*eb00*/  @P5 LOP3.LUT R18, R18, 0x8, RZ, 0xfc, !PT ;  /* 0x0000000812125812 */ /* 0x000fe400078efcff */
[----:B------:R-:W-:Y:S02]  /*eb10*/  ISETP.GE.AND P5, PT, R9, R0, PT ;  /* 0x000000000900720c */ /* 0x000fe40003fa6270 */
[----:B------:R-:W-:-:S04]  /*eb20*/  LOP3.LUT R18, R18, 0xffffff7f, RZ, 0xc0, !PT ;  /* 0xffffff7f12127812 */ /* 0x000fc800078ec0ff */
[----:B------:R-:W-:-:S04]  /*eb30*/  LOP3.LUT R18, R18, 0xfffffffb, RZ, 0xc0, !PT ;  /* 0xfffffffb12127812 */ /* 0x000fc800078ec0ff */
[----:B------:R-:W-:Y:S02]  /*eb40*/  @P6 LOP3.LUT R18, R18, 0x4, RZ, 0xfc, !PT ;  /* 0x0000000412126812 */ /* 0x000fe400078efcff */
[----:B------:R-:W-:Y:S02]  /*eb50*/  @!P4 LEA R3, P6, R8, R3, 0x1 ;  /* 0x000000030803c211 */ /* 0x000fe400078c08ff */
[----:B------:R-:W-:-:S03]  /*eb60*/  @P5 LOP3.LUT R18, R18, 0x80, RZ, 0xfc, !PT ;  /* 0x0000008012125812 */ /* 0x000fc600078efcff */
[----:B------:R-:W-:Y:S01]  /*eb70*/  @!P4 IMAD.X R2, RZ, RZ, R2, P6 ;  /* 0x000000ffff02c224 */ /* 0x000fe200030e0602 */
[----:B------:R-:W-:-:S04]  /*eb80*/  LOP3.LUT P5, RZ, R18, 0x20, RZ, 0xc0, !PT ;  /* 0x0000002012ff7812 */ /* 0x000fc800078ac0ff */
[----:B------:R-:W-:-:S09]  /*eb90*/  @!P4 LOP3.LUT R3, R3, R2, RZ, 0x3c, !PT ;  /* 0x000000020303c212 */ /* 0x000fd200078e3cff */
[----:B------:R-:W-:Y:S05]  /*eba0*/  WARPSYNC.COLLECTIVE R15, `(.L_x_332) ;  /* 0x000000000f087348 */ /* 0x000fea0003c00000 */
[----:B------:R0:W1:Y:S02]  /*ebb0*/  SHFL.IDX P6, R14, R13, R12, R11 ;  /* 0x0000000c0d0e7389 */ /* 0x00006400000c000b */
[----:B01----:R-:W-:Y:S01]  /*ebc0*/  ENDCOLLECTIVE ;  /* 0x000000000000791b */ /* 0x003fe20003800000 */
.L_x_332:
[----:B------:R-:W-:-:S04]  /*ebd0*/  @!P4 LOP3.LUT R2, R3, R2, RZ, 0x3c, !PT ;  /* 0x000000020302c212 */ /* 0x000fc800078e3cff */
[----:B------:R-:W-:-:S05]  /*ebe0*/  @!P4 LOP3.LUT R3, R3, R2, RZ, 0x3c, !PT ;  /* 0x000000020303c212 */ /* 0x000fca00078e3cff */
[----:B------:R-:W-:Y:S01]  /*ebf0*/  @!PT LDS RZ, [RZ] ;  /* 0x00000000fffff984 */ /* 0x000fe20000000800 */
[----:B------:R-:W-:Y:S01]  /*ec00*/  @!PT LDS RZ, [RZ] ;  /* 0x00000000fffff984 */ /* 0x000fe20000000800 */
[----:B------:R-:W-:Y:S01]  /*ec10*/  @!PT LDS RZ, [RZ] ;  /* 0x00000000fffff984 */ /* 0x000fe20000000800 */
[----:B------:R0:W-:Y:S01]  /*ec20*/  @!P4 LDGSTS.E.BYPASS.LTC128B.128 [R7+0x22400], desc[UR46][R2.64], !P0 ;  /* 0x224000000207cfae */ /* 0x0001e2000c101d6e */
[----:B------:R-:W-:-:S03]  /*ec30*/  IMAD.MOV.U32 R13, RZ, RZ, R5 ;  /* 0x000000ffff0d7224 */ /* 0x000fc600078e0005 */
[----:B------:R0:W-:Y:S04]  /*ec40*/  @!P4 LDGSTS.E.BYPASS.LTC128B.128 [R7+0x26400], desc[UR46][R2.64+0x80], !P1 ;  /* 0x264000800207cfae */ /* 0x0001e8000c901d6e */
[----:B------:R0:W-:Y:S04]  /*ec50*/  @!P4 LDGSTS.E.BYPASS.LTC128B.128 [R7+0x2a400], desc[UR46][R2.64+0x100], !P2 ;  /* 0x2a4001000207cfae */ /* 0x0001e8000d101d6e */
[----:B------:R0:W-:Y:S01]  /*ec60*/  @!P4 LDGSTS.E.BYPASS.LTC128B.128 [R7+0x2e400], desc[UR46][R2.64+0x180], !P3 ;  /* 0x2e4001800207cfae */ /* 0x0001e2000d901d6e */
[----:B------:R-:W-:Y:S01]  /*ec70*/  IMAD.MOV.U32 R6, RZ, RZ, R14 ;  /* 0x000000ffff067224 */ /* 0x000fe200078e000e */
[----:B------:R-:W-:-:S13]  /*ec80*/  LOP3.LUT P4, RZ, R18, 0x40, RZ, 0xc0, !PT ;  /* 0x0000004012ff7812 */ /* 0x000fda000788c0ff */
[----:B0-----:R-:W-:Y:S05]  /*ec90*/  WARPSYNC.COLLECTIVE R15, `(.L_x_333) ;  /* 0x000000000f087348 */ /* 0x001fea0003c00000 */
[----:B------:R1:W2:Y:S02]  /*eca0*/  SHFL.IDX P6, R14, R13, R12, R11 ;  /* 0x0000000c0d0e7389 */ /* 0x0002a400000c000b */
[----:B012---:R-:W-:Y:S01]  /*ecb0*/  ENDCOLLECTIVE ;  /* 0x000000000000791b */ /* 0x007fe20003800000 */
.L_x_333:
[----:B------:R-:W-:Y:S02]  /*ecc0*/  IMAD.MOV.U32 R13, RZ, RZ, R4 ;  /* 0x000000ffff0d7224 */ /* 0x000fe400078e0004 */
[----:B------:R-:W-:Y:S02]  /*ecd0*/  IMAD.MOV.U32 R12, RZ, RZ, 0x2 ;  /* 0x00000002ff0c7424 */ /* 0x000fe400078e00ff */
[----:B------:R-:W-:-:S05]  /*ece0*/  IMAD.MOV.U32 R2, RZ, RZ, R14 ;  /* 0x000000ffff027224 */ /* 0x000fca00078e000e */
[----:B------:R-:W-:-:S05]  /*ecf0*/  @!P4 LEA R2, P6, R8, R2, 0x1 ;  /* 0x000000020802c211 */ /* 0x000fca00078c08ff */
[----:B------:R-:W-:-:S05]  /*ed00*/  @!P4 IMAD.X R3, RZ, RZ, R6, P6 ;  /* 0x000000ffff03c224 */ /* 0x000fca00030e0606 */
[----:B------:R-:W-:Y:S01]  /*ed10*/  @!PT LDS RZ, [RZ] ;  /* 0x00000000fffff984 */ /* 0x000fe20000000800 */
[----:B------:R-:W-:Y:S01]  /*ed20*/  @!PT LDS RZ, [RZ] ;  /* 0x00000000fffff984 */ /* 0x000fe20000000800 */
[----:B------:R-:W-:Y:S01]  /*ed30*/  @!PT LDS RZ, [RZ] ;  /* 0x00000000fffff984 */ /* 0x000fe20000000800 */
[----:B------:R0:W-:Y:S03]  /*ed40*/  @!P4 LDGSTS.E.BYPASS.LTC128B.128 [R7+0x22c00], desc[UR46][R2.64], !P0 ;  /* 0x22c000000207cfae */ /* 0x0001e6000c101d6e */
[----:B0-----:R-:W-:Y:S05]  /*ed50*/  WARPSYNC.COLLECTIVE R15, `(.L_x_334) ;  /* 0x000000000f087348 */ /* 0x001fea0003c00000 */
[----:B------:R1:W2:Y:S02]  /*ed60*/  SHFL.IDX P6, R14, R13, R12, R11 ;  /* 0x0000000c0d0e7389 */ /* 0x0002a400000c000b */
[----:B012---:R-:W-:Y:S01]  /*ed70*/  ENDCOLLECTIVE ;  /* 0x000000000000791b */ /* 0x007fe20003800000 */
.L_x_334:
[----:B------:R-:W-:Y:S01]  /*ed80*/  @!PT LDS RZ, [RZ] ;  /* 0x00000000fffff984 */ /* 0x000fe20000000800 */
[----:B------:R-:W-:Y:S01]  /*ed90*/  @!PT LDS RZ, [RZ] ;  /* 0x00000000fffff984 */ /* 0x000fe20000000800 */
[----:B------:R-:W-:Y:S01]  /*eda0*/  @!PT LDS RZ, [RZ] ;  /* 0x00000000fffff984 */ /* 0x000fe20000000800 */
[----:B------:R0:W-:Y:S04]  /*edb0*/  @!P4 LDGSTS.E.BYPASS.LTC128B.128 [R7+0x26c00], desc[UR46][R2.64+0x80], !P1 ;  /* 0x26c000800207cfae */ /* 0x0001e8000c901d6e */
[----:B------:R0:W-:Y:S04]  /*edc0*/  @!P4 LDGSTS.E.BYPASS.LTC128B.128 [R7+0x2ac00], desc[UR46][R2.64+0x100], !P2 ;  /* 0x2ac001000207cfae */ /* 0x0001e8000d101d6e */
[----:B------:R0:W-:Y:S01]  /*edd0*/  @!P4 LDGSTS.E.BYPASS.LTC128B.128 [R7+0x2ec00], desc[UR46][R2.64+0x180], !P3 ;  /* 0x2ec001800207cfae */ /* 0x0001e2000d901d6e */
[----:B------:R-:W-:Y:S01]  /*ede0*/  LOP3.LUT P4, RZ, R18, 0x10, RZ, 0xc0, !PT ;  /* 0x0000001012ff7812 */ /* 0x000fe2000788c0ff */
[----:B------:R-:W-:-:S02]  /*edf0*/  IMAD.MOV.U32 R13, RZ, RZ, R5 ;  /* 0x000000ffff0d7224 */ /* 0x000fc400078e0005 */
[----:B------:R-:W-:-:S10]  /*ee00*/  IMAD.MOV.U32 R6, RZ, RZ, R14 ;  /* 0x000000ffff067224 */ /* 0x000fd400078e000e */
[----:B0-----:R-:W-:Y:S05]  /*ee10*/  WARPSYNC.COLLECTIVE R15, `(.L_x_335) ;  /* 0x000000000f087348 */ /* 0x001fea0003c00000 */
[----:B------:R1:W2:Y:S02]  /*ee20*/  SHFL.IDX P6, R14, R13, R12, R11 ;  /* 0x0000000c0d0e7389 */ /* 0x0002a400000c000b */
[----:B012---:R-:W-:Y:S01]  /*ee30*/  ENDCOLLECTIVE ;  /* 0x000000000000791b */ /* 0x007fe20003800000 */
.L_x_335:
        /* <DEDUP_REMOVED lines=12> */
.L_x_336:
        /* <DEDUP_REMOVED lines=12> */
.L_x_337:
        /* <DEDUP_REMOVED lines=12> */
.L_x_338:
        /* <DEDUP_REMOVED lines=12> */
.L_x_339:
[----:B------:R-:W-:Y:S02]  /*f140*/  IMAD.MOV.U32 R13, RZ, RZ, R4 ;  /* 0x000000ffff0d7224 */ /* 0x000fe400078e0004 */
[----:B------:R-:W-:Y:S02]  /*f150*/  IMAD.MOV.U32 R12, RZ, RZ, 0x5 ;  /* 0x00000005ff0c7424 */ /* 0x000fe400078e00ff */
[----:B------:R-:W-:-:S05]  /*f160*/  IMAD.MOV.U32 R2, RZ, RZ, R14 ;  /* 0x000000ffff027224 */ /* 0x000fca00078e000e */
[----:B------:R-:W-:-:S05]  /*f170*/  @!P5 LEA R2, P6, R8, R2, 0x1 ;  /* 0x000000020802d211 */ /* 0x000fca00078c08ff */
[----:B------:R-:W-:Y:S01]  /*f180*/  @!P5 IMAD.X R3, RZ, RZ, R6, P6 ;  /* 0x000000ffff03d224 */ /* 0x000fe200030e0606 */
[C---:B------:R-:W-:Y:S02]  /*f190*/  LOP3.LUT P6, RZ, R18.reuse, 0x8, RZ, 0xc0, !PT ;  /* 0x0000000812ff7812 */ /* 0x040fe400078cc0ff */
[----:B------:R-:W-:-:S11]  /*f1a0*/  LOP3.LUT P5, RZ, R18, 0x80, RZ, 0xc0, !PT ;  /* 0x0000008012ff7812 */ /* 0x000fd600078ac0ff */
[----:B------:R-:W-:Y:S01]  /*f1b0*/  @!PT LDS RZ, [RZ] ;  /* 0x00000000fffff984 */ /* 0x000fe20000000800 */
[----:B------:R-:W-:Y:S01]  /*f1c0*/  @!PT LDS RZ, [RZ] ;  /* 0x00000000fffff984 */ /* 0x000fe20000000800 */
[----:B------:R-:W-:Y:S01]  /*f1d0*/  @!PT LDS RZ, [RZ] ;  /* 0x00000000fffff984 */ /* 0x000fe20000000800 */
[----:B------:R0:W-:Y:S04]  /*f1e0*/  @!P6 LDGSTS.E.BYPASS.LTC128B.128 [R7+0x24400], desc[UR46][R2.64], !P0 ;  /* 0x244000000207efae */ /* 0x0001e8000c101d6e */
[----:B------:R0:W-:Y:S04]  /*f1f0*/  @!P6 LDGSTS.E.BYPASS.LTC128B.128 [R7+0x28400], desc[UR46][R2.64+0x80], !P1 ;  /* 0x284000800207efae */ /* 0x0001e8000c901d6e */
[----:B------:R0:W-:Y:S04]  /*f200*/  @!P6 LDGSTS.E.BYPASS.LTC128B.128 [R7+0x2c400], desc[UR46][R2.64+0x100], !P2 ;  /* 0x2c4001000207efae */ /* 0x0001e8000d101d6e */
[----:B------:R0:W-:Y:S02]  /*f210*/  @!P6 LDGSTS.E.BYPASS.LTC128B.128 [R7+0x30400], desc[UR46][R2.64+0x180], !P3 ;  /* 0x304001800207efae */ /* 0x0001e4000d901d6e */
[----:B0-----:R-:W-:Y:S05]  /*f220*/  WARPSYNC.COLLECTIVE R15, `(.L_x_340) ;  /* 0x000000000f087348 */ /* 0x001fea0003c00000 */
[----:B------:R1:W2:Y:S02]  /*f230*/  SHFL.IDX P6, R14, R13, R12, R11 ;  /* 0x0000000c0d0e7389 */ /* 0x0002a400000c000b */
[----:B012---:R-:W-:Y:S01]  /*f240*/  ENDCOLLECTIVE ;  /* 0x000000000000791b */ /* 0x007fe20003800000 */
.L_x_340:
[----:B------:R-:W-:Y:S02]  /*f250*/  IMAD.MOV.U32 R13, RZ, RZ, R5 ;  /* 0x000000ffff0d7224 */ /* 0x000fe400078e0005 */
[----:B------:R-:W-:-:S07]  /*f260*/  IMAD.MOV.U32 R6, RZ, RZ, R14 ;  /* 0x000000ffff067224 */ /* 0x000fce00078e000e */
[----:B------:R-:W-:Y:S05]  /*f270*/  WARPSYNC.COLLECTIVE R15, `(.L_x_341) ;  /* 0x000000000f087348 */ /* 0x000fea0003c00000 */
[----:B------:R0:W1:Y:S02]  /*f280*/  SHFL.IDX P6, R14, R13, R12, R11 ;  /* 0x0000000c0d0e7389 */ /* 0x00006400000c000b */
[----:B01----:R-:W-:Y:S01]  /*f290*/  ENDCOLLECTIVE ;  /* 0x000000000000791b */ /* 0x003fe20003800000 */
.L_x_341:
        /* <DEDUP_REMOVED lines=12> */
.L_x_342:
[----:B------:R-:W-:Y:S01]  /*f360*/  @!PT LDS RZ, [RZ] ;  /* 0x00000000fffff984 */ /* 0x000fe20000000800 */
[----:B------:R-:W-:Y:S01]  /*f370*/  @!PT LDS RZ, [RZ] ;  /* 0x00000000fffff984 */ /* 0x000fe20000000800 */
[----:B------:R-:W-:Y:S01]  /*f380*/  @!PT LDS RZ, [RZ] ;  /* 0x00000000fffff984 */ /* 0x000fe20000000800 */
[----:B------:R0:W-:Y:S04]  /*f390*/  @!P4 LDGSTS.E.BYPASS.LTC128B.128 [R7+0x28c00], desc[UR46][R2.64+0x80], !P1 ;  /* 0x28c000800207cfae */ /* 0x0001e8000c901d6e */
[----:B------:R0:W-:Y:S04]  /*f3a0*/  @!P4 LDGSTS.E.BYPASS.LTC128B.128 [R7+0x2cc00], desc[UR46][R2.64+0x100], !P2 ;  /* 0x2cc001000207cfae */ /* 0x0001e8000d101d6e */
[----:B------:R0:W-:Y:S01]  /*f3b0*/  @!P4 LDGSTS.E.BYPASS.LTC128B.128 [R7+0x30c00], desc[UR46][R2.64+0x180], !P3 ;  /* 0x30c001800207cfae */ /* 0x0001e2000d901d6e */
[----:B------:R-:W-:Y:S02]  /*f3c0*/  IMAD.MOV.U32 R13, RZ, RZ, R5 ;  /* 0x000000ffff0d7224 */ /* 0x000fe400078e0005 */
[----:B------:R-:W-:-:S07]  /*f3d0*/  IMAD.MOV.U32 R6, RZ, RZ, R14 ;  /* 0x000000ffff067224 */ /* 0x000fce00078e000e */
[----:B0-----:R-:W-:Y:S05]  /*f3e0*/  WARPSYNC.COLLECTIVE R15, `(.L_x_343) ;  /* 0x000000000f087348 */ /* 0x001fea0003c00000 */
[----:B------:R1:W2:Y:S02]  /*f3f0*/  SHFL.IDX P6, R14, R13, R12, R11 ;  /* 0x0000000c0d0e7389 */ /* 0x0002a400000c000b */
[----:B012---:R-:W-:Y:S01]  /*f400*/  ENDCOLLECTIVE ;  /* 0x000000000000791b */ /* 0x007fe20003800000 */
.L_x_343:
        /* <DEDUP_REMOVED lines=12> */
.L_x_344:
        /* <DEDUP_REMOVED lines=11> */
.L_x_345:
[----:B------:R-:W-:Y:S01]  /*f580*/  IMAD.MOV.U32 R2, RZ, RZ, R14 ;  /* 0x000000ffff027224 */ /* 0x000fe200078e000e */
[----:B------:R-:W-:Y:S06]  /*f590*/  BRA `(.L_x_346) ;  /* 0xffffffb8003c7947 */ /* 0x000fec000383ffff */
.L_x_227:
[----:B-1----:R-:W-:-:S04]  /*f5a0*/  IMAD.U32 R3, RZ, RZ, UR37 ;  /* 0x00000025ff037e24 */ /* 0x002fc8000f8e00ff */
[----:B------:R1:W2:Y:S03]  /*f5b0*/  SYNCS.PHASECHK.TRANS64.TRYWAIT P0, [R3+URZ+0x32420], R0 ;  /* 0x03242000030075a7 */ /* 0x0002a6000800017f */
[----:B--2---:R-:W-:Y:S05]  /*f5c0*/  @!P0 NANOSLEEP.SYNCS 0x989680 ;  /* 0x009896800000895d */ /* 0x004fea0003900000 */
[----:B------:R-:W2:Y:S02]  /*f5d0*/  @!P0 SYNCS.PHASECHK.TRANS64 P0, [R3+URZ+0x32420], R0 ;  /* 0x03242000030085a7 */ /* 0x000ea4000800007f */
[----:B--2---:R-:W-:Y:S05]  /*f5e0*/  @!P0 BRA `(.L_x_227) ;  /* 0xfffffffc00ec8947 */ /* 0x004fea000383ffff */
[----:B------:R-:W-:Y:S05]  /*f5f0*/  BRA `(.L_x_347) ;  /* 0xffffffb8008c7947 */ /* 0x000fea000383ffff */
.L_x_231:
[----:B0-----:R0:W1:Y:S02]  /*f600*/  SYNCS.PHASECHK.TRANS64.TRYWAIT P0, [R2+URZ+0x32460], R0 ;  /* 0x03246000020075a7 */ /* 0x001064000800017f */
[----:B-1----:R-:W-:Y:S05]  /*f610*/  @!P0 NANOSLEEP.SYNCS 0x989680 ;  /* 0x009896800000895d */ /* 0x002fea0003900000 */
[----:B------:R-:W1:Y:S02]  /*f620*/  @!P0 SYNCS.PHASECHK.TRANS64 P0, [R2+URZ+0x32460], R0 ;  /* 0x03246000020085a7 */ /* 0x000e64000800007f */
[----:B-1----:R-:W-:Y:S05]  /*f630*/  @!P0 BRA `(.L_x_231) ;  /* 0xfffffffc00f08947 */ /* 0x002fea000383ffff */
[----:B------:R-:W-:Y:S05]  /*f640*/  BRA `(.L_x_348) ;  /* 0xffffffb800ac7947 */ /* 0x000fea000383ffff */
.L_x_244:
[----:B-1----:R1:W2:Y:S02]  /*f650*/  SYNCS.PHASECHK.TRANS64.TRYWAIT P0, [R3+URZ+0x32440], R2 ;  /* 0x03244002030075a7 */ /* 0x0022a4000800017f */
[----:B--2---:R-:W-:Y:S05]  /*f660*/  @!P0 NANOSLEEP.SYNCS 0x989680 ;  /* 0x009896800000895d */ /* 0x004fea0003900000 */
[----:B------:R-:W2:Y:S02]  /*f670*/  @!P0 SYNCS.PHASECHK.TRANS64 P0, [R3+URZ+0x32440], R2 ;  /* 0x03244002030085a7 */ /* 0x000ea4000800007f */
[----:B--2---:R-:W-:Y:S05]  /*f680*/  @!P0 BRA `(.L_x_244) ;  /* 0xfffffffc00f08947 */ /* 0x004fea000383ffff */
[----:B------:R-:W-:Y:S05]  /*f690*/  BRA `(.L_x_349) ;  /* 0xffffffc000a47947 */ /* 0x000fea000383ffff */
.L_x_249:
[----:B0-----:R0:W2:Y:S02]  /*f6a0*/  SYNCS.PHASECHK.TRANS64.TRYWAIT P0, [R3+URZ+0x32460], R2 ;  /* 0x03246002030075a7 */ /* 0x0010a4000800017f */
[----:B--2---:R-:W-:Y:S05]  /*f6b0*/  @!P0 NANOSLEEP.SYNCS 0x989680 ;  /* 0x009896800000895d */ /* 0x004fea0003900000 */
[----:B------:R-:W2:Y:S02]  /*f6c0*/  @!P0 SYNCS.PHASECHK.TRANS64 P0, [R3+URZ+0x32460], R2 ;  /* 0x03246002030085a7 */ /* 0x000ea4000800007f */
[----:B--2---:R-:W-:Y:S05]  /*f6d0*/  @!P0 BRA `(.L_x_249) ;  /* 0xfffffffc00f08947 */ /* 0x004fea000383ffff */
[----:B------:R-:W-:Y:S05]  /*f6e0*/  BRA `(.L_x_350) ;  /* 0xffffffc400207947 */ /* 0x000fea000383ffff */
.L_x_261:
[----:B--2---:R2:W3:Y:S02]  /*f6f0*/  SYNCS.PHASECHK.TRANS64.TRYWAIT P0, [R4+URZ+0x32440], R2 ;  /* 0x03244002040075a7 */ /* 0x0044e4000800017f */
[----:B---3--:R-:W-:Y:S05]  /*f700*/  @!P0 NANOSLEEP.SYNCS 0x989680 ;  /* 0x009896800000895d */ /* 0x008fea0003900000 */
[----:B------:R-:W3:Y:S02]  /*f710*/  @!P0 SYNCS.PHASECHK.TRANS64 P0, [R4+URZ+0x32440], R2 ;  /* 0x03244002040085a7 */ /* 0x000ee4000800007f */
[----:B---3--:R-:W-:Y:S05]  /*f720*/  @!P0 BRA `(.L_x_261) ;  /* 0xfffffffc00f08947 */ /* 0x008fea000383ffff */
[----:B------:R-:W-:Y:S05]  /*f730*/  BRA `(.L_x_351) ;  /* 0xffffffcc00087947 */ /* 0x000fea000383ffff */
.L_x_266:
[----:B0-----:R0:W1:Y:S02]  /*f740*/  SYNCS.PHASECHK.TRANS64.TRYWAIT P0, [R4+URZ+0x32460], R2 ;  /* 0x03246002040075a7 */ /* 0x001064000800017f */
[----:B-1----:R-:W-:Y:S05]  /*f750*/  @!P0 NANOSLEEP.SYNCS 0x989680 ;  /* 0x009896800000895d */ /* 0x002fea0003900000 */
[----:B------:R-:W1:Y:S02]  /*f760*/  @!P0 SYNCS.PHASECHK.TRANS64 P0, [R4+URZ+0x32460], R2 ;  /* 0x03246002040085a7 */ /* 0x000e64000800007f */
[----:B-1----:R-:W-:Y:S05]  /*f770*/  @!P0 BRA `(.L_x_266) ;  /* 0xfffffffc00f08947 */ /* 0x002fea000383ffff */
[----:B------:R-:W-:Y:S05]  /*f780*/  BRA `(.L_x_352) ;  /* 0xffffffcc00847947 */ /* 0x000fea000383ffff */
.L_x_277:
[----:B0-----:R0:W2:Y:S02]  /*f790*/  SYNCS.PHASECHK.TRANS64.TRYWAIT P0, [R4+URZ+0x32440], R2 ;  /* 0x03244002040075a7 */ /* 0x0010a4000800017f */
[----:B--2---:R-:W-:Y:S05]  /*f7a0*/  @!P0 NANOSLEEP.SYNCS 0x989680 ;  /* 0x009896800000895d */ /* 0x004fea0003900000 */
[----:B------:R-:W2:Y:S02]  /*f7b0*/  @!P0 SYNCS.PHASECHK.TRANS64 P0, [R4+URZ+0x32440], R2 ;  /* 0x03244002040085a7 */ /* 0x000ea4000800007f */
[----:B--2---:R-:W-:Y:S05]  /*f7c0*/  @!P0 BRA `(.L_x_277) ;  /* 0xfffffffc00f08947 */ /* 0x004fea000383ffff */
[----:B------:R-:W-:Y:S05]  /*f7d0*/  BRA `(.L_x_353) ;  /* 0xffffffd400487947 */ /* 0x000fea000383ffff */
.L_x_282:
[----:B-1----:R1:W2:Y:S02]  /*f7e0*/  SYNCS.PHASECHK.TRANS64.TRYWAIT P0, [R4+URZ+0x32460], R2 ;  /* 0x03246002040075a7 */ /* 0x0022a4000800017f */
[----:B--2---:R-:W-:Y:S05]  /*f7f0*/  @!P0 NANOSLEEP.SYNCS 0x989680 ;  /* 0x009896800000895d */ /* 0x004fea0003900000 */
[----:B------:R-:W2:Y:S02]  /*f800*/  @!P0 SYNCS.PHASECHK.TRANS64 P0, [R4+URZ+0x32460], R2 ;  /* 0x03246002040085a7 */ /* 0x000ea4000800007f */
[----:B--2---:R-:W-:Y:S05]  /*f810*/  @!P0 BRA `(.L_x_282) ;  /* 0xfffffffc00f08947 */ /* 0x004fea000383ffff */
[----:B------:R-:W-:Y:S05]  /*f820*/  BRA `(.L_x_354) ;  /* 0xffffffd400c47947 */ /* 0x000fea000383ffff */
.L_x_292:
[----:B0-----:R0:W2:Y:S02]  /*f830*/  SYNCS.PHASECHK.TRANS64.TRYWAIT P0, [R0+URZ+0x32420], R3 ;  /* 0x03242003000075a7 */ /* 0x0010a4000800017f */
[----:B--2---:R-:W-:Y:S05]  /*f840*/  @!P0 NANOSLEEP.SYNCS 0x989680 ;  /* 0x009896800000895d */ /* 0x004fea0003900000 */
[----:B------:R-:W2:Y:S02]  /*f850*/  @!P0 SYNCS.PHASECHK.TRANS64 P0, [R0+URZ+0x32420], R3 ;  /* 0x03242003000085a7 */ /* 0x000ea4000800007f */
[----:B--2---:R-:W-:Y:S05]  /*f860*/  @!P0 BRA `(.L_x_292) ;  /* 0xfffffffc00f08947 */ /* 0x004fea000383ffff */
[----:B------:R-:W-:Y:S05]  /*f870*/  BRA `(.L_x_355) ;  /* 0xffffffdc00547947 */ /* 0x000fea000383ffff */
.L_x_293:
        /* <DEDUP_REMOVED lines=11> */
.L_x_357:
[----:B------:R-:W-:Y:S05]  /*f930*/  BSYNC B0 ;  /* 0x0000000000007941 */ /* 0x000fea0003800000 */
.L_x_356:
[----:B------:R-:W-:Y:S05]  /*f940*/  BRA `(.L_x_358) ;  /* 0xffffffdc003c7947 */ /* 0x000fea000383ffff */
.L_x_296:
[----:B------:R-:W-:Y:S01]  /*f950*/  BSSY B1, `(.L_x_359) ;  /* 0x0000006000017945 */ /* 0x000fe20003800000 */
[----:B------:R-:W-:-:S07]  /*f960*/  IMAD.MOV.U32 R15, RZ, RZ, -0x1 ;  /* 0xffffffffff0f7424 */ /* 0x000fce00078e00ff */
[----:B012---:R-:W-:Y:S05]  /*f970*/  WARPSYNC.COLLECTIVE R15, `(.L_x_360) ;  /* 0x000000000f0c7348 */ /* 0x007fea0003c00000 */
[----:B------:R-:W-:Y:S02]  /*f980*/  ELECT P6, UR62, PT ;  /* 0x00000000003e782f */ /* 0x000fe400038c0000 */
[----:B------:R-:W-:Y:S01]  /*f990*/  MOV R14, UR62 ;  /* 0x0000003e000e7c02 */ /* 0x000fe20008000f00 */
[----:B012---:R-:W-:Y:S10]  /*f9a0*/  ENDCOLLECTIVE ;  /* 0x000000000000791b */ /* 0x007ff40003800000 */
.L_x_360:
[----:B------:R-:W-:Y:S05]  /*f9b0*/  BSYNC B1 ;  /* 0x0000000000017941 */ /* 0x000fea0003800000 */
.L_x_359:
[----:B------:R-:W-:Y:S05]  /*f9c0*/  BRA `(.L_x_361) ;  /* 0xffffffdc00347947 */ /* 0x000fea000383ffff */
.L_x_298:
[----:B0-----:R0:W1:Y:S02]  /*f9d0*/  SYNCS.PHASECHK.TRANS64.TRYWAIT P0, [R6+URZ], R5 ;  /* 0x00000005060075a7 */ /* 0x001064000800017f */
[----:B-1----:R-:W-:Y:S05]  /*f9e0*/  @!P0 NANOSLEEP.SYNCS 0x989680 ;  /* 0x009896800000895d */ /* 0x002fea0003900000 */
[----:B------:R-:W1:Y:S02]  /*f9f0*/  @!P0 SYNCS.PHASECHK.TRANS64 P0, [R6+URZ], R5 ;  /* 0x00000005060085a7 */ /* 0x000e64000800007f */
[----:B-1----:R-:W-:Y:S05]  /*fa00*/  @!P0 BRA `(.L_x_298) ;  /* 0xfffffffc00f08947 */ /* 0x002fea000383ffff */
[----:B------:R-:W-:Y:S05]  /*fa10*/  BRA `(.L_x_362) ;  /* 0xffffffdc006c7947 */ /* 0x000fea000383ffff */
.L_x_299:
[----:B-1----:R1:W2:Y:S02]  /*fa20*/  SYNCS.PHASECHK.TRANS64.TRYWAIT P0, [R7+URZ], R2 ;  /* 0x00000002070075a7 */ /* 0x0022a4000800017f */
[----:B--2---:R-:W-:Y:S05]  /*fa30*/  @!P0 NANOSLEEP.SYNCS 0x989680 ;  /* 0x009896800000895d */ /* 0x004fea0003900000 */
[----:B------:R-:W2:Y:S02]  /*fa40*/  @!P0 SYNCS.PHASECHK.TRANS64 P0, [R7+URZ], R2 ;  /* 0x00000002070085a7 */ /* 0x000ea4000800007f */
[----:B--2---:R-:W-:Y:S05]  /*fa50*/  @!P0 BRA `(.L_x_299) ;  /* 0xfffffffc00f08947 */ /* 0x004fea000383ffff */
[----:B------:R-:W-:Y:S05]  /*fa60*/  BRA `(.L_x_363) ;  /* 0xffffffdc00607947 */ /* 0x000fea000383ffff */
.L_x_301:
[----:B--2---:R2:W3:Y:S02]  /*fa70*/  SYNCS.PHASECHK.TRANS64.TRYWAIT P0, [R4+URZ], R5 ;  /* 0x00000005040075a7 */ /* 0x0044e4000800017f */
[----:B---3--:R-:W-:Y:S05]  /*fa80*/  @!P0 NANOSLEEP.SYNCS 0x989680 ;  /* 0x009896800000895d */ /* 0x008fea0003900000 */
[----:B------:R-:W3:Y:S02]  /*fa90*/  @!P0 SYNCS.PHASECHK.TRANS64 P0, [R4+URZ], R5 ;  /* 0x00000005040085a7 */ /* 0x000ee4000800007f */
[----:B---3--:R-:W-:Y:S05]  /*faa0*/  @!P0 BRA `(.L_x_301) ;  /* 0xfffffffc00f08947 */ /* 0x008fea000383ffff */
[----:B------:R-:W-:Y:S05]  /*fab0*/  BRA `(.L_x_364) ;  /* 0xffffffdc00647947 */ /* 0x000fea000383ffff */
.L_x_365:
        /* <DEDUP_REMOVED lines=12> */
.L_x_6031:


//--------------------- .text._ZN7cutlass13device_kernelIN5flash11enable_sm90INS1_16FlashAttnFwdSm90INS1_25CollectiveMainloopFwdSm90ILi2EN4cute5tupleIJNS5_1CILi1EEES8_S8_EEENS6_IJNS7_ILi128EEENS7_ILi96EEENS7_ILi64EEEEEELi256ENS_10bfloat16_tEfNS_4arch4Sm90ELb0ELb0ELb1ELb1ELb0ELb0ELb0ELb1ELb0ELb1ELb0ELb0EEENS1_21CollectiveEpilogueFwdINS6_IJSA_NS7_ILi256EEESB_EEES9_SE_SG_Li256ELb1ELb1ELb0ELb0EEENS1_36VarlenDynamicPersistentTileSchedulerILi128ELi96ELi256ELi128ELb0ELb1ELb1ELb0ELb1ELb1EEEEEEEEEvNT_6ParamsE --------------------------
	.section	.text._ZN7cutlass13device_kernelIN5flash11enable_sm90INS1_16FlashAttnFwdSm90INS1_25CollectiveMainloopFwdSm90ILi2EN4cute5tupleIJNS5_1CILi1EEES8_S8_EEENS6_IJNS7_ILi128EEENS7_ILi96EEENS7_ILi64EEEEEELi256ENS_10bfloat16_tEfNS_4arch4Sm90ELb0ELb0ELb1ELb1ELb0ELb0ELb0ELb1ELb0ELb1ELb0ELb0EEENS1_21CollectiveEpilogueFwdINS6_IJSA_NS7_ILi256EEESB_EEES9_SE_SG_Li256ELb1ELb1ELb0ELb0EEENS1_36VarlenDynamicPersistentTileSchedulerILi128ELi96ELi256ELi128ELb0ELb1ELb1ELb0ELb1ELb1EEEEEEEEEvNT_6ParamsE,"ax",@progbits
	.align	128
.text._ZN7cutlass13device_kernelIN5flash11enable_sm90INS1_16FlashAttnFwdSm90INS1_25CollectiveMainloopFwdSm90ILi2EN4cute5tupleIJNS5_1CILi1EEES8_S8_EEENS6_IJNS7_ILi128EEENS7_ILi96EEENS7_ILi64EEEEEELi256ENS_10bfloat16_tEfNS_4arch4Sm90ELb0ELb0ELb1ELb1ELb0ELb0ELb0ELb1ELb0ELb1ELb0ELb0EEENS1_21CollectiveEpilogueFwdINS6_IJSA_NS7_ILi256EEESB_EEES9_SE_SG_Li256ELb1ELb1ELb0ELb0EEENS1_36VarlenDynamicPersistentTileSchedulerILi128ELi96ELi256ELi128ELb0ELb1ELb1ELb0ELb1ELb1EEEEEEEEEvNT_6ParamsE:
        .type           _ZN7cutlass13device_kernelIN5flash11enable_sm90INS1_16FlashAttnFwdSm90INS1_25CollectiveMainloopFwdSm90ILi2EN4cute5tupleIJNS5_1CILi1EEES8_S8_EEENS6_IJNS7_ILi128EEENS7_ILi96EEENS7_ILi64EEEEEELi256ENS_10bfloat16_tEfNS_4arch4Sm90ELb0ELb0ELb1ELb1ELb0ELb0ELb0ELb1ELb0ELb1ELb0ELb0EEENS1_21CollectiveEpilogueFwdINS6_IJSA_NS7_ILi256EEESB_EEES9_SE_SG_Li256ELb1ELb1ELb0ELb0EEENS1_36VarlenDynamicPersistentTileSchedulerILi128ELi96ELi256ELi128ELb0ELb1ELb1ELb0ELb1ELb1EEEEEEEEEvNT_6ParamsE,@function
        .size           _ZN7cutlass13device_kernelIN5flash11enable_sm90INS1_16FlashAttnFwdSm90INS1_25CollectiveMainloopFwdSm90ILi2EN4cute5tupleIJNS5_1CILi1EEES8_S8_EEENS6_IJNS7_ILi128EEENS7_ILi96EEENS7_ILi64EEEEEELi256ENS_10bfloat16_tEfNS_4arch4Sm90ELb0ELb0ELb1ELb1ELb0ELb0ELb0ELb1ELb0ELb1ELb0ELb0EEENS1_21CollectiveEpilogueFwdINS6_IJSA_NS7_ILi256EEESB_EEES9_SE_SG_Li256ELb1ELb1ELb0ELb0EEENS1_36VarlenDynamicPersistentTileSchedulerILi128ELi96ELi256ELi128ELb0ELb1ELb1ELb0ELb1ELb1EEEEEEEEEvNT_6ParamsE,(.L_x_6032 - _ZN7cutlass13device_kernelIN5flash11enable_sm90INS1_16FlashAttnFwdSm90INS1_25CollectiveMainloopFwdSm90ILi2EN4cute5tupleIJNS5_1CILi1EEES8_S8_EEENS6_IJNS7_ILi128EEENS7_ILi96EEENS7_ILi64EEEEEELi256ENS_10bfloat16_tEfNS_4arch4Sm90ELb0ELb0ELb1ELb1ELb0ELb0ELb0ELb1ELb0ELb1ELb0ELb0EEENS1_21CollectiveEpilogueFwdINS6_IJSA_NS7_ILi256EEESB_EEES9_SE_SG_Li256ELb1ELb1ELb0ELb0EEENS1_36VarlenDynamicPersistentTileSchedulerILi128ELi96ELi256ELi128ELb0ELb1ELb1ELb0ELb1ELb1EEEEEEEEEvNT_6ParamsE)
        .other          _ZN7cutlass13device_kernelIN5flash11enable_sm90INS1_16FlashAttnFwdSm90INS1_25CollectiveMainloopFwdSm90ILi2EN4cute5tupleIJNS5_1CILi1EEES8_S8_EEENS6_IJNS7_ILi128EEENS7_ILi96EEENS7_ILi64EEEEEELi256ENS_10bfloat16_tEfNS_4arch4Sm90ELb0ELb0ELb1ELb1ELb0ELb0ELb0ELb1ELb0ELb1ELb0ELb0EEENS1_21CollectiveEpilogueFwdINS6_IJSA_NS7_ILi256EEESB_EEES9_SE_SG_Li256ELb1ELb1ELb0ELb0EEENS1_36VarlenDynamicPersistentTileSchedulerILi128ELi96ELi256ELi128ELb0ELb1ELb1ELb0ELb1ELb1EEEEEEEEEvNT_6ParamsE,@"STO_CUDA_ENTRY STV_DEFAULT"
_ZN7cutlass13device_kernelIN5flash11enable_sm90INS1_16FlashAttnFwdSm90INS1_25CollectiveMainloopFwdSm90ILi2EN4cute5tupleIJNS5_1CILi1EEES8_S8_EEENS6_IJNS7_ILi128EEENS7_ILi96EEENS7_ILi64EEEEEELi256ENS_10bfloat16_tEfNS_4arch4Sm90ELb0ELb0ELb1ELb1ELb0ELb0ELb0ELb1ELb0ELb1ELb0ELb0EEENS1_21CollectiveEpilogueFwdINS6_IJSA_NS7_ILi256EEESB_EEES9_SE_SG_Li256ELb1ELb1ELb0ELb0EEENS1_36VarlenDynamicPersistentTileSchedulerILi128ELi96ELi256ELi128ELb0ELb1ELb1ELb0ELb1ELb1EEEEEEEEEvNT_6ParamsE:
        /* <DEDUP_REMOVED lines=18> */
.L_x_367:
[----:B------:R-:W-:Y:S05]  /*0120*/  BSYNC B0 ;  /* 0x0000000000007941 */ /* 0x000fea0003800000 */
.L_x_366:
        /* <DEDUP_REMOVED lines=41> */
.L_x_368:
        /* <DEDUP_REMOVED lines=22> */
.L_x_369:
        /* <DEDUP_REMOVED lines=18> */
.L_x_370:
        /* <DEDUP_REMOVED lines=22> */
.L_x_371:
        /* <DEDUP_REMOVED lines=22> */
.L_x_372:
[----:B------:R-:W-:Y:S01]  /*0900*/  PLOP3.LUT P0, PT, PT, PT, UP0, 0x80, 0x0 ;  /* 0x000000000000781c */ /* 0x000fe20003f0f008 */
[----:B------:R-:W-:Y:S01]  /*0910*/  UMOV UR36, 0x1 ;  /* 0x0000000100247882 */ /* 0x000fe20000000000 */
[----:B------:R-:W-:Y:S01]  /*0920*/  NOP ;  /* 0x0000000000007918 */ /* 0x000fe20000000000 */
[----:B------:R-:W-:Y:S01]  /*0930*/  USEL UR36, UR36, 0x2, !UP0 ;  /* 0x0000000224247887 */ /* 0x000fe2000c000000 */
[----:B------:R-:W-:Y:S01]  /*0940*/  ULDC.64 UR40, c[0x0][0x208] ;  /* 0x0000820000287ab9 */ /* 0x000fe20000000a00 */
[----:B012-4-:R-:W-:Y:S08]  /*0950*/  BAR.SYNC.DEFER_BLOCKING 0x0 ;  /* 0x0000000000007b1d */ /* 0x017ff00000010000 */
[----:B------:R-:W-:Y:S05]  /*0960*/  @!P0 BRA `(.L_x_373) ;  /* 0x0000008800dc8947 */ /* 0x000fea0003800000 */
.L_x_374:
[----:B------:R-:W-:-:S08]  /*0970*/  NOP ;  /* 0x0000000000007918 */ /* 0x000fd00000000000 */
[----:B------:R-:W0:Y:S02]  /*0980*/  USETMAXREG.TRY_ALLOC.CTAPOOL UP0, 0xf0 ;  /* 0x000000f0000079c8 */ /* 0x000e240008000600 */
[----:B0-----:R-:W-:-:S13]  /*0990*/  PLOP3.LUT P0, PT, PT, PT, UP0, 0x80, 0x0 ;  /* 0x000000000000781c */ /* 0x001fda0003f0f008 */
[----:B------:R-:W-:Y:S05]  /*09a0*/  @!P0 BRA `(.L_x_374) ;  /* 0xfffffffc00f08947 */ /* 0x000fea000383ffff */
[----:B------:R-:W0:Y:S01]  /*09b0*/  S2R R0, SR_TID.X ;  /* 0x0000000000007919 */ /* 0x000e220000002100 */
[----:B------:R-:W1:Y:S01]  /*09c0*/  S2UR UR5, SR_CgaCtaId ;  /* 0x00000000000579c3 */ /* 0x000e620000008800 */
[----:B------:R-:W-:-:S07]  /*09d0*/  UMOV UR4, 0x400 ;  /* 0x0000040000047882 */ /* 0x000fce0000000000 */
[----:B------:R-:W-:Y:S06]  /*09e0*/  BAR.ARV 0x8, 0x180 ;  /* 0x0206000000007b1d */ /* 0x000fec0000002000 */
[----:B-1----:R-:W-:Y:S01]  /*09f0*/  ULEA UR4, UR5, UR4, 0x18 ;  /* 0x0000000405047291 */ /* 0x002fe2000f8ec03f */
[----:B0-----:R-:W-:-:S04]  /*0a00*/  SHF.R.U32.HI R0, RZ, 0x7, R0 ;  /* 0x00000007ff007819 */ /* 0x001fc80000011600 */
[----:B------:R-:W-:-:S13]  /*0a10*/  ISETP.NE.AND P0, PT, R0, 0x1, PT ;  /* 0x000000010000780c */ /* 0x000fda0003f05270 */
[----:B------:R-:W-:Y:S08]  /*0a20*/  @!P0 BAR.ARV 0x9, 0x100 ;  /* 0x0244000000008b1d */ /* 0x000ff00000002000 */
[----:B------:R-:W-:Y:S06]  /*0a30*/  BAR.SYNC.DEFER_BLOCKING 0x5, 0x180 ;  /* 0x0146000000007b1d */ /* 0x000fec0000010000 */
[----:B------:R-:W0:Y:S01]  /*0a40*/  LDS.128 R12, [UR4+0x228d0] ;  /* 0x0228d004ff0c7984 */ /* 0x000e220008000c00 */
[----:B------:R-:W-:Y:S01]  /*0a50*/  ULDC UR4, c[0x0][0xc3c] ;  /* 0x00030f0000047ab9 */ /* 0x000fe20000000800 */
[----:B------:R-:W-:Y:S06]  /*0a60*/  BAR.ARV 0x4, 0x180 ;  /* 0x0106000000007b1d */ /* 0x000fec0000002000 */
[----:B0-----:R-:W-:-:S13]  /*0a70*/  ISETP.GE.AND P0, PT, R15, UR4, PT ;  /* 0x000000040f007c0c */ /* 0x001fda000bf06270 */
[----:B------:R-:W-:Y:S05]  /*0a80*/  @P0 EXIT ;  /* 0x000000000000094d */ /* 0x000fea0003800000 */
[----:B------:R-:W0:Y:S01]  /*0a90*/  S2R R0, SR_TID.X ;  /* 0x0000000000007919 */ /* 0x000e220000002100 */
[----:B------:R-:W-:Y:S01]  /*0aa0*/  R2UR UR5, R13 ;  /* 0x000000000d0572ca */ /* 0x000fe200000e0000 */
[----:B------:R-:W-:Y:S01]  /*0ab0*/  ULOP3.LUT UR48, UR36, 0x1, URZ, 0xfc, !UPT ;  /* 0x0000000124307892 */ /* 0x000fe2000f8efc3f */
[----:B------:R-:W-:Y:S01]  /*0ac0*/  R2UR UR6, R14 ;  /* 0x000000000e0672ca */ /* 0x000fe200000e0000 */
[----:B------:R-:W-:Y:S01]  /*0ad0*/  UMOV UR47, URZ ;  /* 0x0000003f002f7c82 */ /* 0x000fe20008000000 */
[----:B------:R-:W-:Y:S01]  /*0ae0*/  UMOV UR38, URZ ;  /* 0x0000003f00267c82 */ /* 0x000fe20008000000 */
[----:B------:R-:W-:Y:S01]  /*0af0*/  UMOV UR37, URZ ;  /* 0x0000003f00257c82 */ /* 0x000fe20008000000 */
[----:B0-----:R-:W-:-:S05]  /*0b00*/  VIADD R209, R0, 0xffffff80 ;  /* 0xffffff8000d17836 */ /* 0x001fca0000000000 */
[----:B------:R-:W-:-:S04]  /*0b10*/  SHF.R.S32.HI R0, RZ, 0x1f, R209 ;  /* 0x0000001fff007819 */ /* 0x000fc800000114d1 */
[CC--:B------:R-:W-:Y:S02]  /*0b20*/  LEA.HI R3, R0.reuse, R209.reuse, RZ, 0x7 ;  /* 0x000000d100037211 */ /* 0x0c0fe400078f38ff */
[-C--:B------:R-:W-:Y:S02]  /*0b30*/  LEA.HI R4, R0, R209.reuse, RZ, 0x5 ;  /* 0x000000d100047211 */ /* 0x080fe400078f28ff */
[----:B------:R-:W-:Y:S02]  /*0b40*/  LOP3.LUT R2, R3, 0xffffff80, RZ, 0xc0, !PT ;  /* 0xffffff8003027812 */ /* 0x000fe400078ec0ff */
[----:B------:R-:W-:Y:S01]  /*0b50*/  SHF.R.S32.HI R200, RZ, 0x7, R3 ;  /* 0x00000007ffc87819 */ /* 0x000fe20000011403 */
[----:B------:R-:W-:Y:S02]  /*0b60*/  IMAD.SHL.U32 R6, R4, 0x20, RZ ;  /* 0x0000002004067824 */ /* 0x000fe400078e00ff */
[----:B------:R-:W-:Y:S01]  /*0b70*/  IMAD.IADD R23, R209, 0x1, -R2 ;  /* 0x00000001d1177824 */ /* 0x000fe200078e0a02 */
[----:B------:R-:W-:-:S02]  /*0b80*/  LEA.HI R2, R0, R209, RZ, 0x4 ;  /* 0x000000d100027211 */ /* 0x000fc400078f20ff */
[----:B------:R-:W-:Y:S02]  /*0b90*/  LOP3.LUT R7, R6, 0xfffffc00, RZ, 0xc0, !PT ;  /* 0xfffffc0006077812 */ /* 0x000fe400078ec0ff */
[----:B------:R-:W-:Y:S02]  /*0ba0*/  SHF.R.S32.HI R8, RZ, 0x1f, R23 ;  /* 0x0000001fff087819 */ /* 0x000fe40000011417 */
[----:B------:R-:W-:Y:S02]  /*0bb0*/  LOP3.LUT R4, R2, 0x3fffff0, RZ, 0xc0, !PT ;  /* 0x03fffff002047812 */ /* 0x000fe400078ec0ff */
[----:B------:R-:W-:Y:S02]  /*0bc0*/  LEA.HI R9, R8, R23, RZ, 0x2 ;  /* 0x0000001708097211 */ /* 0x000fe400078f10ff */
[----:B------:R-:W-:Y:S01]  /*0bd0*/  SHF.R.S32.HI R5, RZ, 0x4, R2 ;  /* 0x00000004ff057819 */ /* 0x000fe20000011402 */
[----:B------:R-:W-:Y:S01]  /*0be0*/  IMAD.IADD R4, R209, 0x1, -R4 ;  /* 0x00000001d1047824 */ /* 0x000fe200078e0a04 */
[----:B------:R-:W-:-:S02]  /*0bf0*/  LEA.HI R6, R0, R209, RZ, 0x2 ;  /* 0x000000d100067211 */ /* 0x000fc400078f10ff */
[----:B------:R-:W-:Y:S01]  /*0c00*/  SHF.R.S32.HI R10, RZ, 0x2, R9 ;  /* 0x00000002ff0a7819 */ /* 0x000fe20000011409 */
[----:B------:R-:W-:Y:S01]  /*0c10*/  IMAD R7, R4, 0x40, R7 ;  /* 0x0000004004077824 */ /* 0x000fe200078e0207 */
[----:B------:R-:W-:Y:S02]  /*0c20*/  SHF.R.S32.HI R11, RZ, 0x1f, R9 ;  /* 0x0000001fff0b7819 */ /* 0x000fe40000011409 */
[----:B------:R-:W-:Y:S02]  /*0c30*/  LEA.HI R2, R2, R5, RZ, 0x1 ;  /* 0x0000000502027211 */ /* 0x000fe400078f08ff */
[----:B------:R-:W-:Y:S02]  /*0c40*/  LOP3.LUT R6, R6, 0xfffffffc, RZ, 0xc0, !PT ;  /* 0xfffffffc06067812 */ /* 0x000fe400078ec0ff */
[----:B------:R-:W-:Y:S02]  /*0c50*/  LEA.HI R0, R0, R209, RZ, 0x3 ;  /* 0x000000d100007211 */ /* 0x000fe400078f18ff */
[----:B------:R-:W-:Y:S01]  /*0c60*/  LEA.HI R11, R11, R10, RZ, 0x3 ;  /* 0x0000000a0b0b7211 */ /* 0x000fe200078f18ff */
[----:B------:R-:W-:Y:S01]  /*0c70*/  IMAD.IADD R6, R209, 0x1, -R6 ;  /* 0x00000001d1067824 */ /* 0x000fe200078e0a06 */
[----:B------:R-:W-:-:S02]  /*0c80*/  LOP3.LUT R2, R2, 0x1ffffffe, RZ, 0xc0, !PT ;  /* 0x1ffffffe02027812 */ /* 0x000fc400078ec0ff */
[----:B------:R-:W-:Y:S02]  /*0c90*/  LOP3.LUT R4, R0, 0xfffffff8, RZ, 0xc0, !PT ;  /* 0xfffffff800047812 */ /* 0x000fe400078ec0ff */
[----:B------:R-:W-:Y:S01]  /*0ca0*/  LOP3.LUT R11, R11, 0xfffffff8, RZ, 0xc0, !PT ;  /* 0xfffffff80b0b7812 */ /* 0x000fe200078ec0ff */
[----:B------:R-:W-:Y:S01]  /*0cb0*/  IMAD.IADD R2, R5, 0x1, -R2 ;  /* 0x0000000105027824 */ /* 0x000fe200078e0a02 */
[----:B------:R-:W-:Y:S01]  /*0cc0*/  LEA.HI R8, R8, R23, RZ, 0x5 ;  /* 0x0000001708087211 */ /* 0x000fe200078f28ff */
[----:B------:R-:W-:Y:S01]  /*0cd0*/  IMAD.IADD R19, R209, 0x1, -R4 ;  /* 0x00000001d1137824 */ /* 0x000fe200078e0a04 */
[----:B------:R-:W-:Y:S01]  /*0ce0*/  LEA.HI R3, R3, R200, RZ, 0x1 ;  /* 0x000000c803037211 */ /* 0x000fe200078f08ff */
[----:B------:R-:W-:Y:S01]  /*0cf0*/  IMAD.IADD R11, R10, 0x1, -R11 ;  /* 0x000000010a0b7824 */ /* 0x000fe200078e0a0b */
[----:B------:R-:W-:Y:S01]  /*0d00*/  SHF.R.S32.HI R8, RZ, 0x5, R8 ;  /* 0x00000005ff087819 */ /* 0x000fe20000011408 */
[----:B------:R-:W-:Y:S01]  /*0d10*/  IMAD R204, R2, 0x8, R7 ;  /* 0x0000000802cc7824 */ /* 0x000fe200078e0207 */
[----:B------:R-:W-:Y:S01]  /*0d20*/  LEA.HI R5, R6, R6, RZ, 0x1 ;  /* 0x0000000606057211 */ /* 0x000fe200078f08ff */
[----:B------:R-:W-:Y:S01]  /*0d30*/  IMAD.SHL.U32 R2, R19, 0x8, RZ ;  /* 0x0000000813027824 */ /* 0x000fe200078e00ff */
[----:B------:R-:W-:Y:S01]  /*0d40*/  LOP3.LUT R3, R3, 0x3fffffe, RZ, 0xc0, !PT ;  /* 0x03fffffe03037812 */ /* 0x000fe200078ec0ff */
[----:B------:R-:W-:Y:S01]  /*0d50*/  IMAD R8, R8, 0x10, R11 ;  /* 0x0000001008087824 */ /* 0x000fe200078e020b */
[----:B------:R-:W-:Y:S01]  /*0d60*/  LOP3.LUT R5, R5, 0x1ffffffe, RZ, 0xc0, !PT ;  /* 0x1ffffffe05057812 */ /* 0x000fe200078ec0ff */
[----:B------:R-:W-:Y:S01]  /*0d70*/  VIADD R17, R2, 0x40 ;  /* 0x0000004002117836 */ /* 0x000fe20000000000 */
[----:B------:R-:W-:Y:S01]  /*0d80*/  LOP3.LUT R202, R9, 0x7ffffffc, RZ, 0xc0, !PT ;  /* 0x7ffffffc09ca7812 */ /* 0x000fe200078ec0ff */
[----:B------:R-:W-:Y:S01]  /*0d90*/  IMAD.IADD R3, R200, 0x1, -R3 ;  /* 0x00000001c8037824 */ /* 0x000fe200078e0a03 */
[----:B------:R-:W-:Y:S01]  /*0da0*/  SHF.R.S32.HI R22, RZ, 0x3, R0 ;  /* 0x00000003ff167819 */ /* 0x000fe20000011400 */
[C---:B------:R-:W-:Y:S01]  /*0db0*/  VIADD R16, R2.reuse, 0x80 ;  /* 0x0000008002107836 */ /* 0x040fe20000000000 */
[----:B------:R-:W-:Y:S01]  /*0dc0*/  SHF.R.S32.HI R208, RZ, 0x1f, R2 ;  /* 0x0000001fffd07819 */ /* 0x000fe20000011402 */
[----:B------:R-:W-:Y:S01]  /*0dd0*/  VIADD R18, R2, 0xc0 ;  /* 0x000000c002127836 */ /* 0x000fe20000000000 */
[----:B------:R-:W-:Y:S01]  /*0de0*/  SHF.R.S32.HI R207, RZ, 0x1f, R17 ;  /* 0x0000001fffcf7819 */ /* 0x000fe20000011411 */
[----:B------:R-:W-:Y:S01]  /*0df0*/  IMAD.IADD R6, R6, 0x1, -R5 ;  /* 0x0000000106067824 */ /* 0x000fe200078e0a05 */
[----:B------:R-:W-:Y:S01]  /*0e00*/  SHF.R.S32.HI R206, RZ, 0x1f, R16 ;  /* 0x0000001fffce7819 */ /* 0x000fe20000011410 */
[----:B------:R-:W-:Y:S01]  /*0e10*/  IMAD R201, R3, 0x40, R8 ;  /* 0x0000004003c97824 */ /* 0x000fe200078e0208 */
[----:B------:R-:W-:Y:S01]  /*0e20*/  SHF.R.S32.HI R205, RZ, 0x1f, R18 ;  /* 0x0000001fffcd7819 */ /* 0x000fe20000011412 */
[----:B------:R-:W-:-:S02]  /*0e30*/  IMAD.MOV.U32 R7, RZ, RZ, R15 ;  /* 0x000000ffff077224 */ /* 0x000fc400078e000f */
[----:B------:R-:W-:Y:S02]  /*0e40*/  IMAD.IADD R202, R23, 0x1, -R202 ;  /* 0x0000000117ca7824 */ /* 0x000fe400078e0aca */
[----:B------:R-:W-:-:S07]  /*0e50*/  IMAD R203, R6, 0x8, R201 ;  /* 0x0000000806cb7824 */ /* 0x000fce00078e02c9 */
.L_x_416:
[----:B012-4-:R-:W0:Y:S01]  /*0e60*/  LDC.64 R4, c[0x0][0xc88] ;  /* 0x00032200ff047b82 */ /* 0x017e220000000a00 */
[----:B------:R-:W-:Y:S01]  /*0e70*/  ULDC.64 UR8, c[0x0][0xa28] ;  /* 0x00028a0000087ab9 */ /* 0x000fe20000000a00 */
[----:B------:R-:W-:Y:S01]  /*0e80*/  ULDC.64 UR10, c[0x0][0xa20] ;  /* 0x00028800000a7ab9 */ /* 0x000fe20000000a00 */
[----:B------:R-:W-:Y:S01]  /*0e90*/  ULDC UR4, c[0x0][0x424] ;  /* 0x0001090000047ab9 */ /* 0x000fe20000000800 */
[----:B0-----:R-:W-:-:S06]  /*0ea0*/  IMAD.WIDE R4, R7, 0x4, R4 ;  /* 0x0000000407047825 */ /* 0x001fcc00078e0204 */
[----:B------:R-:W2:Y:S01]  /*0eb0*/  LDG.E R4, desc[UR40][R4.64] ;  /* 0x0000002804047981 */ /* 0x000ea2000c1e1900 */
[----:B------:R-:W-:Y:S02]  /*0ec0*/  UISETP.NE.U32.AND UP0, UPT, UR8, URZ, UPT ;  /* 0x0000003f0800728c */ /* 0x000fe4000bf05070 */
[----:B------:R-:W-:Y:S02]  /*0ed0*/  UISETP.NE.U32.AND UP1, UPT, UR10, URZ, UPT ;  /* 0x0000003f0a00728c */ /* 0x000fe4000bf25070 */
[----:B------:R-:W-:Y:S02]  /*0ee0*/  UISETP.NE.AND.EX UP0, UPT, UR9, URZ, UPT, UP0 ;  /* 0x0000003f0900728c */ /* 0x000fe4000bf05300 */
[----:B------:R-:W-:-:S04]  /*0ef0*/  UISETP.NE.AND.EX UP1, UPT, UR11, URZ, UPT, UP1 ;  /* 0x0000003f0b00728c */ /* 0x000fc8000bf25310 */
[----:B------:R-:W-:Y:S02]  /*0f00*/  PLOP3.LUT P0, PT, PT, PT, UP0, 0x80, 0x0 ;  /* 0x000000000000781c */ /* 0x000fe40003f0f008 */
[----:B------:R-:W-:Y:S02]  /*0f10*/  PLOP3.LUT P1, PT, PT, PT, UP1, 0x80, 0x0 ;  /* 0x000000000000781c */ /* 0x000fe40003f2f018 */
[----:B--2---:R-:W-:-:S13]  /*0f20*/  R2UR UR46, R4 ;  /* 0x00000000042e72ca */ /* 0x004fda00000e0000 */
[----:B------:R-:W-:Y:S02]  /*0f30*/  USHF.R.S32.HI UR45, URZ, 0x1f, UR46 ;  /* 0x0000001f3f2d7899 */ /* 0x000fe4000801142e */
[----:B------:R-:W-:Y:S02]  /*0f40*/  @UP0 ULEA UR8, UP2, UR46, UR8, 0x2 ;  /* 0x000000082e080291 */ /* 0x000fe4000f84103f */
[----:B------:R-:W-:Y:S02]  /*0f50*/  @UP1 ULEA UR10, UP3, UR46, UR10, 0x2 ;  /* 0x0000000a2e0a1291 */ /* 0x000fe4000f86103f */
[----:B------:R-:W-:Y:S02]  /*0f60*/  @UP0 ULEA.HI.X UR9, UR46, UR9, UR45, 0x2, UP2 ;  /* 0x000000092e090291 */ /* 0x000fe400090f142d */
[----:B------:R-:W-:Y:S01]  /*0f70*/  @UP1 ULEA.HI.X UR11, UR46, UR11, UR45, 0x2, UP3 ;  /* 0x0000000b2e0b1291 */ /* 0x000fe200098f142d */
[----:B------:R-:W-:Y:S02]  /*0f80*/  IMAD.U32 R4, RZ, RZ, UR8 ;  /* 0x00000008ff047e24 */ /* 0x000fe4000f8e00ff */
[----:B------:R-:W-:-:S02]  /*0f90*/  IMAD.U32 R6, RZ, RZ, UR10 ;  /* 0x0000000aff067e24 */ /* 0x000fc4000f8e00ff */
[----:B------:R-:W-:Y:S01]  /*0fa0*/  IMAD.U32 R5, RZ, RZ, UR9 ;  /* 0x00000009ff057e24 */ /* 0x000fe2000f8e00ff */
[----:B------:R-:W-:Y:S01]  /*0fb0*/  ULDC.64 UR8, c[0x0][0x418] ;  /* 0x0001060000087ab9 */ /* 0x000fe20000000a00 */
[----:B------:R-:W-:-:S03]  /*0fc0*/  IMAD.U32 R7, RZ, RZ, UR11 ;  /* 0x0000000bff077e24 */ /* 0x000fc6000f8e00ff */
[----:B------:R-:W2:Y:S04]  /*0fd0*/  @P0 LDG.E R4, desc[UR40][R4.64] ;  /* 0x0000002804040981 */ /* 0x000ea8000c1e1900 */
[----:B---3--:R-:W3:Y:S01]  /*0fe0*/  @P1 LDG.E R6, desc[UR40][R6.64] ;  /* 0x0000002806061981 */ /* 0x008ee2000c1e1900 */
[----:B------:R-:W-:Y:S01]  /*0ff0*/  UISETP.NE.U32.AND UP0, UPT, UR8, URZ, UPT ;  /* 0x0000003f0800728c */ /* 0x000fe2000bf05070 */
[----:B------:R-:W-:Y:S01]  /*1000*/  CS2R R8, SRZ ;  /* 0x0000000000087805 */ /* 0x000fe2000001ff00 */
[----:B------:R-:W-:Y:S01]  /*1010*/  UMOV UR44, UR5 ;  /* 0x00000005002c7c82 */ /* 0x000fe20008000000 */
[----:B------:R-:W-:Y:S01]  /*1020*/  ULDC UR5, c[0x0][0x2f0] ;  /* 0x0000bc0000057ab9 */ /* 0x000fe20000000800 */
[----:B------:R-:W-:Y:S01]  /*1030*/  UISETP.NE.AND.EX UP0, UPT, UR9, URZ, UPT, UP0 ;  /* 0x0000003f0900728c */ /* 0x000fe2000bf05300 */
[----:B------:R-:W-:Y:S01]  /*1040*/  CS2R R150, SRZ ;  /* 0x0000000000967805 */ /* 0x000fe2000001ff00 */
[----:B------:R-:W-:Y:S01]  /*1050*/  UMOV UR42, URZ ;  /* 0x0000003f002a7c82 */ /* 0x000fe20008000000 */
[----:B------:R-:W-:Y:S01]  /*1060*/  UMOV UR43, UR6 ;  /* 0x00000006002b7c82 */ /* 0x000fe20008000000 */
[----:B------:R-:W-:Y:S01]  /*1070*/  USEL UR4, UR4, 0x1, UP0 ;  /* 0x0000000104047887 */ /* 0x000fe20008000000 */
[----:B------:R-:W-:-:S02]  /*1080*/  CS2R R148, SRZ ;  /* 0x0000000000947805 */ /* 0x000fc4000001ff00 */
[----:B------:R-:W-:Y:S02]  /*1090*/  CS2R R146, SRZ ;  /* 0x0000000000927805 */ /* 0x000fe4000001ff00 */
[----:B------:R-:W-:Y:S01]  /*10a0*/  CS2R R144, SRZ ;  /* 0x0000000000907805 */ /* 0x000fe2000001ff00 */
[----:B------:R-:W-:Y:S01]  /*10b0*/  UIMAD UR4, UR4, UR5, URZ ;  /* 0x00000005040472a4 */ /* 0x000fe2000f8e023f */
[----:B------:R-:W-:Y:S02]  /*10c0*/  CS2R R142, SRZ ;  /* 0x00000000008e7805 */ /* 0x000fe4000001ff00 */
[----:B------:R-:W-:Y:S02]  /*10d0*/  CS2R R140, SRZ ;  /* 0x00000000008c7805 */ /* 0x000fe4000001ff00 */
[----:B------:R-:W-:Y:S02]  /*10e0*/  CS2R R138, SRZ ;  /* 0x00000000008a7805 */ /* 0x000fe4000001ff00 */
[----:B------:R-:W-:-:S02]  /*10f0*/  CS2R R136, SRZ ;  /* 0x0000000000887805 */ /* 0x000fc4000001ff00 */
[----:B------:R-:W-:Y:S02]  /*1100*/  CS2R R134, SRZ ;  /* 0x0000000000867805 */ /* 0x000fe4000001ff00 */
[----:B------:R-:W-:Y:S02]  /*1110*/  CS2R R132, SRZ ;  /* 0x0000000000847805 */ /* 0x000fe4000001ff00 */
[----:B------:R-:W-:Y:S02]  /*1120*/  CS2R R130, SRZ ;  /* 0x0000000000827805 */ /* 0x000fe4000001ff00 */
[----:B------:R-:W-:Y:S02]  /*1130*/  CS2R R128, SRZ ;  /* 0x0000000000807805 */ /* 0x000fe4000001ff00 */
[----:B------:R-:W-:Y:S02]  /*1140*/  CS2R R126, SRZ ;  /* 0x00000000007e7805 */ /* 0x000fe4000001ff00 */
[----:B------:R-:W-:-:S02]  /*1150*/  CS2R R124, SRZ ;  /* 0x00000000007c7805 */ /* 0x000fc4000001ff00 */
[----:B------:R-:W-:Y:S02]  /*1160*/  CS2R R122, SRZ ;  /* 0x00000000007a7805 */ /* 0x000fe4000001ff00 */
[----:B------:R-:W-:Y:S02]  /*1170*/  CS2R R120, SRZ ;  /* 0x0000000000787805 */ /* 0x000fe4000001ff00 */
[----:B------:R-:W-:Y:S02]  /*1180*/  CS2R R118, SRZ ;  /* 0x0000000000767805 */ /* 0x000fe4000001ff00 */
[----:B------:R-:W-:Y:S01]  /*1190*/  CS2R R116, SRZ ;  /* 0x0000000000747805 */ /* 0x000fe2000001ff00 */
[----:B------:R-:W-:Y:S01]  /*11a0*/  IMAD.MOV.U32 R174, RZ, RZ, RZ ;  /* 0x000000ffffae7224 */ /* 0x000fe200078e00ff */
        /* <DEDUP_REMOVED lines=36> */
[----:B------:R-:W-:Y:S02]  /*13f0*/  IMAD.MOV.U32 R160, RZ, RZ, RZ ;  /* 0x000000ffffa07224 */ /* 0x000fe400078e00ff */
[----:B------:R-:W-:Y:S01]  /*1400*/  IMAD.MOV.U32 R41, RZ, RZ, RZ ;  /* 0x000000ffff297224 */ /* 0x000fe200078e00ff */
[----:B--2---:R-:W-:-:S02]  /*1410*/  @P0 R2UR UR42, R4 ;  /* 0x00000000042a02ca */ /* 0x004fc400000e0000 */
[----:B------:R-:W-:Y:S02]  /*1420*/  PLOP3.LUT P0, PT, PT, PT, PT, 0x80, 0x0 ;  /* 0x000000000000781c */ /* 0x000fe40003f0f070 */
[----:B---3--:R-:W-:Y:S01]  /*1430*/  @P1 R2UR UR4, R6 ;  /* 0x00000000060412ca */ /* 0x008fe200000e0000 */
[----:B------:R-:W-:-:S14]  /*1440*/  @P1 BRA `(.L_x_375) ;  /* 0x0000000000341947 */ /* 0x000fdc0003800000 */
[----:B------:R-:W-:Y:S02]  /*1450*/  ULDC.64 UR6, c[0x0][0xa08] ;  /* 0x0002820000067ab9 */ /* 0x000fe40000000a00 */
[----:B------:R-:W-:-:S04]  /*1460*/  ISETP.NE.U32.AND P1, PT, RZ, UR6, PT ;  /* 0x00000006ff007c0c */ /* 0x000fc8000bf25070 */
[----:B------:R-:W-:-:S13]  /*1470*/  ISETP.NE.AND.EX P1, PT, RZ, UR7, PT, P1 ;  /* 0x00000007ff007c0c */ /* 0x000fda000bf25310 */
[----:B------:R-:W-:Y:S05]  /*1480*/  @!P1 BRA `(.L_x_375) ;  /* 0x0000000000249947 */ /* 0x000fea0003800000 */
[----:B------:R-:W-:Y:S02]  /*1490*/  ULDC.64 UR4, c[0x0][0xa08] ;  /* 0x0002820000047ab9 */ /* 0x000fe40000000a00 */
[----:B------:R-:W-:-:S06]  /*14a0*/  UIMAD.WIDE UR4, UR46, 0x4, UR4 ;  /* 0x000000042e0478a5 */ /* 0x000fcc000f8e0204 */
[----:B------:R-:W-:Y:S02]  /*14b0*/  IMAD.U32 R4, RZ, RZ, UR4 ;  /* 0x00000004ff047e24 */ /* 0x000fe4000f8e00ff */
[----:B------:R-:W-:-:S05]  /*14c0*/  IMAD.U32 R5, RZ, RZ, UR5 ;  /* 0x00000005ff057e24 */ /* 0x000fca000f8e00ff */
[----:B------:R-:W2:Y:S04]  /*14d0*/  LDG.E R3, desc[UR40][R4.64] ;  /* 0x0000002804037981 */ /* 0x000ea8000c1e1900 */
[----:B------:R-:W3:Y:S01]  /*14e0*/  LDG.E R0, desc[UR40][R4.64+0x4] ;  /* 0x0000042804007981 */ /* 0x000ee2000c1e1900 */
[----:B--2---:R-:W-:Y:S02]  /*14f0*/  R2UR UR4, R3 ;  /* 0x00000000030472ca */ /* 0x004fe400000e0000 */
[----:B---3--:R-:W-:-:S13]  /*1500*/  R2UR UR5, R0 ;  /* 0x00000000000572ca */ /* 0x008fda00000e0000 */
[----:B------:R-:W-:-:S12]  /*1510*/  UIADD3 UR4, -UR4, UR5, URZ ;  /* 0x0000000504047290 */ /* 0x000fd8000fffe13f */
.L_x_375:
[----:B------:R-:W-:Y:S01]  /*1520*/  UIADD3 UR42, -UR42, UR4, URZ ;  /* 0x000000042a2a7290 */ /* 0x000fe2000fffe13f */
[----:B------:R-:W-:Y:S01]  /*1530*/  IMAD.MOV.U32 R40, RZ, RZ, RZ ;  /* 0x000000ffff287224 */ /* 0x000fe200078e00ff */
[----:B------:R-:W-:Y:S01]  /*1540*/  CS2R R34, SRZ ;  /* 0x0000000000227805 */ /* 0x000fe2000001ff00 */
[----:B------:R-:W-:Y:S01]  /*1550*/  IMAD.MOV.U32 R161, RZ, RZ, RZ ;  /* 0x000000ffffa17224 */ /* 0x000fe200078e00ff */
[----:B------:R-:W-:Y:S01]  /*1560*/  UISETP.GE.AND UP0, UPT, UR42, 0x1, UPT ;  /* 0x000000012a00788c */ /* 0x000fe2000bf06270 */
[----:B------:R-:W-:Y:S01]  /*1570*/  CS2R R36, SRZ ;  /* 0x0000000000247805 */ /* 0x000fe2000001ff00 */
[----:B------:R-:W-:Y:S01]  /*1580*/  UIADD3 UR4, UR42, 0x5f, URZ ;  /* 0x0000005f2a047890 */ /* 0x000fe2000fffe03f */
[----:B------:R-:W-:Y:S02]  /*1590*/  CS2R R162, SRZ ;  /* 0x0000000000a27805 */ /* 0x000fe4000001ff00 */
[----:B------:R-:W-:Y:S01]  /*15a0*/  CS2R R32, SRZ ;  /* 0x0000000000207805 */ /* 0x000fe2000001ff00 */
[----:B------:R-:W-:Y:S01]  /*15b0*/  IMAD.MOV.U32 R12, RZ, RZ, RZ ;  /* 0x000000ffff0c7224 */ /* 0x000fe200078e00ff */
[----:B------:R-:W-:Y:S01]  /*15c0*/  PLOP3.LUT P1, PT, PT, PT, UP0, 0x80, 0x0 ;  /* 0x000000000000781c */ /* 0x000fe20003f2f008 */
[----:B------:R-:W-:Y:S01]  /*15d0*/  UIMAD.WIDE UR4, UR4, 0x2aaaaaab, URZ ;  /* 0x2aaaaaab040478a5 */ /* 0x000fe2000f8e023f */
[----:B------:R-:W-:-:S02]  /*15e0*/  CS2R R26, SRZ ;  /* 0x00000000001a7805 */ /* 0x000fc4000001ff00 */
[----:B------:R-:W-:Y:S02]  /*15f0*/  CS2R R28, SRZ ;  /* 0x00000000001c7805 */ /* 0x000fe4000001ff00 */
[----:B------:R-:W-:Y:S01]  /*1600*/  CS2R R24, SRZ ;  /* 0x0000000000187805 */ /* 0x000fe2000001ff00 */
[----:B------:R-:W-:-:S04]  /*1610*/  USHF.R.U32.HI UR39, URZ, 0x1f, UR5 ;  /* 0x0000001f3f277899 */ /* 0x000fc80008011605 */
[----:B------:R-:W-:Y:S02]  /*1620*/  ULEA.HI.SX32 UR39, UR5, UR39, 0x1c ;  /* 0x0000002705277291 */ /* 0x000fe4000f8fe23f */
[----:B------:R-:W-:Y:S10]  /*1630*/  @!P1 BRA `(.L_x_376) ;  /* 0x0000005000209947 */ /* 0x000ff40003800000 */
[----:B------:R-:W0:Y:S01]  /*1640*/  SHFL.IDX PT, R0, R200, RZ, 0x1f ;  /* 0x00001fffc8007589 */ /* 0x000e2200000e0000 */
[----:B------:R-:W1:Y:S01]  /*1650*/  S2UR UR7, SR_CgaCtaId ;  /* 0x00000000000779c3 */ /* 0x000e620000008800 */
[----:B------:R-:W-:Y:S01]  /*1660*/  UMOV UR6, 0x400 ;  /* 0x0000040000067882 */ /* 0x000fe20000000000 */
[----:B0-----:R-:W-:Y:S01]  /*1670*/  R2UR UR4, R0 ;  /* 0x00000000000472ca */ /* 0x001fe200000e0000 */
[----:B-1----:R-:W-:-:S04]  /*1680*/  ULEA UR6, UR7, UR6, 0x18 ;  /* 0x0000000607067291 */ /* 0x002fc8000f8ec03f */
[----:B------:R-:W-:-:S04]  /*1690*/  UIADD3 UR6, UR6, 0x18400, URZ ;  /* 0x0001840006067890 */ /* 0x000fc8000fffe03f */
[----:B------:R-:W-:-:S04]  /*16a0*/  ULOP3.LUT UP0, URZ, UR6, 0x1bf, URZ, 0xc0, !UPT ;  /* 0x000001bf063f7892 */ /* 0x000fc8000f80c03f */
[----:B------:R-:W-:Y:S02]  /*16b0*/  ULEA.HI UR5, UR4, UR4, URZ, 0x1 ;  /* 0x0000000404057291 */ /* 0x000fe4000f8f083f */
[----:B------:R-:W-:Y:S02]  /*16c0*/  PLOP3.LUT P0, PT, PT, PT, UP0, 0x80, 0x0 ;  /* 0x000000000000781c */ /* 0x000fe40003f0f008 */
[----:B------:R-:W-:-:S04]  /*16d0*/  ULOP3.LUT UR5, UR5, 0x1e, URZ, 0xc0, !UPT ;  /* 0x0000001e05057892 */ /* 0x000fc8000f8ec03f */
[----:B------:R-:W-:-:S04]  /*16e0*/  UIADD3 UR5, UR4, -UR5, URZ ;  /* 0x8000000504057290 */ /* 0x000fc8000fffe03f */
[----:B------:R-:W-:-:S04]  /*16f0*/  ULEA UR5, UR5, UR6, 0xd ;  /* 0x0000000605057291 */ /* 0x000fc8000f8e683f */
[----:B------:R-:W-:-:S04]  /*1700*/  USHF.R.U32.HI UR5, URZ, 0x4, UR5 ;  /* 0x000000043f057899 */ /* 0x000fc80008011605 */
[----:B------:R-:W-:Y:S01]  /*1710*/  ULOP3.LUT UR49, UR5, 0x3fff, URZ, 0xc0, !UPT ;  /* 0x00003fff05317892 */ /* 0x000fe2000f8ec03f */
[----:B------:R-:W-:Y:S11]  /*1720*/  @!P0 BRA `(.L_x_377) ;  /* 0x0000000000408947 */ /* 0x000ff60003800000 */
        /* <DEDUP_REMOVED lines=16> */
.L_x_377:
[----:B------:R-:W0:Y:S01]  /*1830*/  S2R R0, SR_CgaCtaId ;  /* 0x0000000000007919 */ /* 0x000e220000008800 */
[----:B------:R-:W-:Y:S01]  /*1840*/  ULEA.HI UR4, UR47, UR47, URZ, 0x1 ;  /* 0x0000002f2f047291 */ /* 0x000fe2000f8f083f */
[----:B------:R-:W-:Y:S01]  /*1850*/  MOV R7, 0x400 ;  /* 0x0000040000077802 */ /* 0x000fe20000000f00 */
[----:B------:R-:W1:Y:S02]  /*1860*/  S2R R20, SR_TID.X ;  /* 0x0000000000147919 */ /* 0x000e640000002100 */
[----:B------:R-:W-:-:S04]  /*1870*/  ULOP3.LUT UR4, UR4, 0xfffffffe, URZ, 0xc0, !UPT ;  /* 0xfffffffe04047892 */ /* 0x000fc8000f8ec03f */
[----:B------:R-:W-:-:S06]  /*1880*/  UIADD3 UR4, UR47, -UR4, URZ ;  /* 0x800000042f047290 */ /* 0x000fcc000fffe03f */
[----:B------:R-:W-:Y:S01]  /*1890*/  IMAD.U32 R3, RZ, RZ, UR4 ;  /* 0x00000004ff037e24 */ /* 0x000fe2000f8e00ff */
[----:B0-----:R-:W-:-:S04]  /*18a0*/  LEA R7, R0, R7, 0x18 ;  /* 0x0000000700077211 */ /* 0x001fc800078ec0ff */
[----:B------:R-:W-:Y:S02]  /*18b0*/  SHF.L.U32 R0, R3, 0x1f, RZ ;  /* 0x0000001f03007819 */ /* 0x000fe400000006ff */
[----:B-1----:R-:W-:Y:S02]  /*18c0*/  SHF.R.U32.HI R20, RZ, 0x7, R20 ;  /* 0x00000007ff147819 */ /* 0x002fe40000011614 */
[----:B------:R-:W0:Y:S03]  /*18d0*/  SYNCS.PHASECHK.TRANS64.TRYWAIT P0, [R7+URZ+0x22800], R0 ;  /* 0x02280000070075a7 */ /* 0x000e26000800017f */
[----:B------:R-:W-:Y:S01]  /*18e0*/  VIADD R8, R20, 0x8 ;  /* 0x0000000814087836 */ /* 0x000fe20000000000 */
[----:B0-----:R-:W-:Y:S06]  /*18f0*/  @!P0 BRA `(.L_x_378) ;  /* 0x000000d800b48947 */ /* 0x001fec0003800000 */
.L_x_541:
[----:B0-----:R-:W-:Y:S01]  /*1900*/  IMAD.U32 R0, RZ, RZ, UR48 ;  /* 0x00000030ff007e24 */ /* 0x001fe2000f8e00ff */
[----:B------:R-:W-:Y:S05]  /*1910*/  WARPSYNC.ALL ;  /* 0x0000000000007948 */ /* 0x000fea0003800000 */
[----:B------:R0:W-:Y:S01]  /*1920*/  BAR.SYNC.DEFER_BLOCKING R8, 0x100 ;  /* 0x000400080000751d */ /* 0x0001e20000010000 */
[----:B------:R-:W-:-:S13]  /*1930*/  ISETP.NE.AND P0, PT, R0, 0x3, PT ;  /* 0x000000030000780c */ /* 0x000fda0003f05270 */
[----:B0-----:R-:W-:Y:S05]  /*1940*/  @!P0 BRA `(.L_x_379) ;  /* 0x0000000000048947 */ /* 0x001fea0003800000 */
[----:B------:R-:W-:Y:S01]  /*1950*/  BPT.TRAP 0x1 ;  /* 0x000000040000795c */ /* 0x000fe20000300000 */
.L_x_379:
[----:B------:R-:W-:Y:S02]  /*1960*/  IMAD.U32 R10, RZ, RZ, UR38 ;  /* 0x00000026ff0a7e24 */ /* 0x000fe4000f8e00ff */
[----:B------:R-:W-:-:S03]  /*1970*/  IMAD.U32 R0, RZ, RZ, UR37 ;  /* 0x00000025ff007e24 */ /* 0x000fc6000f8e00ff */
[----:B------:R-:W-:Y:S01]  /*1980*/  SHF.L.U32 R10, R10, 0x1f, RZ ;  /* 0x0000001f0a0a7819 */ /* 0x000fe200000006ff */
[----:B------:R-:W-:-:S04]  /*1990*/  IMAD R5, R0, 0x8, R7 ;  /* 0x0000000800057824 */ /* 0x000fc800078e0207 */
[----:B------:R0:W1:Y:S01]  /*19a0*/  SYNCS.PHASECHK.TRANS64.TRYWAIT P1, [R5+URZ+0x22830], R10 ;  /* 0x0228300a050075a7 */ /* 0x000062000802017f */
[----:B------:R-:W-:Y:S05]  /*19b0*/  @!P0 BRA `(.L_x_380) ;  /* 0x0000000000048947 */ /* 0x000fea0003800000 */
[----:B------:R-:W-:Y:S01]  /*19c0*/  BPT.TRAP 0x1 ;  /* 0x000000040000795c */ /* 0x000fe20000300000 */
.L_x_380:
[----:B-1----:R-:W-:Y:S05]  /*19d0*/  @P1 BRA `(.L_x_381) ;  /* 0x0000000000081947 */ /* 0x002fea0003800000 */
[----:B------:R-:W1:Y:S02]  /*19e0*/  SYNCS.PHASECHK.TRANS64.TRYWAIT P1, [R5+URZ+0x22830], R10 ;  /* 0x0228300a050075a7 */ /* 0x000e64000802017f */
[----:B-1----:R-:W-:Y:S05]  /*19f0*/  @!P1 BRA `(.L_x_382) ;  /* 0x000000d800889947 */ /* 0x002fea0003800000 */
.L_x_381:
[----:B------:R-:W-:Y:S01]  /*1a00*/  R2UR UR4, R7 ;  /* 0x00000000070472ca */ /* 0x000fe200000e0000 */
[----:B------:R-:W-:Y:S01]  /*1a10*/  WARPGROUP.ARRIVE ;  /* 0x00000000000079c5 */ /* 0x000fe20000000000 */
[----:B------:R-:W-:Y:S01]  /*1a20*/  UMOV UR5, 0x40000040 ;  /* 0x4000004000057882 */ /* 0x000fe20000000000 */
[----:B------:R-:W-:Y:S01]  /*1a30*/  UMOV UR7, 0x40000040 ;  /* 0x4000004000077882 */ /* 0x000fe20000000000 */
[----:B------:R-:W-:Y:S01]  /*1a40*/  UMOV UR9, 0x40000040 ;  /* 0x4000004000097882 */ /* 0x000fe20000000000 */
[----:B------:R-:W-:Y:S01]  /*1a50*/  UMOV UR11, 0x40000040 ;  /* 0x40000040000b7882 */ /* 0x000fe20000000000 */
[----:B------:R-:W-:Y:S01]  /*1a60*/  UMOV UR13, 0x40000040 ;  /* 0x40000040000d7882 */ /* 0x000fe20000000000 */
[----:B------:R-:W-:Y:S01]  /*1a70*/  UMOV UR15, 0x40000040 ;  /* 0x40000040000f7882 */ /* 0x000fe20000000000 */
[----:B------:R-:W-:Y:S01]  /*1a80*/  UMOV UR17, 0x40000040 ;  /* 0x4000004000117882 */ /* 0x000fe20000000000 */
[----:B------:R-:W-:Y:S01]  /*1a90*/  UMOV UR19, 0x40000040 ;  /* 0x4000004000137882 */ /* 0x000fe20000000000 */
[----:B------:R-:W-:Y:S01]  /*1aa0*/  P2R R72, PR, RZ, 0x1 ;  /* 0x00000001ff487803 */ /* 0x000fe20000000000 */
[----:B------:R-:W2:Y:S02]  /*1ab0*/  S2R R73, SR_TID.X ;  /* 0x0000000000497919 */ /* 0x000ea40000002100 */
[----:B------:R-:W-:-:S04]  /*1ac0*/  UIADD3 UR4, UR4, 0x1c400, URZ ;  /* 0x0001c40004047890 */ /* 0x000fc8000fffe03f */
[----:B------:R-:W-:-:S04]  /*1ad0*/  USHF.R.U32.HI UR4, URZ, 0x4, UR4 ;  /* 0x000000043f047899 */ /* 0x000fc80008011604 */
[----:B------:R-:W-:-:S04]  /*1ae0*/  ULOP3.LUT UR4, UR4, 0x3fff, URZ, 0xc0, !UPT ;  /* 0x00003fff04047892 */ /* 0x000fc8000f8ec03f */
[----:B------:R-:W-:Y:S02]  /*1af0*/  ULOP3.LUT UR20, UR4, 0x10000, URZ, 0xfc, !UPT ;  /* 0x0001000004147892 */ /* 0x000fe4000f8efc3f */
[----:B------:R-:W-:Y:S02]  /*1b00*/  ULOP3.LUT UR4, UR49, 0x10000, URZ, 0xfc, !UPT ;  /* 0x0001000031047892 */ /* 0x000fe4000f8efc3f */
[----:B------:R-:W-:Y:S02]  /*1b10*/  UIMAD UR6, UR37, 0x300, UR20 ;  /* 0x00000300250678a4 */ /* 0x000fe4000f8e0214 */
[----:B------:R-:W-:Y:S02]  /*1b20*/  UIADD3 UR8, UR4, 0x2, URZ ;  /* 0x0000000204087890 */ /* 0x000fe4000fffe03f */
[----:B------:R-:W-:Y:S02]  /*1b30*/  UIADD3 UR10, UR6, 0x2, URZ ;  /* 0x00000002060a7890 */ /* 0x000fe4000fffe03f */
[----:B------:R-:W-:-:S02]  /*1b40*/  UIADD3 UR12, UR4, 0x4, URZ ;  /* 0x00000004040c7890 */ /* 0x000fc4000fffe03f */
[----:B------:R-:W-:Y:S02]  /*1b50*/  UIADD3 UR14, UR6, 0x4, URZ ;  /* 0x00000004060e7890 */ /* 0x000fe4000fffe03f */
[----:B------:R-:W-:Y:S01]  /*1b60*/  HGMMA.64x96x16.F32.BF16 R24, gdesc[UR4], RZ, !UPT, gsb0 ;  /* 0x01600000041879f0 */ /* 0x000fe2000c0018ff */
[----:B------:R-:W-:Y:S02]  /*1b70*/  UIADD3 UR16, UR4, 0x6, URZ ;  /* 0x0000000604107890 */ /* 0x000fe4000fffe03f */
[----:B------:R-:W-:Y:S01]  /*1b80*/  UIADD3 UR18, UR6, 0x6, URZ ;  /* 0x0000000606127890 */ /* 0x000fe2000fffe03f */
[----:B------:R-:W-:Y:S01]  /*1b90*/  ULDC UR7, c[0x0][0x9d8] ;  /* 0x0002760000077ab9 */ /* 0x000fe20000000800 */
[----:B------:R-:W-:-:S04]  /*1ba0*/  UIMAD UR6, UR39, -0x60, UR42 ;  /* 0xffffffa0270678a4 */ /* 0x000fc8000f8e022a */
[----:B------:R-:W-:-:S06]  /*1bb0*/  UIADD3 UR6, UR6, 0x60, URZ ;  /* 0x0000006006067890 */ /* 0x000fcc000fffe03f */
        /* <DEDUP_REMOVED lines=33> */
[----:B------:R-:W-:Y:S01]  /*1dd0*/  MUFU.TANH R25, R25 ;  /* 0x0000001900197308 */ /* 0x000fe20000002400 */
        /* <DEDUP_REMOVED lines=8> */
[----:B---3--:R-:W-:Y:S01]  /*1e60*/  FSEL R3, R24, -INF , P6 ;  /* 0xff80000018037808 */ /* 0x008fe20003000000 */
        /* <DEDUP_REMOVED lines=14> */
[----:B------:R-:W5:Y:S01]  /*1f50*/  MUFU.TANH R32, R32 ;  /* 0x0000002000207308 */ /* 0x000f620000002400 */
[----:B----4-:R-:W-:Y:S01]  /*1f60*/  FSEL R28, R28, -INF , P4 ;  /* 0xff8000001c1c7808 */ /* 0x010fe20002000000 */
[----:B------:R-:W-:Y:S01]  /*1f70*/  FMUL.FTZ R54, R54, UR7 ;  /* 0x0000000736367c20 */ /* 0x000fe20008410000 */
[----:B------:R-:W-:Y:S01]  /*1f80*/  FMUL.FTZ R61, R61, UR7 ;  /* 0x000000073d3d7c20 */ /* 0x000fe20008410000 */
[----:B------:R-:W-:Y:S01]  /*1f90*/  FMUL.FTZ R55, R55, UR7 ;  /* 0x0000000737377c20 */ /* 0x000fe20008410000 */
[----:B------:R-:W-:Y:S01]  /*1fa0*/  FMUL.FTZ R64, R64, UR7 ;  /* 0x0000000740407c20 */ /* 0x000fe20008410000 */
[----:B------:R-:W-:Y:S01]  /*1fb0*/  FMUL.FTZ R58, R58, UR7 ;  /* 0x000000073a3a7c20 */ /* 0x000fe20008410000 */
[----:B------:R-:W-:Y:S01]  /*1fc0*/  FMUL.FTZ R65, R65, UR7 ;  /* 0x0000000741417c20 */ /* 0x000fe20008410000 */
[----:B------:R4:W0:Y:S01]  /*1fd0*/  MUFU.TANH R4, R26 ;  /* 0x0000001a00047308 */ /* 0x0008220000002400 */
        /* <DEDUP_REMOVED lines=8> */
[----:B----4-:R-:W-:Y:S01]  /*2060*/  FSEL R26, R25, -INF , P5 ;  /* 0xff800000191a7808 */ /* 0x010fe20002800000 */
[----:B------:R-:W-:Y:S01]  /*2070*/  FMUL.FTZ R67, R67, UR7 ;  /* 0x0000000743437c20 */ /* 0x000fe20008410000 */
[----:B-----5:R-:W-:Y:S01]  /*2080*/  FSEL R32, R32, -INF , P1 ;  /* 0xff80000020207808 */ /* 0x020fe20000800000 */
[----:B------:R-:W-:Y:S01]  /*2090*/  FMUL.FTZ R70, R70, UR7 ;  /* 0x0000000746467c20 */ /* 0x000fe20008410000 */
[----:B------:R-:W-:Y:S01]  /*20a0*/  FMNMX.FTZ R25, R3, R26, !PT ;  /* 0x0000001a03197209 */ /* 0x000fe20007810000 */
[----:B------:R-:W-:-:S02]  /*20b0*/  FMUL.FTZ R71, R71, UR7 ;  /* 0x0000000747477c20 */ /* 0x000fc40008410000 */
[----:B------:R-:W4:Y:S01]  /*20c0*/  MUFU.TANH R9, R27 ;  /* 0x0000001b00097308 */ /* 0x000f220000002400 */
[----:B------:R-:W-:Y:S02]  /*20d0*/  FMNMX.FTZ R24, R28, R25, !PT ;  /* 0x000000191c187209 */ /* 0x000fe40007810000 */
[----:B0-----:R-:W-:Y:S02]  /*20e0*/  FSEL R4, R4, -INF , P6 ;  /* 0xff80000004047808 */ /* 0x001fe40003000000 */
[----:B------:R-:W-:Y:S02]  /*20f0*/  FMNMX.FTZ R25, R29, R24, !PT ;  /* 0x000000181d197209 */ /* 0x000fe40007810000 */
[----:B------:R-:W-:Y:S01]  /*2100*/  ISETP.GT.AND P6, PT, R0, 0x18, PT ;  /* 0x000000180000780c */ /* 0x000fe20003fc4270 */
[----:B------:R-:W0:Y:S01]  /*2110*/  MUFU.TANH R36, R36 ;  /* 0x0000002400247308 */ /* 0x000e220000002400 */
[----:B---3--:R-:W-:Y:S02]  /*2120*/  FSEL R33, R33, -INF , P2 ;  /* 0xff80000021217808 */ /* 0x008fe40001000000 */
[----:B------:R-:W-:-:S04]  /*2130*/  FMNMX.FTZ R24, R32, R25, !PT ;  /* 0x0000001920187209 */ /* 0x000fc80007810000 */
[----:B------:R-:W-:Y:S01]  /*2140*/  FMNMX.FTZ R25, R33, R24, !PT ;  /* 0x0000001821197209 */ /* 0x000fe20007810000 */
[----:B------:R-:W3:Y:S01]  /*2150*/  MUFU.TANH R6, R30 ;  /* 0x0000001e00067308 */ /* 0x000ee20000002400 */
[----:B----4-:R-:W-:Y:S02]  /*2160*/  FSEL R9, R9, -INF , P5 ;  /* 0xff80000009097808 */ /* 0x010fe40002800000 */
[----:B------:R-:W-:-:S05]  /*2170*/  ISETP.GT.AND P5, PT, R0, 0x19, PT ;  /* 0x000000190000780c */ /* 0x000fca0003fa4270 */
[----:B------:R-:W4:Y:S01]  /*2180*/  MUFU.TANH R37, R37 ;  /* 0x0000002500257308 */ /* 0x000f220000002400 */
[----:B0-----:R-:W-:-:S04]  /*2190*/  FSEL R36, R36, -INF , P6 ;  /* 0xff80000024247808 */ /* 0x001fc80003000000 */
[----:B------:R-:W-:-:S03]  /*21a0*/  FMNMX.FTZ R24, R36, R25, !PT ;  /* 0x0000001924187209 */ /* 0x000fc60007810000 */
[----:B------:R-:W0:Y:S01]  /*21b0*/  MUFU.TANH R11, R31 ;  /* 0x0000001f000b7308 */ /* 0x000e220000002400 */
[----:B---3--:R-:W-:Y:S02]  /*21c0*/  FSEL R6, R6, -INF , P4 ;  /* 0xff80000006067808 */ /* 0x008fe40002000000 */
[----:B------:R-:W-:-:S05]  /*21d0*/  ISETP.GT.AND P4, PT, R0, 0x20, PT ;  /* 0x000000200000780c */ /* 0x000fca0003f84270 */
[----:B------:R-:W3:Y:S01]  /*21e0*/  MUFU.TANH R40, R40 ;  /* 0x0000002800287308 */ /* 0x000ee20000002400 */
[----:B----4-:R-:W-:-:S04]  /*21f0*/  FSEL R37, R37, -INF , P5 ;  /* 0xff80000025257808 */ /* 0x010fc80002800000 */
[----:B------:R-:W-:-:S03]  /*2200*/  FMNMX.FTZ R25, R37, R24, !PT ;  /* 0x0000001825197209 */ /* 0x000fc60007810000 */
[----:B------:R-:W4:Y:S01]  /*2210*/  MUFU.TANH R12, R34 ;  /* 0x00000022000c7308 */ /* 0x000f220000002400 */
[----:B0-----:R-:W-:Y:S02]  /*2220*/  FSEL R11, R11, -INF , P3 ;  /* 0xff8000000b0b7808 */ /* 0x001fe40001800000 */
[----:B------:R-:W-:-:S05]  /*2230*/  ISETP.GT.AND P3, PT, R0, 0x21, PT ;  /* 0x000000210000780c */ /* 0x000fca0003f64270 */
[----:B------:R-:W0:Y:S01]  /*2240*/  MUFU.TANH R41, R41 ;  /* 0x0000002900297308 */ /* 0x000e220000002400 */
[----:B---3--:R-:W-:-:S04]  /*2250*/  FSEL R40, R40, -INF , P4 ;  /* 0xff80000028287808 */ /* 0x008fc80002000000 */
[----:B------:R-:W-:-:S03]  /*2260*/  FMNMX.FTZ R30, R40, R25, !PT ;  /* 0x00000019281e7209 */ /* 0x000fc60007810000 */
        /* <DEDUP_REMOVED lines=85> */
[----:B0-----:R-:W-:-:S04]  /*27c0*/  FSEL R69, R69, -INF , P1 ;  /* 0xff80000045457808 */ /* 0x001fc80000800000 */
[----:B------:R-:W-:-:S03]  /*27d0*/  FMNMX.FTZ R27, R69, R0, !PT ;  /* 0x00000000451b7209 */ /* 0x000fc60007810000 */
[----:B------:R-:W0:Y:S01]  /*27e0*/  MUFU.TANH R66, R66 ;  /* 0x0000004200427308 */ /* 0x000e220000002400 */
[----:B---3--:R-:W-:Y:S01]  /*27f0*/  FSEL R62, R62, -INF , P6 ;  /* 0xff8000003e3e7808 */ /* 0x008fe20003000000 */
[----:B------:R-:W3:Y:S06]  /*2800*/  SHFL.BFLY PT, R0, R27, 0x2, 0x1f ;  /* 0x0c401f001b007f89 */ /* 0x000eec00000e0000 */
[----:B------:R-:W5:Y:S01]  /*2810*/  MUFU.TANH R67, R67 ;  /* 0x0000004300437308 */ /* 0x000f620000002400 */
[----:B----4-:R-:W-:-:S07]  /*2820*/  FSEL R63, R63, -INF , P5 ;  /* 0xff8000003f3f7808 */ /* 0x010fce0002800000 */
[----:B------:R-:W4:Y:S01]  /*2830*/  MUFU.TANH R70, R70 ;  /* 0x0000004600467308 */ /* 0x000f220000002400 */
[----:B0-----:R-:W-:-:S07]  /*2840*/  FSEL R66, R66, -INF , P4 ;  /* 0xff80000042427808 */ /* 0x001fce0002000000 */
[----:B------:R-:W0:Y:S01]  /*2850*/  MUFU.TANH R71, R71 ;  /* 0x0000004700477308 */ /* 0x000e220000002400 */
[----:B-----5:R-:W-:Y:S02]  /*2860*/  FSEL R67, R67, -INF , P3 ;  /* 0xff80000043437808 */ /* 0x020fe40001800000 */
[----:B---3--:R-:W-:Y:S02]  /*2870*/  FMNMX.FTZ R30, R27, R0, !PT ;  /* 0x000000001b1e7209 */ /* 0x008fe40007810000 */
[----:B------:R-:W-:-:S03]  /*2880*/  FMNMX.FTZ R27, R4, R9, !PT ;  /* 0x00000009041b7209 */ /* 0x000fc60007810000 */
[----:B------:R-:W3:Y:S01]  /*2890*/  SHFL.BFLY PT, R31, R30, 0x1, 0x1f ;  /* 0x0c201f001e1f7f89 */ /* 0x000ee200000e0000 */
[----:B----4-:R-:W-:Y:S02]  /*28a0*/  FSEL R70, R70, -INF , P2 ;  /* 0xff80000046467808 */ /* 0x010fe40001000000 */
[----:B0-----:R-:W-:Y:S02]  /*28b0*/  FSEL R71, R71, -INF , P1 ;  /* 0xff80000047477808 */ /* 0x001fe40000800000 */
[----:B---3--:R-:W-:Y:S02]  /*28c0*/  FMNMX.FTZ R0, R30, R31, !PT ;  /* 0x0000001f1e007209 */ /* 0x008fe40007810000 */
[----:B------:R-:W-:Y:S02]  /*28d0*/  FMNMX.FTZ R30, R6, R27, !PT ;  /* 0x0000001b061e7209 */ /* 0x000fe40007810000 */
[C---:B------:R-:W-:Y:S01]  /*28e0*/  FSETP.NEU.FTZ.AND P0, PT, R0.reuse, -INF , PT ;  /* 0xff8000000000780b */ /* 0x040fe20003f1d000 */
[----:B------:R-:W-:-:S05]  /*28f0*/  FMUL.FTZ R31, R0, UR10 ;  /* 0x0000000a001f7c20 */ /* 0x000fca0008410000 */
[----:B------:R-:W-:Y:S02]  /*2900*/  FSEL R31, R31, RZ, P0 ;  /* 0x000000ff1f1f7208 */ /* 0x000fe40000000000 */
[----:B------:R-:W-:-:S03]  /*2910*/  ISETP.NE.AND P0, PT, R72, RZ, PT ;  /* 0x000000ff4800720c */ /* 0x000fc60003f05270 */
[--C-:B------:R-:W-:Y:S01]  /*2920*/  FFMA.FTZ R27, R3, UR10, -R31.reuse ;  /* 0x0000000a031b7c23 */ /* 0x100fe2000801081f */
[----:B------:R-:W-:Y:S01]  /*2930*/  FMNMX.FTZ R3, R11, R30, !PT ;  /* 0x0000001e0b037209 */ /* 0x000fe20007810000 */
[--C-:B------:R-:W-:Y:S01]  /*2940*/  FFMA.FTZ R34, R26, UR10, -R31.reuse ;  /* 0x0000000a1a227c23 */ /* 0x100fe2000801081f */
[--C-:B------:R-:W-:Y:S01]  /*2950*/  FFMA.FTZ R28, R28, UR10, -R31.reuse ;  /* 0x0000000a1c1c7c23 */ /* 0x100fe2000801081f */
[----:B------:R-:W-:Y:S01]  /*2960*/  MUFU.EX2 R152, R27 ;  /* 0x0000001b00987308 */ /* 0x000fe20000000800 */
[----:B------:R-:W-:Y:S01]  /*2970*/  FMNMX.FTZ R30, R12, R3, !PT ;  /* 0x000000030c1e7209 */ /* 0x000fe20007810000 */
[--C-:B------:R-:W-:Y:S01]  /*2980*/  FFMA.FTZ R29, R29, UR10, -R31.reuse ;  /* 0x0000000a1d1d7c23 */ /* 0x100fe2000801081f */
[--C-:B------:R-:W-:Y:S01]  /*2990*/  FFMA.FTZ R32, R32, UR10, -R31.reuse ;  /* 0x0000000a20207c23 */ /* 0x100fe2000801081f */
        /* <DEDUP_REMOVED lines=20> */
[----:B------:R-:W0:Y:S01]  /*2ae0*/  MUFU.EX2 R29, R29 ;  /* 0x0000001d001d7308 */ /* 0x000e220000000800 */
        /* <DEDUP_REMOVED lines=9> */
[----:B------:R-:W-:-:S03]  /*2b80*/  FFMA.FTZ R31, R69, UR10, -R31 ;  /* 0x0000000a451f7c23 */ /* 0x000fc6000801081f */
[----:B------:R-:W-:-:S03]  /*2b90*/  FMNMX.FTZ R3, R51, R26, !PT ;  /* 0x0000001a33037209 */ /* 0x000fc60007810000 */
[----:B------:R-:W3:Y:S01]  /*2ba0*/  MUFU.EX2 R33, R33 ;  /* 0x0000002100217308 */ /* 0x000ee20000000800 */
[----:B------:R-:W-:Y:S02]  /*2bb0*/  FMNMX.FTZ R26, R54, R3, !PT ;  /* 0x00000003361a7209 */ /* 0x000fe40007810000 */
[----:B0-----:R-:W-:Y:S02]  /*2bc0*/  F2FP.BF16.F32.PACK_AB R154, R29, R28 ;  /* 0x0000001c1d9a723e */ /* 0x001fe400000010ff */
[----:B------:R-:W-:-:S03]  /*2bd0*/  FMNMX.FTZ R3, R55, R26, !PT ;  /* 0x0000001a37037209 */ /* 0x000fc60007810000 */
[----:B------:R-:W-:Y:S01]  /*2be0*/  MUFU.EX2 R36, R36 ;  /* 0x0000002400247308 */ /* 0x000fe20000000800 */
[----:B------:R-:W-:-:S04]  /*2bf0*/  FMNMX.FTZ R26, R58, R3, !PT ;  /* 0x000000033a1a7209 */ /* 0x000fc80007810000 */
[----:B------:R-:W-:-:S03]  /*2c00*/  FMNMX.FTZ R3, R59, R26, !PT ;  /* 0x0000001a3b037209 */ /* 0x000fc60007810000 */
[----:B------:R-:W0:Y:S01]  /*2c10*/  MUFU.EX2 R37, R37 ;  /* 0x0000002500257308 */ /* 0x000e220000000800 */
[----:B------:R-:W-:Y:S02]  /*2c20*/  FMNMX.FTZ R26, R62, R3, !PT ;  /* 0x000000033e1a7209 */ /* 0x000fe40007810000 */
[----:B---3--:R-:W-:Y:S02]  /*2c30*/  F2FP.BF16.F32.PACK_AB R156, R33, R32 ;  /* 0x00000020219c723e */ /* 0x008fe400000010ff */
[----:B------:R-:W-:-:S03]  /*2c40*/  FMNMX.FTZ R3, R63, R26, !PT ;  /* 0x0000001a3f037209 */ /* 0x000fc60007810000 */
[----:B------:R-:W-:Y:S01]  /*2c50*/  MUFU.EX2 R40, R40 ;  /* 0x0000002800287308 */ /* 0x000fe20000000800 */
[----:B------:R-:W-:-:S04]  /*2c60*/  FMNMX.FTZ R26, R66, R3, !PT ;  /* 0x00000003421a7209 */ /* 0x000fc80007810000 */
[----:B------:R-:W-:-:S03]  /*2c70*/  FMNMX.FTZ R3, R67, R26, !PT ;  /* 0x0000001a43037209 */ /* 0x000fc60007810000 */
[----:B------:R-:W3:Y:S01]  /*2c80*/  MUFU.EX2 R41, R41 ;  /* 0x0000002900297308 */ /* 0x000ee20000000800 */
[----:B------:R-:W-:Y:S02]  /*2c90*/  FMNMX.FTZ R26, R70, R3, !PT ;  /* 0x00000003461a7209 */ /* 0x000fe40007810000 */
[----:B0-----:R-:W-:Y:S02]  /*2ca0*/  F2FP.BF16.F32.PACK_AB R158, R37, R36 ;  /* 0x00000024259e723e */ /* 0x001fe400000010ff */
[----:B------:R-:W-:-:S03]  /*2cb0*/  FMNMX.FTZ R26, R71, R26, !PT ;  /* 0x0000001a471a7209 */ /* 0x000fc60007810000 */
[----:B------:R-:W-:Y:S02]  /*2cc0*/  MUFU.EX2 R44, R44 ;  /* 0x0000002c002c7308 */ /* 0x000fe40000000800 */
[----:B------:R-:W0:Y:S06]  /*2cd0*/  SHFL.BFLY PT, R3, R26, 0x2, 0x1f ;  /* 0x0c401f001a037f89 */ /* 0x000e2c00000e0000 */
[----:B------:R-:W4:Y:S01]  /*2ce0*/  MUFU.EX2 R45, R45 ;  /* 0x0000002d002d7308 */ /* 0x000f220000000800 */
[----:B---3--:R-:W-:-:S07]  /*2cf0*/  F2FP.BF16.F32.PACK_AB R160, R41, R40 ;  /* 0x0000002829a0723e */ /* 0x008fce00000010ff */
[----:B------:R-:W-:Y:S08]  /*2d00*/  MUFU.EX2 R48, R48 ;  /* 0x0000003000307308 */ /* 0x000ff00000000800 */
[----:B------:R-:W3:Y:S01]  /*2d10*/  MUFU.EX2 R49, R49 ;  /* 0x0000003100317308 */ /* 0x000ee20000000800 */
[----:B----4-:R-:W-:Y:S02]  /*2d20*/  F2FP.BF16.F32.PACK_AB R162, R45, R44 ;  /* 0x0000002c2da2723e */ /* 0x010fe400000010ff */
[----:B0-----:R-:W-:-:S05]  /*2d30*/  FMNMX.FTZ R27, R26, R3, !PT ;  /* 0x000000031a1b7209 */ /* 0x001fca0007810000 */
[----:B------:R-:W0:Y:S01]  /*2d40*/  SHFL.BFLY PT, R26, R27, 0x1, 0x1f ;  /* 0x0c201f001b1a7f89 */ /* 0x000e2200000e0000 */
[----:B------:R-:W-:Y:S08]  /*2d50*/  MUFU.EX2 R52, R52 ;  /* 0x0000003400347308 */ /* 0x000ff00000000800 */
[----:B------:R-:W4:Y:S01]  /*2d60*/  MUFU.EX2 R53, R53 ;  /* 0x0000003500357308 */ /* 0x000f220000000800 */
[----:B---3--:R-:W-:-:S07]  /*2d70*/  F2FP.BF16.F32.PACK_AB R164, R49, R48 ;  /* 0x0000003031a4723e */ /* 0x008fce00000010ff */
[----:B------:R-:W-:Y:S01]  /*2d80*/  MUFU.EX2 R56, R56 ;  /* 0x0000003800387308 */ /* 0x000fe20000000800 */
[----:B0-----:R-:W-:-:S07]  /*2d90*/  FMNMX.FTZ R3, R27, R26, !PT ;  /* 0x0000001a1b037209 */ /* 0x001fce0007810000 */
[----:B------:R-:W-:Y:S01]  /*2da0*/  MUFU.EX2 R57, R57 ;  /* 0x0000003900397308 */ /* 0x000fe20000000800 */
[----:B----4-:R-:W-:Y:S02]  /*2db0*/  F2FP.BF16.F32.PACK_AB R166, R53, R52 ;  /* 0x0000003435a6723e */ /* 0x010fe400000010ff */
[C---:B------:R-:W-:Y:S01]  /*2dc0*/  FSETP.NEU.FTZ.AND P1, PT, R3.reuse, -INF , PT ;  /* 0xff8000000300780b */ /* 0x040fe20003f3d000 */
[----:B------:R-:W-:-:S04]  /*2dd0*/  FMUL.FTZ R26, R3, UR10 ;  /* 0x0000000a031a7c20 */ /* 0x000fc80008410000 */
[----:B------:R-:W-:Y:S01]  /*2de0*/  MUFU.EX2 R60, R60 ;  /* 0x0000003c003c7308 */ /* 0x000fe20000000800 */
[----:B------:R-:W-:Y:S02]  /*2df0*/  FSEL R26, R26, RZ, P1 ;  /* 0x000000ff1a1a7208 */ /* 0x000fe40000800000 */
[----:B--2---:R-:W-:Y:S02]  /*2e00*/  LOP3.LUT P1, RZ, R73, 0x7f, RZ, 0xc0, !PT ;  /* 0x0000007f49ff7812 */ /* 0x004fe4000782c0ff */
[----:B------:R-:W-:Y:S01]  /*2e10*/  SHF.R.U32.HI R73, RZ, 0x7, R73 ;  /* 0x00000007ff497819 */ /* 0x000fe20000011649 */
[--C-:B------:R-:W-:Y:S01]  /*2e20*/  FFMA.FTZ R4, R4, UR10, -R26.reuse ;  /* 0x0000000a04047c23 */ /* 0x100fe2000801081a */
[--C-:B------:R-:W-:Y:S01]  /*2e30*/  FFMA.FTZ R9, R9, UR10, -R26.reuse ;  /* 0x0000000a09097c23 */ /* 0x100fe2000801081a */
        /* <DEDUP_REMOVED lines=8> */
[--C-:B------:R-:W-:Y:S01]  /*2ec0*/  FFMA.FTZ R21, R21, UR10, -R26.reuse ;  /* 0x0000000a15157c23 */ /* 0x100fe2000801081a */
[--C-:B------:R-:W-:Y:S01]  /*2ed0*/  FFMA.FTZ R24, R24, UR10, -R26.reuse ;  /* 0x0000000a18187c23 */ /* 0x100fe2000801081a */
[----:B------:R0:W2:Y:S01]  /*2ee0*/  MUFU.EX2 R30, R9 ;  /* 0x00000009001e7308 */ /* 0x0000a20000000800 */
[--C-:B------:R-:W-:Y:S01]  /*2ef0*/  FFMA.FTZ R25, R25, UR10, -R26.reuse ;  /* 0x0000000a19197c23 */ /* 0x100fe2000801081a */
[--C-:B------:R-:W-:Y:S01]  /*2f00*/  FFMA.FTZ R50, R50, UR10, -R26.reuse ;  /* 0x0000000a32327c23 */ /* 0x100fe2000801081a */
[--C-:B------:R-:W-:Y:S01]  /*2f10*/  FFMA.FTZ R51, R51, UR10, -R26.reuse ;  /* 0x0000000a33337c23 */ /* 0x100fe2000801081a */
[--C-:B------:R-:W-:Y:S01]  /*2f20*/  FFMA.FTZ R54, R54, UR10, -R26.reuse ;  /* 0x0000000a36367c23 */ /* 0x100fe2000801081a */
[--C-:B------:R-:W-:Y:S01]  /*2f30*/  FFMA.FTZ R55, R55, UR10, -R26.reuse ;  /* 0x0000000a37377c23 */ /* 0x100fe2000801081a */
[--C-:B------:R-:W-:Y:S01]  /*2f40*/  FFMA.FTZ R58, R58, UR10, -R26.reuse ;  /* 0x0000000a3a3a7c23 */ /* 0x100fe2000801081a */
[--C-:B------:R-:W-:Y:S01]  /*2f50*/  FFMA.FTZ R59, R59, UR10, -R26.reuse ;  /* 0x0000000a3b3b7c23 */ /* 0x100fe2000801081a */
[----:B------:R3:W4:Y:S01]  /*2f60*/  MUFU.EX2 R155, R6 ;  /* 0x00000006009b7308 */ /* 0x0007220000000800 */
[----:B0-----:R-:W-:Y:S01]  /*2f70*/  FADD.FTZ R9, R152, R35 ;  /* 0x0000002398097221 */ /* 0x001fe20000010000 */
[--C-:B------:R-:W-:Y:S01]  /*2f80*/  FFMA.FTZ R62, R62, UR10, -R26.reuse ;  /* 0x0000000a3e3e7c23 */ /* 0x100fe2000801081a */
[--C-:B------:R-:W-:Y:S01]  /*2f90*/  FFMA.FTZ R63, R63, UR10, -R26.reuse ;  /* 0x0000000a3f3f7c23 */ /* 0x100fe2000801081a */
[--C-:B------:R-:W-:Y:S01]  /*2fa0*/  FFMA.FTZ R66, R66, UR10, -R26.reuse ;  /* 0x0000000a42427c23 */ /* 0x100fe2000801081a */
[----:B------:R-:W-:Y:S01]  /*2fb0*/  FADD.FTZ R4, R28, R9 ;  /* 0x000000091c047221 */ /* 0x000fe20000010000 */
[--C-:B------:R-:W-:Y:S01]  /*2fc0*/  FFMA.FTZ R67, R67, UR10, -R26.reuse ;  /* 0x0000000a43437c23 */ /* 0x100fe2000801081a */
[----:B------:R-:W-:Y:S01]  /*2fd0*/  FFMA.FTZ R70, R70, UR10, -R26 ;  /* 0x0000000a46467c23 */ /* 0x000fe2000801081a */
[----:B------:R4:W0:Y:S01]  /*2fe0*/  MUFU.EX2 R34, R11 ;  /* 0x0000000b00227308 */ /* 0x0008220000000800 */
[----:B------:R-:W-:Y:S01]  /*2ff0*/  FADD.FTZ R9, R29, R4 ;  /* 0x000000041d097221 */ /* 0x000fe20000010000 */
[----:B--2---:R-:W-:Y:S01]  /*3000*/  FADD.FTZ R4, R153, R30 ;  /* 0x0000001e99047221 */ /* 0x004fe20000010000 */
[----:B------:R-:W-:Y:S01]  /*3010*/  FFMA.FTZ R26, R71, UR10, -R26 ;  /* 0x0000000a471a7c23 */ /* 0x000fe2000801081a */
[----:B------:R-:W-:Y:S01]  /*3020*/  F2FP.BF16.F32.PACK_AB R152, R35, R152 ;  /* 0x000000982398723e */ /* 0x000fe200000010ff */
[----:B---3--:R-:W-:Y:S01]  /*3030*/  FADD.FTZ R6, R32, R9 ;  /* 0x0000000920067221 */ /* 0x008fe20000010000 */
[----:B------:R-:W-:-:S02]  /*3040*/  F2FP.BF16.F32.PACK_AB R168, R57, R56 ;  /* 0x0000003839a8723e */ /* 0x000fc400000010ff */
[----:B------:R-:W2:Y:S01]  /*3050*/  MUFU.EX2 R12, R12 ;  /* 0x0000000c000c7308 */ /* 0x000ea20000000800 */
[----:B----4-:R-:W-:Y:S01]  /*3060*/  FADD.FTZ R11, R155, R4 ;  /* 0x000000049b0b7221 */ /* 0x010fe20000010000 */
[----:B------:R-:W-:Y:S01]  /*3070*/  FADD.FTZ R9, R33, R6 ;  /* 0x0000000621097221 */ /* 0x000fe20000010000 */
[----:B------:R-:W-:-:S03]  /*3080*/  F2FP.BF16.F32.PACK_AB R153, R30, R153 ;  /* 0x000000991e99723e */ /* 0x000fc600000010ff */
[----:B------:R-:W-:Y:S01]  /*3090*/  FADD.FTZ R4, R36, R9 ;  /* 0x0000000924047221 */ /* 0x000fe20000010000 */
[----:B------:R-:W-:Y:S01]  /*30a0*/  IADD3 R9, -R73, 0xb, RZ ;  /* 0x0000000b49097810 */ /* 0x000fe20007ffe1ff */
[----:B------:R-:W3:Y:S01]  /*30b0*/  MUFU.EX2 R13, R13 ;  /* 0x0000000d000d7308 */ /* 0x000ee20000000800 */
[C---:B0-----:R-:W-:Y:S01]  /*30c0*/  FADD.FTZ R11, R34.reuse, R11 ;  /* 0x0000000b220b7221 */ /* 0x041fe20000010000 */
[----:B------:R-:W-:Y:S01]  /*30d0*/  FADD.FTZ R27, R37, R4 ;  /* 0x00000004251b7221 */ /* 0x000fe20000010000 */
[----:B------:R-:W-:Y:S01]  /*30e0*/  @!P1 VIADD R4, R5, 0x22840 ;  /* 0x0002284005049836 */ /* 0x000fe20000000000 */
[----:B------:R-:W-:Y:S02]  /*30f0*/  F2FP.BF16.F32.PACK_AB R155, R34, R155 ;  /* 0x0000009b229b723e */ /* 0x000fe400000010ff */
[----:B------:R-:W-:Y:S02]  /*3100*/  FADD.FTZ R38, R40, R27 ;  /* 0x0000001b28267221 */ /* 0x000fe40000010000 */
[----:B------:R-:W0:Y:S01]  /*3110*/  MUFU.EX2 R14, R14 ;  /* 0x0000000e000e7308 */ /* 0x000e220000000800 */
[----:B--2---:R-:W-:Y:S01]  /*3120*/  FADD.FTZ R6, R12, R11 ;  /* 0x0000000b0c067221 */ /* 0x004fe20000010000 */
[----:B------:R-:W-:Y:S01]  /*3130*/  @!P1 PRMT R4, RZ, 0x654, R4 ;  /* 0x00000654ff049816 */ /* 0x000fe20000000004 */
[----:B------:R2:W-:Y:S06]  /*3140*/  BAR.ARV R9, 0x100 ;  /* 0x000400090000751d */ /* 0x0005ec0000002000 */
[----:B------:R-:W4:Y:S01]  /*3150*/  MUFU.EX2 R15, R15 ;  /* 0x0000000f000f7308 */ /* 0x000f220000000800 */
[----:B---3--:R-:W-:Y:S01]  /*3160*/  FADD.FTZ R11, R13, R6 ;  /* 0x000000060d0b7221 */ /* 0x008fe20000010000 */
[----:B------:R3:W-:Y:S01]  /*3170*/  @!P1 SYNCS.ARRIVE.TRANS64.RED.A1T0 RZ, [R4+URZ], RZ ;  /* 0x000000ff04ff99a7 */ /* 0x0007e2000810043f */
[----:B------:R-:W-:Y:S01]  /*3180*/  FADD.FTZ R27, R41, R38 ;  /* 0x00000026291b7221 */ /* 0x000fe20000010000 */
[----:B------:R-:W-:-:S03]  /*3190*/  F2FP.BF16.F32.PACK_AB R157, R13, R12 ;  /* 0x0000000c0d9d723e */ /* 0x000fc600000010ff */
[----:B------:R-:W-:Y:S01]  /*31a0*/  FADD.FTZ R38, R44, R27 ;  /* 0x0000001b2c267221 */ /* 0x000fe20000010000 */
[----:B------:R-:W3:Y:S01]  /*31b0*/  MUFU.EX2 R20, R20 ;  /* 0x0000001400147308 */ /* 0x000ee20000000800 */
[----:B0-----:R-:W-:Y:S02]  /*31c0*/  FADD.FTZ R6, R14, R11 ;  /* 0x0000000b0e067221 */ /* 0x001fe40000010000 */
[----:B------:R-:W-:-:S05]  /*31d0*/  FADD.FTZ R27, R45, R38 ;  /* 0x000000262d1b7221 */ /* 0x000fca0000010000 */
[----:B------:R-:W0:Y:S01]  /*31e0*/  MUFU.EX2 R21, R21 ;  /* 0x0000001500157308 */ /* 0x000e220000000800 */
[C---:B----4-:R-:W-:Y:S01]  /*31f0*/  FADD.FTZ R11, R15.reuse, R6 ;  /* 0x000000060f0b7221 */ /* 0x050fe20000010000 */
[----:B------:R-:W-:Y:S01]  /*3200*/  FADD.FTZ R6, R48, R27 ;  /* 0x0000001b30067221 */ /* 0x000fe20000010000 */
[----:B------:R-:W-:-:S03]  /*3210*/  F2FP.BF16.F32.PACK_AB R159, R15, R14 ;  /* 0x0000000e0f9f723e */ /* 0x000fc600000010ff */
[----:B------:R-:W-:Y:S02]  /*3220*/  FADD.FTZ R27, R49, R6 ;  /* 0x00000006311b7221 */ /* 0x000fe40000010000 */
[----:B------:R-:W4:Y:S01]  /*3230*/  MUFU.EX2 R24, R24 ;  /* 0x0000001800187308 */ /* 0x000f220000000800 */
[----:B---3--:R-:W-:Y:S01]  /*3240*/  FADD.FTZ R4, R20, R11 ;  /* 0x0000000b14047221 */ /* 0x008fe20000010000 */
[----:B------:R-:W-:-:S04]  /*3250*/  FADD.FTZ R6, R52, R27 ;  /* 0x0000001b34067221 */ /* 0x000fc80000010000 */
[----:B------:R-:W-:Y:S02]  /*3260*/  FADD.FTZ R27, R53, R6 ;  /* 0x00000006351b7221 */ /* 0x000fe40000010000 */
[----:B------:R-:W3:Y:S01]  /*3270*/  MUFU.EX2 R25, R25 ;  /* 0x0000001900197308 */ /* 0x000ee20000000800 */
[C---:B0-----:R-:W-:Y:S01]  /*3280*/  FADD.FTZ R11, R21.reuse, R4 ;  /* 0x00000004150b7221 */ /* 0x041fe20000010000 */
[----:B------:R-:W-:Y:S01]  /*3290*/  FADD.FTZ R6, R56, R27 ;  /* 0x0000001b38067221 */ /* 0x000fe20000010000 */
[----:B------:R-:W-:-:S03]  /*32a0*/  F2FP.BF16.F32.PACK_AB R161, R21, R20 ;  /* 0x0000001415a1723e */ /* 0x000fc600000010ff */
[----:B------:R-:W-:Y:S02]  /*32b0*/  FADD.FTZ R27, R57, R6 ;  /* 0x00000006391b7221 */ /* 0x000fe40000010000 */
[----:B------:R-:W0:Y:S01]  /*32c0*/  MUFU.EX2 R50, R50 ;  /* 0x0000003200327308 */ /* 0x000e220000000800 */
[----:B----4-:R-:W-:Y:S01]  /*32d0*/  FADD.FTZ R4, R24, R11 ;  /* 0x0000000b18047221 */ /* 0x010fe20000010000 */
[----:B------:R-:W-:-:S06]  /*32e0*/  FADD.FTZ R6, R60, R27 ;  /* 0x0000001b3c067221 */ /* 0x000fcc0000010000 */
[----:B------:R-:W4:Y:S01]  /*32f0*/  MUFU.EX2 R51, R51 ;  /* 0x0000003300337308 */ /* 0x000f220000000800 */
[C---:B---3--:R-:W-:Y:S01]  /*3300*/  FADD.FTZ R11, R25.reuse, R4 ;  /* 0x00000004190b7221 */ /* 0x048fe20000010000 */
[----:B------:R-:W-:-:S06]  /*3310*/  F2FP.BF16.F32.PACK_AB R163, R25, R24 ;  /* 0x0000001819a3723e */ /* 0x000fcc00000010ff */
[----:B------:R-:W3:Y:S01]  /*3320*/  MUFU.EX2 R54, R54 ;  /* 0x0000003600367308 */ /* 0x000ee20000000800 */
[----:B0-----:R-:W-:-:S07]  /*3330*/  FADD.FTZ R4, R50, R11 ;  /* 0x0000000b32047221 */ /* 0x001fce0000010000 */
[----:B------:R-:W0:Y:S01]  /*3340*/  MUFU.EX2 R55, R55 ;  /* 0x0000003700377308 */ /* 0x000e220000000800 */
[C---:B----4-:R-:W-:Y:S01]  /*3350*/  FADD.FTZ R11, R51.reuse, R4 ;  /* 0x00000004330b7221 */ /* 0x050fe20000010000 */
[----:B------:R-:W-:-:S06]  /*3360*/  F2FP.BF16.F32.PACK_AB R165, R51, R50 ;  /* 0x0000003233a5723e */ /* 0x000fcc00000010ff */
[----:B------:R-:W4:Y:S01]  /*3370*/  MUFU.EX2 R58, R58 ;  /* 0x0000003a003a7308 */ /* 0x000f220000000800 */
[----:B---3--:R-:W-:-:S07]  /*3380*/  FADD.FTZ R4, R54, R11 ;  /* 0x0000000b36047221 */ /* 0x008fce0000010000 */
[----:B------:R-:W3:Y:S01]  /*3390*/  MUFU.EX2 R59, R59 ;  /* 0x0000003b003b7308 */ /* 0x000ee20000000800 */
[C---:B0-----:R-:W-:Y:S01]  /*33a0*/  FADD.FTZ R11, R55.reuse, R4 ;  /* 0x00000004370b7221 */ /* 0x041fe20000010000 */
[----:B------:R-:W-:-:S06]  /*33b0*/  F2FP.BF16.F32.PACK_AB R167, R55, R54 ;  /* 0x0000003637a7723e */ /* 0x000fcc00000010ff */
[----:B------:R-:W0:Y:S01]  /*33c0*/  MUFU.EX2 R62, R62 ;  /* 0x0000003e003e7308 */ /* 0x000e220000000800 */
[----:B----4-:R-:W-:-:S07]  /*33d0*/  FADD.FTZ R4, R58, R11 ;  /* 0x0000000b3a047221 */ /* 0x010fce0000010000 */
        /* <DEDUP_REMOVED lines=9> */
[C---:B---3--:R-:W-:Y:S01]  /*3470*/  FADD.FTZ R27, R61.reuse, R6 ;  /* 0x000000063d1b7221 */ /* 0x048fe20000010000 */
[----:B------:R-:W-:-:S06]  /*3480*/  F2FP.BF16.F32.PACK_AB R170, R61, R60 ;  /* 0x0000003c3daa723e */ /* 0x000fcc00000010ff */
[----:B------:R-:W3:Y:S01]  /*3490*/  MUFU.EX2 R67, R67 ;  /* 0x0000004300437308 */ /* 0x000ee20000000800 */
[----:B0-----:R-:W-:-:S07]  /*34a0*/  FADD.FTZ R4, R66, R11 ;  /* 0x0000000b42047221 */ /* 0x001fce0000010000 */
[----:B------:R-:W0:Y:S01]  /*34b0*/  MUFU.EX2 R65, R65 ;  /* 0x0000004100417308 */ /* 0x000e220000000800 */
[----:B----4-:R-:W-:-:S07]  /*34c0*/  FADD.FTZ R6, R64, R27 ;  /* 0x0000001b40067221 */ /* 0x010fce0000010000 */
[----:B------:R-:W4:Y:S01]  /*34d0*/  MUFU.EX2 R70, R70 ;  /* 0x0000004600467308 */ /* 0x000f220000000800 */
[C---:B---3--:R-:W-:Y:S01]  /*34e0*/  FADD.FTZ R11, R67.reuse, R4 ;  /* 0x00000004430b7221 */ /* 0x048fe20000010000 */
[----:B------:R-:W-:-:S06]  /*34f0*/  F2FP.BF16.F32.PACK_AB R173, R67, R66 ;  /* 0x0000004243ad723e */ /* 0x000fcc00000010ff */
[----:B------:R-:W3:Y:S01]  /*3500*/  MUFU.EX2 R68, R68 ;  /* 0x0000004400447308 */ /* 0x000ee20000000800 */
[C---:B0-----:R-:W-:Y:S01]  /*3510*/  FADD.FTZ R27, R65.reuse, R6 ;  /* 0x00000006411b7221 */ /* 0x041fe20000010000 */
[----:B------:R-:W-:-:S06]  /*3520*/  F2FP.BF16.F32.PACK_AB R172, R65, R64 ;  /* 0x0000004041ac723e */ /* 0x000fcc00000010ff */
[----:B------:R-:W0:Y:S01]  /*3530*/  MUFU.EX2 R175, R26 ;  /* 0x0000001a00af7308 */ /* 0x000e220000000800 */
[----:B----4-:R-:W-:-:S07]  /*3540*/  FADD.FTZ R4, R70, R11 ;  /* 0x0000000b46047221 */ /* 0x010fce0000010000 */
[----:B------:R-:W4:Y:S01]  /*3550*/  MUFU.EX2 R31, R31 ;  /* 0x0000001f001f7308 */ /* 0x000f220000000800 */
[----:B---3--:R-:W-:Y:S01]  /*3560*/  FADD.FTZ R6, R68, R27 ;  /* 0x0000001b44067221 */ /* 0x008fe20000010000 */
[C---:B0-----:R-:W-:Y:S01]  /*3570*/  FADD.FTZ R4, R175.reuse, R4 ;  /* 0x00000004af047221 */ /* 0x041fe20000010000 */
[----:B------:R-:W-:Y:S02]  /*3580*/  F2FP.BF16.F32.PACK_AB R175, R175, R70 ;  /* 0x00000046afaf723e */ /* 0x000fe400000010ff */
[C---:B----4-:R-:W-:Y:S01]  /*3590*/  FADD.FTZ R6, R31.reuse, R6 ;  /* 0x000000061f067221 */ /* 0x050fe20000010000 */
[----:B------:R-:W-:Y:S01]  /*35a0*/  F2FP.BF16.F32.PACK_AB R174, R31, R68 ;  /* 0x000000441fae723e */ /* 0x000fe200000010ff */
[----:B--2---:R-:W-:Y:S06]  /*35b0*/  @!P0 BRA `(.L_x_383) ;  /* 0x0000000000048947 */ /* 0x004fec0003800000 */
[----:B------:R-:W-:Y:S01]  /*35c0*/  BPT.TRAP 0x1 ;  /* 0x000000040000795c */ /* 0x000fe20000300000 */
.L_x_383:
[----:B------:R0:W2:Y:S01]  /*35d0*/  SYNCS.PHASECHK.TRANS64.TRYWAIT P2, [R5+URZ+0x22850], R10 ;  /* 0x0228500a050075a7 */ /* 0x0000a2000804017f */
[----:B------:R-:W-:Y:S05]  /*35e0*/  @!P0 BRA `(.L_x_384) ;  /* 0x0000000000048947 */ /* 0x000fea0003800000 */
[----:B------:R-:W-:Y:S01]  /*35f0*/  BPT.TRAP 0x1 ;  /* 0x000000040000795c */ /* 0x000fe20000300000 */
.L_x_384:
[----:B--2---:R-:W-:Y:S05]  /*3600*/  @P2 BRA `(.L_x_385) ;  /* 0x0000000000082947 */ /* 0x004fea0003800000 */
[----:B------:R-:W2:Y:S02]  /*3610*/  SYNCS.PHASECHK.TRANS64.TRYWAIT P2, [R5+URZ+0x22850], R10 ;  /* 0x0228500a050075a7 */ /* 0x000ea4000804017f */
[----:B--2---:R-:W-:Y:S05]  /*3620*/  @!P2 BRA `(.L_x_386) ;  /* 0x000000bc0090a947 */ /* 0x004fea0003800000 */
.L_x_385:
[----:B------:R-:W-:Y:S01]  /*3630*/  R2UR UR6, R7 ;  /* 0x00000000070672ca */ /* 0x000fe200000e0000 */
[----:B------:R3:W-:Y:S01]  /*3640*/  BAR.SYNC.DEFER_BLOCKING R8, 0x100 ;  /* 0x000400080000751d */ /* 0x0007e20000010000 */
[----:B------:R-:W-:Y:S01]  /*3650*/  UISETP.GE.AND UP0, UPT, UR42, 0x61, UPT ;  /* 0x000000612a00788c */ /* 0x000fe2000bf06270 */
[----:B012---:R-:W-:-:S04]  /*3660*/  @!P1 VIADD R5, R5, 0x22860 ;  /* 0x0002286005059836 */ /* 0x007fc80000000000 */
[----:B------:R-:W-:Y:S01]  /*3670*/  UMOV UR7, 0x40000040 ;  /* 0x4000004000077882 */ /* 0x000fe20000000000 */
[----:B------:R-:W-:Y:S02]  /*3680*/  PLOP3.LUT P2, PT, PT, PT, UP0, 0x80, 0x0 ;  /* 0x000000000000781c */ /* 0x000fe40003f4f008 */
[----:B------:R-:W-:-:S03]  /*3690*/  @!P1 PRMT R5, RZ, 0x654, R5 ;  /* 0x00000654ff059816 */ /* 0x000fc60000000005 */
[----:B------:R-:W-:-:S04]  /*36a0*/  UIADD3 UR6, UR6, 0x400, URZ ;  /* 0x0000040006067890 */ /* 0x000fc8000fffe03f */
[----:B------:R-:W-:-:S04]  /*36b0*/  USHF.R.U32.HI UR6, URZ, 0x4, UR6 ;  /* 0x000000043f067899 */ /* 0x000fc80008011606 */
[----:B------:R-:W-:-:S04]  /*36c0*/  ULOP3.LUT UR6, UR6, 0x3fff, URZ, 0xc0, !UPT ;  /* 0x00003fff06067892 */ /* 0x000fc8000f8ec03f */
[----:B------:R-:W-:Y:S01]  /*36d0*/  ULOP3.LUT UR21, UR6, 0x3000000, URZ, 0xfc, !UPT ;  /* 0x0300000006157892 */ /* 0x000fe2000f8efc3f */
[----:B------:R-:W-:-:S03]  /*36e0*/  WARPGROUP.ARRIVE ;  /* 0x00000000000079c5 */ /* 0x000fc60000000000 */
[----:B------:R-:W-:-:S07]  /*36f0*/  UIMAD UR11, UR37, 0xc00, UR21 ;  /* 0x00000c00250b78a4 */ /* 0x000fce000f8e0215 */
        /* <DEDUP_REMOVED lines=35> */
[----:B---3--:R-:W-:Y:S01]  /*3930*/  IMAD.MOV.U32 R8, RZ, RZ, R3 ;  /* 0x000000ffff087224 */ /* 0x008fe200078e0003 */
[----:B------:R-:W-:Y:S01]  /*3940*/  UIADD3 UR39, UR39, -0x2, URZ ;  /* 0xfffffffe27277890 */ /* 0x000fe2000fffe03f */
[----:B------:R-:W-:Y:S01]  /*3950*/  IMAD.MOV.U32 R7, RZ, RZ, R0 ;  /* 0x000000ffff077224 */ /* 0x000fe200078e0000 */
[----:B------:R-:W-:Y:S01]  /*3960*/  ULDC UR24, c[0x0][0x9d8] ;  /* 0x0002760000187ab9 */ /* 0x000fe20000000800 */
[----:B------:R-:W-:-:S09]  /*3970*/  ULDC UR22, c[0x0][0x988] ;  /* 0x0002620000167ab9 */ /* 0x000fd20000000800 */
.L_x_396:
        /* <DEDUP_REMOVED lines=8> */
[----:B0-----:R-:W-:Y:S11]  /*3a00*/  @!P0 BRA `(.L_x_388) ;  /* 0x0000000000048947 */ /* 0x001ff60003800000 */
[----:B------:R-:W-:Y:S01]  /*3a10*/  BPT.TRAP 0x1 ;  /* 0x000000040000795c */ /* 0x000fe20000300000 */
.L_x_388:
[----:B------:R-:W0:Y:S01]  /*3a20*/  S2UR UR7, SR_CgaCtaId ;  /* 0x00000000000779c3 */ /* 0x000e220000008800 */
[----:B------:R-:W-:Y:S01]  /*3a30*/  UMOV UR6, 0x400 ;  /* 0x0000040000067882 */ /* 0x000fe20000000000 */
[----:B------:R-:W-:-:S05]  /*3a40*/  IMAD.U32 R5, RZ, RZ, UR38 ;  /* 0x00000026ff057e24 */ /* 0x000fca000f8e00ff */
[----:B------:R-:W-:Y:S01]  /*3a50*/  SHF.L.U32 R5, R5, 0x1f, RZ ;  /* 0x0000001f05057819 */ /* 0x000fe200000006ff */
[----:B0-----:R-:W-:-:S04]  /*3a60*/  ULEA UR6, UR7, UR6, 0x18 ;  /* 0x0000000607067291 */ /* 0x001fc8000f8ec03f */
[----:B------:R-:W-:-:S09]  /*3a70*/  ULEA UR23, UR37, UR6, 0x3 ;  /* 0x0000000625177291 */ /* 0x000fd2000f8e183f */
[----:B------:R0:W1:Y:S01]  /*3a80*/  SYNCS.PHASECHK.TRANS64.TRYWAIT P3, [UR23+0x22830], R5 ;  /* 0x02283005ff0075a7 */ /* 0x0000620008060157 */
[----:B------:R-:W-:Y:S05]  /*3a90*/  @!P0 BRA `(.L_x_389) ;  /* 0x0000000000048947 */ /* 0x000fea0003800000 */
[----:B------:R-:W-:Y:S01]  /*3aa0*/  BPT.TRAP 0x1 ;  /* 0x000000040000795c */ /* 0x000fe20000300000 */
.L_x_389:
[----:B-1----:R-:W-:Y:S05]  /*3ab0*/  @P3 BRA `(.L_x_390) ;  /* 0x0000000000083947 */ /* 0x002fea0003800000 */
[----:B------:R-:W1:Y:S02]  /*3ac0*/  SYNCS.PHASECHK.TRANS64.TRYWAIT P3, [UR23+0x22830], R5 ;  /* 0x02283005ff0075a7 */ /* 0x000e640008060157 */
[----:B-1----:R-:W-:Y:S05]  /*3ad0*/  @!P3 BRA `(.L_x_391) ;  /* 0x000000b80078b947 */ /* 0x002fea0003800000 */
.L_x_390:
        /* <DEDUP_REMOVED lines=62> */
[----:B---3--:R-:W-:Y:S01]  /*3ec0*/  FMNMX.FTZ R0, R12, R169, !PT ;  /* 0x000000a90c007209 */ /* 0x008fe20007810000 */
        /* <DEDUP_REMOVED lines=9> */
[----:B------:R-:W-:-:S05]  /*3f60*/  FMUL.FTZ R189, R199, UR24 ;  /* 0x00000018c7bd7c20 */ /* 0x000fca0008410000 */
[----:B------:R-:W1:Y:S01]  /*3f70*/  MUFU.TANH R154, R154 ;  /* 0x0000009a009a7308 */ /* 0x000e620000002400 */
[----:B--2---:R-:W-:-:S07]  /*3f80*/  FMNMX.FTZ R171, R20, R171, !PT ;  /* 0x000000ab14ab7209 */ /* 0x004fce0007810000 */
[----:B------:R-:W2:Y:S01]  /*3f90*/  MUFU.TANH R155, R155 ;  /* 0x0000009b009b7308 */ /* 0x000ea20000002400 */
[----:B---3--:R-:W-:-:S07]  /*3fa0*/  FMNMX.FTZ R171, R152, R171, !PT ;  /* 0x000000ab98ab7209 */ /* 0x008fce0007810000 */
        /* <DEDUP_REMOVED lines=9> */
[----:B-1----:R-:W-:-:S07]  /*4040*/  FMNMX.FTZ R173, R159, R0, !PT ;  /* 0x000000009fad7209 */ /* 0x002fce0007810000 */
[----:B------:R-:W1:Y:S01]  /*4050*/  MUFU.TANH R165, R165 ;  /* 0x000000a500a57308 */ /* 0x000e620000002400 */
[----:B--2---:R-:W-:Y:S01]  /*4060*/  FMNMX.FTZ R177, R162, R173, !PT ;  /* 0x000000ada2b17209 */ /* 0x004fe20007810000 */
[----:B------:R-:W-:-:S06]  /*4070*/  FMUL.FTZ R173, R192, UR24 ;  /* 0x00000018c0ad7c20 */ /* 0x000fcc0008410000 */
        /* <DEDUP_REMOVED lines=12> */
[----:B--2---:R-:W-:-:S07]  /*4140*/  FMNMX.FTZ R181, R169, R0, !PT ;  /* 0x00000000a9b57209 */ /* 0x004fce0007810000 */
        /* <DEDUP_REMOVED lines=13> */
[----:B---3--:R-:W-:Y:S01]  /*4220*/  FMNMX.FTZ R0, R176, R181, !PT ;  /* 0x000000b5b0007209 */ /* 0x008fe20007810000 */
[----:B------:R-:W-:Y:S01]  /*4230*/  FMUL.FTZ R181, R183, UR24 ;  /* 0x00000018b7b57c20 */ /* 0x000fe20008410000 */
[----:B------:R-:W-:Y:S01]  /*4240*/  FMUL.FTZ R183, R187, UR24 ;  /* 0x00000018bbb77c20 */ /* 0x000fe20008410000 */
[----:B------:R-:W-:Y:S02]  /*4250*/  FMUL.FTZ R187, R195, UR24 ;  /* 0x00000018c3bb7c20 */ /* 0x000fe40008410000 */
[----:B------:R-:W3:Y:S02]  /*4260*/  SHFL.BFLY PT, R185, R0, 0x2, 0x1f ;  /* 0x0c401f0000b97f89 */ /* 0x000ee400000e0000 */
[----:B------:R-:W4:Y:S01]  /*4270*/  MUFU.TANH R14, R14 ;  /* 0x0000000e000e7308 */ /* 0x000f220000002400 */
[----:B-1----:R-:W-:-:S07]  /*4280*/  FMNMX.FTZ R190, R9, R8, !PT ;  /* 0x0000000809be7209 */ /* 0x002fce0007810000 */
[----:B------:R-:W1:Y:S08]  /*4290*/  MUFU.TANH R15, R15 ;  /* 0x0000000f000f7308 */ /* 0x000e700000002400 */
[----:B------:R-:W5:Y:S01]  /*42a0*/  MUFU.TANH R21, R21 ;  /* 0x0000001500157308 */ /* 0x000f620000002400 */
[----:B---3--:R-:W-:Y:S01]  /*42b0*/  FMNMX.FTZ R192, R0, R185, !PT ;  /* 0x000000b900c07209 */ /* 0x008fe20007810000 */
[----:B------:R-:W-:-:S06]  /*42c0*/  FMUL.FTZ R185, R191, UR24 ;  /* 0x00000018bfb97c20 */ /* 0x000fcc0008410000 */
[----:B------:R-:W3:Y:S01]  /*42d0*/  MUFU.TANH R153, R153 ;  /* 0x0000009900997308 */ /* 0x000ee20000002400 */
[----:B--2---:R-:W-:Y:S01]  /*42e0*/  FMNMX.FTZ R191, R11, R190, !PT ;  /* 0x000000be0bbf7209 */ /* 0x004fe20007810000 */
[----:B------:R-:W2:Y:S03]  /*42f0*/  SHFL.BFLY PT, R193, R192, 0x1, 0x1f ;  /* 0x0c201f00c0c17f89 */ /* 0x000ea600000e0000 */
[----:B----4-:R-:W-:-:S03]  /*4300*/  FMNMX.FTZ R190, R14, R191, !PT ;  /* 0x000000bf0ebe7209 */ /* 0x010fc60007810000 */
[----:B------:R-:W4:Y:S01]  /*4310*/  MUFU.TANH R156, R156 ;  /* 0x0000009c009c7308 */ /* 0x000f220000002400 */
[----:B-1----:R-:W-:-:S04]  /*4320*/  FMNMX.FTZ R190, R15, R190, !PT ;  /* 0x000000be0fbe7209 */ /* 0x002fc80007810000 */
[----:B-----5:R-:W-:-:S03]  /*4330*/  FMNMX.FTZ R190, R21, R190, !PT ;  /* 0x000000be15be7209 */ /* 0x020fc60007810000 */
[----:B------:R-:W1:Y:S08]  /*4340*/  MUFU.TANH R157, R157 ;  /* 0x0000009d009d7308 */ /* 0x000e700000002400 */
[----:B------:R-:W5:Y:S01]  /*4350*/  MUFU.TANH R160, R160 ;  /* 0x000000a000a07308 */ /* 0x000f620000002400 */
[----:B--2---:R-:W-:-:S05]  /*4360*/  FMNMX.FTZ R0, R192, R193, !PT ;  /* 0x000000c1c0007209 */ /* 0x004fca0007810000 */
[C---:B------:R-:W-:Y:S02]  /*4370*/  FMUL.FTZ R197, R0.reuse, UR10 ;  /* 0x0000000a00c57c20 */ /* 0x040fe40008410000 */
[----:B------:R-:W2:Y:S01]  /*4380*/  MUFU.TANH R161, R161 ;  /* 0x000000a100a17308 */ /* 0x000ea20000002400 */
[----:B------:R-:W-:Y:S01]  /*4390*/  FADD.FTZ R7, -R0, R7 ;  /* 0x0000000700077221 */ /* 0x000fe20000010100 */
[--C-:B------:R-:W-:Y:S01]  /*43a0*/  FFMA.FTZ R191, R3, UR10, -R197.reuse ;  /* 0x0000000a03bf7c23 */ /* 0x100fe200080108c5 */
[----:B---3--:R-:W-:Y:S01]  /*43b0*/  FMNMX.FTZ R3, R153, R190, !PT ;  /* 0x000000be99037209 */ /* 0x008fe20007810000 */
[--C-:B------:R-:W-:Y:S01]  /*43c0*/  FFMA.FTZ R193, R152, UR10, -R197.reuse ;  /* 0x0000000a98c17c23 */ /* 0x100fe200080108c5 */
[----:B------:R-:W-:Y:S01]  /*43d0*/  FMUL.FTZ R7, R7, UR10 ;  /* 0x0000000a07077c20 */ /* 0x000fe20008410000 */
[--C-:B------:R-:W-:Y:S02]  /*43e0*/  FFMA.FTZ R10, R10, UR10, -R197.reuse ;  /* 0x0000000a0a0a7c23 */ /* 0x100fe400080108c5 */
[----:B------:R-:W3:Y:S01]  /*43f0*/  MUFU.TANH R163, R163 ;  /* 0x000000a300a37308 */ /* 0x000ee20000002400 */
[----:B----4-:R-:W-:Y:S01]  /*4400*/  FMNMX.FTZ R190, R156, R3, !PT ;  /* 0x000000039cbe7209 */ /* 0x010fe20007810000 */
[--C-:B------:R-:W-:Y:S01]  /*4410*/  FFMA.FTZ R195, R164, UR10, -R197.reuse ;  /* 0x0000000aa4c37c23 */ /* 0x100fe200080108c5 */
[--C-:B------:R-:W-:Y:S01]  /*4420*/  FFMA.FTZ R164, R165, UR10, -R197.reuse ;  /* 0x0000000aa5a47c23 */ /* 0x100fe200080108c5 */
[--C-:B------:R-:W-:Y:S01]  /*4430*/  FFMA.FTZ R165, R166, UR10, -R197.reuse ;  /* 0x0000000aa6a57c23 */ /* 0x100fe200080108c5 */
[----:B-1----:R-:W-:Y:S01]  /*4440*/  FMNMX.FTZ R3, R157, R190, !PT ;  /* 0x000000be9d037209 */ /* 0x002fe20007810000 */
[--C-:B------:R-:W-:Y:S01]  /*4450*/  FFMA.FTZ R166, R167, UR10, -R197.reuse ;  /* 0x0000000aa7a67c23 */ /* 0x100fe200080108c5 */
[--C-:B------:R-:W-:Y:S01]  /*4460*/  FFMA.FTZ R167, R168, UR10, -R197.reuse ;  /* 0x0000000aa8a77c23 */ /* 0x100fe200080108c5 */
[----:B------:R-:W1:Y:S01]  /*4470*/  MUFU.TANH R175, R175 ;  /* 0x000000af00af7308 */ /* 0x000e620000002400 */
[----:B-----5:R-:W-:Y:S01]  /*4480*/  FMNMX.FTZ R190, R160, R3, !PT ;  /* 0x00000003a0be7209 */ /* 0x020fe20007810000 */
[--C-:B------:R-:W-:Y:S01]  /*4490*/  FFMA.FTZ R12, R12, UR10, -R197.reuse ;  /* 0x0000000a0c0c7c23 */ /* 0x100fe200080108c5 */
[--C-:B------:R-:W-:Y:S01]  /*44a0*/  FFMA.FTZ R168, R169, UR10, -R197.reuse ;  /* 0x0000000aa9a87c23 */ /* 0x100fe200080108c5 */
[--C-:B------:R-:W-:Y:S01]  /*44b0*/  FFMA.FTZ R169, R170, UR10, -R197.reuse ;  /* 0x0000000aaaa97c23 */ /* 0x100fe200080108c5 */
[----:B--2---:R-:W-:Y:S01]  /*44c0*/  FMNMX.FTZ R190, R161, R190, !PT ;  /* 0x000000bea1be7209 */ /* 0x004fe20007810000 */
[--C-:B------:R-:W-:Y:S01]  /*44d0*/  FFMA.FTZ R170, R171, UR10, -R197.reuse ;  /* 0x0000000aabaa7c23 */ /* 0x100fe200080108c5 */
[--C-:B------:R-:W-:Y:S01]  /*44e0*/  FFMA.FTZ R171, R172, UR10, -R197.reuse ;  /* 0x0000000aacab7c23 */ /* 0x100fe200080108c5 */
[----:B------:R-:W2:Y:S01]  /*44f0*/  MUFU.TANH R178, R178 ;  /* 0x000000b200b27308 */ /* 0x000ea20000002400 */
[----:B---3--:R-:W-:Y:S01]  /*4500*/  FMNMX.FTZ R190, R163, R190, !PT ;  /* 0x000000bea3be7209 */ /* 0x008fe20007810000 */
[--C-:B------:R-:W-:Y:S01]  /*4510*/  FFMA.FTZ R13, R13, UR10, -R197.reuse ;  /* 0x0000000a0d0d7c23 */ /* 0x100fe200080108c5 */
[--C-:B------:R-:W-:Y:S01]  /*4520*/  FFMA.FTZ R172, R173, UR10, -R197.reuse ;  /* 0x0000000aadac7c23 */ /* 0x100fe200080108c5 */
[--C-:B------:R-:W-:Y:S01]  /*4530*/  FFMA.FTZ R173, R174, UR10, -R197.reuse ;  /* 0x0000000aaead7c23 */ /* 0x100fe200080108c5 */
[--C-:B------:R-:W-:Y:S01]  /*4540*/  FFMA.FTZ R20, R20, UR10, -R197.reuse ;  /* 0x0000000a14147c23 */ /* 0x100fe200080108c5 */
[--C-:B------:R-:W-:Y:S01]  /*4550*/  FFMA.FTZ R155, R155, UR10, -R197.reuse ;  /* 0x0000000a9b9b7c23 */ /* 0x100fe200080108c5 */
[--C-:B------:R-:W-:Y:S01]  /*4560*/  FFMA.FTZ R192, R158, UR10, -R197.reuse ;  /* 0x0000000a9ec07c23 */ /* 0x100fe200080108c5 */
[----:B------:R-:W3:Y:S01]  /*4570*/  MUFU.TANH R179, R179 ;  /* 0x000000b300b37308 */ /* 0x000ee20000002400 */
[----:B-1----:R-:W-:Y:S01]  /*4580*/  FMNMX.FTZ R3, R175, R190, !PT ;  /* 0x000000beaf037209 */ /* 0x002fe20007810000 */
[--C-:B------:R-:W-:Y:S01]  /*4590*/  FFMA.FTZ R190, R154, UR10, -R197.reuse ;  /* 0x0000000a9abe7c23 */ /* 0x100fe200080108c5 */
[--C-:B------:R-:W-:Y:S01]  /*45a0*/  FFMA.FTZ R159, R159, UR10, -R197.reuse ;  /* 0x0000000a9f9f7c23 */ /* 0x100fe200080108c5 */
[--C-:B------:R-:W-:Y:S01]  /*45b0*/  FFMA.FTZ R162, R162, UR10, -R197.reuse ;  /* 0x0000000aa2a27c23 */ /* 0x100fe200080108c5 */
[--C-:B------:R-:W-:Y:S01]  /*45c0*/  FFMA.FTZ R174, R177, UR10, -R197.reuse ;  /* 0x0000000ab1ae7c23 */ /* 0x100fe200080108c5 */
[----:B------:R-:W-:-:S02]  /*45d0*/  FFMA.FTZ R197, R176, UR10, -R197 ;  /* 0x0000000ab0c57c23 */ /* 0x000fc400080108c5 */
        /* <DEDUP_REMOVED lines=20> */
[----:B------:R-:W2:Y:S01]  /*4720*/  MUFU.EX2 R7, R7 ;  /* 0x0000000700077308 */ /* 0x000ea20000000800 */
[----:B---3--:R-:W-:-:S07]  /*4730*/  FMNMX.FTZ R152, R188, R3, !PT ;  /* 0x00000003bc987209 */ /* 0x008fce0007810000 */
[----:B------:R-:W3:Y:S01]  /*4740*/  MUFU.EX2 R10, R10 ;  /* 0x0000000a000a7308 */ /* 0x000ee20000000800 */
[----:B-1----:R-:W-:-:S05]  /*4750*/  FMNMX.FTZ R152, R189, R152, !PT ;  /* 0x00000098bd987209 */ /* 0x002fca0007810000 */
[----:B------:R-:W1:Y:S02]  /*4760*/  SHFL.BFLY PT, R3, R152, 0x2, 0x1f ;  /* 0x0c401f0098037f89 */ /* 0x000e6400000e0000 */
[----:B------:R-:W4:Y:S01]  /*4770*/  MUFU.EX2 R191, R191 ;  /* 0x000000bf00bf7308 */ /* 0x000f220000000800 */
[-C--:B--2---:R-:W-:Y:S01]  /*4780*/  FMUL.FTZ R24, R24, R7.reuse ;  /* 0x0000000718187220 */ /* 0x084fe20000410000 */
[-C--:B------:R-:W-:Y:S01]  /*4790*/  FMUL.FTZ R25, R25, R7.reuse ;  /* 0x0000000719197220 */ /* 0x080fe20000410000 */
[-C--:B------:R-:W-:Y:S01]  /*47a0*/  FMUL.FTZ R28, R28, R7.reuse ;  /* 0x000000071c1c7220 */ /* 0x080fe20000410000 */
[-C--:B------:R-:W-:Y:S01]  /*47b0*/  FMUL.FTZ R29, R29, R7.reuse ;  /* 0x000000071d1d7220 */ /* 0x080fe20000410000 */
[-C--:B------:R-:W-:Y:S01]  /*47c0*/  FMUL.FTZ R32, R32, R7.reuse ;  /* 0x0000000720207220 */ /* 0x080fe20000410000 */
[-C--:B------:R-:W-:Y:S01]  /*47d0*/  FMUL.FTZ R33, R33, R7.reuse ;  /* 0x0000000721217220 */ /* 0x080fe20000410000 */
[-C--:B------:R-:W-:Y:S01]  /*47e0*/  FMUL.FTZ R36, R36, R7.reuse ;  /* 0x0000000724247220 */ /* 0x080fe20000410000 */
[----:B------:R-:W2:Y:S01]  /*47f0*/  MUFU.EX2 R12, R12 ;  /* 0x0000000c000c7308 */ /* 0x000ea20000000800 */
[----:B---3--:R-:W-:Y:S01]  /*4800*/  FFMA.FTZ R6, R7, R6, R10 ;  /* 0x0000000607067223 */ /* 0x008fe2000001000a */
[-C--:B------:R-:W-:Y:S01]  /*4810*/  FMUL.FTZ R37, R37, R7.reuse ;  /* 0x0000000725257220 */ /* 0x080fe20000410000 */
[-C--:B------:R-:W-:Y:S01]  /*4820*/  FMUL.FTZ R40, R40, R7.reuse ;  /* 0x0000000728287220 */ /* 0x080fe20000410000 */
[-C--:B------:R-:W-:Y:S01]  /*4830*/  FMUL.FTZ R41, R41, R7.reuse ;  /* 0x0000000729297220 */ /* 0x080fe20000410000 */
[-C--:B------:R-:W-:Y:S01]  /*4840*/  FMUL.FTZ R44, R44, R7.reuse ;  /* 0x000000072c2c7220 */ /* 0x080fe20000410000 */
[-C--:B------:R-:W-:Y:S01]  /*4850*/  FMUL.FTZ R45, R45, R7.reuse ;  /* 0x000000072d2d7220 */ /* 0x080fe20000410000 */
[-C--:B------:R-:W-:Y:S01]  /*4860*/  FMUL.FTZ R48, R48, R7.reuse ;  /* 0x0000000730307220 */ /* 0x080fe20000410000 */
[----:B------:R-:W3:Y:S01]  /*4870*/  MUFU.EX2 R13, R13 ;  /* 0x0000000d000d7308 */ /* 0x000ee20000000800 */
[-C--:B------:R-:W-:Y:S01]  /*4880*/  FMUL.FTZ R49, R49, R7.reuse ;  /* 0x0000000731317220 */ /* 0x080fe20000410000 */
[-C--:B------:R-:W-:Y:S01]  /*4890*/  FMUL.FTZ R52, R52, R7.reuse ;  /* 0x0000000734347220 */ /* 0x080fe20000410000 */
[-C--:B------:R-:W-:Y:S01]  /*48a0*/  FMUL.FTZ R53, R53, R7.reuse ;  /* 0x0000000735357220 */ /* 0x080fe20000410000 */
[-C--:B------:R-:W-:Y:S01]  /*48b0*/  FMUL.FTZ R56, R56, R7.reuse ;  /* 0x0000000738387220 */ /* 0x080fe20000410000 */
[----:B------:R-:W-:Y:S01]  /*48c0*/  FMUL.FTZ R57, R57, R7 ;  /* 0x0000000739397220 */ /* 0x000fe20000410000 */
[----:B-1----:R-:W-:Y:S01]  /*48d0*/  FMNMX.FTZ R154, R152, R3, !PT ;  /* 0x00000003989a7209 */ /* 0x002fe20007810000 */
[-C--:B------:R-:W-:Y:S01]  /*48e0*/  FMUL.FTZ R60, R60, R7.reuse ;  /* 0x000000073c3c7220 */ /* 0x080fe20000410000 */
[----:B------:R-:W1:Y:S01]  /*48f0*/  MUFU.EX2 R20, R20 ;  /* 0x0000001400147308 */ /* 0x000e620000000800 */
[-C--:B------:R-:W-:Y:S01]  /*4900*/  FMUL.FTZ R61, R61, R7.reuse ;  /* 0x000000073d3d7220 */ /* 0x080fe20000410000 */
[-C--:B------:R-:W-:Y:S01]  /*4910*/  FMUL.FTZ R64, R64, R7.reuse ;  /* 0x0000000740407220 */ /* 0x080fe20000410000 */
[----:B------:R-:W5:Y:S01]  /*4920*/  SHFL.BFLY PT, R3, R154, 0x1, 0x1f ;  /* 0x0c201f009a037f89 */ /* 0x000f6200000e0000 */
        /* <DEDUP_REMOVED lines=22> */
[----:B------:R-:W-:Y:S01]  /*4a90*/  FMUL.FTZ R104, R104, R7 ;  /* 0x0000000768687220 */ /* 0x000fe20000410000 */
[----:B-----5:R-:W-:Y:S01]  /*4aa0*/  FMNMX.FTZ R3, R154, R3, !PT ;  /* 0x000000039a037209 */ /* 0x020fe20007810000 */
[-C--:B------:R-:W-:Y:S01]  /*4ab0*/  FMUL.FTZ R105, R105, R7.reuse ;  /* 0x0000000769697220 */ /* 0x080fe20000410000 */
[-C--:B------:R-:W-:Y:S01]  /*4ac0*/  FMUL.FTZ R108, R108, R7.reuse ;  /* 0x000000076c6c7220 */ /* 0x080fe20000410000 */
[-C--:B------:R-:W-:Y:S01]  /*4ad0*/  FMUL.FTZ R109, R109, R7.reuse ;  /* 0x000000076d6d7220 */ /* 0x080fe20000410000 */
[-C--:B------:R-:W-:Y:S01]  /*4ae0*/  FMUL.FTZ R112, R112, R7.reuse ;  /* 0x0000000770707220 */ /* 0x080fe20000410000 */
[C---:B------:R-:W-:Y:S01]  /*4af0*/  FMUL.FTZ R152, R3.reuse, UR10 ;  /* 0x0000000a03987c20 */ /* 0x040fe20008410000 */
[----:B------:R-:W-:Y:S01]  /*4b00*/  FADD.FTZ R8, -R3, R8 ;  /* 0x0000000803087221 */ /* 0x000fe20000010100 */
[----:B------:R-:W5:Y:S01]  /*4b10*/  MUFU.EX2 R192, R192 ;  /* 0x000000c000c07308 */ /* 0x000f620000000800 */
[----:B------:R-:W-:Y:S01]  /*4b20*/  FMUL.FTZ R113, R113, R7 ;  /* 0x0000000771717220 */ /* 0x000fe20000410000 */
[--C-:B------:R-:W-:Y:S01]  /*4b30*/  FFMA.FTZ R198, R175, UR10, -R152.reuse ;  /* 0x0000000aafc67c23 */ /* 0x100fe20008010898 */
[--C-:B------:R-:W-:Y:S01]  /*4b40*/  FFMA.FTZ R175, R178, UR10, -R152.reuse ;  /* 0x0000000ab2af7c23 */ /* 0x100fe20008010898 */
[--C-:B------:R-:W-:Y:S01]  /*4b50*/  FFMA.FTZ R178, R179, UR10, -R152.reuse ;  /* 0x0000000ab3b27c23 */ /* 0x100fe20008010898 */
[--C-:B------:R-:W-:Y:S01]  /*4b60*/  FFMA.FTZ R179, R180, UR10, -R152.reuse ;  /* 0x0000000ab4b37c23 */ /* 0x100fe20008010898 */
[--C-:B------:R-:W-:Y:S01]  /*4b70*/  FFMA.FTZ R180, R181, UR10, -R152.reuse ;  /* 0x0000000ab5b47c23 */ /* 0x100fe20008010898 */
[----:B------:R-:W-:Y:S01]  /*4b80*/  FFMA.FTZ R181, R182, UR10, -R152 ;  /* 0x0000000ab6b57c23 */ /* 0x000fe20008010898 */
[----:B------:R-:W-:-:S02]  /*4b90*/  IMAD.U32 R182, RZ, RZ, UR23 ;  /* 0x00000017ffb67e24 */ /* 0x000fc4000f8e00ff */
[--C-:B------:R-:W-:Y:S01]  /*4ba0*/  FFMA.FTZ R176, R153, UR10, -R152.reuse ;  /* 0x0000000a99b07c23 */ /* 0x100fe20008010898 */
[----:B------:R-:W-:Y:S01]  /*4bb0*/  FMUL.FTZ R177, R8, UR10 ;  /* 0x0000000a08b17c20 */ /* 0x000fe20008410000 */
[--C-:B------:R-:W-:Y:S01]  /*4bc0*/  FFMA.FTZ R8, R9, UR10, -R152.reuse ;  /* 0x0000000a09087c23 */ /* 0x100fe20008010898 */
[----:B------:R-:W-:Y:S01]  /*4bd0*/  @!P1 VIADD R153, R182, 0x22840 ;  /* 0x00022840b6999836 */ /* 0x000fe20000000000 */
[----:B------:R-:W-:Y:S01]  /*4be0*/  IADD3 R9, -R211, 0xb, RZ ;  /* 0x0000000bd3097810 */ /* 0x000fe20007ffe1ff */
[----:B------:R-:W5:Y:S01]  /*4bf0*/  MUFU.EX2 R159, R159 ;  /* 0x0000009f009f7308 */ /* 0x000f620000000800 */
[--C-:B------:R-:W-:Y:S01]  /*4c00*/  FFMA.FTZ R11, R11, UR10, -R152.reuse ;  /* 0x0000000a0b0b7c23 */ /* 0x100fe20008010898 */
[--C-:B------:R-:W-:Y:S01]  /*4c10*/  FFMA.FTZ R14, R14, UR10, -R152.reuse ;  /* 0x0000000a0e0e7c23 */ /* 0x100fe20008010898 */
[----:B------:R-:W-:Y:S01]  /*4c20*/  @!P1 PRMT R153, RZ, 0x654, R153 ;  /* 0x00000654ff999816 */ /* 0x000fe20000000099 */
[----:B------:R0:W-:Y:S06]  /*4c30*/  BAR.ARV R9, 0x100 ;  /* 0x000400090000751d */ /* 0x0001ec0000002000 */
[----:B------:R4:W-:Y:S01]  /*4c40*/  @!P1 SYNCS.ARRIVE.TRANS64.RED.A1T0 RZ, [R153+URZ], RZ ;  /* 0x000000ff99ff99a7 */ /* 0x0009e2000810043f */
[----:B------:R-:W5:Y:S01]  /*4c50*/  MUFU.EX2 R162, R162 ;  /* 0x000000a200a27308 */ /* 0x000f620000000800 */
[----:B------:R-:W-:Y:S01]  /*4c60*/  FFMA.FTZ R15, R15, UR10, -R152 ;  /* 0x0000000a0f0f7c23 */ /* 0x000fe20008010898 */
[-C--:B------:R-:W-:Y:S01]  /*4c70*/  FMUL.FTZ R116, R116, R7.reuse ;  /* 0x0000000774747220 */ /* 0x080fe20000410000 */
[-C--:B------:R-:W-:Y:S01]  /*4c80*/  FMUL.FTZ R117, R117, R7.reuse ;  /* 0x0000000775757220 */ /* 0x080fe20000410000 */
[-C--:B------:R-:W-:Y:S01]  /*4c90*/  FMUL.FTZ R120, R120, R7.reuse ;  /* 0x0000000778787220 */ /* 0x080fe20000410000 */
[-C--:B------:R-:W-:Y:S01]  /*4ca0*/  FMUL.FTZ R121, R121, R7.reuse ;  /* 0x0000000779797220 */ /* 0x080fe20000410000 */
[-C--:B------:R-:W-:Y:S01]  /*4cb0*/  FMUL.FTZ R124, R124, R7.reuse ;  /* 0x000000077c7c7220 */ /* 0x080fe20000410000 */
[----:B----4-:R-:W-:Y:S01]  /*4cc0*/  FADD.FTZ R153, R191, R6 ;  /* 0x00000006bf997221 */ /* 0x010fe20000010000 */
[----:B------:R-:W4:Y:S01]  /*4cd0*/  MUFU.EX2 R195, R195 ;  /* 0x000000c300c37308 */ /* 0x000f220000000800 */
[-C--:B------:R-:W-:Y:S01]  /*4ce0*/  FMUL.FTZ R125, R125, R7.reuse ;  /* 0x000000077d7d7220 */ /* 0x080fe20000410000 */
[-C--:B------:R-:W-:Y:S01]  /*4cf0*/  FMUL.FTZ R128, R128, R7.reuse ;  /* 0x0000000780807220 */ /* 0x080fe20000410000 */
[----:B--2---:R-:W-:Y:S01]  /*4d00*/  FADD.FTZ R6, R12, R153 ;  /* 0x000000990c067221 */ /* 0x004fe20000010000 */
[-C--:B------:R-:W-:Y:S01]  /*4d10*/  FMUL.FTZ R129, R129, R7.reuse ;  /* 0x0000000781817220 */ /* 0x080fe20000410000 */
[-C--:B------:R-:W-:Y:S01]  /*4d20*/  FMUL.FTZ R132, R132, R7.reuse ;  /* 0x0000000784847220 */ /* 0x080fe20000410000 */
[-C--:B------:R-:W-:Y:S01]  /*4d30*/  FMUL.FTZ R133, R133, R7.reuse ;  /* 0x0000000785857220 */ /* 0x080fe20000410000 */
[----:B---3--:R-:W-:Y:S01]  /*4d40*/  FADD.FTZ R153, R13, R6 ;  /* 0x000000060d997221 */ /* 0x008fe20000010000 */
[----:B------:R-:W2:Y:S01]  /*4d50*/  MUFU.EX2 R164, R164 ;  /* 0x000000a400a47308 */ /* 0x000ea20000000800 */
[-C--:B------:R-:W-:Y:S01]  /*4d60*/  FMUL.FTZ R136, R136, R7.reuse ;  /* 0x0000000788887220 */ /* 0x080fe20000410000 */
[-C--:B------:R-:W-:Y:S01]  /*4d70*/  FMUL.FTZ R137, R137, R7.reuse ;  /* 0x0000000789897220 */ /* 0x080fe20000410000 */
[----:B-1----:R-:W-:Y:S01]  /*4d80*/  FADD.FTZ R6, R20, R153 ;  /* 0x0000009914067221 */ /* 0x002fe20000010000 */
[-C--:B------:R-:W-:Y:S01]  /*4d90*/  FMUL.FTZ R140, R140, R7.reuse ;  /* 0x000000078c8c7220 */ /* 0x080fe20000410000 */
[-C--:B------:R-:W-:Y:S01]  /*4da0*/  FMUL.FTZ R141, R141, R7.reuse ;  /* 0x000000078d8d7220 */ /* 0x080fe20000410000 */
[-C--:B------:R-:W-:Y:S01]  /*4db0*/  FMUL.FTZ R144, R144, R7.reuse ;  /* 0x0000000790907220 */ /* 0x080fe20000410000 */
[----:B0-----:R-:W-:Y:S01]  /*4dc0*/  FADD.FTZ R153, R193, R6 ;  /* 0x00000006c1997221 */ /* 0x001fe20000010000 */
[----:B------:R-:W0:Y:S01]  /*4dd0*/  MUFU.EX2 R165, R165 ;  /* 0x000000a500a57308 */ /* 0x000e220000000800 */
[-C--:B------:R-:W-:Y:S01]  /*4de0*/  FMUL.FTZ R145, R145, R7.reuse ;  /* 0x0000000791917220 */ /* 0x080fe20000410000 */
[-C--:B------:R-:W-:Y:S01]  /*4df0*/  FMUL.FTZ R148, R148, R7.reuse ;  /* 0x0000000794947220 */ /* 0x080fe20000410000 */
[----:B------:R-:W-:Y:S01]  /*4e00*/  FADD.FTZ R6, R190, R153 ;  /* 0x00000099be067221 */ /* 0x000fe20000010000 */
[----:B------:R-:W-:Y:S01]  /*4e10*/  FMUL.FTZ R149, R149, R7 ;  /* 0x0000000795957220 */ /* 0x000fe20000410000 */
[----:B------:R-:W-:Y:S01]  /*4e20*/  FFMA.FTZ R21, R21, UR10, -R152 ;  /* 0x0000000a15157c23 */ /* 0x000fe20008010898 */
[----:B------:R-:W-:Y:S01]  /*4e30*/  F2FP.BF16.F32.PACK_AB R154, R13, R12 ;  /* 0x0000000c0d9a723e */ /* 0x000fe200000010ff */
[----:B------:R-:W-:Y:S01]  /*4e40*/  FADD.FTZ R153, R155, R6 ;  /* 0x000000069b997221 */ /* 0x000fe20000010000 */
[----:B------:R-:W1:Y:S01]  /*4e50*/  MUFU.EX2 R166, R166 ;  /* 0x000000a600a67308 */ /* 0x000e620000000800 */
[--C-:B------:R-:W-:Y:S01]  /*4e60*/  FFMA.FTZ R194, R156, UR10, -R152.reuse ;  /* 0x0000000a9cc27c23 */ /* 0x100fe20008010898 */
[--C-:B------:R-:W-:Y:S01]  /*4e70*/  FFMA.FTZ R199, R157, UR10, -R152.reuse ;  /* 0x0000000a9dc77c23 */ /* 0x100fe20008010898 */
[----:B-----5:R-:W-:Y:S01]  /*4e80*/  FADD.FTZ R6, R192, R153 ;  /* 0x00000099c0067221 */ /* 0x020fe20000010000 */
[--C-:B------:R-:W-:Y:S01]  /*4e90*/  FFMA.FTZ R196, R160, UR10, -R152.reuse ;  /* 0x0000000aa0c47c23 */ /* 0x100fe20008010898 */
[--C-:B------:R-:W-:Y:S01]  /*4ea0*/  FFMA.FTZ R161, R161, UR10, -R152.reuse ;  /* 0x0000000aa1a17c23 */ /* 0x100fe20008010898 */
[----:B------:R-:W-:Y:S01]  /*4eb0*/  FFMA.FTZ R163, R163, UR10, -R152 ;  /* 0x0000000aa3a37c23 */ /* 0x000fe20008010898 */
[----:B------:R-:W-:Y:S01]  /*4ec0*/  FADD.FTZ R153, R159, R6 ;  /* 0x000000069f997221 */ /* 0x000fe20000010000 */
[----:B------:R-:W3:Y:S01]  /*4ed0*/  MUFU.EX2 R167, R167 ;  /* 0x000000a700a77308 */ /* 0x000ee20000000800 */
[--C-:B------:R-:W-:Y:S01]  /*4ee0*/  FFMA.FTZ R210, R183, UR10, -R152.reuse ;  /* 0x0000000ab7d27c23 */ /* 0x100fe20008010898 */
[--C-:B------:R-:W-:Y:S01]  /*4ef0*/  FFMA.FTZ R183, R184, UR10, -R152.reuse ;  /* 0x0000000ab8b77c23 */ /* 0x100fe20008010898 */
[----:B------:R-:W-:Y:S01]  /*4f00*/  FADD.FTZ R6, R162, R153 ;  /* 0x00000099a2067221 */ /* 0x000fe20000010000 */
[--C-:B------:R-:W-:Y:S01]  /*4f10*/  FFMA.FTZ R184, R185, UR10, -R152.reuse ;  /* 0x0000000ab9b87c23 */ /* 0x100fe20008010898 */
[--C-:B------:R-:W-:Y:S01]  /*4f20*/  FFMA.FTZ R185, R186, UR10, -R152.reuse ;  /* 0x0000000abab97c23 */ /* 0x100fe20008010898 */
[----:B------:R-:W-:Y:S01]  /*4f30*/  FFMA.FTZ R187, R187, UR10, -R152 ;  /* 0x0000000abbbb7c23 */ /* 0x000fe20008010898 */
[----:B----4-:R-:W-:Y:S01]  /*4f40*/  FADD.FTZ R153, R195, R6 ;  /* 0x00000006c3997221 */ /* 0x010fe20000010000 */
[----:B------:R-:W4:Y:S01]  /*4f50*/  MUFU.EX2 R168, R168 ;  /* 0x000000a800a87308 */ /* 0x000f220000000800 */
[--C-:B------:R-:W-:Y:S01]  /*4f60*/  FFMA.FTZ R188, R188, UR10, -R152.reuse ;  /* 0x0000000abcbc7c23 */ /* 0x100fe20008010898 */
[----:B------:R-:W-:Y:S01]  /*4f70*/  FFMA.FTZ R189, R189, UR10, -R152 ;  /* 0x0000000abdbd7c23 */ /* 0x000fe20008010898 */
[----:B--2---:R-:W-:Y:S01]  /*4f80*/  FADD.FTZ R6, R164, R153 ;  /* 0x00000099a4067221 */ /* 0x004fe20000010000 */
[----:B------:R-:W-:-:S02]  /*4f90*/  F2FP.BF16.F32.PACK_AB R152, R191, R10 ;  /* 0x0000000abf98723e */ /* 0x000fc400000010ff */
[C---:B0-----:R-:W-:Y:S01]  /*4fa0*/  F2FP.BF16.F32.PACK_AB R164, R165.reuse, R164 ;  /* 0x000000a4a5a4723e */ /* 0x041fe200000010ff */
[----:B------:R-:W-:Y:S01]  /*4fb0*/  FADD.FTZ R153, R165, R6 ;  /* 0x00000006a5997221 */ /* 0x000fe20000010000 */
[----:B------:R-:W0:Y:S01]  /*4fc0*/  MUFU.EX2 R169, R169 ;  /* 0x000000a900a97308 */ /* 0x000e220000000800 */
[----:B------:R-:W-:Y:S02]  /*4fd0*/  F2FP.BF16.F32.PACK_AB R158, R155, R190 ;  /* 0x000000be9b9e723e */ /* 0x000fe400000010ff */
[----:B-1----:R-:W-:Y:S01]  /*4fe0*/  FADD.FTZ R6, R166, R153 ;  /* 0x00000099a6067221 */ /* 0x002fe20000010000 */
[----:B------:R-:W-:Y:S02]  /*4ff0*/  F2FP.BF16.F32.PACK_AB R160, R159, R192 ;  /* 0x000000c09fa0723e */ /* 0x000fe400000010ff */
[C---:B---3--:R-:W-:Y:S01]  /*5000*/  F2FP.BF16.F32.PACK_AB R166, R167.reuse, R166 ;  /* 0x000000a6a7a6723e */ /* 0x048fe200000010ff */
[----:B------:R-:W-:Y:S01]  /*5010*/  FADD.FTZ R153, R167, R6 ;  /* 0x00000006a7997221 */ /* 0x000fe20000010000 */
[----:B------:R-:W1:Y:S01]  /*5020*/  MUFU.EX2 R170, R170 ;  /* 0x000000aa00aa7308 */ /* 0x000e620000000800 */
[----:B------:R-:W-:-:S02]  /*5030*/  F2FP.BF16.F32.PACK_AB R156, R193, R20 ;  /* 0x00000014c19c723e */ /* 0x000fc400000010ff */
[----:B----4-:R-:W-:Y:S01]  /*5040*/  FADD.FTZ R6, R168, R153 ;  /* 0x00000099a8067221 */ /* 0x010fe20000010000 */
[----:B------:R-:W-:-:S04]  /*5050*/  F2FP.BF16.F32.PACK_AB R162, R195, R162 ;  /* 0x000000a2c3a2723e */ /* 0x000fc800000010ff */
[----:B------:R-:W2:Y:S01]  /*5060*/  MUFU.EX2 R171, R171 ;  /* 0x000000ab00ab7308 */ /* 0x000ea20000000800 */
[C---:B0-----:R-:W-:Y:S01]  /*5070*/  FADD.FTZ R153, R169.reuse, R6 ;  /* 0x00000006a9997221 */ /* 0x041fe20000010000 */
[----:B------:R-:W-:-:S06]  /*5080*/  F2FP.BF16.F32.PACK_AB R168, R169, R168 ;  /* 0x000000a8a9a8723e */ /* 0x000fcc00000010ff */
[----:B------:R-:W0:Y:S01]  /*5090*/  MUFU.EX2 R172, R172 ;  /* 0x000000ac00ac7308 */ /* 0x000e220000000800 */
[----:B-1----:R-:W-:-:S07]  /*50a0*/  FADD.FTZ R6, R170, R153 ;  /* 0x00000099aa067221 */ /* 0x002fce0000010000 */
[----:B------:R-:W1:Y:S01]  /*50b0*/  MUFU.EX2 R173, R173 ;  /* 0x000000ad00ad7308 */ /* 0x000e620000000800 */
[C---:B--2---:R-:W-:Y:S01]  /*50c0*/  FADD.FTZ R7, R171.reuse, R6 ;  /* 0x00000006ab077221 */ /* 0x044fe20000010000 */
[----:B------:R-:W-:-:S06]  /*50d0*/  F2FP.BF16.F32.PACK_AB R170, R171, R170 ;  /* 0x000000aaabaa723e */ /* 0x000fcc00000010ff */
[----:B------:R-:W2:Y:S01]  /*50e0*/  MUFU.EX2 R177, R177 ;  /* 0x000000b100b17308 */ /* 0x000ea20000000800 */
[----:B0-----:R-:W-:-:S07]  /*50f0*/  FADD.FTZ R6, R172, R7 ;  /* 0x00000007ac067221 */ /* 0x001fce0000010000 */
[----:B------:R-:W0:Y:S01]  /*5100*/  MUFU.EX2 R8, R8 ;  /* 0x0000000800087308 */ /* 0x000e220000000800 */
[C---:B-1----:R-:W-:Y:S01]  /*5110*/  FADD.FTZ R13, R173.reuse, R6 ;  /* 0x00000006ad0d7221 */ /* 0x042fe20000010000 */
[----:B------:R-:W-:-:S06]  /*5120*/  F2FP.BF16.F32.PACK_AB R172, R173, R172 ;  /* 0x000000acadac723e */ /* 0x000fcc00000010ff */
[----:B------:R-:W1:Y:S01]  /*5130*/  MUFU.EX2 R174, R174 ;  /* 0x000000ae00ae7308 */ /* 0x000e620000000800 */
        /* <DEDUP_REMOVED lines=8> */
[----:B0-----:R-:W-:Y:S01]  /*51c0*/  FFMA.FTZ R4, R177, R4, R8 ;  /* 0x00000004b1047223 */ /* 0x001fe20000010008 */
[-C--:B------:R-:W-:Y:S01]  /*51d0*/  FMUL.FTZ R39, R39, R177.reuse ;  /* 0x000000b127277220 */ /* 0x080fe20000410000 */
[-C--:B------:R-:W-:Y:S01]  /*51e0*/  FMUL.FTZ R42, R42, R177.reuse ;  /* 0x000000b12a2a7220 */ /* 0x080fe20000410000 */
[-C--:B------:R-:W-:Y:S01]  /*51f0*/  FMUL.FTZ R43, R43, R177.reuse ;  /* 0x000000b12b2b7220 */ /* 0x080fe20000410000 */
[-C--:B------:R-:W-:Y:S01]  /*5200*/  FMUL.FTZ R46, R46, R177.reuse ;  /* 0x000000b12e2e7220 */ /* 0x080fe20000410000 */
[-C--:B------:R-:W-:Y:S01]  /*5210*/  FMUL.FTZ R47, R47, R177.reuse ;  /* 0x000000b12f2f7220 */ /* 0x080fe20000410000 */
[-C--:B------:R-:W-:Y:S01]  /*5220*/  FMUL.FTZ R50, R50, R177.reuse ;  /* 0x000000b132327220 */ /* 0x080fe20000410000 */
[----:B------:R-:W0:Y:S01]  /*5230*/  MUFU.EX2 R14, R14 ;  /* 0x0000000e000e7308 */ /* 0x000e220000000800 */
        /* <DEDUP_REMOVED lines=68> */
[----:B------:R-:W-:Y:S01]  /*5680*/  FMUL.FTZ R151, R151, R177 ;  /* 0x000000b197977220 */ /* 0x000fe20000410000 */
[----:B------:R-:W-:-:S02]  /*5690*/  F2FP.BF16.F32.PACK_AB R155, R15, R14 ;  /* 0x0000000e0f9b723e */ /* 0x000fc400000010ff */
[----:B------:R-:W0:Y:S01]  /*56a0*/  MUFU.EX2 R198, R198 ;  /* 0x000000c600c67308 */ /* 0x000e220000000800 */
[----:B-1----:R-:W-:Y:S01]  /*56b0*/  FADD.FTZ R4, R161, R4 ;  /* 0x00000004a1047221 */ /* 0x002fe20000010000 */
[----:B------:R-:W-:Y:S02]  /*56c0*/  F2FP.BF16.F32.PACK_AB R157, R176, R21 ;  /* 0x00000015b09d723e */ /* 0x000fe400000010ff */
[----:B------:R-:W-:Y:S02]  /*56d0*/  F2FP.BF16.F32.PACK_AB R159, R199, R194 ;  /* 0x000000c2c79f723e */ /* 0x000fe400000010ff */
[----:B------:R-:W-:Y:S02]  /*56e0*/  F2FP.BF16.F32.PACK_AB R161, R161, R196 ;  /* 0x000000c4a1a1723e */ /* 0x000fe400000010ff */
[----:B------:R-:W1:Y:S01]  /*56f0*/  MUFU.EX2 R175, R175 ;  /* 0x000000af00af7308 */ /* 0x000e620000000800 */
[----:B--2---:R-:W-:-:S07]  /*5700*/  FADD.FTZ R13, R163, R4 ;  /* 0x00000004a30d7221 */ /* 0x004fce0000010000 */
        /* <DEDUP_REMOVED lines=29> */
[----:B--2---:R-:W-:Y:S01]  /*58e0*/  FADD.FTZ R11, R7, R4 ;  /* 0x00000004070b7221 */ /* 0x004fe20000010000 */
[C---:B0-----:R-:W-:Y:S01]  /*58f0*/  FADD.FTZ R6, R197.reuse, R6 ;  /* 0x00000006c5067221 */ /* 0x041fe20000010000 */
[----:B------:R-:W-:Y:S02]  /*5900*/  F2FP.BF16.F32.PACK_AB R174, R197, R174 ;  /* 0x000000aec5ae723e */ /* 0x000fe400000010ff */
[C---:B-1----:R-:W-:Y:S01]  /*5910*/  FADD.FTZ R4, R12.reuse, R11 ;  /* 0x0000000b0c047221 */ /* 0x042fe20000010000 */
[----:B------:R-:W-:Y:S01]  /*5920*/  F2FP.BF16.F32.PACK_AB R175, R12, R7 ;  /* 0x000000070caf723e */ /* 0x000fe200000010ff */
[----:B------:R-:W-:Y:S06]  /*5930*/  @!P0 BRA `(.L_x_392) ;  /* 0x0000000000048947 */ /* 0x000fec0003800000 */
[----:B------:R-:W-:Y:S01]  /*5940*/  BPT.TRAP 0x1 ;  /* 0x000000040000795c */ /* 0x000fe20000300000 */
.L_x_392:
[----:B------:R0:W1:Y:S01]  /*5950*/  SYNCS.PHASECHK.TRANS64.TRYWAIT P3, [UR23+0x22850], R5 ;  /* 0x02285005ff0075a7 */ /* 0x0000620008060157 */
[----:B------:R-:W-:Y:S05]  /*5960*/  @!P0 BRA `(.L_x_393) ;  /* 0x0000000000048947 */ /* 0x000fea0003800000 */
[----:B------:R-:W-:Y:S01]  /*5970*/  BPT.TRAP 0x1 ;  /* 0x000000040000795c */ /* 0x000fe20000300000 */
.L_x_393:
[----:B-1----:R-:W-:Y:S05]  /*5980*/  @P3 BRA `(.L_x_394) ;  /* 0x0000000000083947 */ /* 0x002fea0003800000 */
[----:B------:R-:W1:Y:S02]  /*5990*/  SYNCS.PHASECHK.TRANS64.TRYWAIT P3, [UR23+0x22850], R5 ;  /* 0x02285005ff0075a7 */ /* 0x000e640008060157 */
[----:B-1----:R-:W-:Y:S05]  /*59a0*/  @!P3 BRA `(.L_x_395) ;  /* 0x0000009800dcb947 */ /* 0x002fea0003800000 */
.L_x_394:
[----:B------:R-:W2:Y:S01]  /*59b0*/  S2R R7, SR_TID.X ;  /* 0x0000000000077919 */ /* 0x000ea20000002100 */
[----:B------:R-:W-:Y:S01]  /*59c0*/  UIMAD UR11, UR37, 0xc00, UR21 ;  /* 0x00000c00250b78a4 */ /* 0x000fe2000f8e0215 */
[----:B-1----:R-:W-:Y:S01]  /*59d0*/  @!P1 VIADD R182, R182, 0x22860 ;  /* 0x00022860b6b69836 */ /* 0x002fe20000000000 */
[----:B------:R-:W-:Y:S01]  /*59e0*/  UMOV UR7, 0x40000040 ;  /* 0x4000004000077882 */ /* 0x000fe20000000000 */
[----:B------:R-:W-:-:S03]  /*59f0*/  IMAD.MOV.U32 R8, RZ, RZ, R3 ;  /* 0x000000ffff087224 */ /* 0x000fc600078e0003 */
[----:B------:R-:W-:Y:S01]  /*5a00*/  @!P1 PRMT R182, RZ, 0x654, R182 ;  /* 0x00000654ffb69816 */ /* 0x000fe200000000b6 */
[----:B------:R-:W-:Y:S01]  /*5a10*/  UMOV UR6, UR11 ;  /* 0x0000000b00067c82 */ /* 0x000fe20008000000 */
[----:B--2---:R-:W-:-:S05]  /*5a20*/  SHF.R.U32.HI R7, RZ, 0x7, R7 ;  /* 0x00000007ff077819 */ /* 0x004fca0000011607 */
[----:B0-----:R-:W-:Y:S02]  /*5a30*/  VIADD R5, R7, 0x8 ;  /* 0x0000000807057836 */ /* 0x001fe40000000000 */
[----:B------:R-:W-:-:S03]  /*5a40*/  IMAD.MOV.U32 R7, RZ, RZ, R0 ;  /* 0x000000ffff077224 */ /* 0x000fc600078e0000 */
[----:B------:R0:W-:Y:S06]  /*5a50*/  BAR.SYNC.DEFER_BLOCKING R5, 0x100 ;  /* 0x000400050000751d */ /* 0x0001ec0000010000 */
        /* <DEDUP_REMOVED lines=35> */
.L_x_387:
[----:B0--3--:R-:W0:Y:S01]  /*5c90*/  SHFL.BFLY PT, R5, R6, 0x2, 0x1f ;  /* 0x0c401f0006057f89 */ /* 0x009e2200000e0000 */
[----:B------:R-:W-:Y:S01]  /*5ca0*/  IMAD.MOV.U32 R10, RZ, RZ, RZ ;  /* 0x000000ffff0a7224 */ /* 0x000fe200078e00ff */
[----:B------:R-:W-:Y:S01]  /*5cb0*/  UIADD3 UR37, UR37, 0x1, URZ ;  /* 0x0000000125257890 */ /* 0x000fe2000fffe03f */
[----:B------:R-:W-:Y:S01]  /*5cc0*/  IMAD.U32 R15, RZ, RZ, UR10 ;  /* 0x0000000aff0f7e24 */ /* 0x000fe2000f8e00ff */
[----:B------:R-:W1:Y:S01]  /*5cd0*/  SHFL.BFLY PT, R7, R4, 0x2, 0x1f ;  /* 0x0c401f0004077f89 */ /* 0x000e6200000e0000 */
[----:B------:R2:W-:Y:S06]  /*5ce0*/  BAR.ARV R9, 0x100 ;  /* 0x000400090000751d */ /* 0x0005ec0000002000 */
[----:B------:R-:W-:-:S02]  /*5cf0*/  UISETP.NE.AND UP0, UPT, UR37, 0x2, UPT ;  /* 0x000000022500788c */ /* 0x000fc4000bf05270 */
[----:B------:R-:W-:Y:S06]  /*5d00*/  BAR.ARV 0x8, 0x180 ;  /* 0x0206000000007b1d */ /* 0x000fec0000002000 */
[----:B--2---:R-:W-:Y:S01]  /*5d10*/  IMAD.MOV.U32 R9, RZ, RZ, -0x800000 ;  /* 0xff800000ff097424 */ /* 0x004fe200078e00ff */
[----:B------:R-:W-:Y:S01]  /*5d20*/  USEL UR4, URZ, 0x1, UP0 ;  /* 0x000000013f047887 */ /* 0x000fe20008000000 */
[----:B0-----:R-:W-:Y:S01]  /*5d30*/  FADD.FTZ R5, R5, R6 ;  /* 0x0000000605057221 */ /* 0x001fe20000010000 */
[----:B------:R-:W-:Y:S01]  /*5d40*/  PLOP3.LUT P0, PT, PT, PT, PT, 0x8, 0x0 ;  /* 0x000000000000781c */ /* 0x000fe20003f0e170 */
[----:B------:R-:W-:Y:S01]  /*5d50*/  UIADD3 UR47, UR47, 0x1, URZ ;  /* 0x000000012f2f7890 */ /* 0x000fe2000fffe03f */
[----:B-1----:R-:W-:-:S02]  /*5d60*/  FADD.FTZ R7, R7, R4 ;  /* 0x0000000407077221 */ /* 0x002fc40000010000 */
[----:B------:R-:W0:Y:S01]  /*5d70*/  SHFL.BFLY PT, R8, R5, 0x1, 0x1f ;  /* 0x0c201f0005087f89 */ /* 0x000e2200000e0000 */
[----:B------:R-:W-:Y:S01]  /*5d80*/  IMAD.MOV.U32 R4, RZ, RZ, RZ ;  /* 0x000000ffff047224 */ /* 0x000fe200078e00ff */
[----:B------:R-:W-:Y:S02]  /*5d90*/  USEL UR37, UR37, URZ, UP0 ;  /* 0x0000003f25257287 */ /* 0x000fe40008000000 */
[----:B------:R-:W-:Y:S01]  /*5da0*/  ULOP3.LUT UR38, UR38, UR4, URZ, 0x3c, !UPT ;  /* 0x0000000426267292 */ /* 0x000fe2000f8e3c3f */
[----:B0-----:R-:W-:Y:S01]  /*5db0*/  FADD.FTZ R11, R5, R8 ;  /* 0x00000008050b7221 */ /* 0x001fe20000010000 */
[----:B------:R-:W-:Y:S01]  /*5dc0*/  IMAD.U32 R5, RZ, RZ, UR10 ;  /* 0x0000000aff057e24 */ /* 0x000fe2000f8e00ff */
[----:B------:R-:W0:Y:S03]  /*5dd0*/  SHFL.BFLY PT, R8, R7, 0x1, 0x1f ;  /* 0x0c201f0007087f89 */ /* 0x000e2600000e0000 */
[----:B------:R-:W-:-:S13]  /*5de0*/  FSETP.NE.FTZ.AND P1, PT, R11, RZ, PT ;  /* 0x000000ff0b00720b */ /* 0x000fda0003f35000 */
[----:B------:R-:W1:Y:S01]  /*5df0*/  @P1 MUFU.LG2 R6, R11 ;  /* 0x0000000b00061308 */ /* 0x000e620000000c00 */
[----:B------:R-:W-:Y:S01]  /*5e00*/  @P1 FMUL.FTZ R5, R5, 0.69314718246459960938 ;  /* 0x3f31721805051820 */ /* 0x000fe20000410000 */
[----:B0-----:R-:W-:-:S06]  /*5e10*/  FADD.FTZ R13, R7, R8 ;  /* 0x00000008070d7221 */ /* 0x001fcc0000010000 */
[----:B------:R-:W0:Y:S01]  /*5e20*/  @P1 MUFU.RCP R10, R11 ;  /* 0x0000000b000a1308 */ /* 0x000e220000001000 */
[----:B------:R-:W-:Y:S01]  /*5e30*/  IMAD.MOV.U32 R8, RZ, RZ, -0x800000 ;  /* 0xff800000ff087424 */ /* 0x000fe200078e00ff */
[----:B------:R-:W-:Y:S01]  /*5e40*/  FSETP.NE.FTZ.AND P2, PT, R13, RZ, PT ;  /* 0x000000ff0d00720b */ /* 0x000fe20003f55000 */
[----:B-1----:R-:W-:-:S04]  /*5e50*/  @P1 FMUL.FTZ R6, R6, 0.69314718246459960938 ;  /* 0x3f31721806061820 */ /* 0x002fc80000410000 */
[----:B------:R-:W-:-:S08]  /*5e60*/  @P1 FFMA.FTZ R9, R5, R0, R6 ;  /* 0x0000000005091223 */ /* 0x000fd00000010006 */
[----:B------:R-:W1:Y:S01]  /*5e70*/  @P2 MUFU.LG2 R7, R13 ;  /* 0x0000000d00072308 */ /* 0x000e620000000c00 */
[----:B------:R-:W-:Y:S01]  /*5e80*/  @P2 FMUL.FTZ R15, R15, 0.69314718246459960938 ;  /* 0x3f3172180f0f2820 */ /* 0x000fe20000410000 */
[-C--:B0-----:R-:W-:Y:S01]  /*5e90*/  FMUL.FTZ R24, R24, R10.reuse ;  /* 0x0000000a18187220 */ /* 0x081fe20000410000 */
[-C--:B------:R-:W-:Y:S01]  /*5ea0*/  FMUL.FTZ R25, R25, R10.reuse ;  /* 0x0000000a19197220 */ /* 0x080fe20000410000 */
[-C--:B------:R-:W-:Y:S01]  /*5eb0*/  FMUL.FTZ R28, R28, R10.reuse ;  /* 0x0000000a1c1c7220 */ /* 0x080fe20000410000 */
[-C--:B------:R-:W-:Y:S01]  /*5ec0*/  FMUL.FTZ R29, R29, R10.reuse ;  /* 0x0000000a1d1d7220 */ /* 0x080fe20000410000 */
[-C--:B------:R-:W-:Y:S01]  /*5ed0*/  FMUL.FTZ R32, R32, R10.reuse ;  /* 0x0000000a20207220 */ /* 0x080fe20000410000 */
[-C--:B------:R-:W-:Y:S01]  /*5ee0*/  FMUL.FTZ R33, R33, R10.reuse ;  /* 0x0000000a21217220 */ /* 0x080fe20000410000 */
[----:B------:R-:W0:Y:S01]  /*5ef0*/  @P2 MUFU.RCP R4, R13 ;  /* 0x0000000d00042308 */ /* 0x000e220000001000 */
        /* <DEDUP_REMOVED lines=59> */
[-C--:B0-----:R-:W-:Y:S01]  /*62b0*/  FMUL.FTZ R10, R83, R4.reuse ;  /* 0x00000004530a7220 */ /* 0x081fe20000410000 */
        /* <DEDUP_REMOVED lines=63> */
[----:B------:R-:W-:-:S07]  /*66b0*/  @P2 FFMA.FTZ R8, R15, R3, R14 ;  /* 0x000000030f082223 */ /* 0x000fce000001000e */
.L_x_376:
[----:B------:R-:W0:Y:S01]  /*66c0*/  S2R R3, SR_CgaCtaId ;  /* 0x0000000000037919 */ /* 0x000e220000008800 */
[----:B------:R-:W-:Y:S01]  /*66d0*/  MOV R0, 0x400 ;  /* 0x0000040000007802 */ /* 0x000fe20000000f00 */
[----:B------:R-:W-:Y:S01]  /*66e0*/  BSSY B0, `(.L_x_397) ;  /* 0x00002db000007945 */ /* 0x000fe20003800000 */
[----:B------:R-:W-:Y:S02]  /*66f0*/  BAR.SYNC.DEFER_BLOCKING 0x5, 0x180 ;  /* 0x0146000000007b1d */ /* 0x000fe40000010000 */
[----:B0-----:R-:W-:-:S05]  /*6700*/  LEA R0, R3, R0, 0x18 ;  /* 0x0000000003007211 */ /* 0x001fca00078ec0ff */
[----:B------:R-:W0:Y:S02]  /*6710*/  LDS.128 R4, [R0+0x228d0] ;  /* 0x0228d00000047984 */ /* 0x000e240000000c00 */
[----:B0-----:R-:W-:Y:S02]  /*6720*/  R2UR UR5, R5 ;  /* 0x00000000050572ca */ /* 0x001fe400000e0000 */
[----:B------:R-:W-:Y:S01]  /*6730*/  R2UR UR6, R6 ;  /* 0x00000000060672ca */ /* 0x000fe200000e0000 */
[----:B------:R-:W-:Y:S06]  /*6740*/  BAR.ARV 0x4, 0x180 ;  /* 0x0106000000007b1d */ /* 0x000fec0000002000 */
[----:B------:R-:W-:Y:S08]  /*6750*/  @P0 BRA `(.L_x_398) ;  /* 0x0000001c00e40947 */ /* 0x000ff00003800000 */
[----:B------:R-:W0:Y:S01]  /*6760*/  S2R R3, SR_SWINHI ;  /* 0x0000000000037919 */ /* 0x000e220000002f00 */
[----:B------:R-:W-:Y:S01]  /*6770*/  F2FP.BF16.F32.PACK_AB R24, R25, R24 ;  /* 0x000000181918723e */ /* 0x000fe200000010ff */
[----:B------:R-:W-:Y:S01]  /*6780*/  ULDC.64 UR8, c[0x0][0xc00] ;  /* 0x0003000000087ab9 */ /* 0x000fe20000000a00 */
[----:B------:R-:W-:Y:S01]  /*6790*/  F2FP.BF16.F32.PACK_AB R25, R163, R26 ;  /* 0x0000001aa319723e */ /* 0x000fe200000010ff */
[----:B------:R-:W-:Y:S01]  /*67a0*/  UISETP.NE.U32.AND UP0, UPT, UR8, URZ, UPT ;  /* 0x0000003f0800728c */ /* 0x000fe2000bf05070 */
[----:B------:R-:W-:Y:S01]  /*67b0*/  F2FP.BF16.F32.PACK_AB R32, R33, R32 ;  /* 0x000000202120723e */ /* 0x000fe200000010ff */
[----:B------:R-:W-:Y:S01]  /*67c0*/  USHF.L.U32 UR10, UR46, 0x2, URZ ;  /* 0x000000022e0a7899 */ /* 0x000fe2000800063f */
[----:B------:R-:W-:Y:S01]  /*67d0*/  F2FP.BF16.F32.PACK_AB R26, R29, R28 ;  /* 0x0000001c1d1a723e */ /* 0x000fe200000010ff */
[----:B------:R-:W-:Y:S01]  /*67e0*/  UISETP.NE.AND.EX UP0, UPT, UR9, URZ, UPT, UP0 ;  /* 0x0000003f0900728c */ /* 0x000fe2000bf05300 */
[----:B------:R-:W-:Y:S01]  /*67f0*/  F2FP.BF16.F32.PACK_AB R27, R12, R27 ;  /* 0x0000001b0c1b723e */ /* 0x000fe200000010ff */
[----:B------:R-:W-:Y:S01]  /*6800*/  USHF.L.U64.HI UR11, UR46, 0x2, UR45 ;  /* 0x000000022e0b7899 */ /* 0x000fe2000801022d */
[----:B------:R-:W-:Y:S01]  /*6810*/  F2FP.BF16.F32.PACK_AB R33, R162, R34 ;  /* 0x00000022a221723e */ /* 0x000fe200000010ff */
[----:B------:R-:W-:Y:S01]  /*6820*/  UIADD3 UR4, UP1, UR10, UR8, URZ ;  /* 0x000000080a047290 */ /* 0x000fe2000ff3e03f */
[----:B------:R-:W-:-:S02]  /*6830*/  F2FP.BF16.F32.PACK_AB R40, R41, R40 ;  /* 0x000000282928723e */ /* 0x000fc400000010ff */
[----:B------:R-:W-:Y:S01]  /*6840*/  F2FP.BF16.F32.PACK_AB R34, R37, R36 ;  /* 0x000000242522723e */ /* 0x000fe200000010ff */
[----:B------:R-:W-:Y:S01]  /*6850*/  UIADD3.X UR7, UR11, UR9, URZ, UP1, !UPT ;  /* 0x000000090b077290 */ /* 0x000fe20008ffe43f */
[----:B------:R-:W-:Y:S02]  /*6860*/  F2FP.BF16.F32.PACK_AB R35, R161, R35 ;  /* 0x00000023a123723e */ /* 0x000fe400000010ff */
[----:B------:R-:W-:Y:S01]  /*6870*/  F2FP.BF16.F32.PACK_AB R41, R160, R42 ;  /* 0x0000002aa029723e */ /* 0x000fe200000010ff */
[----:B------:R-:W-:Y:S01]  /*6880*/  ULDC.64 UR8, c[0x0][0xc08] ;  /* 0x0003020000087ab9 */ /* 0x000fe20000000a00 */
[----:B------:R-:W-:Y:S02]  /*6890*/  F2FP.BF16.F32.PACK_AB R48, R49, R48 ;  /* 0x000000303130723e */ /* 0x000fe400000010ff */
[----:B------:R-:W-:Y:S02]  /*68a0*/  F2FP.BF16.F32.PACK_AB R42, R45, R44 ;  /* 0x0000002c2d2a723e */ /* 0x000fe400000010ff */
[----:B------:R-:W-:-:S02]  /*68b0*/  F2FP.BF16.F32.PACK_AB R43, R159, R43 ;  /* 0x0000002b9f2b723e */ /* 0x000fc400000010ff */
[----:B------:R-:W-:Y:S02]  /*68c0*/  F2FP.BF16.F32.PACK_AB R49, R158, R50 ;  /* 0x000000329e31723e */ /* 0x000fe400000010ff */
[----:B------:R-:W-:Y:S02]  /*68d0*/  F2FP.BF16.F32.PACK_AB R56, R57, R56 ;  /* 0x000000383938723e */ /* 0x000fe400000010ff */
[----:B------:R-:W-:Y:S02]  /*68e0*/  F2FP.BF16.F32.PACK_AB R50, R53, R52 ;  /* 0x000000343532723e */ /* 0x000fe400000010ff */
[----:B------:R-:W-:Y:S02]  /*68f0*/  MOV R4, R0 ;  /* 0x0000000000047202 */ /* 0x000fe40000000f00 */
[----:B0-----:R-:W-:Y:S02]  /*6900*/  MOV R5, R3 ;  /* 0x0000000300057202 */ /* 0x001fe40000000f00 */
[----:B------:R-:W-:-:S02]  /*6910*/  F2FP.BF16.F32.PACK_AB R51, R157, R51 ;  /* 0x000000339d33723e */ /* 0x000fc400000010ff */
[----:B------:R-:W-:Y:S01]  /*6920*/  F2FP.BF16.F32.PACK_AB R57, R156, R58 ;  /* 0x0000003a9c39723e */ /* 0x000fe200000010ff */
[----:B------:R-:W-:Y:S01]  /*6930*/  IMAD.WIDE R114, R204, 0x2, R4 ;  /* 0x00000002cc727825 */ /* 0x000fe200078e0204 */
[----:B------:R-:W-:Y:S02]  /*6940*/  F2FP.BF16.F32.PACK_AB R64, R65, R64 ;  /* 0x000000404140723e */ /* 0x000fe400000010ff */
[----:B------:R-:W-:Y:S02]  /*6950*/  F2FP.BF16.F32.PACK_AB R58, R61, R60 ;  /* 0x0000003c3d3a723e */ /* 0x000fe400000010ff */
[C---:B------:R-:W-:Y:S02]  /*6960*/  IADD3 R175, P1, R114.reuse, 0x20, RZ ;  /* 0x0000002072af7810 */ /* 0x040fe40007f3e0ff */
[C---:B------:R-:W-:Y:S02]  /*6970*/  IADD3 R177, P0, R114.reuse, 0x40, RZ ;  /* 0x0000004072b17810 */ /* 0x040fe40007f1e0ff */
[C---:B------:R-:W-:Y:S01]  /*6980*/  IADD3 R179, P4, R114.reuse, 0x60, RZ ;  /* 0x0000006072b37810 */ /* 0x040fe20007f9e0ff */
[--C-:B------:R-:W-:Y:S01]  /*6990*/  IMAD.X R15, RZ, RZ, R115.reuse, P1 ;  /* 0x000000ffff0f7224 */ /* 0x100fe200008e0673 */
[C---:B------:R-:W-:Y:S01]  /*69a0*/  LOP3.LUT R13, R114.reuse, 0x380, RZ, 0xc0, !PT ;  /* 0x00000380720d7812 */ /* 0x040fe200078ec0ff */
[--C-:B------:R-:W-:Y:S01]  /*69b0*/  IMAD.X R21, RZ, RZ, R115.reuse, P0 ;  /* 0x000000ffff157224 */ /* 0x100fe200000e0673 */
[C---:B------:R-:W-:Y:S01]  /*69c0*/  IADD3 R181, P3, R114.reuse, 0x4000, RZ ;  /* 0x0000400072b57810 */ /* 0x040fe20007f7e0ff */
[----:B------:R-:W-:Y:S01]  /*69d0*/  IMAD.X R31, RZ, RZ, R115, P4 ;  /* 0x000000ffff1f7224 */ /* 0x000fe200020e0673 */
[----:B------:R-:W-:-:S02]  /*69e0*/  IADD3 R183, P6, R114, 0x4020, RZ ;  /* 0x0000402072b77810 */ /* 0x000fc40007fde0ff */
        /* <DEDUP_REMOVED lines=9> */
[----:B------:R-:W-:Y:S01]  /*6a80*/  IMAD.X R71, RZ, RZ, R115, P1 ;  /* 0x000000ffff477224 */ /* 0x000fe200008e0673 */
[----:B------:R-:W-:-:S02]  /*6a90*/  LOP3.LUT R30, R179, 0x380, RZ, 0xc0, !PT ;  /* 0x00000380b31e7812 */ /* 0x000fc400078ec0ff */
[----:B------:R-:W-:Y:S02]  /*6aa0*/  SHF.R.U64 R13, R13, 0x3, RZ ;  /* 0x000000030d0d7819 */ /* 0x000fe400000012ff */
[----:B------:R-:W-:Y:S02]  /*6ab0*/  LOP3.LUT R38, R181, 0x380, RZ, 0xc0, !PT ;  /* 0x00000380b5267812 */ /* 0x000fe400078ec0ff */
[----:B------:R-:W-:Y:S02]  /*6ac0*/  IADD3 R191, P0, R114, 0x8020, RZ ;  /* 0x0000802072bf7810 */ /* 0x000fe40007f1e0ff */
[----:B------:R-:W-:Y:S02]  /*6ad0*/  SHF.R.U64 R14, R14, 0x3, RZ ;  /* 0x000000030e0e7819 */ /* 0x000fe400000012ff */
[----:B------:R-:W-:Y:S01]  /*6ae0*/  LOP3.LUT R46, R183, 0x380, RZ, 0xc0, !PT ;  /* 0x00000380b72e7812 */ /* 0x000fe200078ec0ff */
[----:B------:R-:W-:Y:S01]  /*6af0*/  IMAD.X R79, RZ, RZ, R115, P0 ;  /* 0x000000ffff4f7224 */ /* 0x000fe200000e0673 */
[----:B------:R-:W-:-:S02]  /*6b00*/  IADD3 R193, P4, R114, 0x8040, RZ ;  /* 0x0000804072c17810 */ /* 0x000fc40007f9e0ff */
[----:B------:R-:W-:Y:S02]  /*6b10*/  SHF.R.U64 R20, R20, 0x3, RZ ;  /* 0x0000000314147819 */ /* 0x000fe400000012ff */
[----:B------:R-:W-:Y:S01]  /*6b20*/  LOP3.LUT R54, R185, 0x380, RZ, 0xc0, !PT ;  /* 0x00000380b9367812 */ /* 0x000fe200078ec0ff */
[--C-:B------:R-:W-:Y:S01]  /*6b30*/  IMAD.X R95, RZ, RZ, R115.reuse, P4 ;  /* 0x000000ffff5f7224 */ /* 0x100fe200020e0673 */
[C---:B------:R-:W-:Y:S02]  /*6b40*/  IADD3 R195, P3, R114.reuse, 0x8060, RZ ;  /* 0x0000806072c37810 */ /* 0x040fe40007f7e0ff */
[C---:B------:R-:W-:Y:S02]  /*6b50*/  IADD3 R197, P6, R114.reuse, 0xc000, RZ ;  /* 0x0000c00072c57810 */ /* 0x040fe40007fde0ff */
[C---:B------:R-:W-:Y:S01]  /*6b60*/  IADD3 R3, P5, R114.reuse, 0xc020, RZ ;  /* 0x0000c02072037810 */ /* 0x040fe20007fbe0ff */
[--C-:B------:R-:W-:Y:S01]  /*6b70*/  IMAD.X R99, RZ, RZ, R115.reuse, P3 ;  /* 0x000000ffff637224 */ /* 0x100fe200018e0673 */
[C---:B------:R-:W-:Y:S01]  /*6b80*/  IADD3 R110, P2, R114.reuse, 0xc040, RZ ;  /* 0x0000c040726e7810 */ /* 0x040fe20007f5e0ff */
[--C-:B------:R-:W-:Y:S01]  /*6b90*/  IMAD.X R103, RZ, RZ, R115.reuse, P6 ;  /* 0x000000ffff677224 */ /* 0x100fe200030e0673 */
[----:B------:R-:W-:Y:S01]  /*6ba0*/  IADD3 R6, P1, R114, 0xc060, RZ ;  /* 0x0000c06072067810 */ /* 0x000fe20007f3e0ff */
[--C-:B------:R-:W-:Y:S01]  /*6bb0*/  IMAD.X R107, RZ, RZ, R115.reuse, P5 ;  /* 0x000000ffff6b7224 */ /* 0x100fe200028e0673 */
[----:B------:R-:W-:Y:S01]  /*6bc0*/  SHF.R.U64 R30, R30, 0x3, RZ ;  /* 0x000000031e1e7819 */ /* 0x000fe200000012ff */
[----:B------:R-:W-:Y:S01]  /*6bd0*/  IMAD.X R111, RZ, RZ, R115, P2 ;  /* 0x000000ffff6f7224 */ /* 0x000fe200010e0673 */
[----:B------:R-:W-:-:S02]  /*6be0*/  LOP3.LUT R62, R187, 0x380, RZ, 0xc0, !PT ;  /* 0x00000380bb3e7812 */ /* 0x000fc400078ec0ff */
[----:B------:R-:W-:Y:S01]  /*6bf0*/  LOP3.LUT R114, R13, R114, RZ, 0x3c, !PT ;  /* 0x000000720d727212 */ /* 0x000fe200078e3cff */
[----:B------:R-:W-:Y:S01]  /*6c00*/  IMAD.X R13, RZ, RZ, R115, P1 ;  /* 0x000000ffff0d7224 */ /* 0x000fe200008e0673 */
[----:B------:R-:W-:Y:S02]  /*6c10*/  SHF.R.U64 R38, R38, 0x3, RZ ;  /* 0x0000000326267819 */ /* 0x000fe400000012ff */
[----:B------:R-:W-:Y:S02]  /*6c20*/  LOP3.LUT R70, R189, 0x380, RZ, 0xc0, !PT ;  /* 0x00000380bd467812 */ /* 0x000fe400078ec0ff */
[----:B------:R-:W-:Y:S02]  /*6c30*/  LOP3.LUT R14, R14, R175, RZ, 0x3c, !PT ;  /* 0x000000af0e0e7212 */ /* 0x000fe400078e3cff */
[----:B------:R-:W-:Y:S02]  /*6c40*/  SHF.R.U64 R46, R46, 0x3, RZ ;  /* 0x000000032e2e7819 */ /* 0x000fe400000012ff */
[----:B------:R-:W-:-:S02]  /*6c50*/  LOP3.LUT R78, R191, 0x380, RZ, 0xc0, !PT ;  /* 0x00000380bf4e7812 */ /* 0x000fc400078ec0ff */
[----:B------:R-:W-:Y:S02]  /*6c60*/  LOP3.LUT R20, R20, R177, RZ, 0x3c, !PT ;  /* 0x000000b114147212 */ /* 0x000fe400078e3cff */
        /* <DEDUP_REMOVED lines=8> */
[----:B------:R-:W-:Y:S01]  /*6cf0*/  MOV R114, R114 ;  /* 0x0000007200727202 */ /* 0x000fe20000000f00 */
[----:B------:R-:W-:Y:S01]  /*6d00*/  BAR.SYNC.DEFER_BLOCKING 0x1, 0x100 ;  /* 0x0044000000007b1d */ /* 0x000fe20000010000 */
[----:B------:R-:W-:Y:S02]  /*6d10*/  LOP3.LUT R46, R46, R183, RZ, 0x3c, !PT ;  /* 0x000000b72e2e7212 */ /* 0x000fe400078e3cff */
[----:B------:R-:W-:-:S02]  /*6d20*/  SHF.R.U64 R78, R78, 0x3, RZ ;  /* 0x000000034e4e7819 */ /* 0x000fc400000012ff */
[----:B------:R-:W-:Y:S02]  /*6d30*/  LOP3.LUT R106, R3, 0x380, RZ, 0xc0, !PT ;  /* 0x00000380036a7812 */ /* 0x000fe400078ec0ff */
[----:B------:R-:W-:Y:S02]  /*6d40*/  LOP3.LUT R115, R110, 0x380, RZ, 0xc0, !PT ;  /* 0x000003806e737812 */ /* 0x000fe400078ec0ff */
[----:B------:R-:W-:Y:S02]  /*6d50*/  MOV R14, R14 ;  /* 0x0000000e000e7202 */ /* 0x000fe40000000f00 */
[----:B------:R-:W-:Y:S02]  /*6d60*/  LOP3.LUT R54, R54, R185, RZ, 0x3c, !PT ;  /* 0x000000b936367212 */ /* 0x000fe400078e3cff */
[----:B------:R-:W-:Y:S02]  /*6d70*/  SHF.R.U64 R94, R94, 0x3, RZ ;  /* 0x000000035e5e7819 */ /* 0x000fe400000012ff */
[----:B------:R-:W-:-:S02]  /*6d80*/  LOP3.LUT R163, R6, 0x380, RZ, 0xc0, !PT ;  /* 0x0000038006a37812 */ /* 0x000fc400078ec0ff */
[----:B------:R-:W-:Y:S02]  /*6d90*/  MOV R20, R20 ;  /* 0x0000001400147202 */ /* 0x000fe40000000f00 */
[----:B------:R-:W-:Y:S02]  /*6da0*/  LOP3.LUT R62, R62, R187, RZ, 0x3c, !PT ;  /* 0x000000bb3e3e7212 */ /* 0x000fe400078e3cff */
[----:B------:R-:W-:Y:S02]  /*6db0*/  SHF.R.U64 R98, R98, 0x3, RZ ;  /* 0x0000000362627819 */ /* 0x000fe400000012ff */
[----:B------:R-:W-:Y:S01]  /*6dc0*/  MOV R30, R30 ;  /* 0x0000001e001e7202 */ /* 0x000fe20000000f00 */
[----:B------:R0:W-:Y:S01]  /*6dd0*/  STSM.16.M88.4 [R114], R24 ;  /* 0x0000001872007844 */ /* 0x0001e20000000200 */
[----:B------:R-:W-:Y:S02]  /*6de0*/  LOP3.LUT R70, R70, R189, RZ, 0x3c, !PT ;  /* 0x000000bd46467212 */ /* 0x000fe400078e3cff */
[----:B------:R-:W-:Y:S01]  /*6df0*/  SHF.R.U64 R102, R102, 0x3, RZ ;  /* 0x0000000366667819 */ /* 0x000fe200000012ff */
[----:B------:R-:W-:Y:S01]  /*6e00*/  STSM.16.M88.4 [R14], R32 ;  /* 0x000000200e007844 */ /* 0x000fe20000000200 */
[----:B------:R-:W-:-:S02]  /*6e10*/  MOV R38, R38 ;  /* 0x0000002600267202 */ /* 0x000fc40000000f00 */
[----:B------:R-:W-:Y:S01]  /*6e20*/  F2FP.BF16.F32.PACK_AB R59, R155, R59 ;  /* 0x0000003b9b3b723e */ /* 0x000fe200000010ff */
[----:B------:R-:W-:Y:S01]  /*6e30*/  STSM.16.M88.4 [R20], R40 ;  /* 0x0000002814007844 */ /* 0x000fe20000000200 */
[----:B------:R-:W-:Y:S02]  /*6e40*/  F2FP.BF16.F32.PACK_AB R65, R154, R66 ;  /* 0x000000429a41723e */ /* 0x000fe400000010ff */
[----:B------:R-:W-:Y:S01]  /*6e50*/  F2FP.BF16.F32.PACK_AB R72, R73, R72 ;  /* 0x000000484948723e */ /* 0x000fe200000010ff */
[----:B------:R-:W-:Y:S01]  /*6e60*/  STSM.16.M88.4 [R30], R48 ;  /* 0x000000301e007844 */ /* 0x000fe20000000200 */
[----:B------:R-:W-:Y:S02]  /*6e70*/  LOP3.LUT R78, R78, R191, RZ, 0x3c, !PT ;  /* 0x000000bf4e4e7212 */ /* 0x000fe400078e3cff */
[----:B------:R-:W-:Y:S01]  /*6e80*/  SHF.R.U64 R28, R106, 0x3, RZ ;  /* 0x000000036a1c7819 */ /* 0x000fe200000012ff */
[----:B------:R-:W-:Y:S01]  /*6e90*/  STSM.16.M88.4 [R38], R56 ;  /* 0x0000003826007844 */ /* 0x000fe20000000200 */
[----:B------:R-:W-:-:S02]  /*6ea0*/  SHF.R.U64 R29, R115, 0x3, RZ ;  /* 0x00000003731d7819 */ /* 0x000fc400000012ff */
[----:B------:R-:W-:Y:S02]  /*6eb0*/  MOV R46, R46 ;  /* 0x0000002e002e7202 */ /* 0x000fe40000000f00 */
[----:B------:R-:W-:Y:S02]  /*6ec0*/  F2FP.BF16.F32.PACK_AB R66, R69, R68 ;  /* 0x000000444542723e */ /* 0x000fe400000010ff */
[----:B------:R-:W-:Y:S02]  /*6ed0*/  F2FP.BF16.F32.PACK_AB R67, R153, R67 ;  /* 0x000000439943723e */ /* 0x000fe400000010ff */
[----:B------:R-:W-:Y:S02]  /*6ee0*/  F2FP.BF16.F32.PACK_AB R73, R152, R74 ;  /* 0x0000004a9849723e */ /* 0x000fe400000010ff */
[----:B------:R-:W-:Y:S01]  /*6ef0*/  F2FP.BF16.F32.PACK_AB R80, R81, R80 ;  /* 0x000000505150723e */ /* 0x000fe200000010ff */
[----:B------:R-:W-:Y:S01]  /*6f00*/  STSM.16.M88.4 [R46], R64 ;  /* 0x000000402e007844 */ /* 0x000fe20000000200 */
[----:B------:R-:W-:-:S02]  /*6f10*/  LOP3.LUT R94, R94, R193, RZ, 0x3c, !PT ;  /* 0x000000c15e5e7212 */ /* 0x000fc400078e3cff */
[----:B------:R-:W-:Y:S02]  /*6f20*/  SHF.R.U64 R115, R163, 0x3, RZ ;  /* 0x00000003a3737819 */ /* 0x000fe400000012ff */
[----:B------:R-:W-:Y:S02]  /*6f30*/  MOV R54, R54 ;  /* 0x0000003600367202 */ /* 0x000fe40000000f00 */
[----:B------:R-:W-:Y:S02]  /*6f40*/  F2FP.BF16.F32.PACK_AB R74, R77, R76 ;  /* 0x0000004c4d4a723e */ /* 0x000fe400000010ff */
[----:B------:R-:W-:Y:S01]  /*6f50*/  F2FP.BF16.F32.PACK_AB R75, R11, R75 ;  /* 0x0000004b0b4b723e */ /* 0x000fe200000010ff */
[----:B------:R-:W-:Y:S01]  /*6f60*/  IMAD.U32 R11, RZ, RZ, UR7 ;  /* 0x00000007ff0b7e24 */ /* 0x000fe2000f8e00ff */
[----:B------:R-:W-:Y:S01]  /*6f70*/  F2FP.BF16.F32.PACK_AB R81, R10, R82 ;  /* 0x000000520a51723e */ /* 0x000fe200000010ff */
[----:B------:R-:W-:Y:S01]  /*6f80*/  IMAD.U32 R10, RZ, RZ, UR4 ;  /* 0x00000004ff0a7e24 */ /* 0x000fe2000f8e00ff */
[----:B------:R-:W-:Y:S01]  /*6f90*/  LOP3.LUT R98, R98, R195, RZ, 0x3c, !PT ;  /* 0x000000c362627212 */ /* 0x000fe200078e3cff */
[----:B------:R-:W-:Y:S01]  /*6fa0*/  STSM.16.M88.4 [R54], R72 ;  /* 0x0000004836007844 */ /* 0x000fe20000000200 */
[----:B------:R-:W-:-:S02]  /*6fb0*/  MOV R62, R62 ;  /* 0x0000003e003e7202 */ /* 0x000fc40000000f00 */
[----:B------:R-:W-:Y:S02]  /*6fc0*/  F2FP.BF16.F32.PACK_AB R82, R85, R84 ;  /* 0x000000545552723e */ /* 0x000fe400000010ff */
[----:B------:R-:W-:Y:S02]  /*6fd0*/  F2FP.BF16.F32.PACK_AB R83, R83, R86 ;  /* 0x000000565353723e */ /* 0x000fe400000010ff */
[----:B------:R-:W-:Y:S02]  /*6fe0*/  LOP3.LUT R102, R102, R197, RZ, 0x3c, !PT ;  /* 0x000000c566667212 */ /* 0x000fe400078e3cff */
[----:B------:R-:W-:Y:S01]  /*6ff0*/  MOV R70, R70 ;  /* 0x0000004600467202 */ /* 0x000fe20000000f00 */
[----:B------:R1:W-:Y:S01]  /*7000*/  STSM.16.M88.4 [R62], R80 ;  /* 0x000000503e007844 */ /* 0x0003e20000000200 */
[----:B------:R-:W-:Y:S02]  /*7010*/  F2FP.BF16.F32.PACK_AB R84, R89, R88 ;  /* 0x000000585954723e */ /* 0x000fe400000010ff */
[----:B------:R-:W-:-:S02]  /*7020*/  F2FP.BF16.F32.PACK_AB R85, R91, R90 ;  /* 0x0000005a5b55723e */ /* 0x000fc400000010ff */
[----:B------:R-:W-:Y:S02]  /*7030*/  F2FP.BF16.F32.PACK_AB R86, R93, R92 ;  /* 0x0000005c5d56723e */ /* 0x000fe400000010ff */
[----:B------:R-:W-:Y:S02]  /*7040*/  F2FP.BF16.F32.PACK_AB R87, R164, R87 ;  /* 0x00000057a457723e */ /* 0x000fe400000010ff */
[----:B------:R-:W-:Y:S02]  /*7050*/  F2FP.BF16.F32.PACK_AB R165, R166, R165 ;  /* 0x000000a5a6a5723e */ /* 0x000fe400000010ff */
[----:B------:R-:W-:Y:S01]  /*7060*/  LOP3.LUT R106, R28, R3, RZ, 0x3c, !PT ;  /* 0x000000031c6a7212 */ /* 0x000fe200078e3cff */
[----:B------:R2:W-:Y:S01]  /*7070*/  STSM.16.M88.4 [R70], R84 ;  /* 0x0000005446007844 */ /* 0x0005e20000000200 */
[----:B------:R-:W-:Y:S02]  /*7080*/  MOV R78, R78 ;  /* 0x0000004e004e7202 */ /* 0x000fe40000000f00 */
[----:B------:R-:W-:-:S02]  /*7090*/  F2FP.BF16.F32.PACK_AB R164, R97, R96 ;  /* 0x0000006061a4723e */ /* 0x000fc400000010ff */
[----:B------:R-:W-:Y:S02]  /*70a0*/  F2FP.BF16.F32.PACK_AB R167, R168, R167 ;  /* 0x000000a7a8a7723e */ /* 0x000fe400000010ff */
[----:B------:R-:W-:Y:S02]  /*70b0*/  F2FP.BF16.F32.PACK_AB R169, R170, R169 ;  /* 0x000000a9aaa9723e */ /* 0x000fe400000010ff */
[----:B------:R-:W-:Y:S02]  /*70c0*/  LOP3.LUT R110, R29, R110, RZ, 0x3c, !PT ;  /* 0x0000006e1d6e7212 */ /* 0x000fe400078e3cff */
[----:B------:R-:W-:Y:S02]  /*70d0*/  LOP3.LUT R12, R115, R6, RZ, 0x3c, !PT ;  /* 0x00000006730c7212 */ /* 0x000fe400078e3cff */
[----:B------:R-:W-:Y:S02]  /*70e0*/  MOV R94, R94 ;  /* 0x0000005e005e7202 */ /* 0x000fe40000000f00 */
[----:B------:R-:W-:-:S02]  /*70f0*/  F2FP.BF16.F32.PACK_AB R171, R172, R171 ;  /* 0x000000abacab723e */ /* 0x000fc400000010ff */
[----:B------:R-:W-:Y:S02]  /*7100*/  F2FP.BF16.F32.PACK_AB R112, R113, R112 ;  /* 0x000000707170723e */ /* 0x000fe400000010ff */
[----:B------:R-:W-:Y:S02]  /*7110*/  F2FP.BF16.F32.PACK_AB R120, R121, R120 ;  /* 0x000000787978723e */ /* 0x000fe400000010ff */
[----:B0-----:R-:W-:Y:S02]  /*7120*/  F2FP.BF16.F32.PACK_AB R114, R117, R116 ;  /* 0x000000747572723e */ /* 0x001fe400000010ff */
[----:B------:R-:W-:Y:S02]  /*7130*/  F2FP.BF16.F32.PACK_AB R128, R129, R128 ;  /* 0x000000808180723e */ /* 0x000fe400000010ff */
[----:B------:R-:W-:Y:S02]  /*7140*/  F2FP.BF16.F32.PACK_AB R136, R137, R136 ;  /* 0x000000888988723e */ /* 0x000fe400000010ff */
[----:B------:R-:W-:-:S02]  /*7150*/  F2FP.BF16.F32.PACK_AB R144, R145, R144 ;  /* 0x000000909190723e */ /* 0x000fc400000010ff */
[----:B------:R-:W-:Y:S01]  /*7160*/  PLOP3.LUT P0, PT, PT, PT, UP0, 0x80, 0x0 ;  /* 0x000000000000781c */ /* 0x000fe20003f0f008 */
[----:B------:R-:W-:Y:S01]  /*7170*/  UISETP.NE.U32.AND UP1, UPT, UR8, URZ, UPT ;  /* 0x0000003f0800728c */ /* 0x000fe2000bf25070 */
[----:B------:R-:W-:Y:S01]  /*7180*/  F2FP.BF16.F32.PACK_AB R166, R101, R100 ;  /* 0x0000006465a6723e */ /* 0x000fe200000010ff */
[----:B------:R-:W-:Y:S01]  /*7190*/  ULDC UR7, c[0x0][0xa88] ;  /* 0x0002a20000077ab9 */ /* 0x000fe20000000800 */
[----:B------:R-:W-:Y:S01]  /*71a0*/  F2FP.BF16.F32.PACK_AB R168, R105, R104 ;  /* 0x0000006869a8723e */ /* 0x000fe200000010ff */
[----:B------:R-:W-:Y:S01]  /*71b0*/  UMOV UR4, URZ ;  /* 0x0000003f00047c82 */ /* 0x000fe20008000000 */
[----:B------:R-:W-:Y:S01]  /*71c0*/  F2FP.BF16.F32.PACK_AB R170, R109, R108 ;  /* 0x0000006c6daa723e */ /* 0x000fe200000010ff */
[----:B------:R2:W-:Y:S01]  /*71d0*/  STSM.16.M88.4 [R78], R164 ;  /* 0x000000a44e007844 */ /* 0x0005e20000000200 */
[----:B------:R-:W-:Y:S01]  /*71e0*/  MOV R98, R98 ;  /* 0x0000006200627202 */ /* 0x000fe20000000f00 */
[----:B-1----:R-:W0:Y:S01]  /*71f0*/  LDC R80, c[0x0][0xbe8] ;  /* 0x0002fa00ff507b82 */ /* 0x002e220000000800 */
[----:B------:R-:W-:Y:S01]  /*7200*/  F2FP.BF16.F32.PACK_AB R113, R174, R173 ;  /* 0x000000adae71723e */ /* 0x000fe200000010ff */
[----:B------:R2:W-:Y:S01]  /*7210*/  STSM.16.M88.4 [R94], R168 ;  /* 0x000000a85e007844 */ /* 0x0005e20000000200 */
[----:B------:R-:W-:-:S02]  /*7220*/  F2FP.BF16.F32.PACK_AB R115, R119, R118 ;  /* 0x000000767773723e */ /* 0x000fc400000010ff */
[----:B------:R-:W-:Y:S02]  /*7230*/  F2FP.BF16.F32.PACK_AB R121, R123, R122 ;  /* 0x0000007a7b79723e */ /* 0x000fe400000010ff */
[----:B------:R-:W-:Y:S01]  /*7240*/  MOV R102, R102 ;  /* 0x0000006600667202 */ /* 0x000fe20000000f00 */
[----:B------:R2:W-:Y:S01]  /*7250*/  STSM.16.M88.4 [R98], R112 ;  /* 0x0000007062007844 */ /* 0x0005e20000000200 */
[----:B------:R-:W-:Y:S02]  /*7260*/  F2FP.BF16.F32.PACK_AB R122, R125, R124 ;  /* 0x0000007c7d7a723e */ /* 0x000fe400000010ff */
[----:B------:R-:W-:Y:S02]  /*7270*/  F2FP.BF16.F32.PACK_AB R123, R127, R126 ;  /* 0x0000007e7f7b723e */ /* 0x000fe400000010ff */
[----:B------:R-:W-:Y:S02]  /*7280*/  F2FP.BF16.F32.PACK_AB R129, R131, R130 ;  /* 0x000000828381723e */ /* 0x000fe400000010ff */
[----:B------:R-:W-:Y:S01]  /*7290*/  MOV R106, R106 ;  /* 0x0000006a006a7202 */ /* 0x000fe20000000f00 */
[----:B------:R2:W-:Y:S01]  /*72a0*/  STSM.16.M88.4 [R102], R120 ;  /* 0x0000007866007844 */ /* 0x0005e20000000200 */
[----:B------:R-:W-:-:S02]  /*72b0*/  F2FP.BF16.F32.PACK_AB R130, R133, R132 ;  /* 0x000000848582723e */ /* 0x000fc400000010ff */
[----:B------:R-:W-:Y:S02]  /*72c0*/  F2FP.BF16.F32.PACK_AB R131, R135, R134 ;  /* 0x000000868783723e */ /* 0x000fe400000010ff */
[----:B------:R-:W-:Y:S02]  /*72d0*/  F2FP.BF16.F32.PACK_AB R137, R139, R138 ;  /* 0x0000008a8b89723e */ /* 0x000fe400000010ff */
[----:B------:R-:W-:Y:S01]  /*72e0*/  MOV R110, R110 ;  /* 0x0000006e006e7202 */ /* 0x000fe20000000f00 */
[----:B------:R2:W-:Y:S01]  /*72f0*/  STSM.16.M88.4 [R106], R128 ;  /* 0x000000806a007844 */ /* 0x0005e20000000200 */
[----:B------:R-:W-:Y:S02]  /*7300*/  F2FP.BF16.F32.PACK_AB R138, R141, R140 ;  /* 0x0000008c8d8a723e */ /* 0x000fe400000010ff */
[----:B------:R-:W-:Y:S02]  /*7310*/  F2FP.BF16.F32.PACK_AB R139, R143, R142 ;  /* 0x0000008e8f8b723e */ /* 0x000fe400000010ff */
[----:B------:R-:W-:-:S02]  /*7320*/  F2FP.BF16.F32.PACK_AB R145, R147, R146 ;  /* 0x000000929391723e */ /* 0x000fc400000010ff */
[----:B------:R-:W-:Y:S01]  /*7330*/  MOV R12, R12 ;  /* 0x0000000c000c7202 */ /* 0x000fe20000000f00 */
[----:B------:R2:W-:Y:S01]  /*7340*/  STSM.16.M88.4 [R110], R136 ;  /* 0x000000886e007844 */ /* 0x0005e20000000200 */
[----:B------:R-:W-:Y:S02]  /*7350*/  F2FP.BF16.F32.PACK_AB R146, R149, R148 ;  /* 0x000000949592723e */ /* 0x000fe400000010ff */
[----:B------:R-:W-:-:S05]  /*7360*/  F2FP.BF16.F32.PACK_AB R147, R151, R150 ;  /* 0x000000969793723e */ /* 0x000fca00000010ff */
[----:B------:R2:W-:Y:S01]  /*7370*/  STSM.16.M88.4 [R12], R144 ;  /* 0x000000900c007844 */ /* 0x0005e20000000200 */
[----:B------:R-:W-:Y:S06]  /*7380*/  BAR.SYNC.DEFER_BLOCKING 0x1, 0x100 ;  /* 0x0044000000007b1d */ /* 0x000fec0000010000 */
[----:B------:R-:W3:Y:S01]  /*7390*/  @P0 LDG.E R3, desc[UR40][R10.64] ;  /* 0x000000280a030981 */ /* 0x000ee2000c1e1900 */
[----:B------:R-:W-:Y:S01]  /*73a0*/  UISETP.NE.AND.EX UP1, UPT, UR9, URZ, UPT, UP1 ;  /* 0x0000003f0900728c */ /* 0x000fe2000bf25310 */
[----:B0-----:R-:W-:Y:S01]  /*73b0*/  ISETP.NE.AND P1, PT, R80, 0x1, PT ;  /* 0x000000015000780c */ /* 0x001fe20003f25270 */
[----:B------:R-:W-:-:S04]  /*73c0*/  IMAD.U32 R14, RZ, RZ, UR44 ;  /* 0x0000002cff0e7e24 */ /* 0x000fc8000f8e00ff */
[----:B------:R-:W-:-:S05]  /*73d0*/  PLOP3.LUT P2, PT, PT, PT, UP1, 0x80, 0x0 ;  /* 0x000000000000781c */ /* 0x000fca0003f4f018 */
[----:B------:R-:W-:-:S03]  /*73e0*/  @UP1 UIADD3 UR8, UP2, UR10, UR8, URZ ;  /* 0x000000080a081290 */ /* 0x000fc6000ff5e03f */
[----:B------:R-:W0:Y:S01]  /*73f0*/  @P1 LDC R6, c[0x0][0xbec] ;  /* 0x0002fb00ff061b82 */ /* 0x000e220000000800 */
[----:B------:R-:W-:Y:S02]  /*7400*/  @UP1 UIADD3.X UR9, UR11, UR9, URZ, UP2, !UPT ;  /* 0x000000090b091290 */ /* 0x000fe400097fe43f */
[----:B------:R-:W-:-:S04]  /*7410*/  IMAD.U32 R20, RZ, RZ, UR8 ;  /* 0x00000008ff147e24 */ /* 0x000fc8000f8e00ff */
[----:B------:R-:W-:Y:S01]  /*7420*/  IMAD.U32 R21, RZ, RZ, UR9 ;  /* 0x00000009ff157e24 */ /* 0x000fe2000f8e00ff */
[----:B------:R-:W1:Y:S01]  /*7430*/  @P1 LDC R13, c[0x0][0xbf0] ;  /* 0x0002fc00ff0d1b82 */ /* 0x000e620000000800 */
[----:B---3--:R-:W-:Y:S01]  /*7440*/  @P0 R2UR UR4, R3 ;  /* 0x00000000030402ca */ /* 0x008fe200000e0000 */
[----:B------:R-:W-:-:S06]  /*7450*/  IMAD.U32 R3, RZ, RZ, UR7 ;  /* 0x00000007ff037e24 */ /* 0x000fcc000f8e00ff */
[----:B------:R2:W5:Y:S01]  /*7460*/  @P2 LDG.E R3, desc[UR40][R20.64] ;  /* 0x0000002814032981 */ /* 0x000562000c1e1900 */
[----:B01----:R-:W-:Y:S07]  /*7470*/  @P2 BRA `(.L_x_399) ;  /* 0x0000000000102947 */ /* 0x003fee0003800000 */
[----:B------:R-:W-:Y:S05]  /*7480*/  @!P0 BRA `(.L_x_399) ;  /* 0x00000000000c8947 */ /* 0x000fea0003800000 */
[----:B--2---:R-:W2:Y:S04]  /*7490*/  LDG.E R12, desc[UR40][R10.64] ;  /* 0x000000280a0c7981 */ /* 0x004ea8000c1e1900 */
[----:B-----5:R-:W2:Y:S02]  /*74a0*/  LDG.E R3, desc[UR40][R10.64+0x4] ;  /* 0x000004280a037981 */ /* 0x020ea4000c1e1900 */
[----:B--2---:R-:W-:-:S07]  /*74b0*/  IMAD.IADD R3, R3, 0x1, -R12 ;  /* 0x0000000103037824 */ /* 0x004fce00078e0a0c */
.L_x_399:
[----:B------:R-:W-:Y:S01]  /*74c0*/  USHF.R.S32.HI UR14, URZ, 0x1f, UR43 ;  /* 0x0000001f3f0e7899 */ /* 0x000fe2000801142b */
[----:B------:R-:W-:Y:S01]  /*74d0*/  IMAD R15, R14, 0x80, R203 ;  /* 0x000000800e0f7824 */ /* 0x000fe200078e02cb */
[----:B------:R-:W-:Y:S01]  /*74e0*/  ULDC.64 UR12, c[0x0][0xb90] ;  /* 0x0002e400000c7ab9 */ /* 0x000fe20000000a00 */
[----:B------:R-:W-:Y:S01]  /*74f0*/  USHF.R.S32.HI UR11, URZ, 0x1f, UR4 ;  /* 0x0000001f3f0b7899 */ /* 0x000fe20008011404 */
[----:B------:R-:W-:Y:S01]  /*7500*/  IMAD R11, R22, 0x40, R2 ;  /* 0x00000040160b7824 */ /* 0x000fe200078e0202 */
[----:B------:R-:W-:Y:S01]  /*7510*/  UIMAD UR7, UR14, UR12, URZ ;  /* 0x0000000c0e0772a4 */ /* 0x000fe2000f8e023f */
[----:B------:R-:W-:Y:S01]  /*7520*/  @P1 IMAD.HI.U32 R6, R15, R6, RZ ;  /* 0x000000060f061227 */ /* 0x000fe200078e00ff */
[----:B------:R-:W-:Y:S01]  /*7530*/  UMOV UR10, UR4 ;  /* 0x00000004000a7c82 */ /* 0x000fe20008000000 */
[----:B------:R-:W-:Y:S02]  /*7540*/  USEL UR45, UR45, URZ, !UP0 ;  /* 0x0000003f2d2d7287 */ /* 0x000fe4000c000000 */
[----:B------:R-:W-:Y:S01]  /*7550*/  UIMAD.WIDE.U32 UR8, UR43, UR12, UR10 ;  /* 0x0000000c2b0872a5 */ /* 0x000fe2000f8e000a */
[----:B------:R-:W-:Y:S01]  /*7560*/  IMAD.MOV.U32 R10, RZ, RZ, R15 ;  /* 0x000000ffff0a7224 */ /* 0x000fe200078e000f */
[----:B------:R-:W-:Y:S01]  /*7570*/  UIMAD UR7, UR43, UR13, UR7 ;  /* 0x0000000d2b0772a4 */ /* 0x000fe2000f8e0207 */
[----:B------:R-:W-:Y:S01]  /*7580*/  @P1 SHF.R.U32.HI R10, RZ, R13, R6 ;  /* 0x0000000dff0a1219 */ /* 0x000fe20000011606 */
[----:B------:R-:W-:Y:S01]  /*7590*/  USEL UR46, UR46, URZ, !UP0 ;  /* 0x0000003f2e2e7287 */ /* 0x000fe2000c000000 */
[----:B------:R-:W-:Y:S01]  /*75a0*/  IMAD.WIDE R4, R11, 0x2, R4 ;  /* 0x000000020b047825 */ /* 0x000fe200078e0204 */
[----:B------:R-:W-:Y:S01]  /*75b0*/  ULDC.64 UR12, c[0x0][0xb98] ;  /* 0x0002e600000c7ab9 */ /* 0x000fe20000000a00 */
[----:B------:R-:W-:Y:S01]  /*75c0*/  UIADD3 UR9, UR9, UR7, URZ ;  /* 0x0000000709097290 */ /* 0x000fe2000fffe03f */
[--C-:B------:R-:W-:Y:S01]  /*75d0*/  SHF.R.S32.HI R6, RZ, 0x1f, R10.reuse ;  /* 0x0000001fff067819 */ /* 0x100fe2000001140a */
[----:B------:R-:W-:Y:S01]  /*75e0*/  UIMAD UR7, UR45, UR12, URZ ;  /* 0x0000000c2d0772a4 */ /* 0x000fe2000f8e023f */
[----:B------:R-:W-:Y:S01]  /*75f0*/  IMAD.MOV R13, RZ, RZ, -R10 ;  /* 0x000000ffff0d7224 */ /* 0x000fe200078e0a0a */
[----:B------:R-:W-:Y:S01]  /*7600*/  UIMAD.WIDE.U32 UR8, UR46, UR12, UR8 ;  /* 0x0000000c2e0872a5 */ /* 0x000fe2000f8e0008 */
[----:B------:R-:W-:Y:S01]  /*7610*/  IADD3 R37, P2, R4, 0x5000, RZ ;  /* 0x0000500004257810 */ /* 0x000fe20007f5e0ff */
[----:B------:R-:W-:Y:S01]  /*7620*/  UIMAD UR7, UR46, UR13, UR7 ;  /* 0x0000000d2e0772a4 */ /* 0x000fe2000f8e0207 */
[----:B------:R-:W-:Y:S01]  /*7630*/  IMAD R13, R80, R13, R15 ;  /* 0x0000000d500d7224 */ /* 0x000fe200078e020f */
[----:B------:R-:W-:Y:S01]  /*7640*/  IADD3 R25, P5, R4, 0x1000, RZ ;  /* 0x0000100004197810 */ /* 0x000fe20007fbe0ff */
[----:B--2--5:R-:W-:Y:S01]  /*7650*/  IMAD R84, R3, R80, RZ ;  /* 0x0000005003547224 */ /* 0x024fe200078e02ff */
[----:B------:R-:W-:Y:S01]  /*7660*/  IADD3 R10, P0, R10, UR8, RZ ;  /* 0x000000080a0a7c10 */ /* 0x000fe2000ff1e0ff */
[----:B------:R-:W-:Y:S01]  /*7670*/  ULDC.64 UR12, c[0x0][0xaa0] ;  /* 0x0002a800000c7ab9 */ /* 0x000fe20000000a00 */
[----:B------:R-:W-:Y:S01]  /*7680*/  IMAD.U32 R11, RZ, RZ, UR7 ;  /* 0x00000007ff0b7e24 */ /* 0x000fe2000f8e00ff */
[----:B------:R-:W-:-:S02]  /*7690*/  IADD3 R29, P4, R4, 0x2000, RZ ;  /* 0x00002000041d7810 */ /* 0x000fc40007f9e0ff */
[----:B------:R-:W-:Y:S02]  /*76a0*/  IADD3 R57, P3, R4, 0x4000, RZ ;  /* 0x0000400004397810 */ /* 0x000fe40007f7e0ff */
[----:B------:R-:W-:Y:S01]  /*76b0*/  IADD3.X R11, R6, UR9, R11, P0, !PT ;  /* 0x00000009060b7c10 */ /* 0x000fe200087fe40b */
[----:B------:R-:W-:Y:S01]  /*76c0*/  ULDC.64 UR8, c[0x0][0xb88] ;  /* 0x0002e20000087ab9 */ /* 0x000fe20000000a00 */
[----:B------:R-:W-:Y:S02]  /*76d0*/  SHF.R.S32.HI R6, RZ, 0x1f, R13 ;  /* 0x0000001fff067819 */ /* 0x000fe4000001140d */
[----:B------:R-:W-:Y:S01]  /*76e0*/  IADD3 R33, P0, R4, 0x3000, RZ ;  /* 0x0000300004217810 */ /* 0x000fe20007f1e0ff */
[----:B------:R-:W-:Y:S01]  /*76f0*/  IMAD.WIDE.U32 R10, R13, UR8, R10 ;  /* 0x000000080d0a7c25 */ /* 0x000fe2000f8e000a */
[----:B------:R-:W-:Y:S02]  /*7700*/  LOP3.LUT R36, R37, 0x380, RZ, 0xc0, !PT ;  /* 0x0000038025247812 */ /* 0x000fe400078ec0ff */
[----:B------:R-:W-:Y:S01]  /*7710*/  LOP3.LUT R32, R33, 0x380, RZ, 0xc0, !PT ;  /* 0x0000038021207812 */ /* 0x000fe200078ec0ff */
[----:B------:R-:W-:Y:S01]  /*7720*/  IMAD R6, R6, UR8, RZ ;  /* 0x0000000806067c24 */ /* 0x000fe2000f8e02ff */
[----:B------:R-:W-:-:S02]  /*7730*/  LOP3.LUT R24, R25, 0x380, RZ, 0xc0, !PT ;  /* 0x0000038019187812 */ /* 0x000fc400078ec0ff */
[----:B------:R-:W-:Y:S01]  /*7740*/  SHF.R.U64 R32, R32, 0x3, RZ ;  /* 0x0000000320207819 */ /* 0x000fe200000012ff */
[----:B------:R-:W-:Y:S01]  /*7750*/  IMAD R15, R13, UR9, R6 ;  /* 0x000000090d0f7c24 */ /* 0x000fe2000f8e0206 */
[----:B------:R-:W-:Y:S01]  /*7760*/  LOP3.LUT R28, R29, 0x380, RZ, 0xc0, !PT ;  /* 0x000003801d1c7812 */ /* 0x000fe200078ec0ff */
[----:B------:R-:W-:Y:S01]  /*7770*/  ULDC.64 UR8, c[0x0][0xb50] ;  /* 0x0002d40000087ab9 */ /* 0x000fe20000000a00 */
[----:B------:R-:W-:Y:S01]  /*7780*/  LOP3.LUT R56, R57, 0x380, RZ, 0xc0, !PT ;  /* 0x0000038039387812 */ /* 0x000fe200078ec0ff */
[----:B------:R-:W-:Y:S01]  /*7790*/  IMAD.IADD R11, R11, 0x1, R15 ;  /* 0x000000010b0b7824 */ /* 0x000fe200078e020f */
[----:B------:R-:W-:Y:S01]  /*77a0*/  LEA R14, P6, R10, UR8, 0x2 ;  /* 0x000000080a0e7c11 */ /* 0x000fe2000f8c10ff */
[----:B------:R-:W-:Y:S01]  /*77b0*/  IMAD.U32 R6, RZ, RZ, UR44 ;  /* 0x0000002cff067e24 */ /* 0x000fe2000f8e00ff */
[----:B------:R-:W-:Y:S01]  /*77c0*/  LOP3.LUT R32, R32, R33, RZ, 0x3c, !PT ;  /* 0x0000002120207212 */ /* 0x000fe200078e3cff */
[----:B------:R-:W-:Y:S01]  /*77d0*/  IMAD.X R33, RZ, RZ, R5, P0 ;  /* 0x000000ffff217224 */ /* 0x000fe200000e0605 */
[----:B------:R-:W-:Y:S01]  /*77e0*/  SHF.R.U64 R36, R36, 0x3, RZ ;  /* 0x0000000324247819 */ /* 0x000fe200000012ff */
[----:B------:R-:W-:Y:S01]  /*77f0*/  SHFL.IDX PT, R20, R14, RZ, 0x1c1f ;  /* 0x001c1fff0e147589 */ /* 0x000fe200000e0000 */
[----:B------:R-:W-:Y:S01]  /*7800*/  SHF.R.U64 R24, R24, 0x3, RZ ;  /* 0x0000000318187819 */ /* 0x000fe200000012ff */
[----:B------:R-:W-:Y:S01]  /*7810*/  IMAD R27, R6, 0x80, R201 ;  /* 0x00000080061b7824 */ /* 0x000fe200078e02c9 */
[----:B------:R-:W-:Y:S01]  /*7820*/  SHF.R.U64 R28, R28, 0x3, RZ ;  /* 0x000000031c1c7819 */ /* 0x000fe200000012ff */
[----:B------:R-:W-:Y:S01]  /*7830*/  SHFL.IDX PT, R50, R14, 0x1, 0x1c1f ;  /* 0x003c1f000e327f89 */ /* 0x000fe200000e0000 */
[----:B------:R-:W-:Y:S01]  /*7840*/  SHF.R.U64 R56, R56, 0x3, RZ ;  /* 0x0000000338387819 */ /* 0x000fe200000012ff */
[----:B------:R-:W-:Y:S01]  /*7850*/  VIADD R6, R27, 0x8 ;  /* 0x000000081b067836 */ /* 0x000fe20000000000 */
[----:B------:R-:W-:-:S02]  /*7860*/  IADD3 R61, P0, R4, 0x9000, RZ ;  /* 0x00009000043d7810 */ /* 0x000fc40007f1e0ff */
[----:B------:R-:W-:Y:S02]  /*7870*/  LEA.HI.X R15, R10, UR9, R11, 0x2, P6 ;  /* 0x000000090a0f7c11 */ /* 0x000fe4000b0f140b */
[----:B------:R-:W-:Y:S01]  /*7880*/  LOP3.LUT R36, R36, R37, RZ, 0x3c, !PT ;  /* 0x0000002524247212 */ /* 0x000fe200078e3cff */
[--C-:B------:R-:W-:Y:S01]  /*7890*/  IMAD.X R37, RZ, RZ, R5.reuse, P2 ;  /* 0x000000ffff257224 */ /* 0x100fe200010e0605 */
[----:B------:R-:W-:Y:S01]  /*78a0*/  LOP3.LUT R24, R24, R25, RZ, 0x3c, !PT ;  /* 0x0000001918187212 */ /* 0x000fe200078e3cff */
[--C-:B------:R-:W-:Y:S01]  /*78b0*/  IMAD.X R25, RZ, RZ, R5.reuse, P5 ;  /* 0x000000ffff197224 */ /* 0x100fe200028e0605 */
[----:B------:R-:W-:Y:S01]  /*78c0*/  LOP3.LUT R28, R28, R29, RZ, 0x3c, !PT ;  /* 0x0000001d1c1c7212 */ /* 0x000fe200078e3cff */
[--C-:B------:R-:W-:Y:S01]  /*78d0*/  IMAD.X R29, RZ, RZ, R5.reuse, P4 ;  /* 0x000000ffff1d7224 */ /* 0x100fe200020e0605 */
[----:B------:R-:W-:Y:S01]  /*78e0*/  LOP3.LUT R56, R56, R57, RZ, 0x3c, !PT ;  /* 0x0000003938387212 */ /* 0x000fe200078e3cff */
[----:B------:R-:W-:Y:S01]  /*78f0*/  IMAD.X R57, RZ, RZ, R5, P3 ;  /* 0x000000ffff397224 */ /* 0x000fe200018e0605 */
[----:B------:R-:W-:Y:S01]  /*7900*/  LOP3.LUT R60, R61, 0x380, RZ, 0xc0, !PT ;  /* 0x000003803d3c7812 */ /* 0x000fe200078ec0ff */
[----:B------:R-:W0:Y:S01]  /*7910*/  SHFL.IDX PT, R21, R15, RZ, 0x1c1f ;  /* 0x001c1fff0f157589 */ /* 0x000e2200000e0000 */
[----:B------:R-:W-:-:S02]  /*7920*/  IADD3 R11, P2, R4, 0xb000, RZ ;  /* 0x0000b000040b7810 */ /* 0x000fc40007f5e0ff */
[C---:B------:R-:W-:Y:S01]  /*7930*/  IADD3 R41, P6, R4.reuse, 0x6000, RZ ;  /* 0x0000600004297810 */ /* 0x040fe20007fde0ff */
[----:B------:R-:W1:Y:S01]  /*7940*/  SHFL.IDX PT, R51, R15, 0x1, 0x1c1f ;  /* 0x003c1f000f337f89 */ /* 0x000e6200000e0000 */
[C---:B------:R-:W-:Y:S02]  /*7950*/  IADD3 R45, P5, R4.reuse, 0x7000, RZ ;  /* 0x00007000042d7810 */ /* 0x040fe40007fbe0ff */
[C---:B------:R-:W-:Y:S02]  /*7960*/  IADD3 R69, P4, R4.reuse, 0x8000, RZ ;  /* 0x0000800004457810 */ /* 0x040fe40007f9e0ff */
[----:B------:R-:W-:Y:S02]  /*7970*/  IADD3 R49, P3, R4, 0xa000, RZ ;  /* 0x0000a00004317810 */ /* 0x000fe40007f7e0ff */
[----:B------:R-:W-:Y:S02]  /*7980*/  SHF.R.U64 R60, R60, 0x3, RZ ;  /* 0x000000033c3c7819 */ /* 0x000fe400000012ff */
[----:B------:R-:W-:-:S02]  /*7990*/  LOP3.LUT R10, R11, 0x380, RZ, 0xc0, !PT ;  /* 0x000003800b0a7812 */ /* 0x000fc400078ec0ff */
[----:B------:R-:W-:Y:S02]  /*79a0*/  LOP3.LUT R40, R41, 0x380, RZ, 0xc0, !PT ;  /* 0x0000038029287812 */ /* 0x000fe400078ec0ff */
[----:B------:R-:W-:Y:S02]  /*79b0*/  LOP3.LUT R44, R45, 0x380, RZ, 0xc0, !PT ;  /* 0x000003802d2c7812 */ /* 0x000fe400078ec0ff */
[----:B------:R-:W-:Y:S02]  /*79c0*/  LOP3.LUT R68, R69, 0x380, RZ, 0xc0, !PT ;  /* 0x0000038045447812 */ /* 0x000fe400078ec0ff */
[----:B------:R-:W-:Y:S02]  /*79d0*/  LOP3.LUT R48, R49, 0x380, RZ, 0xc0, !PT ;  /* 0x0000038031307812 */ /* 0x000fe400078ec0ff */
[----:B------:R-:W-:Y:S01]  /*79e0*/  LOP3.LUT R60, R60, R61, RZ, 0x3c, !PT ;  /* 0x0000003d3c3c7212 */ /* 0x000fe200078e3cff */
[----:B------:R-:W-:Y:S01]  /*79f0*/  IMAD.X R61, RZ, RZ, R5, P0 ;  /* 0x000000ffff3d7224 */ /* 0x000fe200000e0605 */
[----:B------:R-:W-:-:S02]  /*7a00*/  SHF.R.U64 R10, R10, 0x3, RZ ;  /* 0x000000030a0a7819 */ /* 0x000fc400000012ff */
[----:B------:R-:W-:Y:S02]  /*7a10*/  SHF.R.U64 R40, R40, 0x3, RZ ;  /* 0x0000000328287819 */ /* 0x000fe400000012ff */
[----:B------:R-:W-:Y:S02]  /*7a20*/  SHF.R.U64 R44, R44, 0x3, RZ ;  /* 0x000000032c2c7819 */ /* 0x000fe400000012ff */
[----:B------:R-:W-:Y:S02]  /*7a30*/  SHF.R.U64 R68, R68, 0x3, RZ ;  /* 0x0000000344447819 */ /* 0x000fe400000012ff */
[----:B------:R-:W-:Y:S02]  /*7a40*/  SHF.R.U64 R48, R48, 0x3, RZ ;  /* 0x0000000330307819 */ /* 0x000fe400000012ff */
[----:B------:R-:W-:Y:S02]  /*7a50*/  LOP3.LUT P0, RZ, R23, 0x3, RZ, 0xc0, !PT ;  /* 0x0000000317ff7812 */ /* 0x000fe4000780c0ff */
[----:B------:R-:W-:Y:S01]  /*7a60*/  LOP3.LUT R10, R10, R11, RZ, 0x3c, !PT ;  /* 0x0000000b0a0a7212 */ /* 0x000fe200078e3cff */
[--C-:B------:R-:W-:Y:S01]  /*7a70*/  IMAD.X R11, RZ, RZ, R5.reuse, P2 ;  /* 0x000000ffff0b7224 */ /* 0x100fe200010e0605 */
        /* <DEDUP_REMOVED lines=8> */
[----:B------:R-:W-:-:S02]  /*7b00*/  ISETP.GE.OR P2, PT, R27, R84, P0 ;  /* 0x000000541b00720c */ /* 0x000fc40000746670 */
[----:B------:R-:W-:Y:S02]  /*7b10*/  ISETP.GE.OR P0, PT, R6, R84, P0 ;  /* 0x000000540600720c */ /* 0x000fe40000706670 */
[C---:B------:R-:W-:Y:S02]  /*7b20*/  IADD3 R77, P6, R4.reuse, 0xc000, RZ ;  /* 0x0000c000044d7810 */ /* 0x040fe40007fde0ff */
[C---:B------:R-:W-:Y:S02]  /*7b30*/  IADD3 R73, P5, R4.reuse, 0xd000, RZ ;  /* 0x0000d00004497810 */ /* 0x040fe40007fbe0ff */
[C---:B------:R-:W-:Y:S02]  /*7b40*/  IADD3 R65, P4, R4.reuse, 0xe000, RZ ;  /* 0x0000e00004417810 */ /* 0x040fe40007f9e0ff */
[C---:B------:R-:W-:Y:S02]  /*7b50*/  LOP3.LUT R13, R4.reuse, 0x380, RZ, 0xc0, !PT ;  /* 0x00000380040d7812 */ /* 0x040fe400078ec0ff */
[----:B------:R-:W-:Y:S01]  /*7b60*/  IADD3 R12, P3, R4, 0xf000, RZ ;  /* 0x0000f000040c7810 */ /* 0x000fe20007f7e0ff */
[----:B0-----:R0:W-:Y:S01]  /*7b70*/  @!P2 ST.E desc[UR40][R20.64], R9 ;  /* 0x000000091400a985 */ /* 0x0011e2000c101928 */
[----:B------:R-:W-:-:S02]  /*7b80*/  LOP3.LUT R76, R77, 0x380, RZ, 0xc0, !PT ;  /* 0x000003804d4c7812 */ /* 0x000fc400078ec0ff */
[----:B------:R-:W-:Y:S01]  /*7b90*/  LOP3.LUT R72, R73, 0x380, RZ, 0xc0, !PT ;  /* 0x0000038049487812 */ /* 0x000fe200078ec0ff */
[----:B-1----:R1:W-:Y:S01]  /*7ba0*/  @!P0 ST.E desc[UR40][R50.64], R8 ;  /* 0x0000000832008985 */ /* 0x0023e2000c101928 */
[----:B------:R-:W-:Y:S01]  /*7bb0*/  LOP3.LUT R64, R65, 0x380, RZ, 0xc0, !PT ;  /* 0x0000038041407812 */ /* 0x000fe200078ec0ff */
[----:B------:R-:W-:Y:S01]  /*7bc0*/  IMAD.X R53, RZ, RZ, R5, P3 ;  /* 0x000000ffff357224 */ /* 0x000fe200018e0605 */
[----:B------:R-:W-:Y:S01]  /*7bd0*/  SHF.R.U64 R13, R13, 0x3, RZ ;  /* 0x000000030d0d7819 */ /* 0x000fe200000012ff */
[----:B------:R-:W-:Y:S01]  /*7be0*/  UIMAD UR7, UR11, UR12, URZ ;  /* 0x0000000c0b0772a4 */ /* 0x000fe2000f8e023f */
[----:B------:R-:W-:Y:S01]  /*7bf0*/  LOP3.LUT R3, R12, 0x380, RZ, 0xc0, !PT ;  /* 0x000003800c037812 */ /* 0x000fe200078ec0ff */
[----:B------:R-:W-:Y:S01]  /*7c00*/  UIMAD.WIDE.U32 UR8, UR4, UR12, URZ ;  /* 0x0000000c040872a5 */ /* 0x000fe2000f8e003f */
[----:B------:R-:W-:Y:S01]  /*7c10*/  SHF.R.U64 R76, R76, 0x3, RZ ;  /* 0x000000034c4c7819 */ /* 0x000fe200000012ff */
[----:B0-----:R-:W0:Y:S01]  /*7c20*/  @P1 LDC R21, c[0x0][0xbf0] ;  /* 0x0002fc00ff151b82 */ /* 0x001e220000000800 */
[----:B------:R-:W-:Y:S01]  /*7c30*/  SHF.R.U64 R72, R72, 0x3, RZ ;  /* 0x0000000348487819 */ /* 0x000fe200000012ff */
[----:B------:R-:W-:Y:S01]  /*7c40*/  ULDC.64 UR10, c[0x0][0xae8] ;  /* 0x0002ba00000a7ab9 */ /* 0x000fe20000000a00 */
[----:B------:R-:W-:Y:S01]  /*7c50*/  SHF.R.U64 R64, R64, 0x3, RZ ;  /* 0x0000000340407819 */ /* 0x000fe200000012ff */
[----:B------:R-:W-:Y:S01]  /*7c60*/  IMAD.U32 R20, RZ, RZ, UR44 ;  /* 0x0000002cff147e24 */ /* 0x000fe2000f8e00ff */
[----:B------:R-:W-:Y:S01]  /*7c70*/  LOP3.LUT R4, R13, R4, RZ, 0x3c, !PT ;  /* 0x000000040d047212 */ /* 0x000fe200078e3cff */
[----:B------:R-:W5:Y:S01]  /*7c80*/  LD.E.128 R24, desc[UR40][R24.64] ;  /* 0x0000002818187980 */ /* 0x000f62000c101d00 */
[----:B------:R-:W-:-:S02]  /*7c90*/  SHF.R.U64 R3, R3, 0x3, RZ ;  /* 0x0000000303037819 */ /* 0x000fc400000012ff */
[----:B------:R-:W-:Y:S01]  /*7ca0*/  LOP3.LUT R76, R76, R77, RZ, 0x3c, !PT ;  /* 0x0000004d4c4c7212 */ /* 0x000fe200078e3cff */
[--C-:B------:R-:W-:Y:S01]  /*7cb0*/  IMAD.X R77, RZ, RZ, R5.reuse, P6 ;  /* 0x000000ffff4d7224 */ /* 0x100fe200030e0605 */
[----:B------:R-:W-:Y:S01]  /*7cc0*/  LOP3.LUT R72, R72, R73, RZ, 0x3c, !PT ;  /* 0x0000004948487212 */ /* 0x000fe200078e3cff */
[--C-:B------:R-:W-:Y:S01]  /*7cd0*/  IMAD.X R73, RZ, RZ, R5.reuse, P5 ;  /* 0x000000ffff497224 */ /* 0x100fe200028e0605 */
[----:B------:R-:W-:Y:S01]  /*7ce0*/  LOP3.LUT R64, R64, R65, RZ, 0x3c, !PT ;  /* 0x0000004140407212 */ /* 0x000fe200078e3cff */
[----:B------:R-:W-:Y:S01]  /*7cf0*/  IMAD.X R65, RZ, RZ, R5, P4 ;  /* 0x000000ffff417224 */ /* 0x000fe200020e0605 */
[----:B------:R-:W-:Y:S01]  /*7d00*/  LOP3.LUT R52, R3, R12, RZ, 0x3c, !PT ;  /* 0x0000000c03347212 */ /* 0x000fe200078e3cff */
[----:B------:R-:W-:Y:S01]  /*7d10*/  UIMAD UR7, UR4, UR13, UR7 ;  /* 0x0000000d040772a4 */ /* 0x000fe2000f8e0207 */
[----:B------:R2:W5:Y:S01]  /*7d20*/  LD.E.128 R12, desc[UR40][R4.64] ;  /* 0x00000028040c7980 */ /* 0x000562000c101d00 */
[----:B------:R-:W-:Y:S02]  /*7d30*/  IMAD R3, R19, 0x20, R22 ;  /* 0x0000002013037824 */ /* 0x000fe400078e0216 */
[----:B------:R-:W-:Y:S01]  /*7d40*/  IMAD.U32 R87, RZ, RZ, UR44 ;  /* 0x0000002cff577e24 */ /* 0x000fe2000f8e00ff */
[----:B------:R-:W5:Y:S04]  /*7d50*/  LD.E.128 R28, desc[UR40][R28.64] ;  /* 0x000000281c1c7980 */ /* 0x000f68000c101d00 */
[----:B------:R-:W5:Y:S01]  /*7d60*/  LD.E.128 R32, desc[UR40][R32.64] ;  /* 0x0000002820207980 */ /* 0x000f62000c101d00 */
[----:B--2---:R-:W2:Y:S01]  /*7d70*/  @P1 LDC R5, c[0x0][0xbec] ;  /* 0x0002fb00ff051b82 */ /* 0x004ea20000000800 */
[----:B------:R-:W-:-:S02]  /*7d80*/  UIADD3 UR9, UR9, UR7, URZ ;  /* 0x0000000709097290 */ /* 0x000fc4000fffe03f */
[----:B------:R-:W5:Y:S01]  /*7d90*/  LD.E.128 R56, desc[UR40][R56.64] ;  /* 0x0000002838387980 */ /* 0x000f62000c101d00 */
[----:B------:R-:W-:Y:S01]  /*7da0*/  UIMAD UR4, UR14, UR10, URZ ;  /* 0x0000000a0e0472a4 */ /* 0x000fe2000f8e023f */
[----:B------:R-:W-:Y:S01]  /*7db0*/  IMAD R20, R20, 0x80, R3 ;  /* 0x0000008014147824 */ /* 0x000fe200078e0203 */
[----:B------:R-:W-:Y:S01]  /*7dc0*/  UIMAD.WIDE.U32 UR8, UR43, UR10, UR8 ;  /* 0x0000000a2b0872a5 */ /* 0x000fe2000f8e0008 */
[----:B------:R-:W5:Y:S01]  /*7dd0*/  LD.E.128 R36, desc[UR40][R36.64] ;  /* 0x0000002824247980 */ /* 0x000f62000c101d00 */
[----:B------:R-:W-:-:S03]  /*7de0*/  UIMAD UR4, UR43, UR11, UR4 ;  /* 0x0000000b2b0472a4 */ /* 0x000fc6000f8e0204 */
[----:B------:R-:W-:Y:S01]  /*7df0*/  ULDC.64 UR10, c[0x0][0xaf0] ;  /* 0x0002bc00000a7ab9 */ /* 0x000fe20000000a00 */
[----:B------:R-:W-:Y:S01]  /*7e00*/  UIADD3 UR9, UR9, UR4, URZ ;  /* 0x0000000409097290 */ /* 0x000fe2000fffe03f */
[----:B------:R-:W5:Y:S01]  /*7e10*/  LD.E.128 R40, desc[UR40][R40.64] ;  /* 0x0000002828287980 */ /* 0x000f62000c101d00 */
[----:B------:R-:W-:Y:S01]  /*7e20*/  UIMAD UR4, UR45, UR10, URZ ;  /* 0x0000000a2d0472a4 */ /* 0x000fe2000f8e023f */
[----:B------:R-:W-:Y:S01]  /*7e30*/  IMAD.MOV.U32 R3, RZ, RZ, R20 ;  /* 0x000000ffff037224 */ /* 0x000fe200078e0014 */
[----:B------:R-:W-:Y:S01]  /*7e40*/  UIMAD.WIDE.U32 UR8, UR46, UR10, UR8 ;  /* 0x0000000a2e0872a5 */ /* 0x000fe2000f8e0008 */
[----:B------:R-:W5:Y:S01]  /*7e50*/  LD.E.128 R44, desc[UR40][R44.64] ;  /* 0x000000282c2c7980 */ /* 0x000f62000c101d00 */
[----:B------:R-:W-:-:S03]  /*7e60*/  UIMAD UR4, UR46, UR11, UR4 ;  /* 0x0000000b2e0472a4 */ /* 0x000fc6000f8e0204 */
[----:B------:R-:W5:Y:S01]  /*7e70*/  LD.E.128 R68, desc[UR40][R68.64] ;  /* 0x0000002844447980 */ /* 0x000f62000c101d00 */
[----:B--2---:R-:W-:Y:S01]  /*7e80*/  @P1 IMAD.HI.U32 R4, R20, R5, RZ ;  /* 0x0000000514041227 */ /* 0x004fe200078e00ff */
[----:B------:R-:W-:Y:S02]  /*7e90*/  UIADD3 UR4, UR9, UR4, URZ ;  /* 0x0000000409047290 */ /* 0x000fe4000fffe03f */
[----:B------:R-:W5:Y:S02]  /*7ea0*/  LD.E.128 R60, desc[UR40][R60.64] ;  /* 0x000000283c3c7980 */ /* 0x000f64000c101d00 */
[----:B0-----:R-:W-:Y:S01]  /*7eb0*/  @P1 SHF.R.U32.HI R3, RZ, R21, R4 ;  /* 0x00000015ff031219 */ /* 0x001fe20000011604 */
[----:B------:R-:W-:Y:S01]  /*7ec0*/  IMAD.U32 R4, RZ, RZ, UR8 ;  /* 0x00000008ff047e24 */ /* 0x000fe2000f8e00ff */
[----:B-1----:R-:W5:Y:S02]  /*7ed0*/  LD.E.128 R48, desc[UR40][R48.64] ;  /* 0x0000002830307980 */ /* 0x002f64000c101d00 */
[--C-:B------:R-:W-:Y:S01]  /*7ee0*/  SHF.R.S32.HI R6, RZ, 0x1f, R3.reuse ;  /* 0x0000001fff067819 */ /* 0x100fe20000011403 */
[----:B------:R-:W-:Y:S01]  /*7ef0*/  IMAD.MOV R21, RZ, RZ, -R3 ;  /* 0x000000ffff157224 */ /* 0x000fe200078e0a03 */
[----:B------:R-:W5:Y:S01]  /*7f00*/  LD.E.128 R8, desc[UR40][R10.64] ;  /* 0x000000280a087980 */ /* 0x000f62000c101d00 */
[----:B------:R-:W-:Y:S01]  /*7f10*/  IMAD.U32 R5, RZ, RZ, UR9 ;  /* 0x00000009ff057e24 */ /* 0x000fe2000f8e00ff */
[----:B------:R-:W-:Y:S01]  /*7f20*/  ULDC.64 UR8, c[0x0][0xae0] ;  /* 0x0002b80000087ab9 */ /* 0x000fe20000000a00 */
[----:B------:R-:W-:Y:S01]  /*7f30*/  IMAD.U32 R5, RZ, RZ, UR4 ;  /* 0x00000004ff057e24 */ /* 0x000fe2000f8e00ff */
[----:B------:R-:W5:Y:S01]  /*7f40*/  LD.E.128 R76, desc[UR40][R76.64] ;  /* 0x000000284c4c7980 */ /* 0x000f62000c101d00 */
[----:B------:R-:W-:-:S02]  /*7f50*/  IMAD R6, R6, UR8, RZ ;  /* 0x0000000806067c24 */ /* 0x000fc4000f8e02ff */
[----:B------:R-:W-:Y:S01]  /*7f60*/  IMAD R21, R80, R21, R20 ;  /* 0x0000001550157224 */ /* 0x000fe200078e0214 */
[----:B------:R-:W5:Y:S01]  /*7f70*/  LD.E.128 R72, desc[UR40][R72.64] ;  /* 0x0000002848487980 */ /* 0x000f62000c101d00 */
[C---:B------:R-:W-:Y:S02]  /*7f80*/  IMAD R81, R3.reuse, UR9, R6 ;  /* 0x0000000903517c24 */ /* 0x040fe4000f8e0206 */
[----:B------:R-:W-:Y:S01]  /*7f90*/  IMAD.WIDE.U32 R4, R3, UR8, R4 ;  /* 0x0000000803047c25 */ /* 0x000fe2000f8e0004 */
[----:B------:R-:W5:Y:S01]  /*7fa0*/  LD.E.128 R64, desc[UR40][R64.64] ;  /* 0x0000002840407980 */ /* 0x000f62000c101d00 */
[----:B------:R-:W-:Y:S01]  /*7fb0*/  SHF.R.S32.HI R3, RZ, 0x1f, R21 ;  /* 0x0000001fff037819 */ /* 0x000fe20000011415 */
[----:B------:R-:W-:Y:S02]  /*7fc0*/  ULDC.64 UR8, c[0x0][0xad8] ;  /* 0x0002b60000087ab9 */ /* 0x000fe40000000a00 */
[----:B------:R-:W5:Y:S01]  /*7fd0*/  LD.E.128 R52, desc[UR40][R52.64] ;  /* 0x0000002834347980 */ /* 0x000f62000c101d00 */
[----:B------:R-:W-:Y:S01]  /*7fe0*/  IMAD R87, R87, 0x80, R22 ;  /* 0x0000008057577824 */ /* 0x000fe200078e0216 */
[----:B------:R-:W-:Y:S01]  /*7ff0*/  @!PT LDS RZ, [RZ] ;  /* 0x00000000fffff984 */ /* 0x000fe20000000800 */
[----:B------:R-:W-:Y:S01]  /*8000*/  @!PT LDS RZ, [RZ] ;  /* 0x00000000fffff984 */ /* 0x000fe20000000800 */
[----:B------:R-:W-:Y:S01]  /*8010*/  @!PT LDS RZ, [RZ] ;  /* 0x00000000fffff984 */ /* 0x000fe20000000800 */
[----:B------:R-:W-:Y:S01]  /*8020*/  @!PT LDS RZ, [RZ] ;  /* 0x00000000fffff984 */ /* 0x000fe20000000800 */
[----:B------:R0:W-:Y:S06]  /*8030*/  MEMBAR.ALL.CTA ;  /* 0x0000000000007992 */ /* 0x0001ec0000008000 */
[----:B0-----:R-:W0:Y:S01]  /*8040*/  FENCE.VIEW.ASYNC.S ;  /* 0x00000000000073c6 */ /* 0x001e220000000000 */
[----:B------:R-:W-:-:S02]  /*8050*/  IMAD.IADD R5, R5, 0x1, R81 ;  /* 0x0000000105057824 */ /* 0x000fc400078e0251 */
[----:B------:R-:W-:Y:S02]  /*8060*/  IMAD R6, R3, UR8, RZ ;  /* 0x0000000803067c24 */ /* 0x000fe4000f8e02ff */
[----:B------:R-:W-:Y:S02]  /*8070*/  VIADD R3, R87, 0x20 ;  /* 0x0000002057037836 */ /* 0x000fe40000000000 */
[C---:B------:R-:W-:Y:S02]  /*8080*/  IMAD R81, R21.reuse, UR9, R6 ;  /* 0x0000000915517c24 */ /* 0x040fe4000f8e0206 */
[----:B------:R-:W-:Y:S01]  /*8090*/  IMAD.WIDE.U32 R4, R21, UR8, R4 ;  /* 0x0000000815047c25 */ /* 0x000fe2000f8e0004 */
[-C--:B------:R-:W-:Y:S01]  /*80a0*/  ISETP.GE.AND P1, PT, R3, R84.reuse, PT ;  /* 0x000000540300720c */ /* 0x080fe20003f26270 */
[----:B------:R-:W-:Y:S01]  /*80b0*/  ULDC.64 UR8, c[0x0][0xa80] ;  /* 0x0002a00000087ab9 */ /* 0x000fe20000000a00 */
[C---:B------:R-:W-:Y:S01]  /*80c0*/  ISETP.GE.AND P2, PT, R87.reuse, R84, PT ;  /* 0x000000545700720c */ /* 0x040fe20003f46270 */
[----:B------:R-:W-:Y:S01]  /*80d0*/  VIADD R3, R87, 0x40 ;  /* 0x0000004057037836 */ /* 0x000fe20000000000 */
[----:B------:R-:W-:Y:S01]  /*80e0*/  LEA R6, P3, R4, UR8, 0x1 ;  /* 0x0000000804067c11 */ /* 0x000fe2000f8608ff */
[----:B------:R-:W-:-:S02]  /*80f0*/  IMAD.IADD R5, R5, 0x1, R81 ;  /* 0x0000000105057824 */ /* 0x000fc400078e0251 */
[----:B------:R-:W-:Y:S01]  /*8100*/  VIADD R0, R0, 0x22820 ;  /* 0x0002282000007836 */ /* 0x000fe20000000000 */
[----:B------:R-:W-:Y:S02]  /*8110*/  ISETP.GE.AND P0, PT, R3, R84, PT ;  /* 0x000000540300720c */ /* 0x000fe40003f06270 */
[----:B------:R-:W-:Y:S02]  /*8120*/  LEA.HI.X R3, R4, UR9, R5, 0x1, P3 ;  /* 0x0000000904037c11 */ /* 0x000fe400098f0c05 */
[----:B------:R-:W-:Y:S01]  /*8130*/  PRMT R0, RZ, 0x654, R0 ;  /* 0x00000654ff007816 */ /* 0x000fe20000000000 */
[----:B0-----:R0:W1:Y:S01]  /*8140*/  SHFL.IDX PT, R85, R6, RZ, 0x181f ;  /* 0x00181fff06557589 */ /* 0x00106200000e0000 */
[----:B------:R-:W-:Y:S02]  /*8150*/  BSSY B1, `(.L_x_400) ;  /* 0x0000015000017945 */ /* 0x000fe40003800000 */
[----:B------:R0:W-:Y:S01]  /*8160*/  SYNCS.ARRIVE.TRANS64.RED.A1T0 RZ, [R0+URZ], RZ ;  /* 0x000000ff00ff79a7 */ /* 0x0001e2000810043f */
[----:B------:R0:W2:Y:S01]  /*8170*/  SHFL.IDX PT, R83, R3, RZ, 0x181f ;  /* 0x00181fff03537589 */ /* 0x0000a200000e0000 */
[----:B------:R-:W-:Y:S05]  /*8180*/  @P2 BRA `(.L_x_401) ;  /* 0x0000000000442947 */ /* 0x000fea0003800000 */
[----:B------:R-:W-:Y:S02]  /*8190*/  ULDC UR4, c[0x0][0xac8] ;  /* 0x0002b20000047ab9 */ /* 0x000fe40000000800 */
[----:B------:R-:W-:Y:S02]  /*81a0*/  ISETP.GE.AND P5, PT, R2, UR4, PT ;  /* 0x0000000402007c0c */ /* 0x000fe4000bfa6270 */
[----:B------:R-:W-:Y:S02]  /*81b0*/  ISETP.GE.AND P4, PT, R17, UR4, PT ;  /* 0x0000000411007c0c */ /* 0x000fe4000bf86270 */
[----:B------:R-:W-:Y:S02]  /*81c0*/  ISETP.GE.AND P3, PT, R16, UR4, PT ;  /* 0x0000000410007c0c */ /* 0x000fe4000bf66270 */
[----:B------:R-:W-:-:S07]  /*81d0*/  ISETP.GE.AND P2, PT, R18, UR4, PT ;  /* 0x0000000412007c0c */ /* 0x000fce000bf46270 */
[----:B-1----:R-:W-:-:S04]  /*81e0*/  @!P5 LEA R4, P6, R2, R85, 0x1 ;  /* 0x000000550204d211 */ /* 0x002fc800078c08ff */
[----:B--2---:R-:W-:Y:S02]  /*81f0*/  @!P5 LEA.HI.X R5, R2, R83, R208, 0x1, P6 ;  /* 0x000000530205d211 */ /* 0x004fe400030f0cd0 */
[----:B------:R-:W-:-:S03]  /*8200*/  @!P4 LEA R20, P6, R17, R85, 0x1 ;  /* 0x000000551114c211 */ /* 0x000fc600078c08ff */
[----:B-----5:R3:W-:Y:S01]  /*8210*/  @!P5 ST.E.128 desc[UR40][R4.64], R12 ;  /* 0x0000000c0400d985 */ /* 0x0207e2000c101d28 */
[----:B------:R-:W-:Y:S02]  /*8220*/  @!P4 LEA.HI.X R21, R17, R83, R207, 0x1, P6 ;  /* 0x000000531115c211 */ /* 0x000fe400030f0ccf */
[----:B------:R-:W-:-:S03]  /*8230*/  @!P3 LEA R80, P6, R16, R85, 0x1 ;  /* 0x000000551050b211 */ /* 0x000fc600078c08ff */
[----:B------:R3:W-:Y:S01]  /*8240*/  @!P4 ST.E.128 desc[UR40][R20.64], R56 ;  /* 0x000000381400c985 */ /* 0x0007e2000c101d28 */
[----:B------:R-:W-:Y:S02]  /*8250*/  @!P3 LEA.HI.X R81, R16, R83, R206, 0x1, P6 ;  /* 0x000000531051b211 */ /* 0x000fe400030f0cce */
[----:B------:R-:W-:-:S03]  /*8260*/  @!P2 LEA R82, P6, R18, R85, 0x1 ;  /* 0x000000551252a211 */ /* 0x000fc600078c08ff */
[----:B------:R3:W-:Y:S01]  /*8270*/  @!P3 ST.E.128 desc[UR40][R80.64], R68 ;  /* 0x000000445000b985 */ /* 0x0007e2000c101d28 */
[----:B------:R-:W-:-:S05]  /*8280*/  @!P2 LEA.HI.X R83, R18, R83, R205, 0x1, P6 ;  /* 0x000000531253a211 */ /* 0x000fca00030f0ccd */
[----:B------:R3:W-:Y:S04]  /*8290*/  @!P2 ST.E.128 desc[UR40][R82.64], R76 ;  /* 0x0000004c5200a985 */ /* 0x0007e8000c101d28 */
.L_x_401:
[----:B------:R-:W-:Y:S05]  /*82a0*/  BSYNC B1 ;  /* 0x0000000000017941 */ /* 0x000fea0003800000 */
.L_x_400:
[----:B---3--:R3:W4:Y:S01]  /*82b0*/  SHFL.IDX PT, R21, R3, 0x1, 0x181f ;  /* 0x00381f0003157f89 */ /* 0x00872200000e0000 */
[----:B------:R-:W-:Y:S03]  /*82c0*/  BSSY B1, `(.L_x_402) ;  /* 0x0000014000017945 */ /* 0x000fe60003800000 */
[----:B-----5:R3:W0:Y:S01]  /*82d0*/  SHFL.IDX PT, R15, R6, 0x1, 0x181f ;  /* 0x00381f00060f7f89 */ /* 0x02062200000e0000 */
[----:B------:R-:W-:Y:S05]  /*82e0*/  @P1 BRA `(.L_x_403) ;  /* 0x0000000000441947 */ /* 0x000fea0003800000 */
[----:B------:R-:W-:Y:S02]  /*82f0*/  ULDC UR4, c[0x0][0xac8] ;  /* 0x0002b20000047ab9 */ /* 0x000fe40000000800 */
[----:B------:R-:W-:Y:S02]  /*8300*/  ISETP.GE.AND P4, PT, R2, UR4, PT ;  /* 0x0000000402007c0c */ /* 0x000fe4000bf86270 */
[----:B------:R-:W-:Y:S02]  /*8310*/  ISETP.GE.AND P3, PT, R17, UR4, PT ;  /* 0x0000000411007c0c */ /* 0x000fe4000bf66270 */
[----:B------:R-:W-:Y:S02]  /*8320*/  ISETP.GE.AND P2, PT, R16, UR4, PT ;  /* 0x0000000410007c0c */ /* 0x000fe4000bf46270 */
[----:B------:R-:W-:-:S07]  /*8330*/  ISETP.GE.AND P1, PT, R18, UR4, PT ;  /* 0x0000000412007c0c */ /* 0x000fce000bf26270 */
[CC--:B0-----:R-:W-:Y:S02]  /*8340*/  @!P4 LEA R4, P6, R2.reuse, R15.reuse, 0x1 ;  /* 0x0000000f0204c211 */ /* 0x0c1fe400078c08ff */
[C---:B------:R-:W-:Y:S02]  /*8350*/  @!P3 LEA R12, P5, R17.reuse, R15, 0x1 ;  /* 0x0000000f110cb211 */ /* 0x040fe400078a08ff */
[----:B----4-:R-:W-:Y:S02]  /*8360*/  @!P4 LEA.HI.X R5, R2, R21, R208, 0x1, P6 ;  /* 0x000000150205c211 */ /* 0x010fe400030f0cd0 */
[----:B------:R-:W-:Y:S02]  /*8370*/  @!P2 LEA R14, P6, R16, R15, 0x1 ;  /* 0x0000000f100ea211 */ /* 0x000fe400078c08ff */
[----:B------:R-:W-:Y:S01]  /*8380*/  @!P3 LEA.HI.X R13, R17, R21, R207, 0x1, P5 ;  /* 0x00000015110db211 */ /* 0x000fe200028f0ccf */
[----:B------:R0:W-:Y:S01]  /*8390*/  @!P4 ST.E.128 desc[UR40][R4.64], R24 ;  /* 0x000000180400c985 */ /* 0x0001e2000c101d28 */
[----:B------:R-:W-:-:S02]  /*83a0*/  @!P1 LEA R20, P5, R18, R15, 0x1 ;  /* 0x0000000f12149211 */ /* 0x000fc400078a08ff */
[-C--:B------:R-:W-:Y:S01]  /*83b0*/  @!P2 LEA.HI.X R15, R16, R21.reuse, R206, 0x1, P6 ;  /* 0x00000015100fa211 */ /* 0x080fe200030f0cce */
[----:B------:R0:W-:Y:S01]  /*83c0*/  @!P3 ST.E.128 desc[UR40][R12.64], R36 ;  /* 0x000000240c00b985 */ /* 0x0001e2000c101d28 */
[----:B------:R-:W-:-:S03]  /*83d0*/  @!P1 LEA.HI.X R21, R18, R21, R205, 0x1, P5 ;  /* 0x0000001512159211 */ /* 0x000fc600028f0ccd */
[----:B------:R0:W-:Y:S04]  /*83e0*/  @!P2 ST.E.128 desc[UR40][R14.64], R60 ;  /* 0x0000003c0e00a985 */ /* 0x0001e8000c101d28 */
[----:B------:R0:W-:Y:S02]  /*83f0*/  @!P1 ST.E.128 desc[UR40][R20.64], R72 ;  /* 0x0000004814009985 */ /* 0x0001e4000c101d28 */
.L_x_403:
[----:B------:R-:W-:Y:S05]  /*8400*/  BSYNC B1 ;  /* 0x0000000000017941 */ /* 0x000fea0003800000 */
.L_x_402:
[----:B0---4-:R0:W4:Y:S01]  /*8410*/  SHFL.IDX PT, R21, R3, 0x2, 0x181f ;  /* 0x00581f0003157f89 */ /* 0x01112200000e0000 */
        /* <DEDUP_REMOVED lines=11> */
[----:B----4-:R-:W-:Y:S02]  /*84d0*/  @!P3 LEA.HI.X R5, R2, R21, R208, 0x1, P6 ;  /* 0x000000150205b211 */ /* 0x010fe400030f0cd0 */
[----:B------:R-:W-:Y:S02]  /*84e0*/  @!P0 LEA R20, P6, R18, R13, 0x1 ;  /* 0x0000000d12148211 */ /* 0x000fe400078c08ff */
[-C--:B------:R-:W-:Y:S01]  /*84f0*/  @!P2 LEA.HI.X R13, R17, R21.reuse, R207, 0x1, P5 ;  /* 0x00000015110da211 */ /* 0x080fe200028f0ccf */
[----:B------:R0:W-:Y:S01]  /*8500*/  @!P3 ST.E.128 desc[UR40][R4.64], R28 ;  /* 0x0000001c0400b985 */ /* 0x0001e2000c101d28 */
[----:B------:R-:W-:-:S02]  /*8510*/  @!P1 LEA.HI.X R15, R16, R21, R206, 0x1, P4 ;  /* 0x00000015100f9211 */ /* 0x000fc400020f0cce */
[----:B------:R-:W-:Y:S01]  /*8520*/  @!P0 LEA.HI.X R21, R18, R21, R205, 0x1, P6 ;  /* 0x0000001512158211 */ /* 0x000fe200030f0ccd */
[----:B------:R0:W-:Y:S04]  /*8530*/  @!P2 ST.E.128 desc[UR40][R12.64], R40 ;  /* 0x000000280c00a985 */ /* 0x0001e8000c101d28 */
[----:B------:R0:W-:Y:S04]  /*8540*/  @!P1 ST.E.128 desc[UR40][R14.64], R48 ;  /* 0x000000300e009985 */ /* 0x0001e8000c101d28 */
[----:B------:R0:W-:Y:S02]  /*8550*/  @!P0 ST.E.128 desc[UR40][R20.64], R64 ;  /* 0x0000004014008985 */ /* 0x0001e4000c101d28 */
.L_x_405:
[----:B------:R-:W-:Y:S05]  /*8560*/  BSYNC B1 ;  /* 0x0000000000017941 */ /* 0x000fea0003800000 */
.L_x_404:
[----:B------:R-:W-:Y:S01]  /*8570*/  VIADD R0, R87, 0x60 ;  /* 0x0000006057007836 */ /* 0x000fe20000000000 */
[----:B0--3--:R-:W3:Y:S04]  /*8580*/  SHFL.IDX PT, R3, R3, 0x3, 0x181f ;  /* 0x00781f0003037f89 */ /* 0x009ee800000e0000 */
[----:B------:R-:W-:Y:S01]  /*8590*/  ISETP.GE.AND P0, PT, R0, R84, PT ;  /* 0x000000540000720c */ /* 0x000fe20003f06270 */
[----:B----4-:R4:W0:-:S12]  /*85a0*/  SHFL.IDX PT, R21, R6, 0x3, 0x181f ;  /* 0x00781f0006157f89 */ /* 0x01081800000e0000 */
[----:B----4-:R-:W-:Y:S05]  /*85b0*/  @P0 BRA `(.L_x_406) ;  /* 0x0000000c00b40947 */ /* 0x010fea0003800000 */
[----:B------:R-:W-:Y:S02]  /*85c0*/  ULDC UR4, c[0x0][0xac8] ;  /* 0x0002b20000047ab9 */ /* 0x000fe40000000800 */
[----:B------:R-:W-:Y:S02]  /*85d0*/  ISETP.GE.AND P3, PT, R2, UR4, PT ;  /* 0x0000000402007c0c */ /* 0x000fe4000bf66270 */
[----:B------:R-:W-:Y:S02]  /*85e0*/  ISETP.GE.AND P4, PT, R17, UR4, PT ;  /* 0x0000000411007c0c */ /* 0x000fe4000bf86270 */
[----:B------:R-:W-:-:S09]  /*85f0*/  ISETP.GE.AND P5, PT, R16, UR4, PT ;  /* 0x0000000410007c0c */ /* 0x000fd2000bfa6270 */
[-C--:B0-----:R-:W-:Y:S02]  /*8600*/  @!P3 LEA R4, P0, R2, R21.reuse, 0x1 ;  /* 0x000000150204b211 */ /* 0x081fe400078008ff */
[CC--:B------:R-:W-:Y:S02]  /*8610*/  @!P4 LEA R12, P1, R17.reuse, R21.reuse, 0x1 ;  /* 0x00000015110cc211 */ /* 0x0c0fe400078208ff */
[----:B------:R-:W-:Y:S02]  /*8620*/  @!P5 LEA R14, P2, R16, R21, 0x1 ;  /* 0x00000015100ed211 */ /* 0x000fe400078408ff */
[-C--:B---3--:R-:W-:Y:S02]  /*8630*/  @!P3 LEA.HI.X R5, R2, R3.reuse, R208, 0x1, P0 ;  /* 0x000000030205b211 */ /* 0x088fe400000f0cd0 */
[-C--:B------:R-:W-:Y:S02]  /*8640*/  @!P4 LEA.HI.X R13, R17, R3.reuse, R207, 0x1, P1 ;  /* 0x00000003110dc211 */ /* 0x080fe400008f0ccf */
[----:B------:R-:W-:Y:S01]  /*8650*/  @!P5 LEA.HI.X R15, R16, R3, R206, 0x1, P2 ;  /* 0x00000003100fd211 */ /* 0x000fe200010f0cce */
[----:B------:R4:W-:Y:S01]  /*8660*/  @!P3 ST.E.128 desc[UR40][R4.64], R32 ;  /* 0x000000200400b985 */ /* 0x0009e2000c101d28 */
[----:B------:R-:W-:-:S03]  /*8670*/  ISETP.GE.AND P0, PT, R18, UR4, PT ;  /* 0x0000000412007c0c */ /* 0x000fc6000bf06270 */
[----:B------:R4:W-:Y:S04]  /*8680*/  @!P4 ST.E.128 desc[UR40][R12.64], R44 ;  /* 0x0000002c0c00c985 */ /* 0x0009e8000c101d28 */
[----:B------:R4:W-:Y:S06]  /*8690*/  @!P5 ST.E.128 desc[UR40][R14.64], R8 ;  /* 0x000000080e00d985 */ /* 0x0009ec000c101d28 */
[----:B------:R-:W-:Y:S05]  /*86a0*/  @P0 BRA `(.L_x_406) ;  /* 0x0000000c00780947 */ /* 0x000fea0003800000 */
[----:B----4-:R-:W-:-:S04]  /*86b0*/  LEA R4, P0, R18, R21, 0x1 ;  /* 0x0000001512047211 */ /* 0x010fc800078008ff */
[----:B------:R-:W-:-:S05]  /*86c0*/  LEA.HI.X R5, R18, R3, R205, 0x1, P0 ;  /* 0x0000000312057211 */ /* 0x000fca00000f0ccd */
[----:B------:R0:W-:Y:S01]  /*86d0*/  ST.E.128 desc[UR40][R4.64], R52 ;  /* 0x0000003404007985 */ /* 0x0001e2000c101d28 */
[----:B------:R-:W-:Y:S05]  /*86e0*/  BRA `(.L_x_406) ;  /* 0x0000000c00687947 */ /* 0x000fea0003800000 */
.L_x_398:
[----:B------:R-:W-:Y:S01]  /*86f0*/  ULDC.64 UR8, c[0x0][0xc00] ;  /* 0x0003000000087ab9 */ /* 0x000fe20000000a00 */
[----:B------:R-:W-:Y:S01]  /*8700*/  ULDC UR4, c[0x0][0xa88] ;  /* 0x0002a20000047ab9 */ /* 0x000fe20000000800 */
[----:B------:R-:W-:Y:S01]  /*8710*/  UISETP.NE.U32.AND UP0, UPT, UR8, URZ, UPT ;  /* 0x0000003f0800728c */ /* 0x000fe2000bf05070 */
[----:B------:R-:W0:Y:S03]  /*8720*/  LDC R13, c[0x0][0xbe8] ;  /* 0x0002fa00ff0d7b82 */ /* 0x000e260000000800 */
[----:B------:R-:W-:-:S03]  /*8730*/  UISETP.NE.AND.EX UP0, UPT, UR9, URZ, UPT, UP0 ;  /* 0x0000003f0900728c */ /* 0x000fc6000bf05300 */
[----:B------:R-:W-:Y:S02]  /*8740*/  ULDC.64 UR8, c[0x0][0xc00] ;  /* 0x0003000000087ab9 */ /* 0x000fe40000000a00 */
[----:B------:R-:W-:Y:S01]  /*8750*/  UIMAD.WIDE UR8, UR46, 0x4, UR8 ;  /* 0x000000042e0878a5 */ /* 0x000fe2000f8e0208 */
[----:B------:R-:W-:-:S05]  /*8760*/  PLOP3.LUT P2, PT, PT, PT, UP0, 0x80, 0x0 ;  /* 0x000000000000781c */ /* 0x000fca0003f4f008 */
[----:B------:R-:W-:Y:S02]  /*8770*/  IMAD.U32 R4, RZ, RZ, UR8 ;  /* 0x00000008ff047e24 */ /* 0x000fe4000f8e00ff */
[----:B------:R-:W-:Y:S01]  /*8780*/  IMAD.U32 R5, RZ, RZ, UR9 ;  /* 0x00000009ff057e24 */ /* 0x000fe2000f8e00ff */
[----:B------:R-:W-:Y:S02]  /*8790*/  ULDC.64 UR8, c[0x0][0xc08] ;  /* 0x0003020000087ab9 */ /* 0x000fe40000000a00 */
[----:B------:R-:W-:-:S03]  /*87a0*/  UISETP.NE.U32.AND UP1, UPT, UR8, URZ, UPT ;  /* 0x0000003f0800728c */ /* 0x000fc6000bf25070 */
[----:B------:R-:W2:Y:S01]  /*87b0*/  @P2 LDG.E R3, desc[UR40][R4.64] ;  /* 0x0000002804032981 */ /* 0x000ea2000c1e1900 */
[----:B------:R-:W-:Y:S01]  /*87c0*/  UISETP.NE.AND.EX UP1, UPT, UR9, URZ, UPT, UP1 ;  /* 0x0000003f0900728c */ /* 0x000fe2000bf25310 */
[----:B------:R-:W-:-:S05]  /*87d0*/  IMAD.U32 R0, RZ, RZ, UR4 ;  /* 0x00000004ff007e24 */ /* 0x000fca000f8e00ff */
[----:B------:R-:W-:-:S05]  /*87e0*/  PLOP3.LUT P3, PT, PT, PT, UP1, 0x80, 0x0 ;  /* 0x000000000000781c */ /* 0x000fca0003f6f018 */
[----:B------:R-:W-:Y:S02]  /*87f0*/  @UP1 ULDC.64 UR8, c[0x0][0xc08] ;  /* 0x0003020000081ab9 */ /* 0x000fe40000000a00 */
[----:B------:R-:W-:-:S06]  /*8800*/  @UP1 UIMAD.WIDE UR8, UR46, 0x4, UR8 ;  /* 0x000000042e0818a5 */ /* 0x000fcc000f8e0208 */
[----:B------:R-:W-:Y:S02]  /*8810*/  IMAD.U32 R8, RZ, RZ, UR8 ;  /* 0x00000008ff087e24 */ /* 0x000fe4000f8e00ff */
[----:B------:R-:W-:-:S05]  /*8820*/  IMAD.U32 R9, RZ, RZ, UR9 ;  /* 0x00000009ff097e24 */ /* 0x000fca000f8e00ff */
[----:B------:R1:W5:Y:S01]  /*8830*/  @P3 LDG.E R0, desc[UR40][R8.64] ;  /* 0x0000002808003981 */ /* 0x000362000c1e1900 */
[----:B0-----:R-:W-:Y:S01]  /*8840*/  ISETP.NE.AND P0, PT, R13, 0x1, PT ;  /* 0x000000010d00780c */ /* 0x001fe20003f05270 */
[----:B------:R-:W-:Y:S01]  /*8850*/  UMOV UR4, URZ ;  /* 0x0000003f00047c82 */ /* 0x000fe20008000000 */
[----:B------:R-:W-:Y:S01]  /*8860*/  USHF.R.S32.HI UR11, URZ, 0x1f, UR43 ;  /* 0x0000001f3f0b7899 */ /* 0x000fe2000801142b */
[----:B------:R-:W-:-:S10]  /*8870*/  ISETP.GE.AND P1, PT, R209, 0x80, PT ;  /* 0x00000080d100780c */ /* 0x000fd40003f26270 */
[----:B------:R-:W0:Y:S01]  /*8880*/  @P0 LDC R11, c[0x0][0xbec] ;  /* 0x0002fb00ff0b0b82 */ /* 0x000e220000000800 */
[----:B--2---:R-:W-:-:S13]  /*8890*/  @P2 R2UR UR4, R3 ;  /* 0x00000000030422ca */ /* 0x004fda00000e0000 */
[----:B------:R-:W-:Y:S01]  /*88a0*/  USHF.R.S32.HI UR10, URZ, 0x1f, UR4 ;  /* 0x0000001f3f0a7899 */ /* 0x000fe20008011404 */
[----:B01----:R-:W-:Y:S11]  /*88b0*/  @P3 BRA `(.L_x_407) ;  /* 0x0000000000103947 */ /* 0x003ff60003800000 */
[----:B------:R-:W-:Y:S05]  /*88c0*/  @!P2 BRA `(.L_x_407) ;  /* 0x00000000000ca947 */ /* 0x000fea0003800000 */
[----:B------:R-:W2:Y:S04]  /*88d0*/  LDG.E R3, desc[UR40][R4.64] ;  /* 0x0000002804037981 */ /* 0x000ea8000c1e1900 */
[----:B-----5:R-:W2:Y:S02]  /*88e0*/  LDG.E R0, desc[UR40][R4.64+0x4] ;  /* 0x0000042804007981 */ /* 0x020ea4000c1e1900 */
[----:B--2---:R-:W-:-:S07]  /*88f0*/  IMAD.IADD R0, R0, 0x1, -R3 ;  /* 0x0000000100007824 */ /* 0x004fce00078e0a03 */
.L_x_407:
[----:B------:R-:W-:Y:S01]  /*8900*/  USEL UR46, UR46, URZ, !UP0 ;  /* 0x0000003f2e2e7287 */ /* 0x000fe2000c000000 */
[----:B------:R-:W-:Y:S01]  /*8910*/  BSSY B1, `(.L_x_408) ;  /* 0x000002d000017945 */ /* 0x000fe20003800000 */
[----:B------:R-:W-:-:S03]  /*8920*/  USEL UR45, UR45, URZ, !UP0 ;  /* 0x0000003f2d2d7287 */ /* 0x000fc6000c000000 */
[----:B------:R-:W-:Y:S09]  /*8930*/  @P1 BRA `(.L_x_409) ;  /* 0x0000000000a81947 */ /* 0x000ff20003800000 */
[----:B------:R-:W0:Y:S01]  /*8940*/  S2R R4, SR_TID.X ;  /* 0x0000000000047919 */ /* 0x000e220000002100 */
[----:B------:R-:W1:Y:S01]  /*8950*/  LDC R6, c[0x0][0xbe8] ;  /* 0x0002fa00ff067b82 */ /* 0x000e620000000800 */
[----:B------:R-:W-:-:S04]  /*8960*/  IMAD.U32 R3, RZ, RZ, UR44 ;  /* 0x0000002cff037e24 */ /* 0x000fc8000f8e00ff */
[----:B0-----:R-:W-:Y:S02]  /*8970*/  IMAD R3, R3, 0x80, R4 ;  /* 0x0000008003037824 */ /* 0x001fe400078e0204 */
[----:B-1---5:R-:W-:Y:S02]  /*8980*/  IMAD R4, R0, R6, RZ ;  /* 0x0000000600047224 */ /* 0x022fe400078e02ff */
[----:B------:R-:W-:-:S05]  /*8990*/  VIADD R5, R3, 0xffffff80 ;  /* 0xffffff8003057836 */ /* 0x000fca0000000000 */
[----:B------:R-:W-:-:S13]  /*89a0*/  ISETP.GE.AND P1, PT, R5, R4, PT ;  /* 0x000000040500720c */ /* 0x000fda0003f26270 */
[----:B------:R-:W-:Y:S05]  /*89b0*/  @P1 BRA `(.L_x_409) ;  /* 0x0000000000881947 */ /* 0x000fea0003800000 */
[----:B------:R-:W-:Y:S01]  /*89c0*/  ISETP.NE.AND P1, PT, R6, 0x1, PT ;  /* 0x000000010600780c */ /* 0x000fe20003f25270 */
[----:B------:R-:W-:Y:S01]  /*89d0*/  ULDC.64 UR12, c[0x0][0xb90] ;  /* 0x0002e400000c7ab9 */ /* 0x000fe20000000a00 */
[----:B------:R-:W-:Y:S01]  /*89e0*/  UMOV UR8, UR4 ;  /* 0x0000000400087c82 */ /* 0x000fe20008000000 */
[----:B------:R-:W-:Y:S01]  /*89f0*/  UIMAD UR7, UR11, UR12, URZ ;  /* 0x0000000c0b0772a4 */ /* 0x000fe2000f8e023f */
[----:B------:R-:W-:Y:S02]  /*8a00*/  UMOV UR9, UR10 ;  /* 0x0000000a00097c82 */ /* 0x000fe40008000000 */
[----:B------:R-:W-:Y:S02]  /*8a10*/  UIMAD.WIDE.U32 UR8, UR43, UR12, UR8 ;  /* 0x0000000c2b0872a5 */ /* 0x000fe4000f8e0008 */
[----:B------:R-:W-:-:S03]  /*8a20*/  UIMAD UR7, UR43, UR13, UR7 ;  /* 0x0000000d2b0772a4 */ /* 0x000fc6000f8e0207 */
[----:B------:R-:W-:Y:S02]  /*8a30*/  ULDC.64 UR12, c[0x0][0xb98] ;  /* 0x0002e600000c7ab9 */ /* 0x000fe40000000a00 */
[----:B------:R-:W0:Y:S01]  /*8a40*/  @P1 LDC R4, c[0x0][0xbec] ;  /* 0x0002fb00ff041b82 */ /* 0x000e220000000800 */
[----:B------:R-:W-:Y:S02]  /*8a50*/  UIADD3 UR9, UR9, UR7, URZ ;  /* 0x0000000709097290 */ /* 0x000fe4000fffe03f */
[----:B------:R-:W-:Y:S02]  /*8a60*/  UIMAD UR7, UR45, UR12, URZ ;  /* 0x0000000c2d0772a4 */ /* 0x000fe4000f8e023f */
[----:B------:R-:W-:Y:S02]  /*8a70*/  UIMAD.WIDE.U32 UR8, UR46, UR12, UR8 ;  /* 0x0000000c2e0872a5 */ /* 0x000fe4000f8e0008 */
[----:B------:R-:W-:Y:S01]  /*8a80*/  UIMAD UR7, UR46, UR13, UR7 ;  /* 0x0000000d2e0772a4 */ /* 0x000fe2000f8e0207 */
[----:B------:R-:W1:Y:S02]  /*8a90*/  @P1 LDC R8, c[0x0][0xbf0] ;  /* 0x0002fc00ff081b82 */ /* 0x000e640000000800 */
[----:B------:R-:W-:Y:S01]  /*8aa0*/  ULDC.64 UR12, c[0x0][0xb88] ;  /* 0x0002e200000c7ab9 */ /* 0x000fe20000000a00 */
[----:B0-----:R-:W-:-:S04]  /*8ab0*/  @P1 IMAD.HI.U32 R3, R5, R4, RZ ;  /* 0x0000000405031227 */ /* 0x001fc800078e00ff */
[----:B------:R-:W-:Y:S01]  /*8ac0*/  IMAD.MOV.U32 R4, RZ, RZ, R5 ;  /* 0x000000ffff047224 */ /* 0x000fe200078e0005 */
[----:B-1----:R-:W-:Y:S01]  /*8ad0*/  @P1 SHF.R.U32.HI R4, RZ, R8, R3 ;  /* 0x00000008ff041219 */ /* 0x002fe20000011603 */
[----:B------:R-:W-:-:S04]  /*8ae0*/  IMAD.U32 R8, RZ, RZ, UR7 ;  /* 0x00000007ff087e24 */ /* 0x000fc8000f8e00ff */
[----:B------:R-:W-:-:S04]  /*8af0*/  IMAD.MOV R3, RZ, RZ, -R4 ;  /* 0x000000ffff037224 */ /* 0x000fc800078e0a04 */
[----:B------:R-:W-:Y:S01]  /*8b00*/  IMAD R3, R6, R3, R5 ;  /* 0x0000000306037224 */ /* 0x000fe200078e0205 */
[----:B------:R-:W-:Y:S02]  /*8b10*/  SHF.R.S32.HI R5, RZ, 0x1f, R4 ;  /* 0x0000001fff057819 */ /* 0x000fe40000011404 */
[----:B------:R-:W-:Y:S02]  /*8b20*/  IADD3 R4, P1, R4, UR8, RZ ;  /* 0x0000000804047c10 */ /* 0x000fe4000ff3e0ff */
[----:B------:R-:W-:Y:S02]  /*8b30*/  SHF.R.S32.HI R6, RZ, 0x1f, R3 ;  /* 0x0000001fff067819 */ /* 0x000fe40000011403 */
[----:B------:R-:W-:Y:S01]  /*8b40*/  IADD3.X R5, R5, UR9, R8, P1, !PT ;  /* 0x0000000905057c10 */ /* 0x000fe20008ffe408 */
[----:B------:R-:W-:Y:S02]  /*8b50*/  ULDC.64 UR8, c[0x0][0xb50] ;  /* 0x0002d40000087ab9 */ /* 0x000fe40000000a00 */
[----:B------:R-:W-:-:S02]  /*8b60*/  IMAD R6, R6, UR12, RZ ;  /* 0x0000000c06067c24 */ /* 0x000fc4000f8e02ff */
[----:B------:R-:W-:-:S04]  /*8b70*/  IMAD.WIDE.U32 R4, R3, UR12, R4 ;  /* 0x0000000c03047c25 */ /* 0x000fc8000f8e0004 */
[----:B------:R-:W-:Y:S01]  /*8b80*/  IMAD R9, R3, UR13, R6 ;  /* 0x0000000d03097c24 */ /* 0x000fe2000f8e0206 */
[----:B------:R-:W-:-:S03]  /*8b90*/  LEA R8, P1, R4, UR8, 0x2 ;  /* 0x0000000804087c11 */ /* 0x000fc6000f8210ff */
[----:B------:R-:W-:-:S05]  /*8ba0*/  IMAD.IADD R3, R5, 0x1, R9 ;  /* 0x0000000105037824 */ /* 0x000fca00078e0209 */
[----:B------:R-:W-:Y:S01]  /*8bb0*/  LEA.HI.X R9, R4, UR9, R3, 0x2, P1 ;  /* 0x0000000904097c11 */ /* 0x000fe200088f1403 */
[----:B------:R-:W-:-:S05]  /*8bc0*/  IMAD.MOV.U32 R3, RZ, RZ, -0x800000 ;  /* 0xff800000ff037424 */ /* 0x000fca00078e00ff */
[----:B------:R0:W-:Y:S02]  /*8bd0*/  STG.E desc[UR40][R8.64], R3 ;  /* 0x0000000308007986 */ /* 0x0001e4000c101928 */
.L_x_409:
[----:B------:R-:W-:Y:S05]  /*8be0*/  BSYNC B1 ;  /* 0x0000000000017941 */ /* 0x000fea0003800000 */
.L_x_408:
[----:B------:R-:W1:Y:S01]  /*8bf0*/  @P0 LDC R5, c[0x0][0xbf0] ;  /* 0x0002fc00ff050b82 */ /* 0x000e620000000800 */
[----:B------:R-:W-:Y:S01]  /*8c00*/  ULDC.64 UR12, c[0x0][0xaa0] ;  /* 0x0002a800000c7ab9 */ /* 0x000fe20000000a00 */
[----:B0-----:R-:W-:Y:S01]  /*8c10*/  IMAD R3, R19, 0x20, R22 ;  /* 0x0000002013037824 */ /* 0x001fe200078e0216 */
[----:B------:R-:W-:Y:S01]  /*8c20*/  UIMAD UR7, UR10, UR12, URZ ;  /* 0x0000000c0a0772a4 */ /* 0x000fe2000f8e023f */
[----:B------:R-:W-:Y:S01]  /*8c30*/  IMAD.U32 R8, RZ, RZ, UR44 ;  /* 0x0000002cff087e24 */ /* 0x000fe2000f8e00ff */
[----:B------:R-:W-:Y:S01]  /*8c40*/  UIMAD.WIDE.U32 UR8, UR4, UR12, URZ ;  /* 0x0000000c040872a5 */ /* 0x000fe2000f8e003f */
[----:B------:R-:W-:Y:S01]  /*8c50*/  IMAD.U32 R15, RZ, RZ, UR44 ;  /* 0x0000002cff0f7e24 */ /* 0x000fe2000f8e00ff */
[----:B------:R-:W-:Y:S01]  /*8c60*/  UIMAD UR7, UR4, UR13, UR7 ;  /* 0x0000000d040772a4 */ /* 0x000fe2000f8e0207 */
[----:B------:R-:W-:Y:S01]  /*8c70*/  IMAD R8, R8, 0x80, R3 ;  /* 0x0000008008087824 */ /* 0x000fe200078e0203 */
[----:B------:R-:W-:Y:S01]  /*8c80*/  BSSY B1, `(.L_x_410) ;  /* 0x000003e000017945 */ /* 0x000fe20003800000 */
[----:B------:R-:W-:Y:S01]  /*8c90*/  ULDC.64 UR12, c[0x0][0xae8] ;  /* 0x0002ba00000c7ab9 */ /* 0x000fe20000000a00 */
[----:B------:R-:W-:Y:S01]  /*8ca0*/  UIADD3 UR9, UR9, UR7, URZ ;  /* 0x0000000709097290 */ /* 0x000fe2000fffe03f */
[----:B------:R-:W-:Y:S01]  /*8cb0*/  @P0 IMAD.HI.U32 R4, R8, R11, RZ ;  /* 0x0000000b08040227 */ /* 0x000fe200078e00ff */
[----:B------:R-:W-:-:S02]  /*8cc0*/  UIMAD UR4, UR11, UR12, URZ ;  /* 0x0000000c0b0472a4 */ /* 0x000fc4000f8e023f */
[----:B------:R-:W-:Y:S01]  /*8cd0*/  UIMAD.WIDE.U32 UR8, UR43, UR12, UR8 ;  /* 0x0000000c2b0872a5 */ /* 0x000fe2000f8e0008 */
[----:B------:R-:W-:Y:S01]  /*8ce0*/  IMAD.MOV.U32 R3, RZ, RZ, R8 ;  /* 0x000000ffff037224 */ /* 0x000fe200078e0008 */
[----:B------:R-:W-:Y:S01]  /*8cf0*/  UIMAD UR4, UR43, UR13, UR4 ;  /* 0x0000000d2b0472a4 */ /* 0x000fe2000f8e0204 */
[----:B------:R-:W-:-:S03]  /*8d00*/  ULDC.64 UR10, c[0x0][0xaf0] ;  /* 0x0002bc00000a7ab9 */ /* 0x000fc60000000a00 */
[----:B------:R-:W-:Y:S02]  /*8d10*/  UIADD3 UR9, UR9, UR4, URZ ;  /* 0x0000000409097290 */ /* 0x000fe4000fffe03f */
[----:B------:R-:W-:Y:S01]  /*8d20*/  UIMAD UR4, UR45, UR10, URZ ;  /* 0x0000000a2d0472a4 */ /* 0x000fe2000f8e023f */
[----:B-1----:R-:W-:Y:S01]  /*8d30*/  @P0 SHF.R.U32.HI R3, RZ, R5, R4 ;  /* 0x00000005ff030219 */ /* 0x002fe20000011604 */
[----:B------:R-:W-:Y:S02]  /*8d40*/  UIMAD.WIDE.U32 UR8, UR46, UR10, UR8 ;  /* 0x0000000a2e0872a5 */ /* 0x000fe4000f8e0008 */
[----:B------:R-:W-:Y:S01]  /*8d50*/  UIMAD UR4, UR46, UR11, UR4 ;  /* 0x0000000b2e0472a4 */ /* 0x000fe2000f8e0204 */
[--C-:B------:R-:W-:Y:S01]  /*8d60*/  SHF.R.S32.HI R4, RZ, 0x1f, R3.reuse ;  /* 0x0000001fff047819 */ /* 0x100fe20000011403 */
[----:B------:R-:W-:Y:S01]  /*8d70*/  IMAD.MOV R9, RZ, RZ, -R3 ;  /* 0x000000ffff097224 */ /* 0x000fe200078e0a03 */
[----:B------:R-:W-:Y:S01]  /*8d80*/  ULDC.64 UR10, c[0x0][0xae0] ;  /* 0x0002b800000a7ab9 */ /* 0x000fe20000000a00 */
[----:B------:R-:W-:-:S02]  /*8d90*/  UIADD3 UR4, UR9, UR4, URZ ;  /* 0x0000000409047290 */ /* 0x000fc4000fffe03f */
[----:B------:R-:W-:Y:S02]  /*8da0*/  IMAD.U32 R5, RZ, RZ, UR9 ;  /* 0x00000009ff057e24 */ /* 0x000fe4000f8e00ff */
[----:B------:R-:W-:Y:S02]  /*8db0*/  IMAD R6, R4, UR10, RZ ;  /* 0x0000000a04067c24 */ /* 0x000fe4000f8e02ff */
[----:B------:R-:W-:Y:S01]  /*8dc0*/  IMAD.U32 R4, RZ, RZ, UR8 ;  /* 0x00000008ff047e24 */ /* 0x000fe2000f8e00ff */
[----:B------:R-:W-:Y:S01]  /*8dd0*/  ULDC.64 UR8, c[0x0][0xad8] ;  /* 0x0002b60000087ab9 */ /* 0x000fe20000000a00 */
[----:B------:R-:W-:Y:S02]  /*8de0*/  IMAD.U32 R5, RZ, RZ, UR4 ;  /* 0x00000004ff057e24 */ /* 0x000fe4000f8e00ff */
[----:B------:R-:W-:Y:S02]  /*8df0*/  IMAD R9, R13, R9, R8 ;  /* 0x000000090d097224 */ /* 0x000fe400078e0208 */
[----:B------:R-:W-:-:S02]  /*8e00*/  IMAD R11, R3, UR11, R6 ;  /* 0x0000000b030b7c24 */ /* 0x000fc4000f8e0206 */
[----:B------:R-:W-:Y:S01]  /*8e10*/  IMAD.WIDE.U32 R4, R3, UR10, R4 ;  /* 0x0000000a03047c25 */ /* 0x000fe2000f8e0004 */
[----:B------:R-:W-:-:S03]  /*8e20*/  SHF.R.S32.HI R3, RZ, 0x1f, R9 ;  /* 0x0000001fff037819 */ /* 0x000fc60000011409 */
[----:B------:R-:W-:Y:S02]  /*8e30*/  IMAD.IADD R5, R5, 0x1, R11 ;  /* 0x0000000105057824 */ /* 0x000fe400078e020b */
[----:B------:R-:W-:Y:S02]  /*8e40*/  IMAD R6, R3, UR8, RZ ;  /* 0x0000000803067c24 */ /* 0x000fe4000f8e02ff */
[----:B------:R-:W-:Y:S02]  /*8e50*/  IMAD R8, R15, 0x80, R22 ;  /* 0x000000800f087824 */ /* 0x000fe400078e0216 */
[----:B-----5:R-:W-:Y:S02]  /*8e60*/  IMAD R13, R0, R13, RZ ;  /* 0x0000000d000d7224 */ /* 0x020fe400078e02ff */
[C---:B------:R-:W-:Y:S02]  /*8e70*/  IMAD R3, R9.reuse, UR9, R6 ;  /* 0x0000000909037c24 */ /* 0x040fe4000f8e0206 */
[----:B------:R-:W-:Y:S01]  /*8e80*/  IMAD.WIDE.U32 R4, R9, UR8, R4 ;  /* 0x0000000809047c25 */ /* 0x000fe2000f8e0004 */
[----:B------:R-:W-:Y:S01]  /*8e90*/  ISETP.GE.AND P2, PT, R8, R13, PT ;  /* 0x0000000d0800720c */ /* 0x000fe20003f46270 */
[----:B------:R-:W-:-:S02]  /*8ea0*/  ULDC.64 UR8, c[0x0][0xa80] ;  /* 0x0002a00000087ab9 */ /* 0x000fc40000000a00 */
[----:B------:R-:W-:Y:S01]  /*8eb0*/  IMAD.IADD R3, R5, 0x1, R3 ;  /* 0x0000000105037824 */ /* 0x000fe200078e0203 */
[----:B------:R-:W-:Y:S01]  /*8ec0*/  LEA R6, P3, R4, UR8, 0x1 ;  /* 0x0000000804067c11 */ /* 0x000fe2000f8608ff */
[----:B------:R-:W-:-:S03]  /*8ed0*/  VIADD R0, R8, 0x20 ;  /* 0x0000002008007836 */ /* 0x000fc60000000000 */
[----:B------:R-:W-:Y:S01]  /*8ee0*/  LEA.HI.X R3, R4, UR9, R3, 0x1, P3 ;  /* 0x0000000904037c11 */ /* 0x000fe200098f0c03 */
[----:B------:R0:W1:Y:S01]  /*8ef0*/  SHFL.IDX PT, R9, R6, RZ, 0x181f ;  /* 0x00181fff06097589 */ /* 0x00006200000e0000 */
[-C--:B------:R-:W-:Y:S01]  /*8f00*/  ISETP.GE.AND P1, PT, R0, R13.reuse, PT ;  /* 0x0000000d0000720c */ /* 0x080fe20003f26270 */
[----:B------:R-:W-:Y:S02]  /*8f10*/  VIADD R0, R8, 0x40 ;  /* 0x0000004008007836 */ /* 0x000fe40000000000 */
[----:B------:R0:W2:Y:S03]  /*8f20*/  SHFL.IDX PT, R5, R3, RZ, 0x181f ;  /* 0x00181fff03057589 */ /* 0x0000a600000e0000 */
        /* <DEDUP_REMOVED lines=10> */
[----:B------:R3:W-:Y:S01]  /*8fd0*/  @!P5 ST.E.128 desc[UR40][R10.64], RZ ;  /* 0x000000ff0a00d985 */ /* 0x0007e2000c101d28 */
[----:B------:R-:W-:Y:S02]  /*8fe0*/  @!P4 LEA.HI.X R15, R17, R5, R207, 0x1, P6 ;  /* 0x00000005110fc211 */ /* 0x000fe400030f0ccf */
[----:B------:R-:W-:-:S03]  /*8ff0*/  @!P3 LEA R20, P6, R16, R9, 0x1 ;  /* 0x000000091014b211 */ /* 0x000fc600078c08ff */
[----:B------:R3:W-:Y:S01]  /*9000*/  @!P4 ST.E.128 desc[UR40][R14.64], RZ ;  /* 0x000000ff0e00c985 */ /* 0x0007e2000c101d28 */
[----:B------:R-:W-:Y:S02]  /*9010*/  @!P3 LEA.HI.X R21, R16, R5, R206, 0x1, P6 ;  /* 0x000000051015b211 */ /* 0x000fe400030f0cce */
[----:B------:R-:W-:-:S03]  /*9020*/  @!P2 LEA R4, P6, R18, R9, 0x1 ;  /* 0x000000091204a211 */ /* 0x000fc600078c08ff */
[----:B------:R3:W-:Y:S01]  /*9030*/  @!P3 ST.E.128 desc[UR40][R20.64], RZ ;  /* 0x000000ff1400b985 */ /* 0x0007e2000c101d28 */
[----:B------:R-:W-:-:S05]  /*9040*/  @!P2 LEA.HI.X R5, R18, R5, R205, 0x1, P6 ;  /* 0x000000051205a211 */ /* 0x000fca00030f0ccd */
[----:B------:R3:W-:Y:S04]  /*9050*/  @!P2 ST.E.128 desc[UR40][R4.64], RZ ;  /* 0x000000ff0400a985 */ /* 0x0007e8000c101d28 */
.L_x_411:
[----:B------:R-:W-:Y:S05]  /*9060*/  BSYNC B1 ;  /* 0x0000000000017941 */ /* 0x000fea0003800000 */
.L_x_410:
[----:B--23--:R2:W3:Y:S01]  /*9070*/  SHFL.IDX PT, R5, R3, 0x1, 0x181f ;  /* 0x00381f0003057f89 */ /* 0x00c4e200000e0000 */
[----:B------:R-:W-:Y:S03]  /*9080*/  BSSY B1, `(.L_x_412) ;  /* 0x0000014000017945 */ /* 0x000fe60003800000 */
[----:B-1----:R2:W1:Y:S01]  /*9090*/  SHFL.IDX PT, R9, R6, 0x1, 0x181f ;  /* 0x00381f0006097f89 */ /* 0x00246200000e0000 */
[----:B------:R-:W-:Y:S05]  /*90a0*/  @P1 BRA `(.L_x_413) ;  /* 0x0000000000441947 */ /* 0x000fea0003800000 */
[----:B------:R-:W-:Y:S02]  /*90b0*/  ULDC UR4, c[0x0][0xac8] ;  /* 0x0002b20000047ab9 */ /* 0x000fe40000000800 */
[----:B------:R-:W-:Y:S02]  /*90c0*/  ISETP.GE.AND P4, PT, R2, UR4, PT ;  /* 0x0000000402007c0c */ /* 0x000fe4000bf86270 */
[----:B------:R-:W-:Y:S02]  /*90d0*/  ISETP.GE.AND P3, PT, R17, UR4, PT ;  /* 0x0000000411007c0c */ /* 0x000fe4000bf66270 */
[----:B------:R-:W-:Y:S02]  /*90e0*/  ISETP.GE.AND P2, PT, R16, UR4, PT ;  /* 0x0000000410007c0c */ /* 0x000fe4000bf46270 */
[----:B------:R-:W-:-:S07]  /*90f0*/  ISETP.GE.AND P1, PT, R18, UR4, PT ;  /* 0x0000000412007c0c */ /* 0x000fce000bf26270 */
[CC--:B-1----:R-:W-:Y:S02]  /*9100*/  @!P4 LEA R10, P6, R2.reuse, R9.reuse, 0x1 ;  /* 0x00000009020ac211 */ /* 0x0c2fe400078c08ff */
[C---:B------:R-:W-:Y:S02]  /*9110*/  @!P3 LEA R14, P5, R17.reuse, R9, 0x1 ;  /* 0x00000009110eb211 */ /* 0x040fe400078a08ff */
[----:B---3--:R-:W-:Y:S02]  /*9120*/  @!P4 LEA.HI.X R11, R2, R5, R208, 0x1, P6 ;  /* 0x00000005020bc211 */ /* 0x008fe400030f0cd0 */
[----:B------:R-:W-:Y:S02]  /*9130*/  @!P2 LEA R20, P6, R16, R9, 0x1 ;  /* 0x000000091014a211 */ /* 0x000fe400078c08ff */
[----:B------:R-:W-:Y:S01]  /*9140*/  @!P3 LEA.HI.X R15, R17, R5, R207, 0x1, P5 ;  /* 0x00000005110fb211 */ /* 0x000fe200028f0ccf */
[----:B------:R4:W-:Y:S01]  /*9150*/  @!P4 ST.E.128 desc[UR40][R10.64], RZ ;  /* 0x000000ff0a00c985 */ /* 0x0009e2000c101d28 */
[----:B------:R-:W-:-:S02]  /*9160*/  @!P1 LEA R4, P5, R18, R9, 0x1 ;  /* 0x0000000912049211 */ /* 0x000fc400078a08ff */
[-C--:B------:R-:W-:Y:S01]  /*9170*/  @!P2 LEA.HI.X R21, R16, R5.reuse, R206, 0x1, P6 ;  /* 0x000000051015a211 */ /* 0x080fe200030f0cce */
[----:B------:R4:W-:Y:S01]  /*9180*/  @!P3 ST.E.128 desc[UR40][R14.64], RZ ;  /* 0x000000ff0e00b985 */ /* 0x0009e2000c101d28 */
[----:B------:R-:W-:-:S03]  /*9190*/  @!P1 LEA.HI.X R5, R18, R5, R205, 0x1, P5 ;  /* 0x0000000512059211 */ /* 0x000fc600028f0ccd */
[----:B------:R4:W-:Y:S04]  /*91a0*/  @!P2 ST.E.128 desc[UR40][R20.64], RZ ;  /* 0x000000ff1400a985 */ /* 0x0009e8000c101d28 */
[----:B------:R4:W-:Y:S02]  /*91b0*/  @!P1 ST.E.128 desc[UR40][R4.64], RZ ;  /* 0x000000ff04009985 */ /* 0x0009e4000c101d28 */
.L_x_413:
[----:B------:R-:W-:Y:S05]  /*91c0*/  BSYNC B1 ;  /* 0x0000000000017941 */ /* 0x000fea0003800000 */
.L_x_412:
[----:B---34-:R3:W4:Y:S01]  /*91d0*/  SHFL.IDX PT, R5, R3, 0x2, 0x181f ;  /* 0x00581f0003057f89 */ /* 0x01872200000e0000 */
        /* <DEDUP_REMOVED lines=8> */
[-C--:B-1----:R-:W-:Y:S02]  /*9260*/  @!P3 LEA R10, P6, R2, R9.reuse, 0x1 ;  /* 0x00000009020ab211 */ /* 0x082fe400078c08ff */
[CC--:B------:R-:W-:Y:S02]  /*9270*/  @!P2 LEA R14, P5, R17.reuse, R9.reuse, 0x1 ;  /* 0x00000009110ea211 */ /* 0x0c0fe400078a08ff */
[----:B------:R-:W-:Y:S02]  /*9280*/  @!P1 LEA R20, P4, R16, R9, 0x1 ;  /* 0x0000000910149211 */ /* 0x000fe400078808ff */
[----:B----4-:R-:W-:Y:S02]  /*9290*/  @!P3 LEA.HI.X R11, R2, R5, R208, 0x1, P6 ;  /* 0x00000005020bb211 */ /* 0x010fe400030f0cd0 */
[----:B------:R-:W-:Y:S02]  /*92a0*/  @!P0 LEA R4, P6, R18, R9, 0x1 ;  /* 0x0000000912048211 */ /* 0x000fe400078c08ff */
[-C--:B------:R-:W-:Y:S01]  /*92b0*/  @!P2 LEA.HI.X R15, R17, R5.reuse, R207, 0x1, P5 ;  /* 0x00000005110fa211 */ /* 0x080fe200028f0ccf */
[----:B------:R1:W-:Y:S01]  /*92c0*/  @!P3 ST.E.128 desc[UR40][R10.64], RZ ;  /* 0x000000ff0a00b985 */ /* 0x0003e2000c101d28 */
[----:B------:R-:W-:-:S02]  /*92d0*/  @!P1 LEA.HI.X R21, R16, R5, R206, 0x1, P4 ;  /* 0x0000000510159211 */ /* 0x000fc400020f0cce */
[----:B------:R-:W-:Y:S01]  /*92e0*/  @!P0 LEA.HI.X R5, R18, R5, R205, 0x1, P6 ;  /* 0x0000000512058211 */ /* 0x000fe200030f0ccd */
[----:B------:R1:W-:Y:S04]  /*92f0*/  @!P2 ST.E.128 desc[UR40][R14.64], RZ ;  /* 0x000000ff0e00a985 */ /* 0x0003e8000c101d28 */
[----:B------:R1:W-:Y:S04]  /*9300*/  @!P1 ST.E.128 desc[UR40][R20.64], RZ ;  /* 0x000000ff14009985 */ /* 0x0003e8000c101d28 */
[----:B------:R1:W-:Y:S02]  /*9310*/  @!P0 ST.E.128 desc[UR40][R4.64], RZ ;  /* 0x000000ff04008985 */ /* 0x0003e4000c101d28 */
.L_x_415:
[----:B------:R-:W-:Y:S05]  /*9320*/  BSYNC B1 ;  /* 0x0000000000017941 */ /* 0x000fea0003800000 */
.L_x_414:
[----:B------:R-:W-:Y:S01]  /*9330*/  VIADD R0, R8, 0x60 ;  /* 0x0000006008007836 */ /* 0x000fe20000000000 */
[----:B0-23--:R-:W0:Y:S04]  /*9340*/  SHFL.IDX PT, R3, R3, 0x3, 0x181f ;  /* 0x00781f0003037f89 */ /* 0x00de2800000e0000 */
[----:B------:R-:W-:Y:S01]  /*9350*/  ISETP.GE.AND P0, PT, R0, R13, PT ;  /* 0x0000000d0000720c */ /* 0x000fe20003f06270 */
[----:B-1--4-:R1:W2:-:S12]  /*9360*/  SHFL.IDX PT, R5, R6, 0x3, 0x181f ;  /* 0x00781f0006057f89 */ /* 0x01229800000e0000 */
[----:B-1----:R-:W-:Y:S05]  /*9370*/  @P0 BRA `(.L_x_406) ;  /* 0x0000000000440947 */ /* 0x002fea0003800000 */
[----:B------:R-:W-:Y:S02]  /*9380*/  ULDC UR4, c[0x0][0xac8] ;  /* 0x0002b20000047ab9 */ /* 0x000fe40000000800 */
[----:B------:R-:W-:Y:S02]  /*9390*/  ISETP.GE.AND P3, PT, R2, UR4, PT ;  /* 0x0000000402007c0c */ /* 0x000fe4000bf66270 */
[----:B------:R-:W-:Y:S02]  /*93a0*/  ISETP.GE.AND P2, PT, R17, UR4, PT ;  /* 0x0000000411007c0c */ /* 0x000fe4000bf46270 */
[----:B------:R-:W-:Y:S02]  /*93b0*/  ISETP.GE.AND P1, PT, R16, UR4, PT ;  /* 0x0000000410007c0c */ /* 0x000fe4000bf26270 */
[----:B------:R-:W-:-:S07]  /*93c0*/  ISETP.GE.AND P0, PT, R18, UR4, PT ;  /* 0x0000000412007c0c */ /* 0x000fce000bf06270 */
[-C--:B--2---:R-:W-:Y:S02]  /*93d0*/  @!P3 LEA R8, P6, R2, R5.reuse, 0x1 ;  /* 0x000000050208b211 */ /* 0x084fe400078c08ff */
[CC--:B------:R-:W-:Y:S02]  /*93e0*/  @!P2 LEA R10, P5, R17.reuse, R5.reuse, 0x1 ;  /* 0x00000005110aa211 */ /* 0x0c0fe400078a08ff */
[----:B------:R-:W-:Y:S02]  /*93f0*/  @!P1 LEA R12, P4, R16, R5, 0x1 ;  /* 0x00000005100c9211 */ /* 0x000fe400078808ff */
[----:B0-----:R-:W-:Y:S02]  /*9400*/  @!P3 LEA.HI.X R9, R2, R3, R208, 0x1, P6 ;  /* 0x000000030209b211 */ /* 0x001fe400030f0cd0 */
        /* <DEDUP_REMOVED lines=8> */
.L_x_406:
[----:B------:R-:W-:Y:S05]  /*9490*/  BSYNC B0 ;  /* 0x0000000000007941 */ /* 0x000fea0003800000 */
.L_x_397:
[----:B------:R-:W-:Y:S02]  /*94a0*/  ULDC UR4, c[0x0][0xc3c] ;  /* 0x00030f0000047ab9 */ /* 0x000fe40000000800 */
[----:B------:R-:W-:-:S13]  /*94b0*/  ISETP.GE.AND P0, PT, R7, UR4, PT ;  /* 0x0000000407007c0c */ /* 0x000fda000bf06270 */
[----:B------:R-:W-:Y:S05]  /*94c0*/  @!P0 BRA `(.L_x_416) ;  /* 0xffffff7800648947 */ /* 0x000fea000383ffff */
[----:B------:R-:W-:Y:S05]  /*94d0*/  EXIT ;  /* 0x000000000000794d */ /* 0x000fea0003800000 */
.L_x_373:
[----:B------:R-:W-:-:S08]  /*94e0*/  NOP ;  /* 0x0000000000007918 */ /* 0x000fd00000000000 */
[----:B------:R-:W0:-:S00]  /*94f0*/  USETMAXREG.DEALLOC.CTAPOOL 0x18 ;  /* 0x00000018000079c8 */ /* 0x000e0000080e0500 */
[----:B0-----:R-:W-:-:S06]  /*9500*/  LOP3.LUT R0, R0, 0x3, RZ, 0xc0, !PT ;  /* 0x0000000300007812 */ /* 0x001fcc00078ec0ff */
[----:B------:R-:W0:Y:S02]  /*9510*/  SHFL.IDX PT, R0, R0, RZ, 0x1f ;  /* 0x00001fff00007589 */ /* 0x000e2400000e0000 */
[----:B0-----:R-:W-:Y:S01]  /*9520*/  ISETP.NE.AND P0, PT, R0, RZ, PT ;  /* 0x000000ff0000720c */ /* 0x001fe20003f05270 */
[----:B------:R-:W-:-:S03]  /*9530*/  IMAD.MOV.U32 R0, RZ, RZ, RZ ;  /* 0x000000ffff007224 */ /* 0x000fc600078e00ff */
[----:B------:R-:W-:-:S05]  /*9540*/  P2R R2, PR, RZ, 0x1 ;  /* 0x00000001ff027803 */ /* 0x000fca0000000000 */
[----:B------:R0:W-:Y:S04]  /*9550*/  STL [R1+0x58], R2 ;  /* 0x0000580201007387 */ /* 0x0001e80000100800 */
[----:B------:R-:W-:Y:S05]  /*9560*/  @!P0 BRA `(.L_x_417) ;  /* 0x00000000001c8947 */ /* 0x000fea0003800000 */
[----:B------:R-:W1:Y:S08]  /*9570*/  S2UR UR5, SR_CgaCtaId ;  /* 0x00000000000579c3 */ /* 0x000e700000008800 */
[----:B------:R-:W-:Y:S06]  /*9580*/  BAR.SYNC.DEFER_BLOCKING 0x5, 0x180 ;  /* 0x0146000000007b1d */ /* 0x000fec0000010000 */
[----:B------:R-:W-:-:S02]  /*9590*/  UMOV UR4, 0x400 ;  /* 0x0000040000047882 */ /* 0x000fc40000000000 */
[----:B-1----:R-:W-:-:S09]  /*95a0*/  ULEA UR4, UR5, UR4, 0x18 ;  /* 0x0000000405047291 */ /* 0x002fd2000f8ec03f */
[----:B------:R-:W1:Y:S01]  /*95b0*/  LDS.128 R16, [UR4+0x228d0] ;  /* 0x0228d004ff107984 */ /* 0x000e620008000c00 */
[----:B------:R-:W-:Y:S06]  /*95c0*/  BAR.ARV 0x4, 0x180 ;  /* 0x0106000000007b1d */ /* 0x000fec0000002000 */
[----:B------:R-:W-:Y:S05]  /*95d0*/  BRA `(.L_x_418) ;  /* 0x0000000400fc7947 */ /* 0x000fea0003800000 */
.L_x_417:
[----:B0-----:R-:W0:Y:S01]  /*95e0*/  S2R R2, SR_TID.X ;  /* 0x0000000000027919 */ /* 0x001e220000002100 */
[----:B------:R-:W-:Y:S01]  /*95f0*/  ULDC UR4, c[0x0][0xc3c] ;  /* 0x00030f0000047ab9 */ /* 0x000fe20000000800 */
[----:B------:R-:W1:Y:S01]  /*9600*/  S2UR UR6, SR_CTAID.X ;  /* 0x00000000000679c3 */ /* 0x000e620000002500 */
[----:B------:R-:W-:Y:S01]  /*9610*/  ULDC UR5, c[0x0][0xc38] ;  /* 0x00030e0000057ab9 */ /* 0x000fe20000000800 */
[----:B0-----:R-:W-:-:S04]  /*9620*/  LOP3.LUT R5, R2, 0x1f, RZ, 0xc0, !PT ;  /* 0x0000001f02057812 */ /* 0x001fc800078ec0ff */
[----:B------:R-:W-:-:S04]  /*9630*/  ISETP.NE.AND P0, PT, R5, 0x1f, PT ;  /* 0x0000001f0500780c */ /* 0x000fc80003f05270 */
[----:B------:R-:W-:-:S13]  /*9640*/  ISETP.GE.OR P1, PT, R5, UR4, !P0 ;  /* 0x0000000405007c0c */ /* 0x000fda000c726670 */
[----:B------:R-:W0:Y:S02]  /*9650*/  @!P1 LDC.64 R2, c[0x0][0xc80] ;  /* 0x00032000ff029b82 */ /* 0x000e240000000a00 */
[----:B0-----:R-:W-:-:S05]  /*9660*/  @!P1 IMAD.WIDE.U32 R2, R5, 0x4, R2 ;  /* 0x0000000405029825 */ /* 0x001fca00078e0002 */
[----:B------:R-:W2:Y:S01]  /*9670*/  @!P1 LDG.E R0, desc[UR40][R2.64] ;  /* 0x0000002802009981 */ /* 0x000ea2000c1e1900 */
[C---:B------:R-:W-:Y:S01]  /*9680*/  ISETP.NE.AND P1, PT, R5.reuse, RZ, PT ;  /* 0x000000ff0500720c */ /* 0x040fe20003f25270 */
[----:B------:R-:W-:Y:S01]  /*9690*/  UMOV UR4, URZ ;  /* 0x0000003f00047c82 */ /* 0x000fe20008000000 */
[C---:B------:R-:W-:Y:S01]  /*96a0*/  ISETP.GE.U32.AND P2, PT, R5.reuse, 0x2, PT ;  /* 0x000000020500780c */ /* 0x040fe20003f46070 */
[----:B------:R-:W-:Y:S01]  /*96b0*/  IMAD.MOV.U32 R16, RZ, RZ, RZ ;  /* 0x000000ffff107224 */ /* 0x000fe200078e00ff */
[C---:B------:R-:W-:Y:S02]  /*96c0*/  ISETP.GE.U32.AND P3, PT, R5.reuse, 0x4, PT ;  /* 0x000000040500780c */ /* 0x040fe40003f66070 */
[C---:B------:R-:W-:Y:S02]  /*96d0*/  ISETP.GE.U32.AND P4, PT, R5.reuse, 0x8, PT ;  /* 0x000000080500780c */ /* 0x040fe40003f86070 */
[----:B------:R-:W-:Y:S01]  /*96e0*/  ISETP.GE.U32.AND P5, PT, R5, 0x10, PT ;  /* 0x000000100500780c */ /* 0x000fe20003fa6070 */
[----:B--2---:R-:W0:Y:S02]  /*96f0*/  SHFL.UP PT, R4, R0, 0x1, RZ ;  /* 0x0420000000047989 */ /* 0x004e2400000e00ff */
[----:B0-----:R-:W-:-:S05]  /*9700*/  SEL R7, R4, RZ, P1 ;  /* 0x000000ff04077207 */ /* 0x001fca0000800000 */
[----:B------:R-:W-:-:S05]  /*9710*/  IMAD.IADD R7, R0, 0x1, R7 ;  /* 0x0000000100077824 */ /* 0x000fca00078e0207 */
[----:B------:R-:W0:Y:S02]  /*9720*/  SHFL.UP PT, R4, R7, 0x2, RZ ;  /* 0x0440000007047989 */ /* 0x000e2400000e00ff */
        /* <DEDUP_REMOVED lines=11> */
[----:B------:R-:W0:Y:S02]  /*97e0*/  SHFL.IDX PT, R4, R2, 0x1f, 0x1f ;  /* 0x03e01f0002047f89 */ /* 0x000e2400000e0000 */
[----:B0-----:R-:W-:-:S04]  /*97f0*/  IMAD R4, R4, UR5, RZ ;  /* 0x0000000504047c24 */ /* 0x001fc8000f8e02ff */
[----:B------:R-:W-:Y:S01]  /*9800*/  IMAD.MOV.U32 R7, RZ, RZ, R4 ;  /* 0x000000ffff077224 */ /* 0x000fe200078e0004 */
[----:B-1----:R-:W-:-:S13]  /*9810*/  ISETP.GT.AND P6, PT, R4, UR6, PT ;  /* 0x0000000604007c0c */ /* 0x002fda000bfc4270 */
[----:B------:R-:W-:Y:S05]  /*9820*/  @P6 BRA `(.L_x_419) ;  /* 0x0000000000a06947 */ /* 0x000fea0003800000 */
[----:B------:R-:W0:Y:S01]  /*9830*/  LDC R6, c[0x0][0xc3c] ;  /* 0x00030f00ff067b82 */ /* 0x000e220000000800 */
[----:B------:R-:W-:Y:S01]  /*9840*/  IMAD.MOV.U32 R4, RZ, RZ, R7 ;  /* 0x000000ffff047224 */ /* 0x000fe200078e0007 */
[----:B------:R-:W-:Y:S01]  /*9850*/  UMOV UR4, URZ ;  /* 0x0000003f00047c82 */ /* 0x000fe20008000000 */
[----:B------:R-:W-:Y:S01]  /*9860*/  ULDC UR7, c[0x0][0xc3c] ;  /* 0x00030f0000077ab9 */ /* 0x000fe20000000800 */
[----:B------:R-:W-:-:S05]  /*9870*/  ULDC UR5, c[0x0][0xc38] ;  /* 0x00030e0000057ab9 */ /* 0x000fca0000000800 */
.L_x_423:
[----:B------:R-:W-:Y:S01]  /*9880*/  UIADD3 UR4, UR4, 0x1f, URZ ;  /* 0x0000001f04047890 */ /* 0x000fe2000fffe03f */
[----:B------:R-:W-:-:S05]  /*9890*/  IMAD.U32 R19, RZ, RZ, UR7 ;  /* 0x00000007ff137e24 */ /* 0x000fca000f8e00ff */
[----:B0-----:R-:W-:-:S13]  /*98a0*/  ISETP.LE.AND P6, PT, R6, UR4, PT ;  /* 0x0000000406007c0c */ /* 0x001fda000bfc3270 */
[----:B------:R-:W-:Y:S05]  /*98b0*/  @P6 BRA `(.L_x_420) ;  /* 0x0000000400206947 */ /* 0x000fea0003800000 */
[----:B------:R-:W-:Y:S01]  /*98c0*/  VIADD R7, R5, UR4 ;  /* 0x0000000405077c36 */ /* 0x000fe20008000000 */
[----:B------:R-:W-:Y:S01]  /*98d0*/  BSSY B0, `(.L_x_421) ;  /* 0x0000007000007945 */ /* 0x000fe20003800000 */
[----:B------:R-:W-:-:S03]  /*98e0*/  IMAD.MOV.U32 R0, RZ, RZ, RZ ;  /* 0x000000ffff007224 */ /* 0x000fc600078e00ff */
[----:B------:R-:W-:-:S13]  /*98f0*/  ISETP.GE.OR P6, PT, R7, R6, !P0 ;  /* 0x000000060700720c */ /* 0x000fda00047c6670 */
[----:B------:R-:W-:Y:S05]  /*9900*/  @P6 BRA `(.L_x_422) ;  /* 0x00000000000c6947 */ /* 0x000fea0003800000 */
[----:B------:R-:W0:Y:S02]  /*9910*/  LDC.64 R2, c[0x0][0xc80] ;  /* 0x00032000ff027b82 */ /* 0x000e240000000a00 */
[----:B0-----:R-:W-:-:S05]  /*9920*/  IMAD.WIDE R2, R7, 0x4, R2 ;  /* 0x0000000407027825 */ /* 0x001fca00078e0202 */
[----:B------:R0:W5:Y:S02]  /*9930*/  LDG.E R0, desc[UR40][R2.64] ;  /* 0x0000002802007981 */ /* 0x000164000c1e1900 */
.L_x_422:
[----:B------:R-:W-:Y:S05]  /*9940*/  BSYNC B0 ;  /* 0x0000000000007941 */ /* 0x000fea0003800000 */
.L_x_421:
[----:B0----5:R-:W0:Y:S02]  /*9950*/  SHFL.UP PT, R2, R0, 0x1, RZ ;  /* 0x0420000000027989 */ /* 0x021e2400000e00ff */
        /* <DEDUP_REMOVED lines=16> */
[----:B------:R-:W-:-:S05]  /*9a60*/  IMAD.IADD R4, R3, 0x1, R4 ;  /* 0x0000000103047824 */ /* 0x000fca00078e0204 */
[----:B------:R-:W-:-:S13]  /*9a70*/  ISETP.GT.AND P6, PT, R4, UR6, PT ;  /* 0x0000000604007c0c */ /* 0x000fda000bfc4270 */
[----:B------:R-:W-:Y:S05]  /*9a80*/  @!P6 BRA `(.L_x_423) ;  /* 0xfffffffc007ce947 */ /* 0x000fea000383ffff */
[----:B------:R-:W-:Y:S02]  /*9a90*/  IMAD.MOV.U32 R2, RZ, RZ, R9 ;  /* 0x000000ffff027224 */ /* 0x000fe400078e0009 */
[----:B------:R-:W-:-:S07]  /*9aa0*/  IMAD.MOV.U32 R7, RZ, RZ, R3 ;  /* 0x000000ffff077224 */ /* 0x000fce00078e0003 */
.L_x_419:
[----:B------:R-:W-:-:S04]  /*9ab0*/  IMAD.IADD R7, R4, 0x1, -R7 ;  /* 0x0000000104077824 */ /* 0x000fc800078e0a07 */
[----:B------:R-:W-:-:S05]  /*9ac0*/  IMAD R3, R2, UR5, R7 ;  /* 0x0000000502037c24 */ /* 0x000fca000f8e0207 */
[----:B------:R-:W-:-:S13]  /*9ad0*/  ISETP.GT.AND P0, PT, R3, UR6, PT ;  /* 0x0000000603007c0c */ /* 0x000fda000bf04270 */
[----:B------:R-:W-:-:S04]  /*9ae0*/  VOTE.ANY R6, PT, !P0 ;  /* 0x0000000000067806 */ /* 0x000fc800040e0100 */
[----:B------:R-:W0:Y:S01]  /*9af0*/  POPC R19, R6 ;  /* 0x0000000600137309 */ /* 0x000e220000000000 */
[----:B------:R-:W-:Y:S01]  /*9b00*/  ISETP.NE.AND P0, PT, R6, RZ, PT ;  /* 0x000000ff0600720c */ /* 0x000fe20003f05270 */
[----:B0-----:R-:W0:Y:S02]  /*9b10*/  SHFL.IDX PT, R0, R0, R19, 0x1f ;  /* 0x00001f1300007589 */ /* 0x001e2400000e0000 */
[----:B0-----:R-:W-:-:S04]  /*9b20*/  IABS R4, R0 ;  /* 0x0000000000047213 */ /* 0x001fc80000000000 */
[----:B------:R-:W0:Y:S08]  /*9b30*/  I2F.RP R8, R4 ;  /* 0x0000000400087306 */ /* 0x000e300000209400 */
[----:B0-----:R-:W0:Y:S02]  /*9b40*/  MUFU.RCP R8, R8 ;  /* 0x0000000800087308 */ /* 0x001e240000001000 */
[----:B0-----:R-:W-:-:S06]  /*9b50*/  VIADD R3, R8, 0xffffffe ;  /* 0x0ffffffe08037836 */ /* 0x001fcc0000000000 */
[----:B------:R-:W0:Y:S02]  /*9b60*/  F2I.FTZ.U32.TRUNC.NTZ R3, R3 ;  /* 0x0000000300037305 */ /* 0x000e24000021f000 */
[----:B0-----:R-:W-:Y:S01]  /*9b70*/  IMAD.MOV R11, RZ, RZ, -R3 ;  /* 0x000000ffff0b7224 */ /* 0x001fe200078e0a03 */
[----:B------:R-:W-:Y:S06]  /*9b80*/  @!P0 BRA `(.L_x_424) ;  /* 0x0000000000088947 */ /* 0x000fec0003800000 */
[----:B------:R-:W-:-:S05]  /*9b90*/  VIADD R9, R19, 0xffffffff ;  /* 0xffffffff13097836 */ /* 0x000fca0000000000 */
[----:B------:R0:W1:Y:S02]  /*9ba0*/  SHFL.IDX PT, R16, R2, R9, 0x1f ;  /* 0x00001f0902107589 */ /* 0x00006400000e0000 */
.L_x_424:
[----:B-1----:R-:W-:Y:S01]  /*9bb0*/  IMAD R16, R16, UR5, R7 ;  /* 0x0000000510107c24 */ /* 0x002fe2000f8e0207 */
[----:B------:R-:W-:Y:S01]  /*9bc0*/  IABS R6, R0 ;  /* 0x0000000000067213 */ /* 0x000fe20000000000 */
[----:B------:R-:W-:Y:S02]  /*9bd0*/  IMAD R7, R11, R4, RZ ;  /* 0x000000040b077224 */ /* 0x000fe400078e02ff */
[----:B0-----:R-:W-:Y:S02]  /*9be0*/  IMAD.MOV.U32 R2, RZ, RZ, RZ ;  /* 0x000000ffff027224 */ /* 0x001fe400078e00ff */
[----:B------:R-:W-:Y:S02]  /*9bf0*/  IMAD.MOV R6, RZ, RZ, -R6 ;  /* 0x000000ffff067224 */ /* 0x000fe400078e0a06 */
[----:B------:R-:W-:Y:S01]  /*9c00*/  IMAD.HI.U32 R2, R3, R7, R2 ;  /* 0x0000000703027227 */ /* 0x000fe200078e0002 */
[----:B------:R-:W-:-:S03]  /*9c10*/  IADD3 R7, -R16, UR6, RZ ;  /* 0x0000000610077c10 */ /* 0x000fc6000fffe1ff */
[----:B------:R-:W-:Y:S01]  /*9c20*/  VIADD R19, R19, UR4 ;  /* 0x0000000413137c36 */ /* 0x000fe20008000000 */
[----:B------:R-:W-:-:S05]  /*9c30*/  IABS R3, R7 ;  /* 0x0000000700037213 */ /* 0x000fca0000000000 */
[----:B------:R-:W-:-:S04]  /*9c40*/  IMAD.HI.U32 R2, R2, R3, RZ ;  /* 0x0000000302027227 */ /* 0x000fc800078e00ff */
[----:B------:R-:W-:-:S05]  /*9c50*/  IMAD R3, R2, R6, R3 ;  /* 0x0000000602037224 */ /* 0x000fca00078e0203 */
[----:B------:R-:W-:-:S13]  /*9c60*/  ISETP.GT.U32.AND P1, PT, R4, R3, PT ;  /* 0x000000030400720c */ /* 0x000fda0003f24070 */
[----:B------:R-:W-:Y:S02]  /*9c70*/  @!P1 IMAD.IADD R3, R3, 0x1, -R4 ;  /* 0x0000000103039824 */ /* 0x000fe400078e0a04 */
[----:B------:R-:W-:Y:S01]  /*9c80*/  @!P1 VIADD R2, R2, 0x1 ;  /* 0x0000000102029836 */ /* 0x000fe20000000000 */
[----:B------:R-:W-:Y:S02]  /*9c90*/  ISETP.NE.AND P1, PT, R0, RZ, PT ;  /* 0x000000ff0000720c */ /* 0x000fe40003f25270 */
[----:B------:R-:W-:Y:S02]  /*9ca0*/  ISETP.GE.U32.AND P0, PT, R3, R4, PT ;  /* 0x000000040300720c */ /* 0x000fe40003f06070 */
[----:B------:R-:W-:-:S04]  /*9cb0*/  LOP3.LUT R3, R7, R0, RZ, 0x3c, !PT ;  /* 0x0000000007037212 */ /* 0x000fc800078e3cff */
[----:B------:R-:W-:-:S07]  /*9cc0*/  ISETP.GE.AND P2, PT, R3, RZ, PT ;  /* 0x000000ff0300720c */ /* 0x000fce0003f46270 */
[----:B------:R-:W-:-:S06]  /*9cd0*/  @P0 VIADD R2, R2, 0x1 ;  /* 0x0000000102020836 */ /* 0x000fcc0000000000 */
[----:B------:R-:W-:Y:S01]  /*9ce0*/  @!P2 IMAD.MOV R2, RZ, RZ, -R2 ;  /* 0x000000ffff02a224 */ /* 0x000fe200078e0a02 */
[----:B------:R-:W-:-:S05]  /*9cf0*/  @!P1 LOP3.LUT R2, RZ, R0, RZ, 0x33, !PT ;  /* 0x00000000ff029212 */ /* 0x000fca00078e33ff */
[--C-:B------:R-:W-:Y:S02]  /*9d00*/  IMAD.MOV R17, RZ, RZ, -R2.reuse ;  /* 0x000000ffff117224 */ /* 0x100fe400078e0a02 */
[----:B------:R-:W-:Y:S02]  /*9d10*/  IMAD.MOV.U32 R18, RZ, RZ, R2 ;  /* 0x000000ffff127224 */ /* 0x000fe400078e0002 */
[----:B------:R-:W-:Y:S01]  /*9d20*/  IMAD R17, R0, R17, R7 ;  /* 0x0000001100117224 */ /* 0x000fe200078e0207 */
[----:B------:R-:W-:Y:S06]  /*9d30*/  BRA `(.L_x_425) ;  /* 0x00000000000c7947 */ /* 0x000fec0003800000 */
.L_x_420:
[----:B------:R-:W-:Y:S02]  /*9d40*/  IMAD.MOV.U32 R17, RZ, RZ, RZ ;  /* 0x000000ffff117224 */ /* 0x000fe400078e00ff */
[----:B------:R-:W-:Y:S02]  /*9d50*/  IMAD.U32 R16, RZ, RZ, UR6 ;  /* 0x00000006ff107e24 */ /* 0x000fe4000f8e00ff */
[----:B------:R-:W-:-:S07]  /*9d60*/  IMAD.MOV.U32 R18, RZ, RZ, RZ ;  /* 0x000000ffff127224 */ /* 0x000fce00078e00ff */
.L_x_425:
[----:B------:R-:W-:-:S13]  /*9d70*/  ISETP.NE.AND P0, PT, R5, RZ, PT ;  /* 0x000000ff0500720c */ /* 0x000fda0003f05270 */
[----:B------:R-:W0:Y:S01]  /*9d80*/  @!P0 S2R R3, SR_CgaCtaId ;  /* 0x0000000000038919 */ /* 0x000e220000008800 */
[----:B------:R-:W-:-:S04]  /*9d90*/  @!P0 MOV R0, 0x400 ;  /* 0x0000040000008802 */ /* 0x000fc80000000f00 */
[----:B0-----:R-:W-:-:S05]  /*9da0*/  @!P0 LEA R0, R3, R0, 0x18 ;  /* 0x0000000003008211 */ /* 0x001fca00078ec0ff */
[----:B------:R2:W-:Y:S01]  /*9db0*/  @!P0 STS.128 [R0+0x228d0], R16 ;  /* 0x0228d01000008388 */ /* 0x0005e20000000c00 */
[----:B------:R-:W-:Y:S06]  /*9dc0*/  BAR.ARV 0x5, 0x180 ;  /* 0x0146000000007b1d */ /* 0x000fec0000002000 */
.L_x_418:
[----:B--2---:R-:W-:Y:S01]  /*9dd0*/  IMAD.MOV.U32 R0, RZ, RZ, 0x1 ;  /* 0x00000001ff007424 */ /* 0x004fe200078e00ff */
[----:B------:R2:W-:Y:S01]  /*9de0*/  STL [R1+0x40], RZ ;  /* 0x000040ff01007387 */ /* 0x0005e20000100800 */
[----:B------:R-:W-:Y:S02]  /*9df0*/  ULDC UR4, c[0x0][0xc3c] ;  /* 0x00030f0000047ab9 */ /* 0x000fe40000000800 */
[----:B-1----:R-:W-:Y:S01]  /*9e00*/  ISETP.GE.AND P0, PT, R19, UR4, PT ;  /* 0x0000000413007c0c */ /* 0x002fe2000bf06270 */
[----:B------:R2:W-:Y:S04]  /*9e10*/  STL [R1+0x10], R0 ;  /* 0x0000100001007387 */ /* 0x0005e80000100800 */
[----:B------:R2:W-:Y:S08]  /*9e20*/  STL [R1+0x8], RZ ;  /* 0x000008ff01007387 */ /* 0x0005f00000100800 */
[----:B--2---:R-:W-:Y:S05]  /*9e30*/  @P0 BRA `(.L_x_426) ;  /* 0x0000005000700947 */ /* 0x004fea0003800000 */
[----:B------:R-:W1:Y:S01]  /*9e40*/  S2R R5, SR_TID.X ;  /* 0x0000000000057919 */ /* 0x000e620000002100 */
[----:B------:R-:W2:Y:S01]  /*9e50*/  S2UR UR5, SR_CgaCtaId ;  /* 0x00000000000579c3 */ /* 0x000ea20000008800 */
[----:B------:R-:W-:Y:S01]  /*9e60*/  UMOV UR4, 0x400 ;  /* 0x0000040000047882 */ /* 0x000fe20000000000 */
[----:B------:R-:W-:Y:S01]  /*9e70*/  BSSY B8, `(.L_x_426) ;  /* 0x0000518000087945 */ /* 0x000fe20003800000 */
[----:B------:R-:W-:Y:S01]  /*9e80*/  ULDC UR37, c[0x0][0xc] ;  /* 0x0000030000257ab9 */ /* 0x000fe20000000800 */
[----:B------:R-:W-:Y:S01]  /*9e90*/  ULDC.64 UR38, c[0x0][0x198] ;  /* 0x0000660000267ab9 */ /* 0x000fe20000000a00 */
[----:B--2---:R-:W-:Y:S01]  /*9ea0*/  ULEA UR4, UR5, UR4, 0x18 ;  /* 0x0000000405047291 */ /* 0x004fe2000f8ec03f */
[C---:B-1----:R-:W-:Y:S01]  /*9eb0*/  IMAD.SHL.U32 R0, R5.reuse, 0x8, RZ ;  /* 0x0000000805007824 */ /* 0x042fe200078e00ff */
[----:B------:R-:W-:-:S04]  /*9ec0*/  LOP3.LUT R4, R5, 0x7f, RZ, 0xc0, !PT ;  /* 0x0000007f05047812 */ /* 0x000fc800078ec0ff */
[----:B0-----:R-:W-:-:S04]  /*9ed0*/  LOP3.LUT R2, R0, 0x1f8, RZ, 0xc0, !PT ;  /* 0x000001f800027812 */ /* 0x001fc800078ec0ff */
[----:B------:R-:W-:Y:S01]  /*9ee0*/  LOP3.LUT R3, R2, 0x38, R5, 0x78, !PT ;  /* 0x0000003802037812 */ /* 0x000fe200078e7805 */
[----:B------:R-:W-:-:S05]  /*9ef0*/  IMAD.SHL.U32 R2, R4, 0x8, RZ ;  /* 0x0000000804027824 */ /* 0x000fca00078e00ff */
[----:B------:R-:W-:Y:S01]  /*9f00*/  LOP3.LUT R2, R3, 0x200, R2, 0xf8, !PT ;  /* 0x0000020003027812 */ /* 0x000fe200078ef802 */
[----:B------:R-:W-:Y:S01]  /*9f10*/  IMAD.SHL.U32 R3, R5, 0x10, RZ ;  /* 0x0000001005037824 */ /* 0x000fe200078e00ff */
[----:B------:R-:W-:Y:S01]  /*9f20*/  SHF.R.U32.HI R5, RZ, 0x3, R4 ;  /* 0x00000003ff057819 */ /* 0x000fe20000011604 */
[----:B------:R-:W-:-:S03]  /*9f30*/  IMAD.U32 R4, RZ, RZ, UR4 ;  /* 0x00000004ff047e24 */ /* 0x000fc6000f8e00ff */
[----:B------:R-:W-:Y:S01]  /*9f40*/  LOP3.LUT R0, R5, 0x70, R3, 0xf8, !PT ;  /* 0x0000007005007812 */ /* 0x000fe200078ef803 */
[----:B------:R-:W-:Y:S01]  /*9f50*/  IMAD R2, R2, 0x2, R4 ;  /* 0x0000000202027824 */ /* 0x000fe200078e0204 */
[----:B------:R0:W-:Y:S01]  /*9f60*/  STL [R1+0x4], R4 ;  /* 0x0000040401007387 */ /* 0x0001e20000100800 */
[----:B------:R-:W-:-:S03]  /*9f70*/  IMAD.MOV.U32 R0, RZ, RZ, 0x1 ;  /* 0x00000001ff007424 */ /* 0x000fc600078e00ff */
[----:B------:R0:W-:Y:S04]  /*9f80*/  STL [R1+0x24], R2 ;  /* 0x0000240201007387 */ /* 0x0001e80000100800 */
[----:B------:R0:W-:Y:S04]  /*9f90*/  STL [R1+0x8], RZ ;  /* 0x000008ff01007387 */ /* 0x0001e80000100800 */
[----:B------:R0:W-:Y:S04]  /*9fa0*/  STL [R1+0x10], R0 ;  /* 0x0000100001007387 */ /* 0x0001e80000100800 */
[----:B------:R0:W-:Y:S02]  /*9fb0*/  STL [R1+0x40], RZ ;  /* 0x000040ff01007387 */ /* 0x0001e40000100800 */
.L_x_528:
[----:B012---:R-:W0:Y:S02]  /*9fc0*/  LDC.64 R2, c[0x0][0xc88] ;  /* 0x00032200ff027b82 */ /* 0x007e240000000a00 */
[----:B0-----:R-:W-:-:S05]  /*9fd0*/  IMAD.WIDE R2, R19, 0x4, R2 ;  /* 0x0000000413027825 */ /* 0x001fca00078e0202 */
[----:B------:R-:W2:Y:S01]  /*9fe0*/  LDG.E R11, desc[UR40][R2.64] ;  /* 0x00000028020b7981 */ /* 0x000ea2000c1e1900 */
[----:B------:R-:W-:Y:S05]  /*9ff0*/  YIELD ;  /* 0x0000000000007946 */ /* 0x000fea0003800000 */
[----:B------:R-:W-:Y:S01]  /*a000*/  ULDC.64 UR4, c[0x0][0xa28] ;  /* 0x00028a0000047ab9 */ /* 0x000fe20000000a00 */
[----:B---3--:R-:W-:Y:S01]  /*a010*/  IMAD.MOV.U32 R0, RZ, RZ, RZ ;  /* 0x000000ffff007224 */ /* 0x008fe200078e00ff */
[----:B------:R-:W-:Y:S01]  /*a020*/  ISETP.NE.U32.AND P0, PT, RZ, UR4, PT ;  /* 0x00000004ff007c0c */ /* 0x000fe2000bf05070 */
[----:B------:R-:W-:Y:S01]  /*a030*/  IMAD.MOV.U32 R6, RZ, RZ, RZ ;  /* 0x000000ffff067224 */ /* 0x000fe200078e00ff */
[----:B------:R-:W-:Y:S01]  /*a040*/  ULDC.64 UR6, c[0x0][0xa18] ;  /* 0x0002860000067ab9 */ /* 0x000fe20000000a00 */
[----:B------:R-:W-:Y:S01]  /*a050*/  ULDC.64 UR8, c[0x0][0xa08] ;  /* 0x0002820000087ab9 */ /* 0x000fe20000000a00 */
[----:B------:R-:W-:-:S02]  /*a060*/  ISETP.NE.AND.EX P0, PT, RZ, UR5, PT, P0 ;  /* 0x00000005ff007c0c */ /* 0x000fc4000bf05300 */
[----:B--2---:R-:W-:Y:S01]  /*a070*/  SHF.R.S32.HI R4, RZ, 0x1f, R11 ;  /* 0x0000001fff047819 */ /* 0x004fe2000001140b */
[----:B------:R-:W-:-:S10]  /*a080*/  IMAD.SHL.U32 R10, R11, 0x4, RZ ;  /* 0x000000040b0a7824 */ /* 0x000fd400078e00ff */
[C---:B------:R-:W-:Y:S01]  /*a090*/  @P0 LEA R2, P1, R11.reuse, UR4, 0x2 ;  /* 0x000000040b020c11 */ /* 0x040fe2000f8210ff */
[----:B------:R-:W-:Y:S03]  /*a0a0*/  STL [R1+0x20], R11 ;  /* 0x0000200b01007387 */ /* 0x000fe60000100800 */
[C-C-:B------:R-:W-:Y:S01]  /*a0b0*/  @P0 LEA.HI.X R3, R11.reuse, UR5, R4.reuse, 0x2, P1 ;  /* 0x000000050b030c11 */ /* 0x140fe200088f1404 */
[----:B------:R-:W-:Y:S01]  /*a0c0*/  ULDC.64 UR4, c[0x0][0xa00] ;  /* 0x0002800000047ab9 */ /* 0x000fe20000000a00 */
[----:B------:R-:W-:Y:S01]  /*a0d0*/  SHF.L.U64.HI R9, R11, 0x2, R4 ;  /* 0x000000020b097819 */ /* 0x000fe20000010204 */
[----:B------:R0:W-:Y:S01]  /*a0e0*/  STL [R1+0x34], R4 ;  /* 0x0000340401007387 */ /* 0x0001e20000100800 */
[----:B------:R-:W-:-:S03]  /*a0f0*/  ISETP.NE.U32.AND P1, PT, RZ, UR4, PT ;  /* 0x00000004ff007c0c */ /* 0x000fc6000bf25070 */
[----:B-----5:R1:W5:Y:S01]  /*a100*/  @P0 LDG.E R0, desc[UR40][R2.64] ;  /* 0x0000002802000981 */ /* 0x020362000c1e1900 */
[----:B------:R-:W-:Y:S01]  /*a110*/  ISETP.NE.AND.EX P1, PT, RZ, UR5, PT, P1 ;  /* 0x00000005ff007c0c */ /* 0x000fe2000bf25310 */
[----:B------:R-:W-:Y:S01]  /*a120*/  IMAD.MOV.U32 R8, RZ, RZ, RZ ;  /* 0x000000ffff087224 */ /* 0x000fe200078e00ff */
[----:B------:R-:W-:Y:S01]  /*a130*/  ISETP.NE.U32.AND P2, PT, RZ, UR6, PT ;  /* 0x00000006ff007c0c */ /* 0x000fe2000bf45070 */
[----:B------:R-:W-:Y:S01]  /*a140*/  STL [R1], R10 ;  /* 0x0000000a01007387 */ /* 0x000fe20000100800 */
[----:B------:R-:W-:Y:S02]  /*a150*/  ISETP.NE.U32.AND P0, PT, RZ, UR8, PT ;  /* 0x00000008ff007c0c */ /* 0x000fe4000bf05070 */
[----:B------:R-:W-:Y:S01]  /*a160*/  ISETP.NE.AND.EX P2, PT, RZ, UR7, PT, P2 ;  /* 0x00000007ff007c0c */ /* 0x000fe2000bf45320 */
[----:B------:R-:W-:Y:S01]  /*a170*/  STL [R1+0x14], R9 ;  /* 0x0000140901007387 */ /* 0x000fe20000100800 */
[----:B------:R-:W-:Y:S02]  /*a180*/  ISETP.NE.AND.EX P0, PT, RZ, UR9, PT, P0 ;  /* 0x00000009ff007c0c */ /* 0x000fe4000bf05300 */
[----:B-1----:R-:W-:-:S02]  /*a190*/  IADD3 R2, P3, R10, UR4, RZ ;  /* 0x000000040a027c10 */ /* 0x002fc4000ff7e0ff */
[----:B0-----:R-:W-:Y:S02]  /*a1a0*/  IADD3 R4, P4, R10, UR8, RZ ;  /* 0x000000080a047c10 */ /* 0x001fe4000ff9e0ff */
[C---:B------:R-:W-:Y:S01]  /*a1b0*/  IADD3.X R3, R9.reuse, UR5, RZ, P3, !PT ;  /* 0x0000000509037c10 */ /* 0x040fe20009ffe4ff */
[----:B------:R-:W-:Y:S01]  /*a1c0*/  ULDC UR4, c[0x0][0x288] ;  /* 0x0000a20000047ab9 */ /* 0x000fe20000000800 */
[----:B------:R-:W-:-:S03]  /*a1d0*/  IADD3.X R5, R9, UR9, RZ, P4, !PT ;  /* 0x0000000909057c10 */ /* 0x000fc6000a7fe4ff */
[----:B------:R-:W2:Y:S01]  /*a1e0*/  @P1 LDG.E R6, desc[UR40][R2.64] ;  /* 0x0000002802061981 */ /* 0x000ea2000c1e1900 */
[----:B------:R-:W-:Y:S01]  /*a1f0*/  IMAD.U32 R12, RZ, RZ, UR4 ;  /* 0x00000004ff0c7e24 */ /* 0x000fe2000f8e00ff */
[----:B------:R-:W-:Y:S02]  /*a200*/  ULDC.64 UR4, c[0x0][0x418] ;  /* 0x0001060000047ab9 */ /* 0x000fe40000000a00 */
[----:B------:R-:W5:Y:S04]  /*a210*/  @P0 LDG.E R8, desc[UR40][R4.64] ;  /* 0x0000002804080981 */ /* 0x000f68000c1e1900 */
[----:B--2---:R0:W-:Y:S02]  /*a220*/  STL [R1+0x30], R6 ;  /* 0x0000300601007387 */ /* 0x0041e40000100800 */
[----:B0-----:R-:W-:-:S04]  /*a230*/  @P2 IADD3 R6, P3, R10, UR6, RZ ;  /* 0x000000060a062c10 */ /* 0x001fc8000ff7e0ff */
[----:B------:R-:W-:-:S05]  /*a240*/  @P2 IADD3.X R7, R9, UR7, RZ, P3, !PT ;  /* 0x0000000709072c10 */ /* 0x000fca0009ffe4ff */
[----:B------:R0:W2:Y:S01]  /*a250*/  @P2 LDG.E R12, desc[UR40][R6.64] ;  /* 0x00000028060c2981 */ /* 0x0000a2000c1e1900 */
[----:B------:R-:W-:-:S03]  /*a260*/  UISETP.NE.U32.AND UP0, UPT, UR4, URZ, UPT ;  /* 0x0000003f0400728c */ /* 0x000fc6000bf05070 */
[----:B------:R-:W-:Y:S01]  /*a270*/  ULDC UR4, c[0x0][0x424] ;  /* 0x0001090000047ab9 */ /* 0x000fe20000000800 */
[----:B------:R-:W-:-:S03]  /*a280*/  UISETP.NE.AND.EX UP0, UPT, UR5, URZ, UPT, UP0 ;  /* 0x0000003f0500728c */ /* 0x000fc6000bf05300 */
[----:B------:R-:W-:Y:S01]  /*a290*/  ULDC UR5, c[0x0][0x2f0] ;  /* 0x0000bc0000057ab9 */ /* 0x000fe20000000800 */
[----:B------:R-:W-:-:S04]  /*a2a0*/  USEL UR4, UR4, 0x1, UP0 ;  /* 0x0000000104047887 */ /* 0x000fc80008000000 */
[----:B------:R-:W-:-:S06]  /*a2b0*/  UIMAD UR4, UR4, UR5, URZ ;  /* 0x00000005040472a4 */ /* 0x000fcc000f8e023f */
[----:B0-----:R-:W-:Y:S01]  /*a2c0*/  IMAD.U32 R6, RZ, RZ, UR4 ;  /* 0x00000004ff067e24 */ /* 0x001fe2000f8e00ff */
[----:B--2---:R0:W-:Y:S01]  /*a2d0*/  STL [R1+0x3c], R12 ;  /* 0x00003c0c01007387 */ /* 0x0041e20000100800 */
[----:B------:R-:W-:Y:S05]  /*a2e0*/  @P2 BRA `(.L_x_427) ;  /* 0x0000000000142947 */ /* 0x000fea0003800000 */
[----:B------:R-:W-:Y:S05]  /*a2f0*/  @!P1 BRA `(.L_x_427) ;  /* 0x0000000000109947 */ /* 0x000fea0003800000 */
[----:B------:R-:W2:Y:S04]  /*a300*/  LDG.E R7, desc[UR40][R2.64] ;  /* 0x0000002802077981 */ /* 0x000ea8000c1e1900 */
[----:B------:R-:W2:Y:S02]  /*a310*/  LDG.E R2, desc[UR40][R2.64+0x4] ;  /* 0x0000042802027981 */ /* 0x000ea4000c1e1900 */
[----:B--2---:R-:W-:-:S05]  /*a320*/  IMAD.IADD R2, R2, 0x1, -R7 ;  /* 0x0000000102027824 */ /* 0x004fca00078e0a07 */
[----:B------:R1:W-:Y:S02]  /*a330*/  STL [R1+0x3c], R2 ;  /* 0x00003c0201007387 */ /* 0x0003e40000100800 */
.L_x_427:
[----:B-1----:R-:W-:Y:S01]  /*a340*/  IMAD.MOV.U32 R2, RZ, RZ, R11 ;  /* 0x000000ffff027224 */ /* 0x002fe200078e000b */
[----:B------:R-:W-:Y:S01]  /*a350*/  ULDC.64 UR4, c[0x0][0xa20] ;  /* 0x0002880000047ab9 */ /* 0x000fe20000000a00 */
[----:B-----5:R-:W-:Y:S01]  /*a360*/  IMAD.IADD R3, R8, 0x1, R0 ;  /* 0x0000000108037824 */ /* 0x020fe200078e0200 */
[----:B------:R-:W-:Y:S02]  /*a370*/  ISETP.NE.U32.AND P1, PT, RZ, UR4, PT ;  /* 0x00000004ff007c0c */ /* 0x000fe4000bf25070 */
[----:B------:R1:W-:Y:S02]  /*a380*/  STL [R1+0xc], R2 ;  /* 0x00000c0201007387 */ /* 0x0003e40000100800 */
[----:B------:R-:W-:Y:S02]  /*a390*/  ISETP.NE.AND.EX P1, PT, RZ, UR5, PT, P1 ;  /* 0x00000005ff007c0c */ /* 0x000fe4000bf25310 */
[----:B------:R1:W-:Y:S11]  /*a3a0*/  STL [R1+0x1c], R3 ;  /* 0x00001c0301007387 */ /* 0x0003f60000100800 */
[----:B-1----:R-:W-:Y:S05]  /*a3b0*/  @!P1 BRA `(.L_x_428) ;  /* 0x0000000000109947 */ /* 0x002fea0003800000 */
[----:B------:R-:W-:-:S04]  /*a3c0*/  IADD3 R6, P0, R10, UR4, RZ ;  /* 0x000000040a067c10 */ /* 0x000fc8000ff1e0ff */
[----:B------:R-:W-:-:S05]  /*a3d0*/  IADD3.X R7, R9, UR5, RZ, P0, !PT ;  /* 0x0000000509077c10 */ /* 0x000fca00087fe4ff */
[----:B------:R1:W5:Y:S01]  /*a3e0*/  LDG.E R6, desc[UR40][R6.64] ;  /* 0x0000002806067981 */ /* 0x000362000c1e1900 */
[----:B------:R-:W-:Y:S05]  /*a3f0*/  BRA `(.L_x_429) ;  /* 0x0000000000107947 */ /* 0x000fea0003800000 */
.L_x_428:
[----:B------:R-:W-:Y:S05]  /*a400*/  @!P0 BRA `(.L_x_429) ;  /* 0x00000000000c8947 */ /* 0x000fea0003800000 */
[----:B------:R-:W2:Y:S04]  /*a410*/  LDG.E R6, desc[UR40][R4.64] ;  /* 0x0000002804067981 */ /* 0x000ea8000c1e1900 */
[----:B------:R-:W2:Y:S02]  /*a420*/  LDG.E R4, desc[UR40][R4.64+0x4] ;  /* 0x0000042804047981 */ /* 0x000ea4000c1e1900 */
[----:B--2---:R-:W-:-:S07]  /*a430*/  IMAD.IADD R6, R4, 0x1, -R6 ;  /* 0x0000000104067824 */ /* 0x004fce00078e0a06 */
.L_x_429:
[----:B-----5:R-:W-:Y:S01]  /*a440*/  IMAD.IADD R2, R6, 0x1, -R0 ;  /* 0x0000000106027824 */ /* 0x020fe200078e0a00 */
[----:B------:R-:W-:Y:S03]  /*a450*/  BSSY B7, `(.L_x_430) ;  /* 0x0000417000077945 */ /* 0x000fe60003800000 */
[C---:B------:R-:W-:Y:S01]  /*a460*/  VIADD R0, R2.reuse, 0x5f ;  /* 0x0000005f02007836 */ /* 0x040fe20000000000 */
[----:B------:R2:W-:Y:S01]  /*a470*/  STL [R1+0x38], R2 ;  /* 0x0000380201007387 */ /* 0x0005e20000100800 */
[----:B------:R-:W-:Y:S02]  /*a480*/  ISETP.GT.AND P0, PT, R2, RZ, PT ;  /* 0x000000ff0200720c */ /* 0x000fe40003f04270 */
[----:B------:R-:W-:-:S05]  /*a490*/  IMAD.HI R0, R0, 0x2aaaaaab, RZ ;  /* 0x2aaaaaab00007827 */ /* 0x000fca00078e02ff */
[----:B--2---:R-:W-:-:S04]  /*a4a0*/  SHF.R.U32.HI R2, RZ, 0x1f, R0 ;  /* 0x0000001fff027819 */ /* 0x004fc80000011600 */
[----:B------:R-:W-:-:S05]  /*a4b0*/  LEA.HI.SX32 R0, R0, R2, 0x1c ;  /* 0x0000000200007211 */ /* 0x000fca00078fe2ff */
[----:B------:R2:W-:Y:S01]  /*a4c0*/  STL [R1+0x2c], R0 ;  /* 0x00002c0001007387 */ /* 0x0005e20000100800 */
[----:B------:R-:W-:Y:S05]  /*a4d0*/  @P0 BRA `(.L_x_431) ;  /* 0x0000000000440947 */ /* 0x000fea0003800000 */
[----:B------:R-:W3:Y:S02]  /*a4e0*/  S2R R3, SR_TID.X ;  /* 0x0000000000037919 */ /* 0x000ee40000002100 */
[----:B---3--:R-:W-:-:S04]  /*a4f0*/  LOP3.LUT R3, R3, 0x7f, RZ, 0xc0, !PT ;  /* 0x0000007f03037812 */ /* 0x008fc800078ec0ff */
[----:B------:R-:W-:-:S13]  /*a500*/  ISETP.NE.AND P0, PT, R3, RZ, PT ;  /* 0x000000ff0300720c */ /* 0x000fda0003f05270 */
[----:B------:R-:W-:Y:S05]  /*a510*/  @P0 BRA `(.L_x_432) ;  /* 0x0000004000280947 */ /* 0x000fea0003800000 */
[----:B------:R-:W3:Y:S01]  /*a520*/  S2R R5, SR_LANEID ;  /* 0x0000000000057919 */ /* 0x000ee20000000000 */
[----:B------:R-:W-:Y:S01]  /*a530*/  VOTEU.ANY UR4, UPT, PT ;  /* 0x0000000000047886 */ /* 0x000fe200038e0100 */
[----:B------:R-:W4:Y:S01]  /*a540*/  LDC.64 R2, c[0x0][0xc60] ;  /* 0x00031800ff027b82 */ /* 0x000f220000000a00 */
[----:B--2---:R-:W3:Y:S02]  /*a550*/  FLO.U32 R0, UR4 ;  /* 0x0000000400007d00 */ /* 0x004ee400080e0000 */
[----:B---3--:R-:W-:-:S06]  /*a560*/  ISETP.EQ.U32.AND P0, PT, R0, R5, PT ;  /* 0x000000050000720c */ /* 0x008fcc0003f02070 */
[----:B------:R-:W4:Y:S07]  /*a570*/  POPC R5, UR4 ;  /* 0x0000000400057d09 */ /* 0x000f2e0008000000 */
[----:B----4-:R-:W2:Y:S01]  /*a580*/  @P0 ATOMG.E.ADD.STRONG.GPU PT, R3, desc[UR40][R2.64], R5 ;  /* 0x00000005020309a8 */ /* 0x010ea200081ee1e8 */
[----:B------:R-:W3:Y:S02]  /*a590*/  S2R R4, SR_LTMASK ;  /* 0x0000000000047919 */ /* 0x000ee40000003900 */
[----:B---3--:R-:W-:-:S04]  /*a5a0*/  LOP3.LUT R4, R4, UR4, RZ, 0xc0, !PT ;  /* 0x0000000404047c12 */ /* 0x008fc8000f8ec0ff */
[----:B-1----:R-:W1:Y:S01]  /*a5b0*/  POPC R7, R4 ;  /* 0x0000000400077309 */ /* 0x002e620000000000 */
[----:B--2---:R-:W1:Y:S02]  /*a5c0*/  SHFL.IDX PT, R0, R3, R0, 0x1f ;  /* 0x00001f0003007589 */ /* 0x004e6400000e0000 */
[----:B-1----:R-:W-:Y:S01]  /*a5d0*/  IADD3 R16, R0, UR37, R7 ;  /* 0x0000002500107c10 */ /* 0x002fe2000fffe007 */
[----:B------:R-:W-:Y:S06]  /*a5e0*/  BRA `(.L_x_432) ;  /* 0x0000003c00f47947 */ /* 0x000fec0003800000 */
.L_x_431:
[----:B--2---:R-:W2:Y:S01]  /*a5f0*/  LDL R0, [R1+0x4] ;  /* 0x0000040001007983 */ /* 0x004ea20000100800 */
[----:B------:R-:W-:Y:S01]  /*a600*/  BSSY B6, `(.L_x_433) ;  /* 0x0000014000067945 */ /* 0x000fe20003800000 */
[----:B--2---:R-:W-:-:S05]  /*a610*/  VIADD R0, R0, 0x1c400 ;  /* 0x0001c40000007836 */ /* 0x004fca0000000000 */
[----:B------:R-:W-:-:S13]  /*a620*/  LOP3.LUT P0, RZ, R0, 0x3ff, RZ, 0xc0, !PT ;  /* 0x000003ff00ff7812 */ /* 0x000fda000780c0ff */
        /* <DEDUP_REMOVED lines=13> */
[----:B0-----:R-:W-:Y:S02]  /*a700*/  IMAD.MOV.U32 R12, RZ, RZ, 0x1 ;  /* 0x00000001ff0c7424 */ /* 0x001fe400078e00ff */
[----:B------:R-:W-:-:S07]  /*a710*/  IMAD.MOV.U32 R13, RZ, RZ, RZ ;  /* 0x000000ffff0d7224 */ /* 0x000fce00078e00ff */
[----:B------:R-:W-:-:S07]  /*a720*/  LEPC R20, `(.L_x_434) ;  /* 0x000000001014794e */ /* 0x000fce0000000000 */
[----:B--2---:R-:W-:Y:S05]  /*a730*/  CALL.ABS.NOINC R2 ;  /* 0x0000000002007343 */ /* 0x004fea0003c00000 */
.L_x_434:
[----:B------:R-:W-:Y:S05]  /*a740*/  BSYNC B6 ;  /* 0x0000000000067941 */ /* 0x000fea0003800000 */
.L_x_433:
[----:B------:R-:W2:Y:S01]  /*a750*/  LDL R2, [R1+0x4] ;  /* 0x0000040001027983 */ /* 0x000ea20000100800 */
        /* <DEDUP_REMOVED lines=12> */
[----:B-1----:R-:W-:-:S02]  /*a820*/  IMAD.U32 R7, RZ, RZ, UR9 ;  /* 0x00000009ff077e24 */ /* 0x002fc4000f8e00ff */
[----:B------:R-:W-:Y:S02]  /*a830*/  IMAD.U32 R10, RZ, RZ, UR4 ;  /* 0x00000004ff0a7e24 */ /* 0x000fe4000f8e00ff */
[----:B------:R-:W-:Y:S02]  /*a840*/  IMAD.U32 R11, RZ, RZ, UR5 ;  /* 0x00000005ff0b7e24 */ /* 0x000fe4000f8e00ff */
[----:B------:R-:W-:Y:S02]  /*a850*/  IMAD.MOV.U32 R8, RZ, RZ, 0x70 ;  /* 0x00000070ff087424 */ /* 0x000fe400078e00ff */
[----:B0-----:R-:W-:Y:S02]  /*a860*/  IMAD.MOV.U32 R12, RZ, RZ, 0x1 ;  /* 0x00000001ff0c7424 */ /* 0x001fe400078e00ff */
[----:B--2---:R-:W-:-:S07]  /*a870*/  IMAD.MOV.U32 R13, RZ, RZ, RZ ;  /* 0x000000ffff0d7224 */ /* 0x004fce00078e00ff */
[----:B------:R-:W-:-:S07]  /*a880*/  LEPC R20, `(.L_x_437) ;  /* 0x000000001014794e */ /* 0x000fce0000000000 */
[----:B---3--:R-:W-:Y:S05]  /*a890*/  CALL.ABS.NOINC R2 ;  /* 0x0000000002007343 */ /* 0x008fea0003c00000 */
.L_x_437:
[----:B------:R-:W-:Y:S01]  /*a8a0*/  MOV R2, 0x0 ;  /* 0x0000000000027802 */ /* 0x000fe20000000f00 */
        /* <DEDUP_REMOVED lines=15> */
.L_x_436:
[----:B------:R-:W-:Y:S05]  /*a9a0*/  BSYNC B6 ;  /* 0x0000000000067941 */ /* 0x000fea0003800000 */
.L_x_435:
[----:B------:R-:W2:Y:S01]  /*a9b0*/  LDL.LU R2, [R1] ;  /* 0x0000000001027983 */ /* 0x000ea20000300800 */
[----:B------:R-:W-:-:S03]  /*a9c0*/  ULDC.64 UR4, c[0x0][0x9f8] ;  /* 0x00027e0000047ab9 */ /* 0x000fc60000000a00 */
[----:B------:R-:W3:Y:S04]  /*a9d0*/  LDL.LU R4, [R1+0x14] ;  /* 0x0000140001047983 */ /* 0x000ee80000300800 */
[----:B-1----:R-:W4:Y:S01]  /*a9e0*/  LDL R7, [R1+0xc] ;  /* 0x00000c0001077983 */ /* 0x002f220000100800 */
[----:B------:R-:W-:-:S03]  /*a9f0*/  ISETP.NE.U32.AND P0, PT, RZ, UR4, PT ;  /* 0x00000004ff007c0c */ /* 0x000fc6000bf05070 */
[----:B------:R-:W5:Y:S01]  /*aa00*/  LDL R0, [R1+0x2c] ;  /* 0x00002c0001007983 */ /* 0x000f620000100800 */
[----:B------:R-:W-:-:S13]  /*aa10*/  ISETP.NE.AND.EX P0, PT, RZ, UR5, PT, P0 ;  /* 0x00000005ff007c0c */ /* 0x000fda000bf05300 */
[----:B--2---:R-:W-:-:S04]  /*aa20*/  @P0 IADD3 R2, P1, R2, UR4, RZ ;  /* 0x0000000402020c10 */ /* 0x004fc8000ff3e0ff */
[----:B---3--:R-:W-:Y:S01]  /*aa30*/  @P0 IADD3.X R3, R4, UR5, RZ, P1, !PT ;  /* 0x0000000504030c10 */ /* 0x008fe20008ffe4ff */
[----:B------:R-:W-:-:S04]  /*aa40*/  ULDC.64 UR4, c[0x0][0xa08] ;  /* 0x0002820000047ab9 */ /* 0x000fc80000000a00 */
[----:B----4-:R1:W2:Y:S01]  /*aa50*/  @P0 LDG.E R7, desc[UR40][R2.64] ;  /* 0x0000002802070981 */ /* 0x0102a2000c1e1900 */
[----:B-----5:R-:W-:Y:S01]  /*aa60*/  VIADD R9, R0, 0xffffffff ;  /* 0xffffffff00097836 */ /* 0x020fe20000000000 */
[----:B-1----:R-:W1:Y:S01]  /*aa70*/  LDC.64 R2, c[0x0][0x418] ;  /* 0x00010600ff027b82 */ /* 0x002e620000000a00 */
[----:B--2---:R-:W-:Y:S01]  /*aa80*/  SHF.R.S32.HI R8, RZ, 0x1f, R7 ;  /* 0x0000001fff087819 */ /* 0x004fe20000011407 */
[----:B------:R2:W-:Y:S04]  /*aa90*/  @P0 STL [R1+0xc], R7 ;  /* 0x00000c0701000387 */ /* 0x0005e80000100800 */
[----:B------:R2:W-:Y:S04]  /*aaa0*/  STL [R1+0x28], R9 ;  /* 0x0000280901007387 */ /* 0x0005e80000100800 */
[----:B------:R2:W-:Y:S01]  /*aab0*/  STL [R1+0x14], R8 ;  /* 0x0000140801007387 */ /* 0x0005e20000100800 */
[----:B-1----:R-:W-:Y:S01]  /*aac0*/  LOP3.LUT P0, RZ, R2, UR4, RZ, 0xfc, !PT ;  /* 0x0000000402ff7c12 */ /* 0x002fe2000f80fcff */
[----:B------:R-:W-:-:S03]  /*aad0*/  UMOV UR4, 0xffffffff ;  /* 0xffffffff00047882 */ /* 0x000fc60000000000 */
[----:B------:R-:W-:-:S04]  /*aae0*/  LOP3.LUT P0, RZ, R3, UR5, RZ, 0xfc, P0 ;  /* 0x0000000503ff7c12 */ /* 0x000fc8000800fcff */
[----:B------:R-:W-:Y:S01]  /*aaf0*/  SEL R0, R7, RZ, !P0 ;  /* 0x000000ff07007207 */ /* 0x000fe20004000000 */
[----:B--2---:R-:W-:Y:S08]  /*ab00*/  BRA.DIV UR4, `(.L_x_438) ;  /* 0x0000004a04987947 */ /* 0x004ff0000b800000 */
[----:B------:R-:W1:Y:S02]  /*ab10*/  S2R R4, SR_TID.X ;  /* 0x0000000000047919 */ /* 0x000e640000002100 */
[----:B-1----:R-:W-:-:S04]  /*ab20*/  SHF.R.U32.HI R4, RZ, 0x5, R4 ;  /* 0x00000005ff047819 */ /* 0x002fc80000011604 */
[----:B------:R-:W-:-:S05]  /*ab30*/  LOP3.LUT R4, R4, 0x3, RZ, 0xc0, !PT ;  /* 0x0000000304047812 */ /* 0x000fca00078ec0ff */
[----:B------:R1:W2:Y:S02]  /*ab40*/  SHFL.IDX PT, R14, R4, RZ, 0x1f ;  /* 0x00001fff040e7589 */ /* 0x0002a400000e0000 */
.L_x_544:
[----:B------:R-:W-:Y:S01]  /*ab50*/  PLOP3.LUT P1, PT, PT, PT, PT, 0x8, 0x0 ;  /* 0x000000000000781c */ /* 0x000fe20003f2e170 */
[----:B------:R3:W-:Y:S01]  /*ab60*/  STL [R1], R0 ;  /* 0x0000000001007387 */ /* 0x0007e20000100800 */
[----:B--2---:R-:W-:Y:S02]  /*ab70*/  ISETP.NE.AND P0, PT, R14, RZ, PT ;  /* 0x000000ff0e00720c */ /* 0x004fe40003f05270 */
[----:B---3--:R-:W-:-:S05]  /*ab80*/  P2R R0, PR, RZ, 0x2 ;  /* 0x00000002ff007803 */ /* 0x008fca0000000000 */
[----:B------:R2:W-:Y:S06]  /*ab90*/  STL [R1+0x18], R0 ;  /* 0x0000180001007387 */ /* 0x0005ec0000100800 */
[----:B------:R-:W-:Y:S05]  /*aba0*/  @P0 BRA `(.L_x_439) ;  /* 0x00000004001c0947 */ /* 0x000fea0003800000 */
[----:B------:R-:W-:-:S03]  /*abb0*/  UMOV UR4, 0xffffffff ;  /* 0xffffffff00047882 */ /* 0x000fc60000000000 */
[----:B------:R-:W-:Y:S05]  /*abc0*/  BRA.DIV UR4, `(.L_x_440) ;  /* 0x0000004a049c7947 */ /* 0x000fea000b800000 */
[----:B------:R-:W-:-:S13]  /*abd0*/  ELECT P6, URZ, PT ;  /* 0x00000000003f782f */ /* 0x000fda00038c0000 */
.L_x_547:
[----:B------:R-:W-:Y:S05]  /*abe0*/  @!P6 BRA `(.L_x_439) ;  /* 0x00000004000ce947 */ /* 0x000fea0003800000 */
[----:B------:R3:W-:Y:S01]  /*abf0*/  STL [R1+0x50], R9 ;  /* 0x0000500901007387 */ /* 0x0007e20000100800 */
[----:B------:R-:W-:-:S04]  /*ac00*/  ISETP.NE.U32.AND P0, PT, R2, RZ, PT ;  /* 0x000000ff0200720c */ /* 0x000fc80003f05070 */
[----:B------:R-:W-:-:S13]  /*ac10*/  ISETP.NE.AND.EX P0, PT, R3, RZ, PT, P0 ;  /* 0x000000ff0300720c */ /* 0x000fda0003f05300 */
[----:B---3--:R-:W-:Y:S05]  /*ac20*/  @!P0 BRA `(.L_x_441) ;  /* 0x0000000000508947 */ /* 0x008fea0003800000 */
[----:B------:R-:W3:Y:S01]  /*ac30*/  LDC R6, c[0x0][0x43c] ;  /* 0x00010f00ff067b82 */ /* 0x000ee20000000800 */
[----:B--2---:R-:W-:Y:S01]  /*ac40*/  IMAD.MOV.U32 R0, RZ, RZ, R9 ;  /* 0x000000ffff007224 */ /* 0x004fe200078e0009 */
[----:B------:R-:W-:Y:S01]  /*ac50*/  ULDC.64 UR4, c[0x0][0x428] ;  /* 0x00010a0000047ab9 */ /* 0x000fe20000000a00 */
[----:B---3--:R-:W-:-:S13]  /*ac60*/  ISETP.NE.AND P0, PT, R6, 0x1, PT ;  /* 0x000000010600780c */ /* 0x008fda0003f05270 */
[----:B-1----:R-:W1:Y:S02]  /*ac70*/  @P0 LDC.64 R4, c[0x0][0x440] ;  /* 0x00011000ff040b82 */ /* 0x002e640000000a00 */
[----:B-1----:R-:W-:-:S05]  /*ac80*/  @P0 IMAD.HI.U32 R4, R9, R4, RZ ;  /* 0x0000000409040227 */ /* 0x002fca00078e00ff */
        /* <DEDUP_REMOVED lines=8> */
[----:B-1----:R-:W-:-:S04]  /*ad10*/  IMAD R6, R8, UR4, RZ ;  /* 0x0000000408067c24 */ /* 0x002fc8000f8e02ff */
[----:B------:R-:W-:-:S04]  /*ad20*/  IMAD R0, R7, UR5, R6 ;  /* 0x0000000507007c24 */ /* 0x000fc8000f8e0206 */
[----:B------:R-:W-:-:S05]  /*ad30*/  IMAD.IADD R0, R5, 0x1, R0 ;  /* 0x0000000105007824 */ /* 0x000fca00078e0200 */
[----:B------:R-:W-:-:S05]  /*ad40*/  LEA.HI.X R3, R4, R3, R0, 0x2, P0 ;  /* 0x0000000304037211 */ /* 0x000fca00000f1400 */
[----:B------:R-:W2:Y:S04]  /*ad50*/  LDG.E R0, desc[UR40][R2.64] ;  /* 0x0000002802007981 */ /* 0x000ea8000c1e1900 */
[----:B--2---:R3:W-:Y:S02]  /*ad60*/  STL [R1], R0 ;  /* 0x0000000001007387 */ /* 0x0047e40000100800 */
.L_x_441:
[----:B------:R-:W4:Y:S04]  /*ad70*/  LDL R7, [R1+0x4] ;  /* 0x0000040001077983 */ /* 0x000f280000100800 */
[----:B--23--:R-:W4:Y:S04]  /*ad80*/  LDL R0, [R1+0x8] ;  /* 0x0000080001007983 */ /* 0x00cf280000100800 */
[----:B------:R-:W2:Y:S01]  /*ad90*/  LDL R2, [R1+0x10] ;  /* 0x0000100001027983 */ /* 0x000ea20000100800 */
[----:B----4-:R-:W-:Y:S01]  /*ada0*/  IMAD R0, R0, 0x8, R7 ;  /* 0x0000000800007824 */ /* 0x010fe200078e0207 */
[----:B--2---:R-:W-:-:S04]  /*adb0*/  SHF.L.U32 R2, R2, 0x1f, RZ ;  /* 0x0000001f02027819 */ /* 0x004fc800000006ff */
[----:B------:R-:W2:Y:S02]  /*adc0*/  SYNCS.PHASECHK.TRANS64.TRYWAIT P0, [R0+URZ+0x22840], R2 ;  /* 0x02284002000075a7 */ /* 0x000ea4000800017f */
[----:B--2---:R-:W-:Y:S05]  /*add0*/  @!P0 BRA `(.L_x_442) ;  /* 0x0000004800388947 */ /* 0x004fea0003800000 */
.L_x_548:
[----:B------:R-:W3:Y:S02]  /*ade0*/  S2R R3, SR_TID.X ;  /* 0x0000000000037919 */ /* 0x000ee40000002100 */
[----:B---3--:R-:W-:-:S04]  /*adf0*/  LOP3.LUT R3, R3, 0x7f, RZ, 0xc0, !PT ;  /* 0x0000007f03037812 */ /* 0x008fc800078ec0ff */
[----:B------:R-:W-:-:S13]  /*ae00*/  ISETP.NE.AND P0, PT, R3, RZ, PT ;  /* 0x000000ff0300720c */ /* 0x000fda0003f05270 */
[----:B------:R-:W-:Y:S05]  /*ae10*/  @P0 BRA `(.L_x_443) ;  /* 0x00000000001c0947 */ /* 0x000fea0003800000 */
[----:B------:R-:W3:Y:S01]  /*ae20*/  S2R R3, SR_TID.X ;  /* 0x0000000000037919 */ /* 0x000ee20000002100 */
[----:B--2---:R-:W-:-:S04]  /*ae30*/  IMAD.MOV.U32 R2, RZ, RZ, 0x3000 ;  /* 0x00003000ff027424 */ /* 0x004fc800078e00ff */
[----:B------:R4:W-:Y:S01]  /*ae40*/  SYNCS.ARRIVE.TRANS64 RZ, [R0+URZ+0x22830], R2 ;  /* 0x0228300200ff79a7 */ /* 0x0009e2000800003f */
[----:B---3--:R-:W-:-:S04]  /*ae50*/  LOP3.LUT R3, R3, 0x1f, RZ, 0xc0, !PT ;  /* 0x0000001f03037812 */ /* 0x008fc800078ec0ff */
[----:B------:R-:W-:-:S13]  /*ae60*/  ISETP.NE.AND P0, PT, R3, RZ, PT ;  /* 0x000000ff0300720c */ /* 0x000fda0003f05270 */
[----:B----4-:R-:W-:Y:S05]  /*ae70*/  @!P0 BRA `(.L_x_443) ;  /* 0x0000000000048947 */ /* 0x010fea0003800000 */
[----:B------:R-:W-:Y:S01]  /*ae80*/  BPT.TRAP 0x1 ;  /* 0x000000040000795c */ /* 0x000fe20000300000 */
.L_x_443:
[----:B------:R-:W3:Y:S04]  /*ae90*/  LDL R6, [R1+0x4] ;  /* 0x0000040001067983 */ /* 0x000ee80000100800 */
[----:B------:R-:W3:Y:S04]  /*aea0*/  LDL R5, [R1+0x8] ;  /* 0x0000080001057983 */ /* 0x000ee80000100800 */
[----:B-1----:R-:W4:Y:S04]  /*aeb0*/  LDL R4, [R1+0x50] ;  /* 0x0000500001047983 */ /* 0x002f280000100800 */
[----:B------:R-:W5:Y:S04]  /*aec0*/  LDL R3, [R1+0x1c] ;  /* 0x00001c0001037983 */ /* 0x000f680000100800 */
[----:B--2---:R-:W2:Y:S01]  /*aed0*/  LDL R2, [R1] ;  /* 0x0000000001027983 */ /* 0x004ea20000100800 */
[----:B------:R-:W-:Y:S01]  /*aee0*/  R2UR UR9, R0 ;  /* 0x00000000000972ca */ /* 0x000fe200000e0000 */
[----:B------:R-:W-:Y:S01]  /*aef0*/  UIADD3 UR6, UP0, UR38, 0x370, URZ ;  /* 0x0000037026067890 */ /* 0x000fe2000ff1e03f */
[----:B------:R-:W-:Y:S01]  /*af00*/  R2UR UR12, R18 ;  /* 0x00000000120c72ca */ /* 0x000fe200000e0000 */
[----:B------:R-:W-:Y:S01]  /*af10*/  UMOV UR5, 0x14f00000 ;  /* 0x14f0000000057882 */ /* 0x000fe20000000000 */
[----:B------:R-:W-:Y:S01]  /*af20*/  PLOP3.LUT P0, PT, PT, PT, PT, 0x80, 0x0 ;  /* 0x000000000000781c */ /* 0x000fe20003f0f070 */
[----:B------:R-:W-:Y:S01]  /*af30*/  UIADD3.X UR7, URZ, UR39, URZ, UP0, !UPT ;  /* 0x000000273f077290 */ /* 0x000fe200087fe43f */
[----:B------:R-:W-:-:S07]  /*af40*/  UMOV UR10, URZ ;  /* 0x0000003f000a7c82 */ /* 0x000fce0008000000 */
[----:B------:R-:W-:Y:S01]  /*af50*/  UIADD3 UR9, UR9, 0x22830, URZ ;  /* 0x0002283009097890 */ /* 0x000fe2000fffe03f */
[----:B---3--:R-:W-:Y:S01]  /*af60*/  IMAD R0, R5, 0x3000, R6 ;  /* 0x0000300005007824 */ /* 0x008fe200078e0206 */
[----:B----4-:R-:W-:-:S04]  /*af70*/  R2UR UR11, R4 ;  /* 0x00000000040b72ca */ /* 0x010fc800000e0000 */
[----:B------:R-:W-:Y:S02]  /*af80*/  R2UR UR8, R0 ;  /* 0x00000000000872ca */ /* 0x000fe400000e0000 */
[----:B-----5:R-:W-:Y:S02]  /*af90*/  R2UR UR4, R3 ;  /* 0x00000000030472ca */ /* 0x020fe400000e0000 */
[----:B------:R-:W-:Y:S02]  /*afa0*/  P2R R0, PR, RZ, 0x1 ;  /* 0x00000001ff007803 */ /* 0x000fe40000000000 */
[----:B--2---:R-:W-:-:S03]  /*afb0*/  R2UR UR13, R2 ;  /* 0x00000000020d72ca */ /* 0x004fc600000e0000 */
[----:B------:R3:W-:Y:S04]  /*afc0*/  STL [R1+0x18], R0 ;  /* 0x0000180001007387 */ /* 0x0007e80000100800 */
[----:B------:R-:W-:Y:S02]  /*afd0*/  UIADD3 UR8, UR8, 0x1c400, URZ ;  /* 0x0001c40008087890 */ /* 0x000fe4000fffe03f */
[----:B------:R-:W-:-:S03]  /*afe0*/  UIMAD UR11, UR11, 0x60, UR4 ;  /* 0x000000600b0b78a4 */ /* 0x000fc6000f8e0204 */
[----:B------:R-:W-:-:S06]  /*aff0*/  UMOV UR4, 0x0 ;  /* 0x0000000000047882 */ /* 0x000fcc0000000000 */
[----:B------:R3:W-:Y:S02]  /*b000*/  UTMALDG.4D [UR8], [UR6], desc[UR4] ;  /* 0x00000408060075b4 */ /* 0x0007e40008019000 */
[----:B---3--:R-:W-:Y:S01]  /*b010*/  NOP ;  /* 0x0000000000007918 */ /* 0x008fe20000000000 */
.L_x_439:
[----:B------:R-:W3:Y:S04]  /*b020*/  LDL R2, [R1+0x4] ;  /* 0x0000040001027983 */ /* 0x000ee80000100800 */
[----:B------:R-:W2:Y:S04]  /*b030*/  LDL.LU R3, [R1+0x30] ;  /* 0x0000300001037983 */ /* 0x000ea80000300800 */
[----:B------:R-:W4:Y:S04]  /*b040*/  LDL.LU R5, [R1+0x20] ;  /* 0x0000200001057983 */ /* 0x000f280000300800 */
[----:B-1----:R-:W5:Y:S01]  /*b050*/  LDL.LU R4, [R1+0x34] ;  /* 0x0000340001047983 */ /* 0x002f620000300800 */
[----:B------:R-:W-:Y:S05]  /*b060*/  WARPSYNC.ALL ;  /* 0x0000000000007948 */ /* 0x000fea0003800000 */
[----:B------:R-:W-:Y:S01]  /*b070*/  ULDC.64 UR4, c[0x0][0x298] ;  /* 0x0000a60000047ab9 */ /* 0x000fe20000000a00 */
[----:B------:R-:W-:Y:S01]  /*b080*/  ULDC.64 UR6, c[0x0][0xa00] ;  /* 0x0002800000067ab9 */ /* 0x000fe20000000a00 */
[----:B------:R-:W-:Y:S01]  /*b090*/  BSSY B6, `(.L_x_444) ;  /* 0x0000024000067945 */ /* 0x000fe20003800000 */
[----:B------:R-:W-:Y:S01]  /*b0a0*/  BAR.SYNC.DEFER_BLOCKING 0x8, 0x180 ;  /* 0x0206000000007b1d */ /* 0x000fe20000010000 */
[----:B------:R-:W-:-:S04]  /*b0b0*/  ISETP.NE.U32.AND P0, PT, RZ, UR6, PT ;  /* 0x00000006ff007c0c */ /* 0x000fc8000bf05070 */
[----:B------:R-:W-:Y:S01]  /*b0c0*/  ISETP.NE.AND.EX P0, PT, RZ, UR7, PT, P0 ;  /* 0x00000007ff007c0c */ /* 0x000fe2000bf05300 */
[----:B---3--:R-:W-:Y:S01]  /*b0d0*/  VIADD R2, R2, 0x18400 ;  /* 0x0001840002027836 */ /* 0x008fe20000000000 */
[----:B--2---:R-:W-:-:S04]  /*b0e0*/  SHF.R.S32.HI R0, RZ, 0x1f, R3 ;  /* 0x0000001fff007819 */ /* 0x004fc80000011403 */
[----:B------:R-:W-:Y:S02]  /*b0f0*/  LOP3.LUT P1, RZ, R2, 0x3ff, RZ, 0xc0, !PT ;  /* 0x000003ff02ff7812 */ /* 0x000fe4000782c0ff */
[----:B----4-:R-:W-:Y:S01]  /*b100*/  SEL R5, R5, RZ, !P0 ;  /* 0x000000ff05057207 */ /* 0x010fe20004000000 */
[----:B------:R-:W-:Y:S01]  /*b110*/  IMAD R0, R0, UR4, RZ ;  /* 0x0000000400007c24 */ /* 0x000fe2000f8e02ff */
[----:B-----5:R-:W-:-:S03]  /*b120*/  SEL R4, R4, RZ, !P0 ;  /* 0x000000ff04047207 */ /* 0x020fc60004000000 */
[C---:B------:R-:W-:Y:S02]  /*b130*/  IMAD R0, R3.reuse, UR5, R0 ;  /* 0x0000000503007c24 */ /* 0x040fe4000f8e0200 */
[----:B------:R-:W-:-:S05]  /*b140*/  IMAD.WIDE.U32 R2, R3, UR4, RZ ;  /* 0x0000000403027c25 */ /* 0x000fca000f8e00ff */
[----:B------:R1:W-:Y:S04]  /*b150*/  STL.64 [R1+0x48], R2 ;  /* 0x0000480201007387 */ /* 0x0003e80000100a00 */
[----:B------:R2:W-:Y:S04]  /*b160*/  STL [R1+0x20], R5 ;  /* 0x0000200501007387 */ /* 0x0005e80000100800 */
[----:B------:R2:W-:Y:S01]  /*b170*/  STL [R1+0x54], R4 ;  /* 0x0000540401007387 */ /* 0x0005e20000100800 */
[----:B-1----:R-:W-:Y:S01]  /*b180*/  IMAD.IADD R2, R3, 0x1, R0 ;  /* 0x0000000103027824 */ /* 0x002fe200078e0200 */
[----:B------:R-:W-:-:S05]  /*b190*/  SHF.R.S32.HI R0, RZ, 0x1f, R18 ;  /* 0x0000001fff007819 */ /* 0x000fca0000011412 */
[----:B------:R2:W-:Y:S04]  /*b1a0*/  STL [R1+0x34], R0 ;  /* 0x0000340001007387 */ /* 0x0005e80000100800 */
[----:B------:R2:W-:Y:S01]  /*b1b0*/  STL [R1+0x30], R2 ;  /* 0x0000300201007387 */ /* 0x0005e20000100800 */
[----:B------:R-:W-:Y:S05]  /*b1c0*/  @!P1 BRA `(.L_x_445) ;  /* 0x0000000000409947 */ /* 0x000fea0003800000 */
[----:B--2---:R-:W-:Y:S01]  /*b1d0*/  MOV R2, 0x0 ;  /* 0x0000000000027802 */ /* 0x004fe20000000f00 */
[----:B------:R-:W-:Y:S01]  /*b1e0*/  ULDC.64 UR6, c[0x4][0x98] ;  /* 0x0100260000067ab9 */ /* 0x000fe20000000a00 */
[----:B------:R-:W-:Y:S01]  /*b1f0*/  ULDC.64 UR8, c[0x4][0xa0] ;  /* 0x0100280000087ab9 */ /* 0x000fe20000000a00 */
[----:B------:R-:W-:Y:S01]  /*b200*/  ULDC.64 UR4, c[0x4][0x20] ;  /* 0x0100080000047ab9 */ /* 0x000fe20000000a00 */
[----:B------:R-:W-:Y:S02]  /*b210*/  IMAD.U32 R4, RZ, RZ, UR6 ;  /* 0x00000006ff047e24 */ /* 0x000fe4000f8e00ff */
[----:B------:R-:W1:Y:S01]  /*b220*/  LDC.64 R2, c[0x4][R2] ;  /* 0x0100000002027b82 */ /* 0x000e620000000a00 */
[----:B------:R-:W-:Y:S02]  /*b230*/  IMAD.U32 R5, RZ, RZ, UR7 ;  /* 0x00000007ff057e24 */ /* 0x000fe4000f8e00ff */
[----:B------:R-:W-:Y:S02]  /*b240*/  IMAD.U32 R6, RZ, RZ, UR8 ;  /* 0x00000008ff067e24 */ /* 0x000fe4000f8e00ff */
[----:B------:R-:W-:-:S02]  /*b250*/  IMAD.U32 R7, RZ, RZ, UR9 ;  /* 0x00000009ff077e24 */ /* 0x000fc4000f8e00ff */
[----:B------:R-:W-:Y:S02]  /*b260*/  IMAD.U32 R10, RZ, RZ, UR4 ;  /* 0x00000004ff0a7e24 */ /* 0x000fe4000f8e00ff */
[----:B------:R-:W-:Y:S02]  /*b270*/  IMAD.U32 R11, RZ, RZ, UR5 ;  /* 0x00000005ff0b7e24 */ /* 0x000fe4000f8e00ff */
[----:B------:R-:W-:Y:S02]  /*b280*/  IMAD.MOV.U32 R8, RZ, RZ, 0x70 ;  /* 0x00000070ff087424 */ /* 0x000fe400078e00ff */
[----:B0-----:R-:W-:Y:S02]  /*b290*/  IMAD.MOV.U32 R12, RZ, RZ, 0x1 ;  /* 0x00000001ff0c7424 */ /* 0x001fe400078e00ff */
[----:B------:R-:W-:-:S07]  /*b2a0*/  IMAD.MOV.U32 R13, RZ, RZ, RZ ;  /* 0x000000ffff0d7224 */ /* 0x000fce00078e00ff */
[----:B------:R-:W-:-:S07]  /*b2b0*/  LEPC R20, `(.L_x_445) ;  /* 0x000000001014794e */ /* 0x000fce0000000000 */
[----:B-1----:R-:W-:Y:S05]  /*b2c0*/  CALL.ABS.NOINC R2 ;  /* 0x0000000002007343 */ /* 0x002fea0003c00000 */
.L_x_445:
[----:B------:R-:W-:Y:S05]  /*b2d0*/  BSYNC B6 ;  /* 0x0000000000067941 */ /* 0x000fea0003800000 */
.L_x_444:
[----:B--2---:R-:W2:Y:S01]  /*b2e0*/  LDL.LU R4, [R1+0x30] ;  /* 0x0000300001047983 */ /* 0x004ea20000300800 */
[----:B------:R-:W1:Y:S01]  /*b2f0*/  LDC R7, c[0x0][0x448] ;  /* 0x00011200ff077b82 */ /* 0x000e620000000800 */
[----:B------:R-:W-:Y:S01]  /*b300*/  ULDC.64 UR4, c[0x0][0x2d8] ;  /* 0x0000b60000047ab9 */ /* 0x000fe20000000a00 */
[----:B------:R-:W-:Y:S01]  /*b310*/  IMAD.SHL.U32 R17, R17, 0x80, RZ ;  /* 0x0000008011117824 */ /* 0x000fe200078e00ff */
[----:B------:R-:W2:Y:S01]  /*b320*/  LDL.LU.64 R2, [R1+0x48] ;  /* 0x0000480001027983 */ /* 0x000ea20000300a00 */
[----:B------:R-:W-:-:S03]  /*b330*/  ULDC UR6, c[0x0][0x2b8] ;  /* 0x0000ae0000067ab9 */ /* 0x000fc60000000800 */
[----:B------:R-:W3:Y:S04]  /*b340*/  LDL.LU R0, [R1+0x34] ;  /* 0x0000340001007983 */ /* 0x000ee80000300800 */
[----:B------:R-:W4:Y:S04]  /*b350*/  LDL.LU R6, [R1+0x54] ;  /* 0x0000540001067983 */ /* 0x000f280000300800 */
[----:B------:R-:W4:Y:S04]  /*b360*/  LDL.LU R5, [R1+0x20] ;  /* 0x0000200001057983 */ /* 0x000f280000300800 */
[----:B------:R0:W5:Y:S01]  /*b370*/  LDL R9, [R1+0x24] ;  /* 0x0000240001097983 */ /* 0x0001620000100800 */
[----:B-1----:R-:W-:Y:S01]  /*b380*/  ISETP.NE.AND P0, PT, R7, 0x1, PT ;  /* 0x000000010700780c */ /* 0x002fe20003f05270 */
[----:B------:R-:W1:Y:S02]  /*b390*/  S2R R8, SR_TID.X ;  /* 0x0000000000087919 */ /* 0x000e640000002100 */
[C---:B-1----:R-:W-:Y:S01]  /*b3a0*/  IMAD.SHL.U32 R10, R8.reuse, 0x8, RZ ;  /* 0x00000008080a7824 */ /* 0x042fe200078e00ff */
[----:B------:R-:W-:-:S04]  /*b3b0*/  LOP3.LUT R8, R8, 0x7f, RZ, 0xc0, !PT ;  /* 0x0000007f08087812 */ /* 0x000fc800078ec0ff */
[----:B------:R-:W-:Y:S02]  /*b3c0*/  LOP3.LUT R10, R10, 0x38, RZ, 0xc0, !PT ;  /* 0x000000380a0a7812 */ /* 0x000fe400078ec0ff */
[----:B------:R-:W-:Y:S01]  /*b3d0*/  SHF.R.U32.HI R8, RZ, 0x3, R8 ;  /* 0x00000003ff087819 */ /* 0x000fe20000011608 */
[----:B--2---:R-:W-:Y:S02]  /*b3e0*/  IMAD.MOV.U32 R3, RZ, RZ, R4 ;  /* 0x000000ffff037224 */ /* 0x004fe400078e0004 */
[----:B------:R-:W1:Y:S01]  /*b3f0*/  S2R R4, SR_TID.X ;  /* 0x0000000000047919 */ /* 0x000e620000002100 */
[----:B---3--:R-:W-:Y:S02]  /*b400*/  IMAD R0, R0, UR4, RZ ;  /* 0x0000000400007c24 */ /* 0x008fe4000f8e02ff */
[----:B------:R-:W-:-:S04]  /*b410*/  IMAD.WIDE.U32 R2, R18, UR4, R2 ;  /* 0x0000000412027c25 */ /* 0x000fc8000f8e0002 */
[----:B------:R-:W-:Y:S01]  /*b420*/  IMAD R0, R18, UR5, R0 ;  /* 0x0000000512007c24 */ /* 0x000fe2000f8e0200 */
[----:B------:R-:W-:-:S03]  /*b430*/  ULDC.64 UR4, c[0x0][0x2e0] ;  /* 0x0000b80000047ab9 */ /* 0x000fc60000000a00 */
[----:B------:R-:W-:Y:S02]  /*b440*/  IMAD.IADD R3, R3, 0x1, R0 ;  /* 0x0000000103037824 */ /* 0x000fe400078e0200 */
[----:B----4-:R-:W-:Y:S02]  /*b450*/  IMAD R0, R6, UR4, RZ ;  /* 0x0000000406007c24 */ /* 0x010fe4000f8e02ff */
[C---:B------:R-:W-:Y:S01]  /*b460*/  IMAD.WIDE.U32 R2, R5.reuse, UR4, R2 ;  /* 0x0000000405027c25 */ /* 0x040fe2000f8e0002 */
[----:B------:R-:W2:Y:S03]  /*b470*/  @P0 LDC R6, c[0x0][0x450] ;  /* 0x00011400ff060b82 */ /* 0x000ea60000000800 */
[----:B------:R-:W-:Y:S01]  /*b480*/  IMAD R0, R5, UR5, R0 ;  /* 0x0000000505007c24 */ /* 0x000fe2000f8e0200 */
[----:B------:R-:W-:-:S03]  /*b490*/  ULDC.64 UR4, c[0x0][0x2d0] ;  /* 0x0000b40000047ab9 */ /* 0x000fc60000000a00 */
[----:B------:R-:W-:Y:S01]  /*b4a0*/  IMAD.IADD R3, R3, 0x1, R0 ;  /* 0x0000000103037824 */ /* 0x000fe200078e0200 */
[C---:B-1----:R-:W-:Y:S01]  /*b4b0*/  LOP3.LUT R5, R4.reuse, 0x7f, RZ, 0xc0, !PT ;  /* 0x0000007f04057812 */ /* 0x042fe200078ec0ff */
[----:B------:R-:W-:-:S03]  /*b4c0*/  IMAD.SHL.U32 R4, R4, 0x10, RZ ;  /* 0x0000001004047824 */ /* 0x000fc600078e00ff */
[----:B------:R-:W-:-:S04]  /*b4d0*/  SHF.R.U32.HI R5, RZ, 0x3, R5 ;  /* 0x00000003ff057819 */ /* 0x000fc80000011605 */
[----:B------:R-:W-:Y:S02]  /*b4e0*/  LOP3.LUT R4, R5, 0x70, R4, 0xf8, !PT ;  /* 0x0000007005047812 */ /* 0x000fe400078ef804 */
[----:B------:R-:W1:Y:S02]  /*b4f0*/  @P0 LDC R5, c[0x0][0x44c] ;  /* 0x00011300ff050b82 */ /* 0x000e640000000800 */
[----:B------:R-:W-:-:S05]  /*b500*/  LOP3.LUT R0, R4, R17, RZ, 0xfc, !PT ;  /* 0x0000001104007212 */ /* 0x000fca00078efcff */
[----:B------:R-:W-:Y:S02]  /*b510*/  IMAD.MOV.U32 R4, RZ, RZ, R0 ;  /* 0x000000ffff047224 */ /* 0x000fe400078e0000 */
[----:B-1----:R-:W-:-:S05]  /*b520*/  @P0 IMAD.HI.U32 R5, R0, R5, RZ ;  /* 0x0000000500050227 */ /* 0x002fca00078e00ff */
[----:B--2---:R-:W-:-:S05]  /*b530*/  @P0 SHF.R.U32.HI R4, RZ, R6, R5 ;  /* 0x00000006ff040219 */ /* 0x004fca0000011605 */
[----:B------:R-:W-:-:S04]  /*b540*/  IMAD.MOV R5, RZ, RZ, -R4 ;  /* 0x000000ffff057224 */ /* 0x000fc800078e0a04 */
[----:B------:R-:W-:Y:S01]  /*b550*/  IMAD R0, R7, R5, R0 ;  /* 0x0000000507007224 */ /* 0x000fe200078e0200 */
[----:B------:R-:W-:Y:S01]  /*b560*/  SHF.R.S32.HI R5, RZ, 0x1f, R4 ;  /* 0x0000001fff057819 */ /* 0x000fe20000011404 */
[----:B------:R-:W-:-:S04]  /*b570*/  IMAD.WIDE.U32 R2, R4, UR4, R2 ;  /* 0x0000000404027c25 */ /* 0x000fc8000f8e0002 */
[----:B------:R-:W-:-:S04]  /*b580*/  IMAD R5, R5, UR4, RZ ;  /* 0x0000000405057c24 */ /* 0x000fc8000f8e02ff */
[----:B------:R-:W-:Y:S01]  /*b590*/  IMAD R4, R4, UR5, R5 ;  /* 0x0000000504047c24 */ /* 0x000fe2000f8e0205 */
[----:B------:R-:W-:-:S03]  /*b5a0*/  ULDC.64 UR4, c[0x0][0x2c8] ;  /* 0x0000b20000047ab9 */ /* 0x000fc60000000a00 */
[----:B------:R-:W-:Y:S01]  /*b5b0*/  IMAD.IADD R3, R3, 0x1, R4 ;  /* 0x0000000103037824 */ /* 0x000fe200078e0204 */
[----:B------:R-:W-:-:S05]  /*b5c0*/  SHF.R.S32.HI R4, RZ, 0x1f, R0 ;  /* 0x0000001fff047819 */ /* 0x000fca0000011400 */
[----:B------:R-:W-:Y:S02]  /*b5d0*/  IMAD R4, R4, UR4, RZ ;  /* 0x0000000404047c24 */ /* 0x000fe4000f8e02ff */
[----:B------:R-:W-:-:S04]  /*b5e0*/  IMAD.WIDE.U32 R2, R0, UR4, R2 ;  /* 0x0000000400027c25 */ /* 0x000fc8000f8e0002 */
[----:B------:R-:W-:Y:S01]  /*b5f0*/  IMAD R4, R0, UR5, R4 ;  /* 0x0000000500047c24 */ /* 0x000fe2000f8e0204 */
[----:B------:R-:W-:Y:S02]  /*b600*/  ULDC.64 UR4, c[0x0][0x280] ;  /* 0x0000a00000047ab9 */ /* 0x000fe40000000a00 */
[----:B------:R-:W-:Y:S01]  /*b610*/  LEA R0, P1, R2, UR4, 0x1 ;  /* 0x0000000402007c11 */ /* 0x000fe2000f8208ff */
[----:B------:R-:W-:Y:S01]  /*b620*/  IMAD.IADD R4, R3, 0x1, R4 ;  /* 0x0000000103047824 */ /* 0x000fe200078e0204 */
[----:B------:R-:W-:Y:S01]  /*b630*/  UMOV UR4, 0xffffffff ;  /* 0xffffffff00047882 */ /* 0x000fe20000000000 */
[----:B------:R-:W-:-:S03]  /*b640*/  ISETP.GE.AND P0, PT, R10, UR6, PT ;  /* 0x000000060a007c0c */ /* 0x000fc6000bf06270 */
[----:B------:R-:W-:Y:S01]  /*b650*/  LEA.HI.X R2, R2, UR5, R4, 0x1, P1 ;  /* 0x0000000502027c11 */ /* 0x000fe200088f0c04 */
[----:B0-----:R-:W-:Y:S09]  /*b660*/  BRA.DIV UR4, `(.L_x_446) ;  /* 0x0000004204287947 */ /* 0x001ff2000b800000 */
[----:B------:R-:W2:Y:S01]  /*b670*/  LDL.LU R6, [R1+0x3c] ;  /* 0x00003c0001067983 */ /* 0x000ea20000300800 */
[----:B------:R-:W-:-:S04]  /*b680*/  IMAD.IADD R3, R8, 0x1, R17 ;  /* 0x0000000108037824 */ /* 0x000fc800078e0211 */
[C---:B------:R-:W-:Y:S02]  /*b690*/  VIADD R5, R3.reuse, 0x10 ;  /* 0x0000001003057836 */ /* 0x040fe40000000000 */
[----:B--2---:R-:W-:Y:S02]  /*b6a0*/  IMAD R4, R6, R7, RZ ;  /* 0x0000000706047224 */ /* 0x004fe400078e02ff */
[----:B------:R-:W0:Y:S03]  /*b6b0*/  SHFL.IDX PT, R7, R0, RZ, 0x181f ;  /* 0x00181fff00077589 */ /* 0x000e2600000e0000 */
[----:B------:R-:W-:Y:S01]  /*b6c0*/  ISETP.GE.AND P1, PT, R3, R4, PT ;  /* 0x000000040300720c */ /* 0x000fe20003f26270 */
[----:B------:R-:W1:-:S12]  /*b6d0*/  SHFL.IDX PT, R6, R2, RZ, 0x181f ;  /* 0x00181fff02067589 */ /* 0x000e5800000e0000 */
[----:B0-----:R-:W-:-:S05]  /*b6e0*/  @!P1 LEA R7, P2, R10, R7, 0x1 ;  /* 0x000000070a079211 */ /* 0x001fca00078408ff */
[----:B-1----:R-:W-:-:S05]  /*b6f0*/  @!P1 IMAD.X R6, RZ, RZ, R6, P2 ;  /* 0x000000ffff069224 */ /* 0x002fca00010e0606 */
[----:B------:R-:W-:-:S04]  /*b700*/  @!P1 LOP3.LUT R7, R7, R6, RZ, 0x3c, !PT ;  /* 0x0000000607079212 */ /* 0x000fc800078e3cff */
[----:B------:R-:W-:-:S04]  /*b710*/  @!P1 LOP3.LUT R6, R7, R6, RZ, 0x3c, !PT ;  /* 0x0000000607069212 */ /* 0x000fc800078e3cff */
[----:B------:R-:W-:-:S05]  /*b720*/  @!P1 LOP3.LUT R7, R7, R6, RZ, 0x3c, !PT ;  /* 0x0000000607079212 */ /* 0x000fca00078e3cff */
[----:B------:R-:W-:Y:S01]  /*b730*/  @!PT LDS RZ, [RZ] ;  /* 0x00000000fffff984 */ /* 0x000fe20000000800 */
[----:B-----5:R0:W-:Y:S01]  /*b740*/  @!P1 LDGSTS.E.BYPASS.LTC128B.128 [R9+0x18400], desc[UR40][R6.64], !P0 ;  /* 0x1840000006099fae */ /* 0x0201e2000c101d68 */
[----:B------:R-:W-:-:S03]  /*b750*/  ISETP.GE.AND P1, PT, R5, R4, PT ;  /* 0x000000040500720c */ /* 0x000fc60003f26270 */
[----:B------:R-:W1:Y:S04]  /*b760*/  SHFL.IDX PT, R5, R0, 0x1, 0x181f ;  /* 0x00381f0000057f89 */ /* 0x000e6800000e0000 */
[----:B0-----:R-:W0:Y:S06]  /*b770*/  SHFL.IDX PT, R6, R2, 0x1, 0x181f ;  /* 0x00381f0002067f89 */ /* 0x001e2c00000e0000 */
[----:B-1----:R-:W-:-:S05]  /*b780*/  @!P1 LEA R5, P2, R10, R5, 0x1 ;  /* 0x000000050a059211 */ /* 0x002fca00078408ff */
[----:B0-----:R-:W-:-:S04]  /*b790*/  @!P1 IMAD.X R6, RZ, RZ, R6, P2 ;  /* 0x000000ffff069224 */ /* 0x001fc800010e0606 */
[----:B------:R-:W-:Y:S02]  /*b7a0*/  @!P1 IMAD.MOV.U32 R7, RZ, RZ, R6 ;  /* 0x000000ffff079224 */ /* 0x000fe400078e0006 */
[----:B------:R-:W-:Y:S02]  /*b7b0*/  @!P1 IMAD.MOV.U32 R6, RZ, RZ, R5 ;  /* 0x000000ffff069224 */ /* 0x000fe400078e0005 */
[----:B------:R-:W-:-:S03]  /*b7c0*/  VIADD R5, R3, 0x20 ;  /* 0x0000002003057836 */ /* 0x000fc60000000000 */
[----:B------:R0:W-:Y:S02]  /*b7d0*/  @!P1 LDGSTS.E.BYPASS.LTC128B.128 [R9+0x18c00], desc[UR40][R6.64], !P0 ;  /* 0x18c0000006099fae */ /* 0x0001e4000c101d68 */
[----:B------:R-:W-:Y:S02]  /*b7e0*/  ISETP.GE.AND P1, PT, R5, R4, PT ;  /* 0x000000040500720c */ /* 0x000fe40003f26270 */
[----:B------:R-:W1:Y:S04]  /*b7f0*/  SHFL.IDX PT, R5, R0, 0x2, 0x181f ;  /* 0x00581f0000057f89 */ /* 0x000e6800000e0000 */
[----:B0-----:R-:W0:Y:S07]  /*b800*/  SHFL.IDX PT, R6, R2, 0x2, 0x181f ;  /* 0x00581f0002067f89 */ /* 0x001e2e00000e0000 */
        /* <DEDUP_REMOVED lines=35> */
[----:B------:R-:W-:Y:S04]  /*ba40*/  SHFL.IDX PT, R0, R0, 0x7, 0x181f ;  /* 0x00f81f0000007f89 */ /* 0x000fe800000e0000 */
[----:B0-----:R-:W0:Y:S03]  /*ba50*/  SHFL.IDX PT, R6, R2, 0x6, 0x181f ;  /* 0x00d81f0002067f89 */ /* 0x001e2600000e0000 */
[----:B-1----:R-:W-:-:S05]  /*ba60*/  @!P1 LEA R5, P2, R10, R5, 0x1 ;  /* 0x000000050a059211 */ /* 0x002fca00078408ff */
[----:B0-----:R-:W-:-:S04]  /*ba70*/  @!P1 IMAD.X R6, RZ, RZ, R6, P2 ;  /* 0x000000ffff069224 */ /* 0x001fc800010e0606 */
[----:B------:R-:W-:Y:S02]  /*ba80*/  @!P1 IMAD.MOV.U32 R7, RZ, RZ, R6 ;  /* 0x000000ffff079224 */ /* 0x000fe400078e0006 */
[----:B------:R-:W-:Y:S02]  /*ba90*/  @!P1 IMAD.MOV.U32 R6, RZ, RZ, R5 ;  /* 0x000000ffff069224 */ /* 0x000fe400078e0005 */
[----:B------:R0:W1:Y:S04]  /*baa0*/  SHFL.IDX PT, R5, R2, 0x7, 0x181f ;  /* 0x00f81f0002057f89 */ /* 0x00006800000e0000 */
[----:B------:R0:W-:Y:S02]  /*bab0*/  @!P1 LDGSTS.E.BYPASS.LTC128B.128 [R9+0x1b400], desc[UR40][R6.64], !P0 ;  /* 0x1b40000006099fae */ /* 0x0001e4000c101d68 */
.L_x_565:
[----:B------:R2:W5:Y:S01]  /*bac0*/  LDL R8, [R1+0x4] ;  /* 0x0000040001087983 */ /* 0x0005620000100800 */
[----:B------:R-:W-:-:S05]  /*bad0*/  VIADD R3, R3, 0x70 ;  /* 0x0000007003037836 */ /* 0x000fca0000000000 */
[----:B------:R-:W-:-:S13]  /*bae0*/  ISETP.GE.AND P1, PT, R3, R4, PT ;  /* 0x000000040300720c */ /* 0x000fda0003f26270 */
[----:B0-----:R-:W-:-:S05]  /*baf0*/  @!P1 LEA R2, P2, R10, R0, 0x1 ;  /* 0x000000000a029211 */ /* 0x001fca00078408ff */
[----:B-1----:R-:W-:-:S05]  /*bb00*/  @!P1 IMAD.X R3, RZ, RZ, R5, P2 ;  /* 0x000000ffff039224 */ /* 0x002fca00010e0605 */
[----:B------:R-:W-:Y:S01]  /*bb10*/  @!PT LDS RZ, [RZ] ;  /* 0x00000000fffff984 */ /* 0x000fe20000000800 */
[----:B------:R-:W-:Y:S01]  /*bb20*/  @!PT LDS RZ, [RZ] ;  /* 0x00000000fffff984 */ /* 0x000fe20000000800 */
[----:B------:R-:W-:Y:S01]  /*bb30*/  @!PT LDS RZ, [RZ] ;  /* 0x00000000fffff984 */ /* 0x000fe20000000800 */
[----:B------:R2:W-:Y:S01]  /*bb40*/  @!P1 LDGSTS.E.BYPASS.LTC128B.128 [R9+0x1bc00], desc[UR40][R2.64], !P0 ;  /* 0x1bc0000002099fae */ /* 0x0005e2000c101d68 */
[----:B------:R-:W-:Y:S01]  /*bb50*/  PLOP3.LUT P0, PT, PT, PT, PT, 0x80, 0x0 ;  /* 0x000000000000781c */ /* 0x000fe20003f0f070 */
[----:B------:R-:W-:-:S12]  /*bb60*/  NOP ;  /* 0x0000000000007918 */ /* 0x000fd80000000000 */
.L_x_447:
[----:B--2---:R-:W2:Y:S01]  /*bb70*/  LDL R2, [R1+0x4] ;  /* 0x0000040001027983 */ /* 0x004ea20000100800 */
[----:B------:R-:W-:Y:S02]  /*bb80*/  PLOP3.LUT P1, PT, P1, P0, PT, 0xa2, 0x0 ;  /* 0x000000000000781c */ /* 0x000fe40000f21472 */
[----:B--2---:R-:W-:-:S08]  /*bb90*/  @P0 R2UR P1, UR4, R2 ;  /* 0x00000000020402ca */ /* 0x004fd00000020000 */
[----:B------:R-:W-:-:S05]  /*bba0*/  @P0 PLOP3.LUT P0, PT, P1, PT, PT, 0x80, 0x0 ;  /* 0x000000000000081c */ /* 0x000fca0000f0f070 */
[----:B------:R-:W-:Y:S01]  /*bbb0*/  @!P1 SYNCS.ARRIVE.TRANS64.RED.A0T1 RZ, [UR4+0x22800], RZ ;  /* 0x022800ffffff99a7 */ /* 0x000fe20008200404 */
[----:B------:R-:W-:Y:S07]  /*bbc0*/  @!P1 ARRIVES.LDGSTSBAR.64.TRANSCNT [UR4+0x22800] ;  /* 0x02280000ff0099b0 */ /* 0x000fee0008000a84 */
[----:B------:R-:W-:Y:S05]  /*bbd0*/  @P0 BRA.U.ANY `(.L_x_447) ;  /* 0xfffffffd00e40947 */ /* 0x000fea000393ffff */
[----:B------:R-:W2:Y:S02]  /*bbe0*/  LDL.LU R3, [R1+0x40] ;  /* 0x0000400001037983 */ /* 0x000ea40000300800 */
[----:B--2---:R-:W-:-:S05]  /*bbf0*/  VIADD R3, R3, 0x1 ;  /* 0x0000000103037836 */ /* 0x004fca0000000000 */
[----:B------:R0:W-:Y:S01]  /*bc00*/  STL [R1+0x40], R3 ;  /* 0x0000400301007387 */ /* 0x0001e20000100800 */
[----:B------:R-:W-:-:S04]  /*bc10*/  LEA.HI R0, R3, R3, RZ, 0x1 ;  /* 0x0000000303007211 */ /* 0x000fc800078f08ff */
[----:B------:R-:W-:-:S05]  /*bc20*/  LOP3.LUT R0, R0, 0xfffffffe, RZ, 0xc0, !PT ;  /* 0xfffffffe00007812 */ /* 0x000fca00078ec0ff */
[----:B------:R-:W-:-:S05]  /*bc30*/  IMAD.IADD R0, R3, 0x1, -R0 ;  /* 0x0000000103007824 */ /* 0x000fca00078e0a00 */
[----:B------:R-:W-:Y:S01]  /*bc40*/  SHF.L.U32 R0, R0, 0x1f, RZ ;  /* 0x0000001f00007819 */ /* 0x000fe200000006ff */
[----:B------:R-:W-:Y:S01]  /*bc50*/  NOP ;  /* 0x0000000000007918 */ /* 0x000fe20000000000 */
[----:B------:R0:W-:Y:S01]  /*bc60*/  SYNCS.ARRIVE.TRANS64.A1T0 RZ, [R2+URZ+0x22800], RZ ;  /* 0x022800ff02ff79a7 */ /* 0x0001e2000810003f */
[----:B------:R-:W-:Y:S01]  /*bc70*/  BSSY B0, `(.L_x_448) ;  /* 0x0000003000007945 */ /* 0x000fe20003800000 */
[----:B------:R-:W1:Y:S03]  /*bc80*/  SYNCS.PHASECHK.TRANS64.TRYWAIT P0, [R2+URZ+0x22820], R0 ;  /* 0x02282000020075a7 */ /* 0x000e66000800017f */
[----:B01----:R-:W-:Y:S05]  /*bc90*/  @!P0 BRA `(.L_x_449) ;  /* 0x00000044002c8947 */ /* 0x003fea0003800000 */
.L_x_566:
[----:B------:R-:W-:Y:S05]  /*bca0*/  BSYNC B0 ;  /* 0x0000000000007941 */ /* 0x000fea0003800000 */
.L_x_448:
[----:B0-----:R-:W2:Y:S01]  /*bcb0*/  LDL R2, [R1+0x18] ;  /* 0x0000180001027983 */ /* 0x001ea20000100800 */
[----:B------:R-:W-:Y:S01]  /*bcc0*/  BSSY B0, `(.L_x_450) ;  /* 0x0000063000007945 */ /* 0x000fe20003800000 */
[----:B--2---:R-:W-:-:S13]  /*bcd0*/  ISETP.NE.AND P0, PT, R2, RZ, PT ;  /* 0x000000ff0200720c */ /* 0x004fda0003f05270 */
[----:B------:R-:W-:Y:S05]  /*bce0*/  @!P0 BRA `(.L_x_451) ;  /* 0x0000000400808947 */ /* 0x000fea0003800000 */
[----:B------:R-:W2:Y:S04]  /*bcf0*/  LDL R2, [R1+0x4] ;  /* 0x0000040001027983 */ /* 0x000ea80000100800 */
[----:B------:R-:W3:Y:S01]  /*bd00*/  LDL R4, [R1+0x10] ;  /* 0x0000100001047983 */ /* 0x000ee20000100800 */
[----:B------:R-:W0:Y:S01]  /*bd10*/  S2R R3, SR_TID.X ;  /* 0x0000000000037919 */ /* 0x000e220000002100 */
[----:B--2---:R-:W-:Y:S02]  /*bd20*/  IMAD.MOV.U32 R5, RZ, RZ, R2 ;  /* 0x000000ffff057224 */ /* 0x004fe400078e0002 */
[----:B------:R-:W2:Y:S01]  /*bd30*/  LDL R2, [R1+0x8] ;  /* 0x0000080001027983 */ /* 0x000ea20000100800 */
[----:B---3--:R-:W-:Y:S01]  /*bd40*/  SHF.L.U32 R0, R4, 0x1f, RZ ;  /* 0x0000001f04007819 */ /* 0x008fe200000006ff */
[----:B------:R-:W-:Y:S01]  /*bd50*/  BSSY B1, `(.L_x_452) ;  /* 0x0000006000017945 */ /* 0x000fe20003800000 */
[----:B0-----:R-:W-:-:S04]  /*bd60*/  LOP3.LUT R3, R3, 0x7f, RZ, 0xc0, !PT ;  /* 0x0000007f03037812 */ /* 0x001fc800078ec0ff */
[----:B------:R-:W-:Y:S01]  /*bd70*/  ISETP.NE.AND P1, PT, R3, RZ, PT ;  /* 0x000000ff0300720c */ /* 0x000fe20003f25270 */
[----:B--2---:R-:W-:-:S04]  /*bd80*/  IMAD R2, R2, 0x8, R5 ;  /* 0x0000000802027824 */ /* 0x004fc800078e0205 */
[----:B------:R-:W0:Y:S02]  /*bd90*/  SYNCS.PHASECHK.TRANS64.TRYWAIT P0, [R2+URZ+0x22860], R0 ;  /* 0x02286000020075a7 */ /* 0x000e24000800017f */
[----:B0-----:R-:W-:Y:S06]  /*bda0*/  @!P0 BRA `(.L_x_453) ;  /* 0x0000004400008947 */ /* 0x001fec0003800000 */
.L_x_567:
[----:B------:R-:W-:Y:S05]  /*bdb0*/  BSYNC B1 ;  /* 0x0000000000017941 */ /* 0x000fea0003800000 */
.L_x_452:
        /* <DEDUP_REMOVED lines=9> */
.L_x_455:
[----:B------:R-:W-:Y:S05]  /*be50*/  BSYNC B1 ;  /* 0x0000000000017941 */ /* 0x000fea0003800000 */
.L_x_454:
[----:B------:R-:W2:Y:S04]  /*be60*/  LDL R5, [R1+0x4] ;  /* 0x0000040001057983 */ /* 0x000ea80000100800 */
[----:B------:R-:W2:Y:S04]  /*be70*/  LDL R3, [R1+0x8] ;  /* 0x0000080001037983 */ /* 0x000ea80000100800 */
[----:B------:R-:W3:Y:S04]  /*be80*/  LDL R4, [R1+0x1c] ;  /* 0x00001c0001047983 */ /* 0x000ee80000100800 */
[----:B0-----:R-:W3:Y:S01]  /*be90*/  LDL R0, [R1+0x50] ;  /* 0x0000500001007983 */ /* 0x001ee20000100800 */
[----:B------:R-:W-:Y:S01]  /*bea0*/  UIADD3 UR4, UP0, UR38, 0x470, URZ ;  /* 0x0000047026047890 */ /* 0x000fe2000ff1e03f */
[----:B------:R-:W-:Y:S01]  /*beb0*/  PLOP3.LUT P0, PT, PT, PT, PT, 0x80, 0x0 ;  /* 0x000000000000781c */ /* 0x000fe20003f0f070 */
[----:B------:R-:W-:Y:S01]  /*bec0*/  VIADD R2, R2, 0x22850 ;  /* 0x0002285002027836 */ /* 0x000fe20000000000 */
[----:B------:R-:W-:Y:S01]  /*bed0*/  UMOV UR6, 0x0 ;  /* 0x0000000000067882 */ /* 0x000fe20000000000 */
[----:B------:R-:W-:Y:S01]  /*bee0*/  UIADD3.X UR5, URZ, UR39, URZ, UP0, !UPT ;  /* 0x000000273f057290 */ /* 0x000fe200087fe43f */
[----:B------:R-:W-:Y:S01]  /*bef0*/  UMOV UR7, 0x14f00000 ;  /* 0x14f0000000077882 */ /* 0x000fe20000000000 */
[----:B------:R-:W-:Y:S01]  /*bf00*/  UMOV UR10, URZ ;  /* 0x0000003f000a7c82 */ /* 0x000fe20008000000 */
[----:B--2---:R-:W-:-:S02]  /*bf10*/  IMAD R3, R3, 0xc000, R5 ;  /* 0x0000c00003037824 */ /* 0x004fc400078e0205 */
[----:B---3--:R-:W-:Y:S02]  /*bf20*/  IMAD R0, R0, 0x60, R4 ;  /* 0x0000006000007824 */ /* 0x008fe400078e0204 */
[----:B------:R-:W-:-:S07]  /*bf30*/  VIADD R4, R3, 0x400 ;  /* 0x0000040003047836 */ /* 0x000fce0000000000 */
.L_x_456:
[----:B------:R-:W2:Y:S01]  /*bf40*/  LDL R5, [R1] ;  /* 0x0000000001057983 */ /* 0x000ea20000100800 */
[----:B------:R-:W-:-:S13]  /*bf50*/  @P0 ELECT P1, URZ, PT ;  /* 0x00000000003f082f */ /* 0x000fda0003820000 */
[----:B------:R-:W-:Y:S02]  /*bf60*/  @P1 R2UR UR12, R18 ;  /* 0x00000000120c12ca */ /* 0x000fe400000e0000 */
[----:B------:R-:W-:Y:S02]  /*bf70*/  @P1 R2UR UR11, R0 ;  /* 0x00000000000b12ca */ /* 0x000fe400000e0000 */
[----:B------:R-:W-:Y:S02]  /*bf80*/  @P1 R2UR UR9, R2 ;  /* 0x00000000020912ca */ /* 0x000fe400000e0000 */
[----:B------:R-:W-:Y:S02]  /*bf90*/  @P1 R2UR UR8, R4 ;  /* 0x00000000040812ca */ /* 0x000fe400000e0000 */
[----:B------:R-:W-:Y:S02]  /*bfa0*/  @P1 PLOP3.LUT P0, PT, P1, PT, PT, 0x8, 0x0 ;  /* 0x000000000000181c */ /* 0x000fe40000f0e170 */
[----:B--2---:R-:W-:-:S02]  /*bfb0*/  @P1 R2UR UR13, R5 ;  /* 0x00000000050d12ca */ /* 0x004fc400000e0000 */
[----:B------:R-:W-:-:S11]  /*bfc0*/  PLOP3.LUT P1, PT, PT, PT, PT, 0x8, 0x0 ;  /* 0x000000000000781c */ /* 0x000fd60003f2e170 */
[----:B------:R0:W-:Y:S02]  /*bfd0*/  UTMALDG.4D [UR8], [UR4], desc[UR6] ;  /* 0x00000608040075b4 */ /* 0x0001e40008019000 */
[----:B0-----:R-:W-:Y:S05]  /*bfe0*/  @P0 BRA.U.ANY `(.L_x_456) ;  /* 0xfffffffd00d40947 */ /* 0x001fea000393ffff */
[----:B------:R-:W-:Y:S01]  /*bff0*/  PLOP3.LUT P0, PT, PT, PT, PT, 0x80, 0x0 ;  /* 0x000000000000781c */ /* 0x000fe20003f0f070 */
[----:B------:R-:W-:Y:S01]  /*c000*/  VIADD R4, R3, 0x3400 ;  /* 0x0000340003047836 */ /* 0x000fe20000000000 */
[----:B------:R-:W-:Y:S01]  /*c010*/  UMOV UR6, 0x0 ;  /* 0x0000000000067882 */ /* 0x000fe20000000000 */
[----:B------:R-:W-:Y:S01]  /*c020*/  UMOV UR7, 0x14f00000 ;  /* 0x14f0000000077882 */ /* 0x000fe20000000000 */
[----:B------:R-:W-:-:S09]  /*c030*/  UMOV UR10, 0x40 ;  /* 0x00000040000a7882 */ /* 0x000fd20000000000 */
.L_x_457:
        /* <DEDUP_REMOVED lines=16> */
.L_x_458:
        /* <DEDUP_REMOVED lines=16> */
.L_x_459:
        /* <DEDUP_REMOVED lines=11> */
.L_x_451:
[----:B------:R-:W-:Y:S05]  /*c2f0*/  BSYNC B0 ;  /* 0x0000000000007941 */ /* 0x000fea0003800000 */
.L_x_450:
[----:B------:R-:W2:Y:S01]  /*c300*/  LDL.LU R4, [R1+0x38] ;  /* 0x0000380001047983 */ /* 0x000ea20000300800 */
[----:B------:R-:W-:Y:S01]  /*c310*/  BSSY B0, `(.L_x_460) ;  /* 0x000020f000007945 */ /* 0x000fe20003800000 */
[----:B--2---:R-:W-:-:S13]  /*c320*/  ISETP.GE.AND P0, PT, R4, 0x61, PT ;  /* 0x000000610400780c */ /* 0x004fda0003f06270 */
[----:B------:R-:W-:Y:S05]  /*c330*/  @!P0 BRA `(.L_x_461) ;  /* 0x0000002000308947 */ /* 0x000fea0003800000 */
[----:B------:R-:W2:Y:S01]  /*c340*/  LDL R4, [R1+0x2c] ;  /* 0x00002c0001047983 */ /* 0x000ea20000100800 */
[----:B------:R-:W-:Y:S01]  /*c350*/  IMAD.MOV.U32 R0, RZ, RZ, 0x1 ;  /* 0x00000001ff007424 */ /* 0x000fe200078e00ff */
[----:B------:R-:W-:Y:S01]  /*c360*/  BSSY B2, `(.L_x_462) ;  /* 0x00000b3000027945 */ /* 0x000fe20003800000 */
[----:B--2---:R-:W-:-:S05]  /*c370*/  IMAD.MOV R6, RZ, RZ, -R4 ;  /* 0x000000ffff067224 */ /* 0x004fca00078e0a04 */
[----:B------:R-:W-:-:S05]  /*c380*/  VIADDMNMX R6, R6, R0, 0xffffffff, !PT ;  /* 0xffffffff06067446 */ /* 0x000fca0007800100 */
[----:B------:R-:W-:-:S05]  /*c390*/  IMAD.IADD R0, R4, 0x1, R6 ;  /* 0x0000000104007824 */ /* 0x000fca00078e0206 */
[----:B------:R-:W-:-:S04]  /*c3a0*/  LOP3.LUT R0, R0, 0x1, RZ, 0xc0, !PT ;  /* 0x0000000100007812 */ /* 0x000fc800078ec0ff */
[----:B------:R-:W-:Y:S01]  /*c3b0*/  ISETP.NE.U32.AND P0, PT, R0, 0x1, PT ;  /* 0x000000010000780c */ /* 0x000fe20003f05070 */
[----:B------:R-:W-:-:S12]  /*c3c0*/  VIADD R0, R4, 0xfffffffe ;  /* 0xfffffffe04007836 */ /* 0x000fd80000000000 */
[----:B------:R-:W-:Y:S05]  /*c3d0*/  @P0 BRA `(.L_x_463) ;  /* 0x0000000800ac0947 */ /* 0x000fea0003800000 */
[----:B------:R-:W2:Y:S04]  /*c3e0*/  LDL R5, [R1+0x18] ;  /* 0x0000180001057983 */ /* 0x000ea80000100800 */
[----:B------:R-:W3:Y:S04]  /*c3f0*/  LDL.LU R4, [R1+0x8] ;  /* 0x0000080001047983 */ /* 0x000ee80000300800 */
[----:B------:R-:W4:Y:S01]  /*c400*/  LDL.LU R7, [R1+0x10] ;  /* 0x0000100001077983 */ /* 0x000f220000300800 */
[----:B------:R-:W-:Y:S01]  /*c410*/  BSSY B1, `(.L_x_464) ;  /* 0x00000a5000017945 */ /* 0x000fe20003800000 */
[----:B--2---:R-:W-:Y:S01]  /*c420*/  ISETP.NE.AND P2, PT, R5, RZ, PT ;  /* 0x000000ff0500720c */ /* 0x004fe20003f45270 */
[----:B---3--:R-:W-:-:S05]  /*c430*/  VIADD R2, R4, 0x1 ;  /* 0x0000000104027836 */ /* 0x008fca0000000000 */
[----:B------:R-:W-:-:S04]  /*c440*/  ISETP.NE.AND P0, PT, R2, 0x2, PT ;  /* 0x000000020200780c */ /* 0x000fc80003f05270 */
[----:B------:R-:W-:Y:S02]  /*c450*/  SEL R3, RZ, 0x1, P0 ;  /* 0x00000001ff037807 */ /* 0x000fe40000000000 */
[----:B-----5:R-:W-:Y:S02]  /*c460*/  SEL R8, R2, RZ, P0 ;  /* 0x000000ff02087207 */ /* 0x020fe40000000000 */
[----:B----4-:R-:W-:-:S05]  /*c470*/  LOP3.LUT R7, R7, R3, RZ, 0x3c, !PT ;  /* 0x0000000307077212 */ /* 0x010fca00078e3cff */
[----:B------:R0:W-:Y:S04]  /*c480*/  STL [R1+0x10], R7 ;  /* 0x0000100701007387 */ /* 0x0001e80000100800 */
[----:B------:R0:W-:Y:S01]  /*c490*/  STL [R1+0x8], R8 ;  /* 0x0000080801007387 */ /* 0x0001e20000100800 */
[----:B------:R-:W-:Y:S05]  /*c4a0*/  @!P2 BRA `(.L_x_465) ;  /* 0x00000008006ca947 */ /* 0x000fea0003800000 */
[----:B------:R-:W-:Y:S02]  /*c4b0*/  ULDC.64 UR4, c[0x0][0x418] ;  /* 0x0001060000047ab9 */ /* 0x000fe40000000a00 */
[----:B------:R-:W-:-:S04]  /*c4c0*/  ISETP.NE.U32.AND P0, PT, RZ, UR4, PT ;  /* 0x00000004ff007c0c */ /* 0x000fc8000bf05070 */
[----:B------:R-:W-:-:S13]  /*c4d0*/  ISETP.NE.AND.EX P0, PT, RZ, UR5, PT, P0 ;  /* 0x00000005ff007c0c */ /* 0x000fda000bf05300 */
[----:B------:R-:W-:Y:S05]  /*c4e0*/  @!P0 BRA `(.L_x_466) ;  /* 0x0000000000508947 */ /* 0x000fea0003800000 */
[----:B------:R-:W2:Y:S01]  /*c4f0*/  LDL R10, [R1+0x14] ;  /* 0x00001400010a7983 */ /* 0x000ea20000100800 */
[----:B------:R-:W1:Y:S01]  /*c500*/  LDC R5, c[0x0][0x43c] ;  /* 0x00010f00ff057b82 */ /* 0x000e620000000800 */
[----:B------:R-:W-:Y:S02]  /*c510*/  ULDC.64 UR6, c[0x0][0x428] ;  /* 0x00010a0000067ab9 */ /* 0x000fe40000000a00 */
[----:B------:R-:W3:Y:S01]  /*c520*/  LDL R9, [R1+0xc] ;  /* 0x00000c0001097983 */ /* 0x000ee20000100800 */
        /* <DEDUP_REMOVED lines=10> */
[----:B------:R-:W-:-:S04]  /*c5d0*/  IMAD.WIDE.U32 R2, R9, UR6, R2 ;  /* 0x0000000609027c25 */ /* 0x000fc8000f8e0002 */
[----:B------:R-:W-:Y:S01]  /*c5e0*/  IMAD.IADD R3, R4, 0x1, R3 ;  /* 0x0000000104037824 */ /* 0x000fe200078e0203 */
[----:B------:R-:W-:-:S04]  /*c5f0*/  LEA R4, P0, R2, UR4, 0x2 ;  /* 0x0000000402047c11 */ /* 0x000fc8000f8010ff */
[----:B------:R-:W-:-:S05]  /*c600*/  LEA.HI.X R5, R2, UR5, R3, 0x2, P0 ;  /* 0x0000000502057c11 */ /* 0x000fca00080f1403 */
[----:B------:R-:W2:Y:S04]  /*c610*/  LDG.E R2, desc[UR40][R4.64] ;  /* 0x0000002804027981 */ /* 0x000ea8000c1e1900 */
[----:B--2---:R1:W-:Y:S02]  /*c620*/  STL [R1], R2 ;  /* 0x0000000201007387 */ /* 0x0043e40000100800 */
.L_x_466:
[----:B-1----:R-:W2:Y:S01]  /*c630*/  LDL R2, [R1+0x4] ;  /* 0x0000040001027983 */ /* 0x002ea20000100800 */
[----:B------:R-:W1:Y:S02]  /*c640*/  S2R R3, SR_TID.X ;  /* 0x0000000000037919 */ /* 0x000e640000002100 */
[----:B-1----:R-:W-:Y:S01]  /*c650*/  LOP3.LUT R4, R3, 0x7f, RZ, 0xc0, !PT ;  /* 0x0000007f03047812 */ /* 0x002fe200078ec0ff */
[----:B------:R-:W-:Y:S03]  /*c660*/  BSSY B3, `(.L_x_467) ;  /* 0x0000006000037945 */ /* 0x000fe60003800000 */
[----:B------:R-:W-:Y:S01]  /*c670*/  ISETP.NE.AND P1, PT, R4, RZ, PT ;  /* 0x000000ff0400720c */ /* 0x000fe20003f25270 */
[----:B--2---:R-:W-:Y:S01]  /*c680*/  IMAD R3, R8, 0x8, R2 ;  /* 0x0000000808037824 */ /* 0x004fe200078e0202 */
[----:B------:R-:W-:-:S04]  /*c690*/  SHF.L.U32 R2, R7, 0x1f, RZ ;  /* 0x0000001f07027819 */ /* 0x000fc800000006ff */
[----:B------:R-:W1:Y:S02]  /*c6a0*/  SYNCS.PHASECHK.TRANS64.TRYWAIT P0, [R3+URZ+0x22840], R2 ;  /* 0x02284002030075a7 */ /* 0x000e64000800017f */
[----:B-1----:R-:W-:Y:S05]  /*c6b0*/  @!P0 BRA `(.L_x_468) ;  /* 0x0000003800d08947 */ /* 0x002fea0003800000 */
.L_x_568:
[----:B------:R-:W-:Y:S05]  /*c6c0*/  BSYNC B3 ;  /* 0x0000000000037941 */ /* 0x000fea0003800000 */
.L_x_467:
[----:B------:R-:W-:Y:S04]  /*c6d0*/  BSSY B3, `(.L_x_469) ;  /* 0x0000009000037945 */ /* 0x000fe80003800000 */
[----:B------:R-:W-:Y:S05]  /*c6e0*/  @P1 BRA `(.L_x_470) ;  /* 0x00000000001c1947 */ /* 0x000fea0003800000 */
[----:B------:R-:W2:Y:S02]  /*c6f0*/  S2R R4, SR_TID.X ;  /* 0x0000000000047919 */ /* 0x000ea40000002100 */
[----:B--2---:R-:W-:Y:S01]  /*c700*/  LOP3.LUT R5, R4, 0x1f, RZ, 0xc0, !PT ;  /* 0x0000001f04057812 */ /* 0x004fe200078ec0ff */
[----:B------:R-:W-:-:S03]  /*c710*/  IMAD.MOV.U32 R4, RZ, RZ, 0x3000 ;  /* 0x00003000ff047424 */ /* 0x000fc600078e00ff */
[----:B------:R-:W-:Y:S01]  /*c720*/  ISETP.NE.AND P0, PT, R5, RZ, PT ;  /* 0x000000ff0500720c */ /* 0x000fe20003f05270 */
[----:B------:R2:W-:-:S12]  /*c730*/  SYNCS.ARRIVE.TRANS64 RZ, [R3+URZ+0x22830], R4 ;  /* 0x0228300403ff79a7 */ /* 0x0005d8000800003f */
[----:B--2---:R-:W-:Y:S05]  /*c740*/  @!P0 BRA `(.L_x_470) ;  /* 0x0000000000048947 */ /* 0x004fea0003800000 */
[----:B------:R-:W-:Y:S01]  /*c750*/  BPT.TRAP 0x1 ;  /* 0x000000040000795c */ /* 0x000fe20000300000 */
.L_x_470:
[----:B------:R-:W-:Y:S05]  /*c760*/  BSYNC B3 ;  /* 0x0000000000037941 */ /* 0x000fea0003800000 */
.L_x_469:
[----:B0-----:R-:W2:Y:S04]  /*c770*/  LDL R8, [R1+0x4] ;  /* 0x0000040001087983 */ /* 0x001ea80000100800 */
[----:B------:R-:W2:Y:S04]  /*c780*/  LDL R4, [R1+0x8] ;  /* 0x0000080001047983 */ /* 0x000ea80000100800 */
[----:B------:R-:W3:Y:S01]  /*c790*/  LDL R5, [R1+0x1c] ;  /* 0x00001c0001057983 */ /* 0x000ee20000100800 */
[----:B------:R-:W-:Y:S01]  /*c7a0*/  IMAD.MOV.U32 R7, RZ, RZ, RZ ;  /* 0x000000ffff077224 */ /* 0x000fe200078e00ff */
[----:B------:R-:W-:Y:S01]  /*c7b0*/  UIADD3 UR4, UP0, UR38, 0x370, URZ ;  /* 0x0000037026047890 */ /* 0x000fe2000ff1e03f */
[----:B------:R-:W-:Y:S01]  /*c7c0*/  PLOP3.LUT P0, PT, PT, PT, PT, 0x80, 0x0 ;  /* 0x000000000000781c */ /* 0x000fe20003f0f070 */
[----:B------:R-:W-:Y:S01]  /*c7d0*/  UMOV UR6, 0x0 ;  /* 0x0000000000067882 */ /* 0x000fe20000000000 */
[----:B------:R-:W-:Y:S01]  /*c7e0*/  UMOV UR7, 0x14f00000 ;  /* 0x14f0000000077882 */ /* 0x000fe20000000000 */
[----:B------:R-:W-:Y:S01]  /*c7f0*/  R2UR UR10, R7 ;  /* 0x00000000070a72ca */ /* 0x000fe200000e0000 */
[----:B------:R-:W-:Y:S01]  /*c800*/  UIADD3.X UR5, URZ, UR39, URZ, UP0, !UPT ;  /* 0x000000273f057290 */ /* 0x000fe200087fe43f */
[----:B--2---:R-:W-:-:S02]  /*c810*/  IMAD R4, R4, 0x3000, R8 ;  /* 0x0000300004047824 */ /* 0x004fc400078e0208 */
[----:B---3--:R-:W-:Y:S02]  /*c820*/  IMAD R0, R0, 0x60, R5 ;  /* 0x0000006000007824 */ /* 0x008fe400078e0205 */
[----:B------:R-:W-:Y:S02]  /*c830*/  VIADD R4, R4, 0x1c400 ;  /* 0x0001c40004047836 */ /* 0x000fe40000000000 */
[----:B------:R-:W-:-:S07]  /*c840*/  VIADD R5, R3, 0x22830 ;  /* 0x0002283003057836 */ /* 0x000fce0000000000 */
.L_x_471:
        /* <DEDUP_REMOVED lines=11> */
[----:B------:R-:W0:Y:S01]  /*c900*/  SYNCS.PHASECHK.TRANS64.TRYWAIT P0, [R3+URZ+0x22860], R2 ;  /* 0x02286002030075a7 */ /* 0x000e22000800017f */
[----:B------:R-:W-:Y:S04]  /*c910*/  BSSY B3, `(.L_x_472) ;  /* 0x0000002000037945 */ /* 0x000fe80003800000 */
[----:B0-----:R-:W-:Y:S05]  /*c920*/  @!P0 BRA `(.L_x_473) ;  /* 0x0000003800488947 */ /* 0x001fea0003800000 */
.L_x_569:
[----:B------:R-:W-:Y:S05]  /*c930*/  BSYNC B3 ;  /* 0x0000000000037941 */ /* 0x000fea0003800000 */
.L_x_472:
        /* <DEDUP_REMOVED lines=11> */
.L_x_475:
[----:B------:R-:W-:Y:S05]  /*c9f0*/  BSYNC B3 ;  /* 0x0000000000037941 */ /* 0x000fea0003800000 */
.L_x_474:
[----:B------:R-:W2:Y:S04]  /*ca00*/  LDL R4, [R1+0x4] ;  /* 0x0000040001047983 */ /* 0x000ea80000100800 */
[----:B01----:R-:W2:Y:S01]  /*ca10*/  LDL R2, [R1+0x8] ;  /* 0x0000080001027983 */ /* 0x003ea20000100800 */
[----:B------:R-:W-:Y:S01]  /*ca20*/  R2UR UR10, R7 ;  /* 0x00000000070a72ca */ /* 0x000fe200000e0000 */
[----:B------:R-:W-:Y:S01]  /*ca30*/  UIADD3 UR4, UP0, UR38, 0x470, URZ ;  /* 0x0000047026047890 */ /* 0x000fe2000ff1e03f */
[----:B------:R-:W-:Y:S01]  /*ca40*/  R2UR UR6, R8 ;  /* 0x00000000080672ca */ /* 0x000fe200000e0000 */
[----:B------:R-:W-:Y:S01]  /*ca50*/  VIADD R3, R3, 0x22850 ;  /* 0x0002285003037836 */ /* 0x000fe20000000000 */
[----:B------:R-:W-:Y:S01]  /*ca60*/  R2UR UR7, R9 ;  /* 0x00000000090772ca */ /* 0x000fe200000e0000 */
[----:B------:R-:W-:Y:S01]  /*ca70*/  UIADD3.X UR5, URZ, UR39, URZ, UP0, !UPT ;  /* 0x000000273f057290 */ /* 0x000fe200087fe43f */
[----:B------:R-:W-:Y:S01]  /*ca80*/  PLOP3.LUT P0, PT, PT, PT, PT, 0x80, 0x0 ;  /* 0x000000000000781c */ /* 0x000fe20003f0f070 */
[----:B--2---:R-:W-:-:S04]  /*ca90*/  IMAD R2, R2, 0xc000, R4 ;  /* 0x0000c00002027824 */ /* 0x004fc800078e0204 */
[----:B------:R-:W-:-:S08]  /*caa0*/  VIADD R4, R2, 0x400 ;  /* 0x0000040002047836 */ /* 0x000fd00000000000 */
.L_x_476:
        /* <DEDUP_REMOVED lines=11> */
[----:B------:R-:W-:Y:S01]  /*cb60*/  R2UR UR6, R8 ;  /* 0x00000000080672ca */ /* 0x000fe200000e0000 */
[----:B------:R-:W-:Y:S01]  /*cb70*/  VIADD R4, R2, 0x3400 ;  /* 0x0000340002047836 */ /* 0x000fe20000000000 */
[----:B------:R-:W-:Y:S01]  /*cb80*/  R2UR UR7, R9 ;  /* 0x00000000090772ca */ /* 0x000fe200000e0000 */
[----:B------:R-:W-:Y:S01]  /*cb90*/  UMOV UR10, 0x40 ;  /* 0x00000040000a7882 */ /* 0x000fe20000000000 */
[----:B------:R-:W-:-:S13]  /*cba0*/  PLOP3.LUT P0, PT, PT, PT, PT, 0x80, 0x0 ;  /* 0x000000000000781c */ /* 0x000fda0003f0f070 */
.L_x_477:
        /* <DEDUP_REMOVED lines=16> */
.L_x_478:
        /* <DEDUP_REMOVED lines=16> */
.L_x_479:
        /* <DEDUP_REMOVED lines=10> */
[----:B-1----:R-:W-:Y:S05]  /*ce50*/  @P0 BRA.U.ANY `(.L_x_479) ;  /* 0xfffffffd00d40947 */ /* 0x002fea000393ffff */
.L_x_465:
[----:B------:R-:W-:Y:S05]  /*ce60*/  BSYNC B1 ;  /* 0x0000000000017941 */ /* 0x000fea0003800000 */
.L_x_464:
[----:B------:R-:W2:Y:S02]  /*ce70*/  LDL.LU R4, [R1+0x2c] ;  /* 0x00002c0001047983 */ /* 0x000ea40000300800 */
[----:B--2---:R-:W-:-:S07]  /*ce80*/  VIADD R0, R4, 0xfffffffd ;  /* 0xfffffffd04007836 */ /* 0x004fce0000000000 */
.L_x_463:
[----:B------:R-:W-:Y:S05]  /*ce90*/  BSYNC B2 ;  /* 0x0000000000027941 */ /* 0x000fea0003800000 */
.L_x_462:
[----:B------:R-:W2:Y:S01]  /*cea0*/  LDL.LU R2, [R1+0x28] ;  /* 0x0000280001027983 */ /* 0x000ea20000300800 */
[----:B------:R-:W-:-:S05]  /*ceb0*/  IMAD.MOV R6, RZ, RZ, -R6 ;  /* 0x000000ffff067224 */ /* 0x000fca00078e0a06 */
[----:B--2---:R-:W-:-:S13]  /*cec0*/  ISETP.NE.AND P0, PT, R2, R6, PT ;  /* 0x000000060200720c */ /* 0x004fda0003f05270 */
[----:B------:R-:W-:Y:S05]  /*ced0*/  @!P0 BRA `(.L_x_461) ;  /* 0x0000001400488947 */ /* 0x000fea0003800000 */
.L_x_512:
[----:B------:R-:W2:Y:S04]  /*cee0*/  LDL R4, [R1+0x18] ;  /* 0x0000180001047983 */ /* 0x000ea80000100800 */
[----:B------:R-:W0:Y:S04]  /*cef0*/  LDL.LU R3, [R1+0x8] ;  /* 0x0000080001037983 */ /* 0x000e280000300800 */
[----:B------:R-:W3:Y:S01]  /*cf00*/  LDL.LU R2, [R1+0x10] ;  /* 0x0000100001027983 */ /* 0x000ee20000300800 */
[----:B------:R-:W-:Y:S05]  /*cf10*/  YIELD ;  /* 0x0000000000007946 */ /* 0x000fea0003800000 */
[----:B------:R-:W-:Y:S01]  /*cf20*/  BSSY B1, `(.L_x_480) ;  /* 0x00000a2000017945 */ /* 0x000fe20003800000 */
[----:B--2---:R-:W-:Y:S01]  /*cf30*/  ISETP.NE.AND P1, PT, R4, RZ, PT ;  /* 0x000000ff0400720c */ /* 0x004fe20003f25270 */
[----:B0-----:R-:W-:-:S05]  /*cf40*/  VIADD R7, R3, 0x1 ;  /* 0x0000000103077836 */ /* 0x001fca0000000000 */
[----:B------:R-:W-:-:S04]  /*cf50*/  ISETP.NE.AND P0, PT, R7, 0x2, PT ;  /* 0x000000020700780c */ /* 0x000fc80003f05270 */
[----:B------:R-:W-:Y:S02]  /*cf60*/  SEL R6, RZ, 0x1, P0 ;  /* 0x00000001ff067807 */ /* 0x000fe40000000000 */
[----:B------:R-:W-:Y:S02]  /*cf70*/  SEL R7, R7, RZ, P0 ;  /* 0x000000ff07077207 */ /* 0x000fe40000000000 */
[----:B---3--:R-:W-:Y:S01]  /*cf80*/  LOP3.LUT R6, R2, R6, RZ, 0x3c, !PT ;  /* 0x0000000602067212 */ /* 0x008fe200078e3cff */
[----:B------:R-:W-:Y:S06]  /*cf90*/  @!P1 BRA `(.L_x_481) ;  /* 0x0000000800689947 */ /* 0x000fec0003800000 */
[----:B------:R-:W-:Y:S01]  /*cfa0*/  ULDC.64 UR4, c[0x0][0x418] ;  /* 0x0001060000047ab9 */ /* 0x000fe20000000a00 */
[----:B-----5:R-:W-:Y:S01]  /*cfb0*/  IMAD.MOV.U32 R8, RZ, RZ, R0 ;  /* 0x000000ffff087224 */ /* 0x020fe200078e0000 */
[----:B------:R-:W-:-:S04]  /*cfc0*/  ISETP.NE.U32.AND P0, PT, RZ, UR4, PT ;  /* 0x00000004ff007c0c */ /* 0x000fc8000bf05070 */
[----:B------:R-:W-:-:S13]  /*cfd0*/  ISETP.NE.AND.EX P0, PT, RZ, UR5, PT, P0 ;  /* 0x00000005ff007c0c */ /* 0x000fda000bf05300 */
[----:B------:R-:W-:Y:S05]  /*cfe0*/  @!P0 BRA `(.L_x_482) ;  /* 0x0000000000508947 */ /* 0x000fea0003800000 */
[----:B------:R-:W2:Y:S01]  /*cff0*/  LDL R9, [R1+0x14] ;  /* 0x0000140001097983 */ /* 0x000ea20000100800 */
[----:B------:R-:W0:Y:S01]  /*d000*/  LDC R8, c[0x0][0x43c] ;  /* 0x00010f00ff087b82 */ /* 0x000e220000000800 */
[----:B------:R-:W-:Y:S02]  /*d010*/  ULDC.64 UR6, c[0x0][0x428] ;  /* 0x00010a0000067ab9 */ /* 0x000fe40000000a00 */
[----:B------:R-:W3:Y:S01]  /*d020*/  LDL R5, [R1+0xc] ;  /* 0x00000c0001057983 */ /* 0x000ee20000100800 */
        /* <DEDUP_REMOVED lines=16> */
.L_x_482:
[----:B0-----:R-:W2:Y:S01]  /*d130*/  LDL R2, [R1+0x4] ;  /* 0x0000040001027983 */ /* 0x001ea20000100800 */
[----:B------:R-:W0:Y:S02]  /*d140*/  S2R R3, SR_TID.X ;  /* 0x0000000000037919 */ /* 0x000e240000002100 */
[----:B0-----:R-:W-:Y:S02]  /*d150*/  LOP3.LUT R4, R3, 0x7f, RZ, 0xc0, !PT ;  /* 0x0000007f03047812 */ /* 0x001fe400078ec0ff */
[----:B------:R-:W-:Y:S01]  /*d160*/  SHF.L.U32 R3, R6, 0x1f, RZ ;  /* 0x0000001f06037819 */ /* 0x000fe200000006ff */
[----:B------:R-:W-:Y:S01]  /*d170*/  BSSY B2, `(.L_x_483) ;  /* 0x0000005000027945 */ /* 0x000fe20003800000 */
[----:B------:R-:W-:Y:S01]  /*d180*/  ISETP.NE.AND P1, PT, R4, RZ, PT ;  /* 0x000000ff0400720c */ /* 0x000fe20003f25270 */
[----:B--2---:R-:W-:-:S04]  /*d190*/  IMAD R2, R7, 0x8, R2 ;  /* 0x0000000807027824 */ /* 0x004fc800078e0202 */
[----:B------:R-:W0:Y:S02]  /*d1a0*/  SYNCS.PHASECHK.TRANS64.TRYWAIT P0, [R2+URZ+0x22840], R3 ;  /* 0x02284003020075a7 */ /* 0x000e24000800017f */
[----:B0-----:R-:W-:Y:S06]  /*d1b0*/  @!P0 BRA `(.L_x_484) ;  /* 0x0000003000388947 */ /* 0x001fec0003800000 */
.L_x_570:
[----:B------:R-:W-:Y:S05]  /*d1c0*/  BSYNC B2 ;  /* 0x0000000000027941 */ /* 0x000fea0003800000 */
.L_x_483:
[----:B------:R-:W-:Y:S04]  /*d1d0*/  BSSY B2, `(.L_x_485) ;  /* 0x0000009000027945 */ /* 0x000fe80003800000 */
[----:B------:R-:W-:Y:S05]  /*d1e0*/  @P1 BRA `(.L_x_486) ;  /* 0x00000000001c1947 */ /* 0x000fea0003800000 */
[----:B------:R-:W1:Y:S02]  /*d1f0*/  S2R R4, SR_TID.X ;  /* 0x0000000000047919 */ /* 0x000e640000002100 */
[----:B-1----:R-:W-:Y:S01]  /*d200*/  LOP3.LUT R5, R4, 0x1f, RZ, 0xc0, !PT ;  /* 0x0000001f04057812 */ /* 0x002fe200078ec0ff */
[----:B------:R-:W-:-:S03]  /*d210*/  IMAD.MOV.U32 R4, RZ, RZ, 0x3000 ;  /* 0x00003000ff047424 */ /* 0x000fc600078e00ff */
[----:B------:R-:W-:Y:S01]  /*d220*/  ISETP.NE.AND P0, PT, R5, RZ, PT ;  /* 0x000000ff0500720c */ /* 0x000fe20003f05270 */
[----:B------:R1:W-:-:S12]  /*d230*/  SYNCS.ARRIVE.TRANS64 RZ, [R2+URZ+0x22830], R4 ;  /* 0x0228300402ff79a7 */ /* 0x0003d8000800003f */
[----:B-1----:R-:W-:Y:S05]  /*d240*/  @!P0 BRA `(.L_x_486) ;  /* 0x0000000000048947 */ /* 0x002fea0003800000 */
[----:B------:R-:W-:Y:S01]  /*d250*/  BPT.TRAP 0x1 ;  /* 0x000000040000795c */ /* 0x000fe20000300000 */
.L_x_486:
[----:B------:R-:W-:Y:S05]  /*d260*/  BSYNC B2 ;  /* 0x0000000000027941 */ /* 0x000fea0003800000 */
.L_x_485:
        /* <DEDUP_REMOVED lines=13> */
.L_x_487:
        /* <DEDUP_REMOVED lines=11> */
[----:B------:R-:W1:Y:S01]  /*d3f0*/  SYNCS.PHASECHK.TRANS64.TRYWAIT P0, [R2+URZ+0x22860], R3 ;  /* 0x02286003020075a7 */ /* 0x000e62000800017f */
[----:B------:R-:W-:Y:S04]  /*d400*/  BSSY B2, `(.L_x_488) ;  /* 0x0000002000027945 */ /* 0x000fe80003800000 */
[----:B-1----:R-:W-:Y:S05]  /*d410*/  @!P0 BRA `(.L_x_489) ;  /* 0x0000002c00b48947 */ /* 0x002fea0003800000 */
.L_x_571:
[----:B------:R-:W-:Y:S05]  /*d420*/  BSYNC B2 ;  /* 0x0000000000027941 */ /* 0x000fea0003800000 */
.L_x_488:
        /* <DEDUP_REMOVED lines=11> */
.L_x_491:
[----:B------:R-:W-:Y:S05]  /*d4e0*/  BSYNC B2 ;  /* 0x0000000000027941 */ /* 0x000fea0003800000 */
.L_x_490:
        /* <DEDUP_REMOVED lines=10> */
.L_x_492:
        /* <DEDUP_REMOVED lines=16> */
.L_x_493:
        /* <DEDUP_REMOVED lines=16> */
.L_x_494:
        /* <DEDUP_REMOVED lines=16> */
.L_x_495:
        /* <DEDUP_REMOVED lines=11> */
.L_x_481:
[----:B------:R-:W-:Y:S05]  /*d940*/  BSYNC B1 ;  /* 0x0000000000017941 */ /* 0x000fea0003800000 */
.L_x_480:
[----:B------:R-:W2:Y:S01]  /*d950*/  LDL R5, [R1+0x18] ;  /* 0x0000180001057983 */ /* 0x000ea20000100800 */
[----:B------:R-:W-:Y:S01]  /*d960*/  VIADD R7, R7, 0x1 ;  /* 0x0000000107077836 */ /* 0x000fe20000000000 */
[----:B------:R-:W-:Y:S04]  /*d970*/  BSSY B1, `(.L_x_496) ;  /* 0x00000a5000017945 */ /* 0x000fe80003800000 */
[----:B------:R-:W-:-:S04]  /*d980*/  ISETP.NE.AND P0, PT, R7, 0x2, PT ;  /* 0x000000020700780c */ /* 0x000fc80003f05270 */
[----:B------:R-:W-:Y:S02]  /*d990*/  SEL R2, RZ, 0x1, P0 ;  /* 0x00000001ff027807 */ /* 0x000fe40000000000 */
[----:B------:R-:W-:Y:S02]  /*d9a0*/  SEL R9, R7, RZ, P0 ;  /* 0x000000ff07097207 */ /* 0x000fe40000000000 */
[----:B-----5:R-:W-:-:S05]  /*d9b0*/  LOP3.LUT R8, R6, R2, RZ, 0x3c, !PT ;  /* 0x0000000206087212 */ /* 0x020fca00078e3cff */
[----:B------:R0:W-:Y:S04]  /*d9c0*/  STL [R1+0x10], R8 ;  /* 0x0000100801007387 */ /* 0x0001e80000100800 */
[----:B------:R0:W-:Y:S01]  /*d9d0*/  STL [R1+0x8], R9 ;  /* 0x0000080901007387 */ /* 0x0001e20000100800 */
[----:B--2---:R-:W-:-:S13]  /*d9e0*/  ISETP.NE.AND P2, PT, R5, RZ, PT ;  /* 0x000000ff0500720c */ /* 0x004fda0003f45270 */
[----:B0-----:R-:W-:Y:S05]  /*d9f0*/  @!P2 BRA `(.L_x_497) ;  /* 0x000000080070a947 */ /* 0x001fea0003800000 */
[----:B------:R-:W-:Y:S01]  /*da00*/  ULDC.64 UR4, c[0x0][0x418] ;  /* 0x0001060000047ab9 */ /* 0x000fe20000000a00 */
[----:B------:R-:W-:Y:S01]  /*da10*/  VIADD R6, R0, 0xffffffff ;  /* 0xffffffff00067836 */ /* 0x000fe20000000000 */
        /* <DEDUP_REMOVED lines=23> */
.L_x_498:
        /* <DEDUP_REMOVED lines=9> */
.L_x_572:
[----:B------:R-:W-:Y:S05]  /*dc20*/  BSYNC B2 ;  /* 0x0000000000027941 */ /* 0x000fea0003800000 */
.L_x_499:
        /* <DEDUP_REMOVED lines=9> */
.L_x_502:
[----:B------:R-:W-:Y:S05]  /*dcc0*/  BSYNC B2 ;  /* 0x0000000000027941 */ /* 0x000fea0003800000 */
.L_x_501:
[----:B------:R-:W2:Y:S04]  /*dcd0*/  LDL R8, [R1+0x4] ;  /* 0x0000040001087983 */ /* 0x000ea80000100800 */
        /* <DEDUP_REMOVED lines=13> */
.L_x_503:
        /* <DEDUP_REMOVED lines=14> */
.L_x_573:
[----:B------:R-:W-:Y:S05]  /*de90*/  BSYNC B2 ;  /* 0x0000000000027941 */ /* 0x000fea0003800000 */
.L_x_504:
        /* <DEDUP_REMOVED lines=11> */
.L_x_507:
[----:B------:R-:W-:Y:S05]  /*df50*/  BSYNC B2 ;  /* 0x0000000000027941 */ /* 0x000fea0003800000 */
.L_x_506:
        /* <DEDUP_REMOVED lines=11> */
.L_x_508:
        /* <DEDUP_REMOVED lines=16> */
.L_x_509:
        /* <DEDUP_REMOVED lines=16> */
.L_x_510:
        /* <DEDUP_REMOVED lines=16> */
.L_x_511:
        /* <DEDUP_REMOVED lines=11> */
.L_x_497:
[----:B------:R-:W-:Y:S05]  /*e3c0*/  BSYNC B1 ;  /* 0x0000000000017941 */ /* 0x000fea0003800000 */
.L_x_496:
[C---:B------:R-:W-:Y:S01]  /*e3d0*/  ISETP.GT.AND P0, PT, R0.reuse, 0x1, PT ;  /* 0x000000010000780c */ /* 0x040fe20003f04270 */
[----:B------:R-:W-:-:S12]  /*e3e0*/  VIADD R0, R0, 0xfffffffe ;  /* 0xfffffffe00007836 */ /* 0x000fd80000000000 */
[----:B------:R-:W-:Y:S05]  /*e3f0*/  @P0 BRA `(.L_x_512) ;  /* 0xffffffe800b80947 */ /* 0x000fea000383ffff */
.L_x_461:
[----:B------:R-:W-:Y:S05]  /*e400*/  BSYNC B0 ;  /* 0x0000000000007941 */ /* 0x000fea0003800000 */
.L_x_460:
[----:B------:R-:W2:Y:S04]  /*e410*/  LDL.LU R4, [R1+0x8] ;  /* 0x0000080001047983 */ /* 0x000ea80000300800 */
[----:B------:R-:W3:Y:S01]  /*e420*/  LDL.LU R3, [R1+0x10] ;  /* 0x0000100001037983 */ /* 0x000ee20000300800 */
[----:B------:R-:W1:Y:S01]  /*e430*/  S2R R2, SR_TID.X ;  /* 0x0000000000027919 */ /* 0x000e620000002100 */
[----:B------:R-:W-:Y:S01]  /*e440*/  BSSY B0, `(.L_x_513) ;  /* 0x0000015000007945 */ /* 0x000fe20003800000 */
[----:B-1----:R-:W-:-:S04]  /*e450*/  LOP3.LUT R2, R2, 0x7f, RZ, 0xc0, !PT ;  /* 0x0000007f02027812 */ /* 0x002fc800078ec0ff */
[----:B------:R-:W-:Y:S01]  /*e460*/  ISETP.NE.AND P1, PT, R2, RZ, PT ;  /* 0x000000ff0200720c */ /* 0x000fe20003f25270 */
[----:B--2---:R-:W-:-:S05]  /*e470*/  VIADD R0, R4, 0x1 ;  /* 0x0000000104007836 */ /* 0x004fca0000000000 */
[----:B------:R-:W-:-:S04]  /*e480*/  ISETP.NE.AND P0, PT, R0, 0x2, PT ;  /* 0x000000020000780c */ /* 0x000fc80003f05270 */
[----:B------:R-:W-:-:S04]  /*e490*/  SEL R2, RZ, 0x1, P0 ;  /* 0x00000001ff027807 */ /* 0x000fc80000000000 */
[----:B---3--:R-:W-:-:S05]  /*e4a0*/  LOP3.LUT R3, R3, R2, RZ, 0x3c, !PT ;  /* 0x0000000203037212 */ /* 0x008fca00078e3cff */
[----:B------:R1:W-:Y:S01]  /*e4b0*/  STL [R1+0x10], R3 ;  /* 0x0000100301007387 */ /* 0x0003e20000100800 */
[----:B------:R-:W-:Y:S05]  /*e4c0*/  @P1 BRA `(.L_x_514) ;  /* 0x0000000000301947 */ /* 0x000fea0003800000 */
[----:B------:R-:W2:Y:S01]  /*e4d0*/  S2R R5, SR_LANEID ;  /* 0x0000000000057919 */ /* 0x000ea20000000000 */
[----:B------:R-:W-:Y:S01]  /*e4e0*/  VOTEU.ANY UR4, UPT, PT ;  /* 0x0000000000047886 */ /* 0x000fe200038e0100 */
[----:B-1----:R-:W1:Y:S01]  /*e4f0*/  LDC.64 R2, c[0x0][0xc60] ;  /* 0x00031800ff027b82 */ /* 0x002e620000000a00 */
[----:B------:R-:W2:Y:S02]  /*e500*/  FLO.U32 R4, UR4 ;  /* 0x0000000400047d00 */ /* 0x000ea400080e0000 */
[----:B--2---:R-:W-:-:S06]  /*e510*/  ISETP.EQ.U32.AND P1, PT, R4, R5, PT ;  /* 0x000000050400720c */ /* 0x004fcc0003f22070 */
[----:B------:R-:W1:Y:S07]  /*e520*/  POPC R5, UR4 ;  /* 0x0000000400057d09 */ /* 0x000e6e0008000000 */
[----:B-1----:R-:W2:Y:S01]  /*e530*/  @P1 ATOMG.E.ADD.STRONG.GPU PT, R3, desc[UR40][R2.64], R5 ;  /* 0x00000005020319a8 */ /* 0x002ea200081ee1e8 */
[----:B------:R-:W1:Y:S02]  /*e540*/  S2R R6, SR_LTMASK ;  /* 0x0000000000067919 */ /* 0x000e640000003900 */
[----:B-1----:R-:W-:-:S04]  /*e550*/  LOP3.LUT R6, R6, UR4, RZ, 0xc0, !PT ;  /* 0x0000000406067c12 */ /* 0x002fc8000f8ec0ff */
[----:B0-----:R-:W0:Y:S01]  /*e560*/  POPC R7, R6 ;  /* 0x0000000600077309 */ /* 0x001e220000000000 */
[----:B--2---:R-:W0:Y:S02]  /*e570*/  SHFL.IDX PT, R4, R3, R4, 0x1f ;  /* 0x00001f0403047589 */ /* 0x004e2400000e0000 */
[----:B0-----:R-:W-:-:S07]  /*e580*/  IADD3 R16, R4, UR37, R7 ;  /* 0x0000002504107c10 */ /* 0x001fce000fffe007 */
.L_x_514:
[----:B------:R-:W-:Y:S05]  /*e590*/  BSYNC B0 ;  /* 0x0000000000007941 */ /* 0x000fea0003800000 */
.L_x_513:
[----:B------:R-:W-:-:S05]  /*e5a0*/  SEL R0, R0, RZ, P0 ;  /* 0x000000ff00007207 */ /* 0x000fca0000000000 */
[----:B------:R2:W-:Y:S02]  /*e5b0*/  STL [R1+0x8], R0 ;  /* 0x0000080001007387 */ /* 0x0005e40000100800 */
.L_x_432:
[----:B------:R-:W-:Y:S05]  /*e5c0*/  BSYNC B7 ;  /* 0x0000000000077941 */ /* 0x000fea0003800000 */
.L_x_430:
[----:B--2---:R-:W2:Y:S02]  /*e5d0*/  LDL R0, [R1+0x58] ;  /* 0x0000580001007983 */ /* 0x004ea40000100800 */
[----:B--2---:R-:W-:-:S13]  /*e5e0*/  ISETP.NE.AND P0, PT, R0, RZ, PT ;  /* 0x000000ff0000720c */ /* 0x004fda0003f05270 */
[----:B------:R-:W-:Y:S05]  /*e5f0*/  @!P0 BRA `(.L_x_515) ;  /* 0x0000000000288947 */ /* 0x000fea0003800000 */
[----:B------:R-:W-:Y:S05]  /*e600*/  WARPSYNC.ALL ;  /* 0x0000000000007948 */ /* 0x000fea0003800000 */
[----:B------:R-:W2:Y:S08]  /*e610*/  S2UR UR5, SR_CgaCtaId ;  /* 0x00000000000579c3 */ /* 0x000eb00000008800 */
[----:B------:R-:W-:Y:S06]  /*e620*/  BAR.SYNC.DEFER_BLOCKING 0x5, 0x180 ;  /* 0x0146000000007b1d */ /* 0x000fec0000010000 */
[----:B------:R-:W-:-:S02]  /*e630*/  UMOV UR4, 0x400 ;  /* 0x0000040000047882 */ /* 0x000fc40000000000 */
[----:B--2---:R-:W-:-:S06]  /*e640*/  ULEA UR4, UR5, UR4, 0x18 ;  /* 0x0000000405047291 */ /* 0x004fcc000f8ec03f */
[----:B------:R-:W-:-:S05]  /*e650*/  IMAD.U32 R0, RZ, RZ, UR4 ;  /* 0x00000004ff007e24 */ /* 0x000fca000f8e00ff */
[----:B------:R3:W4:Y:S04]  /*e660*/  LDS.128 R16, [R0+0x228d0] ;  /* 0x0228d00000107984 */ /* 0x0007280000000c00 */
[----:B------:R3:W-:Y:S01]  /*e670*/  STL [R1+0x4], R0 ;  /* 0x0000040001007387 */ /* 0x0007e20000100800 */
[----:B------:R-:W-:Y:S06]  /*e680*/  BAR.ARV 0x4, 0x180 ;  /* 0x0106000000007b1d */ /* 0x000fec0000002000 */
[----:B------:R-:W-:Y:S05]  /*e690*/  BRA `(.L_x_516) ;  /* 0x0000000800487947 */ /* 0x000fea0003800000 */
.L_x_515:
[----:B------:R-:W2:Y:S01]  /*e6a0*/  S2R R0, SR_TID.X ;  /* 0x0000000000007919 */ /* 0x000ea20000002100 */
[----:B------:R-:W-:Y:S01]  /*e6b0*/  UMOV UR4, 0xffffffff ;  /* 0xffffffff00047882 */ /* 0x000fe20000000000 */
[----:B--2---:R-:W-:-:S04]  /*e6c0*/  LOP3.LUT R6, R0, 0x1f, RZ, 0xc0, !PT ;  /* 0x0000001f00067812 */ /* 0x004fc800078ec0ff */
[----:B------:R-:W-:Y:S01]  /*e6d0*/  ISETP.NE.AND P0, PT, R6, 0x1f, PT ;  /* 0x0000001f0600780c */ /* 0x000fe20003f05270 */
[----:B------:R-:W-:-:S12]  /*e6e0*/  BRA.DIV UR4, `(.L_x_517) ;  /* 0x0000001e043c7947 */ /* 0x000fd8000b800000 */
[----:B------:R-:W-:Y:S01]  /*e6f0*/  IMAD.IADD R5, R19, 0x1, R6 ;  /* 0x0000000113057824 */ /* 0x000fe200078e0206 */
[----:B------:R-:W-:-:S04]  /*e700*/  ULDC UR4, c[0x0][0xc3c] ;  /* 0x00030f0000047ab9 */ /* 0x000fc80000000800 */
[----:B------:R-:W-:-:S13]  /*e710*/  ISETP.GE.OR P1, PT, R5, UR4, !P0 ;  /* 0x0000000405007c0c */ /* 0x000fda000c726670 */
[----:B-1----:R-:W1:Y:S02]  /*e720*/  @!P1 LDC.64 R2, c[0x0][0xc80] ;  /* 0x00032000ff029b82 */ /* 0x002e640000000a00 */
[----:B-1----:R-:W-:-:S06]  /*e730*/  @!P1 IMAD.WIDE R2, R5, 0x4, R2 ;  /* 0x0000000405029825 */ /* 0x002fcc00078e0202 */
[----:B------:R1:W2:Y:S01]  /*e740*/  @!P1 LDG.E R3, desc[UR40][R2.64] ;  /* 0x0000002802039981 */ /* 0x0002a2000c1e1900 */
[C---:B------:R-:W-:Y:S02]  /*e750*/  ISETP.GE.U32.AND P2, PT, R6.reuse, 0x2, PT ;  /* 0x000000020600780c */ /* 0x040fe40003f46070 */
[C---:B------:R-:W-:Y:S01]  /*e760*/  ISETP.GE.U32.AND P3, PT, R6.reuse, 0x4, PT ;  /* 0x000000040600780c */ /* 0x040fe20003f66070 */
[----:B------:R-:W-:Y:S01]  /*e770*/  SHFL.IDX PT, R0, R16, RZ, 0x1f ;  /* 0x00001fff10007589 */ /* 0x000fe200000e0000 */
[C---:B------:R-:W-:Y:S02]  /*e780*/  ISETP.GE.U32.AND P4, PT, R6.reuse, 0x8, PT ;  /* 0x000000080600780c */ /* 0x040fe40003f86070 */
[C---:B------:R-:W-:Y:S01]  /*e790*/  ISETP.GE.U32.AND P5, PT, R6.reuse, 0x10, PT ;  /* 0x000000100600780c */ /* 0x040fe20003fa6070 */
[----:B------:R-:W-:Y:S01]  /*e7a0*/  SHFL.IDX PT, R4, R16, 0x1, 0x1f ;  /* 0x00201f0010047f89 */ /* 0x000fe200000e0000 */
[----:B-1----:R-:W-:Y:S02]  /*e7b0*/  IMAD.MOV.U32 R2, RZ, RZ, RZ ;  /* 0x000000ffff027224 */ /* 0x002fe400078e00ff */
[----:B--2---:R-:W-:Y:S01]  /*e7c0*/  @!P1 IMAD.MOV.U32 R2, RZ, RZ, R3 ;  /* 0x000000ffff029224 */ /* 0x004fe200078e0003 */
[----:B------:R-:W-:-:S04]  /*e7d0*/  ISETP.NE.AND P1, PT, R6, RZ, PT ;  /* 0x000000ff0600720c */ /* 0x000fc80003f25270 */
[----:B------:R-:W1:Y:S02]  /*e7e0*/  SHFL.UP PT, R14, R2, 0x1, RZ ;  /* 0x04200000020e7989 */ /* 0x000e6400000e00ff */
[----:B-1----:R-:W-:-:S05]  /*e7f0*/  SEL R5, R14, RZ, P1 ;  /* 0x000000ff0e057207 */ /* 0x002fca0000800000 */
[----:B------:R-:W-:-:S05]  /*e800*/  IMAD.IADD R3, R2, 0x1, R5 ;  /* 0x0000000102037824 */ /* 0x000fca00078e0205 */
        /* <DEDUP_REMOVED lines=12> */
[----:B------:R1:W2:Y:S02]  /*e8d0*/  SHFL.IDX PT, R14, R3, 0x1f, 0x1f ;  /* 0x03e01f00030e7f89 */ /* 0x0002a400000e0000 */
.L_x_583:
[----:B------:R-:W-:Y:S02]  /*e8e0*/  ULDC UR4, c[0x0][0xc38] ;  /* 0x00030e0000047ab9 */ /* 0x000fe40000000800 */
[----:B------:R-:W-:-:S04]  /*e8f0*/  IMAD.U32 R16, RZ, RZ, UR4 ;  /* 0x00000004ff107e24 */ /* 0x000fc8000f8e00ff */
[----:B--2---:R-:W-:-:S04]  /*e900*/  IMAD R6, R14, R16, RZ ;  /* 0x000000100e067224 */ /* 0x004fc800078e02ff */
[----:B------:R-:W-:-:S05]  /*e910*/  IMAD.IADD R4, R4, 0x1, R6 ;  /* 0x0000000104047824 */ /* 0x000fca00078e0206 */
[----:B------:R-:W-:-:S13]  /*e920*/  ISETP.GT.AND P6, PT, R4, R0, PT ;  /* 0x000000000400720c */ /* 0x000fda0003fc4270 */
[----:B------:R-:W-:Y:S05]  /*e930*/  @P6 BRA `(.L_x_518) ;  /* 0x00000000009c6947 */ /* 0x000fea0003800000 */
.L_x_523:
[----:B------:R-:W2:Y:S01]  /*e940*/  LDC R6, c[0x0][0xc3c] ;  /* 0x00030f00ff067b82 */ /* 0x000ea20000000800 */
[----:B------:R-:W-:-:S05]  /*e950*/  VIADD R19, R19, 0x1f ;  /* 0x0000001f13137836 */ /* 0x000fca0000000000 */
[----:B--2---:R-:W-:-:S13]  /*e960*/  ISETP.GE.AND P6, PT, R19, R6, PT ;  /* 0x000000061300720c */ /* 0x004fda0003fc6270 */
[----:B------:R-:W-:Y:S05]  /*e970*/  @P6 BRA `(.L_x_519) ;  /* 0x0000000400446947 */ /* 0x000fea0003800000 */
[----:B------:R-:W2:Y:S01]  /*e980*/  S2R R2, SR_TID.X ;  /* 0x0000000000027919 */ /* 0x000ea20000002100 */
[----:B------:R-:W-:Y:S01]  /*e990*/  BSSY B0, `(.L_x_520) ;  /* 0x0000009000007945 */ /* 0x000fe20003800000 */
[----:B--2---:R-:W-:-:S05]  /*e9a0*/  LOP3.LUT R2, R2, 0x1f, RZ, 0xc0, !PT ;  /* 0x0000001f02027812 */ /* 0x004fca00078ec0ff */
[----:B------:R-:W-:Y:S02]  /*e9b0*/  IMAD.IADD R5, R19, 0x1, R2 ;  /* 0x0000000113057824 */ /* 0x000fe400078e0202 */
[----:B------:R-:W-:-:S03]  /*e9c0*/  IMAD.MOV.U32 R2, RZ, RZ, RZ ;  /* 0x000000ffff027224 */ /* 0x000fc600078e00ff */
[----:B------:R-:W-:-:S13]  /*e9d0*/  ISETP.GE.OR P6, PT, R5, R6, !P0 ;  /* 0x000000060500720c */ /* 0x000fda00047c6670 */
[----:B------:R-:W-:Y:S05]  /*e9e0*/  @P6 BRA `(.L_x_521) ;  /* 0x00000000000c6947 */ /* 0x000fea0003800000 */
[----:B-1----:R-:W1:Y:S02]  /*e9f0*/  LDC.64 R2, c[0x0][0xc80] ;  /* 0x00032000ff027b82 */ /* 0x002e640000000a00 */
[----:B-1----:R-:W-:-:S06]  /*ea00*/  IMAD.WIDE R2, R5, 0x4, R2 ;  /* 0x0000000405027825 */ /* 0x002fcc00078e0202 */
[----:B------:R2:W5:Y:S02]  /*ea10*/  LDG.E R2, desc[UR40][R2.64] ;  /* 0x0000002802027981 */ /* 0x000564000c1e1900 */
.L_x_521:
[----:B------:R-:W-:Y:S05]  /*ea20*/  BSYNC B0 ;  /* 0x0000000000007941 */ /* 0x000fea0003800000 */
.L_x_520:
[----:B------:R-:W-:-:S03]  /*ea30*/  UMOV UR4, 0xffffffff ;  /* 0xffffffff00047882 */ /* 0x000fc60000000000 */
[----:B------:R-:W-:Y:S05]  /*ea40*/  BRA.DIV UR4, `(.L_x_522) ;  /* 0x0000001e04887947 */ /* 0x000fea000b800000 */
[----:B-----5:R-:W1:Y:S02]  /*ea50*/  SHFL.UP PT, R14, R2, 0x1, RZ ;  /* 0x04200000020e7989 */ /* 0x020e6400000e00ff */
[----:B-12---:R-:W-:-:S05]  /*ea60*/  SEL R3, R14, RZ, P1 ;  /* 0x000000ff0e037207 */ /* 0x006fca0000800000 */
        /* <DEDUP_REMOVED lines=14> */
.L_x_591:
[----:B------:R-:W-:Y:S02]  /*eb50*/  ULDC UR4, c[0x0][0xc38] ;  /* 0x00030e0000047ab9 */ /* 0x000fe40000000800 */
[----:B------:R-:W-:-:S04]  /*eb60*/  IMAD.U32 R16, RZ, RZ, UR4 ;  /* 0x00000004ff107e24 */ /* 0x000fc8000f8e00ff */
[----:B--2---:R-:W-:-:S04]  /*eb70*/  IMAD R6, R14, R16, RZ ;  /* 0x000000100e067224 */ /* 0x004fc800078e02ff */
[----:B------:R-:W-:-:S05]  /*eb80*/  IMAD.IADD R4, R6, 0x1, R4 ;  /* 0x0000000106047824 */ /* 0x000fca00078e0204 */
[----:B------:R-:W-:-:S13]  /*eb90*/  ISETP.GT.AND P6, PT, R4, R0, PT ;  /* 0x000000000400720c */ /* 0x000fda0003fc4270 */
[----:B------:R-:W-:Y:S05]  /*eba0*/  @!P6 BRA `(.L_x_523) ;  /* 0xfffffffc0064e947 */ /* 0x000fea000383ffff */
.L_x_518:
[----:B------:R-:W-:Y:S01]  /*ebb0*/  IMAD.IADD R6, R4, 0x1, -R6 ;  /* 0x0000000104067824 */ /* 0x000fe200078e0a06 */
[----:B------:R-:W-:-:S03]  /*ebc0*/  UMOV UR4, 0xffffffff ;  /* 0xffffffff00047882 */ /* 0x000fc60000000000 */
[----:B------:R-:W-:-:S05]  /*ebd0*/  IMAD R5, R3, R16, R6 ;  /* 0x0000001003057224 */ /* 0x000fca00078e0206 */
[----:B------:R-:W-:Y:S01]  /*ebe0*/  ISETP.GT.AND P6, PT, R5, R0, PT ;  /* 0x000000000500720c */ /* 0x000fe20003fc4270 */
[----:B------:R-:W-:-:S12]  /*ebf0*/  BRA.DIV UR4, `(.L_x_524) ;  /* 0x0000001e04dc7947 */ /* 0x000fd8000b800000 */
[----:B------:R-:W-:-:S04]  /*ec00*/  VOTE.ANY R5, PT, !P6 ;  /* 0x0000000000057806 */ /* 0x000fc800070e0100 */
[----:B------:R-:W2:Y:S02]  /*ec10*/  POPC R4, R5 ;  /* 0x0000000500047309 */ /* 0x000ea40000000000 */
[----:B--2---:R2:W3:Y:S02]  /*ec20*/  SHFL.IDX PT, R17, R2, R4, 0x1f ;  /* 0x00001f0402117589 */ /* 0x0044e400000e0000 */
.L_x_595:
[----:B------:R-:W-:Y:S01]  /*ec30*/  ISETP.NE.AND P0, PT, R5, RZ, PT ;  /* 0x000000ff0500720c */ /* 0x000fe20003f05270 */
[----:B------:R-:W-:-:S12]  /*ec40*/  IMAD.MOV.U32 R14, RZ, RZ, RZ ;  /* 0x000000ffff0e7224 */ /* 0x000fd800078e00ff */
[----:B------:R-:W-:Y:S05]  /*ec50*/  @!P0 BRA `(.L_x_525) ;  /* 0x0000000000108947 */ /* 0x000fea0003800000 */
[----:B------:R-:W-:Y:S01]  /*ec60*/  UMOV UR4, 0xffffffff ;  /* 0xffffffff00047882 */ /* 0x000fe20000000000 */
[----:B0-----:R-:W-:Y:S02]  /*ec70*/  VIADD R12, R4, 0xffffffff ;  /* 0xffffffff040c7836 */ /* 0x001fe40000000000 */
[----:B------:R-:W-:Y:S05]  /*ec80*/  BRA.DIV UR4, `(.L_x_526) ;  /* 0x0000002204007947 */ /* 0x000fea000b800000 */
[----:B------:R4:W0:Y:S02]  /*ec90*/  SHFL.IDX PT, R14, R3, R12, 0x1f ;  /* 0x00001f0c030e7589 */ /* 0x00082400000e0000 */
.L_x_525:
[----:B---3--:R-:W-:Y:S01]  /*eca0*/  IABS R5, R17 ;  /* 0x0000001100057213 */ /* 0x008fe20000000000 */
[----:B0-----:R-:W-:Y:S02]  /*ecb0*/  IMAD R16, R14, R16, R6 ;  /* 0x000000100e107224 */ /* 0x001fe400078e0206 */
[----:B------:R-:W-:Y:S01]  /*ecc0*/  IMAD.IADD R19, R4, 0x1, R19 ;  /* 0x0000000104137824 */ /* 0x000fe200078e0213 */
[----:B------:R-:W0:Y:S01]  /*ecd0*/  I2F.RP R7, R5 ;  /* 0x0000000500077306 */ /* 0x000e220000209400 */
[----:B------:R-:W-:-:S07]  /*ece0*/  IMAD.IADD R0, R0, 0x1, -R16 ;  /* 0x0000000100007824 */ /* 0x000fce00078e0a10 */
[----:B0-----:R-:W0:Y:S02]  /*ecf0*/  MUFU.RCP R7, R7 ;  /* 0x0000000700077308 */ /* 0x001e240000001000 */
[----:B0----5:R-:W-:-:S06]  /*ed00*/  VIADD R8, R7, 0xffffffe ;  /* 0x0ffffffe07087836 */ /* 0x021fcc0000000000 */
[----:B-1--4-:R-:W2:Y:S02]  /*ed10*/  F2I.FTZ.U32.TRUNC.NTZ R3, R8 ;  /* 0x0000000800037305 */ /* 0x012ea4000021f000 */
[----:B--2---:R-:W-:-:S04]  /*ed20*/  IMAD.MOV R2, RZ, RZ, -R3 ;  /* 0x000000ffff027224 */ /* 0x004fc800078e0a03 */
[----:B------:R-:W-:Y:S02]  /*ed30*/  IMAD R6, R2, R5, RZ ;  /* 0x0000000502067224 */ /* 0x000fe400078e02ff */
[----:B------:R-:W-:-:S04]  /*ed40*/  IMAD.MOV.U32 R2, RZ, RZ, RZ ;  /* 0x000000ffff027224 */ /* 0x000fc800078e00ff */
[----:B------:R-:W-:Y:S01]  /*ed50*/  IMAD.HI.U32 R2, R3, R6, R2 ;  /* 0x0000000603027227 */ /* 0x000fe200078e0002 */
[----:B------:R-:W-:Y:S02]  /*ed60*/  IABS R6, R17 ;  /* 0x0000001100067213 */ /* 0x000fe40000000000 */
[----:B------:R-:W-:-:S03]  /*ed70*/  IABS R3, R0 ;  /* 0x0000000000037213 */ /* 0x000fc60000000000 */
[----:B------:R-:W-:Y:S02]  /*ed80*/  IMAD.MOV R6, RZ, RZ, -R6 ;  /* 0x000000ffff067224 */ /* 0x000fe400078e0a06 */
[----:B------:R-:W-:-:S04]  /*ed90*/  IMAD.HI.U32 R2, R2, R3, RZ ;  /* 0x0000000302027227 */ /* 0x000fc800078e00ff */
[----:B------:R-:W-:Y:S01]  /*eda0*/  IMAD R6, R2, R6, R3 ;  /* 0x0000000602067224 */ /* 0x000fe200078e0203 */
[----:B------:R-:W-:-:S04]  /*edb0*/  LOP3.LUT R3, R0, R17, RZ, 0x3c, !PT ;  /* 0x0000001100037212 */ /* 0x000fc800078e3cff */
[----:B------:R-:W-:Y:S02]  /*edc0*/  ISETP.GT.U32.AND P1, PT, R5, R6, PT ;  /* 0x000000060500720c */ /* 0x000fe40003f24070 */
[----:B------:R-:W-:-:S11]  /*edd0*/  ISETP.GE.AND P2, PT, R3, RZ, PT ;  /* 0x000000ff0300720c */ /* 0x000fd60003f46270 */
[----:B------:R-:W-:Y:S02]  /*ede0*/  @!P1 IMAD.IADD R6, R6, 0x1, -R5 ;  /* 0x0000000106069824 */ /* 0x000fe400078e0a05 */
[----:B------:R-:W-:Y:S01]  /*edf0*/  @!P1 VIADD R2, R2, 0x1 ;  /* 0x0000000102029836 */ /* 0x000fe20000000000 */
[----:B------:R-:W-:Y:S02]  /*ee00*/  ISETP.NE.AND P1, PT, R17, RZ, PT ;  /* 0x000000ff1100720c */ /* 0x000fe40003f25270 */
[----:B------:R-:W-:-:S13]  /*ee10*/  ISETP.GE.U32.AND P0, PT, R6, R5, PT ;  /* 0x000000050600720c */ /* 0x000fda0003f06070 */
[----:B------:R-:W-:-:S04]  /*ee20*/  @P0 VIADD R2, R2, 0x1 ;  /* 0x0000000102020836 */ /* 0x000fc80000000000 */
[----:B------:R-:W-:Y:S01]  /*ee30*/  @!P2 IMAD.MOV R2, RZ, RZ, -R2 ;  /* 0x000000ffff02a224 */ /* 0x000fe200078e0a02 */
[----:B------:R-:W-:-:S05]  /*ee40*/  @!P1 LOP3.LUT R2, RZ, R17, RZ, 0x33, !PT ;  /* 0x00000011ff029212 */ /* 0x000fca00078e33ff */
[--C-:B------:R-:W-:Y:S02]  /*ee50*/  IMAD.MOV R3, RZ, RZ, -R2.reuse ;  /* 0x000000ffff037224 */ /* 0x100fe400078e0a02 */
[----:B------:R-:W-:Y:S02]  /*ee60*/  IMAD.MOV.U32 R18, RZ, RZ, R2 ;  /* 0x000000ffff127224 */ /* 0x000fe400078e0002 */
[----:B------:R-:W-:Y:S01]  /*ee70*/  IMAD R17, R17, R3, R0 ;  /* 0x0000000311117224 */ /* 0x000fe200078e0200 */
[----:B------:R-:W-:Y:S06]  /*ee80*/  BRA `(.L_x_527) ;  /* 0x00000000001c7947 */ /* 0x000fec0003800000 */
.L_x_519:
[----:B------:R-:W-:Y:S01]  /*ee90*/  UMOV UR4, URZ ;  /* 0x0000003f00047c82 */ /* 0x000fe20008000000 */
[----:B------:R-:W-:Y:S01]  /*eea0*/  UMOV UR5, URZ ;  /* 0x0000003f00057c82 */ /* 0x000fe20008000000 */
[----:B------:R-:W-:Y:S01]  /*eeb0*/  ULDC UR6, c[0x0][0xc3c] ;  /* 0x00030f0000067ab9 */ /* 0x000fe20000000800 */
[----:B------:R-:W-:Y:S02]  /*eec0*/  IMAD.MOV.U32 R16, RZ, RZ, R0 ;  /* 0x000000ffff107224 */ /* 0x000fe400078e0000 */
[----:B------:R-:W-:Y:S02]  /*eed0*/  IMAD.U32 R17, RZ, RZ, UR4 ;  /* 0x00000004ff117e24 */ /* 0x000fe4000f8e00ff */
[----:B------:R-:W-:Y:S02]  /*eee0*/  IMAD.U32 R18, RZ, RZ, UR5 ;  /* 0x00000005ff127e24 */ /* 0x000fe4000f8e00ff */
[----:B------:R-:W-:-:S07]  /*eef0*/  IMAD.U32 R19, RZ, RZ, UR6 ;  /* 0x00000006ff137e24 */ /* 0x000fce000f8e00ff */
.L_x_527:
[----:B------:R2:W3:Y:S01]  /*ef00*/  LDL R2, [R1+0x4] ;  /* 0x0000040001027983 */ /* 0x0004e20000100800 */
[----:B------:R-:W4:Y:S01]  /*ef10*/  S2R R0, SR_TID.X ;  /* 0x0000000000007919 */ /* 0x000f220000002100 */
[----:B------:R-:W-:Y:S05]  /*ef20*/  WARPSYNC.ALL ;  /* 0x0000000000007948 */ /* 0x000fea0003800000 */
[----:B----4-:R-:W-:Y:S01]  /*ef30*/  LOP3.LUT R0, R0, 0x1f, RZ, 0xc0, !PT ;  /* 0x0000001f00007812 */ /* 0x010fe200078ec0ff */
[----:B------:R-:W-:Y:S03]  /*ef40*/  BAR.SYNC.DEFER_BLOCKING 0x4, 0x180 ;  /* 0x0106000000007b1d */ /* 0x000fe60000010000 */
[----:B------:R-:W-:-:S13]  /*ef50*/  ISETP.NE.AND P0, PT, R0, RZ, PT ;  /* 0x000000ff0000720c */ /* 0x000fda0003f05270 */
[----:B-1----:R-:W3:Y:S01]  /*ef60*/  @!P0 S2R R3, SR_CgaCtaId ;  /* 0x0000000000038919 */ /* 0x002ee20000008800 */
[----:B------:R-:W-:-:S04]  /*ef70*/  @!P0 MOV R0, 0x400 ;  /* 0x0000040000008802 */ /* 0x000fc80000000f00 */
[----:B---3--:R-:W-:-:S05]  /*ef80*/  @!P0 LEA R2, R3, R0, 0x18 ;  /* 0x0000000003028211 */ /* 0x008fca00078ec0ff */
[----:B------:R2:W-:Y:S04]  /*ef90*/  @!P0 STS.128 [R2+0x228d0], R16 ;  /* 0x0228d01002008388 */ /* 0x0005e80000000c00 */
[----:B------:R2:W-:Y:S01]  /*efa0*/  @!P0 STL [R1+0x4], R2 ;  /* 0x0000040201008387 */ /* 0x0005e20000100800 */
[----:B------:R-:W-:Y:S06]  /*efb0*/  BAR.ARV 0x5, 0x180 ;  /* 0x0146000000007b1d */ /* 0x000fec0000002000 */
.L_x_516:
[----:B------:R-:W-:Y:S02]  /*efc0*/  ULDC UR4, c[0x0][0xc3c] ;  /* 0x00030f0000047ab9 */ /* 0x000fe40000000800 */
[----:B----4-:R-:W-:-:S13]  /*efd0*/  ISETP.GE.AND P0, PT, R19, UR4, PT ;  /* 0x0000000413007c0c */ /* 0x010fda000bf06270 */
[----:B------:R-:W-:Y:S05]  /*efe0*/  @!P0 BRA `(.L_x_528) ;  /* 0xffffffac00f48947 */ /* 0x000fea000383ffff */
[----:B------:R-:W-:Y:S05]  /*eff0*/  BSYNC B8 ;  /* 0x0000000000087941 */ /* 0x000fea0003800000 */
.L_x_426:
[----:B---3--:R-:W3:Y:S01]  /*f000*/  LDL.LU R0, [R1+0x40] ;  /* 0x0000400001007983 */ /* 0x008ee20000300800 */
[----:B------:R-:W-:Y:S01]  /*f010*/  BSSY B0, `(.L_x_529) ;  /* 0x000000b000007945 */ /* 0x000fe20003800000 */
[----:B------:R-:W4:Y:S01]  /*f020*/  S2R R5, SR_CgaCtaId ;  /* 0x0000000000057919 */ /* 0x000f220000008800 */
[----:B---3--:R-:W-:-:S05]  /*f030*/  VIADD R0, R0, 0x1 ;  /* 0x0000000100007836 */ /* 0x008fca0000000000 */
[----:B0-2---:R-:W-:-:S04]  /*f040*/  LEA.HI R2, R0, R0, RZ, 0x1 ;  /* 0x0000000000027211 */ /* 0x005fc800078f08ff */
[----:B-1----:R-:W-:-:S05]  /*f050*/  LOP3.LUT R3, R2, 0xfffffffe, RZ, 0xc0, !PT ;  /* 0xfffffffe02037812 */ /* 0x002fca00078ec0ff */
[----:B------:R-:W-:Y:S01]  /*f060*/  IMAD.IADD R3, R0, 0x1, -R3 ;  /* 0x0000000100037824 */ /* 0x000fe200078e0a03 */
[----:B------:R-:W-:-:S04]  /*f070*/  MOV R0, 0x400 ;  /* 0x0000040000007802 */ /* 0x000fc80000000f00 */
[----:B----4-:R-:W-:Y:S02]  /*f080*/  LEA R0, R5, R0, 0x18 ;  /* 0x0000000005007211 */ /* 0x010fe400078ec0ff */
[----:B------:R-:W-:-:S04]  /*f090*/  SHF.L.U32 R3, R3, 0x1f, RZ ;  /* 0x0000001f03037819 */ /* 0x000fc800000006ff */
[----:B------:R-:W0:Y:S02]  /*f0a0*/  SYNCS.PHASECHK.TRANS64.TRYWAIT P0, [R0+URZ+0x22820], R3 ;  /* 0x02282003000075a7 */ /* 0x000e24000800017f */
[----:B0-----:R-:W-:Y:S05]  /*f0b0*/  @!P0 BRA `(.L_x_530) ;  /* 0x0000001c00188947 */ /* 0x001fea0003800000 */
.L_x_598:
[----:B------:R-:W-:Y:S05]  /*f0c0*/  BSYNC B0 ;  /* 0x0000000000007941 */ /* 0x000fea0003800000 */
.L_x_529:
[----:B------:R-:W-:-:S03]  /*f0d0*/  UMOV UR4, 0xffffffff ;  /* 0xffffffff00047882 */ /* 0x000fc60000000000 */
[----:B------:R-:W-:Y:S05]  /*f0e0*/  BRA.DIV UR4, `(.L_x_531) ;  /* 0x0000001e04207947 */ /* 0x000fea000b800000 */
[----:B------:R-:W1:Y:S02]  /*f0f0*/  S2R R2, SR_TID.X ;  /* 0x0000000000027919 */ /* 0x000e640000002100 */
[----:B-1----:R-:W-:-:S04]  /*f100*/  SHF.R.U32.HI R2, RZ, 0x5, R2 ;  /* 0x00000005ff027819 */ /* 0x002fc80000011602 */
[----:B------:R-:W-:-:S05]  /*f110*/  LOP3.LUT R2, R2, 0x3, RZ, 0xc0, !PT ;  /* 0x0000000302027812 */ /* 0x000fca00078ec0ff */
[----:B------:R1:W2:Y:S02]  /*f120*/  SHFL.IDX PT, R14, R2, RZ, 0x1f ;  /* 0x00001fff020e7589 */ /* 0x0002a400000e0000 */
.L_x_601:
[----:B--2---:R-:W-:Y:S01]  /*f130*/  ISETP.NE.AND P0, PT, R14, RZ, PT ;  /* 0x000000ff0e00720c */ /* 0x004fe20003f05270 */
[----:B------:R-:W-:-:S12]  /*f140*/  BSSY B0, `(.L_x_532) ;  /* 0x0000027000007945 */ /* 0x000fd80003800000 */
[----:B------:R-:W-:Y:S05]  /*f150*/  @P0 BRA `(.L_x_533) ;  /* 0x0000000000940947 */ /* 0x000fea0003800000 */
[----:B------:R-:W-:-:S03]  /*f160*/  UMOV UR4, 0xffffffff ;  /* 0xffffffff00047882 */ /* 0x000fc60000000000 */
[----:B------:R-:W-:Y:S05]  /*f170*/  BRA.DIV UR4, `(.L_x_534) ;  /* 0x0000001e04307947 */ /* 0x000fea000b800000 */
[----:B------:R-:W-:-:S13]  /*f180*/  ELECT P6, URZ, PT ;  /* 0x00000000003f782f */ /* 0x000fda00038c0000 */
.L_x_604:
[----:B------:R-:W-:Y:S05]  /*f190*/  @!P6 BRA `(.L_x_533) ;  /* 0x000000000084e947 */ /* 0x000fea0003800000 */
[----:B------:R-:W-:-:S06]  /*f1a0*/  ULOP3.LUT UR4, UR36, 0x2, URZ, 0xfc, !UPT ;  /* 0x0000000224047892 */ /* 0x000fcc000f8efc3f */
[----:B-1----:R-:W-:-:S05]  /*f1b0*/  IMAD.U32 R2, RZ, RZ, UR4 ;  /* 0x00000004ff027e24 */ /* 0x002fca000f8e00ff */
[----:B------:R-:W-:-:S13]  /*f1c0*/  ISETP.NE.AND P2, PT, R2, 0x3, PT ;  /* 0x000000030200780c */ /* 0x000fda0003f45270 */
[----:B------:R-:W-:Y:S05]  /*f1d0*/  @!P2 BRA `(.L_x_535) ;  /* 0x000000000004a947 */ /* 0x000fea0003800000 */
[----:B------:R-:W-:Y:S01]  /*f1e0*/  BPT.TRAP 0x1 ;  /* 0x000000040000795c */ /* 0x000fe20000300000 */
.L_x_535:
[----:B0-----:R-:W2:Y:S04]  /*f1f0*/  LDL R3, [R1+0x8] ;  /* 0x0000080001037983 */ /* 0x001ea80000100800 */
[----:B------:R-:W3:Y:S01]  /*f200*/  LDL.LU R7, [R1+0x10] ;  /* 0x0000100001077983 */ /* 0x000ee20000300800 */
[----:B------:R-:W-:-:S04]  /*f210*/  VIADD R2, R0, 0x22840 ;  /* 0x0002284000027836 */ /* 0x000fc80000000000 */
[C---:B--2---:R-:W-:Y:S02]  /*f220*/  IMAD R6, R3.reuse, 0x8, R2 ;  /* 0x0000000803067824 */ /* 0x044fe400078e0202 */
[----:B------:R-:W-:Y:S01]  /*f230*/  VIADD R3, R3, 0x1 ;  /* 0x0000000103037836 */ /* 0x000fe20000000000 */
[----:B---3--:R-:W-:-:S04]  /*f240*/  SHF.L.U32 R5, R7, 0x1f, RZ ;  /* 0x0000001f07057819 */ /* 0x008fc800000006ff */
[C---:B------:R-:W-:Y:S01]  /*f250*/  ISETP.NE.AND P1, PT, R3.reuse, 0x2, PT ;  /* 0x000000020300780c */ /* 0x040fe20003f25270 */
[----:B------:R-:W0:Y:S03]  /*f260*/  SYNCS.PHASECHK.TRANS64.TRYWAIT P0, [R6+URZ], R5 ;  /* 0x00000005060075a7 */ /* 0x000e26000800017f */
[----:B------:R-:W-:Y:S02]  /*f270*/  SEL R4, RZ, 0x1, P1 ;  /* 0x00000001ff047807 */ /* 0x000fe40000800000 */
[----:B------:R-:W-:Y:S02]  /*f280*/  SEL R3, R3, RZ, P1 ;  /* 0x000000ff03037207 */ /* 0x000fe40000800000 */
[----:B------:R-:W-:-:S03]  /*f290*/  LOP3.LUT R4, R7, R4, RZ, 0x3c, !PT ;  /* 0x0000000407047212 */ /* 0x000fc600078e3cff */
[----:B------:R-:W-:Y:S01]  /*f2a0*/  IMAD R7, R3, 0x8, R2 ;  /* 0x0000000803077824 */ /* 0x000fe200078e0202 */
[----:B------:R-:W-:Y:S01]  /*f2b0*/  SHF.L.U32 R2, R4, 0x1f, RZ ;  /* 0x0000001f04027819 */ /* 0x000fe200000006ff */
[----:B0-----:R-:W-:Y:S06]  /*f2c0*/  @!P0 BRA `(.L_x_536) ;  /* 0x0000001800fc8947 */ /* 0x001fec0003800000 */
.L_x_605:
[----:B------:R-:W1:Y:S02]  /*f2d0*/  SYNCS.PHASECHK.TRANS64.TRYWAIT P0, [R7+URZ], R2 ;  /* 0x00000002070075a7 */ /* 0x000e64000800017f */
[----:B-1----:R-:W-:Y:S05]  /*f2e0*/  @!P0 BRA `(.L_x_537) ;  /* 0x0000001c00088947 */ /* 0x002fea0003800000 */
.L_x_606:
[----:B------:R-:W-:Y:S05]  /*f2f0*/  @!P2 BRA `(.L_x_538) ;  /* 0x000000000004a947 */ /* 0x000fea0003800000 */
[----:B------:R-:W-:Y:S01]  /*f300*/  BPT.TRAP 0x1 ;  /* 0x000000040000795c */ /* 0x000fe20000300000 */
.L_x_538:
[----:B------:R-:W2:Y:S01]  /*f310*/  LDL.LU R4, [R1+0x8] ;  /* 0x0000080001047983 */ /* 0x000ea20000300800 */
[----:B------:R-:W-:-:S04]  /*f320*/  VIADD R0, R0, 0x22860 ;  /* 0x0002286000007836 */ /* 0x000fc80000000000 */
[----:B--2---:R-:W-:-:S04]  /*f330*/  IMAD R4, R4, 0x8, R0 ;  /* 0x0000000804047824 */ /* 0x004fc800078e0200 */
[----:B------:R-:W2:Y:S02]  /*f340*/  SYNCS.PHASECHK.TRANS64.TRYWAIT P0, [R4+URZ], R5 ;  /* 0x00000005040075a7 */ /* 0x000ea4000800017f */
[----:B--2---:R-:W-:Y:S05]  /*f350*/  @!P0 BRA `(.L_x_539) ;  /* 0x0000001c00008947 */ /* 0x004fea0003800000 */
.L_x_607:
[----:B------:R-:W-:-:S07]  /*f360*/  IMAD R3, R3, 0x8, R0 ;  /* 0x0000000803037824 */ /* 0x000fce00078e0200 */
.L_x_540:
[----:B---3--:R3:W4:Y:S02]  /*f370*/  SYNCS.PHASECHK.TRANS64.TRYWAIT P0, [R3+URZ], R2 ;  /* 0x00000002030075a7 */ /* 0x008724000800017f */
[----:B----4-:R-:W-:Y:S05]  /*f380*/  @!P0 NANOSLEEP.SYNCS 0x989680 ;  /* 0x009896800000895d */ /* 0x010fea0003900000 */
[----:B------:R-:W4:Y:S02]  /*f390*/  @!P0 SYNCS.PHASECHK.TRANS64 P0, [R3+URZ], R2 ;  /* 0x00000002030085a7 */ /* 0x000f24000800007f */
[----:B----4-:R-:W-:Y:S05]  /*f3a0*/  @!P0 BRA `(.L_x_540) ;  /* 0xfffffffc00f08947 */ /* 0x010fea000383ffff */
.L_x_533:
[----:B------:R-:W-:Y:S05]  /*f3b0*/  BSYNC B0 ;  /* 0x0000000000007941 */ /* 0x000fea0003800000 */
.L_x_532:
[----:B------:R-:W-:Y:S05]  /*f3c0*/  EXIT ;  /* 0x000000000000794d */ /* 0x000fea0003800000 */
.L_x_378:
[----:B0-----:R0:W1:Y:S02]  /*f3d0*/  SYNCS.PHASECHK.TRANS64.TRYWAIT P0, [R7+URZ+0x22800], R0 ;  /* 0x02280000070075a7 */ /* 0x001064000800017f */
[----:B-1----:R-:W-:Y:S05]  /*f3e0*/  @!P0 NANOSLEEP.SYNCS 0x989680 ;  /* 0x009896800000895d */ /* 0x002fea0003900000 */
[----:B------:R-:W1:Y:S02]  /*f3f0*/  @!P0 SYNCS.PHASECHK.TRANS64 P0, [R7+URZ+0x22800], R0 ;  /* 0x02280000070085a7 */ /* 0x000e64000800007f */
[----:B-1----:R-:W-:Y:S05]  /*f400*/  @!P0 BRA `(.L_x_378) ;  /* 0xfffffffc00f08947 */ /* 0x002fea000383ffff */
[----:B------:R-:W-:Y:S05]  /*f410*/  BRA `(.L_x_541) ;  /* 0xffffff2400387947 */ /* 0x000fea000383ffff */
.L_x_382:
[----:B-1----:R1:W2:Y:S02]  /*f420*/  SYNCS.PHASECHK.TRANS64.TRYWAIT P1, [R5+URZ+0x22830], R10 ;  /* 0x0228300a050075a7 */ /* 0x0022a4000802017f */
[----:B--2---:R-:W-:Y:S05]  /*f430*/  @!P1 NANOSLEEP.SYNCS 0x989680 ;  /* 0x009896800000995d */ /* 0x004fea0003900000 */
[----:B------:R-:W2:Y:S02]  /*f440*/  @!P1 SYNCS.PHASECHK.TRANS64 P1, [R5+URZ+0x22830], R10 ;  /* 0x0228300a050095a7 */ /* 0x000ea4000802007f */
[----:B--2---:R-:W-:Y:S05]  /*f450*/  @!P1 BRA `(.L_x_382) ;  /* 0xfffffffc00f09947 */ /* 0x004fea000383ffff */
[----:B------:R-:W-:Y:S05]  /*f460*/  BRA `(.L_x_381) ;  /* 0xffffff2400647947 */ /* 0x000fea000383ffff */
.L_x_386:
[----:B--2---:R2:W3:Y:S02]  /*f470*/  SYNCS.PHASECHK.TRANS64.TRYWAIT P2, [R5+URZ+0x22850], R10 ;  /* 0x0228500a050075a7 */ /* 0x0044e4000804017f */
[----:B---3--:R-:W-:Y:S05]  /*f480*/  @!P2 NANOSLEEP.SYNCS 0x989680 ;  /* 0x009896800000a95d */ /* 0x008fea0003900000 */
[----:B------:R-:W3:Y:S02]  /*f490*/  @!P2 SYNCS.PHASECHK.TRANS64 P2, [R5+URZ+0x22850], R10 ;  /* 0x0228500a0500a5a7 */ /* 0x000ee4000804007f */
[----:B---3--:R-:W-:Y:S05]  /*f4a0*/  @!P2 BRA `(.L_x_386) ;  /* 0xfffffffc00f0a947 */ /* 0x008fea000383ffff */
[----:B------:R-:W-:Y:S05]  /*f4b0*/  BRA `(.L_x_385) ;  /* 0xffffff40005c7947 */ /* 0x000fea000383ffff */
.L_x_391:
[----:B-1----:R-:W-:-:S04]  /*f4c0*/  IMAD.U32 R0, RZ, RZ, UR23 ;  /* 0x00000017ff007e24 */ /* 0x002fc8000f8e00ff */
[----:B------:R1:W2:Y:S03]  /*f4d0*/  SYNCS.PHASECHK.TRANS64.TRYWAIT P3, [R0+URZ+0x22830], R5 ;  /* 0x02283005000075a7 */ /* 0x0002a6000806017f */
[----:B--2---:R-:W-:Y:S05]  /*f4e0*/  @!P3 NANOSLEEP.SYNCS 0x989680 ;  /* 0x009896800000b95d */ /* 0x004fea0003900000 */
[----:B------:R-:W2:Y:S02]  /*f4f0*/  @!P3 SYNCS.PHASECHK.TRANS64 P3, [R0+URZ+0x22830], R5 ;  /* 0x022830050000b5a7 */ /* 0x000ea4000806007f */
[----:B--2---:R-:W-:Y:S05]  /*f500*/  @!P3 BRA `(.L_x_391) ;  /* 0xfffffffc00ecb947 */ /* 0x004fea000383ffff */
[----:B------:R-:W-:Y:S05]  /*f510*/  BRA `(.L_x_390) ;  /* 0xffffff4400707947 */ /* 0x000fea000383ffff */
.L_x_395:
[----:B-1----:R1:W2:Y:S02]  /*f520*/  SYNCS.PHASECHK.TRANS64.TRYWAIT P3, [R182+URZ+0x22850], R5 ;  /* 0x02285005b60075a7 */ /* 0x0022a4000806017f */
[----:B--2---:R-:W-:Y:S05]  /*f530*/  @!P3 NANOSLEEP.SYNCS 0x989680 ;  /* 0x009896800000b95d */ /* 0x004fea0003900000 */
[----:B------:R-:W2:Y:S02]  /*f540*/  @!P3 SYNCS.PHASECHK.TRANS64 P3, [R182+URZ+0x22850], R5 ;  /* 0x02285005b600b5a7 */ /* 0x000ea4000806007f */
[----:B--2---:R-:W-:Y:S05]  /*f550*/  @!P3 BRA `(.L_x_395) ;  /* 0xfffffffc00f0b947 */ /* 0x004fea000383ffff */
[----:B------:R-:W-:Y:S05]  /*f560*/  BRA `(.L_x_394) ;  /* 0xffffff6400107947 */ /* 0x000fea000383ffff */
.L_x_438:
[----:B------:R-:W1:Y:S01]  /*f570*/  S2R R4, SR_TID.X ;  /* 0x0000000000047919 */ /* 0x000e620000002100 */
[----:B------:R-:W-:Y:S01]  /*f580*/  BSSY B0, `(.L_x_542) ;  /* 0x000000a000007945 */ /* 0x000fe20003800000 */
[----:B0-----:R-:W-:Y:S02]  /*f590*/  IMAD.MOV.U32 R12, RZ, RZ, RZ ;  /* 0x000000ffff0c7224 */ /* 0x001fe400078e00ff */
[----:B------:R-:W-:Y:S02]  /*f5a0*/  IMAD.MOV.U32 R11, RZ, RZ, 0x1f ;  /* 0x0000001fff0b7424 */ /* 0x000fe400078e00ff */
[----:B------:R-:W-:Y:S01]  /*f5b0*/  IMAD.MOV.U32 R15, RZ, RZ, -0x1 ;  /* 0xffffffffff0f7424 */ /* 0x000fe200078e00ff */
[----:B-1----:R-:W-:-:S04]  /*f5c0*/  SHF.R.U32.HI R4, RZ, 0x5, R4 ;  /* 0x00000005ff047819 */ /* 0x002fc80000011604 */
[----:B------:R-:W-:-:S05]  /*f5d0*/  LOP3.LUT R4, R4, 0x3, RZ, 0xc0, !PT ;  /* 0x0000000304047812 */ /* 0x000fca00078ec0ff */
[----:B------:R-:W-:-:S07]  /*f5e0*/  IMAD.MOV.U32 R13, RZ, RZ, R4 ;  /* 0x000000ffff0d7224 */ /* 0x000fce00078e0004 */
[----:B------:R-:W-:Y:S05]  /*f5f0*/  WARPSYNC.COLLECTIVE R15, `(.L_x_543) ;  /* 0x000000000f087348 */ /* 0x000fea0003c00000 */
[----:B------:R0:W1:Y:S02]  /*f600*/  SHFL.IDX P6, R14, R13, R12, R11 ;  /* 0x0000000c0d0e7389 */ /* 0x00006400000c000b */
[----:B01----:R-:W-:Y:S01]  /*f610*/  ENDCOLLECTIVE ;  /* 0x000000000000791b */ /* 0x003fe20003800000 */
.L_x_543:
[----:B------:R-:W-:Y:S05]  /*f620*/  BSYNC B0 ;  /* 0x0000000000007941 */ /* 0x000fea0003800000 */
.L_x_542:
[----:B------:R-:W-:Y:S05]  /*f630*/  BRA `(.L_x_544) ;  /* 0xffffffb400447947 */ /* 0x000fea000383ffff */
.L_x_440:
[----:B------:R-:W-:Y:S01]  /*f640*/  BSSY B0, `(.L_x_545) ;  /* 0x0000006000007945 */ /* 0x000fe20003800000 */
[----:B------:R-:W-:-:S07]  /*f650*/  IMAD.MOV.U32 R15, RZ, RZ, -0x1 ;  /* 0xffffffffff0f7424 */ /* 0x000fce00078e00ff */
[----:B012---:R-:W-:Y:S05]  /*f660*/  WARPSYNC.COLLECTIVE R15, `(.L_x_546) ;  /* 0x000000000f0c7348 */ /* 0x007fea0003c00000 */
[----:B------:R-:W-:Y:S02]  /*f670*/  ELECT P6, UR62, PT ;  /* 0x00000000003e782f */ /* 0x000fe400038c0000 */
[----:B------:R-:W-:Y:S01]  /*f680*/  MOV R14, UR62 ;  /* 0x0000003e000e7c02 */ /* 0x000fe20008000f00 */
[----:B012---:R-:W-:Y:S10]  /*f690*/  ENDCOLLECTIVE ;  /* 0x000000000000791b */ /* 0x007ff40003800000 */
.L_x_546:
[----:B------:R-:W-:Y:S05]  /*f6a0*/  BSYNC B0 ;  /* 0x0000000000007941 */ /* 0x000fea0003800000 */
.L_x_545:
[----:B------:R-:W-:Y:S05]  /*f6b0*/  BRA `(.L_x_547) ;  /* 0xffffffb400487947 */ /* 0x000fea000383ffff */
.L_x_442:
[----:B--2---:R2:W3:Y:S02]  /*f6c0*/  SYNCS.PHASECHK.TRANS64.TRYWAIT P0, [R0+URZ+0x22840], R2 ;  /* 0x02284002000075a7 */ /* 0x0044e4000800017f */
[----:B---3--:R-:W-:Y:S05]  /*f6d0*/  @!P0 NANOSLEEP.SYNCS 0x989680 ;  /* 0x009896800000895d */ /* 0x008fea0003900000 */
[----:B------:R-:W3:Y:S02]  /*f6e0*/  @!P0 SYNCS.PHASECHK.TRANS64 P0, [R0+URZ+0x22840], R2 ;  /* 0x02284002000085a7 */ /* 0x000ee4000800007f */
[----:B---3--:R-:W-:Y:S05]  /*f6f0*/  @!P0 BRA `(.L_x_442) ;  /* 0xfffffffc00f08947 */ /* 0x008fea000383ffff */
[----:B------:R-:W-:Y:S05]  /*f700*/  BRA `(.L_x_548) ;  /* 0xffffffb400b47947 */ /* 0x000fea000383ffff */
.L_x_446:
[----:B------:R-:W2:Y:S01]  /*f710*/  LDL.LU R11, [R1+0x3c] ;  /* 0x00003c00010b7983 */ /* 0x000ea20000300800 */
[----:B------:R-:W-:Y:S02]  /*f720*/  IMAD.MOV.U32 R13, RZ, RZ, R2 ;  /* 0x000000ffff0d7224 */ /* 0x000fe400078e0002 */
[----:B------:R-:W-:Y:S02]  /*f730*/  IMAD.MOV.U32 R12, RZ, RZ, RZ ;  /* 0x000000ffff0c7224 */ /* 0x000fe400078e00ff */
[----:B------:R-:W-:Y:S02]  /*f740*/  IMAD.MOV.U32 R15, RZ, RZ, -0x1 ;  /* 0xffffffffff0f7424 */ /* 0x000fe400078e00ff */
[----:B------:R-:W-:-:S04]  /*f750*/  IMAD.IADD R3, R8, 0x1, R17 ;  /* 0x0000000108037824 */ /* 0x000fc800078e0211 */
[----:B------:R-:W-:Y:S02]  /*f760*/  VIADD R5, R3, 0x10 ;  /* 0x0000001003057836 */ /* 0x000fe40000000000 */
[----:B--2---:R-:W-:Y:S02]  /*f770*/  IMAD R4, R11, R7, RZ ;  /* 0x000000070b047224 */ /* 0x004fe400078e02ff */
[----:B------:R-:W-:-:S03]  /*f780*/  IMAD.MOV.U32 R11, RZ, RZ, 0x181f ;  /* 0x0000181fff0b7424 */ /* 0x000fc600078e00ff */
[----:B------:R-:W-:-:S13]  /*f790*/  ISETP.GE.AND P1, PT, R3, R4, PT ;  /* 0x000000040300720c */ /* 0x000fda0003f26270 */
[----:B-----5:R-:W-:Y:S05]  /*f7a0*/  WARPSYNC.COLLECTIVE R15, `(.L_x_549) ;  /* 0x000000000f087348 */ /* 0x020fea0003c00000 */
[----:B------:R0:W1:Y:S02]  /*f7b0*/  SHFL.IDX P6, R14, R13, R12, R11 ;  /* 0x0000000c0d0e7389 */ /* 0x00006400000c000b */
[----:B01---5:R-:W-:Y:S01]  /*f7c0*/  ENDCOLLECTIVE ;  /* 0x000000000000791b */ /* 0x023fe20003800000 */
.L_x_549:
[----:B------:R-:W-:Y:S02]  /*f7d0*/  IMAD.MOV.U32 R13, RZ, RZ, R0 ;  /* 0x000000ffff0d7224 */ /* 0x000fe400078e0000 */
[----:B------:R-:W-:-:S07]  /*f7e0*/  IMAD.MOV.U32 R6, RZ, RZ, R14 ;  /* 0x000000ffff067224 */ /* 0x000fce00078e000e */
[----:B------:R-:W-:Y:S05]  /*f7f0*/  WARPSYNC.COLLECTIVE R15, `(.L_x_550) ;  /* 0x000000000f087348 */ /* 0x000fea0003c00000 */
[----:B------:R0:W1:Y:S02]  /*f800*/  SHFL.IDX P6, R14, R13, R12, R11 ;  /* 0x0000000c0d0e7389 */ /* 0x00006400000c000b */
[----:B01----:R-:W-:Y:S01]  /*f810*/  ENDCOLLECTIVE ;  /* 0x000000000000791b */ /* 0x003fe20003800000 */
.L_x_550:
[----:B------:R-:W-:Y:S02]  /*f820*/  IMAD.MOV.U32 R13, RZ, RZ, R2 ;  /* 0x000000ffff0d7224 */ /* 0x000fe400078e0002 */
[----:B------:R-:W-:Y:S02]  /*f830*/  IMAD.MOV.U32 R12, RZ, RZ, 0x1 ;  /* 0x00000001ff0c7424 */ /* 0x000fe400078e00ff */
[----:B------:R-:W-:-:S07]  /*f840*/  IMAD.MOV.U32 R7, RZ, RZ, R14 ;  /* 0x000000ffff077224 */ /* 0x000fce00078e000e */
[----:B------:R-:W-:Y:S05]  /*f850*/  WARPSYNC.COLLECTIVE R15, `(.L_x_551) ;  /* 0x000000000f087348 */ /* 0x000fea0003c00000 */
[----:B------:R0:W1:Y:S02]  /*f860*/  SHFL.IDX P6, R14, R13, R12, R11 ;  /* 0x0000000c0d0e7389 */ /* 0x00006400000c000b */
[----:B01----:R-:W-:Y:S01]  /*f870*/  ENDCOLLECTIVE ;  /* 0x000000000000791b */ /* 0x003fe20003800000 */
.L_x_551:
        /* <DEDUP_REMOVED lines=15> */
.L_x_552:
[----:B------:R-:W-:Y:S02]  /*f970*/  IMAD.MOV.U32 R13, RZ, RZ, R2 ;  /* 0x000000ffff0d7224 */ /* 0x000fe400078e0002 */
[----:B------:R-:W-:Y:S02]  /*f980*/  IMAD.MOV.U32 R12, RZ, RZ, 0x2 ;  /* 0x00000002ff0c7424 */ /* 0x000fe400078e00ff */
[----:B------:R-:W-:-:S07]  /*f990*/  IMAD.MOV.U32 R5, RZ, RZ, R14 ;  /* 0x000000ffff057224 */ /* 0x000fce00078e000e */
[----:B------:R-:W-:Y:S05]  /*f9a0*/  WARPSYNC.COLLECTIVE R15, `(.L_x_553) ;  /* 0x000000000f087348 */ /* 0x000fea0003c00000 */
[----:B------:R0:W1:Y:S02]  /*f9b0*/  SHFL.IDX P6, R14, R13, R12, R11 ;  /* 0x0000000c0d0e7389 */ /* 0x00006400000c000b */
[----:B01----:R-:W-:Y:S01]  /*f9c0*/  ENDCOLLECTIVE ;  /* 0x000000000000791b */ /* 0x003fe20003800000 */
.L_x_553:
[----:B------:R-:W-:-:S05]  /*f9d0*/  @!P1 LEA R5, P2, R10, R5, 0x1 ;  /* 0x000000050a059211 */ /* 0x000fca00078408ff */
[----:B------:R-:W-:-:S04]  /*f9e0*/  @!P1 IMAD.X R6, RZ, RZ, R6, P2 ;  /* 0x000000ffff069224 */ /* 0x000fc800010e0606 */
[----:B------:R-:W-:Y:S02]  /*f9f0*/  @!P1 IMAD.MOV.U32 R7, RZ, RZ, R6 ;  /* 0x000000ffff079224 */ /* 0x000fe400078e0006 */
[----:B------:R-:W-:Y:S02]  /*fa00*/  @!P1 IMAD.MOV.U32 R6, RZ, RZ, R5 ;  /* 0x000000ffff069224 */ /* 0x000fe400078e0005 */
[----:B------:R-:W-:Y:S02]  /*fa10*/  IMAD.MOV.U32 R13, RZ, RZ, R0 ;  /* 0x000000ffff0d7224 */ /* 0x000fe400078e0000 */
[----:B------:R-:W-:Y:S01]  /*fa20*/  VIADD R5, R3, 0x20 ;  /* 0x0000002003057836 */ /* 0x000fe20000000000 */
[----:B------:R-:W-:Y:S01]  /*fa30*/  @!PT LDS RZ, [RZ] ;  /* 0x00000000fffff984 */ /* 0x000fe20000000800 */
[----:B------:R-:W-:Y:S01]  /*fa40*/  @!PT LDS RZ, [RZ] ;  /* 0x00000000fffff984 */ /* 0x000fe20000000800 */
[----:B------:R-:W-:Y:S01]  /*fa50*/  @!PT LDS RZ, [RZ] ;  /* 0x00000000fffff984 */ /* 0x000fe20000000800 */
[----:B------:R0:W-:Y:S04]  /*fa60*/  @!P1 LDGSTS.E.BYPASS.LTC128B.128 [R9+0x18c00], desc[UR40][R6.64], !P0 ;  /* 0x18c0000006099fae */ /* 0x0001e8000c101d68 */
[----:B------:R-:W-:Y:S01]  /*fa70*/  ISETP.GE.AND P1, PT, R5, R4, PT ;  /* 0x000000040500720c */ /* 0x000fe20003f26270 */
[----:B0-----:R-:W-:-:S12]  /*fa80*/  IMAD.MOV.U32 R6, RZ, RZ, R14 ;  /* 0x000000ffff067224 */ /* 0x001fd800078e000e */
[----:B------:R-:W-:Y:S05]  /*fa90*/  WARPSYNC.COLLECTIVE R15, `(.L_x_554) ;  /* 0x000000000f087348 */ /* 0x000fea0003c00000 */
[----:B------:R0:W1:Y:S02]  /*faa0*/  SHFL.IDX P6, R14, R13, R12, R11 ;  /* 0x0000000c0d0e7389 */ /* 0x00006400000c000b */
[----:B01----:R-:W-:Y:S01]  /*fab0*/  ENDCOLLECTIVE ;  /* 0x000000000000791b */ /* 0x003fe20003800000 */
.L_x_554:
[----:B------:R-:W-:Y:S02]  /*fac0*/  IMAD.MOV.U32 R13, RZ, RZ, R2 ;  /* 0x000000ffff0d7224 */ /* 0x000fe400078e0002 */
[----:B------:R-:W-:Y:S02]  /*fad0*/  IMAD.MOV.U32 R12, RZ, RZ, 0x3 ;  /* 0x00000003ff0c7424 */ /* 0x000fe400078e00ff */
[----:B------:R-:W-:-:S07]  /*fae0*/  IMAD.MOV.U32 R5, RZ, RZ, R14 ;  /* 0x000000ffff057224 */ /* 0x000fce00078e000e */
[----:B------:R-:W-:Y:S05]  /*faf0*/  WARPSYNC.COLLECTIVE R15, `(.L_x_555) ;  /* 0x000000000f087348 */ /* 0x000fea0003c00000 */
[----:B------:R0:W1:Y:S02]  /*fb00*/  SHFL.IDX P6, R14, R13, R12, R11 ;  /* 0x0000000c0d0e7389 */ /* 0x00006400000c000b */
[----:B01----:R-:W-:Y:S01]  /*fb10*/  ENDCOLLECTIVE ;  /* 0x000000000000791b */ /* 0x003fe20003800000 */
.L_x_555:
        /* <DEDUP_REMOVED lines=15> */
.L_x_556:
[----:B------:R-:W-:Y:S02]  /*fc10*/  IMAD.MOV.U32 R13, RZ, RZ, R2 ;  /* 0x000000ffff0d7224 */ /* 0x000fe400078e0002 */
[----:B------:R-:W-:Y:S02]  /*fc20*/  IMAD.MOV.U32 R12, RZ, RZ, 0x4 ;  /* 0x00000004ff0c7424 */ /* 0x000fe400078e00ff */
[----:B------:R-:W-:-:S07]  /*fc30*/  IMAD.MOV.U32 R5, RZ, RZ, R14 ;  /* 0x000000ffff057224 */ /* 0x000fce00078e000e */
[----:B------:R-:W-:Y:S05]  /*fc40*/  WARPSYNC.COLLECTIVE R15, `(.L_x_557) ;  /* 0x000000000f087348 */ /* 0x000fea0003c00000 */
[----:B------:R0:W1:Y:S02]  /*fc50*/  SHFL.IDX P6, R14, R13, R12, R11 ;  /* 0x0000000c0d0e7389 */ /* 0x00006400000c000b */
[----:B01----:R-:W-:Y:S01]  /*fc60*/  ENDCOLLECTIVE ;  /* 0x000000000000791b */ /* 0x003fe20003800000 */
.L_x_557:
        /* <DEDUP_REMOVED lines=15> */
.L_x_558:
[----:B------:R-:W-:Y:S02]  /*fd60*/  IMAD.MOV.U32 R13, RZ, RZ, R2 ;  /* 0x000000ffff0d7224 */ /* 0x000fe400078e0002 */
[----:B------:R-:W-:Y:S02]  /*fd70*/  IMAD.MOV.U32 R12, RZ, RZ, 0x5 ;  /* 0x00000005ff0c7424 */ /* 0x000fe400078e00ff */
[----:B------:R-:W-:-:S07]  /*fd80*/  IMAD.MOV.U32 R5, RZ, RZ, R14 ;  /* 0x000000ffff057224 */ /* 0x000fce00078e000e */
[----:B------:R-:W-:Y:S05]  /*fd90*/  WARPSYNC.COLLECTIVE R15, `(.L_x_559) ;  /* 0x000000000f087348 */ /* 0x000fea0003c00000 */
[----:B------:R0:W1:Y:S02]  /*fda0*/  SHFL.IDX P6, R14, R13, R12, R11 ;  /* 0x0000000c0d0e7389 */ /* 0x00006400000c000b */
[----:B01----:R-:W-:Y:S01]  /*fdb0*/  ENDCOLLECTIVE ;  /* 0x000000000000791b */ /* 0x003fe20003800000 */
.L_x_559:
        /* <DEDUP_REMOVED lines=15> */
.L_x_560:
[----:B------:R-:W-:Y:S02]  /*feb0*/  IMAD.MOV.U32 R13, RZ, RZ, R2 ;  /* 0x000000ffff0d7224 */ /* 0x000fe400078e0002 */
[----:B------:R-:W-:Y:S02]  /*fec0*/  IMAD.MOV.U32 R12, RZ, RZ, 0x6 ;  /* 0x00000006ff0c7424 */ /* 0x000fe400078e00ff */
[----:B------:R-:W-:-:S07]  /*fed0*/  IMAD.MOV.U32 R5, RZ, RZ, R14 ;  /* 0x000000ffff057224 */ /* 0x000fce00078e000e */
[----:B------:R-:W-:Y:S05]  /*fee0*/  WARPSYNC.COLLECTIVE R15, `(.L_x_561) ;  /* 0x000000000f087348 */ /* 0x000fea0003c00000 */
[----:B------:R0:W1:Y:S02]  /*fef0*/  SHFL.IDX P6, R14, R13, R12, R11 ;  /* 0x0000000c0d0e7389 */ /* 0x00006400000c000b */
[----:B01----:R-:W-:Y:S01]  /*ff00*/  ENDCOLLECTIVE ;  /* 0x000000000000791b */ /* 0x003fe20003800000 */
.L_x_561:
[----:B------:R-:W-:-:S05]  /*ff10*/  @!P1 LEA R5, P2, R10, R5, 0x1 ;  /* 0x000000050a059211 */ /* 0x000fca00078408ff */
[----:B------:R-:W-:-:S04]  /*ff20*/  @!P1 IMAD.X R6, RZ, RZ, R6, P2 ;  /* 0x000000ffff069224 */ /* 0x000fc800010e0606 */
[----:B------:R-:W-:Y:S02]  /*ff30*/  @!P1 IMAD.MOV.U32 R7, RZ, RZ, R6 ;  /* 0x000000ffff079224 */ /* 0x000fe400078e0006 */
[----:B------:R-:W-:Y:S02]  /*ff40*/  @!P1 IMAD.MOV.U32 R6, RZ, RZ, R5 ;  /* 0x000000ffff069224 */ /* 0x000fe400078e0005 */
[----:B------:R-:W-:-:S03]  /*ff50*/  IMAD.MOV.U32 R13, RZ, RZ, R0 ;  /* 0x000000ffff0d7224 */ /* 0x000fc600078e0000 */
        /* <DEDUP_REMOVED lines=8> */
.L_x_562:
[----:B------:R-:W-:-:S05]  /*ffe0*/  VIADD R7, R3, 0x60 ;  /* 0x0000006003077836 */ /* 0x000fca0000000000 */
[----:B------:R-:W-:Y:S01]  /*fff0*/  ISETP.GE.AND P1, PT, R7, R4, PT ;  /* 0x000000040700720c */ /* 0x000fe20003f26270 */
[----:B------:R-:W-:Y:S02]  /*10000*/  IMAD.MOV.U32 R13, RZ, RZ, R2 ;  /* 0x000000ffff0d7224 */ /* 0x000fe400078e0002 */
[----:B------:R-:W-:Y:S02]  /*10010*/  IMAD.MOV.U32 R12, RZ, RZ, 0x7 ;  /* 0x00000007ff0c7424 */ /* 0x000fe400078e00ff */
[----:B------:R-:W-:-:S08]  /*10020*/  IMAD.MOV.U32 R5, RZ, RZ, R14 ;  /* 0x000000ffff057224 */ /* 0x000fd000078e000e */
[----:B------:R-:W-:Y:S05]  /*10030*/  WARPSYNC.COLLECTIVE R15, `(.L_x_563) ;  /* 0x000000000f087348 */ /* 0x000fea0003c00000 */
[----:B------:R0:W1:Y:S02]  /*10040*/  SHFL.IDX P6, R14, R13, R12, R11 ;  /* 0x0000000c0d0e7389 */ /* 0x00006400000c000b */
[----:B01----:R-:W-:Y:S01]  /*10050*/  ENDCOLLECTIVE ;  /* 0x000000000000791b */ /* 0x003fe20003800000 */
.L_x_563:
[----:B------:R-:W-:-:S05]  /*10060*/  @!P1 LEA R5, P2, R10, R5, 0x1 ;  /* 0x000000050a059211 */ /* 0x000fca00078408ff */
[----:B------:R-:W-:-:S04]  /*10070*/  @!P1 IMAD.X R6, RZ, RZ, R6, P2 ;  /* 0x000000ffff069224 */ /* 0x000fc800010e0606 */
[----:B------:R-:W-:Y:S02]  /*10080*/  @!P1 IMAD.MOV.U32 R7, RZ, RZ, R6 ;  /* 0x000000ffff079224 */ /* 0x000fe400078e0006 */
[----:B------:R-:W-:Y:S02]  /*10090*/  IMAD.MOV.U32 R13, RZ, RZ, R0 ;  /* 0x000000ffff0d7224 */ /* 0x000fe400078e0000 */
[----:B------:R-:W-:-:S05]  /*100a0*/  @!P1 IMAD.MOV.U32 R6, RZ, RZ, R5 ;  /* 0x000000ffff069224 */ /* 0x000fca00078e0005 */
[----:B------:R-:W-:Y:S01]  /*100b0*/  @!PT LDS RZ, [RZ] ;  /* 0x00000000fffff984 */ /* 0x000fe20000000800 */
[----:B------:R-:W-:Y:S01]  /*100c0*/  @!PT LDS RZ, [RZ] ;  /* 0x00000000fffff984 */ /* 0x000fe20000000800 */
[----:B------:R-:W-:Y:S01]  /*100d0*/  @!PT LDS RZ, [RZ] ;  /* 0x00000000fffff984 */ /* 0x000fe20000000800 */
[----:B------:R0:W-:Y:S01]  /*100e0*/  @!P1 LDGSTS.E.BYPASS.LTC128B.128 [R9+0x1b400], desc[UR40][R6.64], !P0 ;  /* 0x1b40000006099fae */ /* 0x0001e2000c101d68 */
[----:B------:R-:W-:-:S07]  /*100f0*/  IMAD.MOV.U32 R5, RZ, RZ, R14 ;  /* 0x000000ffff057224 */ /* 0x000fce00078e000e */
[----:B0-----:R-:W-:Y:S05]  /*10100*/  WARPSYNC.COLLECTIVE R15, `(.L_x_564) ;  /* 0x000000000f087348 */ /* 0x001fea0003c00000 */
[----:B------:R1:W2:Y:S02]  /*10110*/  SHFL.IDX P6, R14, R13, R12, R11 ;  /* 0x0000000c0d0e7389 */ /* 0x0002a400000c000b */
[----:B012---:R-:W-:Y:S01]  /*10120*/  ENDCOLLECTIVE ;  /* 0x000000000000791b */ /* 0x007fe20003800000 */
.L_x_564:
[----:B------:R-:W-:Y:S01]  /*10130*/  IMAD.MOV.U32 R0, RZ, RZ, R14 ;  /* 0x000000ffff007224 */ /* 0x000fe200078e000e */
[----:B------:R-:W-:Y:S06]  /*10140*/  BRA `(.L_x_565) ;  /* 0xffffffb8005c7947 */ /* 0x000fec000383ffff */
.L_x_449:
[----:B0-----:R-:W2:Y:S02]  /*10150*/  LDL R2, [R1+0x4] ;  /* 0x0000040001027983 */ /* 0x001ea40000100800 */
[----:B--2---:R0:W1:Y:S02]  /*10160*/  SYNCS.PHASECHK.TRANS64.TRYWAIT P0, [R2+URZ+0x22820], R0 ;  /* 0x02282000020075a7 */ /* 0x004064000800017f */
[----:B-1----:R-:W-:Y:S05]  /*10170*/  @!P0 NANOSLEEP.SYNCS 0x989680 ;  /* 0x009896800000895d */ /* 0x002fea0003900000 */
[----:B------:R-:W1:Y:S02]  /*10180*/  @!P0 SYNCS.PHASECHK.TRANS64 P0, [R2+URZ+0x22820], R0 ;  /* 0x02282000020085a7 */ /* 0x000e64000800007f */
[----:B-1----:R-:W-:Y:S05]  /*10190*/  @!P0 BRA `(.L_x_449) ;  /* 0xfffffffc00ec8947 */ /* 0x002fea000383ffff */
[----:B------:R-:W-:Y:S05]  /*101a0*/  BRA `(.L_x_566) ;  /* 0xffffffb800bc7947 */ /* 0x000fea000383ffff */
.L_x_453:
[----:B0-----:R0:W1:Y:S02]  /*101b0*/  SYNCS.PHASECHK.TRANS64.TRYWAIT P0, [R2+URZ+0x22860], R0 ;  /* 0x02286000020075a7 */ /* 0x001064000800017f */
[----:B-1----:R-:W-:Y:S05]  /*101c0*/  @!P0 NANOSLEEP.SYNCS 0x989680 ;  /* 0x009896800000895d */ /* 0x002fea0003900000 */
[----:B------:R-:W1:Y:S02]  /*101d0*/  @!P0 SYNCS.PHASECHK.TRANS64 P0, [R2+URZ+0x22860], R0 ;  /* 0x02286000020085a7 */ /* 0x000e64000800007f */
[----:B-1----:R-:W-:Y:S05]  /*101e0*/  @!P0 BRA `(.L_x_453) ;  /* 0xfffffffc00f08947 */ /* 0x002fea000383ffff */
[----:B------:R-:W-:Y:S05]  /*101f0*/  BRA `(.L_x_567) ;  /* 0xffffffb800ec7947 */ /* 0x000fea000383ffff */
.L_x_468:
[----:B-1----:R1:W2:Y:S02]  /*10200*/  SYNCS.PHASECHK.TRANS64.TRYWAIT P0, [R3+URZ+0x22840], R2 ;  /* 0x02284002030075a7 */ /* 0x0022a4000800017f */
[----:B--2---:R-:W-:Y:S05]  /*10210*/  @!P0 NANOSLEEP.SYNCS 0x989680 ;  /* 0x009896800000895d */ /* 0x004fea0003900000 */
[----:B------:R-:W2:Y:S02]  /*10220*/  @!P0 SYNCS.PHASECHK.TRANS64 P0, [R3+URZ+0x22840], R2 ;  /* 0x02284002030085a7 */ /* 0x000ea4000800007f */
[----:B--2---:R-:W-:Y:S05]  /*10230*/  @!P0 BRA `(.L_x_468) ;  /* 0xfffffffc00f08947 */ /* 0x004fea000383ffff */
[----:B------:R-:W-:Y:S05]  /*10240*/  BRA `(.L_x_568) ;  /* 0xffffffc4001c7947 */ /* 0x000fea000383ffff */
.L_x_473:
[----:B0-----:R0:W2:Y:S02]  /*10250*/  SYNCS.PHASECHK.TRANS64.TRYWAIT P0, [R3+URZ+0x22860], R2 ;  /* 0x02286002030075a7 */ /* 0x0010a4000800017f */
[----:B--2---:R-:W-:Y:S05]  /*10260*/  @!P0 NANOSLEEP.SYNCS 0x989680 ;  /* 0x009896800000895d */ /* 0x004fea0003900000 */
[----:B------:R-:W2:Y:S02]  /*10270*/  @!P0 SYNCS.PHASECHK.TRANS64 P0, [R3+URZ+0x22860], R2 ;  /* 0x02286002030085a7 */ /* 0x000ea4000800007f */
[----:B--2---:R-:W-:Y:S05]  /*10280*/  @!P0 BRA `(.L_x_473) ;  /* 0xfffffffc00f08947 */ /* 0x004fea000383ffff */
[----:B------:R-:W-:Y:S05]  /*10290*/  BRA `(.L_x_569) ;  /* 0xffffffc400a47947 */ /* 0x000fea000383ffff */
.L_x_484:
[----:B0-----:R0:W1:Y:S02]  /*102a0*/  SYNCS.PHASECHK.TRANS64.TRYWAIT P0, [R2+URZ+0x22840], R3 ;  /* 0x02284003020075a7 */ /* 0x001064000800017f */
[----:B-1----:R-:W-:Y:S05]  /*102b0*/  @!P0 NANOSLEEP.SYNCS 0x989680 ;  /* 0x009896800000895d */ /* 0x002fea0003900000 */
[----:B------:R-:W1:Y:S02]  /*102c0*/  @!P0 SYNCS.PHASECHK.TRANS64 P0, [R2+URZ+0x22840], R3 ;  /* 0x02284003020085a7 */ /* 0x000e64000800007f */
[----:B-1----:R-:W-:Y:S05]  /*102d0*/  @!P0 BRA `(.L_x_484) ;  /* 0xfffffffc00f08947 */ /* 0x002fea000383ffff */
[----:B------:R-:W-:Y:S05]  /*102e0*/  BRA `(.L_x_570) ;  /* 0xffffffcc00b47947 */ /* 0x000fea000383ffff */
.L_x_489:
[----:B-1----:R1:W2:Y:S02]  /*102f0*/  SYNCS.PHASECHK.TRANS64.TRYWAIT P0, [R2+URZ+0x22860], R3 ;  /* 0x02286003020075a7 */ /* 0x0022a4000800017f */
[----:B--2---:R-:W-:Y:S05]  /*10300*/  @!P0 NANOSLEEP.SYNCS 0x989680 ;  /* 0x009896800000895d */ /* 0x004fea0003900000 */
[----:B------:R-:W2:Y:S02]  /*10310*/  @!P0 SYNCS.PHASECHK.TRANS64 P0, [R2+URZ+0x22860], R3 ;  /* 0x02286003020085a7 */ /* 0x000ea4000800007f */
[----:B--2---:R-:W-:Y:S05]  /*10320*/  @!P0 BRA `(.L_x_489) ;  /* 0xfffffffc00f08947 */ /* 0x004fea000383ffff */
[----:B------:R-:W-:Y:S05]  /*10330*/  BRA `(.L_x_571) ;  /* 0xffffffd000387947 */ /* 0x000fea000383ffff */
.L_x_500:
[----:B0-----:R0:W1:Y:S02]  /*10340*/  SYNCS.PHASECHK.TRANS64.TRYWAIT P0, [R2+URZ+0x22840], R3 ;  /* 0x02284003020075a7 */ /* 0x001064000800017f */
[----:B-1----:R-:W-:Y:S05]  /*10350*/  @!P0 NANOSLEEP.SYNCS 0x989680 ;  /* 0x009896800000895d */ /* 0x002fea0003900000 */
[----:B------:R-:W1:Y:S02]  /*10360*/  @!P0 SYNCS.PHASECHK.TRANS64 P0, [R2+URZ+0x22840], R3 ;  /* 0x02284003020085a7 */ /* 0x000e64000800007f */
[----:B-1----:R-:W-:Y:S05]  /*10370*/  @!P0 BRA `(.L_x_500) ;  /* 0xfffffffc00f08947 */ /* 0x002fea000383ffff */
[----:B------:R-:W-:Y:S05]  /*10380*/  BRA `(.L_x_572) ;  /* 0xffffffd800247947 */ /* 0x000fea000383ffff */
.L_x_505:
[----:B-1----:R1:W2:Y:S02]  /*10390*/  SYNCS.PHASECHK.TRANS64.TRYWAIT P0, [R2+URZ+0x22860], R3 ;  /* 0x02286003020075a7 */ /* 0x0022a4000800017f */
[----:B--2---:R-:W-:Y:S05]  /*103a0*/  @!P0 NANOSLEEP.SYNCS 0x989680 ;  /* 0x009896800000895d */ /* 0x004fea0003900000 */
[----:B------:R-:W2:Y:S02]  /*103b0*/  @!P0 SYNCS.PHASECHK.TRANS64 P0, [R2+URZ+0x22860], R3 ;  /* 0x02286003020085a7 */ /* 0x000ea4000800007f */
[----:B--2---:R-:W-:Y:S05]  /*103c0*/  @!P0 BRA `(.L_x_505) ;  /* 0xfffffffc00f08947 */ /* 0x004fea000383ffff */
[----:B------:R-:W-:Y:S05]  /*103d0*/  BRA `(.L_x_573) ;  /* 0xffffffd800ac7947 */ /* 0x000fea000383ffff */
.L_x_517:
[----:B------:R-:W-:Y:S01]  /*103e0*/  BSSY B0, `(.L_x_574) ;  /* 0x0000008000007945 */ /* 0x000fe20003800000 */
[----:B------:R-:W-:Y:S02]  /*103f0*/  IMAD.MOV.U32 R13, RZ, RZ, R16 ;  /* 0x000000ffff0d7224 */ /* 0x000fe400078e0010 */
[----:B0-----:R-:W-:Y:S02]  /*10400*/  IMAD.MOV.U32 R12, RZ, RZ, RZ ;  /* 0x000000ffff0c7224 */ /* 0x001fe400078e00ff */
[----:B------:R-:W-:Y:S02]  /*10410*/  IMAD.MOV.U32 R11, RZ, RZ, 0x1f ;  /* 0x0000001fff0b7424 */ /* 0x000fe400078e00ff */
[----:B------:R-:W-:-:S07]  /*10420*/  IMAD.MOV.U32 R15, RZ, RZ, -0x1 ;  /* 0xffffffffff0f7424 */ /* 0x000fce00078e00ff */
[----:B-1---5:R-:W-:Y:S05]  /*10430*/  WARPSYNC.COLLECTIVE R15, `(.L_x_575) ;  /* 0x000000000f087348 */ /* 0x022fea0003c00000 */
[----:B------:R0:W2:Y:S02]  /*10440*/  SHFL.IDX P6, R14, R13, R12, R11 ;  /* 0x0000000c0d0e7389 */ /* 0x0000a400000c000b */
[----:B012--5:R-:W-:Y:S01]  /*10450*/  ENDCOLLECTIVE ;  /* 0x000000000000791b */ /* 0x027fe20003800000 */
.L_x_575:
[----:B------:R-:W-:Y:S05]  /*10460*/  BSYNC B0 ;  /* 0x0000000000007941 */ /* 0x000fea0003800000 */
.L_x_574:
[----:B------:R-:W-:Y:S02]  /*10470*/  IMAD.MOV.U32 R13, RZ, RZ, R16 ;  /* 0x000000ffff0d7224 */ /* 0x000fe400078e0010 */
[----:B------:R-:W-:Y:S02]  /*10480*/  IMAD.MOV.U32 R12, RZ, RZ, 0x1 ;  /* 0x00000001ff0c7424 */ /* 0x000fe400078e00ff */
[----:B------:R-:W-:Y:S02]  /*10490*/  IMAD.MOV.U32 R11, RZ, RZ, 0x1f ;  /* 0x0000001fff0b7424 */ /* 0x000fe400078e00ff */
[----:B------:R-:W-:Y:S02]  /*104a0*/  IMAD.MOV.U32 R15, RZ, RZ, -0x1 ;  /* 0xffffffffff0f7424 */ /* 0x000fe400078e00ff */
[----:B------:R-:W-:Y:S02]  /*104b0*/  IMAD.IADD R5, R19, 0x1, R6 ;  /* 0x0000000113057824 */ /* 0x000fe400078e0206 */
[----:B------:R-:W-:-:S07]  /*104c0*/  IMAD.MOV.U32 R0, RZ, RZ, R14 ;  /* 0x000000ffff007224 */ /* 0x000fce00078e000e */
[----:B------:R-:W-:Y:S05]  /*104d0*/  WARPSYNC.COLLECTIVE R15, `(.L_x_576) ;  /* 0x000000000f087348 */ /* 0x000fea0003c00000 */
[----:B------:R0:W1:Y:S02]  /*104e0*/  SHFL.IDX P6, R14, R13, R12, R11 ;  /* 0x0000000c0d0e7389 */ /* 0x00006400000c000b */
[----:B01----:R-:W-:Y:S01]  /*104f0*/  ENDCOLLECTIVE ;  /* 0x000000000000791b */ /* 0x003fe20003800000 */
.L_x_576:
[----:B------:R-:W-:Y:S02]  /*10500*/  ULDC UR4, c[0x0][0xc3c] ;  /* 0x00030f0000047ab9 */ /* 0x000fe40000000800 */
[----:B------:R-:W-:-:S13]  /*10510*/  ISETP.GE.OR P1, PT, R5, UR4, !P0 ;  /* 0x0000000405007c0c */ /* 0x000fda000c726670 */
[----:B------:R-:W0:Y:S01]  /*10520*/  @!P1 LDC.64 R2, c[0x0][0xc80] ;  /* 0x00032000ff029b82 */ /* 0x000e220000000a00 */
[----:B------:R-:W-:Y:S02]  /*10530*/  IMAD.MOV.U32 R11, RZ, RZ, RZ ;  /* 0x000000ffff0b7224 */ /* 0x000fe400078e00ff */
[----:B------:R-:W-:Y:S02]  /*10540*/  IMAD.MOV.U32 R4, RZ, RZ, R14 ;  /* 0x000000ffff047224 */ /* 0x000fe400078e000e */
[----:B0-----:R-:W-:-:S06]  /*10550*/  @!P1 IMAD.WIDE R2, R5, 0x4, R2 ;  /* 0x0000000405029825 */ /* 0x001fcc00078e0202 */
[----:B------:R0:W2:Y:S01]  /*10560*/  @!P1 LDG.E R3, desc[UR40][R2.64] ;  /* 0x0000002802039981 */ /* 0x0000a2000c1e1900 */
[C---:B------:R-:W-:Y:S02]  /*10570*/  ISETP.GE.U32.AND P2, PT, R6.reuse, 0x2, PT ;  /* 0x000000020600780c */ /* 0x040fe40003f46070 */
[C---:B------:R-:W-:Y:S02]  /*10580*/  ISETP.GE.U32.AND P3, PT, R6.reuse, 0x4, PT ;  /* 0x000000040600780c */ /* 0x040fe40003f66070 */
[C---:B------:R-:W-:Y:S02]  /*10590*/  ISETP.GE.U32.AND P4, PT, R6.reuse, 0x8, PT ;  /* 0x000000080600780c */ /* 0x040fe40003f86070 */
[C---:B------:R-:W-:Y:S01]  /*105a0*/  ISETP.GE.U32.AND P5, PT, R6.reuse, 0x10, PT ;  /* 0x000000100600780c */ /* 0x040fe20003fa6070 */
[----:B0-----:R-:W-:Y:S02]  /*105b0*/  IMAD.MOV.U32 R2, RZ, RZ, RZ ;  /* 0x000000ffff027224 */ /* 0x001fe400078e00ff */
[----:B--2---:R-:W-:Y:S01]  /*105c0*/  @!P1 IMAD.MOV.U32 R2, RZ, RZ, R3 ;  /* 0x000000ffff029224 */ /* 0x004fe200078e0003 */
[----:B------:R-:W-:-:S03]  /*105d0*/  ISETP.NE.AND P1, PT, R6, RZ, PT ;  /* 0x000000ff0600720c */ /* 0x000fc60003f25270 */
[----:B------:R-:W-:-:S10]  /*105e0*/  IMAD.MOV.U32 R13, RZ, RZ, R2 ;  /* 0x000000ffff0d7224 */ /* 0x000fd400078e0002 */
[----:B------:R-:W-:Y:S05]  /*105f0*/  WARPSYNC.COLLECTIVE R15, `(.L_x_577) ;  /* 0x000000000f087348 */ /* 0x000fea0003c00000 */
[----:B------:R0:W1:Y:S02]  /*10600*/  SHFL.UP P6, R14, R13, R12, R11 ;  /* 0x0400000c0d0e7389 */ /* 0x00006400000c000b */
[----:B01----:R-:W-:Y:S01]  /*10610*/  ENDCOLLECTIVE ;  /* 0x000000000000791b */ /* 0x003fe20003800000 */
.L_x_577:
[----:B------:R-:W-:Y:S01]  /*10620*/  IMAD.MOV.U32 R12, RZ, RZ, 0x2 ;  /* 0x00000002ff0c7424 */ /* 0x000fe200078e00ff */
[----:B------:R-:W-:-:S05]  /*10630*/  SEL R5, R14, RZ, P1 ;  /* 0x000000ff0e057207 */ /* 0x000fca0000800000 */
[----:B------:R-:W-:-:S04]  /*10640*/  IMAD.IADD R3, R2, 0x1, R5 ;  /* 0x0000000102037824 */ /* 0x000fc800078e0205 */
[----:B------:R-:W-:-:S07]  /*10650*/  IMAD.MOV.U32 R13, RZ, RZ, R3 ;  /* 0x000000ffff0d7224 */ /* 0x000fce00078e0003 */
[----:B------:R-:W-:Y:S05]  /*10660*/  WARPSYNC.COLLECTIVE R15, `(.L_x_578) ;  /* 0x000000000f087348 */ /* 0x000fea0003c00000 */
[----:B------:R0:W1:Y:S02]  /*10670*/  SHFL.UP P6, R14, R13, R12, R11 ;  /* 0x0400000c0d0e7389 */ /* 0x00006400000c000b */
[----:B01----:R-:W-:Y:S01]  /*10680*/  ENDCOLLECTIVE ;  /* 0x000000000000791b */ /* 0x003fe20003800000 */
.L_x_578:
[----:B------:R-:W-:Y:S01]  /*10690*/  IMAD.MOV.U32 R12, RZ, RZ, 0x4 ;  /* 0x00000004ff0c7424 */ /* 0x000fe200078e00ff */
[----:B------:R-:W-:-:S05]  /*106a0*/  SEL R14, R14, RZ, P2 ;  /* 0x000000ff0e0e7207 */ /* 0x000fca0001000000 */
[----:B------:R-:W-:-:S04]  /*106b0*/  IMAD.IADD R3, R3, 0x1, R14 ;  /* 0x0000000103037824 */ /* 0x000fc800078e020e */
[----:B------:R-:W-:-:S07]  /*106c0*/  IMAD.MOV.U32 R13, RZ, RZ, R3 ;  /* 0x000000ffff0d7224 */ /* 0x000fce00078e0003 */
[----:B------:R-:W-:Y:S05]  /*106d0*/  WARPSYNC.COLLECTIVE R15, `(.L_x_579) ;  /* 0x000000000f087348 */ /* 0x000fea0003c00000 */
[----:B------:R0:W1:Y:S02]  /*106e0*/  SHFL.UP P6, R14, R13, R12, R11 ;  /* 0x0400000c0d0e7389 */ /* 0x00006400000c000b */
[----:B01----:R-:W-:Y:S01]  /*106f0*/  ENDCOLLECTIVE ;  /* 0x000000000000791b */ /* 0x003fe20003800000 */
.L_x_579:
[----:B------:R-:W-:Y:S01]  /*10700*/  IMAD.MOV.U32 R12, RZ, RZ, 0x8 ;  /* 0x00000008ff0c7424 */ /* 0x000fe200078e00ff */
[----:B------:R-:W-:-:S05]  /*10710*/  SEL R14, R14, RZ, P3 ;  /* 0x000000ff0e0e7207 */ /* 0x000fca0001800000 */
[----:B------:R-:W-:-:S04]  /*10720*/  IMAD.IADD R3, R3, 0x1, R14 ;  /* 0x0000000103037824 */ /* 0x000fc800078e020e */
[----:B------:R-:W-:-:S07]  /*10730*/  IMAD.MOV.U32 R13, RZ, RZ, R3 ;  /* 0x000000ffff0d7224 */ /* 0x000fce00078e0003 */
[----:B------:R-:W-:Y:S05]  /*10740*/  WARPSYNC.COLLECTIVE R15, `(.L_x_580) ;  /* 0x000000000f087348 */ /* 0x000fea0003c00000 */
[----:B------:R0:W1:Y:S02]  /*10750*/  SHFL.UP P6, R14, R13, R12, R11 ;  /* 0x0400000c0d0e7389 */ /* 0x00006400000c000b */
[----:B01----:R-:W-:Y:S01]  /*10760*/  ENDCOLLECTIVE ;  /* 0x000000000000791b */ /* 0x003fe20003800000 */
.L_x_580:
[----:B------:R-:W-:Y:S01]  /*10770*/  IMAD.MOV.U32 R12, RZ, RZ, 0x10 ;  /* 0x00000010ff0c7424 */ /* 0x000fe200078e00ff */
[----:B------:R-:W-:-:S05]  /*10780*/  SEL R14, R14, RZ, P4 ;  /* 0x000000ff0e0e7207 */ /* 0x000fca0002000000 */
[----:B------:R-:W-:-:S04]  /*10790*/  IMAD.IADD R3, R3, 0x1, R14 ;  /* 0x0000000103037824 */ /* 0x000fc800078e020e */
[----:B------:R-:W-:-:S07]  /*107a0*/  IMAD.MOV.U32 R13, RZ, RZ, R3 ;  /* 0x000000ffff0d7224 */ /* 0x000fce00078e0003 */
[----:B------:R-:W-:Y:S05]  /*107b0*/  WARPSYNC.COLLECTIVE R15, `(.L_x_581) ;  /* 0x000000000f087348 */ /* 0x000fea0003c00000 */
[----:B------:R0:W1:Y:S02]  /*107c0*/  SHFL.UP P6, R14, R13, R12, R11 ;  /* 0x0400000c0d0e7389 */ /* 0x00006400000c000b */
[----:B01----:R-:W-:Y:S01]  /*107d0*/  ENDCOLLECTIVE ;  /* 0x000000000000791b */ /* 0x003fe20003800000 */
.L_x_581:
[----:B------:R-:W-:Y:S02]  /*107e0*/  IMAD.MOV.U32 R12, RZ, RZ, 0x1f ;  /* 0x0000001fff0c7424 */ /* 0x000fe400078e00ff */
[----:B------:R-:W-:Y:S01]  /*107f0*/  IMAD.MOV.U32 R11, RZ, RZ, 0x1f ;  /* 0x0000001fff0b7424 */ /* 0x000fe200078e00ff */
[----:B------:R-:W-:-:S05]  /*10800*/  SEL R14, R14, RZ, P5 ;  /* 0x000000ff0e0e7207 */ /* 0x000fca0002800000 */
[----:B------:R-:W-:-:S04]  /*10810*/  IMAD.IADD R3, R3, 0x1, R14 ;  /* 0x0000000103037824 */ /* 0x000fc800078e020e */
[----:B------:R-:W-:-:S07]  /*10820*/  IMAD.MOV.U32 R13, RZ, RZ, R3 ;  /* 0x000000ffff0d7224 */ /* 0x000fce00078e0003 */
[----:B------:R-:W-:Y:S05]  /*10830*/  WARPSYNC.COLLECTIVE R15, `(.L_x_582) ;  /* 0x000000000f087348 */ /* 0x000fea0003c00000 */
[----:B------:R0:W1:Y:S02]  /*10840*/  SHFL.IDX P6, R14, R13, R12, R11 ;  /* 0x0000000c0d0e7389 */ /* 0x00006400000c000b */
[----:B01----:R-:W-:Y:S01]  /*10850*/  ENDCOLLECTIVE ;  /* 0x000000000000791b */ /* 0x003fe20003800000 */
.L_x_582:
[----:B------:R-:W-:Y:S05]  /*10860*/  BRA `(.L_x_583) ;  /* 0xffffffe0001c7947 */ /* 0x000fea000383ffff */
.L_x_522:
[----:B------:R-:W-:Y:S01]  /*10870*/  BSSY B0, `(.L_x_584) ;  /* 0x0000008000007945 */ /* 0x000fe20003800000 */
[----:B-----5:R-:W-:Y:S02]  /*10880*/  IMAD.MOV.U32 R13, RZ, RZ, R2 ;  /* 0x000000ffff0d7224 */ /* 0x020fe400078e0002 */
[----:B0-----:R-:W-:Y:S02]  /*10890*/  IMAD.MOV.U32 R12, RZ, RZ, 0x1 ;  /* 0x00000001ff0c7424 */ /* 0x001fe400078e00ff */
[----:B------:R-:W-:Y:S02]  /*108a0*/  IMAD.MOV.U32 R11, RZ, RZ, RZ ;  /* 0x000000ffff0b7224 */ /* 0x000fe400078e00ff */
[----:B------:R-:W-:-:S07]  /*108b0*/  IMAD.MOV.U32 R15, RZ, RZ, -0x1 ;  /* 0xffffffffff0f7424 */ /* 0x000fce00078e00ff */
[----:B-12---:R-:W-:Y:S05]  /*108c0*/  WARPSYNC.COLLECTIVE R15, `(.L_x_585) ;  /* 0x000000000f087348 */ /* 0x006fea0003c00000 */
[----:B------:R0:W3:Y:S02]  /*108d0*/  SHFL.UP P6, R14, R13, R12, R11 ;  /* 0x0400000c0d0e7389 */ /* 0x0000e400000c000b */
[----:B0123--:R-:W-:Y:S01]  /*108e0*/  ENDCOLLECTIVE ;  /* 0x000000000000791b */ /* 0x00ffe20003800000 */
.L_x_585:
[----:B------:R-:W-:Y:S05]  /*108f0*/  BSYNC B0 ;  /* 0x0000000000007941 */ /* 0x000fea0003800000 */
.L_x_584:
[----:B------:R-:W-:Y:S01]  /*10900*/  SEL R3, R14, RZ, P1 ;  /* 0x000000ff0e037207 */ /* 0x000fe20000800000 */
[----:B------:R-:W-:Y:S02]  /*10910*/  IMAD.MOV.U32 R12, RZ, RZ, 0x2 ;  /* 0x00000002ff0c7424 */ /* 0x000fe400078e00ff */
[----:B------:R-:W-:Y:S02]  /*10920*/  IMAD.MOV.U32 R11, RZ, RZ, RZ ;  /* 0x000000ffff0b7224 */ /* 0x000fe400078e00ff */
[----:B------:R-:W-:Y:S02]  /*10930*/  IMAD.IADD R3, R2, 0x1, R3 ;  /* 0x0000000102037824 */ /* 0x000fe400078e0203 */
[----:B------:R-:W-:Y:S02]  /*10940*/  IMAD.MOV.U32 R15, RZ, RZ, -0x1 ;  /* 0xffffffffff0f7424 */ /* 0x000fe400078e00ff */
[----:B------:R-:W-:-:S07]  /*10950*/  IMAD.MOV.U32 R13, RZ, RZ, R3 ;  /* 0x000000ffff0d7224 */ /* 0x000fce00078e0003 */
[----:B------:R-:W-:Y:S05]  /*10960*/  WARPSYNC.COLLECTIVE R15, `(.L_x_586) ;  /* 0x000000000f087348 */ /* 0x000fea0003c00000 */
[----:B------:R0:W1:Y:S02]  /*10970*/  SHFL.UP P6, R14, R13, R12, R11 ;  /* 0x0400000c0d0e7389 */ /* 0x00006400000c000b */
[----:B01----:R-:W-:Y:S01]  /*10980*/  ENDCOLLECTIVE ;  /* 0x000000000000791b */ /* 0x003fe20003800000 */
.L_x_586:
[----:B------:R-:W-:Y:S01]  /*10990*/  IMAD.MOV.U32 R12, RZ, RZ, 0x4 ;  /* 0x00000004ff0c7424 */ /* 0x000fe200078e00ff */
[----:B------:R-:W-:-:S05]  /*109a0*/  SEL R14, R14, RZ, P2 ;  /* 0x000000ff0e0e7207 */ /* 0x000fca0001000000 */
[----:B------:R-:W-:-:S04]  /*109b0*/  IMAD.IADD R3, R3, 0x1, R14 ;  /* 0x0000000103037824 */ /* 0x000fc800078e020e */
[----:B------:R-:W-:-:S07]  /*109c0*/  IMAD.MOV.U32 R13, RZ, RZ, R3 ;  /* 0x000000ffff0d7224 */ /* 0x000fce00078e0003 */
[----:B------:R-:W-:Y:S05]  /*109d0*/  WARPSYNC.COLLECTIVE R15, `(.L_x_587) ;  /* 0x000000000f087348 */ /* 0x000fea0003c00000 */
[----:B------:R0:W1:Y:S02]  /*109e0*/  SHFL.UP P6, R14, R13, R12, R11 ;  /* 0x0400000c0d0e7389 */ /* 0x00006400000c000b */
[----:B01----:R-:W-:Y:S01]  /*109f0*/  ENDCOLLECTIVE ;  /* 0x000000000000791b */ /* 0x003fe20003800000 */
.L_x_587:
[----:B------:R-:W-:Y:S01]  /*10a00*/  IMAD.MOV.U32 R12, RZ, RZ, 0x8 ;  /* 0x00000008ff0c7424 */ /* 0x000fe200078e00ff */
[----:B------:R-:W-:-:S05]  /*10a10*/  SEL R14, R14, RZ, P3 ;  /* 0x000000ff0e0e7207 */ /* 0x000fca0001800000 */
[----:B------:R-:W-:-:S04]  /*10a20*/  IMAD.IADD R3, R3, 0x1, R14 ;  /* 0x0000000103037824 */ /* 0x000fc800078e020e */
[----:B------:R-:W-:-:S07]  /*10a30*/  IMAD.MOV.U32 R13, RZ, RZ, R3 ;  /* 0x000000ffff0d7224 */ /* 0x000fce00078e0003 */
[----:B------:R-:W-:Y:S05]  /*10a40*/  WARPSYNC.COLLECTIVE R15, `(.L_x_588) ;  /* 0x000000000f087348 */ /* 0x000fea0003c00000 */
[----:B------:R0:W1:Y:S02]  /*10a50*/  SHFL.UP P6, R14, R13, R12, R11 ;  /* 0x0400000c0d0e7389 */ /* 0x00006400000c000b */
[----:B01----:R-:W-:Y:S01]  /*10a60*/  ENDCOLLECTIVE ;  /* 0x000000000000791b */ /* 0x003fe20003800000 */
.L_x_588:
[----:B------:R-:W-:Y:S01]  /*10a70*/  IMAD.MOV.U32 R12, RZ, RZ, 0x10 ;  /* 0x00000010ff0c7424 */ /* 0x000fe200078e00ff */
[----:B------:R-:W-:-:S05]  /*10a80*/  SEL R14, R14, RZ, P4 ;  /* 0x000000ff0e0e7207 */ /* 0x000fca0002000000 */
[----:B------:R-:W-:-:S04]  /*10a90*/  IMAD.IADD R3, R3, 0x1, R14 ;  /* 0x0000000103037824 */ /* 0x000fc800078e020e */
[----:B------:R-:W-:-:S07]  /*10aa0*/  IMAD.MOV.U32 R13, RZ, RZ, R3 ;  /* 0x000000ffff0d7224 */ /* 0x000fce00078e0003 */
[----:B------:R-:W-:Y:S05]  /*10ab0*/  WARPSYNC.COLLECTIVE R15, `(.L_x_589) ;  /* 0x000000000f087348 */ /* 0x000fea0003c00000 */
[----:B------:R0:W1:Y:S02]  /*10ac0*/  SHFL.UP P6, R14, R13, R12, R11 ;  /* 0x0400000c0d0e7389 */ /* 0x00006400000c000b */
[----:B01----:R-:W-:Y:S01]  /*10ad0*/  ENDCOLLECTIVE ;  /* 0x000000000000791b */ /* 0x003fe20003800000 */
.L_x_589:
        /* <DEDUP_REMOVED lines=8> */
.L_x_590:
[----:B------:R-:W-:Y:S05]  /*10b60*/  BRA `(.L_x_591) ;  /* 0xffffffdc00f87947 */ /* 0x000fea000383ffff */
.L_x_524:
[----:B------:R-:W-:Y:S01]  /*10b70*/  BSSY B0, `(.L_x_592) ;  /* 0x0000006000007945 */ /* 0x000fe20003800000 */
[----:B------:R-:W-:Y:S01]  /*10b80*/  PLOP3.LUT P6, PT, P6, PT, PT, 0x8, 0x0 ;  /* 0x000000000000781c */ /* 0x000fe200037ce170 */
[----:B------:R-:W-:-:S12]  /*10b90*/  IMAD.MOV.U32 R15, RZ, RZ, -0x1 ;  /* 0xffffffffff0f7424 */ /* 0x000fd800078e00ff */
[----:B01---5:R-:W-:Y:S05]  /*10ba0*/  WARPSYNC.COLLECTIVE R15, `(.L_x_593) ;  /* 0x000000000f087348 */ /* 0x023fea0003c00000 */
[----:B------:R-:W-:Y:S01]  /*10bb0*/  VOTE.ANY R14, PT, P6 ;  /* 0x00000000000e7806 */ /* 0x000fe200030e0100 */
[----:B01---5:R-:W-:Y:S06]  /*10bc0*/  ENDCOLLECTIVE ;  /* 0x000000000000791b */ /* 0x023fec0003800000 */
.L_x_593:
[----:B------:R-:W-:Y:S05]  /*10bd0*/  BSYNC B0 ;  /* 0x0000000000007941 */ /* 0x000fea0003800000 */
.L_x_592:
[----:B------:R-:W-:Y:S02]  /*10be0*/  IMAD.MOV.U32 R5, RZ, RZ, R14 ;  /* 0x000000ffff057224 */ /* 0x000fe400078e000e */
[----:B------:R-:W-:Y:S02]  /*10bf0*/  IMAD.MOV.U32 R13, RZ, RZ, R2 ;  /* 0x000000ffff0d7224 */ /* 0x000fe400078e0002 */
[----:B------:R-:W0:Y:S01]  /*10c00*/  POPC R4, R5 ;  /* 0x0000000500047309 */ /* 0x000e220000000000 */
[----:B------:R-:W-:Y:S02]  /*10c10*/  IMAD.MOV.U32 R11, RZ, RZ, 0x1f ;  /* 0x0000001fff0b7424 */ /* 0x000fe400078e00ff */
[----:B------:R-:W-:Y:S02]  /*10c20*/  IMAD.MOV.U32 R15, RZ, RZ, -0x1 ;  /* 0xffffffffff0f7424 */ /* 0x000fe400078e00ff */
[----:B0-----:R-:W-:-:S07]  /*10c30*/  IMAD.MOV.U32 R12, RZ, RZ, R4 ;  /* 0x000000ffff0c7224 */ /* 0x001fce00078e0004 */
[----:B------:R-:W-:Y:S05]  /*10c40*/  WARPSYNC.COLLECTIVE R15, `(.L_x_594) ;  /* 0x000000000f087348 */ /* 0x000fea0003c00000 */
[----:B------:R0:W1:Y:S02]  /*10c50*/  SHFL.IDX P6, R14, R13, R12, R11 ;  /* 0x0000000c0d0e7389 */ /* 0x00006400000c000b */
[----:B01----:R-:W-:Y:S01]  /*10c60*/  ENDCOLLECTIVE ;  /* 0x000000000000791b */ /* 0x003fe20003800000 */
.L_x_594:
[----:B------:R-:W-:Y:S01]  /*10c70*/  IMAD.MOV.U32 R17, RZ, RZ, R14 ;  /* 0x000000ffff117224 */ /* 0x000fe200078e000e */
[----:B------:R-:W-:Y:S06]  /*10c80*/  BRA `(.L_x_595) ;  /* 0xffffffdc00e87947 */ /* 0x000fec000383ffff */
.L_x_526:
[----:B------:R-:W-:Y:S01]  /*10c90*/  BSSY B0, `(.L_x_596) ;  /* 0x0000007000007945 */ /* 0x000fe20003800000 */
[----:B------:R-:W-:Y:S02]  /*10ca0*/  IMAD.MOV.U32 R13, RZ, RZ, R3 ;  /* 0x000000ffff0d7224 */ /* 0x000fe400078e0003 */
[----:B------:R-:W-:Y:S02]  /*10cb0*/  IMAD.MOV.U32 R11, RZ, RZ, 0x1f ;  /* 0x0000001fff0b7424 */ /* 0x000fe400078e00ff */
[----:B------:R-:W-:-:S07]  /*10cc0*/  IMAD.MOV.U32 R15, RZ, RZ, -0x1 ;  /* 0xffffffffff0f7424 */ /* 0x000fce00078e00ff */
[----:B-123-5:R-:W-:Y:S05]  /*10cd0*/  WARPSYNC.COLLECTIVE R15, `(.L_x_597) ;  /* 0x000000000f087348 */ /* 0x02efea0003c00000 */
[----:B------:R0:W4:Y:S02]  /*10ce0*/  SHFL.IDX P6, R14, R13, R12, R11 ;  /* 0x0000000c0d0e7389 */ /* 0x00012400000c000b */
[----:B012345:R-:W-:Y:S01]  /*10cf0*/  ENDCOLLECTIVE ;  /* 0x000000000000791b */ /* 0x03ffe20003800000 */
.L_x_597:
[----:B------:R-:W-:Y:S05]  /*10d00*/  BSYNC B0 ;  /* 0x0000000000007941 */ /* 0x000fea0003800000 */
.L_x_596:
[----:B------:R-:W-:Y:S05]  /*10d10*/  BRA `(.L_x_525) ;  /* 0xffffffdc00e07947 */ /* 0x000fea000383ffff */
.L_x_530:
[----:B0-----:R0:W1:Y:S02]  /*10d20*/  SYNCS.PHASECHK.TRANS64.TRYWAIT P0, [R0+URZ+0x22820], R3 ;  /* 0x02282003000075a7 */ /* 0x001064000800017f */
[----:B-1----:R-:W-:Y:S05]  /*10d30*/  @!P0 NANOSLEEP.SYNCS 0x989680 ;  /* 0x009896800000895d */ /* 0x002fea0003900000 */
[----:B------:R-:W1:Y:S02]  /*10d40*/  @!P0 SYNCS.PHASECHK.TRANS64 P0, [R0+URZ+0x22820], R3 ;  /* 0x02282003000085a7 */ /* 0x000e64000800007f */
[----:B-1----:R-:W-:Y:S05]  /*10d50*/  @!P0 BRA `(.L_x_530) ;  /* 0xfffffffc00f08947 */ /* 0x002fea000383ffff */
[----:B------:R-:W-:Y:S05]  /*10d60*/  BRA `(.L_x_598) ;  /* 0xffffffe000d47947 */ /* 0x000fea000383ffff */
.L_x_531:
[----:B------:R-:W1:Y:S01]  /*10d70*/  S2R R2, SR_TID.X ;  /* 0x0000000000027919 */ /* 0x000e620000002100 */
[----:B------:R-:W-:Y:S01]  /*10d80*/  BSSY B0, `(.L_x_599) ;  /* 0x000000a000007945 */ /* 0x000fe20003800000 */
[----:B------:R-:W-:Y:S02]  /*10d90*/  IMAD.MOV.U32 R12, RZ, RZ, RZ ;  /* 0x000000ffff0c7224 */ /* 0x000fe400078e00ff */
[----:B------:R-:W-:Y:S02]  /*10da0*/  IMAD.MOV.U32 R11, RZ, RZ, 0x1f ;  /* 0x0000001fff0b7424 */ /* 0x000fe400078e00ff */
[----:B------:R-:W-:Y:S01]  /*10db0*/  IMAD.MOV.U32 R15, RZ, RZ, -0x1 ;  /* 0xffffffffff0f7424 */ /* 0x000fe200078e00ff */
[----:B-1----:R-:W-:-:S04]  /*10dc0*/  SHF.R.U32.HI R2, RZ, 0x5, R2 ;  /* 0x00000005ff027819 */ /* 0x002fc80000011602 */
[----:B------:R-:W-:-:S05]  /*10dd0*/  LOP3.LUT R2, R2, 0x3, RZ, 0xc0, !PT ;  /* 0x0000000302027812 */ /* 0x000fca00078ec0ff */
[----:B------:R-:W-:-:S07]  /*10de0*/  IMAD.MOV.U32 R13, RZ, RZ, R2 ;  /* 0x000000ffff0d7224 */ /* 0x000fce00078e0002 */
[----:B0----5:R-:W-:Y:S05]  /*10df0*/  WARPSYNC.COLLECTIVE R15, `(.L_x_600) ;  /* 0x000000000f087348 */ /* 0x021fea0003c00000 */
[----:B------:R1:W2:Y:S02]  /*10e00*/  SHFL.IDX P6, R14, R13, R12, R11 ;  /* 0x0000000c0d0e7389 */ /* 0x0002a400000c000b */
[----:B012--5:R-:W-:Y:S01]  /*10e10*/  ENDCOLLECTIVE ;  /* 0x000000000000791b */ /* 0x027fe20003800000 */
.L_x_600:
[----:B------:R-:W-:Y:S05]  /*10e20*/  BSYNC B0 ;  /* 0x0000000000007941 */ /* 0x000fea0003800000 */
.L_x_599:
[----:B------:R-:W-:Y:S05]  /*10e30*/  BRA `(.L_x_601) ;  /* 0xffffffe000bc7947 */ /* 0x000fea000383ffff */
.L_x_534:
[----:B------:R-:W-:Y:S01]  /*10e40*/  BSSY B1, `(.L_x_602) ;  /* 0x0000006000017945 */ /* 0x000fe20003800000 */
[----:B------:R-:W-:-:S07]  /*10e50*/  IMAD.MOV.U32 R15, RZ, RZ, -0x1 ;  /* 0xffffffffff0f7424 */ /* 0x000fce00078e00ff */
[----:B01---5:R-:W-:Y:S05]  /*10e60*/  WARPSYNC.COLLECTIVE R15, `(.L_x_603) ;  /* 0x000000000f0c7348 */ /* 0x023fea0003c00000 */
[----:B------:R-:W-:Y:S02]  /*10e70*/  ELECT P6, UR62, PT ;  /* 0x00000000003e782f */ /* 0x000fe400038c0000 */
[----:B------:R-:W-:Y:S01]  /*10e80*/  MOV R14, UR62 ;  /* 0x0000003e000e7c02 */ /* 0x000fe20008000f00 */
[----:B01---5:R-:W-:Y:S10]  /*10e90*/  ENDCOLLECTIVE ;  /* 0x000000000000791b */ /* 0x023ff40003800000 */
.L_x_603:
[----:B------:R-:W-:Y:S05]  /*10ea0*/  BSYNC B1 ;  /* 0x0000000000017941 */ /* 0x000fea0003800000 */
.L_x_602:
[----:B------:R-:W-:Y:S05]  /*10eb0*/  BRA `(.L_x_604) ;  /* 0xffffffe000b47947 */ /* 0x000fea000383ffff */
.L_x_536:
[----:B0-----:R0:W1:Y:S02]  /*10ec0*/  SYNCS.PHASECHK.TRANS64.TRYWAIT P0, [R6+URZ], R5 ;  /* 0x00000005060075a7 */ /* 0x001064000800017f */
[----:B-1----:R-:W-:Y:S05]  /*10ed0*/  @!P0 NANOSLEEP.SYNCS 0x989680 ;  /* 0x009896800000895d */ /* 0x002fea0003900000 */
[----:B------:R-:W1:Y:S02]  /*10ee0*/  @!P0 SYNCS.PHASECHK.TRANS64 P0, [R6+URZ], R5 ;  /* 0x00000005060085a7 */ /* 0x000e64000800007f */
[----:B-1----:R-:W-:Y:S05]  /*10ef0*/  @!P0 BRA `(.L_x_536) ;  /* 0xfffffffc00f08947 */ /* 0x002fea000383ffff */
[----:B------:R-:W-:Y:S05]  /*10f00*/  BRA `(.L_x_605) ;  /* 0xffffffe000f07947 */ /* 0x000fea000383ffff */
.L_x_537:
[----:B-1----:R1:W2:Y:S02]  /*10f10*/  SYNCS.PHASECHK.TRANS64.TRYWAIT P0, [R7+URZ], R2 ;  /* 0x00000002070075a7 */ /* 0x0022a4000800017f */
[----:B--2---:R-:W-:Y:S05]  /*10f20*/  @!P0 NANOSLEEP.SYNCS 0x989680 ;  /* 0x009896800000895d */ /* 0x004fea0003900000 */
[----:B------:R-:W2:Y:S02]  /*10f30*/  @!P0 SYNCS.PHASECHK.TRANS64 P0, [R7+URZ], R2 ;  /* 0x00000002070085a7 */ /* 0x000ea4000800007f */
[----:B--2---:R-:W-:Y:S05]  /*10f40*/  @!P0 BRA `(.L_x_537) ;  /* 0xfffffffc00f08947 */ /* 0x004fea000383ffff */
[----:B------:R-:W-:Y:S05]  /*10f50*/  BRA `(.L_x_606) ;  /* 0xffffffe000e47947 */ /* 0x000fea000383ffff */
.L_x_539:
[----:B--2---:R2:W3:Y:S02]  /*10f60*/  SYNCS.PHASECHK.TRANS64.TRYWAIT P0, [R4+URZ], R5 ;  /* 0x00000005040075a7 */ /* 0x0044e4000800017f */
[----:B---3--:R-:W-:Y:S05]  /*10f70*/  @!P0 NANOSLEEP.SYNCS 0x989680 ;  /* 0x009896800000895d */ /* 0x008fea0003900000 */
[----:B------:R-:W3:Y:S02]  /*10f80*/  @!P0 SYNCS.PHASECHK.TRANS64 P0, [R4+URZ], R5 ;  /* 0x00000005040085a7 */ /* 0x000ee4000800007f */
[----:B---3--:R-:W-:Y:S05]  /*10f90*/  @!P0 BRA `(.L_x_539) ;  /* 0xfffffffc00f08947 */ /* 0x008fea000383ffff */
[----:B------:R-:W-:Y:S05]  /*10fa0*/  BRA `(.L_x_607) ;  /* 0xffffffe000ec7947 */ /* 0x000fea000383ffff */
.L_x_608:
        /* <DEDUP_REMOVED lines=13> */
.L_x_6032:


//--------------------- .text._ZN7cutlass13device_kernelIN5flash11enable_sm90INS1_16FlashAttnFwdSm90INS1_25CollectiveMainloopFwdSm90ILi2EN4cute5tupleIJNS5_1CILi1EEES8_S8_EEENS6_IJNS7_ILi128EEENS7_ILi96EEENS7_ILi64EEEEEELi256ENS_10bfloat16_tEfNS_4arch4Sm90ELb0ELb0ELb1ELb1ELb0ELb1ELb0ELb1ELb0ELb1ELb0ELb0EEENS1_21CollectiveEpilogueFwdINS6_IJSA_NS7_ILi256EEESB_EEES9_SE_SG_Li256ELb1ELb1ELb0ELb0EEENS1_36VarlenDynamicPersistentTileSchedulerILi128ELi96ELi256ELi128ELb0ELb1ELb1ELb0ELb1ELb1EEEEEEEEEvNT_6ParamsE --------------------------
	.section	.text._ZN7cutlass13device_kernelIN5flash11enable_sm90INS1_16FlashAttnFwdSm90INS1_25CollectiveMainloopFwdSm90ILi2EN4cute5tupleIJNS5_1CILi1EEES8_S8_EEENS6_IJNS7_ILi128EEENS7_ILi96EEENS7_ILi64EEEEEELi256ENS_10bfloat16_tEfNS_4arch4Sm90ELb0ELb0ELb1ELb1ELb0ELb1ELb0ELb1ELb0ELb1ELb0ELb0EEENS1_21CollectiveEpilogueFwdINS6_IJSA_NS7_ILi256EEESB_EEES9_SE_SG_Li256ELb1ELb1ELb0ELb0EEENS1_36VarlenDynamicPersistentTileSchedulerILi128ELi96ELi256ELi128ELb0ELb1ELb1ELb0ELb1ELb1EEEEEEEEEvNT_6ParamsE,"ax",@progbits
	.align	128
.text._ZN7cutlass13device_kernelIN5flash11enable_sm90INS1_16FlashAttnFwdSm90INS1_25CollectiveMainloopFwdSm90ILi2EN4cute5tupleIJNS5_1CILi1EEES8_S8_EEENS6_IJNS7_ILi128EEENS7_ILi96EEENS7_ILi64EEEEEELi256ENS_10bfloat16_tEfNS_4arch4Sm90ELb0ELb0ELb1ELb1ELb0ELb1ELb0ELb1ELb0ELb1ELb0ELb0EEENS1_21CollectiveEpilogueFwdINS6_IJSA_NS7_ILi256EEESB_EEES9_SE_SG_Li256ELb1ELb1ELb0ELb0EEENS1_36VarlenDynamicPersistentTileSchedulerILi128ELi96ELi256ELi128ELb0ELb1ELb1ELb0ELb1ELb1EEEEEEEEEvNT_6ParamsE:
        .type           _ZN7cutlass13device_kernelIN5flash11enable_sm90INS1_16FlashAttnFwdSm90INS1_25CollectiveMainloopFwdSm90ILi2EN4cute5tupleIJNS5_1CILi1EEES8_S8_EEENS6_IJNS7_ILi128EEENS7_ILi96EEENS7_ILi64EEEEEELi256ENS_10bfloat16_tEfNS_4arch4Sm90ELb0ELb0ELb1ELb1ELb0ELb1ELb0ELb1ELb0ELb1ELb0ELb0EEENS1_21CollectiveEpilogueFwdINS6_IJSA_NS7_ILi256EEESB_EEES9_SE_SG_Li256ELb1ELb1ELb0ELb0EEENS1_36VarlenDynamicPersistentTileSchedulerILi128ELi96ELi256ELi128ELb0ELb1ELb1ELb0ELb1ELb1EEEEEEEEEvNT_6ParamsE,@function
        .size           _ZN7cutlass13device_kernelIN5flash11enable_sm90INS1_16FlashAttnFwdSm90INS1_25CollectiveMainloopFwdSm90ILi2EN4cute5tupleIJNS5_1CILi1EEES8_S8_EEENS6_IJNS7_ILi128EEENS7_ILi96EEENS7_ILi64EEEEEELi256ENS_10bfloat16_tEfNS_4arch4Sm90ELb0ELb0ELb1ELb1ELb0ELb1ELb0ELb1ELb0ELb1ELb0ELb0EEENS1_21CollectiveEpilogueFwdINS6_IJSA_NS7_ILi256EEESB_EEES9_SE_SG_Li256ELb1ELb1ELb0ELb0EEENS1_36VarlenDynamicPersistentTileSchedulerILi128ELi96ELi256ELi128ELb0ELb1ELb1ELb0ELb1ELb1EEEEEEEEEvNT_6ParamsE,(.L_x_6033 - _ZN7cutlass13device_kernelIN5flash11enable_sm90INS1_16FlashAttnFwdSm90INS1_25CollectiveMainloopFwdSm90ILi2EN4cute5tupleIJNS5_1CILi1EEES8_S8_EEENS6_IJNS7_ILi128EEENS7_ILi96EEENS7_ILi64EEEEEELi256ENS_10bfloat16_tEfNS_4arch4Sm90ELb0ELb0ELb1ELb1ELb0ELb1ELb0ELb1ELb0ELb1ELb0ELb0EEENS1_21CollectiveEpilogueFwdINS6_IJSA_NS7_ILi256EEESB_EEES9_SE_SG_Li256ELb1ELb1ELb0ELb0EEENS1_36VarlenDynamicPersistentTileSchedulerILi128ELi96ELi256ELi128ELb0ELb1ELb1ELb0ELb1ELb1EEEEEEEEEvNT_6ParamsE)
        .other          _ZN7cutlass13device_kernelIN5flash11enable_sm90INS1_16FlashAttnFwdSm90INS1_25CollectiveMainloopFwdSm90ILi2EN4cute5tupleIJNS5_1CILi1EEES8_S8_EEENS6_IJNS7_ILi128EEENS7_ILi96EEENS7_ILi64EEEEEELi256ENS_10bfloat16_tEfNS_4arch4Sm90ELb0ELb0ELb1ELb1ELb0ELb1ELb0ELb1ELb0ELb1ELb0ELb0EEENS1_21CollectiveEpilogueFwdINS6_IJSA_NS7_ILi256EEESB_EEES9_SE_SG_Li256ELb1ELb1ELb0ELb0EEENS1_36VarlenDynamicPersistentTileSchedulerILi128ELi96ELi256ELi128ELb0ELb1ELb1ELb0ELb1ELb1EEEEEEEEEvNT_6ParamsE,@"STO_CUDA_ENTRY STV_DEFAULT"
_ZN7cutlass13device_kernelIN5flash11enable_sm90INS1_16FlashAttnFwdSm90INS1_25CollectiveMainloopFwdSm90ILi2EN4cute5tupleIJNS5_1CILi1EEES8_S8_EEENS6_IJNS7_ILi128EEENS7_ILi96EEENS7_ILi64EEEEEELi256ENS_10bfloat16_tEfNS_4arch4Sm90ELb0ELb0ELb1ELb1ELb0ELb1ELb0ELb1ELb0ELb1ELb0ELb0EEENS1_21CollectiveEpilogueFwdINS6_IJSA_NS7_ILi256EEESB_EEES9_SE_SG_Li256ELb1ELb1ELb0ELb0EEENS1_36VarlenDynamicPersistentTileSchedulerILi128ELi96ELi256ELi128ELb0ELb1ELb1ELb0ELb1ELb1EEEEEEEEEvNT_6ParamsE:
[----:B------:R-:W0:Y:S02]  /*0000*/  LDC R1, c[0x0][0x28] ;  /* 0x00000a00ff017b82 */ /* 0x000e240000000800 */
[----:B0-----:R-:W-:Y:S01]  /*0010*/  VIADD R1, R1, 0xffffff98 ;  /* 0xffffff9801017836 */ /* 0x001fe20000000000 */
[----:B------:R-:W0:Y:S01]  /*0020*/  S2R R3, SR_TID.X ;  /* 0x0000000000037919 */ /* 0x000e220000002100 */
[----:B------:R-:W-:Y:S01]  /*0030*/  ELECT P0, URZ, PT ;  /* 0x00000000003f782f */ /* 0x000fe20003800000 */
[----:B------:R-:W-:Y:S01]  /*0040*/  BSSY B0, `(.L_x_609) ;  /* 0x0000013000007945 */ /* 0x000fe20003800000 */
[----:B0-----:R-:W-:-:S05]  /*0050*/  SHF.R.U32.HI R0, RZ, 0x5, R3 ;  /* 0x00000005ff007819 */ /* 0x001fca0000011603 */
[----:B------:R-:W0:Y:S02]  /*0060*/  SHFL.IDX PT, R2, R0, RZ, 0x1f ;  /* 0x00001fff00027589 */ /* 0x000e2400000e0000 */
[----:B0-----:R-:W-:-:S13]  /*0070*/  ISETP.EQ.AND P0, PT, R2, RZ, P0 ;  /* 0x000000ff0200720c */ /* 0x001fda0000702270 */
[----:B------:R-:W-:Y:S05]  /*0080*/  @!P0 BRA `(.L_x_610) ;  /* 0x0000000000388947 */ /* 0x000fea0003800000 */
[----:B------:R-:W-:Y:S02]  /*0090*/  ULDC.64 UR4, c[0x0][0x198] ;  /* 0x0000660000047ab9 */ /* 0x000fe40000000a00 */
[----:B------:R-:W-:Y:S02]  /*00a0*/  UIADD3 UR6, UP0, UR4, 0x370, URZ ;  /* 0x0000037004067890 */ /* 0x000fe4000ff1e03f */
[----:B------:R-:W-:Y:S02]  /*00b0*/  UIADD3 UR8, UP1, UR4, 0x470, URZ ;  /* 0x0000047004087890 */ /* 0x000fe4000ff3e03f */
[----:B------:R-:W-:Y:S02]  /*00c0*/  UIADD3 UR10, UP2, UR4, 0x570, URZ ;  /* 0x00000570040a7890 */ /* 0x000fe4000ff5e03f */
[----:B------:R-:W-:Y:S02]  /*00d0*/  UIADD3 UR4, UP3, UR4, 0x670, URZ ;  /* 0x0000067004047890 */ /* 0x000fe4000ff7e03f */
[----:B------:R-:W-:-:S02]  /*00e0*/  UIADD3.X UR7, URZ, UR5, URZ, UP0, !UPT ;  /* 0x000000053f077290 */ /* 0x000fc400087fe43f */
[----:B------:R-:W-:Y:S02]  /*00f0*/  UIADD3.X UR9, URZ, UR5, URZ, UP1, !UPT ;  /* 0x000000053f097290 */ /* 0x000fe40008ffe43f */
[----:B------:R-:W-:Y:S02]  /*0100*/  UIADD3.X UR11, URZ, UR5, URZ, UP2, !UPT ;  /* 0x000000053f0b7290 */ /* 0x000fe400097fe43f */
[----:B------:R-:W-:-:S03]  /*0110*/  UIADD3.X UR5, URZ, UR5, URZ, UP3, !UPT ;  /* 0x000000053f057290 */ /* 0x000fc60009ffe43f */
[----:B------:R0:W-:Y:S02]  /*0120*/  UTMACCTL.PF [UR6] ;  /* 0x00000000060079b9 */ /* 0x0001e40008040000 */
[----:B------:R0:W-:Y:S02]  /*0130*/  UTMACCTL.PF [UR8] ;  /* 0x00000000080079b9 */ /* 0x0001e40008040000 */
[----:B------:R0:W-:Y:S02]  /*0140*/  UTMACCTL.PF [UR10] ;  /* 0x000000000a0079b9 */ /* 0x0001e40008040000 */
[----:B------:R0:W-:Y:S02]  /*0150*/  UTMACCTL.PF [UR4] ;  /* 0x00000000040079b9 */ /* 0x0001e40008040000 */
[----:B0-----:R-:W-:Y:S01]  /*0160*/  NOP ;  /* 0x0000000000007918 */ /* 0x001fe20000000000 */
.L_x_610:
[----:B------:R-:W-:Y:S05]  /*0170*/  BSYNC B0 ;  /* 0x0000000000007941 */ /* 0x000fea0003800000 */
.L_x_609:
[----:B------:R-:W-:Y:S01]  /*0180*/  VOTEU.ANY UP0, P0 ;  /* 0x00000000003f7886 */ /* 0x000fe20000000100 */
[----:B------:R-:W0:Y:S01]  /*0190*/  SHFL.IDX PT, R2, R0, RZ, 0x1f ;  /* 0x00001fff00027589 */ /* 0x000e2200000e0000 */
[----:B------:R-:W-:Y:S01]  /*01a0*/  UMOV UR4, 0x80 ;  /* 0x0000008000047882 */ /* 0x000fe20000000000 */
[----:B------:R-:W-:Y:S01]  /*01b0*/  UMOV UR7, 0x100 ;  /* 0x0000010000077882 */ /* 0x000fe20000000000 */
[----:B------:R-:W-:Y:S01]  /*01c0*/  SHF.R.U32.HI R3, RZ, 0x7, R3 ;  /* 0x00000007ff037819 */ /* 0x000fe20000011603 */
[----:B------:R-:W1:Y:S01]  /*01d0*/  @UP0 S2UR UR8, SR_CgaCtaId ;  /* 0x00000000000809c3 */ /* 0x000e620000008800 */
[----:B------:R-:W-:Y:S01]  /*01e0*/  @UP0 UMOV UR6, 0x400 ;  /* 0x0000040000060882 */ /* 0x000fe20000000000 */
[----:B------:R-:W-:-:S04]  /*01f0*/  @UP0 UIADD3 UR4, -UR4, 0x100000, URZ ;  /* 0x0010000004040890 */ /* 0x000fc8000fffe13f */
[----:B------:R-:W-:Y:S02]  /*0200*/  @UP0 USHF.L.U32 UR5, UR4, 0xb, URZ ;  /* 0x0000000b04050899 */ /* 0x000fe4000800063f */
[----:B------:R-:W-:Y:S01]  /*0210*/  @UP0 USHF.L.U32 UR4, UR4, 0x1, URZ ;  /* 0x0000000104040899 */ /* 0x000fe2000800063f */
[----:B------:R-:W-:Y:S01]  /*0220*/  VOTEU.ANY UP1, P0 ;  /* 0x00000000003f7886 */ /* 0x000fe20000020100 */
[----:B0-----:R-:W-:Y:S02]  /*0230*/  ISETP.NE.AND P1, PT, R2, RZ, PT ;  /* 0x000000ff0200720c */ /* 0x001fe40003f25270 */
[----:B------:R0:W2:Y:S01]  /*0240*/  SHFL.IDX PT, R2, R3, RZ, 0x1f ;  /* 0x00001fff03027589 */ /* 0x0000a200000e0000 */
[----:B-1----:R-:W-:Y:S02]  /*0250*/  @UP0 ULEA UR8, UR8, UR6, 0x18 ;  /* 0x0000000608080291 */ /* 0x002fe4000f8ec03f */
[----:B------:R-:W-:-:S04]  /*0260*/  @UP0 UIADD3 UR6, -UR7, 0x100000, URZ ;  /* 0x0010000007060890 */ /* 0x000fc8000fffe13f */
[----:B------:R-:W-:Y:S02]  /*0270*/  @UP0 USHF.L.U32 UR7, UR6, 0xb, URZ ;  /* 0x0000000b06070899 */ /* 0x000fe4000800063f */
[----:B------:R-:W-:Y:S01]  /*0280*/  @UP0 USHF.L.U32 UR6, UR6, 0x1, URZ ;  /* 0x0000000106060899 */ /* 0x000fe2000800063f */
[----:B------:R-:W-:Y:S01]  /*0290*/  VOTEU.ANY UP0, P0 ;  /* 0x00000000003f7886 */ /* 0x000fe20000000100 */
[----:B------:R-:W1:Y:S04]  /*02a0*/  FENCE.VIEW.ASYNC.S ;  /* 0x00000000000073c6 */ /* 0x000e680000000000 */
[----:B-1----:R0:W1:Y:S06]  /*02b0*/  @UP0 SYNCS.EXCH.64 URZ, [UR8+0x22800], UR4 ;  /* 0x02280004083f05b2 */ /* 0x00206c0008000100 */
[----:B------:R0:W3:Y:S02]  /*02c0*/  @UP1 SYNCS.EXCH.64 URZ, [UR8+0x22820], UR6 ;  /* 0x02282006083f15b2 */ /* 0x0000e40008000100 */
[----:B0-----:R-:W-:Y:S05]  /*02d0*/  @P1 BRA `(.L_x_611) ;  /* 0x0000000000481947 */ /* 0x001fea0003800000 */
[----:B------:R-:W0:Y:S01]  /*02e0*/  S2UR UR5, SR_CgaCtaId ;  /* 0x00000000000579c3 */ /* 0x000e220000008800 */
        /* <DEDUP_REMOVED lines=15> */
[----:B------:R0:W0:Y:S01]  /*03e0*/  SYNCS.EXCH.64 URZ, [UR8+0x22848], UR6 ;  /* 0x02284806083f75b2 */ /* 0x0000220008000100 */
[----:B------:R-:W-:Y:S01]  /*03f0*/  NOP ;  /* 0x0000000000007918 */ /* 0x000fe20000000000 */
.L_x_611:
[----:B------:R-:W5:Y:S01]  /*0400*/  SHFL.IDX PT, R3, R0, RZ, 0x1f ;  /* 0x00001fff00037589 */ /* 0x000f6200000e0000 */
[----:B------:R-:W-:Y:S01]  /*0410*/  NOP ;  /* 0x0000000000007918 */ /* 0x000fe20000000000 */
[----:B-----5:R-:W-:-:S13]  /*0420*/  ISETP.NE.AND P0, PT, R3, RZ, PT ;  /* 0x000000ff0300720c */ /* 0x020fda0003f05270 */
        /* <DEDUP_REMOVED lines=17> */
[----:B------:R0:W0:Y:S01]  /*0540*/  SYNCS.EXCH.64 URZ, [UR8+0x22868], UR6 ;  /* 0x02286806083f75b2 */ /* 0x0000220008000100 */
[----:B------:R-:W-:Y:S01]  /*0550*/  NOP ;  /* 0x0000000000007918 */ /* 0x000fe20000000000 */
.L_x_612:
[----:B------:R-:W5:Y:S01]  /*0560*/  SHFL.IDX PT, R3, R0, RZ, 0x1f ;  /* 0x00001fff00037589 */ /* 0x000f6200000e0000 */
[----:B------:R-:W-:Y:S01]  /*0570*/  NOP ;  /* 0x0000000000007918 */ /* 0x000fe20000000000 */
[----:B-----5:R-:W-:-:S13]  /*0580*/  ISETP.NE.AND P0, PT, R3, RZ, PT ;  /* 0x000000ff0300720c */ /* 0x020fda0003f05270 */
        /* <DEDUP_REMOVED lines=13> */
[----:B------:R0:W0:Y:S01]  /*0660*/  SYNCS.EXCH.64 URZ, [UR6+0x22888], UR4 ;  /* 0x02288804063f75b2 */ /* 0x0000220008000100 */
[----:B------:R-:W-:Y:S01]  /*0670*/  NOP ;  /* 0x0000000000007918 */ /* 0x000fe20000000000 */
.L_x_613:
        /* <DEDUP_REMOVED lines=22> */
.L_x_614:
        /* <DEDUP_REMOVED lines=22> */
.L_x_615:
[----:B--2---:R-:W-:Y:S01]  /*0940*/  ISETP.NE.AND P0, PT, R2, RZ, PT ;  /* 0x000000ff0200720c */ /* 0x004fe20003f05270 */
[----:B------:R-:W-:Y:S01]  /*0950*/  IMAD.MOV.U32 R2, RZ, RZ, 0x1 ;  /* 0x00000001ff027424 */ /* 0x000fe200078e00ff */
[----:B------:R-:W-:Y:S01]  /*0960*/  NOP ;  /* 0x0000000000007918 */ /* 0x000fe20000000000 */
[----:B------:R-:W-:Y:S01]  /*0970*/  ULDC.64 UR40, c[0x0][0x208] ;  /* 0x0000820000287ab9 */ /* 0x000fe20000000a00 */
[----:B------:R-:W-:Y:S02]  /*0980*/  BSSY B9, `(.L_x_616) ;  /* 0x00016ca000097945 */ /* 0x000fe40003800000 */
[----:B------:R-:W-:-:S05]  /*0990*/  SEL R2, R2, 0x2, !P0 ;  /* 0x0000000202027807 */ /* 0x000fca0004000000 */
[----:B------:R2:W-:Y:S01]  /*09a0*/  STL [R1+0x60], R2 ;  /* 0x0000600201007387 */ /* 0x0005e20000100800 */
[----:B01-34-:R-:W-:Y:S06]  /*09b0*/  BAR.SYNC.DEFER_BLOCKING 0x0 ;  /* 0x0000000000007b1d */ /* 0x01bfec0000010000 */
[----:B------:R-:W-:Y:S05]  /*09c0*/  @!P0 BRA `(.L_x_617) ;  /* 0x000000f400d48947 */ /* 0x000fea0003800000 */
.L_x_618:
        /* <DEDUP_REMOVED lines=8> */
[----:B-1----:R-:W-:-:S06]  /*0a50*/  ULEA UR4, UR5, UR4, 0x18 ;  /* 0x0000000405047291 */ /* 0x002fcc000f8ec03f */
[----:B------:R-:W-:Y:S01]  /*0a60*/  IMAD.U32 R18, RZ, RZ, UR4 ;  /* 0x00000004ff127e24 */ /* 0x000fe2000f8e00ff */
[----:B0-----:R-:W-:Y:S01]  /*0a70*/  SHF.R.U32.HI R0, RZ, 0x7, R0 ;  /* 0x00000007ff007819 */ /* 0x001fe20000011600 */
[----:B------:R-:W-:-:S03]  /*0a80*/  ULDC UR4, c[0x0][0xc3c] ;  /* 0x00030f0000047ab9 */ /* 0x000fc60000000800 */
[----:B------:R-:W-:-:S13]  /*0a90*/  ISETP.NE.AND P0, PT, R0, 0x1, PT ;  /* 0x000000010000780c */ /* 0x000fda0003f05270 */
[----:B------:R-:W-:Y:S08]  /*0aa0*/  @!P0 BAR.ARV 0x9, 0x100 ;  /* 0x0244000000008b1d */ /* 0x000ff00000002000 */
[----:B------:R-:W-:Y:S06]  /*0ab0*/  BAR.SYNC.DEFER_BLOCKING 0x5, 0x180 ;  /* 0x0146000000007b1d */ /* 0x000fec0000010000 */
[----:B------:R-:W0:Y:S02]  /*0ac0*/  LDS.128 R88, [R18+0x228d0] ;  /* 0x0228d00012587984 */ /* 0x000e240000000c00 */
[----:B------:R-:W-:Y:S06]  /*0ad0*/  BAR.ARV 0x4, 0x180 ;  /* 0x0106000000007b1d */ /* 0x000fec0000002000 */
[----:B0-----:R-:W-:-:S13]  /*0ae0*/  ISETP.GE.AND P0, PT, R91, UR4, PT ;  /* 0x000000045b007c0c */ /* 0x001fda000bf06270 */
[----:B------:R-:W-:Y:S05]  /*0af0*/  @P0 BRA `(.L_x_619) ;  /* 0x0000016800c80947 */ /* 0x000fea0003800000 */
[----:B------:R-:W3:Y:S01]  /*0b00*/  LDL.LU R11, [R1+0x60] ;  /* 0x00006000010b7983 */ /* 0x000ee20000300800 */
[----:B------:R-:W0:Y:S02]  /*0b10*/  S2R R0, SR_TID.X ;  /* 0x0000000000007919 */ /* 0x000e240000002100 */
[----:B0-----:R-:W-:-:S05]  /*0b20*/  VIADD R10, R0, 0xffffff80 ;  /* 0xffffff80000a7836 */ /* 0x001fca0000000000 */
[----:B------:R-:W-:-:S04]  /*0b30*/  SHF.R.S32.HI R0, RZ, 0x1f, R10 ;  /* 0x0000001fff007819 */ /* 0x000fc8000001140a */
[----:B------:R-:W-:-:S04]  /*0b40*/  LEA.HI R3, R0, R10, RZ, 0x7 ;  /* 0x0000000a00037211 */ /* 0x000fc800078f38ff */
[----:B------:R-:W-:-:S05]  /*0b50*/  LOP3.LUT R230, R3, 0xffffff80, RZ, 0xc0, !PT ;  /* 0xffffff8003e67812 */ /* 0x000fca00078ec0ff */
[----:B------:R-:W-:-:S05]  /*0b60*/  IMAD.IADD R230, R10, 0x1, -R230 ;  /* 0x000000010ae67824 */ /* 0x000fca00078e0ae6 */
[----:B------:R-:W-:-:S04]  /*0b70*/  SHF.R.S32.HI R7, RZ, 0x1f, R230 ;  /* 0x0000001fff077819 */ /* 0x000fc800000114e6 */
[----:B------:R-:W-:-:S04]  /*0b80*/  LEA.HI R6, R7, R230, RZ, 0x2 ;  /* 0x000000e607067211 */ /* 0x000fc800078f10ff */
[--C-:B------:R-:W-:Y:S02]  /*0b90*/  SHF.R.S32.HI R4, RZ, 0x2, R6.reuse ;  /* 0x00000002ff047819 */ /* 0x100fe40000011406 */
[----:B------:R-:W-:Y:S02]  /*0ba0*/  SHF.R.S32.HI R5, RZ, 0x1f, R6 ;  /* 0x0000001fff057819 */ /* 0x000fe40000011406 */
[----:B------:R-:W-:Y:S02]  /*0bb0*/  SHF.R.S32.HI R234, RZ, 0x7, R3 ;  /* 0x00000007ffea7819 */ /* 0x000fe40000011403 */
[----:B------:R-:W-:Y:S02]  /*0bc0*/  LEA.HI R5, R5, R4, RZ, 0x3 ;  /* 0x0000000405057211 */ /* 0x000fe400078f18ff */
[----:B--2---:R-:W-:Y:S02]  /*0bd0*/  LEA.HI R2, R0, R10, RZ, 0x4 ;  /* 0x0000000a00027211 */ /* 0x004fe400078f20ff */
[----:B------:R-:W-:-:S02]  /*0be0*/  LOP3.LUT R9, R5, 0xfffffff8, RZ, 0xc0, !PT ;  /* 0xfffffff805097812 */ /* 0x000fc400078ec0ff */
[----:B------:R-:W-:Y:S02]  /*0bf0*/  LEA.HI R7, R7, R230, RZ, 0x5 ;  /* 0x000000e607077211 */ /* 0x000fe400078f28ff */
[----:B------:R-:W-:Y:S02]  /*0c00*/  LEA.HI R3, R3, R234, RZ, 0x1 ;  /* 0x000000ea03037211 */ /* 0x000fe400078f08ff */
[----:B------:R-:W-:Y:S01]  /*0c10*/  SHF.R.S32.HI R5, RZ, 0x4, R2 ;  /* 0x00000004ff057819 */ /* 0x000fe20000011402 */
[----:B------:R-:W-:Y:S01]  /*0c20*/  IMAD.IADD R8, R4, 0x1, -R9 ;  /* 0x0000000104087824 */ /* 0x000fe200078e0a09 */
[----:B------:R-:W-:Y:S02]  /*0c30*/  SHF.R.S32.HI R7, RZ, 0x5, R7 ;  /* 0x00000005ff077819 */ /* 0x000fe40000011407 */
[----:B------:R-:W-:Y:S02]  /*0c40*/  LOP3.LUT R3, R3, 0x3fffffe, RZ, 0xc0, !PT ;  /* 0x03fffffe03037812 */ /* 0x000fe400078ec0ff */
[----:B------:R-:W-:-:S02]  /*0c50*/  LOP3.LUT R4, R2, 0x3fffff0, RZ, 0xc0, !PT ;  /* 0x03fffff002047812 */ /* 0x000fc400078ec0ff */
[----:B------:R-:W-:Y:S01]  /*0c60*/  LEA.HI R2, R2, R5, RZ, 0x1 ;  /* 0x0000000502027211 */ /* 0x000fe200078f08ff */
[----:B------:R-:W-:Y:S01]  /*0c70*/  IMAD R8, R7, 0x10, R8 ;  /* 0x0000001007087824 */ /* 0x000fe200078e0208 */
[-C--:B------:R-:W-:Y:S01]  /*0c80*/  LEA.HI R207, R0, R10.reuse, RZ, 0x5 ;  /* 0x0000000a00cf7211 */ /* 0x080fe200078f28ff */
[----:B------:R-:W-:Y:S01]  /*0c90*/  IMAD.IADD R3, R234, 0x1, -R3 ;  /* 0x00000001ea037824 */ /* 0x000fe200078e0a03 */
[----:B------:R-:W-:Y:S01]  /*0ca0*/  LOP3.LUT R2, R2, 0x1ffffffe, RZ, 0xc0, !PT ;  /* 0x1ffffffe02027812 */ /* 0x000fe200078ec0ff */
[----:B------:R-:W-:Y:S01]  /*0cb0*/  IMAD.IADD R4, R10, 0x1, -R4 ;  /* 0x000000010a047824 */ /* 0x000fe200078e0a04 */
[----:B------:R-:W-:Y:S01]  /*0cc0*/  SHF.R.S32.HI R207, RZ, 0x5, R207 ;  /* 0x00000005ffcf7819 */ /* 0x000fe200000114cf */
[----:B------:R-:W-:Y:S01]  /*0cd0*/  IMAD R235, R3, 0x40, R8 ;  /* 0x0000004003eb7824 */ /* 0x000fe200078e0208 */
[----:B------:R-:W-:Y:S01]  /*0ce0*/  LEA.HI R3, R0, R10, RZ, 0x2 ;  /* 0x0000000a00037211 */ /* 0x000fe200078f10ff */
[----:B------:R-:W-:Y:S02]  /*0cf0*/  IMAD.IADD R2, R5, 0x1, -R2 ;  /* 0x0000000105027824 */ /* 0x000fe400078e0a02 */
[----:B------:R-:W-:Y:S01]  /*0d00*/  IMAD R5, R207, 0x10, R4 ;  /* 0x00000010cf057824 */ /* 0x000fe200078e0204 */
[----:B------:R-:W-:-:S02]  /*0d10*/  LOP3.LUT R4, R3, 0xfffffffc, RZ, 0xc0, !PT ;  /* 0xfffffffc03047812 */ /* 0x000fc400078ec0ff */
[----:B------:R-:W-:-:S03]  /*0d20*/  LEA.HI R0, R0, R10, RZ, 0x3 ;  /* 0x0000000a00007211 */ /* 0x000fc600078f18ff */
[----:B------:R-:W-:Y:S01]  /*0d30*/  IMAD.IADD R4, R10, 0x1, -R4 ;  /* 0x000000010a047824 */ /* 0x000fe200078e0a04 */
[----:B------:R-:W-:Y:S02]  /*0d40*/  LOP3.LUT R212, R0, 0xfffffff8, RZ, 0xc0, !PT ;  /* 0xfffffff800d47812 */ /* 0x000fe400078ec0ff */
[----:B------:R-:W-:Y:S02]  /*0d50*/  SHF.R.S32.HI R228, RZ, 0x3, R0 ;  /* 0x00000003ffe47819 */ /* 0x000fe40000011400 */
[----:B------:R-:W-:Y:S01]  /*0d60*/  LEA.HI R0, R4, R4, RZ, 0x1 ;  /* 0x0000000404007211 */ /* 0x000fe200078f08ff */
[----:B------:R-:W-:Y:S01]  /*0d70*/  IMAD.IADD R212, R10, 0x1, -R212 ;  /* 0x000000010ad47824 */ /* 0x000fe200078e0ad4 */
[--C-:B------:R-:W-:Y:S02]  /*0d80*/  SHF.R.S32.HI R19, RZ, 0x2, R3.reuse ;  /* 0x00000002ff137819 */ /* 0x100fe40000011403 */
[----:B------:R-:W-:Y:S01]  /*0d90*/  SHF.R.S32.HI R8, RZ, 0x1f, R3 ;  /* 0x0000001fff087819 */ /* 0x000fe20000011403 */
[----:B------:R-:W-:Y:S01]  /*0da0*/  IMAD.SHL.U32 R205, R212, 0x8, RZ ;  /* 0x00000008d4cd7824 */ /* 0x000fe200078e00ff */
[----:B------:R-:W-:Y:S01]  /*0db0*/  LOP3.LUT R3, R0, 0x1ffffffe, RZ, 0xc0, !PT ;  /* 0x1ffffffe00037812 */ /* 0x000fe200078ec0ff */
[----:B------:R-:W-:-:S04]  /*0dc0*/  IMAD R7, R5, 0x8, R2 ;  /* 0x0000000805077824 */ /* 0x000fc800078e0202 */
[----:B------:R-:W-:Y:S01]  /*0dd0*/  IMAD.IADD R0, R4, 0x1, -R3 ;  /* 0x0000000104007824 */ /* 0x000fe200078e0a03 */
[----:B------:R-:W-:Y:S02]  /*0de0*/  SHF.R.S32.HI R3, RZ, 0x1f, R205 ;  /* 0x0000001fff037819 */ /* 0x000fe400000114cd */
[----:B------:R-:W-:Y:S01]  /*0df0*/  LOP3.LUT R3, R6, 0x7ffffffc, RZ, 0xc0, !PT ;  /* 0x7ffffffc06037812 */ /* 0x000fe200078ec0ff */
[----:B------:R-:W-:Y:S02]  /*0e00*/  VIADD R217, R19, 0x40 ;  /* 0x0000004013d97836 */ /* 0x000fe40000000000 */
[----:B------:R-:W-:Y:S02]  /*0e10*/  IMAD.SHL.U32 R16, R4, 0x8, RZ ;  /* 0x0000000804107824 */ /* 0x000fe400078e00ff */
[----:B------:R-:W-:Y:S02]  /*0e20*/  IMAD.IADD R236, R230, 0x1, -R3 ;  /* 0x00000001e6ec7824 */ /* 0x000fe400078e0a03 */
[----:B------:R-:W-:-:S02]  /*0e30*/  IMAD.SHL.U32 R3, R7, 0x8, RZ ;  /* 0x0000000807037824 */ /* 0x000fc400078e00ff */
[----:B------:R-:W-:Y:S01]  /*0e40*/  IMAD.SHL.U32 R22, R4, 0x4, RZ ;  /* 0x0000000404167824 */ /* 0x000fe200078e00ff */
[----:B------:R-:W-:Y:S02]  /*0e50*/  SHF.R.S32.HI R4, RZ, 0x1f, R217 ;  /* 0x0000001fff047819 */ /* 0x000fe400000114d9 */
[----:B------:R0:W-:Y:S01]  /*0e60*/  STL [R1+0x4], R3 ;  /* 0x0000040301007387 */ /* 0x0001e20000100800 */
[----:B------:R-:W-:Y:S01]  /*0e70*/  LEA.HI R8, R8, R19, RZ, 0x3 ;  /* 0x0000001308087211 */ /* 0x000fe200078f18ff */
[----:B------:R-:W-:Y:S01]  /*0e80*/  IMAD.SHL.U32 R206, R217, 0x40, RZ ;  /* 0x00000040d9ce7824 */ /* 0x000fe200078e00ff */
[----:B------:R-:W-:Y:S02]  /*0e90*/  LEA.HI R4, R4, R217, RZ, 0x3 ;  /* 0x000000d904047211 */ /* 0x000fe400078f18ff */
[----:B------:R-:W-:Y:S02]  /*0ea0*/  LOP3.LUT R8, R8, 0xfffffff8, RZ, 0xc0, !PT ;  /* 0xfffffff808087812 */ /* 0x000fe400078ec0ff */
[----:B------:R-:W-:Y:S01]  /*0eb0*/  LOP3.LUT R206, R206, 0x1c0, RZ, 0xc0, !PT ;  /* 0x000001c0cece7812 */ /* 0x000fe200078ec0ff */
[----:B------:R-:W-:-:S02]  /*0ec0*/  IMAD.SHL.U32 R4, R4, 0x40, RZ ;  /* 0x0000004004047824 */ /* 0x000fc400078e00ff */
[----:B------:R-:W-:Y:S01]  /*0ed0*/  IMAD.IADD R226, R19, 0x1, -R8 ;  /* 0x0000000113e27824 */ /* 0x000fe200078e0a08 */
[----:B------:R-:W-:Y:S01]  /*0ee0*/  SHF.R.U32.HI R8, RZ, 0x3, R206 ;  /* 0x00000003ff087819 */ /* 0x000fe200000116ce */
[----:B------:R-:W-:Y:S01]  /*0ef0*/  VIADD R202, R22, 0x10 ;  /* 0x0000001016ca7836 */ /* 0x000fe20000000000 */
[----:B------:R-:W-:Y:S02]  /*0f00*/  LOP3.LUT R5, R206, 0x38, R16, 0xf8, !PT ;  /* 0x00000038ce057812 */ /* 0x000fe400078ef810 */
[----:B------:R-:W-:Y:S01]  /*0f10*/  LOP3.LUT R208, R4, 0xfffffe00, RZ, 0xc0, !PT ;  /* 0xfffffe0004d07812 */ /* 0x000fe200078ec0ff */
[C---:B------:R-:W-:Y:S01]  /*0f20*/  VIADD R210, R205.reuse, 0x40 ;  /* 0x00000040cdd27836 */ /* 0x040fe20000000000 */
[----:B------:R-:W-:Y:S01]  /*0f30*/  SHF.R.S32.HI R231, RZ, 0x1f, R202 ;  /* 0x0000001fffe77819 */ /* 0x000fe200000114ca */
[C---:B------:R-:W-:Y:S01]  /*0f40*/  VIADD R209, R205.reuse, 0x80 ;  /* 0x00000080cdd17836 */ /* 0x040fe20000000000 */
[----:B------:R-:W-:Y:S01]  /*0f50*/  LOP3.LUT R5, R208, R5, R8, 0xf6, !PT ;  /* 0x00000005d0057212 */ /* 0x000fe200078ef608 */
[----:B------:R-:W-:Y:S01]  /*0f60*/  VIADD R211, R205, 0xc0 ;  /* 0x000000c0cdd37836 */ /* 0x000fe20000000000 */
[----:B------:R-:W-:Y:S01]  /*0f70*/  SHF.R.S32.HI R6, RZ, 0x1f, R210 ;  /* 0x0000001fff067819 */ /* 0x000fe200000114d2 */
[----:B------:R-:W-:Y:S01]  /*0f80*/  IMAD.MOV.U32 R218, RZ, RZ, RZ ;  /* 0x000000ffffda7224 */ /* 0x000fe200078e00ff */
[----:B------:R-:W-:Y:S01]  /*0f90*/  CS2R R200, SRZ ;  /* 0x0000000000c87805 */ /* 0x000fe2000001ff00 */
[----:B------:R-:W-:Y:S01]  /*0fa0*/  IMAD.MOV.U32 R2, RZ, RZ, RZ ;  /* 0x000000ffff027224 */ /* 0x000fe200078e00ff */
[----:B------:R-:W-:Y:S01]  /*0fb0*/  SHF.R.S32.HI R220, RZ, 0x1f, R19 ;  /* 0x0000001fffdc7819 */ /* 0x000fe20000011413 */
[----:B------:R-:W-:Y:S01]  /*0fc0*/  IMAD.MOV.U32 R204, RZ, RZ, RZ ;  /* 0x000000ffffcc7224 */ /* 0x000fe200078e00ff */
[----:B------:R-:W-:Y:S01]  /*0fd0*/  SHF.R.S32.HI R17, RZ, 0x1f, R16 ;  /* 0x0000001fff117819 */ /* 0x000fe20000011410 */
[----:B------:R-:W-:Y:S01]  /*0fe0*/  IMAD.SHL.U32 R232, R202, 0x2, RZ ;  /* 0x00000002cae87824 */ /* 0x000fe200078e00ff */
[----:B------:R-:W-:Y:S01]  /*0ff0*/  SHF.R.S32.HI R6, RZ, 0x1f, R209 ;  /* 0x0000001fff067819 */ /* 0x000fe200000114d1 */
[----:B------:R-:W-:Y:S01]  /*1000*/  IMAD R233, R5, 0x2, R18 ;  /* 0x0000000205e97824 */ /* 0x000fe200078e0212 */
[----:B------:R-:W-:Y:S01]  /*1010*/  SHF.R.S32.HI R4, RZ, 0x1f, R211 ;  /* 0x0000001fff047819 */ /* 0x000fe200000114d3 */
[----:B------:R-:W-:Y:S01]  /*1020*/  IMAD R237, R0, 0x8, R235 ;  /* 0x0000000800ed7824 */ /* 0x000fe200078e02eb */
[----:B------:R-:W-:-:S02]  /*1030*/  SHF.L.U64.HI R231, R202, 0x1, R231 ;  /* 0x00000001cae77819 */ /* 0x000fc400000102e7 */
[----:B0--3--:R-:W-:-:S07]  /*1040*/  LOP3.LUT R203, R11, 0x1, RZ, 0xfc, !PT ;  /* 0x000000010bcb7812 */ /* 0x009fce00078efcff */
.L_x_752:
[----:B0-----:R-:W0:Y:S02]  /*1050*/  LDC.64 R4, c[0x0][0xc88] ;  /* 0x00032200ff047b82 */ /* 0x001e240000000a00 */
[----:B0-----:R-:W-:-:S05]  /*1060*/  IMAD.WIDE R4, R91, 0x4, R4 ;  /* 0x000000045b047825 */ /* 0x001fca00078e0204 */
[----:B--2---:R-:W2:Y:S01]  /*1070*/  LDG.E R216, desc[UR40][R4.64] ;  /* 0x0000002804d87981 */ /* 0x004ea2000c1e1900 */
[----:B------:R-:W-:Y:S05]  /*1080*/  YIELD ;  /* 0x0000000000007946 */ /* 0x000fea0003800000 */
[----:B------:R-:W-:Y:S01]  /*1090*/  ULDC.64 UR4, c[0x0][0xa28] ;  /* 0x00028a0000047ab9 */ /* 0x000fe20000000a00 */
[----:B------:R-:W-:Y:S01]  /*10a0*/  ULDC.64 UR8, c[0x0][0xa18] ;  /* 0x0002860000087ab9 */ /* 0x000fe20000000a00 */
[----:B------:R-:W-:Y:S01]  /*10b0*/  ISETP.NE.U32.AND P1, PT, RZ, UR4, PT ;  /* 0x00000004ff007c0c */ /* 0x000fe2000bf25070 */
[----:B------:R-:W-:Y:S01]  /*10c0*/  ULDC.64 UR6, c[0x0][0xa08] ;  /* 0x0002820000067ab9 */ /* 0x000fe20000000a00 */
[----:B------:R-:W-:Y:S01]  /*10d0*/  IMAD.MOV.U32 R3, RZ, RZ, RZ ;  /* 0x000000ffff037224 */ /* 0x000fe200078e00ff */
[----:B------:R-:W-:Y:S01]  /*10e0*/  ISETP.NE.U32.AND P0, PT, RZ, UR6, PT ;  /* 0x00000006ff007c0c */ /* 0x000fe2000bf05070 */
[----:B------:R-:W-:Y:S01]  /*10f0*/  IMAD.MOV.U32 R31, RZ, RZ, RZ ;  /* 0x000000ffff1f7224 */ /* 0x000fe200078e00ff */
[----:B------:R-:W-:-:S02]  /*1100*/  ISETP.NE.AND.EX P1, PT, RZ, UR5, PT, P1 ;  /* 0x00000005ff007c0c */ /* 0x000fc4000bf25310 */
[----:B------:R-:W-:Y:S02]  /*1110*/  ISETP.NE.AND.EX P0, PT, RZ, UR7, PT, P0 ;  /* 0x00000007ff007c0c */ /* 0x000fe4000bf05300 */
[----:B--2---:R-:W-:Y:S01]  /*1120*/  SHF.R.S32.HI R229, RZ, 0x1f, R216 ;  /* 0x0000001fffe57819 */ /* 0x004fe200000114d8 */
[----:B------:R-:W-:-:S08]  /*1130*/  IMAD.SHL.U32 R214, R216, 0x4, RZ ;  /* 0x00000004d8d67824 */ /* 0x000fd000078e00ff */
[C---:B------:R-:W-:Y:S02]  /*1140*/  @P1 LEA R6, P2, R216.reuse, UR4, 0x2 ;  /* 0x00000004d8061c11 */ /* 0x040fe4000f8410ff */
[C-C-:B------:R-:W-:Y:S02]  /*1150*/  SHF.L.U64.HI R215, R216.reuse, 0x2, R229.reuse ;  /* 0x00000002d8d77819 */ /* 0x140fe400000102e5 */
[----:B------:R-:W-:Y:S02]  /*1160*/  @P1 LEA.HI.X R7, R216, UR5, R229, 0x2, P2 ;  /* 0x00000005d8071c11 */ /* 0x000fe400090f14e5 */
[----:B------:R-:W-:Y:S01]  /*1170*/  ISETP.NE.U32.AND P2, PT, RZ, UR8, PT ;  /* 0x00000008ff007c0c */ /* 0x000fe2000bf45070 */
[----:B------:R-:W-:Y:S01]  /*1180*/  ULDC UR4, c[0x0][0x288] ;  /* 0x0000a20000047ab9 */ /* 0x000fe20000000800 */
[----:B------:R-:W-:Y:S01]  /*1190*/  IADD3 R8, P3, R214, UR6, RZ ;  /* 0x00000006d6087c10 */ /* 0x000fe2000ff7e0ff */
[----:B------:R0:W5:Y:S01]  /*11a0*/  @P1 LDG.E R3, desc[UR40][R6.64] ;  /* 0x0000002806031981 */ /* 0x000162000c1e1900 */
[----:B------:R-:W-:Y:S01]  /*11b0*/  ISETP.NE.AND.EX P2, PT, RZ, UR9, PT, P2 ;  /* 0x00000009ff007c0c */ /* 0x000fe2000bf45320 */
[----:B------:R-:W-:Y:S01]  /*11c0*/  IMAD.U32 R39, RZ, RZ, UR4 ;  /* 0x00000004ff277e24 */ /* 0x000fe2000f8e00ff */
[----:B------:R-:W-:Y:S01]  /*11d0*/  IADD3.X R9, R215, UR7, RZ, P3, !PT ;  /* 0x00000007d7097c10 */ /* 0x000fe20009ffe4ff */
[----:B------:R-:W-:-:S04]  /*11e0*/  ULDC.64 UR4, c[0x0][0x418] ;  /* 0x0001060000047ab9 */ /* 0x000fc80000000a00 */
[----:B------:R0:W5:Y:S06]  /*11f0*/  @P0 LDG.E R31, desc[UR40][R8.64] ;  /* 0x00000028081f0981 */ /* 0x00016c000c1e1900 */
[----:B------:R-:W-:-:S04]  /*1200*/  @P2 IADD3 R4, P1, R214, UR8, RZ ;  /* 0x00000008d6042c10 */ /* 0x000fc8000ff3e0ff */
[----:B------:R-:W-:-:S05]  /*1210*/  @P2 IADD3.X R5, R215, UR9, RZ, P1, !PT ;  /* 0x00000009d7052c10 */ /* 0x000fca0008ffe4ff */
[----:B------:R0:W5:Y:S01]  /*1220*/  @P2 LDG.E R39, desc[UR40][R4.64] ;  /* 0x0000002804272981 */ /* 0x000162000c1e1900 */
[----:B------:R-:W-:-:S03]  /*1230*/  UISETP.NE.U32.AND UP0, UPT, UR4, URZ, UPT ;  /* 0x0000003f0400728c */ /* 0x000fc6000bf05070 */
[----:B------:R-:W-:Y:S01]  /*1240*/  ULDC UR4, c[0x0][0x424] ;  /* 0x0001090000047ab9 */ /* 0x000fe20000000800 */
[----:B------:R-:W-:-:S03]  /*1250*/  UISETP.NE.AND.EX UP0, UPT, UR5, URZ, UPT, UP0 ;  /* 0x0000003f0500728c */ /* 0x000fc6000bf05300 */
[----:B------:R-:W-:Y:S01]  /*1260*/  ULDC UR5, c[0x0][0x2f0] ;  /* 0x0000bc0000057ab9 */ /* 0x000fe20000000800 */
[----:B------:R-:W-:-:S04]  /*1270*/  USEL UR4, UR4, 0x1, UP0 ;  /* 0x0000000104047887 */ /* 0x000fc80008000000 */
[----:B------:R-:W-:-:S03]  /*1280*/  UIMAD UR4, UR4, UR5, URZ ;  /* 0x00000005040472a4 */ /* 0x000fc6000f8e023f */
[----:B------:R-:W-:Y:S02]  /*1290*/  ULDC UR5, c[0x0][0x348] ;  /* 0x0000d20000057ab9 */ /* 0x000fe40000000800 */
[----:B------:R-:W-:Y:S02]  /*12a0*/  IMAD.U32 R60, RZ, RZ, UR5 ;  /* 0x00000005ff3c7e24 */ /* 0x000fe4000f8e00ff */
[----:B------:R-:W-:Y:S02]  /*12b0*/  IMAD.U32 R28, RZ, RZ, UR4 ;  /* 0x00000004ff1c7e24 */ /* 0x000fe4000f8e00ff */
[----:B------:R-:W-:Y:S01]  /*12c0*/  IMAD.MOV.U32 R29, RZ, RZ, R216 ;  /* 0x000000ffff1d7224 */ /* 0x000fe200078e00d8 */
[----:B0--34-:R-:W-:Y:S06]  /*12d0*/  @P2 BRA `(.L_x_620) ;  /* 0x0000000000242947 */ /* 0x019fec0003800000 */
[----:B------:R-:W-:Y:S02]  /*12e0*/  ULDC.64 UR4, c[0x0][0xa00] ;  /* 0x0002800000047ab9 */ /* 0x000fe40000000a00 */
[----:B------:R-:W-:-:S04]  /*12f0*/  ISETP.NE.U32.AND P1, PT, RZ, UR4, PT ;  /* 0x00000004ff007c0c */ /* 0x000fc8000bf25070 */
[----:B------:R-:W-:-:S13]  /*1300*/  ISETP.NE.AND.EX P1, PT, RZ, UR5, PT, P1 ;  /* 0x00000005ff007c0c */ /* 0x000fda000bf25310 */
[----:B------:R-:W-:Y:S05]  /*1310*/  @!P1 BRA `(.L_x_620) ;  /* 0x0000000000149947 */ /* 0x000fea0003800000 */
[----:B------:R-:W0:Y:S02]  /*1320*/  LDC.64 R4, c[0x0][0xa00] ;  /* 0x00028000ff047b82 */ /* 0x000e240000000a00 */
[----:B0-----:R-:W-:-:S05]  /*1330*/  IMAD.WIDE R4, R29, 0x4, R4 ;  /* 0x000000041d047825 */ /* 0x001fca00078e0204 */
[----:B-----5:R-:W2:Y:S04]  /*1340*/  LDG.E R39, desc[UR40][R4.64] ;  /* 0x0000002804277981 */ /* 0x020ea8000c1e1900 */
[----:B------:R-:W2:Y:S02]  /*1350*/  LDG.E R0, desc[UR40][R4.64+0x4] ;  /* 0x0000042804007981 */ /* 0x000ea4000c1e1900 */
[----:B--2---:R-:W-:-:S07]  /*1360*/  IMAD.IADD R39, R0, 0x1, -R39 ;  /* 0x0000000100277824 */ /* 0x004fce00078e0a27 */
.L_x_620:
[----:B------:R-:W-:Y:S01]  /*1370*/  ULDC.64 UR4, c[0x0][0xa20] ;  /* 0x0002880000047ab9 */ /* 0x000fe20000000a00 */
[----:B------:R-:W-:Y:S01]  /*1380*/  IMAD.MOV.U32 R219, RZ, RZ, R89 ;  /* 0x000000ffffdb7224 */ /* 0x000fe200078e0059 */
[----:B------:R-:W-:Y:S01]  /*1390*/  ISETP.NE.U32.AND P1, PT, RZ, UR4, PT ;  /* 0x00000004ff007c0c */ /* 0x000fe2000bf25070 */
[----:B------:R-:W-:-:S03]  /*13a0*/  IMAD.MOV.U32 R213, RZ, RZ, R90 ;  /* 0x000000ffffd57224 */ /* 0x000fc600078e005a */
[----:B------:R-:W-:-:S13]  /*13b0*/  ISETP.NE.AND.EX P1, PT, RZ, UR5, PT, P1 ;  /* 0x00000005ff007c0c */ /* 0x000fda000bf25310 */
[----:B------:R-:W-:Y:S05]  /*13c0*/  @!P1 BRA `(.L_x_621) ;  /* 0x0000000000109947 */ /* 0x000fea0003800000 */
[----:B------:R-:W-:-:S04]  /*13d0*/  IADD3 R4, P0, R214, UR4, RZ ;  /* 0x00000004d6047c10 */ /* 0x000fc8000ff1e0ff */
[----:B------:R-:W-:-:S05]  /*13e0*/  IADD3.X R5, R215, UR5, RZ, P0, !PT ;  /* 0x00000005d7057c10 */ /* 0x000fca00087fe4ff */
[----:B------:R0:W5:Y:S01]  /*13f0*/  LDG.E R28, desc[UR40][R4.64] ;  /* 0x00000028041c7981 */ /* 0x000162000c1e1900 */
[----:B------:R-:W-:Y:S05]  /*1400*/  BRA `(.L_x_622) ;  /* 0x0000000000107947 */ /* 0x000fea0003800000 */
.L_x_621:
[----:B------:R-:W-:Y:S05]  /*1410*/  @!P0 BRA `(.L_x_622) ;  /* 0x00000000000c8947 */ /* 0x000fea0003800000 */
[----:B------:R-:W2:Y:S04]  /*1420*/  LDG.E R5, desc[UR40][R8.64] ;  /* 0x0000002808057981 */ /* 0x000ea8000c1e1900 */
[----:B------:R-:W2:Y:S02]  /*1430*/  LDG.E R28, desc[UR40][R8.64+0x4] ;  /* 0x00000428081c7981 */ /* 0x000ea4000c1e1900 */
[----:B--2---:R-:W-:-:S07]  /*1440*/  IMAD.IADD R28, R28, 0x1, -R5 ;  /* 0x000000011c1c7824 */ /* 0x004fce00078e0a05 */
.L_x_622:
[----:B------:R-:W-:Y:S02]  /*1450*/  ULDC.64 UR4, c[0x0][0xa10] ;  /* 0x0002840000047ab9 */ /* 0x000fe40000000a00 */
[----:B------:R-:W-:-:S04]  /*1460*/  ISETP.NE.U32.AND P0, PT, RZ, UR4, PT ;  /* 0x00000004ff007c0c */ /* 0x000fc8000bf05070 */
[----:B------:R-:W-:Y:S01]  /*1470*/  ISETP.NE.AND.EX P0, PT, RZ, UR5, PT, P0 ;  /* 0x00000005ff007c0c */ /* 0x000fe2000bf05300 */
[----:B-----5:R-:W-:Y:S01]  /*1480*/  IMAD.IADD R3, R28, 0x1, -R3 ;  /* 0x000000011c037824 */ /* 0x020fe200078e0a03 */
[----:B------:R-:W-:-:S11]  /*1490*/  ULDC.64 UR4, c[0x0][0xa30] ;  /* 0x00028c0000047ab9 */ /* 0x000fd60000000a00 */
[----:B0-----:R-:W0:Y:S02]  /*14a0*/  @P0 LDC.64 R4, c[0x0][0xa10] ;  /* 0x00028400ff040b82 */ /* 0x001e240000000a00 */
[----:B0-----:R-:W-:-:S05]  /*14b0*/  @P0 IMAD.WIDE R4, R29, 0x4, R4 ;  /* 0x000000041d040825 */ /* 0x001fca00078e0204 */
[----:B------:R-:W2:Y:S04]  /*14c0*/  @P0 LDG.E R0, desc[UR40][R4.64] ;  /* 0x0000002804000981 */ /* 0x000ea8000c1e1900 */
[----:B------:R0:W2:Y:S01]  /*14d0*/  @P0 LDG.E R9, desc[UR40][R4.64+0x4] ;  /* 0x0000042804090981 */ /* 0x0000a2000c1e1900 */
[----:B------:R-:W-:Y:S01]  /*14e0*/  ISETP.NE.U32.AND P1, PT, RZ, UR4, PT ;  /* 0x00000004ff007c0c */ /* 0x000fe2000bf25070 */
[----:B------:R-:W-:-:S03]  /*14f0*/  IMAD.MOV.U32 R38, RZ, RZ, R28 ;  /* 0x000000ffff267224 */ /* 0x000fc600078e001c */
[----:B------:R-:W-:Y:S01]  /*1500*/  ISETP.NE.AND.EX P1, PT, RZ, UR5, PT, P1 ;  /* 0x00000005ff007c0c */ /* 0x000fe2000bf25310 */
[----:B0-----:R-:W-:-:S05]  /*1510*/  IMAD.MOV R4, RZ, RZ, -R3 ;  /* 0x000000ffff047224 */ /* 0x001fca00078e0a03 */
[----:B------:R-:W-:-:S07]  /*1520*/  VIMNMX R4, RZ, R4, !PT ;  /* 0x00000004ff047248 */ /* 0x000fce0007fe0100 */
[----:B------:R-:W-:-:S04]  /*1530*/  @P1 IADD3 R6, P2, R214, UR4, RZ ;  /* 0x00000004d6061c10 */ /* 0x000fc8000ff5e0ff */
[----:B------:R-:W-:-:S05]  /*1540*/  @P1 IADD3.X R7, R215, UR5, RZ, P2, !PT ;  /* 0x00000005d7071c10 */ /* 0x000fca00097fe4ff */
[----:B------:R0:W5:Y:S01]  /*1550*/  @P1 LDG.E R38, desc[UR40][R6.64] ;  /* 0x0000002806261981 */ /* 0x000162000c1e1900 */
[----:B--2---:R-:W-:-:S04]  /*1560*/  @P0 IMAD.IADD R60, R9, 0x1, -R0 ;  /* 0x00000001093c0824 */ /* 0x004fc800078e0a00 */
[----:B------:R-:W-:-:S04]  /*1570*/  IMAD.IADD R176, R3, 0x1, R60 ;  /* 0x0000000103b07824 */ /* 0x000fc800078e023c */
[----:B------:R-:W-:-:S04]  /*1580*/  VIADD R0, R176, 0x5f ;  /* 0x0000005fb0007836 */ /* 0x000fc80000000000 */
[----:B------:R-:W-:-:S05]  /*1590*/  IMAD.HI R0, R0, 0x2aaaaaab, RZ ;  /* 0x2aaaaaab00007827 */ /* 0x000fca00078e02ff */
[----:B------:R-:W-:-:S04]  /*15a0*/  SHF.R.U32.HI R177, RZ, 0x1f, R0 ;  /* 0x0000001fffb17819 */ /* 0x000fc80000011600 */
[----:B------:R-:W-:-:S05]  /*15b0*/  LEA.HI.SX32 R177, R0, R177, 0x1c ;  /* 0x000000b100b17211 */ /* 0x000fca00078fe2ff */
[----:B------:R-:W-:-:S05]  /*15c0*/  IMAD R3, R177, 0x60, -R3 ;  /* 0x00000060b1037824 */ /* 0x000fca00078e0a03 */
[----:B------:R-:W-:-:S04]  /*15d0*/  VIMNMX R3, R3, R60, PT ;  /* 0x0000003c03037248 */ /* 0x000fc80003fe0100 */
[----:B------:R-:W-:Y:S01]  /*15e0*/  ISETP.GT.AND P0, PT, R3, R4, PT ;  /* 0x000000040300720c */ /* 0x000fe20003f04270 */
[----:B------:R-:W-:-:S05]  /*15f0*/  IMAD.WIDE.U32 R4, R4, -0x55555555, RZ ;  /* 0xaaaaaaab04047825 */ /* 0x000fca00078e00ff */
[----:B------:R-:W-:-:S05]  /*1600*/  SHF.R.U32.HI R27, RZ, 0x6, R5 ;  /* 0x00000006ff1b7819 */ /* 0x000fca0000011605 */
[----:B------:R-:W-:Y:S02]  /*1610*/  IMAD.MOV.U32 R26, RZ, RZ, R27 ;  /* 0x000000ffff1a7224 */ /* 0x000fe400078e001b */
[----:B------:R-:W-:-:S04]  /*1620*/  @P0 VIADD R0, R3, 0x5f ;  /* 0x0000005f03000836 */ /* 0x000fc80000000000 */
[----:B------:R-:W-:-:S05]  /*1630*/  @P0 IMAD.HI R0, R0, 0x2aaaaaab, RZ ;  /* 0x2aaaaaab00000827 */ /* 0x000fca00078e02ff */
[----:B------:R-:W-:-:S04]  /*1640*/  @P0 SHF.R.U32.HI R3, RZ, 0x1f, R0 ;  /* 0x0000001fff030819 */ /* 0x000fc80000011600 */
[----:B------:R-:W-:Y:S02]  /*1650*/  @P0 LEA.HI.SX32 R26, R0, R3, 0x1c ;  /* 0x00000003001a0211 */ /* 0x000fe400078fe2ff */
[----:B------:R-:W-:Y:S02]  /*1660*/  PLOP3.LUT P0, PT, PT, PT, PT, 0x80, 0x0 ;  /* 0x000000000000781c */ /* 0x000fe40003f0f070 */
[----:B------:R-:W-:-:S13]  /*1670*/  ISETP.GT.AND P1, PT, R26, R27, PT ;  /* 0x0000001b1a00720c */ /* 0x000fda0003f24270 */
[----:B0-----:R-:W-:Y:S05]  /*1680*/  @!P1 BRA `(.L_x_623) ;  /* 0x0000004000749947 */ /* 0x001fea0003800000 */
[----:B------:R-:W-:Y:S01]  /*1690*/  VIADD R25, R18, 0x1c400 ;  /* 0x0001c40012197836 */ /* 0x000fe20000000000 */
[----:B------:R-:W-:Y:S04]  /*16a0*/  BSSY B6, `(.L_x_624) ;  /* 0x0000013000067945 */ /* 0x000fe80003800000 */
[----:B------:R-:W-:-:S13]  /*16b0*/  LOP3.LUT P0, RZ, R25, 0x3ff, RZ, 0xc0, !PT ;  /* 0x000003ff19ff7812 */ /* 0x000fda000780c0ff */
[----:B------:R-:W-:Y:S05]  /*16c0*/  @!P0 BRA `(.L_x_625) ;  /* 0x0000000000408947 */ /* 0x000fea0003800000 */
        /* <DEDUP_REMOVED lines=15> */
[----:B-1---5:R-:W-:Y:S05]  /*17c0*/  CALL.ABS.NOINC R14 ;  /* 0x000000000e007343 */ /* 0x022fea0003c00000 */
.L_x_625:
[----:B------:R-:W-:Y:S05]  /*17d0*/  BSYNC B6 ;  /* 0x0000000000067941 */ /* 0x000fea0003800000 */
.L_x_624:
        /* <DEDUP_REMOVED lines=20> */
.L_x_627:
[----:B------:R-:W-:Y:S05]  /*1920*/  BSYNC B6 ;  /* 0x0000000000067941 */ /* 0x000fea0003800000 */
.L_x_626:
[----:B------:R-:W-:Y:S01]  /*1930*/  ULDC.64 UR4, c[0x0][0x9f8] ;  /* 0x00027e0000047ab9 */ /* 0x000fe20000000a00 */
[----:B------:R-:W0:Y:S01]  /*1940*/  S2R R32, SR_TID.X ;  /* 0x0000000000207919 */ /* 0x000e220000002100 */
[----:B------:R-:W-:Y:S01]  /*1950*/  ISETP.NE.U32.AND P0, PT, RZ, UR4, PT ;  /* 0x00000004ff007c0c */ /* 0x000fe2000bf05070 */
[----:B------:R-:W1:Y:S01]  /*1960*/  LDC.64 R8, c[0x0][0x300] ;  /* 0x0000c000ff087b82 */ /* 0x000e620000000a00 */
[----:B------:R-:W-:Y:S01]  /*1970*/  IMAD.IADD R58, R31, 0x1, R28 ;  /* 0x000000011f3a7824 */ /* 0x000fe200078e021c */
[----:B------:R-:W-:Y:S01]  /*1980*/  ULDC.64 UR6, c[0x0][0xa08] ;  /* 0x0002820000067ab9 */ /* 0x000fe20000000a00 */
[----:B------:R-:W-:Y:S02]  /*1990*/  ISETP.NE.AND.EX P0, PT, RZ, UR5, PT, P0 ;  /* 0x00000005ff007c0c */ /* 0x000fe4000bf05300 */
[----:B------:R-:W-:Y:S01]  /*19a0*/  SHF.R.S32.HI R11, RZ, 0x1f, R90 ;  /* 0x0000001fff0b7819 */ /* 0x000fe2000001145a */
[----:B------:R-:W-:Y:S02]  /*19b0*/  VIADD R62, R16, 0x20 ;  /* 0x00000020103e7836 */ /* 0x000fe40000000000 */
[----:B------:R-:W2:Y:S08]  /*19c0*/  LDC.64 R56, c[0x0][0x3f8] ;  /* 0x0000fe00ff387b82 */ /* 0x000eb00000000a00 */
[----:B------:R-:W-:Y:S01]  /*19d0*/  @P0 IADD3 R4, P1, R214, UR4, RZ ;  /* 0x00000004d6040c10 */ /* 0x000fe2000ff3e0ff */
[----:B------:R-:W3:Y:S03]  /*19e0*/  LDC R43, c[0x0][0x3f4] ;  /* 0x0000fd00ff2b7b82 */ /* 0x000ee60000000800 */
[----:B------:R-:W-:Y:S01]  /*19f0*/  @P0 IADD3.X R5, R215, UR5, RZ, P1, !PT ;  /* 0x00000005d7050c10 */ /* 0x000fe20008ffe4ff */
[----:B------:R-:W-:-:S04]  /*1a00*/  ULDC.64 UR4, c[0x0][0x308] ;  /* 0x0000c20000047ab9 */ /* 0x000fc80000000a00 */
[----:B------:R4:W3:Y:S01]  /*1a10*/  @P0 LDG.E R29, desc[UR40][R4.64] ;  /* 0x00000028041d0981 */ /* 0x0008e2000c1e1900 */
[----:B------:R-:W-:Y:S01]  /*1a20*/  SHF.R.S32.HI R45, RZ, 0x1f, R58 ;  /* 0x0000001fff2d7819 */ /* 0x000fe2000001143a */
[-C--:B-1----:R-:W-:Y:S01]  /*1a30*/  IMAD.WIDE.U32 R6, R58, R8.reuse, RZ ;  /* 0x000000083a067225 */ /* 0x082fe200078e00ff */
[----:B------:R-:W-:Y:S01]  /*1a40*/  ISETP.NE.U32.AND P0, PT, RZ, UR6, PT ;  /* 0x00000006ff007c0c */ /* 0x000fe2000bf05070 */
[----:B------:R-:W1:Y:S01]  /*1a50*/  LDC.64 R14, c[0x0][0x408] ;  /* 0x00010200ff0e7b82 */ /* 0x000e620000000a00 */
[----:B0-----:R-:W-:Y:S01]  /*1a60*/  SHF.R.U32.HI R40, RZ, 0x7, R32 ;  /* 0x00000007ff287819 */ /* 0x001fe20000011620 */
[-C--:B------:R-:W-:Y:S01]  /*1a70*/  IMAD R0, R45, R8.reuse, RZ ;  /* 0x000000082d007224 */ /* 0x080fe200078e02ff */
[----:B------:R-:W-:Y:S01]  /*1a80*/  ISETP.NE.AND.EX P0, PT, RZ, UR7, PT, P0 ;  /* 0x00000007ff007c0c */ /* 0x000fe2000bf05300 */
[----:B------:R-:W-:Y:S01]  /*1a90*/  IMAD R10, R220, R8, RZ ;  /* 0x00000008dc0a7224 */ /* 0x000fe200078e02ff */
[----:B------:R-:W-:Y:S01]  /*1aa0*/  ISETP.NE.AND P6, PT, R40, 0x1, PT ;  /* 0x000000012800780c */ /* 0x000fe20003fc5270 */
[----:B------:R-:W-:Y:S01]  /*1ab0*/  IMAD R3, R58, R9, R0 ;  /* 0x000000093a037224 */ /* 0x000fe200078e0200 */
[----:B------:R-:W-:Y:S01]  /*1ac0*/  SHF.L.U64.HI R67, R8, 0x6, R9 ;  /* 0x0000000608437819 */ /* 0x000fe20000010209 */
[----:B------:R-:W-:Y:S01]  /*1ad0*/  VIADD R63, R16, 0x40 ;  /* 0x00000040103f7836 */ /* 0x000fe20000000000 */
[----:B--2---:R-:W-:Y:S01]  /*1ae0*/  SHF.L.U64.HI R72, R56, 0x6, R57 ;  /* 0x0000000638487819 */ /* 0x004fe20000010239 */
[----:B------:R-:W-:Y:S01]  /*1af0*/  IMAD.IADD R7, R7, 0x1, R3 ;  /* 0x0000000107077824 */ /* 0x000fe200078e0203 */
[----:B------:R-:W-:Y:S01]  /*1b00*/  SHF.R.S32.HI R75, RZ, 0x1f, R217 ;  /* 0x0000001fff4b7819 */ /* 0x000fe200000114d9 */
[----:B------:R-:W-:-:S02]  /*1b10*/  IMAD R3, R11, UR4, RZ ;  /* 0x000000040b037c24 */ /* 0x000fc4000f8e02ff */
[----:B----4-:R-:W-:-:S04]  /*1b20*/  IMAD.WIDE.U32 R4, R90, UR4, R6 ;  /* 0x000000045a047c25 */ /* 0x010fc8000f8e0006 */
[----:B------:R-:W-:Y:S01]  /*1b30*/  IMAD R3, R90, UR5, R3 ;  /* 0x000000055a037c24 */ /* 0x000fe2000f8e0203 */
[----:B------:R-:W-:Y:S01]  /*1b40*/  ULDC.64 UR4, c[0x0][0x310] ;  /* 0x0000c40000047ab9 */ /* 0x000fe20000000a00 */
[----:B------:R-:W-:-:S04]  /*1b50*/  IMAD.WIDE.U32 R6, R19, R8, R16 ;  /* 0x0000000813067225 */ /* 0x000fc800078e0010 */
[----:B------:R-:W-:Y:S01]  /*1b60*/  IMAD.IADD R5, R5, 0x1, R3 ;  /* 0x0000000105057824 */ /* 0x000fe200078e0203 */
[----:B-1----:R-:W-:Y:S01]  /*1b70*/  SHF.L.U64.HI R69, R14, 0x6, R15 ;  /* 0x000000060e457819 */ /* 0x002fe2000001020f */
[C---:B------:R-:W-:Y:S02]  /*1b80*/  VIADD R64, R16.reuse, 0x60 ;  /* 0x0000006010407836 */ /* 0x040fe40000000000 */
[C---:B------:R-:W-:Y:S02]  /*1b90*/  VIADD R12, R16.reuse, 0xc0 ;  /* 0x000000c0100c7836 */ /* 0x040fe40000000000 */
[C---:B------:R-:W-:Y:S02]  /*1ba0*/  VIADD R65, R16.reuse, 0x80 ;  /* 0x0000008010417836 */ /* 0x040fe40000000000 */
[C---:B------:R-:W-:Y:S02]  /*1bb0*/  VIADD R66, R16.reuse, 0xa0 ;  /* 0x000000a010427836 */ /* 0x040fe40000000000 */
[----:B------:R-:W-:-:S02]  /*1bc0*/  VIADD R23, R16, 0xe0 ;  /* 0x000000e010177836 */ /* 0x000fc40000000000 */
[----:B------:R-:W-:Y:S02]  /*1bd0*/  IMAD R28, R220, R56, RZ ;  /* 0x00000038dc1c7224 */ /* 0x000fe400078e02ff */
[----:B------:R-:W-:Y:S02]  /*1be0*/  IMAD.SHL.U32 R71, R226, 0x40, RZ ;  /* 0x00000040e2477824 */ /* 0x000fe400078e00ff */
[----:B------:R-:W-:Y:S02]  /*1bf0*/  IMAD R35, R19, R57, R28 ;  /* 0x0000003913237224 */ /* 0x000fe400078e021c */
[----:B------:R-:W-:Y:S01]  /*1c00*/  IMAD.MOV.U32 R77, RZ, RZ, 0x20 ;  /* 0x00000020ff4d7424 */ /* 0x000fe200078e00ff */
[----:B------:R-:W-:Y:S01]  /*1c10*/  LOP3.LUT R71, R71, 0x1c0, RZ, 0xc0, !PT ;  /* 0x000001c047477812 */ /* 0x000fe200078ec0ff */
[----:B------:R-:W-:Y:S01]  /*1c20*/  VIADD R76, R40, 0x8 ;  /* 0x00000008284c7836 */ /* 0x000fe20000000000 */
[----:B------:R-:W-:Y:S01]  /*1c30*/  SHF.R.U32.HI R40, RZ, 0x3, R206 ;  /* 0x00000003ff287819 */ /* 0x000fe200000116ce */
[----:B------:R-:W-:Y:S01]  /*1c40*/  IMAD.SHL.U32 R68, R8, 0x40, RZ ;  /* 0x0000004008447824 */ /* 0x000fe200078e00ff */
[----:B------:R-:W-:Y:S01]  /*1c50*/  SHF.R.U32.HI R74, RZ, 0x3, R71 ;  /* 0x00000003ff4a7819 */ /* 0x000fe20000011647 */
[----:B------:R-:W-:-:S02]  /*1c60*/  IMAD R81, R15, 0x60, RZ ;  /* 0x000000600f517824 */ /* 0x000fc400078e02ff */
[----:B------:R-:W-:Y:S02]  /*1c70*/  IMAD.SHL.U32 R70, R14, 0x40, RZ ;  /* 0x000000400e467824 */ /* 0x000fe400078e00ff */
[----:B------:R-:W-:Y:S02]  /*1c80*/  IMAD.SHL.U32 R73, R56, 0x40, RZ ;  /* 0x0000004038497824 */ /* 0x000fe400078e00ff */
[----:B---3--:R-:W-:Y:S01]  /*1c90*/  IMAD.SHL.U32 R78, R43, 0x2, RZ ;  /* 0x000000022b4e7824 */ /* 0x008fe200078e00ff */
[----:B------:R-:W-:Y:S02]  /*1ca0*/  SHF.R.S32.HI R0, RZ, 0x1f, R29 ;  /* 0x0000001fff007819 */ /* 0x000fe4000001141d */
[----:B------:R-:W-:Y:S01]  /*1cb0*/  SEL R21, R29, RZ, !P0 ;  /* 0x000000ff1d157207 */ /* 0x000fe20004000000 */
[----:B------:R-:W-:Y:S01]  /*1cc0*/  IMAD.WIDE.U32 R28, R19, R56, R16 ;  /* 0x00000038131c7225 */ /* 0x000fe200078e0010 */
[----:B------:R-:W-:-:S03]  /*1cd0*/  SEL R20, R0, RZ, !P0 ;  /* 0x000000ff00147207 */ /* 0x000fc60004000000 */
[----:B------:R-:W-:-:S04]  /*1ce0*/  IMAD.WIDE.U32 R4, R21, UR4, R4 ;  /* 0x0000000415047c25 */ /* 0x000fc8000f8e0004 */
[----:B------:R-:W-:Y:S01]  /*1cf0*/  IMAD R0, R20, UR4, RZ ;  /* 0x0000000414007c24 */ /* 0x000fe2000f8e02ff */
[----:B------:R-:W-:Y:S01]  /*1d00*/  IADD3 R61, P0, R4, R6, RZ ;  /* 0x00000006043d7210 */ /* 0x000fe20007f1e0ff */
[----:B------:R-:W-:Y:S02]  /*1d10*/  IMAD.IADD R29, R35, 0x1, R29 ;  /* 0x00000001231d7824 */ /* 0x000fe400078e021d */
[----:B------:R-:W-:Y:S01]  /*1d20*/  IMAD R3, R21, UR5, R0 ;  /* 0x0000000515037c24 */ /* 0x000fe2000f8e0200 */
[----:B------:R-:W-:Y:S05]  /*1d30*/  @!P6 WARPSYNC.ALL ;  /* 0x000000000000e948 */ /* 0x000fea0003800000 */
[----:B------:R-:W-:Y:S01]  /*1d40*/  ULDC UR4, c[0x0][0x320] ;  /* 0x0000c80000047ab9 */ /* 0x000fe20000000800 */
[----:B------:R-:W-:Y:S01]  /*1d50*/  IMAD R0, R19, R9, R10 ;  /* 0x0000000913007224 */ /* 0x000fe200078e020a */
[----:B------:R-:W-:Y:S01]  /*1d60*/  @!P6 BAR.SYNC.DEFER_BLOCKING 0x9, 0x100 ;  /* 0x024400000000eb1d */ /* 0x000fe20000010000 */
[----:B------:R-:W-:Y:S01]  /*1d70*/  IMAD.IADD R3, R5, 0x1, R3 ;  /* 0x0000000105037824 */ /* 0x000fe200078e0203 */
[----:B------:R-:W-:Y:S01]  /*1d80*/  ISETP.GE.AND P1, PT, R62, UR4, PT ;  /* 0x000000043e007c0c */ /* 0x000fe2000bf26270 */
[----:B-----5:R-:W-:Y:S01]  /*1d90*/  IMAD.WIDE.U32 R36, R38, R56, R28 ;  /* 0x0000003826247225 */ /* 0x020fe200078e001c */
[----:B------:R-:W-:-:S02]  /*1da0*/  ISETP.GE.AND P2, PT, R12, UR4, PT ;  /* 0x000000040c007c0c */ /* 0x000fc4000bf46270 */
[----:B------:R-:W-:Y:S01]  /*1db0*/  SEL R6, RZ, 0xffffffff, P1 ;  /* 0xffffffffff067807 */ /* 0x000fe20000800000 */
[----:B------:R-:W-:Y:S01]  /*1dc0*/  ULDC.64 UR6, c[0x0][0x330] ;  /* 0x0000cc0000067ab9 */ /* 0x000fe20000000a00 */
[----:B------:R-:W-:Y:S01]  /*1dd0*/  IADD3.X R0, R3, R7, R0, P0, !PT ;  /* 0x0000000703007210 */ /* 0x000fe200007fe400 */
[----:B------:R-:W-:Y:S01]  /*1de0*/  IMAD R7, R11, UR6, RZ ;  /* 0x000000060b077c24 */ /* 0x000fe2000f8e02ff */
[----:B------:R-:W-:Y:S01]  /*1df0*/  ISETP.GE.AND P0, PT, R16, UR4, PT ;  /* 0x0000000410007c0c */ /* 0x000fe2000bf06270 */
[----:B------:R-:W-:Y:S01]  /*1e00*/  IMAD.SHL.U32 R11, R6, 0x2, RZ ;  /* 0x00000002060b7824 */ /* 0x000fe200078e00ff */
[----:B------:R-:W-:Y:S01]  /*1e10*/  ISETP.GE.AND P1, PT, R64, UR4, PT ;  /* 0x0000000440007c0c */ /* 0x000fe2000bf26270 */
[C---:B------:R-:W-:Y:S01]  /*1e20*/  IMAD R13, R90.reuse, UR7, R7 ;  /* 0x000000075a0d7c24 */ /* 0x040fe2000f8e0207 */
[----:B------:R-:W-:Y:S01]  /*1e30*/  SEL R10, RZ, 0x1, P0 ;  /* 0x00000001ff0a7807 */ /* 0x000fe20000000000 */
[----:B------:R-:W-:Y:S01]  /*1e40*/  IMAD.WIDE.U32 R6, R90, UR6, R16 ;  /* 0x000000065a067c25 */ /* 0x000fe2000f8e0010 */
[----:B------:R-:W-:-:S02]  /*1e50*/  ISETP.GE.AND P0, PT, R63, UR4, PT ;  /* 0x000000043f007c0c */ /* 0x000fc4000bf06270 */
[----:B------:R-:W-:Y:S01]  /*1e60*/  LOP3.LUT R10, R11, 0x2, R10, 0xe2, !PT ;  /* 0x000000020b0a7812 */ /* 0x000fe200078ee20a */
[----:B------:R-:W-:Y:S01]  /*1e70*/  IMAD.IADD R7, R7, 0x1, R13 ;  /* 0x0000000107077824 */ /* 0x000fe200078e020d */
[----:B------:R-:W-:Y:S02]  /*1e80*/  SEL R11, RZ, 0x4, P0 ;  /* 0x00000004ff0b7807 */ /* 0x000fe40000000000 */
[----:B------:R-:W-:Y:S02]  /*1e90*/  SEL R12, RZ, 0x8, P1 ;  /* 0x00000008ff0c7807 */ /* 0x000fe40000800000 */
[----:B------:R-:W-:Y:S02]  /*1ea0*/  ISETP.GE.AND P0, PT, R65, UR4, PT ;  /* 0x0000000441007c0c */ /* 0x000fe4000bf06270 */
[----:B------:R-:W-:Y:S02]  /*1eb0*/  ISETP.GE.AND P1, PT, R66, UR4, PT ;  /* 0x0000000442007c0c */ /* 0x000fe4000bf26270 */
[----:B------:R-:W-:-:S02]  /*1ec0*/  LOP3.LUT R10, R12, R10, R11, 0xfe, !PT ;  /* 0x0000000a0c0a7212 */ /* 0x000fc400078efe0b */
[----:B------:R-:W-:Y:S02]  /*1ed0*/  SEL R11, RZ, 0x10, P0 ;  /* 0x00000010ff0b7807 */ /* 0x000fe40000000000 */
[----:B------:R-:W-:Y:S02]  /*1ee0*/  SEL R12, RZ, 0x20, P1 ;  /* 0x00000020ff0c7807 */ /* 0x000fe40000800000 */
[----:B------:R-:W-:Y:S01]  /*1ef0*/  ISETP.GE.AND P3, PT, R23, UR4, PT ;  /* 0x0000000417007c0c */ /* 0x000fe2000bf66270 */
[----:B------:R-:W-:Y:S01]  /*1f00*/  ULDC.64 UR4, c[0x0][0x338] ;  /* 0x0000ce0000047ab9 */ /* 0x000fe20000000a00 */
[----:B------:R-:W-:Y:S01]  /*1f10*/  LOP3.LUT R11, R12, R10, R11, 0xfe, !PT ;  /* 0x0000000a0c0b7212 */ /* 0x000fe200078efe0b */
[----:B------:R-:W-:Y:S01]  /*1f20*/  IMAD R12, R20, UR4, RZ ;  /* 0x00000004140c7c24 */ /* 0x000fe2000f8e02ff */
[----:B------:R-:W-:Y:S01]  /*1f30*/  SEL R10, RZ, 0x40, P2 ;  /* 0x00000040ff0a7807 */ /* 0x000fe20001000000 */
[C---:B------:R-:W-:Y:S01]  /*1f40*/  IMAD.WIDE.U32 R6, R21.reuse, UR4, R6 ;  /* 0x0000000415067c25 */ /* 0x040fe2000f8e0006 */
[----:B------:R-:W-:Y:S01]  /*1f50*/  ISETP.GE.AND P0, PT, R16, R43, PT ;  /* 0x0000002b1000720c */ /* 0x000fe20003f06270 */
[----:B------:R-:W-:Y:S01]  /*1f60*/  ULDC UR4, c[0x0][0x2f4] ;  /* 0x0000bd0000047ab9 */ /* 0x000fe20000000800 */
[----:B------:R-:W-:Y:S01]  /*1f70*/  SHF.R.S32.HI R23, RZ, 0x1f, R22 ;  /* 0x0000001fff177819 */ /* 0x000fe20000011416 */
[----:B------:R-:W-:Y:S01]  /*1f80*/  IMAD R41, R21, UR5, R12 ;  /* 0x0000000515297c24 */ /* 0x000fe2000f8e020c */
[----:B------:R-:W-:Y:S01]  /*1f90*/  LOP3.LUT R96, R11, R10, RZ, 0xfc, !PT ;  /* 0x0000000a0b607212 */ /* 0x000fe200078efcff */
[-C--:B------:R-:W-:Y:S01]  /*1fa0*/  IMAD R10, R220, R14.reuse, RZ ;  /* 0x0000000edc0a7224 */ /* 0x080fe200078e02ff */
[----:B------:R-:W-:Y:S01]  /*1fb0*/  SEL R33, R43, RZ, P0 ;  /* 0x000000ff2b217207 */ /* 0x000fe20000000000 */
[----:B------:R-:W-:Y:S01]  /*1fc0*/  IMAD.WIDE.U32 R12, R19, R14, R22 ;  /* 0x0000000e130c7225 */ /* 0x000fe200078e0016 */
[----:B------:R-:W-:-:S02]  /*1fd0*/  LOP3.LUT R29, R71, 0x18, R16, 0xf8, !PT ;  /* 0x00000018471d7812 */ /* 0x000fc400078ef810 */
[----:B------:R-:W-:Y:S01]  /*1fe0*/  LOP3.LUT P1, RZ, R226, 0x4, RZ, 0xc0, !PT ;  /* 0x00000004e2ff7812 */ /* 0x000fe2000782c0ff */
[----:B------:R-:W-:Y:S01]  /*1ff0*/  IMAD R31, R19, R15, R10 ;  /* 0x0000000f131f7224 */ /* 0x000fe200078e020a */
[----:B------:R-:W-:Y:S01]  /*2000*/  LOP3.LUT R28, R29, R74, RZ, 0x3c, !PT ;  /* 0x0000004a1d1c7212 */ /* 0x000fe200078e3cff */
[C---:B------:R-:W-:Y:S01]  /*2010*/  IMAD.WIDE.U32 R20, R19.reuse, R14, R16 ;  /* 0x0000000e13147225 */ /* 0x040fe200078e0010 */
[----:B------:R-:W-:Y:S02]  /*2020*/  IADD3 R58, P2, R19, R58, RZ ;  /* 0x0000003a133a7210 */ /* 0x000fe40007f5e0ff */
[----:B------:R-:W-:Y:S01]  /*2030*/  SEL R77, R77, 0xffffffe0, !P1 ;  /* 0xffffffe04d4d7807 */ /* 0x000fe20004800000 */
[----:B------:R-:W-:Y:S01]  /*2040*/  IMAD.WIDE.U32 R10, R19, R56, R22 ;  /* 0x00000038130a7225 */ /* 0x000fe200078e0016 */
[----:B------:R-:W-:Y:S02]  /*2050*/  SEL R95, RZ, 0xffffff80, P3 ;  /* 0xffffff80ff5f7807 */ /* 0x000fe40001800000 */
[C---:B------:R-:W-:Y:S01]  /*2060*/  ISETP.GE.AND P1, PT, R16.reuse, UR4, PT ;  /* 0x0000000410007c0c */ /* 0x040fe2000bf26270 */
[----:B------:R-:W-:Y:S01]  /*2070*/  IMAD.IADD R33, R16, 0x1, R33 ;  /* 0x0000000110217824 */ /* 0x000fe200078e0221 */
[C---:B------:R-:W-:Y:S01]  /*2080*/  LOP3.LUT R95, R96.reuse, 0x80, R95, 0xc8, !PT ;  /* 0x00000080605f7812 */ /* 0x040fe200078ec85f */
[----:B------:R-:W-:Y:S01]  /*2090*/  IMAD.IADD R13, R13, 0x1, R31 ;  /* 0x000000010d0d7824 */ /* 0x000fe200078e021f */
[----:B------:R-:W-:Y:S01]  /*20a0*/  LOP3.LUT R96, R96, 0x40, RZ, 0xc0, !PT ;  /* 0x0000004060607812 */ /* 0x000fe200078ec0ff */
[----:B------:R-:W-:Y:S01]  /*20b0*/  IMAD.IADD R31, R31, 0x1, R21 ;  /* 0x000000011f1f7824 */ /* 0x000fe200078e0215 */
[----:B------:R-:W-:Y:S01]  /*20c0*/  SHF.R.S32.HI R32, RZ, 0x1f, R33 ;  /* 0x0000001fff207819 */ /* 0x000fe20000011421 */
[----:B------:R-:W-:Y:S01]  /*20d0*/  IMAD.IADD R21, R11, 0x1, R35 ;  /* 0x000000010b157824 */ /* 0x000fe200078e0223 */
[----:B------:R-:W-:Y:S01]  /*20e0*/  SHF.R.S32.HI R11, RZ, 0x1f, R38 ;  /* 0x0000001fff0b7819 */ /* 0x000fe20000011426 */
[----:B------:R-:W-:Y:S01]  /*20f0*/  IMAD.MOV.U32 R30, RZ, RZ, R20 ;  /* 0x000000ffff1e7224 */ /* 0x000fe200078e0014 */
[----:B------:R-:W-:Y:S01]  /*2100*/  LEA.HI R32, R32, R33, RZ, 0x3 ;  /* 0x0000002120207211 */ /* 0x000fe200078f18ff */
[----:B------:R-:W-:-:S02]  /*2110*/  IMAD.MOV.U32 R20, RZ, RZ, R10 ;  /* 0x000000ffff147224 */ /* 0x000fc400078e000a */
[----:B------:R-:W-:Y:S01]  /*2120*/  IMAD R10, R11, R14, RZ ;  /* 0x0000000e0b0a7224 */ /* 0x000fe200078e02ff */
[----:B------:R-:W-:Y:S01]  /*2130*/  LOP3.LUT R29, R71, 0x38, R32, 0xf8, !PT ;  /* 0x00000038471d7812 */ /* 0x000fe200078ef820 */
[----:B------:R-:W-:Y:S01]  /*2140*/  IMAD R79, R207, 0x200, R28 ;  /* 0x00000200cf4f7824 */ /* 0x000fe200078e021c */
[----:B------:R-:W-:Y:S01]  /*2150*/  LOP3.LUT R28, R206, 0x38, R32, 0xf8, !PT ;  /* 0x00000038ce1c7812 */ /* 0x000fe200078ef820 */
[----:B------:R-:W-:Y:S01]  /*2160*/  IMAD R34, R11, R56, RZ ;  /* 0x000000380b227224 */ /* 0x000fe200078e02ff */
[----:B------:R-:W-:Y:S01]  /*2170*/  LOP3.LUT R92, R29, R74, RZ, 0x3c, !PT ;  /* 0x0000004a1d5c7212 */ /* 0x000fe200078e3cff */
[----:B------:R-:W-:Y:S01]  /*2180*/  IMAD R85, R38, R15, R10 ;  /* 0x0000000f26557224 */ /* 0x000fe200078e020a */
[----:B------:R-:W-:Y:S01]  /*2190*/  LOP3.LUT R93, R28, R40, RZ, 0x3c, !PT ;  /* 0x000000281c5d7212 */ /* 0x000fe200078e3cff */
[-C--:B------:R-:W-:Y:S01]  /*21a0*/  IMAD.WIDE.U32 R10, R38, R14.reuse, R12 ;  /* 0x0000000e260a7225 */ /* 0x080fe200078e000c */
[----:B------:R-:W-:Y:S02]  /*21b0*/  LOP3.LUT R90, R32, 0xfffffff8, RZ, 0xc0, !PT ;  /* 0xfffffff8205a7812 */ /* 0x000fe400078ec0ff */
[----:B------:R-:W-:Y:S01]  /*21c0*/  SHF.R.S32.HI R88, RZ, 0x3, R32 ;  /* 0x00000003ff587819 */ /* 0x000fe20000011420 */
[----:B------:R-:W-:Y:S01]  /*21d0*/  IMAD.WIDE.U32 R12, R38, R14, R30 ;  /* 0x0000000e260c7225 */ /* 0x000fe200078e001e */
[----:B------:R-:W-:-:S03]  /*21e0*/  SHF.R.S32.HI R91, RZ, 0x1f, R90 ;  /* 0x0000001fff5b7819 */ /* 0x000fc6000001145a */
[----:B------:R-:W-:Y:S02]  /*21f0*/  IMAD R33, R9, 0x60, RZ ;  /* 0x0000006009217824 */ /* 0x000fe400078e02ff */
[C---:B------:R-:W-:Y:S02]  /*2200*/  IMAD R87, R38.reuse, R57, R34 ;  /* 0x0000003926577224 */ /* 0x040fe400078e0222 */
[----:B------:R-:W-:Y:S02]  /*2210*/  IMAD R31, R57, 0x60, RZ ;  /* 0x00000060391f7824 */ /* 0x000fe400078e02ff */
[----:B------:R-:W-:-:S04]  /*2220*/  IMAD.WIDE.U32 R20, R38, R56, R20 ;  /* 0x0000003826147225 */ /* 0x000fc800078e0014 */
[----:B------:R-:W-:-:S04]  /*2230*/  IMAD.WIDE.U32 R8, R8, 0x60, RZ ;  /* 0x0000006008087825 */ /* 0x000fc800078e00ff */
[----:B------:R-:W-:-:S04]  /*2240*/  IMAD.WIDE.U32 R14, R14, 0x60, RZ ;  /* 0x000000600e0e7825 */ /* 0x000fc800078e00ff */
[----:B------:R-:W-:-:S04]  /*2250*/  IMAD.WIDE.U32 R56, R56, 0x60, RZ ;  /* 0x0000006038387825 */ /* 0x000fc800078e00ff */
[----:B------:R-:W-:Y:S01]  /*2260*/  IMAD.X R59, R220, 0x1, R45, P2 ;  /* 0x00000001dc3b7824 */ /* 0x000fe200010e062d */
[----:B------:R-:W-:Y:S01]  /*2270*/  ISETP.GE.AND P2, PT, R62, UR4, PT ;  /* 0x000000043e007c0c */ /* 0x000fe2000bf46270 */
[----:B------:R-:W-:Y:S02]  /*2280*/  IMAD.IADD R84, R11, 0x1, R85 ;  /* 0x000000010b547824 */ /* 0x000fe400078e0255 */
[----:B------:R-:W-:Y:S02]  /*2290*/  IMAD.IADD R86, R21, 0x1, R87 ;  /* 0x0000000115567824 */ /* 0x000fe400078e0257 */
[----:B------:R-:W-:Y:S02]  /*22a0*/  IMAD.IADD R80, R9, 0x1, R33 ;  /* 0x0000000109507824 */ /* 0x000fe400078e0221 */
[----:B------:R-:W-:Y:S02]  /*22b0*/  IMAD.IADD R81, R15, 0x1, R81 ;  /* 0x000000010f517824 */ /* 0x000fe400078e0251 */
[----:B------:R-:W-:-:S02]  /*22c0*/  IMAD.IADD R82, R57, 0x1, R31 ;  /* 0x0000000139527824 */ /* 0x000fc400078e021f */
[----:B------:R-:W-:Y:S02]  /*22d0*/  IMAD.IADD R83, R77, 0x1, R79 ;  /* 0x000000014d537824 */ /* 0x000fe400078e024f */
[----:B------:R-:W-:Y:S02]  /*22e0*/  IMAD.IADD R85, R85, 0x1, R13 ;  /* 0x0000000155557824 */ /* 0x000fe400078e020d */
[----:B------:R-:W-:Y:S02]  /*22f0*/  IMAD.IADD R87, R87, 0x1, R37 ;  /* 0x0000000157577824 */ /* 0x000fe400078e0225 */
[----:B------:R-:W-:Y:S02]  /*2300*/  IMAD R92, R207, 0x200, R92 ;  /* 0x00000200cf5c7824 */ /* 0x000fe400078e025c */
[----:B------:R-:W-:Y:S02]  /*2310*/  IMAD.IADD R93, R208, 0x1, R93 ;  /* 0x00000001d05d7824 */ /* 0x000fe400078e025d */
[----:B------:R-:W-:-:S07]  /*2320*/  IMAD.IADD R94, R7, 0x1, R41 ;  /* 0x00000001075e7824 */ /* 0x000fce00078e0229 */
.L_x_675:
[----:B------:R-:W0:Y:S01]  /*2330*/  LDC.64 R100, c[0x0][0x2e8] ;  /* 0x0000ba00ff647b82 */ /* 0x000e220000000a00 */
[----:B------:R-:W-:Y:S01]  /*2340*/  VIADD R45, R26, 0xffffffff ;  /* 0xffffffff1a2d7836 */ /* 0x000fe20000000000 */
[----:B------:R-:W-:Y:S05]  /*2350*/  YIELD ;  /* 0x0000000000007946 */ /* 0x000fea0003800000 */
[----:B------:R-:W-:Y:S01]  /*2360*/  SHF.R.S32.HI R35, RZ, 0x1f, R45 ;  /* 0x0000001fff237819 */ /* 0x000fe2000001142d */
[----:B------:R-:W1:Y:S01]  /*2370*/  LDC R105, c[0x0][0x3f4] ;  /* 0x0000fd00ff697b82 */ /* 0x000e620000000800 */
[-C--:B------:R-:W-:Y:S01]  /*2380*/  IMAD R29, R80, R45.reuse, RZ ;  /* 0x0000002d501d7224 */ /* 0x080fe200078e02ff */
[----:B------:R-:W-:Y:S01]  /*2390*/  BSSY B0, `(.L_x_628) ;  /* 0x00002ce000007945 */ /* 0x000fe20003800000 */
[----:B------:R-:W-:-:S04]  /*23a0*/  IMAD.WIDE.U32 R102, R8, R45, RZ ;  /* 0x0000002d08667225 */ /* 0x000fc800078e00ff */
[----:B------:R-:W-:Y:S01]  /*23b0*/  IMAD R31, R35, R8, R29 ;  /* 0x00000008231f7224 */ /* 0x000fe200078e021d */
[CC--:B------:R-:W-:Y:S01]  /*23c0*/  IADD3 R26, P3, P4, R61.reuse, R102.reuse, R68 ;  /* 0x000000663d1a7210 */ /* 0x0c0fe20007c7e044 */
[C---:B------:R-:W-:Y:S01]  /*23d0*/  IMAD R106, R2.reuse, 0x1800, R79 ;  /* 0x00001800026a7824 */ /* 0x040fe200078e024f */
[----:B------:R-:W-:Y:S01]  /*23e0*/  IADD3 R29, P5, R61, R102, RZ ;  /* 0x000000663d1d7210 */ /* 0x000fe20007fbe0ff */
[----:B------:R-:W-:Y:S02]  /*23f0*/  IMAD.IADD R107, R103, 0x1, R31 ;  /* 0x00000001676b7824 */ /* 0x000fe400078e021f */
[----:B------:R-:W-:Y:S02]  /*2400*/  IMAD R104, R2, 0x1800, R83 ;  /* 0x0000180002687824 */ /* 0x000fe400078e0253 */
[----:B------:R-:W-:Y:S01]  /*2410*/  IMAD.X R30, R107, 0x1, R0, P5 ;  /* 0x000000016b1e7824 */ /* 0x000fe200028e0600 */
[----:B------:R-:W-:Y:S01]  /*2420*/  IADD3.X R28, R0, R107, R67, P3, P4 ;  /* 0x0000006b001c7210 */ /* 0x000fe20001fe8443 */
[--C-:B------:R-:W-:Y:S01]  /*2430*/  IMAD R106, R106, 0x2, R25.reuse ;  /* 0x000000026a6a7824 */ /* 0x100fe200078e0219 */
[-C--:B0-----:R-:W-:Y:S01]  /*2440*/  LEA R40, P3, R26, R100.reuse, 0x1 ;  /* 0x000000641a287211 */ /* 0x081fe200078608ff */
[----:B------:R-:W-:Y:S01]  /*2450*/  IMAD R104, R104, 0x2, R25 ;  /* 0x0000000268687824 */ /* 0x000fe200078e0219 */
[----:B------:R-:W-:-:S02]  /*2460*/  LEA R42, P5, R29, R100, 0x1 ;  /* 0x000000641d2a7211 */ /* 0x000fc400078a08ff */
[----:B------:R-:W-:Y:S01]  /*2470*/  LEA.HI.X R41, R26, R101, R28, 0x1, P3 ;  /* 0x000000651a297211 */ /* 0x000fe200018f0c1c */
[----:B------:R-:W-:Y:S01]  /*2480*/  IMAD.MOV.U32 R26, RZ, RZ, R45 ;  /* 0x000000ffff1a7224 */ /* 0x000fe200078e002d */
[----:B-1----:R-:W-:Y:S02]  /*2490*/  ISETP.GE.AND P3, PT, R105, 0x1, PT ;  /* 0x000000016900780c */ /* 0x002fe40003f66270 */
[----:B------:R-:W-:Y:S02]  /*24a0*/  ISETP.GT.AND P4, PT, R45, R27, PT ;  /* 0x0000001b2d00720c */ /* 0x000fe40003f84270 */
[----:B------:R-:W-:Y:S02]  /*24b0*/  LEA.HI.X R43, R29, R101, R30, 0x1, P5 ;  /* 0x000000651d2b7211 */ /* 0x000fe400028f0c1e */
[----:B------:R-:W-:-:S07]  /*24c0*/  P2R R98, PR, RZ, 0x10 ;  /* 0x00000010ff627803 */ /* 0x000fce0000000000 */
[----:B----4-:R-:W-:Y:S05]  /*24d0*/  @!P3 BRA `(.L_x_629) ;  /* 0x000000280080b947 */ /* 0x010fea0003800000 */
[----:B------:R-:W-:Y:S01]  /*24e0*/  ULDC.U8 UR4, c[0x0][0x410] ;  /* 0x0001040000047ab9 */ /* 0x000fe20000000000 */
[-C--:B------:R-:W-:Y:S01]  /*24f0*/  IMAD R29, R82, R45.reuse, RZ ;  /* 0x0000002d521d7224 */ /* 0x080fe200078e02ff */
[----:B------:R-:W-:Y:S01]  /*2500*/  ISETP.NE.AND P3, PT, RZ, UR4, PT ;  /* 0x00000004ff007c0c */ /* 0x000fe2000bf65270 */
[-C--:B------:R-:W-:Y:S02]  /*2510*/  IMAD R31, R81, R45.reuse, RZ ;  /* 0x0000002d511f7224 */ /* 0x080fe400078e02ff */
[C---:B------:R-:W-:Y:S02]  /*2520*/  IMAD R33, R35.reuse, R56, R29 ;  /* 0x0000003823217224 */ /* 0x040fe400078e021d */
[----:B------:R-:W-:Y:S02]  /*2530*/  IMAD R35, R35, R14, R31 ;  /* 0x0000000e23237224 */ /* 0x000fe400078e021f */
[----:B------:R-:W-:Y:S02]  /*2540*/  IMAD R99, R26, -0x60, R60 ;  /* 0xffffffa01a637824 */ /* 0x000fe400078e023c */
[----:B------:R-:W-:-:S03]  /*2550*/  IMAD.WIDE.U32 R28, R56, R45, RZ ;  /* 0x0000002d381c7225 */ /* 0x000fc600078e00ff */
[----:B------:R-:W-:Y:S01]  /*2560*/  VIMNMX R99, R99, 0x60, PT ;  /* 0x0000006063637848 */ /* 0x000fe20003fe0100 */
[----:B------:R-:W-:-:S04]  /*2570*/  IMAD.WIDE.U32 R30, R14, R45, RZ ;  /* 0x0000002d0e1e7225 */ /* 0x000fc800078e00ff */
[----:B------:R-:W-:Y:S02]  /*2580*/  IMAD.IADD R97, R29, 0x1, R33 ;  /* 0x000000011d617824 */ /* 0x000fe400078e0221 */
[----:B------:R-:W-:Y:S01]  /*2590*/  IMAD.IADD R108, R31, 0x1, R35 ;  /* 0x000000011f6c7824 */ /* 0x000fe200078e0223 */
[----:B------:R-:W-:Y:S06]  /*25a0*/  @!P3 BRA `(.L_x_630) ;  /* 0x0000001000f8b947 */ /* 0x000fec0003800000 */
[----:B------:R-:W-:Y:S01]  /*25b0*/  ISETP.GE.AND P4, PT, R19, R99, PT ;  /* 0x000000631300720c */ /* 0x000fe20003f86270 */
[----:B------:R-:W-:Y:S01]  /*25c0*/  BSSY B1, `(.L_x_631) ;  /* 0x000001b000017945 */ /* 0x000fe20003800000 */
[----:B------:R-:W-:Y:S02]  /*25d0*/  CS2R R34, SRZ ;  /* 0x0000000000227805 */ /* 0x000fe4000001ff00 */
[----:B------:R-:W-:Y:S02]  /*25e0*/  CS2R R50, SRZ ;  /* 0x0000000000327805 */ /* 0x000fe4000001ff00 */
[----:B------:R-:W-:Y:S02]  /*25f0*/  CS2R R52, SRZ ;  /* 0x0000000000347805 */ /* 0x000fe4000001ff00 */
[----:B------:R-:W-:Y:S02]  /*2600*/  CS2R R48, SRZ ;  /* 0x0000000000307805 */ /* 0x000fe4000001ff00 */
[----:B------:R-:W-:-:S03]  /*2610*/  CS2R R54, SRZ ;  /* 0x0000000000367805 */ /* 0x000fc6000001ff00 */
[----:B------:R-:W-:Y:S05]  /*2620*/  @P4 BRA `(.L_x_632) ;  /* 0x0000000000504947 */ /* 0x000fea0003800000 */
[----:B------:R-:W-:Y:S01]  /*2630*/  IADD3 R33, P3, R20, R28, RZ ;  /* 0x0000001c14217210 */ /* 0x000fe20007f7e0ff */
[----:B------:R-:W-:Y:S01]  /*2640*/  ULDC.64 UR4, c[0x0][0x3e8] ;  /* 0x0000fa0000047ab9 */ /* 0x000fe20000000a00 */
[----:B------:R-:W-:Y:S02]  /*2650*/  CS2R R52, SRZ ;  /* 0x0000000000347805 */ /* 0x000fe4000001ff00 */
[----:B------:R-:W-:Y:S01]  /*2660*/  CS2R R54, SRZ ;  /* 0x0000000000367805 */ /* 0x000fe2000001ff00 */
[----:B------:R-:W-:Y:S01]  /*2670*/  IMAD.X R44, R97, 0x1, R86, P3 ;  /* 0x00000001612c7824 */ /* 0x000fe200018e0656 */
[----:B------:R-:W-:-:S04]  /*2680*/  LEA R32, P3, R33, UR4, 0x1 ;  /* 0x0000000421207c11 */ /* 0x000fc8000f8608ff */
[----:B------:R-:W-:Y:S01]  /*2690*/  LEA.HI.X R33, R33, UR5, R44, 0x1, P3 ;  /* 0x0000000521217c11 */ /* 0x000fe200098f0c2c */
[----:B------:R-:W-:Y:S01]  /*26a0*/  ULDC.64 UR4, c[0x0][0x400] ;  /* 0x0001000000047ab9 */ /* 0x000fe20000000a00 */
[----:B------:R-:W-:-:S05]  /*26b0*/  IADD3 R45, P3, R10, R30, RZ ;  /* 0x0000001e0a2d7210 */ /* 0x000fca0007f7e0ff */
[----:B------:R-:W-:Y:S01]  /*26c0*/  IMAD.X R46, R108, 0x1, R84, P3 ;  /* 0x000000016c2e7824 */ /* 0x000fe200018e0654 */
[----:B------:R-:W-:-:S04]  /*26d0*/  LEA R44, P3, R45, UR4, 0x1 ;  /* 0x000000042d2c7c11 */ /* 0x000fc8000f8608ff */
[----:B------:R-:W-:Y:S02]  /*26e0*/  LEA.HI.X R45, R45, UR5, R46, 0x1, P3 ;  /* 0x000000052d2d7c11 */ /* 0x000fe400098f0c2e */
[----:B------:R-:W-:Y:S02]  /*26f0*/  ISETP.GE.AND P3, PT, R22, R105, PT ;  /* 0x000000691600720c */ /* 0x000fe40003f66270 */
[----:B------:R-:W-:Y:S02]  /*2700*/  CS2R R50, SRZ ;  /* 0x0000000000327805 */ /* 0x000fe4000001ff00 */
[----:B------:R-:W-:-:S09]  /*2710*/  CS2R R48, SRZ ;  /* 0x0000000000307805 */ /* 0x000fd2000001ff00 */
[----:B------:R0:W5:Y:S04]  /*2720*/  @!P3 LDG.E.64 R52, desc[UR40][R32.64] ;  /* 0x000000282034b981 */ /* 0x000168000c1e1b00 */
[----:B------:R0:W5:Y:S01]  /*2730*/  @!P3 LDG.E.64 R54, desc[UR40][R44.64] ;  /* 0x000000282c36b981 */ /* 0x000162000c1e1b00 */
[----:B------:R-:W-:-:S13]  /*2740*/  ISETP.GE.AND P3, PT, R202, R105, PT ;  /* 0x00000069ca00720c */ /* 0x000fda0003f66270 */
[----:B------:R0:W5:Y:S04]  /*2750*/  @!P3 LDG.E.64 R50, desc[UR40][R32.64+0x20] ;  /* 0x000020282032b981 */ /* 0x000168000c1e1b00 */
[----:B------:R0:W5:Y:S02]  /*2760*/  @!P3 LDG.E.64 R48, desc[UR40][R44.64+0x20] ;  /* 0x000020282c30b981 */ /* 0x000164000c1e1b00 */
.L_x_632:
[----:B------:R-:W-:Y:S05]  /*2770*/  BSYNC B1 ;  /* 0x0000000000017941 */ /* 0x000fea0003800000 */
.L_x_631:
[----:B------:R-:W-:Y:S01]  /*2780*/  ISETP.GE.AND P5, PT, R217, R99, PT ;  /* 0x00000063d900720c */ /* 0x000fe20003fa6270 */
[----:B------:R-:W-:Y:S01]  /*2790*/  BSSY B1, `(.L_x_633) ;  /* 0x000001b000017945 */ /* 0x000fe20003800000 */
[----:B0-----:R-:W-:Y:S02]  /*27a0*/  CS2R R44, SRZ ;  /* 0x00000000002c7805 */ /* 0x001fe4000001ff00 */
[----:B------:R-:W-:Y:S01]  /*27b0*/  CS2R R32, SRZ ;  /* 0x0000000000207805 */ /* 0x000fe2000001ff00 */
[----:B-----5:R-:W-:Y:S01]  /*27c0*/  IMAD.MOV.U32 R100, RZ, RZ, R50 ;  /* 0x000000ffff647224 */ /* 0x020fe200078e0032 */
[----:B------:R-:W-:Y:S01]  /*27d0*/  CS2R R46, SRZ ;  /* 0x00000000002e7805 */ /* 0x000fe2000001ff00 */
[----:B------:R-:W-:-:S06]  /*27e0*/  IMAD.MOV.U32 R101, RZ, RZ, R51 ;  /* 0x000000ffff657224 */ /* 0x000fcc00078e0033 */
[----:B------:R-:W-:Y:S05]  /*27f0*/  @P5 BRA `(.L_x_634) ;  /* 0x0000000000505947 */ /* 0x000fea0003800000 */
[----:B------:R-:W-:Y:S01]  /*2800*/  IADD3 R29, P3, P6, R20, R28, R73 ;  /* 0x0000001c141d7210 */ /* 0x000fe20007e7e049 */
[----:B------:R-:W-:Y:S01]  /*2810*/  ULDC.64 UR4, c[0x0][0x3e8] ;  /* 0x0000fa0000047ab9 */ /* 0x000fe20000000a00 */
[----:B------:R-:W-:Y:S02]  /*2820*/  CS2R R44, SRZ ;  /* 0x00000000002c7805 */ /* 0x000fe4000001ff00 */
[----:B------:R-:W-:Y:S02]  /*2830*/  CS2R R46, SRZ ;  /* 0x00000000002e7805 */ /* 0x000fe4000001ff00 */
[----:B------:R-:W-:Y:S02]  /*2840*/  IADD3.X R34, R86, R97, R72, P3, P6 ;  /* 0x0000006156227210 */ /* 0x000fe40001fec448 */
[----:B------:R-:W-:-:S04]  /*2850*/  IADD3 R31, P3, P6, R10, R30, R70 ;  /* 0x0000001e0a1f7210 */ /* 0x000fc80007e7e046 */
[----:B------:R-:W-:Y:S02]  /*2860*/  IADD3.X R32, R84, R108, R69, P3, P6 ;  /* 0x0000006c54207210 */ /* 0x000fe40001fec445 */
[----:B------:R-:W-:-:S04]  /*2870*/  LEA R28, P3, R29, UR4, 0x1 ;  /* 0x000000041d1c7c11 */ /* 0x000fc8000f8608ff */
[----:B------:R-:W-:Y:S01]  /*2880*/  LEA.HI.X R29, R29, UR5, R34, 0x1, P3 ;  /* 0x000000051d1d7c11 */ /* 0x000fe200098f0c22 */
[----:B------:R-:W-:Y:S02]  /*2890*/  ULDC.64 UR4, c[0x0][0x400] ;  /* 0x0001000000047ab9 */ /* 0x000fe40000000a00 */
        /* <DEDUP_REMOVED lines=10> */
.L_x_634:
[----:B------:R-:W-:Y:S05]  /*2940*/  BSYNC B1 ;  /* 0x0000000000017941 */ /* 0x000fea0003800000 */
.L_x_633:
[----:B0-----:R-:W-:Y:S01]  /*2950*/  IMAD.MOV.U32 R28, RZ, RZ, R52 ;  /* 0x000000ffff1c7224 */ /* 0x001fe200078e0034 */
[----:B------:R-:W-:Y:S01]  /*2960*/  ISETP.NE.AND P3, PT, R203, 0x3, PT ;  /* 0x00000003cb00780c */ /* 0x000fe20003f65270 */
[----:B------:R-:W-:Y:S01]  /*2970*/  IMAD.MOV.U32 R29, RZ, RZ, R53 ;  /* 0x000000ffff1d7224 */ /* 0x000fe200078e0035 */
[----:B------:R-:W-:Y:S01]  /*2980*/  PRMT R100, R100, 0x5410, R100 ;  /* 0x0000541064647816 */ /* 0x000fe20000000064 */
        /* <DEDUP_REMOVED lines=8> */
[----:B-----5:R-:W-:Y:S01]  /*2a10*/  IMAD.MOV.U32 R28, RZ, RZ, R34 ;  /* 0x000000ffff1c7224 */ /* 0x020fe200078e0022 */
        /* <DEDUP_REMOVED lines=14> */
[----:B------:R-:W-:-:S02]  /*2b00*/  PRMT R102, R28, 0x7610, R102 ;  /* 0x000076101c667816 */ /* 0x000fc40000000066 */
[----:B------:R-:W-:Y:S02]  /*2b10*/  PRMT R103, R29, 0x7610, R103 ;  /* 0x000076101d677816 */ /* 0x000fe40000000067 */
[----:B------:R-:W-:Y:S02]  /*2b20*/  PRMT R109, R30, 0x7610, R109 ;  /* 0x000076101e6d7816 */ /* 0x000fe4000000006d */
[----:B------:R-:W-:Y:S01]  /*2b30*/  PRMT R107, R31, 0x7610, R107 ;  /* 0x000076101f6b7816 */ /* 0x000fe2000000006b */
[----:B------:R-:W-:Y:S06]  /*2b40*/  @!P3 BRA `(.L_x_635) ;  /* 0x000000000004b947 */ /* 0x000fec0003800000 */
[----:B------:R-:W-:Y:S01]  /*2b50*/  BPT.TRAP 0x1 ;  /* 0x000000040000795c */ /* 0x000fe20000300000 */
.L_x_635:
[----:B------:R-:W-:Y:S01]  /*2b60*/  IMAD R97, R2, 0x8, R18 ;  /* 0x0000000802617824 */ /* 0x000fe200078e0212 */
[----:B------:R-:W-:Y:S01]  /*2b70*/  SHF.L.U32 R108, R201, 0x1f, RZ ;  /* 0x0000001fc96c7819 */ /* 0x000fe200000006ff */
[----:B------:R-:W-:Y:S03]  /*2b80*/  BSSY B1, `(.L_x_636) ;  /* 0x0000003000017945 */ /* 0x000fe60003800000 */
[----:B------:R-:W0:Y:S02]  /*2b90*/  SYNCS.PHASECHK.TRANS64.TRYWAIT P6, [R97+URZ+0x22890], R108 ;  /* 0x0228906c610075a7 */ /* 0x000e2400080c017f */
[----:B0-----:R-:W-:Y:S05]  /*2ba0*/  @!P6 BRA `(.L_x_637) ;  /* 0x0000014800a4e947 */ /* 0x001fea0003800000 */
.L_x_913:
[----:B------:R-:W-:Y:S05]  /*2bb0*/  BSYNC B1 ;  /* 0x0000000000017941 */ /* 0x000fea0003800000 */
.L_x_636:
[----:B------:R-:W-:Y:S04]  /*2bc0*/  BSSY B1, `(.L_x_638) ;  /* 0x000006e000017945 */ /* 0x000fe80003800000 */
[----:B------:R-:W-:Y:S05]  /*2bd0*/  @P4 BRA `(.L_x_639) ;  /* 0x0000000400b04947 */ /* 0x000fea0003800000 */
[----:B------:R-:W-:Y:S04]  /*2be0*/  BSSY B2, `(.L_x_640) ;  /* 0x0000036000027945 */ /* 0x000fe80003800000 */
[----:B------:R-:W-:Y:S05]  /*2bf0*/  @P1 BRA `(.L_x_641) ;  /* 0x0000000000d01947 */ /* 0x000fea0003800000 */
[----:B------:R1:W2:Y:S01]  /*2c00*/  LDS.128 R28, [R106] ;  /* 0x000000006a1c7984 */ /* 0x0002a20000000c00 */
[----:B------:R-:W-:Y:S01]  /*2c10*/  ISETP.GE.AND P4, PT, R22, R105, PT ;  /* 0x000000691600720c */ /* 0x000fe20003f86270 */
[----:B------:R-:W-:-:S12]  /*2c20*/  BSSY B3, `(.L_x_642) ;  /* 0x0000030000037945 */ /* 0x000fd80003800000 */
[----:B-1----:R-:W-:Y:S05]  /*2c30*/  @P4 BRA `(.L_x_643) ;  /* 0x0000000000b84947 */ /* 0x002fea0003800000 */
[----:B------:R-:W-:Y:S01]  /*2c40*/  SHF.R.U64 R112, R52, 0x10, R53 ;  /* 0x0000001034707819 */ /* 0x000fe20000001235 */
[----:B--2---:R-:W-:Y:S01]  /*2c50*/  IMAD.U32 R52, R30, 0x10000, RZ ;  /* 0x000100001e347824 */ /* 0x004fe200078e00ff */
[--C-:B------:R-:W-:Y:S01]  /*2c60*/  SHF.R.U64 R116, R54, 0x10, R55.reuse ;  /* 0x0000001036747819 */ /* 0x100fe20000001237 */
[----:B------:R-:W-:Y:S01]  /*2c70*/  IMAD.U32 R54, R31, 0x10000, RZ ;  /* 0x000100001f367824 */ /* 0x000fe200078e00ff */
[----:B------:R-:W-:Y:S02]  /*2c80*/  SHF.R.U32.HI R118, RZ, 0x10, R55 ;  /* 0x00000010ff767819 */ /* 0x000fe40000011637 */
[----:B------:R-:W-:Y:S02]  /*2c90*/  SHF.R.U32.HI R114, RZ, 0x10, R53 ;  /* 0x00000010ff727819 */ /* 0x000fe40000011635 */
[----:B------:R-:W-:Y:S02]  /*2ca0*/  PRMT R112, R102, 0x5432, R112 ;  /* 0x0000543266707816 */ /* 0x000fe40000000070 */
[----:B------:R-:W-:-:S02]  /*2cb0*/  PRMT R116, R110, 0x5432, R116 ;  /* 0x000054326e747816 */ /* 0x000fc40000000074 */
[----:B------:R-:W-:Y:S02]  /*2cc0*/  PRMT R118, R111, 0x5432, R118 ;  /* 0x000054326f767816 */ /* 0x000fe40000000076 */
[----:B------:R-:W-:Y:S02]  /*2cd0*/  PRMT R114, R103, 0x5432, R114 ;  /* 0x0000543267727816 */ /* 0x000fe40000000072 */
[----:B------:R-:W-:Y:S01]  /*2ce0*/  LOP3.LUT R55, R31, 0xffff0000, RZ, 0xc0, !PT ;  /* 0xffff00001f377812 */ /* 0x000fe200078ec0ff */
[----:B------:R-:W-:Y:S01]  /*2cf0*/  IMAD.U32 R119, R118, 0x10000, RZ ;  /* 0x0001000076777824 */ /* 0x000fe200078e00ff */
[----:B------:R-:W-:Y:S01]  /*2d00*/  LOP3.LUT R31, R29, 0xffff0000, RZ, 0xc0, !PT ;  /* 0xffff00001d1f7812 */ /* 0x000fe200078ec0ff */
[----:B------:R-:W-:Y:S01]  /*2d10*/  IMAD.U32 R115, R114, 0x10000, RZ ;  /* 0x0001000072737824 */ /* 0x000fe200078e00ff */
[C---:B------:R-:W-:Y:S01]  /*2d20*/  LOP3.LUT R117, R116.reuse, 0xffff0000, RZ, 0xc0, !PT ;  /* 0xffff000074757812 */ /* 0x040fe200078ec0ff */
[----:B------:R-:W-:Y:S01]  /*2d30*/  IMAD.U32 R116, R116, 0x10000, RZ ;  /* 0x0001000074747824 */ /* 0x000fe200078e00ff */
[C---:B------:R-:W-:Y:S01]  /*2d40*/  LOP3.LUT R113, R112.reuse, 0xffff0000, RZ, 0xc0, !PT ;  /* 0xffff000070717812 */ /* 0x040fe200078ec0ff */
[----:B------:R-:W-:Y:S01]  /*2d50*/  IMAD.U32 R112, R112, 0x10000, RZ ;  /* 0x0001000070707824 */ /* 0x000fe200078e00ff */
[----:B------:R-:W-:Y:S01]  /*2d60*/  LOP3.LUT R53, R30, 0xffff0000, RZ, 0xc0, !PT ;  /* 0xffff00001e357812 */ /* 0x000fe200078ec0ff */
[C---:B------:R-:W-:Y:S01]  /*2d70*/  FMUL.FTZ R121, R31.reuse, R117 ;  /* 0x000000751f797220 */ /* 0x040fe20000410000 */
[----:B------:R-:W-:Y:S01]  /*2d80*/  LOP3.LUT R118, R118, 0xffff0000, RZ, 0xc0, !PT ;  /* 0xffff000076767812 */ /* 0x000fe200078ec0ff */
[----:B------:R-:W-:Y:S01]  /*2d90*/  FMUL.FTZ R120, R31, R113 ;  /* 0x000000711f787220 */ /* 0x000fe20000410000 */
[----:B------:R-:W-:Y:S01]  /*2da0*/  LOP3.LUT R114, R114, 0xffff0000, RZ, 0xc0, !PT ;  /* 0xffff000072727812 */ /* 0x000fe200078ec0ff */
[C---:B------:R-:W-:Y:S01]  /*2db0*/  FMUL.FTZ R31, R53.reuse, R119 ;  /* 0x00000077351f7220 */ /* 0x040fe20000410000 */
[----:B------:R-:W-:Y:S01]  /*2dc0*/  FMUL.FTZ R53, R53, R115 ;  /* 0x0000007335357220 */ /* 0x000fe20000410000 */
[----:B------:R-:W-:-:S02]  /*2dd0*/  IMAD.U32 R30, R29, 0x10000, RZ ;  /* 0x000100001d1e7824 */ /* 0x000fc400078e00ff */
[----:B------:R-:W-:Y:S01]  /*2de0*/  FFMA.FTZ R115, R52, R115, -R31 ;  /* 0x0000007334737223 */ /* 0x000fe2000001081f */
[----:B------:R-:W-:Y:S02]  /*2df0*/  IMAD.U32 R29, R28, 0x10000, RZ ;  /* 0x000100001c1d7824 */ /* 0x000fe400078e00ff */
[----:B------:R-:W-:Y:S01]  /*2e00*/  FFMA.FTZ R52, R52, R119, R53 ;  /* 0x0000007734347223 */ /* 0x000fe20000010035 */
[----:B------:R-:W-:Y:S01]  /*2e10*/  LOP3.LUT R28, R28, 0xffff0000, RZ, 0xc0, !PT ;  /* 0xffff00001c1c7812 */ /* 0x000fe200078ec0ff */
[C---:B------:R-:W-:Y:S01]  /*2e20*/  FMUL.FTZ R53, R55.reuse, R118 ;  /* 0x0000007637357220 */ /* 0x040fe20000410000 */
[-C--:B------:R-:W-:Y:S01]  /*2e30*/  FMUL.FTZ R55, R55, R114.reuse ;  /* 0x0000007237377220 */ /* 0x080fe20000410000 */
[C---:B------:R-:W-:Y:S01]  /*2e40*/  FFMA.FTZ R121, R30.reuse, R113, -R121 ;  /* 0x000000711e797223 */ /* 0x040fe20000010879 */
[----:B------:R-:W-:Y:S01]  /*2e50*/  FFMA.FTZ R120, R30, R117, R120 ;  /* 0x000000751e787223 */ /* 0x000fe20000010078 */
[----:B------:R-:W-:Y:S01]  /*2e60*/  FFMA.FTZ R53, R54, R114, -R53 ;  /* 0x0000007236357223 */ /* 0x000fe20000010835 */
[C---:B------:R-:W-:Y:S01]  /*2e70*/  FMUL.FTZ R30, R28.reuse, R116 ;  /* 0x000000741c1e7220 */ /* 0x040fe20000410000 */
[----:B------:R-:W-:Y:S01]  /*2e80*/  FMUL.FTZ R31, R28, R112 ;  /* 0x000000701c1f7220 */ /* 0x000fe20000410000 */
[----:B------:R-:W-:Y:S01]  /*2e90*/  FFMA.FTZ R54, R54, R118, R55 ;  /* 0x0000007636367223 */ /* 0x000fe20000010037 */
[----:B------:R-:W-:Y:S01]  /*2ea0*/  F2FP.BF16.F32.PACK_AB R52, R52, R115 ;  /* 0x000000733434723e */ /* 0x000fe200000010ff */
[C---:B------:R-:W-:Y:S01]  /*2eb0*/  FFMA.FTZ R30, R29.reuse, R112, -R30 ;  /* 0x000000701d1e7223 */ /* 0x040fe2000001081e */
[----:B------:R-:W-:Y:S01]  /*2ec0*/  FFMA.FTZ R31, R29, R116, R31 ;  /* 0x000000741d1f7223 */ /* 0x000fe2000001001f */
[----:B------:R-:W-:-:S02]  /*2ed0*/  F2FP.BF16.F32.PACK_AB R29, R120, R121 ;  /* 0x00000079781d723e */ /* 0x000fc400000010ff */
[----:B------:R-:W-:Y:S02]  /*2ee0*/  F2FP.BF16.F32.PACK_AB R53, R54, R53 ;  /* 0x000000353635723e */ /* 0x000fe400000010ff */
[----:B------:R-:W-:Y:S01]  /*2ef0*/  F2FP.BF16.F32.PACK_AB R28, R31, R30 ;  /* 0x0000001e1f1c723e */ /* 0x000fe200000010ff */
[----:B------:R-:W-:Y:S02]  /*2f00*/  IMAD.MOV.U32 R30, RZ, RZ, R52 ;  /* 0x000000ffff1e7224 */ /* 0x000fe400078e0034 */
[----:B------:R-:W-:-:S07]  /*2f10*/  IMAD.MOV.U32 R31, RZ, RZ, R53 ;  /* 0x000000ffff1f7224 */ /* 0x000fce00078e0035 */
.L_x_643:
[----:B------:R-:W-:Y:S05]  /*2f20*/  BSYNC B3 ;  /* 0x0000000000037941 */ /* 0x000fea0003800000 */
.L_x_642:
[----:B--2---:R1:W-:Y:S02]  /*2f30*/  STG.E.128 desc[UR40][R42.64], R28 ;  /* 0x0000001c2a007986 */ /* 0x0043e4000c101d28 */
.L_x_641:
[----:B------:R-:W-:Y:S05]  /*2f40*/  BSYNC B2 ;  /* 0x0000000000027941 */ /* 0x000fea0003800000 */
.L_x_640:
[----:B------:R-:W-:Y:S05]  /*2f50*/  @P2 BRA `(.L_x_639) ;  /* 0x0000000000d02947 */ /* 0x000fea0003800000 */
[----:B-1----:R1:W2:Y:S01]  /*2f60*/  LDS.128 R28, [R104] ;  /* 0x00000000681c7984 */ /* 0x0022a20000000c00 */
        /* <DEDUP_REMOVED lines=49> */
.L_x_645:
[----:B------:R-:W-:Y:S05]  /*3280*/  BSYNC B2 ;  /* 0x0000000000027941 */ /* 0x000fea0003800000 */
.L_x_644:
[----:B--2---:R2:W-:Y:S02]  /*3290*/  STG.E.128 desc[UR40][R42.64+0x40], R28 ;  /* 0x0000401c2a007986 */ /* 0x0045e4000c101d28 */
.L_x_639:
[----:B------:R-:W-:Y:S05]  /*32a0*/  BSYNC B1 ;  /* 0x0000000000017941 */ /* 0x000fea0003800000 */
.L_x_638:
[----:B------:R-:W-:Y:S05]  /*32b0*/  @P5 BRA `(.L_x_646) ;  /* 0x0000001c006c5947 */ /* 0x000fea0003800000 */
[----:B------:R-:W-:Y:S04]  /*32c0*/  BSSY B1, `(.L_x_647) ;  /* 0x0000036000017945 */ /* 0x000fe80003800000 */
[----:B------:R-:W-:Y:S05]  /*32d0*/  @P1 BRA `(.L_x_648) ;  /* 0x0000000000d01947 */ /* 0x000fea0003800000 */
[----:B-12---:R1:W2:Y:S01]  /*32e0*/  LDS.128 R28, [R106+0x2000] ;  /* 0x002000006a1c7984 */ /* 0x0062a20000000c00 */
[----:B------:R-:W-:Y:S01]  /*32f0*/  ISETP.GE.AND P4, PT, R22, R105, PT ;  /* 0x000000691600720c */ /* 0x000fe20003f86270 */
[----:B------:R-:W-:-:S12]  /*3300*/  BSSY B2, `(.L_x_649) ;  /* 0x0000030000027945 */ /* 0x000fd80003800000 */
[----:B-1----:R-:W-:Y:S05]  /*3310*/  @P4 BRA `(.L_x_650) ;  /* 0x0000000000b84947 */ /* 0x002fea0003800000 */
[----:B------:R-:W-:Y:S01]  /*3320*/  SHF.R.U64 R48, R46, 0x10, R47 ;  /* 0x000000102e307819 */ /* 0x000fe2000000122f */
[----:B--2---:R-:W-:Y:S01]  /*3330*/  IMAD.U32 R42, R30, 0x10000, RZ ;  /* 0x000100001e2a7824 */ /* 0x004fe200078e00ff */
[----:B------:R-:W-:Y:S01]  /*3340*/  SHF.R.U64 R50, R44, 0x10, R45 ;  /* 0x000000102c327819 */ /* 0x000fe2000000122d */
[----:B------:R-:W-:Y:S01]  /*3350*/  IMAD.U32 R44, R31, 0x10000, RZ ;  /* 0x000100001f2c7824 */ /* 0x000fe200078e00ff */
[----:B------:R-:W-:Y:S02]  /*3360*/  SHF.R.U32.HI R46, RZ, 0x10, R47 ;  /* 0x00000010ff2e7819 */ /* 0x000fe4000001162f */
[----:B------:R-:W-:Y:S02]  /*3370*/  SHF.R.U32.HI R49, RZ, 0x10, R45 ;  /* 0x00000010ff317819 */ /* 0x000fe4000001162d */
[----:B------:R-:W-:Y:S02]  /*3380*/  PRMT R109, R109, 0x5410, R48 ;  /* 0x000054106d6d7816 */ /* 0x000fe40000000030 */
[----:B------:R-:W-:-:S02]  /*3390*/  PRMT R111, R111, 0x5410, R50 ;  /* 0x000054106f6f7816 */ /* 0x000fc40000000032 */
[----:B------:R-:W-:Y:S02]  /*33a0*/  PRMT R107, R107, 0x5410, R46 ;  /* 0x000054106b6b7816 */ /* 0x000fe4000000002e */
[----:B------:R-:W-:Y:S02]  /*33b0*/  LOP3.LUT R45, R31, 0xffff0000, RZ, 0xc0, !PT ;  /* 0xffff00001f2d7812 */ /* 0x000fe400078ec0ff */
[----:B------:R-:W-:Y:S01]  /*33c0*/  PRMT R110, R110, 0x5410, R49 ;  /* 0x000054106e6e7816 */ /* 0x000fe20000000031 */
[----:B------:R-:W-:Y:S01]  /*33d0*/  IMAD.U32 R49, R107, 0x10000, RZ ;  /* 0x000100006b317824 */ /* 0x000fe200078e00ff */
[----:B------:R-:W-:Y:S02]  /*33e0*/  LOP3.LUT R31, R29, 0xffff0000, RZ, 0xc0, !PT ;  /* 0xffff00001d1f7812 */ /* 0x000fe400078ec0ff */
[----:B------:R-:W-:Y:S01]  /*33f0*/  LOP3.LUT R48, R109, 0xffff0000, RZ, 0xc0, !PT ;  /* 0xffff00006d307812 */ /* 0x000fe200078ec0ff */
[----:B------:R-:W-:Y:S01]  /*3400*/  IMAD.U32 R47, R110, 0x10000, RZ ;  /* 0x000100006e2f7824 */ /* 0x000fe200078e00ff */
[----:B------:R-:W-:Y:S01]  /*3410*/  LOP3.LUT R46, R111, 0xffff0000, RZ, 0xc0, !PT ;  /* 0xffff00006f2e7812 */ /* 0x000fe200078ec0ff */
[----:B------:R-:W-:Y:S01]  /*3420*/  IMAD.U32 R109, R109, 0x10000, RZ ;  /* 0x000100006d6d7824 */ /* 0x000fe200078e00ff */
[----:B------:R-:W-:Y:S01]  /*3430*/  LOP3.LUT R43, R30, 0xffff0000, RZ, 0xc0, !PT ;  /* 0xffff00001e2b7812 */ /* 0x000fe200078ec0ff */
[----:B------:R-:W-:-:S02]  /*3440*/  IMAD.U32 R30, R29, 0x10000, RZ ;  /* 0x000100001d1e7824 */ /* 0x000fc400078e00ff */
[C---:B------:R-:W-:Y:S01]  /*3450*/  FMUL.FTZ R51, R31.reuse, R48 ;  /* 0x000000301f337220 */ /* 0x040fe20000410000 */
[C---:B------:R-:W-:Y:S02]  /*3460*/  IMAD.U32 R29, R28.reuse, 0x10000, RZ ;  /* 0x000100001c1d7824 */ /* 0x040fe400078e00ff */
[-C--:B------:R-:W-:Y:S01]  /*3470*/  FMUL.FTZ R31, R31, R46.reuse ;  /* 0x0000002e1f1f7220 */ /* 0x080fe20000410000 */
[----:B------:R-:W-:Y:S01]  /*3480*/  LOP3.LUT R28, R28, 0xffff0000, RZ, 0xc0, !PT ;  /* 0xffff00001c1c7812 */ /* 0x000fe200078ec0ff */
[C---:B------:R-:W-:Y:S01]  /*3490*/  FMUL.FTZ R53, R43.reuse, R49 ;  /* 0x000000312b357220 */ /* 0x040fe20000410000 */
[-C--:B------:R-:W-:Y:S01]  /*34a0*/  FMUL.FTZ R43, R43, R47.reuse ;  /* 0x0000002f2b2b7220 */ /* 0x080fe20000410000 */
[----:B------:R-:W-:Y:S01]  /*34b0*/  LOP3.LUT R107, R107, 0xffff0000, RZ, 0xc0, !PT ;  /* 0xffff00006b6b7812 */ /* 0x000fe200078ec0ff */
[----:B------:R-:W-:Y:S01]  /*34c0*/  IMAD.U32 R111, R111, 0x10000, RZ ;  /* 0x000100006f6f7824 */ /* 0x000fe200078e00ff */
[----:B------:R-:W-:Y:S01]  /*34d0*/  LOP3.LUT R110, R110, 0xffff0000, RZ, 0xc0, !PT ;  /* 0xffff00006e6e7812 */ /* 0x000fe200078ec0ff */
[C---:B------:R-:W-:Y:S01]  /*34e0*/  FFMA.FTZ R51, R30.reuse, R46, -R51 ;  /* 0x0000002e1e337223 */ /* 0x040fe20000010833 */
[----:B------:R-:W-:Y:S01]  /*34f0*/  FFMA.FTZ R48, R30, R48, R31 ;  /* 0x000000301e307223 */ /* 0x000fe2000001001f */
[----:B------:R-:W-:Y:S01]  /*3500*/  FFMA.FTZ R53, R42, R47, -R53 ;  /* 0x0000002f2a357223 */ /* 0x000fe20000010835 */
[----:B------:R-:W-:Y:S01]  /*3510*/  FMUL.FTZ R30, R28, R109 ;  /* 0x0000006d1c1e7220 */ /* 0x000fe20000410000 */
[----:B------:R-:W-:Y:S01]  /*3520*/  FFMA.FTZ R42, R42, R49, R43 ;  /* 0x000000312a2a7223 */ /* 0x000fe2000001002b */
[----:B------:R-:W-:Y:S01]  /*3530*/  FMUL.FTZ R28, R28, R111 ;  /* 0x0000006f1c1c7220 */ /* 0x000fe20000410000 */
[C---:B------:R-:W-:Y:S01]  /*3540*/  FMUL.FTZ R31, R45.reuse, R107 ;  /* 0x0000006b2d1f7220 */ /* 0x040fe20000410000 */
[-C--:B------:R-:W-:Y:S01]  /*3550*/  FMUL.FTZ R46, R45, R110.reuse ;  /* 0x0000006e2d2e7220 */ /* 0x080fe20000410000 */
[C---:B------:R-:W-:Y:S01]  /*3560*/  FFMA.FTZ R30, R29.reuse, R111, -R30 ;  /* 0x0000006f1d1e7223 */ /* 0x040fe2000001081e */
[----:B------:R-:W-:Y:S01]  /*3570*/  FFMA.FTZ R29, R29, R109, R28 ;  /* 0x0000006d1d1d7223 */ /* 0x000fe2000001001c */
[C---:B------:R-:W-:Y:S01]  /*3580*/  FFMA.FTZ R31, R44.reuse, R110, -R31 ;  /* 0x0000006e2c1f7223 */ /* 0x040fe2000001081f */
[----:B------:R-:W-:Y:S01]  /*3590*/  FFMA.FTZ R46, R44, R107, R46 ;  /* 0x0000006b2c2e7223 */ /* 0x000fe2000001002e */
[----:B------:R-:W-:-:S02]  /*35a0*/  F2FP.BF16.F32.PACK_AB R48, R48, R51 ;  /* 0x000000333030723e */ /* 0x000fc400000010ff */
[----:B------:R-:W-:Y:S02]  /*35b0*/  F2FP.BF16.F32.PACK_AB R42, R42, R53 ;  /* 0x000000352a2a723e */ /* 0x000fe400000010ff */
[----:B------:R-:W-:Y:S01]  /*35c0*/  F2FP.BF16.F32.PACK_AB R28, R29, R30 ;  /* 0x0000001e1d1c723e */ /* 0x000fe200000010ff */
[----:B------:R-:W-:Y:S01]  /*35d0*/  IMAD.MOV.U32 R29, RZ, RZ, R48 ;  /* 0x000000ffff1d7224 */ /* 0x000fe200078e0030 */
[----:B------:R-:W-:Y:S01]  /*35e0*/  F2FP.BF16.F32.PACK_AB R31, R46, R31 ;  /* 0x0000001f2e1f723e */ /* 0x000fe200000010ff */
[----:B------:R-:W-:-:S07]  /*35f0*/  IMAD.MOV.U32 R30, RZ, RZ, R42 ;  /* 0x000000ffff1e7224 */ /* 0x000fce00078e002a */
.L_x_650:
[----:B------:R-:W-:Y:S05]  /*3600*/  BSYNC B2 ;  /* 0x0000000000027941 */ /* 0x000fea0003800000 */
.L_x_649:
[----:B--2---:R3:W-:Y:S02]  /*3610*/  STG.E.128 desc[UR40][R40.64], R28 ;  /* 0x0000001c28007986 */ /* 0x0047e4000c101d28 */
.L_x_648:
[----:B------:R-:W-:Y:S05]  /*3620*/  BSYNC B1 ;  /* 0x0000000000017941 */ /* 0x000fea0003800000 */
.L_x_647:
[----:B------:R-:W-:Y:S05]  /*3630*/  @P2 BRA `(.L_x_646) ;  /* 0x00000018008c2947 */ /* 0x000fea0003800000 */
[----:B-123--:R1:W2:Y:S01]  /*3640*/  LDS.128 R28, [R104+0x2000] ;  /* 0x00200000681c7984 */ /* 0x00e2a20000000c00 */
[----:B------:R-:W-:Y:S01]  /*3650*/  ISETP.GE.AND P4, PT, R202, R105, PT ;  /* 0x00000069ca00720c */ /* 0x000fe20003f86270 */
[----:B------:R-:W-:-:S12]  /*3660*/  BSSY B1, `(.L_x_651) ;  /* 0x0000030000017945 */ /* 0x000fd80003800000 */
[----:B-1----:R-:W-:Y:S05]  /*3670*/  @P4 BRA `(.L_x_652) ;  /* 0x0000000000b84947 */ /* 0x002fea0003800000 */
[----:B------:R-:W-:Y:S02]  /*3680*/  SHF.R.U32.HI R42, RZ, 0x10, R33 ;  /* 0x00000010ff2a7819 */ /* 0x000fe40000011621 */
[----:B------:R-:W-:Y:S02]  /*3690*/  SHF.R.U32.HI R44, RZ, 0x10, R35 ;  /* 0x00000010ff2c7819 */ /* 0x000fe40000011623 */
[----:B------:R-:W-:Y:S01]  /*36a0*/  SHF.R.U64 R43, R32, 0x10, R33 ;  /* 0x00000010202b7819 */ /* 0x000fe20000001221 */
[----:B--2---:R-:W-:Y:S01]  /*36b0*/  IMAD.U32 R32, R30, 0x10000, RZ ;  /* 0x000100001e207824 */ /* 0x004fe200078e00ff */
[----:B------:R-:W-:Y:S01]  /*36c0*/  SHF.R.U64 R45, R34, 0x10, R35 ;  /* 0x00000010222d7819 */ /* 0x000fe20000001223 */
[----:B------:R-:W-:Y:S01]  /*36d0*/  IMAD.U32 R34, R31, 0x10000, RZ ;  /* 0x000100001f227824 */ /* 0x000fe200078e00ff */
[----:B------:R-:W-:Y:S02]  /*36e0*/  PRMT R103, R103, 0x5410, R42 ;  /* 0x0000541067677816 */ /* 0x000fe4000000002a */
[----:B------:R-:W-:-:S02]  /*36f0*/  PRMT R101, R101, 0x5410, R44 ;  /* 0x0000541065657816 */ /* 0x000fc4000000002c */
[----:B------:R-:W-:Y:S02]  /*3700*/  PRMT R102, R102, 0x5410, R43 ;  /* 0x0000541066667816 */ /* 0x000fe4000000002b */
[----:B------:R-:W-:Y:S01]  /*3710*/  LOP3.LUT R33, R30, 0xffff0000, RZ, 0xc0, !PT ;  /* 0xffff00001e217812 */ /* 0x000fe200078ec0ff */
[----:B------:R-:W-:Y:S01]  /*3720*/  IMAD.U32 R43, R101, 0x10000, RZ ;  /* 0x00010000652b7824 */ /* 0x000fe200078e00ff */
[----:B------:R-:W-:Y:S01]  /*3730*/  LOP3.LUT R35, R31, 0xffff0000, RZ, 0xc0, !PT ;  /* 0xffff00001f237812 */ /* 0x000fe200078ec0ff */
[----:B------:R-:W-:Y:S01]  /*3740*/  IMAD.U32 R30, R29, 0x10000, RZ ;  /* 0x000100001d1e7824 */ /* 0x000fe200078e00ff */
[----:B------:R-:W-:Y:S01]  /*3750*/  PRMT R100, R100, 0x5410, R45 ;  /* 0x0000541064647816 */ /* 0x000fe2000000002d */
[----:B------:R-:W-:Y:S01]  /*3760*/  IMAD.U32 R45, R103, 0x10000, RZ ;  /* 0x00010000672d7824 */ /* 0x000fe200078e00ff */
[----:B------:R-:W-:Y:S01]  /*3770*/  LOP3.LUT R31, R29, 0xffff0000, RZ, 0xc0, !PT ;  /* 0xffff00001d1f7812 */ /* 0x000fe200078ec0ff */
[----:B------:R-:W-:Y:S01]  /*3780*/  IMAD.U32 R29, R28, 0x10000, RZ ;  /* 0x000100001c1d7824 */ /* 0x000fe200078e00ff */
[----:B------:R-:W-:Y:S01]  /*3790*/  LOP3.LUT R44, R102, 0xffff0000, RZ, 0xc0, !PT ;  /* 0xffff0000662c7812 */ /* 0x000fe200078ec0ff */
[C---:B------:R-:W-:Y:S01]  /*37a0*/  FMUL.FTZ R49, R33.reuse, R45 ;  /* 0x0000002d21317220 */ /* 0x040fe20000410000 */
[----:B------:R-:W-:Y:S01]  /*37b0*/  LOP3.LUT R42, R100, 0xffff0000, RZ, 0xc0, !PT ;  /* 0xffff0000642a7812 */ /* 0x000fe200078ec0ff */
[-C--:B------:R-:W-:Y:S01]  /*37c0*/  FMUL.FTZ R33, R33, R43.reuse ;  /* 0x0000002b21217220 */ /* 0x080fe20000410000 */
[----:B------:R-:W-:Y:S01]  /*37d0*/  LOP3.LUT R103, R103, 0xffff0000, RZ, 0xc0, !PT ;  /* 0xffff000067677812 */ /* 0x000fe200078ec0ff */
[----:B------:R-:W-:Y:S01]  /*37e0*/  FMUL.FTZ R47, R31, R44 ;  /* 0x0000002c1f2f7220 */ /* 0x000fe20000410000 */
[----:B------:R-:W-:Y:S01]  /*37f0*/  LOP3.LUT R101, R101, 0xffff0000, RZ, 0xc0, !PT ;  /* 0xffff000065657812 */ /* 0x000fe200078ec0ff */
[----:B------:R-:W-:Y:S01]  /*3800*/  FFMA.FTZ R49, R32, R43, -R49 ;  /* 0x0000002b20317223 */ /* 0x000fe20000010831 */
[-C--:B------:R-:W-:Y:S01]  /*3810*/  FMUL.FTZ R31, R31, R42.reuse ;  /* 0x0000002a1f1f7220 */ /* 0x080fe20000410000 */
[----:B------:R-:W-:Y:S01]  /*3820*/  LOP3.LUT R28, R28, 0xffff0000, RZ, 0xc0, !PT ;  /* 0xffff00001c1c7812 */ /* 0x000fe200078ec0ff */
[----:B------:R-:W-:Y:S01]  /*3830*/  FFMA.FTZ R47, R30, R42, -R47 ;  /* 0x0000002a1e2f7223 */ /* 0x000fe2000001082f */
[----:B------:R-:W-:Y:S01]  /*3840*/  FFMA.FTZ R32, R32, R45, R33 ;  /* 0x0000002d20207223 */ /* 0x000fe20000010021 */
[----:B------:R-:W-:-:S02]  /*3850*/  IMAD.U32 R102, R102, 0x10000, RZ ;  /* 0x0001000066667824 */ /* 0x000fc400078e00ff */
[C---:B------:R-:W-:Y:S01]  /*3860*/  FMUL.FTZ R33, R35.reuse, R103 ;  /* 0x0000006723217220 */ /* 0x040fe20000410000 */
[----:B------:R-:W-:Y:S02]  /*3870*/  IMAD.U32 R100, R100, 0x10000, RZ ;  /* 0x0001000064647824 */ /* 0x000fe400078e00ff */
[-C--:B------:R-:W-:Y:S01]  /*3880*/  FMUL.FTZ R42, R35, R101.reuse ;  /* 0x00000065232a7220 */ /* 0x080fe20000410000 */
[----:B------:R-:W-:Y:S01]  /*3890*/  FFMA.FTZ R44, R30, R44, R31 ;  /* 0x0000002c1e2c7223 */ /* 0x000fe2000001001f */
        /* <DEDUP_REMOVED lines=12> */
.L_x_652:
[----:B------:R-:W-:Y:S05]  /*3960*/  BSYNC B1 ;  /* 0x0000000000017941 */ /* 0x000fea0003800000 */
.L_x_651:
[----:B--2---:R1:W-:Y:S01]  /*3970*/  STG.E.128 desc[UR40][R40.64+0x40], R28 ;  /* 0x0000401c28007986 */ /* 0x0043e2000c101d28 */
[----:B------:R-:W-:Y:S05]  /*3980*/  BRA `(.L_x_646) ;  /* 0x0000001400b87947 */ /* 0x000fea0003800000 */
.L_x_630:
[----:B------:R-:W-:Y:S02]  /*3990*/  ISETP.GE.AND P3, PT, R217, R99, PT ;  /* 0x00000063d900720c */ /* 0x000fe40003f66270 */
[----:B------:R-:W-:Y:S02]  /*39a0*/  CS2R R34, SRZ ;  /* 0x0000000000227805 */ /* 0x000fe4000001ff00 */
[----:B------:R-:W-:Y:S02]  /*39b0*/  CS2R R32, SRZ ;  /* 0x0000000000207805 */ /* 0x000fe4000001ff00 */
[----:B------:R-:W-:-:S13]  /*39c0*/  ISETP.GE.OR P3, PT, R16, R105, P3 ;  /* 0x000000691000720c */ /* 0x000fda0001f66670 */
[----:B------:R-:W-:Y:S01]  /*39d0*/  @!P3 IADD3 R40, P4, P5, R36, R28, R73 ;  /* 0x0000001c2428b210 */ /* 0x000fe20007d9e049 */
[----:B------:R-:W0:Y:S03]  /*39e0*/  @!P3 LDC.64 R50, c[0x0][0x3e8] ;  /* 0x0000fa00ff32bb82 */ /* 0x000e260000000a00 */
[----:B------:R-:W-:Y:S02]  /*39f0*/  @!P3 IADD3.X R41, R87, R97, R72, P4, P5 ;  /* 0x000000615729b210 */ /* 0x000fe400027ea448 */
[----:B------:R-:W-:-:S03]  /*3a00*/  @!P3 IADD3 R44, P4, P5, R12, R30, R70 ;  /* 0x0000001e0c2cb210 */ /* 0x000fc60007d9e046 */
[----:B------:R-:W1:Y:S01]  /*3a10*/  @!P3 LDC.64 R48, c[0x0][0x400] ;  /* 0x00010000ff30bb82 */ /* 0x000e620000000a00 */
[----:B------:R-:W-:Y:S02]  /*3a20*/  @!P3 IADD3.X R45, R85, R108, R69, P4, P5 ;  /* 0x0000006c552db210 */ /* 0x000fe400027ea445 */
[----:B------:R-:W-:-:S04]  /*3a30*/  ISETP.GE.AND P4, PT, R19, R99, PT ;  /* 0x000000631300720c */ /* 0x000fc80003f86270 */
[----:B------:R-:W-:-:S13]  /*3a40*/  ISETP.GE.OR P4, PT, R16, R105, P4 ;  /* 0x000000691000720c */ /* 0x000fda0002786670 */
[----:B------:R-:W2:Y:S01]  /*3a50*/  @!P4 LDC.64 R52, c[0x0][0x3e8] ;  /* 0x0000fa00ff34cb82 */ /* 0x000ea20000000a00 */
[----:B------:R-:W-:-:S05]  /*3a60*/  @!P4 IADD3 R28, P5, R36, R28, RZ ;  /* 0x0000001c241cc210 */ /* 0x000fca0007fbe0ff */
[----:B------:R-:W-:Y:S02]  /*3a70*/  @!P4 IMAD.X R29, R97, 0x1, R87, P5 ;  /* 0x00000001611dc824 */ /* 0x000fe400028e0657 */
[----:B------:R-:W3:Y:S01]  /*3a80*/  @!P4 LDC.64 R54, c[0x0][0x400] ;  /* 0x00010000ff36cb82 */ /* 0x000ee20000000a00 */
[----:B--2---:R-:W-:-:S04]  /*3a90*/  @!P4 LEA R52, P5, R28, R52, 0x1 ;  /* 0x000000341c34c211 */ /* 0x004fc800078a08ff */
[----:B------:R-:W-:Y:S02]  /*3aa0*/  @!P4 LEA.HI.X R53, R28, R53, R29, 0x1, P5 ;  /* 0x000000351c35c211 */ /* 0x000fe400028f0c1d */
[----:B------:R-:W-:-:S05]  /*3ab0*/  @!P4 IADD3 R30, P5, R12, R30, RZ ;  /* 0x0000001e0c1ec210 */ /* 0x000fca0007fbe0ff */
[----:B------:R-:W-:Y:S01]  /*3ac0*/  @!P4 IMAD.X R28, R108, 0x1, R85, P5 ;  /* 0x000000016c1cc824 */ /* 0x000fe200028e0655 */
[----:B---3--:R-:W-:-:S04]  /*3ad0*/  @!P4 LEA R54, P5, R30, R54, 0x1 ;  /* 0x000000361e36c211 */ /* 0x008fc800078a08ff */
[----:B------:R-:W-:Y:S02]  /*3ae0*/  @!P4 LEA.HI.X R55, R30, R55, R28, 0x1, P5 ;  /* 0x000000371e37c211 */ /* 0x000fe400028f0c1c */
[----:B------:R-:W-:Y:S02]  /*3af0*/  CS2R R30, SRZ ;  /* 0x00000000001e7805 */ /* 0x000fe4000001ff00 */
[----:B------:R-:W-:Y:S01]  /*3b00*/  CS2R R28, SRZ ;  /* 0x00000000001c7805 */ /* 0x000fe2000001ff00 */
[----:B------:R-:W2:Y:S05]  /*3b10*/  @!P4 LDG.E.128 R32, desc[UR40][R54.64] ;  /* 0x000000283620c981 */ /* 0x000eaa000c1e1d00 */
[----:B------:R-:W3:Y:S01]  /*3b20*/  @!P4 LDG.E.128 R28, desc[UR40][R52.64] ;  /* 0x00000028341cc981 */ /* 0x000ee2000c1e1d00 */
[----:B0-----:R-:W-:-:S02]  /*3b30*/  @!P3 LEA R50, P4, R40, R50, 0x1 ;  /* 0x000000322832b211 */ /* 0x001fc400078808ff */
[----:B------:R-:W-:Y:S02]  /*3b40*/  CS2R R42, SRZ ;  /* 0x00000000002a7805 */ /* 0x000fe4000001ff00 */
[----:B------:R-:W-:Y:S02]  /*3b50*/  @!P3 LEA.HI.X R51, R40, R51, R41, 0x1, P4 ;  /* 0x000000332833b211 */ /* 0x000fe400020f0c29 */
[----:B------:R-:W-:Y:S02]  /*3b60*/  CS2R R40, SRZ ;  /* 0x0000000000287805 */ /* 0x000fe4000001ff00 */
[C---:B-1----:R-:W-:Y:S02]  /*3b70*/  @!P3 LEA R48, P4, R44.reuse, R48, 0x1 ;  /* 0x000000302c30b211 */ /* 0x042fe400078808ff */
[----:B------:R-:W-:Y:S02]  /*3b80*/  CS2R R46, SRZ ;  /* 0x00000000002e7805 */ /* 0x000fe4000001ff00 */
[----:B------:R-:W-:Y:S01]  /*3b90*/  @!P3 LEA.HI.X R49, R44, R49, R45, 0x1, P4 ;  /* 0x000000312c31b211 */ /* 0x000fe200020f0c2d */
[----:B------:R2:W4:Y:S01]  /*3ba0*/  @!P3 LDG.E.128 R40, desc[UR40][R50.64] ;  /* 0x000000283228b981 */ /* 0x000522000c1e1d00 */
[----:B------:R-:W-:-:S06]  /*3bb0*/  CS2R R44, SRZ ;  /* 0x00000000002c7805 */ /* 0x000fcc000001ff00 */
[----:B------:R0:W5:Y:S01]  /*3bc0*/  @!P3 LDG.E.128 R44, desc[UR40][R48.64] ;  /* 0x00000028302cb981 */ /* 0x000162000c1e1d00 */
[----:B------:R-:W-:Y:S02]  /*3bd0*/  ISETP.NE.AND P3, PT, R203, 0x3, PT ;  /* 0x00000003cb00780c */ /* 0x000fe40003f65270 */
[----:B------:R-:W-:Y:S01]  /*3be0*/  ISETP.GE.AND P4, PT, R16, R105, PT ;  /* 0x000000691000720c */ /* 0x000fe20003f86270 */
[----:B--2---:R-:W-:Y:S02]  /*3bf0*/  IMAD.MOV.U32 R50, RZ, RZ, R34 ;  /* 0x000000ffff327224 */ /* 0x004fe400078e0022 */
[----:B0-----:R-:W-:Y:S02]  /*3c00*/  IMAD.MOV.U32 R48, RZ, RZ, R35 ;  /* 0x000000ffff307224 */ /* 0x001fe400078e0023 */
[----:B------:R-:W-:Y:S02]  /*3c10*/  IMAD.MOV.U32 R49, RZ, RZ, R32 ;  /* 0x000000ffff317224 */ /* 0x000fe400078e0020 */
[----:B------:R-:W-:-:S02]  /*3c20*/  IMAD.MOV.U32 R51, RZ, RZ, R33 ;  /* 0x000000ffff337224 */ /* 0x000fc400078e0021 */
[----:B---3--:R-:W-:Y:S02]  /*3c30*/  IMAD.MOV.U32 R52, RZ, RZ, R30 ;  /* 0x000000ffff347224 */ /* 0x008fe400078e001e */
[----:B------:R-:W-:Y:S01]  /*3c40*/  IMAD.MOV.U32 R55, RZ, RZ, R29 ;  /* 0x000000ffff377224 */ /* 0x000fe200078e001d */
[----:B------:R-:W-:Y:S02]  /*3c50*/  PRMT R132, R50, 0x7610, R132 ;  /* 0x0000761032847816 */ /* 0x000fe40000000084 */
[----:B------:R-:W-:Y:S02]  /*3c60*/  PRMT R134, R48, 0x7610, R134 ;  /* 0x0000761030867816 */ /* 0x000fe40000000086 */
[----:B------:R-:W-:Y:S01]  /*3c70*/  PRMT R117, R117, 0x5410, R49 ;  /* 0x0000541075757816 */ /* 0x000fe20000000031 */
[----:B----4-:R-:W-:Y:S01]  /*3c80*/  IMAD.MOV.U32 R48, RZ, RZ, R42 ;  /* 0x000000ffff307224 */ /* 0x010fe200078e002a */
        /* <DEDUP_REMOVED lines=13> */
[----:B------:R-:W-:-:S02]  /*3d60*/  IMAD.MOV.U32 R49, RZ, RZ, R47 ;  /* 0x000000ffff317224 */ /* 0x000fc400078e002f */
[----:B------:R-:W-:Y:S02]  /*3d70*/  IMAD.MOV.U32 R50, RZ, RZ, R44 ;  /* 0x000000ffff327224 */ /* 0x000fe400078e002c */
[----:B------:R-:W-:Y:S01]  /*3d80*/  IMAD.MOV.U32 R51, RZ, RZ, R45 ;  /* 0x000000ffff337224 */ /* 0x000fe200078e002d */
[----:B------:R-:W-:Y:S02]  /*3d90*/  PRMT R125, R53, 0x7610, R125 ;  /* 0x00007610357d7816 */ /* 0x000fe4000000007d */
[----:B------:R-:W-:Y:S02]  /*3da0*/  PRMT R130, R54, 0x7610, R130 ;  /* 0x0000761036827816 */ /* 0x000fe40000000082 */
[----:B------:R-:W-:Y:S02]  /*3db0*/  PRMT R119, R48, 0x7610, R119 ;  /* 0x0000761030777816 */ /* 0x000fe40000000077 */
[----:B------:R-:W-:Y:S02]  /*3dc0*/  PRMT R120, R49, 0x7610, R120 ;  /* 0x0000761031787816 */ /* 0x000fe40000000078 */
[----:B------:R-:W-:-:S02]  /*3dd0*/  PRMT R121, R50, 0x7610, R121 ;  /* 0x0000761032797816 */ /* 0x000fc40000000079 */
[----:B------:R-:W-:Y:S01]  /*3de0*/  PRMT R122, R51, 0x7610, R122 ;  /* 0x00007610337a7816 */ /* 0x000fe2000000007a */
[----:B------:R-:W-:Y:S06]  /*3df0*/  @!P3 BRA `(.L_x_653) ;  /* 0x000000000004b947 */ /* 0x000fec0003800000 */
[----:B------:R-:W-:Y:S01]  /*3e00*/  BPT.TRAP 0x1 ;  /* 0x000000040000795c */ /* 0x000fe20000300000 */
.L_x_653:
[----:B------:R-:W-:Y:S01]  /*3e10*/  IMAD R97, R2, 0x8, R18 ;  /* 0x0000000802617824 */ /* 0x000fe200078e0212 */
[----:B------:R-:W-:Y:S01]  /*3e20*/  SHF.L.U32 R108, R201, 0x1f, RZ ;  /* 0x0000001fc96c7819 */ /* 0x000fe200000006ff */
[----:B------:R-:W0:Y:S01]  /*3e30*/  LDC R109, c[0x0][0x2f4] ;  /* 0x0000bd00ff6d7b82 */ /* 0x000e220000000800 */
[----:B------:R-:W-:Y:S01]  /*3e40*/  BSSY B1, `(.L_x_654) ;  /* 0x0000006000017945 */ /* 0x000fe20003800000 */
[----:B------:R-:W-:Y:S01]  /*3e50*/  IMAD.MOV.U32 R103, RZ, RZ, R107 ;  /* 0x000000ffff677224 */ /* 0x000fe200078e006b */
[----:B------:R-:W1:Y:S05]  /*3e60*/  SYNCS.PHASECHK.TRANS64.TRYWAIT P5, [R97+URZ+0x22890], R108 ;  /* 0x0228906c610075a7 */ /* 0x000e6a00080a017f */
[----:B------:R-:W2:Y:S01]  /*3e70*/  LDC.64 R104, c[0x0][0x300] ;  /* 0x0000c000ff687b82 */ /* 0x000ea20000000a00 */
[----:B0-----:R-:W-:Y:S01]  /*3e80*/  IMAD.IADD R111, R109, 0x1, -R78 ;  /* 0x000000016d6f7824 */ /* 0x001fe200078e0a4e */
[----:B-1----:R-:W-:Y:S06]  /*3e90*/  @!P5 BRA `(.L_x_655) ;  /* 0x0000013400fcd947 */ /* 0x002fec0003800000 */
.L_x_914:
[----:B------:R-:W-:Y:S05]  /*3ea0*/  BSYNC B1 ;  /* 0x0000000000017941 */ /* 0x000fea0003800000 */
.L_x_654:
[----:B------:R-:W-:Y:S01]  /*3eb0*/  ISETP.GE.OR P5, PT, R19, R99, P1 ;  /* 0x000000631300720c */ /* 0x000fe20000fa6670 */
[----:B------:R-:W-:-:S12]  /*3ec0*/  BSSY B1, `(.L_x_656) ;  /* 0x000007f000017945 */ /* 0x000fd80003800000 */
[----:B------:R-:W-:Y:S05]  /*3ed0*/  @P5 BRA `(.L_x_657) ;  /* 0x0000000400f45947 */ /* 0x000fea0003800000 */
[-C--:B--2---:R-:W-:Y:S01]  /*3ee0*/  IMAD R48, R220, R104.reuse, RZ ;  /* 0x00000068dc307224 */ /* 0x084fe200078e02ff */
[----:B------:R-:W-:Y:S01]  /*3ef0*/  BSSY B2, `(.L_x_658) ;  /* 0x000006f000027945 */ /* 0x000fe20003800000 */
[----:B------:R-:W-:-:S04]  /*3f00*/  IMAD.WIDE.U32 R106, R19, R104, R102 ;  /* 0x00000068136a7225 */ /* 0x000fc800078e0066 */
[----:B------:R-:W-:Y:S01]  /*3f10*/  IMAD R49, R19, R105, R48 ;  /* 0x0000006913317224 */ /* 0x000fe200078e0230 */
[----:B------:R-:W-:Y:S02]  /*3f20*/  SEL R48, R78, R111, !P0 ;  /* 0x0000006f4e307207 */ /* 0x000fe40004000000 */
[----:B------:R-:W-:Y:S01]  /*3f30*/  IADD3 R110, P5, P6, R4, R106, R90 ;  /* 0x0000006a046e7210 */ /* 0x000fe20007ebe05a */
[----:B------:R-:W-:Y:S01]  /*3f40*/  IMAD.IADD R114, R49, 0x1, R107 ;  /* 0x0000000131727824 */ /* 0x000fe200078e026b */
[----:B------:R-:W-:-:S04]  /*3f50*/  SHF.R.S32.HI R49, RZ, 0x1f, R48 ;  /* 0x0000001fff317819 */ /* 0x000fc80000011430 */
[----:B------:R-:W-:Y:S02]  /*3f60*/  LEA.HI R49, R49, R48, RZ, 0x4 ;  /* 0x0000003031317211 */ /* 0x000fe400078f20ff */
[----:B------:R-:W-:Y:S02]  /*3f70*/  IADD3.X R112, R3, R114, R91, P5, P6 ;  /* 0x0000007203707210 */ /* 0x000fe40002fec45b */
[----:B------:R-:W-:-:S05]  /*3f80*/  LEA.HI.SX32 R49, R49, R88, 0x1c ;  /* 0x0000005831317211 */ /* 0x000fca00078fe2ff */
[----:B------:R-:W-:-:S05]  /*3f90*/  IMAD.SHL.U32 R113, R49, 0x8, RZ ;  /* 0x0000000831717824 */ /* 0x000fca00078e00ff */
[----:B------:R-:W-:-:S04]  /*3fa0*/  LOP3.LUT R49, R71, 0x38, R113, 0xf8, !PT ;  /* 0x0000003847317812 */ /* 0x000fc800078ef871 */
[----:B------:R-:W-:Y:S01]  /*3fb0*/  LOP3.LUT R48, R49, R74, RZ, 0x3c, !PT ;  /* 0x0000004a31307212 */ /* 0x000fe200078e3cff */
[----:B------:R-:W-:-:S04]  /*3fc0*/  IMAD R49, R2, 0x1800, R92 ;  /* 0x0000180002317824 */ /* 0x000fc800078e025c */
[----:B------:R-:W-:Y:S02]  /*3fd0*/  IMAD R51, R207, 0x200, R48 ;  /* 0x00000200cf337824 */ /* 0x000fe400078e0230 */
[----:B------:R-:W-:Y:S02]  /*3fe0*/  IMAD R49, R49, 0x2, R18 ;  /* 0x0000000231317824 */ /* 0x000fe400078e0212 */
[----:B------:R-:W-:-:S04]  /*3ff0*/  IMAD R51, R2, 0x1800, R51 ;  /* 0x0000180002337824 */ /* 0x000fc800078e0233 */
[----:B------:R-:W-:Y:S02]  /*4000*/  IMAD R52, R51, 0x2, R18 ;  /* 0x0000000233347824 */ /* 0x000fe400078e0212 */
[----:B------:R-:W1:Y:S04]  /*4010*/  LDS.128 R48, [R49+0x1c400] ;  /* 0x01c4000031307984 */ /* 0x000e680000000c00 */
[----:B------:R-:W2:Y:S01]  /*4020*/  LDS.128 R52, [R52+0x1c400] ;  /* 0x01c4000034347984 */ /* 0x000ea20000000c00 */
[----:B------:R-:W-:Y:S05]  /*4030*/  @P4 BRA `(.L_x_659) ;  /* 0x0000000400684947 */ /* 0x000fea0003800000 */
[----:B------:R-:W-:Y:S02]  /*4040*/  SHF.R.U32.HI R124, RZ, 0x10, R29 ;  /* 0x00000010ff7c7819 */ /* 0x000fe4000001161d */
[----:B------:R-:W-:Y:S02]  /*4050*/  SHF.R.U32.HI R129, RZ, 0x10, R33 ;  /* 0x00000010ff817819 */ /* 0x000fe40000011621 */
[----:B------:R-:W-:Y:S01]  /*4060*/  SHF.R.U64 R123, R28, 0x10, R29 ;  /* 0x000000101c7b7819 */ /* 0x000fe2000000121d */
[----:B-1----:R-:W-:Y:S01]  /*4070*/  IMAD.U32 R29, R48, 0x10000, RZ ;  /* 0x00010000301d7824 */ /* 0x002fe200078e00ff */
[----:B------:R-:W-:Y:S01]  /*4080*/  SHF.R.U32.HI R127, RZ, 0x10, R31 ;  /* 0x00000010ff7f7819 */ /* 0x000fe2000001161f */
[----:B------:R-:W-:Y:S01]  /*4090*/  IMAD.U32 R28, R50, 0x10000, RZ ;  /* 0x00010000321c7824 */ /* 0x000fe200078e00ff */
[----:B------:R-:W-:Y:S02]  /*40a0*/  PRMT R124, R116, 0x5432, R124 ;  /* 0x00005432747c7816 */ /* 0x000fe4000000007c */
[----:B------:R-:W-:-:S02]  /*40b0*/  PRMT R129, R135, 0x5410, R129 ;  /* 0x0000541087817816 */ /* 0x000fc40000000081 */
[--C-:B------:R-:W-:Y:S01]  /*40c0*/  SHF.R.U64 R131, R34, 0x10, R35.reuse ;  /* 0x0000001022837819 */ /* 0x100fe20000001223 */
[----:B--2---:R-:W-:Y:S01]  /*40d0*/  IMAD.U32 R34, R52, 0x10000, RZ ;  /* 0x0001000034227824 */ /* 0x004fe200078e00ff */
[----:B------:R-:W-:Y:S01]  /*40e0*/  SHF.R.U32.HI R133, RZ, 0x10, R35 ;  /* 0x00000010ff857819 */ /* 0x000fe20000011623 */
[----:B------:R-:W-:Y:S01]  /*40f0*/  IMAD.U32 R35, R53, 0x10000, RZ ;  /* 0x0001000035237824 */ /* 0x000fe200078e00ff */
[----:B------:R-:W-:Y:S01]  /*4100*/  PRMT R123, R130, 0x5410, R123 ;  /* 0x00005410827b7816 */ /* 0x000fe2000000007b */
[----:B------:R-:W-:Y:S01]  /*4110*/  IMAD.U32 R130, R129, 0x10000, RZ ;  /* 0x0001000081827824 */ /* 0x000fe200078e00ff */
[----:B------:R-:W-:Y:S01]  /*4120*/  PRMT R127, R125, 0x5410, R127 ;  /* 0x000054107d7f7816 */ /* 0x000fe2000000007f */
[----:B------:R-:W-:Y:S01]  /*4130*/  IMAD.U32 R125, R124, 0x10000, RZ ;  /* 0x000100007c7d7824 */ /* 0x000fe200078e00ff */
[----:B------:R-:W-:Y:S01]  /*4140*/  PRMT R131, R132, 0x5410, R131 ;  /* 0x0000541084837816 */ /* 0x000fe20000000083 */
[-C--:B------:R-:W-:Y:S01]  /*4150*/  FMUL.FTZ R135, R35, R130.reuse ;  /* 0x0000008223877220 */ /* 0x080fe20000410000 */
[----:B------:R-:W-:Y:S01]  /*4160*/  SHF.R.U64 R126, R30, 0x10, R31 ;  /* 0x000000101e7e7819 */ /* 0x000fe2000000121f */
[----:B------:R-:W-:Y:S01]  /*4170*/  IMAD.U32 R30, R49, 0x10000, RZ ;  /* 0x00010000311e7824 */ /* 0x000fe200078e00ff */
[----:B------:R-:W-:Y:S01]  /*4180*/  LOP3.LUT R132, R129, 0xffff0000, RZ, 0xc0, !PT ;  /* 0xffff000081847812 */ /* 0x000fe200078ec0ff */
[-C--:B------:R-:W-:Y:S01]  /*4190*/  FMUL.FTZ R129, R35, R125.reuse ;  /* 0x0000007d23817220 */ /* 0x080fe20000410000 */
[----:B------:R-:W-:Y:S01]  /*41a0*/  PRMT R133, R134, 0x5410, R133 ;  /* 0x0000541086857816 */ /* 0x000fe20000000085 */
[C---:B------:R-:W-:Y:S01]  /*41b0*/  FFMA.FTZ R135, R30.reuse, R125, -R135 ;  /* 0x0000007d1e877223 */ /* 0x040fe20000010887 */
[----:B------:R-:W-:Y:S01]  /*41c0*/  LOP3.LUT R31, R49, 0xffff0000, RZ, 0xc0, !PT ;  /* 0xffff0000311f7812 */ /* 0x000fe200078ec0ff */
[----:B------:R-:W-:Y:S01]  /*41d0*/  FFMA.FTZ R129, R30, R130, R129 ;  /* 0x000000821e817223 */ /* 0x000fe20000010081 */
[----:B------:R-:W-:Y:S01]  /*41e0*/  LOP3.LUT R49, R53, 0xffff0000, RZ, 0xc0, !PT ;  /* 0xffff000035317812 */ /* 0x000fe200078ec0ff */
[----:B------:R-:W-:Y:S01]  /*41f0*/  IMAD.U32 R53, R55, 0x10000, RZ ;  /* 0x0001000037357824 */ /* 0x000fe200078e00ff */
[----:B------:R-:W-:Y:S01]  /*4200*/  LOP3.LUT R124, R124, 0xffff0000, RZ, 0xc0, !PT ;  /* 0xffff00007c7c7812 */ /* 0x000fe200078ec0ff */
[----:B------:R-:W-:Y:S01]  /*4210*/  IMAD.U32 R35, R133, 0x10000, RZ ;  /* 0x0001000085237824 */ /* 0x000fe200078e00ff */
[----:B------:R-:W-:Y:S01]  /*4220*/  SHF.R.U64 R128, R32, 0x10, R33 ;  /* 0x0000001020807819 */ /* 0x000fe20000001221 */
[----:B------:R-:W-:-:S02]  /*4230*/  IMAD.U32 R30, R127, 0x10000, RZ ;  /* 0x000100007f1e7824 */ /* 0x000fc400078e00ff */
[C---:B------:R-:W-:Y:S01]  /*4240*/  FMUL.FTZ R134, R49.reuse, R132 ;  /* 0x0000008431867220 */ /* 0x040fe20000410000 */
[----:B------:R-:W-:Y:S01]  /*4250*/  FMUL.FTZ R136, R49, R124 ;  /* 0x0000007c31887220 */ /* 0x000fe20000410000 */
[----:B------:R-:W-:Y:S01]  /*4260*/  IMAD.U32 R32, R51, 0x10000, RZ ;  /* 0x0001000033207824 */ /* 0x000fe200078e00ff */
[----:B------:R-:W-:Y:S01]  /*4270*/  LOP3.LUT R55, R55, 0xffff0000, RZ, 0xc0, !PT ;  /* 0xffff000037377812 */ /* 0x000fe200078ec0ff */
[-C--:B------:R-:W-:Y:S01]  /*4280*/  FMUL.FTZ R49, R53, R35.reuse ;  /* 0x0000002335317220 */ /* 0x080fe20000410000 */
[----:B------:R-:W-:Y:S01]  /*4290*/  LOP3.LUT R130, R133, 0xffff0000, RZ, 0xc0, !PT ;  /* 0xffff000085827812 */ /* 0x000fe200078ec0ff */
[----:B------:R-:W-:Y:S01]  /*42a0*/  FMUL.FTZ R138, R53, R30 ;  /* 0x0000001e358a7220 */ /* 0x000fe20000410000 */
[----:B------:R-:W-:Y:S01]  /*42b0*/  PRMT R128, R117, 0x5432, R128 ;  /* 0x0000543275807816 */ /* 0x000fe20000000080 */
[----:B------:R-:W-:Y:S01]  /*42c0*/  FFMA.FTZ R134, R31, R124, -R134 ;  /* 0x0000007c1f867223 */ /* 0x000fe20000010886 */
[----:B------:R-:W-:Y:S01]  /*42d0*/  LOP3.LUT R124, R127, 0xffff0000, RZ, 0xc0, !PT ;  /* 0xffff00007f7c7812 */ /* 0x000fe200078ec0ff */
[C---:B------:R-:W-:Y:S01]  /*42e0*/  FFMA.FTZ R125, R32.reuse, R30, -R49 ;  /* 0x0000001e207d7223 */ /* 0x040fe20000010831 */
[----:B------:R-:W-:Y:S01]  /*42f0*/  LOP3.LUT R33, R51, 0xffff0000, RZ, 0xc0, !PT ;  /* 0xffff000033217812 */ /* 0x000fe200078ec0ff */
[----:B------:R-:W-:Y:S01]  /*4300*/  FFMA.FTZ R138, R32, R35, R138 ;  /* 0x00000023208a7223 */ /* 0x000fe2000001008a */
[----:B------:R-:W-:Y:S01]  /*4310*/  FFMA.FTZ R136, R31, R132, R136 ;  /* 0x000000841f887223 */ /* 0x000fe20000010088 */
[----:B------:R-:W-:Y:S01]  /*4320*/  FMUL.FTZ R32, R55, R130 ;  /* 0x0000008237207220 */ /* 0x000fe20000410000 */
[----:B------:R-:W-:-:S02]  /*4330*/  IMAD.U32 R31, R128, 0x10000, RZ ;  /* 0x00010000801f7824 */ /* 0x000fc400078e00ff */
[-C--:B------:R-:W-:Y:S01]  /*4340*/  FMUL.FTZ R132, R55, R124.reuse ;  /* 0x0000007c37847220 */ /* 0x080fe20000410000 */
[----:B------:R-:W-:Y:S02]  /*4350*/  IMAD.U32 R30, R123, 0x10000, RZ ;  /* 0x000100007b1e7824 */ /* 0x000fe400078e00ff */
[----:B------:R-:W-:Y:S01]  /*4360*/  FFMA.FTZ R124, R33, R124, -R32 ;  /* 0x0000007c217c7223 */ /* 0x000fe20000010820 */
[-C--:B------:R-:W-:Y:S01]  /*4370*/  FMUL.FTZ R32, R34, R31.reuse ;  /* 0x0000001f22207220 */ /* 0x080fe20000410000 */
[----:B------:R-:W-:Y:S01]  /*4380*/  LOP3.LUT R52, R52, 0xffff0000, RZ, 0xc0, !PT ;  /* 0xffff000034347812 */ /* 0x000fe200078ec0ff */
[-C--:B------:R-:W-:Y:S01]  /*4390*/  FMUL.FTZ R34, R34, R30.reuse ;  /* 0x0000001e22227220 */ /* 0x080fe20000410000 */
[----:B------:R-:W-:Y:S01]  /*43a0*/  LOP3.LUT R123, R123, 0xffff0000, RZ, 0xc0, !PT ;  /* 0xffff00007b7b7812 */ /* 0x000fe200078ec0ff */
[----:B------:R-:W-:Y:S01]  /*43b0*/  FFMA.FTZ R32, R29, R30, -R32 ;  /* 0x0000001e1d207223 */ /* 0x000fe20000010820 */
[----:B------:R-:W-:Y:S01]  /*43c0*/  PRMT R126, R115, 0x5432, R126 ;  /* 0x00005432737e7816 */ /* 0x000fe2000000007e */
[----:B------:R-:W-:Y:S01]  /*43d0*/  IMAD.U32 R51, R54, 0x10000, RZ ;  /* 0x0001000036337824 */ /* 0x000fe200078e00ff */
[----:B------:R-:W-:Y:S01]  /*43e0*/  LOP3.LUT R48, R48, 0xffff0000, RZ, 0xc0, !PT ;  /* 0xffff000030307812 */ /* 0x000fe200078ec0ff */
[----:B------:R-:W-:Y:S01]  /*43f0*/  IMAD.U32 R30, R131, 0x10000, RZ ;  /* 0x00010000831e7824 */ /* 0x000fe200078e00ff */
[----:B------:R-:W-:Y:S01]  /*4400*/  LOP3.LUT R35, R128, 0xffff0000, RZ, 0xc0, !PT ;  /* 0xffff000080237812 */ /* 0x000fe200078ec0ff */
[----:B------:R-:W-:Y:S01]  /*4410*/  FFMA.FTZ R34, R29, R31, R34 ;  /* 0x0000001f1d227223 */ /* 0x000fe20000010022 */
[----:B------:R-:W-:Y:S01]  /*4420*/  LOP3.LUT R54, R54, 0xffff0000, RZ, 0xc0, !PT ;  /* 0xffff000036367812 */ /* 0x000fe200078ec0ff */
[----:B------:R-:W-:Y:S01]  /*4430*/  FMUL.FTZ R49, R52, R123 ;  /* 0x0000007b34317220 */ /* 0x000fe20000410000 */
[----:B------:R-:W-:Y:S01]  /*4440*/  LOP3.LUT R131, R131, 0xffff0000, RZ, 0xc0, !PT ;  /* 0xffff000083837812 */ /* 0x000fe200078ec0ff */
[C---:B------:R-:W-:Y:S01]  /*4450*/  IMAD.U32 R29, R126.reuse, 0x10000, RZ ;  /* 0x000100007e1d7824 */ /* 0x040fe200078e00ff */
[----:B------:R-:W-:Y:S01]  /*4460*/  LOP3.LUT R31, R126, 0xffff0000, RZ, 0xc0, !PT ;  /* 0xffff00007e1f7812 */ /* 0x000fe200078ec0ff */
[----:B------:R-:W-:Y:S01]  /*4470*/  FFMA.FTZ R55, R33, R130, R132 ;  /* 0x0000008221377223 */ /* 0x000fe20000010084 */
[-C--:B------:R-:W-:Y:S01]  /*4480*/  FMUL.FTZ R33, R52, R35.reuse ;  /* 0x0000002334217220 */ /* 0x080fe20000410000 */
[----:B------:R-:W-:Y:S01]  /*4490*/  FFMA.FTZ R49, R48, R35, R49 ;  /* 0x0000002330317223 */ /* 0x000fe20000010031 */
[----:B------:R-:W-:Y:S01]  /*44a0*/  LOP3.LUT R50, R50, 0xffff0000, RZ, 0xc0, !PT ;  /* 0xffff000032327812 */ /* 0x000fe200078ec0ff */
[CC--:B------:R-:W-:Y:S01]  /*44b0*/  FMUL.FTZ R35, R51.reuse, R30.reuse ;  /* 0x0000001e33237220 */ /* 0x0c0fe20000410000 */
[C---:B------:R-:W-:Y:S01]  /*44c0*/  FMUL.FTZ R53, R54.reuse, R131 ;  /* 0x0000008336357220 */ /* 0x040fe20000410000 */
[----:B------:R-:W-:Y:S01]  /*44d0*/  FMUL.FTZ R51, R51, R29 ;  /* 0x0000001d33337220 */ /* 0x000fe20000410000 */
[----:B------:R-:W-:Y:S01]  /*44e0*/  FMUL.FTZ R54, R54, R31 ;  /* 0x0000001f36367220 */ /* 0x000fe20000410000 */
[----:B------:R-:W-:Y:S01]  /*44f0*/  FFMA.FTZ R35, R28, R29, -R35 ;  /* 0x0000001d1c237223 */ /* 0x000fe20000010823 */
[----:B------:R-:W-:Y:S01]  /*4500*/  FFMA.FTZ R33, R48, R123, -R33 ;  /* 0x0000007b30217223 */ /* 0x000fe20000010821 */
[----:B------:R-:W-:Y:S01]  /*4510*/  FFMA.FTZ R51, R28, R30, R51 ;  /* 0x0000001e1c337223 */ /* 0x000fe20000010033 */
[C---:B------:R-:W-:Y:S01]  /*4520*/  FFMA.FTZ R54, R50.reuse, R131, R54 ;  /* 0x0000008332367223 */ /* 0x040fe20000010036 */
[----:B------:R-:W-:Y:S01]  /*4530*/  FFMA.FTZ R28, R50, R31, -R53 ;  /* 0x0000001f321c7223 */ /* 0x000fe20000010835 */
[----:B------:R-:W-:-:S02]  /*4540*/  F2FP.BF16.F32.PACK_AB R134, R134, R135 ;  /* 0x000000878686723e */ /* 0x000fc400000010ff */
[----:B------:R-:W-:Y:S02]  /*4550*/  F2FP.BF16.F32.PACK_AB R124, R124, R125 ;  /* 0x0000007d7c7c723e */ /* 0x000fe400000010ff */
[----:B------:R-:W-:Y:S01]  /*4560*/  F2FP.BF16.F32.PACK_AB R52, R49, R34 ;  /* 0x000000223134723e */ /* 0x000fe200000010ff */
[----:B------:R-:W-:Y:S01]  /*4570*/  IMAD.MOV.U32 R49, RZ, RZ, R134 ;  /* 0x000000ffff317224 */ /* 0x000fe200078e0086 */
[----:B------:R-:W-:Y:S01]  /*4580*/  F2FP.BF16.F32.PACK_AB R54, R54, R51 ;  /* 0x000000333636723e */ /* 0x000fe200000010ff */
[----:B------:R-:W-:Y:S01]  /*4590*/  IMAD.MOV.U32 R51, RZ, RZ, R124 ;  /* 0x000000ffff337224 */ /* 0x000fe200078e007c */
[----:B------:R-:W-:Y:S02]  /*45a0*/  F2FP.BF16.F32.PACK_AB R53, R136, R129 ;  /* 0x000000818835723e */ /* 0x000fe400000010ff */
[----:B------:R-:W-:Y:S02]  /*45b0*/  F2FP.BF16.F32.PACK_AB R55, R55, R138 ;  /* 0x0000008a3737723e */ /* 0x000fe400000010ff */
[----:B------:R-:W-:-:S02]  /*45c0*/  F2FP.BF16.F32.PACK_AB R48, R33, R32 ;  /* 0x000000202130723e */ /* 0x000fc400000010ff */
[----:B------:R-:W-:-:S07]  /*45d0*/  F2FP.BF16.F32.PACK_AB R50, R28, R35 ;  /* 0x000000231c32723e */ /* 0x000fce00000010ff */
.L_x_659:
[----:B------:R-:W-:Y:S05]  /*45e0*/  BSYNC B2 ;  /* 0x0000000000027941 */ /* 0x000fea0003800000 */
.L_x_658:
[----:B------:R-:W-:Y:S02]  /*45f0*/  ISETP.GE.AND P5, PT, R113, R109, PT ;  /* 0x0000006d7100720c */ /* 0x000fe40003fa6270 */
[----:B------:R-:W-:-:S11]  /*4600*/  P2R R29, PR, RZ, 0x1 ;  /* 0x00000001ff1d7803 */ /* 0x000fd60000000000 */
[--C-:B------:R-:W-:Y:S02]  /*4610*/  @!P5 SHF.R.S32.HI R28, RZ, 0x1f, R113.reuse ;  /* 0x0000001fff1cd819 */ /* 0x100fe40000011471 */
[----:B------:R-:W-:-:S04]  /*4620*/  @!P5 IADD3 R106, P0, P6, R4, R106, R113 ;  /* 0x0000006a046ad210 */ /* 0x000fc80007e1e071 */
[----:B------:R-:W-:Y:S02]  /*4630*/  @!P5 IADD3.X R114, R3, R114, R28, P0, P6 ;  /* 0x000000720372d210 */ /* 0x000fe400007ec41c */
[CC--:B------:R-:W-:Y:S02]  /*4640*/  LEA R28, P6, R110.reuse, R100.reuse, 0x1 ;  /* 0x000000646e1c7211 */ /* 0x0c0fe400078c08ff */
[----:B------:R-:W-:Y:S02]  /*4650*/  ISETP.NE.AND P0, PT, R29, RZ, PT ;  /* 0x000000ff1d00720c */ /* 0x000fe40003f05270 */
[----:B------:R-:W-:Y:S02]  /*4660*/  LEA.HI.X R29, R110, R101, R112, 0x1, P6 ;  /* 0x000000656e1d7211 */ /* 0x000fe400030f0c70 */
[----:B------:R-:W-:-:S03]  /*4670*/  @!P5 LEA R30, P6, R106, R100, 0x1 ;  /* 0x000000646a1ed211 */ /* 0x000fc600078c08ff */
[----:B-1----:R1:W-:Y:S01]  /*4680*/  STG.E.128 desc[UR40][R28.64], R48 ;  /* 0x000000301c007986 */ /* 0x0023e2000c101d28 */
[----:B------:R-:W-:-:S05]  /*4690*/  @!P5 LEA.HI.X R31, R106, R101, R114, 0x1, P6 ;  /* 0x000000656a1fd211 */ /* 0x000fca00030f0c72 */
[----:B--2---:R1:W-:Y:S04]  /*46a0*/  @!P5 STG.E.128 desc[UR40][R30.64], R52 ;  /* 0x000000341e00d986 */ /* 0x0043e8000c101d28 */
.L_x_657:
[----:B------:R-:W-:Y:S05]  /*46b0*/  BSYNC B1 ;  /* 0x0000000000017941 */ /* 0x000fea0003800000 */
.L_x_656:
[----:B------:R-:W-:Y:S01]  /*46c0*/  ISETP.GE.OR P5, PT, R217, R99, P1 ;  /* 0x00000063d900720c */ /* 0x000fe20000fa6670 */
[-C--:B-12---:R-:W-:Y:S02]  /*46d0*/  IMAD R28, R75, R104.reuse, RZ ;  /* 0x000000684b1c7224 */ /* 0x086fe400078e02ff */
[----:B------:R-:W-:-:S04]  /*46e0*/  IMAD.WIDE.U32 R102, R217, R104, R102 ;  /* 0x00000068d9667225 */ /* 0x000fc800078e0066 */
[----:B------:R-:W-:-:S06]  /*46f0*/  IMAD R105, R217, R105, R28 ;  /* 0x00000069d9697224 */ /* 0x000fcc00078e021c */
[----:B------:R-:W-:Y:S05]  /*4700*/  @P5 BRA `(.L_x_646) ;  /* 0x0000000800585947 */ /* 0x000fea0003800000 */
[----:B------:R-:W-:Y:S01]  /*4710*/  IMAD.IADD R50, R103, 0x1, R105 ;  /* 0x0000000167327824 */ /* 0x000fe200078e0269 */
[----:B------:R-:W-:Y:S01]  /*4720*/  IADD3 R28, P5, P6, R4, R102, R90 ;  /* 0x00000066041c7210 */ /* 0x000fe20007ebe05a */
[----:B------:R-:W-:Y:S01]  /*4730*/  BSSY B1, `(.L_x_660) ;  /* 0x0000070000017945 */ /* 0x000fe20003800000 */
[----:B------:R-:W-:Y:S02]  /*4740*/  SEL R111, R78, R111, !P0 ;  /* 0x0000006f4e6f7207 */ /* 0x000fe40004000000 */
[----:B------:R-:W-:Y:S02]  /*4750*/  IADD3.X R29, R3, R50, R91, P5, P6 ;  /* 0x00000032031d7210 */ /* 0x000fe40002fec45b */
[C---:B------:R-:W-:Y:S02]  /*4760*/  LEA R48, P5, R28.reuse, R100, 0x1 ;  /* 0x000000641c307211 */ /* 0x040fe400078a08ff */
[----:B------:R-:W-:Y:S02]  /*4770*/  SHF.R.U32.HI R30, RZ, 0x3, R206 ;  /* 0x00000003ff1e7819 */ /* 0x000fe400000116ce */
[----:B------:R-:W-:-:S02]  /*4780*/  LEA.HI.X R49, R28, R101, R29, 0x1, P5 ;  /* 0x000000651c317211 */ /* 0x000fc400028f0c1d */
[----:B------:R-:W-:-:S04]  /*4790*/  SHF.R.S32.HI R28, RZ, 0x1f, R111 ;  /* 0x0000001fff1c7819 */ /* 0x000fc8000001146f */
[----:B------:R-:W-:-:S04]  /*47a0*/  LEA.HI R111, R28, R111, RZ, 0x4 ;  /* 0x0000006f1c6f7211 */ /* 0x000fc800078f20ff */
[----:B------:R-:W-:-:S05]  /*47b0*/  LEA.HI.SX32 R51, R111, R88, 0x1c ;  /* 0x000000586f337211 */ /* 0x000fca00078fe2ff */
[----:B------:R-:W-:-:S05]  /*47c0*/  IMAD.SHL.U32 R51, R51, 0x8, RZ ;  /* 0x0000000833337824 */ /* 0x000fca00078e00ff */
[----:B------:R-:W-:-:S04]  /*47d0*/  LOP3.LUT R28, R206, 0x38, R51, 0xf8, !PT ;  /* 0x00000038ce1c7812 */ /* 0x000fc800078ef833 */
[----:B------:R-:W-:-:S05]  /*47e0*/  LOP3.LUT R29, R28, R30, RZ, 0x3c, !PT ;  /* 0x0000001e1c1d7212 */ /* 0x000fca00078e3cff */
[----:B------:R-:W-:Y:S02]  /*47f0*/  IMAD.IADD R31, R208, 0x1, R29 ;  /* 0x00000001d01f7824 */ /* 0x000fe400078e021d */
[C---:B------:R-:W-:Y:S02]  /*4800*/  IMAD R29, R2.reuse, 0x1800, R93 ;  /* 0x00001800021d7824 */ /* 0x040fe400078e025d */
[----:B------:R-:W-:Y:S02]  /*4810*/  IMAD R31, R2, 0x1800, R31 ;  /* 0x00001800021f7824 */ /* 0x000fe400078e021f */
[--C-:B------:R-:W-:Y:S02]  /*4820*/  IMAD R29, R29, 0x2, R18.reuse ;  /* 0x000000021d1d7824 */ /* 0x100fe400078e0212 */
[----:B------:R-:W-:-:S04]  /*4830*/  IMAD R32, R31, 0x2, R18 ;  /* 0x000000021f207824 */ /* 0x000fc800078e0212 */
[----:B------:R-:W1:Y:S04]  /*4840*/  LDS.128 R28, [R29+0x1c400] ;  /* 0x01c400001d1c7984 */ /* 0x000e680000000c00 */
[----:B------:R-:W2:Y:S01]  /*4850*/  LDS.128 R32, [R32+0x1c400] ;  /* 0x01c4000020207984 */ /* 0x000ea20000000c00 */
[----:B------:R-:W-:Y:S05]  /*4860*/  @P4 BRA `(.L_x_661) ;  /* 0x0000000400704947 */ /* 0x000fea0003800000 */
[----:B------:R-:W-:Y:S02]  /*4870*/  SHF.R.U32.HI R53, RZ, 0x10, R45 ;  /* 0x00000010ff357819 */ /* 0x000fe4000001162d */
[----:B------:R-:W-:Y:S02]  /*4880*/  SHF.R.U32.HI R55, RZ, 0x10, R41 ;  /* 0x00000010ff377819 */ /* 0x000fe40000011629 */
[----:B------:R-:W-:Y:S02]  /*4890*/  PRMT R122, R122, 0x5410, R53 ;  /* 0x000054107a7a7816 */ /* 0x000fe40000000035 */
[----:B------:R-:W-:Y:S02]  /*48a0*/  SHF.R.U32.HI R105, RZ, 0x10, R43 ;  /* 0x00000010ff697819 */ /* 0x000fe4000001162b */
[----:B------:R-:W-:Y:S01]  /*48b0*/  SHF.R.U64 R54, R44, 0x10, R45 ;  /* 0x000000102c367819 */ /* 0x000fe2000000122d */
[----:B--2---:R-:W-:Y:S01]  /*48c0*/  IMAD.U32 R44, R33, 0x10000, RZ ;  /* 0x00010000212c7824 */ /* 0x004fe200078e00ff */
[----:B------:R-:W-:Y:S01]  /*48d0*/  PRMT R118, R118, 0x5410, R55 ;  /* 0x0000541076767816 */ /* 0x000fe20000000037 */
[----:B------:R-:W-:Y:S01]  /*48e0*/  IMAD.U32 R55, R122, 0x10000, RZ ;  /* 0x000100007a377824 */ /* 0x000fe200078e00ff */
[----:B------:R-:W-:-:S02]  /*48f0*/  SHF.R.U32.HI R107, RZ, 0x10, R47 ;  /* 0x00000010ff6b7819 */ /* 0x000fc4000001162f */
[----:B------:R-:W-:Y:S01]  /*4900*/  SHF.R.U64 R106, R40, 0x10, R41 ;  /* 0x00000010286a7819 */ /* 0x000fe20000001229 */
[----:B-1----:R-:W-:Y:S01]  /*4910*/  IMAD.U32 R40, R29, 0x10000, RZ ;  /* 0x000100001d287824 */ /* 0x002fe200078e00ff */
[----:B------:R-:W-:Y:S01]  /*4920*/  SHF.R.U64 R52, R46, 0x10, R47 ;  /* 0x000000102e347819 */ /* 0x000fe2000000122f */
[----:B------:R-:W-:Y:S01]  /*4930*/  IMAD.U32 R53, R118, 0x10000, RZ ;  /* 0x0001000076357824 */ /* 0x000fe200078e00ff */
[----:B------:R-:W-:Y:S01]  /*4940*/  PRMT R116, R116, 0x5410, R105 ;  /* 0x0000541074747816 */ /* 0x000fe20000000069 */
[----:B------:R-:W-:Y:S01]  /*4950*/  FMUL.FTZ R105, R44, R55 ;  /* 0x000000372c697220 */ /* 0x000fe20000410000 */
[----:B------:R-:W-:Y:S01]  /*4960*/  PRMT R120, R120, 0x5410, R107 ;  /* 0x0000541078787816 */ /* 0x000fe2000000006b */
[-C--:B------:R-:W-:Y:S01]  /*4970*/  FMUL.FTZ R107, R44, R53.reuse ;  /* 0x000000352c6b7220 */ /* 0x080fe20000410000 */
[----:B------:R-:W-:Y:S01]  /*4980*/  PRMT R119, R119, 0x5410, R52 ;  /* 0x0000541077777816 */ /* 0x000fe20000000034 */
[----:B------:R-:W-:Y:S01]  /*4990*/  FFMA.FTZ R52, R40, R53, -R105 ;  /* 0x0000003528347223 */ /* 0x000fe20000010869 */
[----:B------:R-:W-:Y:S01]  /*49a0*/  LOP3.LUT R45, R33, 0xffff0000, RZ, 0xc0, !PT ;  /* 0xffff0000212d7812 */ /* 0x000fe200078ec0ff */
[----:B------:R-:W-:Y:S01]  /*49b0*/  IMAD.U32 R46, R35, 0x10000, RZ ;  /* 0x00010000232e7824 */ /* 0x000fe200078e00ff */
[----:B------:R-:W-:Y:S01]  /*49c0*/  LOP3.LUT R122, R122, 0xffff0000, RZ, 0xc0, !PT ;  /* 0xffff00007a7a7812 */ /* 0x000fe200078ec0ff */
[----:B------:R-:W-:Y:S01]  /*49d0*/  IMAD.U32 R105, R120, 0x10000, RZ ;  /* 0x0001000078697824 */ /* 0x000fe200078e00ff */
[----:B------:R-:W-:Y:S01]  /*49e0*/  LOP3.LUT R118, R118, 0xffff0000, RZ, 0xc0, !PT ;  /* 0xffff000076767812 */ /* 0x000fe200078ec0ff */
[----:B------:R-:W-:Y:S01]  /*49f0*/  IMAD.U32 R53, R116, 0x10000, RZ ;  /* 0x0001000074357824 */ /* 0x000fe200078e00ff */
[----:B------:R-:W-:Y:S01]  /*4a00*/  SHF.R.U64 R104, R42, 0x10, R43 ;  /* 0x000000102a687819 */ /* 0x000fe2000000122b */
[----:B------:R-:W-:Y:S01]  /*4a10*/  FFMA.FTZ R107, R40, R55, R107 ;  /* 0x00000037286b7223 */ /* 0x000fe2000001006b */
[----:B------:R-:W-:Y:S01]  /*4a20*/  LOP3.LUT R41, R29, 0xffff0000, RZ, 0xc0, !PT ;  /* 0xffff00001d297812 */ /* 0x000fe200078ec0ff */
[C---:B------:R-:W-:Y:S01]  /*4a30*/  IMAD.U32 R42, R32.reuse, 0x10000, RZ ;  /* 0x00010000202a7824 */ /* 0x040fe200078e00ff */
[----:B------:R-:W-:Y:S01]  /*4a40*/  LOP3.LUT R43, R32, 0xffff0000, RZ, 0xc0, !PT ;  /* 0xffff0000202b7812 */ /* 0x000fe200078ec0ff */
[C---:B------:R-:W-:Y:S01]  /*4a50*/  FMUL.FTZ R55, R46.reuse, R105 ;  /* 0x000000692e377220 */ /* 0x040fe20000410000 */
[----:B------:R-:W-:Y:S01]  /*4a60*/  IMAD.U32 R32, R31, 0x10000, RZ ;  /* 0x000100001f207824 */ /* 0x000fe200078e00ff */
[----:B------:R-:W-:Y:S01]  /*4a70*/  LOP3.LUT R47, R35, 0xffff0000, RZ, 0xc0, !PT ;  /* 0xffff0000232f7812 */ /* 0x000fe200078ec0ff */
[----:B------:R-:W-:Y:S01]  /*4a80*/  FMUL.FTZ R44, R45, R122 ;  /* 0x0000007a2d2c7220 */ /* 0x000fe20000410000 */
[----:B------:R-:W-:Y:S01]  /*4a90*/  PRMT R117, R117, 0x5410, R106 ;  /* 0x0000541075757816 */ /* 0x000fe2000000006a */
[-C--:B------:R-:W-:Y:S01]  /*4aa0*/  FMUL.FTZ R46, R46, R53.reuse ;  /* 0x000000352e2e7220 */ /* 0x080fe20000410000 */
[----:B------:R-:W-:Y:S01]  /*4ab0*/  LOP3.LUT R120, R120, 0xffff0000, RZ, 0xc0, !PT ;  /* 0xffff000078787812 */ /* 0x000fe200078ec0ff */
[-C--:B------:R-:W-:Y:S01]  /*4ac0*/  FMUL.FTZ R40, R45, R118.reuse ;  /* 0x000000762d287220 */ /* 0x080fe20000410000 */
        /* <DEDUP_REMOVED lines=12> */
[----:B------:R-:W-:Y:S02]  /*4b90*/  IMAD.U32 R29, R28, 0x10000, RZ ;  /* 0x000100001c1d7824 */ /* 0x000fe400078e00ff */
[C---:B------:R-:W-:Y:S01]  /*4ba0*/  FMUL.FTZ R41, R42.reuse, R32 ;  /* 0x000000202a297220 */ /* 0x040fe20000410000 */
[----:B------:R-:W-:Y:S01]  /*4bb0*/  PRMT R115, R115, 0x5410, R104 ;  /* 0x0000541073737816 */ /* 0x000fe20000000068 */
[-C--:B------:R-:W-:Y:S01]  /*4bc0*/  FMUL.FTZ R44, R42, R40.reuse ;  /* 0x000000282a2c7220 */ /* 0x080fe20000410000 */
[----:B------:R-:W-:Y:S01]  /*4bd0*/  LOP3.LUT R121, R121, 0xffff0000, RZ, 0xc0, !PT ;  /* 0xffff000079797812 */ /* 0x000fe200078ec0ff */
[----:B------:R-:W-:Y:S01]  /*4be0*/  FFMA.FTZ R41, R29, R40, R41 ;  /* 0x000000281d297223 */ /* 0x000fe20000010029 */
[----:B------:R-:W-:-:S02]  /*4bf0*/  IMAD.U32 R35, R34, 0x10000, RZ ;  /* 0x0001000022237824 */ /* 0x000fc400078e00ff */
[----:B------:R-:W-:Y:S01]  /*4c00*/  FFMA.FTZ R44, R29, R32, -R44 ;  /* 0x000000201d2c7223 */ /* 0x000fe2000001082c */
        /* <DEDUP_REMOVED lines=10> */
[----:B------:R-:W-:Y:S01]  /*4cb0*/  FMUL.FTZ R42, R35, R40 ;  /* 0x00000028232a7220 */ /* 0x000fe20000410000 */
[----:B------:R-:W-:Y:S01]  /*4cc0*/  LOP3.LUT R30, R30, 0xffff0000, RZ, 0xc0, !PT ;  /* 0xffff00001e1e7812 */ /* 0x000fe200078ec0ff */
[----:B------:R-:W-:Y:S01]  /*4cd0*/  FMUL.FTZ R29, R34, R119 ;  /* 0x00000077221d7220 */ /* 0x000fe20000410000 */
[-C--:B------:R-:W-:Y:S01]  /*4ce0*/  FMUL.FTZ R43, R43, R117.reuse ;  /* 0x000000752b2b7220 */ /* 0x080fe20000410000 */
[----:B------:R-:W-:Y:S01]  /*4cf0*/  FFMA.FTZ R33, R28, R117, -R33 ;  /* 0x000000751c217223 */ /* 0x000fe20000010821 */
[-C--:B------:R-:W-:Y:S01]  /*4d00*/  FMUL.FTZ R35, R35, R32.reuse ;  /* 0x0000002023237220 */ /* 0x080fe20000410000 */
[----:B------:R-:W-:Y:S01]  /*4d10*/  FMUL.FTZ R34, R34, R115 ;  /* 0x0000007322227220 */ /* 0x000fe20000410000 */
[----:B------:R-:W-:Y:S01]  /*4d20*/  FFMA.FTZ R28, R28, R121, R43 ;  /* 0x000000791c1c7223 */ /* 0x000fe2000001002b */
[C---:B------:R-:W-:Y:S01]  /*4d30*/  FFMA.FTZ R42, R31.reuse, R32, -R42 ;  /* 0x000000201f2a7223 */ /* 0x040fe2000001082a */
[----:B------:R-:W-:Y:S01]  /*4d40*/  FFMA.FTZ R35, R31, R40, R35 ;  /* 0x000000281f237223 */ /* 0x000fe20000010023 */
[C---:B------:R-:W-:Y:S01]  /*4d50*/  FFMA.FTZ R29, R30.reuse, R115, -R29 ;  /* 0x000000731e1d7223 */ /* 0x040fe2000001081d */
[----:B------:R-:W-:Y:S01]  /*4d60*/  FFMA.FTZ R34, R30, R119, R34 ;  /* 0x000000771e227223 */ /* 0x000fe20000010022 */
[----:B------:R-:W-:-:S02]  /*4d70*/  F2FP.BF16.F32.PACK_AB R45, R45, R52 ;  /* 0x000000342d2d723e */ /* 0x000fc400000010ff */
[----:B------:R-:W-:Y:S02]  /*4d80*/  F2FP.BF16.F32.PACK_AB R107, R122, R107 ;  /* 0x0000006b7a6b723e */ /* 0x000fe400000010ff */
[----:B------:R-:W-:Y:S02]  /*4d90*/  F2FP.BF16.F32.PACK_AB R46, R47, R46 ;  /* 0x0000002e2f2e723e */ /* 0x000fe400000010ff */
[----:B------:R-:W-:Y:S01]  /*4da0*/  F2FP.BF16.F32.PACK_AB R44, R33, R44 ;  /* 0x0000002c212c723e */ /* 0x000fe200000010ff */
[----:B------:R-:W-:Y:S01]  /*4db0*/  IMAD.MOV.U32 R33, RZ, RZ, R107 ;  /* 0x000000ffff217224 */ /* 0x000fe200078e006b */
[----:B------:R-:W-:Y:S02]  /*4dc0*/  F2FP.BF16.F32.PACK_AB R32, R28, R41 ;  /* 0x000000291c20723e */ /* 0x000fe400000010ff */
[----:B------:R-:W-:Y:S01]  /*4dd0*/  F2FP.BF16.F32.PACK_AB R30, R29, R42 ;  /* 0x0000002a1d1e723e */ /* 0x000fe200000010ff */
[----:B------:R-:W-:Y:S01]  /*4de0*/  IMAD.MOV.U32 R28, RZ, RZ, R44 ;  /* 0x000000ffff1c7224 */ /* 0x000fe200078e002c */
[----:B------:R-:W-:Y:S01]  /*4df0*/  F2FP.BF16.F32.PACK_AB R34, R34, R35 ;  /* 0x000000232222723e */ /* 0x000fe200000010ff */
[----:B------:R-:W-:Y:S01]  /*4e00*/  IMAD.MOV.U32 R29, RZ, RZ, R45 ;  /* 0x000000ffff1d7224 */ /* 0x000fe200078e002d */
[----:B------:R-:W-:Y:S01]  /*4e10*/  F2FP.BF16.F32.PACK_AB R31, R116, R55 ;  /* 0x00000037741f723e */ /* 0x000fe200000010ff */
[----:B------:R-:W-:-:S07]  /*4e20*/  IMAD.MOV.U32 R35, RZ, RZ, R46 ;  /* 0x000000ffff237224 */ /* 0x000fce00078e002e */
.L_x_661:
[----:B------:R-:W-:Y:S05]  /*4e30*/  BSYNC B1 ;  /* 0x0000000000017941 */ /* 0x000fea0003800000 */
.L_x_660:
[----:B-1----:R4:W-:Y:S01]  /*4e40*/  STG.E.128 desc[UR40][R48.64], R28 ;  /* 0x0000001c30007986 */ /* 0x0029e2000c101d28 */
[----:B------:R-:W-:-:S13]  /*4e50*/  ISETP.GE.AND P4, PT, R51, R109, PT ;  /* 0x0000006d3300720c */ /* 0x000fda0003f86270 */
[----:B------:R-:W-:Y:S05]  /*4e60*/  @P4 BRA `(.L_x_646) ;  /* 0x0000000000804947 */ /* 0x000fea0003800000 */
[--C-:B----4-:R-:W-:Y:S02]  /*4e70*/  SHF.R.S32.HI R28, RZ, 0x1f, R51.reuse ;  /* 0x0000001fff1c7819 */ /* 0x110fe40000011433 */
[----:B------:R-:W-:-:S04]  /*4e80*/  IADD3 R51, P4, P5, R4, R102, R51 ;  /* 0x0000006604337210 */ /* 0x000fc80007d9e033 */
[----:B------:R-:W-:Y:S02]  /*4e90*/  IADD3.X R50, R3, R50, R28, P4, P5 ;  /* 0x0000003203327210 */ /* 0x000fe400027ea41c */
[----:B------:R-:W-:-:S04]  /*4ea0*/  LEA R100, P4, R51, R100, 0x1 ;  /* 0x0000006433647211 */ /* 0x000fc800078808ff */
[----:B------:R-:W-:-:S05]  /*4eb0*/  LEA.HI.X R101, R51, R101, R50, 0x1, P4 ;  /* 0x0000006533657211 */ /* 0x000fca00020f0c32 */
[----:B--2---:R1:W-:Y:S01]  /*4ec0*/  STG.E.128 desc[UR40][R100.64], R32 ;  /* 0x0000002064007986 */ /* 0x0043e2000c101d28 */
[----:B------:R-:W-:Y:S05]  /*4ed0*/  BRA `(.L_x_646) ;  /* 0x0000000000647947 */ /* 0x000fea0003800000 */
.L_x_629:
[----:B------:R-:W-:-:S13]  /*4ee0*/  ISETP.NE.AND P3, PT, R203, 0x3, PT ;  /* 0x00000003cb00780c */ /* 0x000fda0003f65270 */
[----:B------:R-:W-:Y:S05]  /*4ef0*/  @!P3 BRA `(.L_x_662) ;  /* 0x000000000004b947 */ /* 0x000fea0003800000 */
[----:B------:R-:W-:Y:S01]  /*4f00*/  BPT.TRAP 0x1 ;  /* 0x000000040000795c */ /* 0x000fe20000300000 */
.L_x_662:
[----:B------:R-:W-:Y:S01]  /*4f10*/  IMAD R97, R2, 0x8, R18 ;  /* 0x0000000802617824 */ /* 0x000fe200078e0212 */
[----:B------:R-:W-:Y:S01]  /*4f20*/  SHF.L.U32 R108, R201, 0x1f, RZ ;  /* 0x0000001fc96c7819 */ /* 0x000fe200000006ff */
[----:B------:R-:W-:Y:S01]  /*4f30*/  IMAD R99, R26, -0x60, R60 ;  /* 0xffffffa01a637824 */ /* 0x000fe200078e023c */
[----:B------:R-:W-:Y:S02]  /*4f40*/  BSSY B1, `(.L_x_663) ;  /* 0x0000004000017945 */ /* 0x000fe40003800000 */
[----:B------:R-:W0:Y:S02]  /*4f50*/  SYNCS.PHASECHK.TRANS64.TRYWAIT P4, [R97+URZ+0x22890], R108 ;  /* 0x0228906c610075a7 */ /* 0x000e24000808017f */
[----:B------:R-:W-:Y:S01]  /*4f60*/  VIMNMX R99, R99, 0x60, PT ;  /* 0x0000006063637848 */ /* 0x000fe20003fe0100 */
[----:B0-----:R-:W-:Y:S06]  /*4f70*/  @!P4 BRA `(.L_x_664) ;  /* 0x0000012400d8c947 */ /* 0x001fec0003800000 */
.L_x_915:
[----:B------:R-:W-:Y:S05]  /*4f80*/  BSYNC B1 ;  /* 0x0000000000017941 */ /* 0x000fea0003800000 */
.L_x_663:
[-C--:B------:R-:W-:Y:S01]  /*4f90*/  ISETP.GE.AND P5, PT, R19, R99.reuse, PT ;  /* 0x000000631300720c */ /* 0x080fe20003fa6270 */
[----:B------:R-:W-:Y:S01]  /*4fa0*/  BSSY B1, `(.L_x_665) ;  /* 0x0000007000017945 */ /* 0x000fe20003800000 */
[----:B------:R-:W-:-:S11]  /*4fb0*/  ISETP.GE.AND P4, PT, R217, R99, PT ;  /* 0x00000063d900720c */ /* 0x000fd60003f86270 */
[----:B------:R-:W-:Y:S05]  /*4fc0*/  @P5 BRA `(.L_x_666) ;  /* 0x0000000000105947 */ /* 0x000fea0003800000 */
[----:B------:R-:W1:Y:S04]  /*4fd0*/  @!P1 LDS.128 R28, [R106] ;  /* 0x000000006a1c9984 */ /* 0x000e680000000c00 */
[----:B------:R-:W2:Y:S04]  /*4fe0*/  @!P2 LDS.128 R32, [R104] ;  /* 0x000000006820a984 */ /* 0x000ea80000000c00 */
[----:B-1----:R1:W-:Y:S04]  /*4ff0*/  @!P1 STG.E.128 desc[UR40][R42.64], R28 ;  /* 0x0000001c2a009986 */ /* 0x0023e8000c101d28 */
[----:B--2---:R1:W-:Y:S02]  /*5000*/  @!P2 STG.E.128 desc[UR40][R42.64+0x40], R32 ;  /* 0x000040202a00a986 */ /* 0x0043e4000c101d28 */
.L_x_666:
[----:B------:R-:W-:Y:S05]  /*5010*/  BSYNC B1 ;  /* 0x0000000000017941 */ /* 0x000fea0003800000 */
.L_x_665:
[----:B------:R-:W-:Y:S05]  /*5020*/  @P4 BRA `(.L_x_646) ;  /* 0x0000000000104947 */ /* 0x000fea0003800000 */
[----:B-1----:R-:W1:Y:S04]  /*5030*/  @!P1 LDS.128 R28, [R106+0x2000] ;  /* 0x002000006a1c9984 */ /* 0x002e680000000c00 */
[----:B------:R-:W2:Y:S04]  /*5040*/  @!P2 LDS.128 R32, [R104+0x2000] ;  /* 0x002000006820a984 */ /* 0x000ea80000000c00 */
[----:B-1----:R3:W-:Y:S04]  /*5050*/  @!P1 STG.E.128 desc[UR40][R40.64], R28 ;  /* 0x0000001c28009986 */ /* 0x0027e8000c101d28 */
[----:B--2---:R3:W-:Y:S02]  /*5060*/  @!P2 STG.E.128 desc[UR40][R40.64+0x40], R32 ;  /* 0x000040202800a986 */ /* 0x0047e4000c101d28 */
.L_x_646:
[----:B------:R-:W-:Y:S05]  /*5070*/  BSYNC B0 ;  /* 0x0000000000007941 */ /* 0x000fea0003800000 */
.L_x_628:
[----:B-1234-:R-:W1:Y:S01]  /*5080*/  S2R R28, SR_TID.X ;  /* 0x00000000001c7919 */ /* 0x01ee620000002100 */
[----:B------:R-:W-:Y:S01]  /*5090*/  @!PT LDS RZ, [RZ] ;  /* 0x00000000fffff984 */ /* 0x000fe20000000800 */
[----:B------:R-:W-:Y:S01]  /*50a0*/  @!PT LDS RZ, [RZ] ;  /* 0x00000000fffff984 */ /* 0x000fe20000000800 */
[----:B------:R-:W-:Y:S01]  /*50b0*/  @!PT LDS RZ, [RZ] ;  /* 0x00000000fffff984 */ /* 0x000fe20000000800 */
[----:B------:R-:W-:Y:S01]  /*50c0*/  @!PT LDS RZ, [RZ] ;  /* 0x00000000fffff984 */ /* 0x000fe20000000800 */
[----:B------:R2:W-:Y:S06]  /*50d0*/  MEMBAR.ALL.CTA ;  /* 0x0000000000007992 */ /* 0x0005ec0000008000 */
[----:B--2---:R-:W2:Y:S01]  /*50e0*/  FENCE.VIEW.ASYNC.S ;  /* 0x00000000000073c6 */ /* 0x004ea20000000000 */
[----:B------:R-:W-:Y:S05]  /*50f0*/  WARPSYNC.ALL ;  /* 0x0000000000007948 */ /* 0x000fea0003800000 */
[----:B------:R-:W-:Y:S01]  /*5100*/  BSSY B0, `(.L_x_667) ;  /* 0x0000009000007945 */ /* 0x000fe20003800000 */
[----:B-1----:R-:W-:Y:S01]  /*5110*/  LOP3.LUT R28, R28, 0x7f, RZ, 0xc0, !PT ;  /* 0x0000007f1c1c7812 */ /* 0x002fe200078ec0ff */
[----:B--2---:R1:W-:Y:S03]  /*5120*/  BAR.SYNC.DEFER_BLOCKING R76, 0x80 ;  /* 0x0002004c0000751d */ /* 0x0043e60000010000 */
[----:B------:R-:W-:-:S13]  /*5130*/  ISETP.NE.AND P4, PT, R28, RZ, PT ;  /* 0x000000ff1c00720c */ /* 0x000fda0003f85270 */
[----:B------:R-:W-:-:S05]  /*5140*/  @!P4 VIADD R28, R97, 0x228a0 ;  /* 0x000228a0611cc836 */ /* 0x000fca0000000000 */
[----:B------:R-:W-:-:S04]  /*5150*/  @!P4 PRMT R28, RZ, 0x654, R28 ;  /* 0x00000654ff1cc816 */ /* 0x000fc8000000001c */
[----:B------:R1:W-:Y:S01]  /*5160*/  @!P4 SYNCS.ARRIVE.TRANS64.RED.A1T0 RZ, [R28+URZ], RZ ;  /* 0x000000ff1cffc9a7 */ /* 0x0003e2000810043f */
[----:B------:R-:W-:Y:S05]  /*5170*/  @!P3 BRA `(.L_x_668) ;  /* 0x000000000004b947 */ /* 0x000fea0003800000 */
[----:B------:R-:W-:Y:S01]  /*5180*/  BPT.TRAP 0x1 ;  /* 0x000000040000795c */ /* 0x000fe20000300000 */
.L_x_668:
[----:B------:R-:W-:Y:S05]  /*5190*/  BSYNC B0 ;  /* 0x0000000000007941 */ /* 0x000fea0003800000 */
.L_x_667:
[----:B------:R-:W2:Y:S01]  /*51a0*/  SYNCS.PHASECHK.TRANS64.TRYWAIT P3, [R97+URZ+0x228b0], R108 ;  /* 0x0228b06c610075a7 */ /* 0x000ea2000806017f */
[----:B------:R-:W-:Y:S01]  /*51b0*/  ULDC UR44, c[0x0][0x320] ;  /* 0x0000c800002c7ab9 */ /* 0x000fe20000000800 */
[----:B------:R-:W-:Y:S01]  /*51c0*/  ULDC.64 UR38, c[0x0][0x328] ;  /* 0x0000ca0000267ab9 */ /* 0x000fe20000000a00 */
[----:B------:R-:W-:Y:S01]  /*51d0*/  ULDC.64 UR36, c[0x0][0x318] ;  /* 0x0000c60000247ab9 */ /* 0x000fe20000000a00 */
[----:B------:R-:W-:Y:S01]  /*51e0*/  BSSY B0, `(.L_x_669) ;  /* 0x0000003000007945 */ /* 0x000fe20003800000 */
[----:B-1----:R-:W-:-:S03]  /*51f0*/  IMAD R28, R2, 0x6000, R79 ;  /* 0x00006000021c7824 */ /* 0x002fc600078e024f */
[----:B--2---:R-:W-:Y:S05]  /*5200*/  @!P3 BRA `(.L_x_670) ;  /* 0x000001240048b947 */ /* 0x004fea0003800000 */
.L_x_916:
[----:B------:R-:W-:Y:S05]  /*5210*/  BSYNC B0 ;  /* 0x0000000000007941 */ /* 0x000fea0003800000 */
.L_x_669:
[----:B------:R-:W-:Y:S01]  /*5220*/  ISETP.GE.AND P3, PT, R19, R99, PT ;  /* 0x000000631300720c */ /* 0x000fe20003f66270 */
[----:B------:R-:W-:Y:S01]  /*5230*/  IMAD.IADD R29, R77, 0x1, R28 ;  /* 0x000000014d1d7824 */ /* 0x000fe200078e021c */
[----:B------:R-:W-:Y:S01]  /*5240*/  BSSY B0, `(.L_x_671) ;  /* 0x0000025000007945 */ /* 0x000fe20003800000 */
[----:B------:R-:W-:Y:S02]  /*5250*/  IMAD R40, R28, 0x2, R24 ;  /* 0x000000021c287824 */ /* 0x000fe400078e0218 */
[----:B------:R-:W-:-:S04]  /*5260*/  IMAD.WIDE R32, R26, 0x60, R58 ;  /* 0x000000601a207825 */ /* 0x000fc800078e023a */
[----:B------:R-:W-:-:S04]  /*5270*/  IMAD R41, R29, 0x2, R24 ;  /* 0x000000021d297824 */ /* 0x000fc800078e0218 */
[----:B------:R-:W-:Y:S05]  /*5280*/  @P3 BRA `(.L_x_672) ;  /* 0x0000000000803947 */ /* 0x000fea0003800000 */
[----:B------:R-:W-:Y:S02]  /*5290*/  IMAD R31, R33, UR38, RZ ;  /* 0x00000026211f7c24 */ /* 0x000fe4000f8e02ff */
[----:B------:R-:W-:Y:S02]  /*52a0*/  IMAD.MOV.U32 R28, RZ, RZ, R6 ;  /* 0x000000ffff1c7224 */ /* 0x000fe400078e0006 */
[----:B------:R-:W-:Y:S02]  /*52b0*/  IMAD.MOV.U32 R29, RZ, RZ, R94 ;  /* 0x000000ffff1d7224 */ /* 0x000fe400078e005e */
[C---:B------:R-:W-:Y:S02]  /*52c0*/  IMAD R31, R32.reuse, UR39, R31 ;  /* 0x00000027201f7c24 */ /* 0x040fe4000f8e021f */
[----:B------:R-:W-:-:S04]  /*52d0*/  IMAD.WIDE.U32 R28, R32, UR38, R28 ;  /* 0x00000026201c7c25 */ /* 0x000fc8000f8e001c */
[----:B------:R-:W-:Y:S01]  /*52e0*/  IMAD.IADD R29, R29, 0x1, R31 ;  /* 0x000000011d1d7824 */ /* 0x000fe200078e021f */
[----:B------:R-:W-:-:S04]  /*52f0*/  LEA R34, P3, R28, UR36, 0x1 ;  /* 0x000000241c227c11 */ /* 0x000fc8000f8608ff */
[----:B------:R-:W-:Y:S02]  /*5300*/  LEA.HI.X R35, R28, UR37, R29, 0x1, P3 ;  /* 0x000000251c237c11 */ /* 0x000fe400098f0c1d */
[----:B------:R-:W-:-:S13]  /*5310*/  ISETP.GE.AND P3, PT, R16, UR44, PT ;  /* 0x0000002c10007c0c */ /* 0x000fda000bf66270 */
[----:B------:R-:W2:Y:S04]  /*5320*/  @!P3 LDS.128 R28, [R40] ;  /* 0x00000000281cb984 */ /* 0x000ea80000000c00 */
[----:B--2---:R-:W-:Y:S01]  /*5330*/  @!P3 STG.E.128 desc[UR40][R34.64], R28 ;  /* 0x0000001c2200b986 */ /* 0x004fe2000c101d28 */
[----:B------:R-:W-:-:S13]  /*5340*/  ISETP.GE.AND P3, PT, R62, UR44, PT ;  /* 0x0000002c3e007c0c */ /* 0x000fda000bf66270 */
[----:B------:R-:W2:Y:S04]  /*5350*/  @!P3 LDS.128 R28, [R41] ;  /* 0x00000000291cb984 */ /* 0x000ea80000000c00 */
[----:B--2---:R-:W-:Y:S01]  /*5360*/  @!P3 STG.E.128 desc[UR40][R34.64+0x40], R28 ;  /* 0x0000401c2200b986 */ /* 0x004fe2000c101d28 */
[----:B------:R-:W-:-:S13]  /*5370*/  ISETP.GE.AND P3, PT, R63, UR44, PT ;  /* 0x0000002c3f007c0c */ /* 0x000fda000bf66270 */
[----:B------:R-:W2:Y:S04]  /*5380*/  @!P3 LDS.128 R28, [R40+0x3000] ;  /* 0x00300000281cb984 */ /* 0x000ea80000000c00 */
        /* <DEDUP_REMOVED lines=10> */
[----:B------:R-:W-:-:S13]  /*5430*/  ISETP.NE.AND P3, PT, R96, RZ, PT ;  /* 0x000000ff6000720c */ /* 0x000fda0003f65270 */
[----:B------:R-:W2:Y:S04]  /*5440*/  @P3 LDS.128 R28, [R40+0x9000] ;  /* 0x00900000281c3984 */ /* 0x000ea80000000c00 */
[----:B--2---:R-:W-:Y:S01]  /*5450*/  @P3 STG.E.128 desc[UR40][R34.64+0x180], R28 ;  /* 0x0001801c22003986 */ /* 0x004fe2000c101d28 */
[----:B------:R-:W-:-:S13]  /*5460*/  ISETP.NE.AND P3, PT, R95, RZ, PT ;  /* 0x000000ff5f00720c */ /* 0x000fda0003f65270 */
[----:B------:R-:W2:Y:S04]  /*5470*/  @P3 LDS.128 R28, [R41+0x9000] ;  /* 0x00900000291c3984 */ /* 0x000ea80000000c00 */
[----:B--2---:R2:W-:Y:S02]  /*5480*/  @P3 STG.E.128 desc[UR40][R34.64+0x1c0], R28 ;  /* 0x0001c01c22003986 */ /* 0x0045e4000c101d28 */
.L_x_672:
[----:B------:R-:W-:Y:S05]  /*5490*/  BSYNC B0 ;  /* 0x0000000000007941 */ /* 0x000fea0003800000 */
.L_x_671:
[----:B------:R-:W-:Y:S01]  /*54a0*/  ISETP.GE.AND P3, PT, R217, R99, PT ;  /* 0x00000063d900720c */ /* 0x000fe20003f66270 */
[----:B------:R-:W-:-:S12]  /*54b0*/  BSSY B0, `(.L_x_673) ;  /* 0x0000024000007945 */ /* 0x000fd80003800000 */
[----:B------:R-:W-:Y:S05]  /*54c0*/  @P3 BRA `(.L_x_674) ;  /* 0x0000000000883947 */ /* 0x000fea0003800000 */
[----:B--2---:R-:W-:Y:S01]  /*54d0*/  IADD3 R31, P3, R32, 0x40, RZ ;  /* 0x00000040201f7810 */ /* 0x004fe20007f7e0ff */
[----:B------:R-:W-:Y:S02]  /*54e0*/  IMAD.MOV.U32 R28, RZ, RZ, R6 ;  /* 0x000000ffff1c7224 */ /* 0x000fe400078e0006 */
[----:B------:R-:W-:Y:S02]  /*54f0*/  IMAD.MOV.U32 R29, RZ, RZ, R94 ;  /* 0x000000ffff1d7224 */ /* 0x000fe400078e005e */
[----:B------:R-:W-:Y:S02]  /*5500*/  IMAD.X R32, RZ, RZ, R33, P3 ;  /* 0x000000ffff207224 */ /* 0x000fe400018e0621 */
[----:B------:R-:W-:-:S04]  /*5510*/  IMAD.WIDE.U32 R28, R31, UR38, R28 ;  /* 0x000000261f1c7c25 */ /* 0x000fc8000f8e001c */
[----:B------:R-:W-:-:S04]  /*5520*/  IMAD R32, R32, UR38, RZ ;  /* 0x0000002620207c24 */ /* 0x000fc8000f8e02ff */
[----:B------:R-:W-:Y:S01]  /*5530*/  IMAD R31, R31, UR39, R32 ;  /* 0x000000271f1f7c24 */ /* 0x000fe2000f8e0220 */
[----:B------:R-:W-:-:S03]  /*5540*/  LEA R32, P3, R28, UR36, 0x1 ;  /* 0x000000241c207c11 */ /* 0x000fc6000f8608ff */
[----:B------:R-:W-:-:S05]  /*5550*/  IMAD.IADD R29, R29, 0x1, R31 ;  /* 0x000000011d1d7824 */ /* 0x000fca00078e021f */
[----:B------:R-:W-:Y:S02]  /*5560*/  LEA.HI.X R33, R28, UR37, R29, 0x1, P3 ;  /* 0x000000251c217c11 */ /* 0x000fe400098f0c1d */
        /* <DEDUP_REMOVED lines=23> */
[----:B--2---:R3:W-:Y:S02]  /*56e0*/  @P3 STG.E.128 desc[UR40][R32.64+0x1c0], R28 ;  /* 0x0001c01c20003986 */ /* 0x0047e4000c101d28 */
.L_x_674:
[----:B------:R-:W-:Y:S05]  /*56f0*/  BSYNC B0 ;  /* 0x0000000000007941 */ /* 0x000fea0003800000 */
.L_x_673:
[----:B------:R-:W-:Y:S01]  /*5700*/  @!PT LDS RZ, [RZ] ;  /* 0x00000000fffff984 */ /* 0x000fe20000000800 */
[----:B------:R-:W-:Y:S01]  /*5710*/  @!PT LDS RZ, [RZ] ;  /* 0x00000000fffff984 */ /* 0x000fe20000000800 */
[----:B------:R-:W-:Y:S01]  /*5720*/  @!PT LDS RZ, [RZ] ;  /* 0x00000000fffff984 */ /* 0x000fe20000000800 */
[----:B------:R-:W-:Y:S01]  /*5730*/  @!PT LDS RZ, [RZ] ;  /* 0x00000000fffff984 */ /* 0x000fe20000000800 */
[----:B------:R4:W-:Y:S06]  /*5740*/  MEMBAR.ALL.CTA ;  /* 0x0000000000007992 */ /* 0x0009ec0000008000 */
[----:B----4-:R-:W4:Y:S02]  /*5750*/  FENCE.VIEW.ASYNC.S ;  /* 0x00000000000073c6 */ /* 0x010f240000000000 */
[----:B----4-:R4:W-:Y:S01]  /*5760*/  BAR.SYNC.DEFER_BLOCKING R76, 0x80 ;  /* 0x0002004c0000751d */ /* 0x0109e20000010000 */
[----:B------:R-:W-:Y:S01]  /*5770*/  ISETP.NE.AND P5, PT, R98, RZ, PT ;  /* 0x000000ff6200720c */ /* 0x000fe20003fa5270 */
[----:B------:R-:W-:-:S02]  /*5780*/  VIADD R2, R2, 0x1 ;  /* 0x0000000102027836 */ /* 0x000fc40000000000 */
[----:B01----:R-:W-:-:S03]  /*5790*/  @!P4 VIADD R97, R97, 0x228c0 ;  /* 0x000228c06161c836 */ /* 0x003fc60000000000 */
[C---:B------:R-:W-:Y:S02]  /*57a0*/  ISETP.NE.AND P3, PT, R2.reuse, 0x2, PT ;  /* 0x000000020200780c */ /* 0x040fe40003f65270 */
[----:B------:R-:W-:Y:S02]  /*57b0*/  @!P4 PRMT R97, RZ, 0x654, R97 ;  /* 0x00000654ff61c816 */ /* 0x000fe40000000061 */
[----:B--23--:R-:W-:Y:S02]  /*57c0*/  SEL R28, RZ, 0x1, P3 ;  /* 0x00000001ff1c7807 */ /* 0x00cfe40001800000 */
[----:B------:R-:W-:Y:S02]  /*57d0*/  SEL R2, R2, RZ, P3 ;  /* 0x000000ff02027207 */ /* 0x000fe40001800000 */
[----:B------:R-:W-:Y:S01]  /*57e0*/  LOP3.LUT R201, R201, R28, RZ, 0x3c, !PT ;  /* 0x0000001cc9c97212 */ /* 0x000fe200078e3cff */
[----:B------:R4:W-:Y:S01]  /*57f0*/  @!P4 SYNCS.ARRIVE.TRANS64.RED.A1T0 RZ, [R97+URZ], RZ ;  /* 0x000000ff61ffc9a7 */ /* 0x0009e2000810043f */
[----:B------:R-:W-:Y:S05]  /*5800*/  @P5 BRA `(.L_x_675) ;  /* 0xffffffc800c85947 */ /* 0x000fea000383ffff */
[----:B------:R-:W0:Y:S01]  /*5810*/  S2R R29, SR_TID.X ;  /* 0x00000000001d7919 */ /* 0x000e220000002100 */
[----:B------:R-:W-:Y:S02]  /*5820*/  PLOP3.LUT P0, PT, PT, PT, PT, 0x8, 0x0 ;  /* 0x000000000000781c */ /* 0x000fe40003f0e170 */
[----:B0-----:R-:W-:-:S04]  /*5830*/  SHF.R.U32.HI R29, RZ, 0x7, R29 ;  /* 0x00000007ff1d7819 */ /* 0x001fc8000001161d */
[----:B------:R-:W-:-:S13]  /*5840*/  ISETP.NE.AND P5, PT, R29, 0x1, PT ;  /* 0x000000011d00780c */ /* 0x000fda0003fa5270 */
[----:B------:R-:W-:Y:S06]  /*5850*/  @!P5 BAR.ARV 0x9, 0x100 ;  /* 0x024400000000db1d */ /* 0x000fec0000002000 */
.L_x_623:
[----:B------:R-:W-:Y:S02]  /*5860*/  ISETP.GE.AND P2, PT, R176, 0x1, PT ;  /* 0x00000001b000780c */ /* 0x000fe40003f46270 */
[----:B------:R-:W-:Y:S02]  /*5870*/  CS2R R4, SRZ ;  /* 0x0000000000047805 */ /* 0x000fe4000001ff00 */
[----:B------:R-:W-:Y:S01]  /*5880*/  PLOP3.LUT P1, PT, PT, PT, PT, 0x80, 0x0 ;  /* 0x000000000000781c */ /* 0x000fe20003f2f070 */
[----:B------:R-:W-:Y:S01]  /*5890*/  IMAD.MOV.U32 R0, RZ, RZ, RZ ;  /* 0x000000ffff007224 */ /* 0x000fe200078e00ff */
        /* <DEDUP_REMOVED lines=11> */
[----:B------:R-:W-:Y:S01]  /*5950*/  CS2R R124, SRZ ;  /* 0x00000000007c7805 */ /* 0x000fe2000001ff00 */
[----:B------:R-:W-:Y:S01]  /*5960*/  IMAD.MOV.U32 R179, RZ, RZ, RZ ;  /* 0x000000ffffb37224 */ /* 0x000fe200078e00ff */
        /* <DEDUP_REMOVED lines=8> */
[----:B----4-:R-:W-:Y:S02]  /*59f0*/  CS2R R96, SRZ ;  /* 0x0000000000607805 */ /* 0x010fe4000001ff00 */
        /* <DEDUP_REMOVED lines=15> */
[----:B------:R-:W-:Y:S01]  /*5af0*/  CS2R R6, SRZ ;  /* 0x0000000000067805 */ /* 0x000fe2000001ff00 */
[----:B------:R-:W-:Y:S01]  /*5b00*/  IMAD.MOV.U32 R3, RZ, RZ, RZ ;  /* 0x000000ffff037224 */ /* 0x000fe200078e00ff */
        /* <DEDUP_REMOVED lines=25> */
[----:B------:R-:W-:Y:S06]  /*5ca0*/  @P0 BRA `(.L_x_676) ;  /* 0x00000000000c0947 */ /* 0x000fec0003800000 */
[----:B------:R-:W0:Y:S01]  /*5cb0*/  FENCE.VIEW.ASYNC.G ;  /* 0x00000000000073c6 */ /* 0x000e220000000100 */
[----:B------:R-:W-:Y:S05]  /*5cc0*/  WARPSYNC.ALL ;  /* 0x0000000000007948 */ /* 0x000fea0003800000 */
[----:B0-----:R-:W-:Y:S06]  /*5cd0*/  BAR.ARV 0xc, 0x180 ;  /* 0x0306000000007b1d */ /* 0x001fec0000002000 */
.L_x_676:
[----:B------:R-:W-:Y:S01]  /*5ce0*/  CS2R R24, SRZ ;  /* 0x0000000000187805 */ /* 0x000fe2000001ff00 */
[----:B------:R-:W-:Y:S06]  /*5cf0*/  @!P2 BRA `(.L_x_677) ;  /* 0x000000740080a947 */ /* 0x000fec0003800000 */
[----:B------:R-:W-:-:S03]  /*5d00*/  UMOV UR4, 0xffffffff ;  /* 0xffffffff00047882 */ /* 0x000fc60000000000 */
[----:B------:R-:W-:Y:S05]  /*5d10*/  BRA.DIV UR4, `(.L_x_678) ;  /* 0x0000011a04987947 */ /* 0x000fea000b800000 */
[----:B------:R0:W1:Y:S02]  /*5d20*/  SHFL.IDX PT, R14, R234, RZ, 0x1f ;  /* 0x00001fffea0e7589 */ /* 0x00006400000e0000 */
.L_x_919:
[----:B-1----:R-:W-:Y:S01]  /*5d30*/  LEA.HI R0, R14, R14, RZ, 0x1 ;  /* 0x0000000e0e007211 */ /* 0x002fe200078f08ff */
[----:B------:R-:W-:Y:S01]  /*5d40*/  VIADD R24, R18, 0x18400 ;  /* 0x0001840012187836 */ /* 0x000fe20000000000 */
[----:B------:R-:W-:Y:S02]  /*5d50*/  BSSY B6, `(.L_x_679) ;  /* 0x0000018000067945 */ /* 0x000fe40003800000 */
[----:B------:R-:W-:Y:S02]  /*5d60*/  LOP3.LUT R3, R0, 0x1e, RZ, 0xc0, !PT ;  /* 0x0000001e00037812 */ /* 0x000fe400078ec0ff */
[----:B------:R-:W-:-:S03]  /*5d70*/  LOP3.LUT P0, RZ, R24, 0x1bf, RZ, 0xc0, !PT ;  /* 0x000001bf18ff7812 */ /* 0x000fc6000780c0ff */
[----:B------:R-:W-:-:S04]  /*5d80*/  IMAD.IADD R3, R14, 0x1, -R3 ;  /* 0x000000010e037824 */ /* 0x000fc800078e0a03 */
[----:B------:R-:W-:-:S05]  /*5d90*/  IMAD R3, R3, 0x2000, R24 ;  /* 0x0000200003037824 */ /* 0x000fca00078e0218 */
[----:B------:R-:W-:-:S04]  /*5da0*/  SHF.R.U32.HI R3, RZ, 0x4, R3 ;  /* 0x00000004ff037819 */ /* 0x000fc80000011603 */
[----:B------:R-:W-:Y:S01]  /*5db0*/  LOP3.LUT R28, R3, 0x3fff, RZ, 0xc0, !PT ;  /* 0x00003fff031c7812 */ /* 0x000fe200078ec0ff */
[----:B------:R-:W-:Y:S06]  /*5dc0*/  @!P0 BRA `(.L_x_680) ;  /* 0x0000000000408947 */ /* 0x000fec0003800000 */
[----:B------:R-:W-:Y:S01]  /*5dd0*/  MOV R0, 0x0 ;  /* 0x0000000000007802 */ /* 0x000fe20000000f00 */
[----:B------:R-:W-:Y:S01]  /*5de0*/  ULDC.64 UR4, c[0x4][0x98] ;  /* 0x0100260000047ab9 */ /* 0x000fe20000000a00 */
[----:B------:R-:W-:Y:S01]  /*5df0*/  ULDC.64 UR6, c[0x4][0xa0] ;  /* 0x0100280000067ab9 */ /* 0x000fe20000000a00 */
[----:B------:R-:W-:Y:S01]  /*5e00*/  IMAD.U32 R4, RZ, RZ, UR4 ;  /* 0x00000004ff047e24 */ /* 0x000fe2000f8e00ff */
[----:B------:R1:W2:Y:S01]  /*5e10*/  LDC.64 R14, c[0x4][R0] ;  /* 0x01000000000e7b82 */ /* 0x0002a20000000a00 */
        /* <DEDUP_REMOVED lines=8> */
[----:B-1----:R-:W-:-:S07]  /*5ea0*/  IMAD.MOV.U32 R13, RZ, RZ, RZ ;  /* 0x000000ffff0d7224 */ /* 0x002fce00078e00ff */
[----:B------:R-:W-:-:S07]  /*5eb0*/  LEPC R20, `(.L_x_680) ;  /* 0x000000001014794e */ /* 0x000fce0000000000 */
[----:B0-2--5:R-:W-:Y:S05]  /*5ec0*/  CALL.ABS.NOINC R14 ;  /* 0x000000000e007343 */ /* 0x025fea0003c00000 */
.L_x_680:
[----:B------:R-:W-:Y:S05]  /*5ed0*/  BSYNC B6 ;  /* 0x0000000000067941 */ /* 0x000fea0003800000 */
.L_x_679:
[----:B------:R-:W-:Y:S02]  /*5ee0*/  ULDC UR4, c[0x0][0x3f4] ;  /* 0x0000fd0000047ab9 */ /* 0x000fe40000000800 */
[----:B------:R-:W-:-:S13]  /*5ef0*/  ISETP.LT.AND P0, PT, RZ, UR4, PT ;  /* 0x00000004ff007c0c */ /* 0x000fda000bf01270 */
[----:B------:R-:W-:Y:S05]  /*5f00*/  @P0 BRA `(.L_x_681) ;  /* 0x00000000003c0947 */ /* 0x000fea0003800000 */
[----:B------:R-:W-:-:S04]  /*5f10*/  LEA.HI R0, R218, R218, RZ, 0x1 ;  /* 0x000000dada007211 */ /* 0x000fc800078f08ff */
[----:B------:R-:W-:-:S05]  /*5f20*/  LOP3.LUT R3, R0, 0xfffffffe, RZ, 0xc0, !PT ;  /* 0xfffffffe00037812 */ /* 0x000fca00078ec0ff */
[----:B------:R-:W-:-:S05]  /*5f30*/  IMAD.IADD R3, R218, 0x1, -R3 ;  /* 0x00000001da037824 */ /* 0x000fca00078e0a03 */
[----:B------:R-:W-:-:S04]  /*5f40*/  SHF.L.U32 R3, R3, 0x1f, RZ ;  /* 0x0000001f03037819 */ /* 0x000fc800000006ff */
[----:B------:R1:W2:Y:S03]  /*5f50*/  SYNCS.PHASECHK.TRANS64.TRYWAIT P0, [R18+URZ+0x22800], R3 ;  /* 0x02280003120075a7 */ /* 0x0002a6000800017f */
[----:B--2---:R-:W-:Y:S05]  /*5f60*/  @!P0 NANOSLEEP.SYNCS 0x989680 ;  /* 0x009896800000895d */ /* 0x004fea0003900000 */
[----:B------:R-:W2:Y:S01]  /*5f70*/  @!P0 SYNCS.PHASECHK.TRANS64 P0, [R18+URZ+0x22800], R3 ;  /* 0x02280003120085a7 */ /* 0x000ea2000800007f */
[----:B------:R-:W-:Y:S04]  /*5f80*/  BSSY B0, `(.L_x_682) ;  /* 0x0000006000007945 */ /* 0x000fe80003800000 */
[----:B--2---:R-:W-:Y:S05]  /*5f90*/  @P0 BRA `(.L_x_683) ;  /* 0x0000000000100947 */ /* 0x004fea0003800000 */
.L_x_684:
[----:B--2---:R2:W3:Y:S02]  /*5fa0*/  SYNCS.PHASECHK.TRANS64.TRYWAIT P0, [R18+URZ+0x22800], R3 ;  /* 0x02280003120075a7 */ /* 0x0044e4000800017f */
[----:B---3--:R-:W-:Y:S05]  /*5fb0*/  @!P0 NANOSLEEP.SYNCS 0x989680 ;  /* 0x009896800000895d */ /* 0x008fea0003900000 */
[----:B------:R-:W3:Y:S02]  /*5fc0*/  @!P0 SYNCS.PHASECHK.TRANS64 P0, [R18+URZ+0x22800], R3 ;  /* 0x02280003120085a7 */ /* 0x000ee4000800007f */
[----:B---3--:R-:W-:Y:S05]  /*5fd0*/  @!P0 BRA `(.L_x_684) ;  /* 0xfffffffc00f08947 */ /* 0x008fea000383ffff */
.L_x_683:
[----:B------:R-:W-:Y:S05]  /*5fe0*/  BSYNC B0 ;  /* 0x0000000000007941 */ /* 0x000fea0003800000 */
.L_x_682:
[----:B------:R-:W-:Y:S05]  /*5ff0*/  BRA `(.L_x_685) ;  /* 0x0000002000847947 */ /* 0x000fea0003800000 */
.L_x_681:
[----:B-----5:R-:W-:Y:S01]  /*6000*/  SHF.R.S32.HI R0, RZ, 0x1f, R38 ;  /* 0x0000001fff007819 */ /* 0x020fe20000011426 */
[----:B------:R-:W-:Y:S01]  /*6010*/  ULDC.64 UR4, c[0x0][0x3f8] ;  /* 0x0000fe0000047ab9 */ /* 0x000fe20000000a00 */
[----:B------:R-:W-:Y:S01]  /*6020*/  ULDC.64 UR6, c[0x0][0x408] ;  /* 0x0001020000067ab9 */ /* 0x000fe20000000a00 */
[----:B------:R-:W-:Y:S01]  /*6030*/  LOP3.LUT P0, RZ, R24, 0x3ff, RZ, 0xc0, !PT ;  /* 0x000003ff18ff7812 */ /* 0x000fe2000780c0ff */
[----:B------:R-:W-:Y:S01]  /*6040*/  IMAD.WIDE.U32 R4, R38, UR4, RZ ;  /* 0x0000000426047c25 */ /* 0x000fe2000f8e00ff */
[----:B------:R-:W-:Y:S03]  /*6050*/  BSSY B6, `(.L_x_686) ;  /* 0x000001f000067945 */ /* 0x000fe60003800000 */
[C---:B------:R-:W-:Y:S02]  /*6060*/  IMAD R3, R0.reuse, UR4, RZ ;  /* 0x0000000400037c24 */ /* 0x040fe4000f8e02ff */
[----:B------:R-:W-:-:S02]  /*6070*/  IMAD R9, R0, UR6, RZ ;  /* 0x0000000600097c24 */ /* 0x000fc4000f8e02ff */
[C---:B------:R-:W-:Y:S01]  /*6080*/  IMAD R3, R38.reuse, UR5, R3 ;  /* 0x0000000526037c24 */ /* 0x040fe2000f8e0203 */
[----:B------:R-:W-:Y:S01]  /*6090*/  ULDC.64 UR4, c[0x0][0x3e8] ;  /* 0x0000fa0000047ab9 */ /* 0x000fe20000000a00 */
[----:B------:R-:W-:Y:S01]  /*60a0*/  IMAD.WIDE.U32 R6, R38, UR6, RZ ;  /* 0x0000000626067c25 */ /* 0x000fe2000f8e00ff */
[----:B------:R-:W-:-:S03]  /*60b0*/  LEA R24, P1, R4, UR4, 0x1 ;  /* 0x0000000404187c11 */ /* 0x000fc6000f8208ff */
[----:B------:R-:W-:Y:S01]  /*60c0*/  IMAD R9, R38, UR7, R9 ;  /* 0x0000000726097c24 */ /* 0x000fe2000f8e0209 */
[----:B------:R-:W-:Y:S01]  /*60d0*/  ULDC.64 UR6, c[0x0][0x400] ;  /* 0x0001000000067ab9 */ /* 0x000fe20000000a00 */
[----:B------:R-:W-:Y:S01]  /*60e0*/  IMAD.IADD R25, R3, 0x1, R5 ;  /* 0x0000000103197824 */ /* 0x000fe200078e0205 */
[----:B------:R-:W-:Y:S01]  /*60f0*/  LEA R26, P2, R6, UR6, 0x1 ;  /* 0x00000006061a7c11 */ /* 0x000fe2000f8408ff */
[----:B------:R-:W-:-:S03]  /*6100*/  IMAD.IADD R27, R9, 0x1, R7 ;  /* 0x00000001091b7824 */ /* 0x000fc600078e0207 */
[----:B------:R-:W-:Y:S02]  /*6110*/  LEA.HI.X R25, R4, UR5, R25, 0x1, P1 ;  /* 0x0000000504197c11 */ /* 0x000fe400088f0c19 */
[----:B------:R-:W-:Y:S01]  /*6120*/  LEA.HI.X R27, R6, UR7, R27, 0x1, P2 ;  /* 0x00000007061b7c11 */ /* 0x000fe200090f0c1b */
        /* <DEDUP_REMOVED lines=16> */
[----:B0-2---:R-:W-:Y:S05]  /*6230*/  CALL.ABS.NOINC R14 ;  /* 0x000000000e007343 */ /* 0x005fea0003c00000 */
.L_x_687:
[----:B------:R-:W-:Y:S05]  /*6240*/  BSYNC B6 ;  /* 0x0000000000067941 */ /* 0x000fea0003800000 */
.L_x_686:
[----:B------:R-:W-:Y:S01]  /*6250*/  ULDC.U8 UR4, c[0x0][0x410] ;  /* 0x0001040000047ab9 */ /* 0x000fe20000000000 */
[----:B------:R-:W-:Y:S01]  /*6260*/  BSSY B0, `(.L_x_688) ;  /* 0x00001f2000007945 */ /* 0x000fe20003800000 */
[----:B------:R-:W-:Y:S01]  /*6270*/  ISETP.NE.AND P0, PT, RZ, UR4, PT ;  /* 0x00000004ff007c0c */ /* 0x000fe2000bf05270 */
[----:B------:R-:W-:-:S12]  /*6280*/  IMAD R5, R89, 0x80, R19 ;  /* 0x0000008059057824 */ /* 0x000fd800078e0213 */
[----:B------:R-:W-:Y:S05]  /*6290*/  @!P0 BRA `(.L_x_689) ;  /* 0x0000000c00f88947 */ /* 0x000fea0003800000 */
[----:B------:R-:W-:-:S03]  /*62a0*/  UMOV UR4, 0xffffffff ;  /* 0xffffffff00047882 */ /* 0x000fc60000000000 */
[----:B------:R-:W-:Y:S05]  /*62b0*/  BRA.DIV UR4, `(.L_x_690) ;  /* 0x0000011604587947 */ /* 0x000fea000b800000 */
[----:B------:R1:W2:Y:S04]  /*62c0*/  SHFL.IDX PT, R0, R25, RZ, 0x1c1f ;  /* 0x001c1fff19007589 */ /* 0x0002a800000e0000 */
[----:B------:R1:W3:Y:S04]  /*62d0*/  SHFL.IDX PT, R3, R24, RZ, 0x1c1f ;  /* 0x001c1fff18037589 */ /* 0x0002e800000e0000 */
[----:B------:R1:W4:Y:S04]  /*62e0*/  SHFL.IDX PT, R4, R27, RZ, 0x1c1f ;  /* 0x001c1fff1b047589 */ /* 0x00032800000e0000 */
[----:B------:R1:W0:Y:S02]  /*62f0*/  SHFL.IDX PT, R14, R26, RZ, 0x1c1f ;  /* 0x001c1fff1a0e7589 */ /* 0x00022400000e0000 */
.L_x_925:
[----:B------:R-:W-:Y:S01]  /*6300*/  ULDC UR4, c[0x0][0x448] ;  /* 0x0001120000047ab9 */ /* 0x000fe20000000800 */
[----:B------:R-:W-:Y:S01]  /*6310*/  LEA.HI R6, R218, R218, RZ, 0x1 ;  /* 0x000000dada067211 */ /* 0x000fe200078f08ff */
[----:B------:R-:W-:Y:S01]  /*6320*/  IMAD R30, R39, UR4, RZ ;  /* 0x00000004271e7c24 */ /* 0x000fe2000f8e02ff */
[----:B------:R-:W-:Y:S01]  /*6330*/  BSSY B1, `(.L_x_691) ;  /* 0x0000020000017945 */ /* 0x000fe20003800000 */
[----:B------:R-:W-:Y:S01]  /*6340*/  IMAD.SHL.U32 R12, R226, 0x40, RZ ;  /* 0x00000040e20c7824 */ /* 0x000fe200078e00ff */
[----:B------:R-:W-:Y:S02]  /*6350*/  LOP3.LUT R9, R6, 0xfffffffe, RZ, 0xc0, !PT ;  /* 0xfffffffe06097812 */ /* 0x000fe400078ec0ff */
[----:B------:R-:W-:Y:S02]  /*6360*/  CS2R R6, SRZ ;  /* 0x0000000000067805 */ /* 0x000fe4000001ff00 */
[----:B------:R-:W-:Y:S02]  /*6370*/  ISETP.GE.AND P0, PT, R5, R30, PT ;  /* 0x0000001e0500720c */ /* 0x000fe40003f06270 */
[----:B------:R-:W-:-:S02]  /*6380*/  CS2R R10, SRZ ;  /* 0x00000000000a7805 */ /* 0x000fc4000001ff00 */
[----:B------:R-:W-:Y:S01]  /*6390*/  LOP3.LUT R29, R12, 0x1c0, RZ, 0xc0, !PT ;  /* 0x000001c00c1d7812 */ /* 0x000fe200078ec0ff */
[----:B------:R-:W-:Y:S01]  /*63a0*/  IMAD.IADD R5, R218, 0x1, -R9 ;  /* 0x00000001da057824 */ /* 0x000fe200078e0a09 */
[----:B------:R-:W-:Y:S02]  /*63b0*/  CS2R R8, SRZ ;  /* 0x0000000000087805 */ /* 0x000fe4000001ff00 */
[----:B------:R-:W-:Y:S02]  /*63c0*/  CS2R R12, SRZ ;  /* 0x00000000000c7805 */ /* 0x000fe4000001ff00 */
[----:B------:R-:W-:-:S03]  /*63d0*/  SHF.L.U32 R5, R5, 0x1f, RZ ;  /* 0x0000001f05057819 */ /* 0x000fc600000006ff */
[----:B------:R-:W-:Y:S05]  /*63e0*/  @P0 BRA `(.L_x_692) ;  /* 0x0000000000500947 */ /* 0x000fea0003800000 */
[----:B------:R-:W-:Y:S01]  /*63f0*/  ULDC UR4, c[0x0][0x3f4] ;  /* 0x0000fd0000047ab9 */ /* 0x000fe20000000800 */
[----:B---3--:R-:W-:Y:S01]  /*6400*/  IMAD.MOV.U32 R6, RZ, RZ, R3 ;  /* 0x000000ffff067224 */ /* 0x008fe200078e0003 */
[----:B------:R-:W-:Y:S01]  /*6410*/  ISETP.GE.AND P3, PT, R202, UR4, PT ;  /* 0x00000004ca007c0c */ /* 0x000fe2000bf66270 */
[----:B--2---:R-:W-:Y:S01]  /*6420*/  IMAD.MOV.U32 R7, RZ, RZ, R0 ;  /* 0x000000ffff077224 */ /* 0x004fe200078e0000 */
[----:B------:R-:W-:Y:S01]  /*6430*/  ISETP.GE.AND P2, PT, R22, UR4, PT ;  /* 0x0000000416007c0c */ /* 0x000fe2000bf46270 */
[----:B----4-:R-:W-:Y:S01]  /*6440*/  IMAD.MOV.U32 R15, RZ, RZ, R4 ;  /* 0x000000ffff0f7224 */ /* 0x010fe200078e0004 */
[----:B------:R-:W-:Y:S02]  /*6450*/  CS2R R10, SRZ ;  /* 0x00000000000a7805 */ /* 0x000fe4000001ff00 */
[----:B------:R-:W-:Y:S02]  /*6460*/  CS2R R12, SRZ ;  /* 0x00000000000c7805 */ /* 0x000fe4000001ff00 */
[----:B------:R-:W-:-:S05]  /*6470*/  CS2R R8, SRZ ;  /* 0x0000000000087805 */ /* 0x000fca000001ff00 */
[-C--:B-1----:R-:W-:Y:S02]  /*6480*/  @!P3 IADD3 R24, P0, R3, R232.reuse, RZ ;  /* 0x000000e80318b210 */ /* 0x082fe40007f1e0ff */
[----:B0-----:R-:W-:Y:S01]  /*6490*/  @!P3 IADD3 R26, P1, R14, R232, RZ ;  /* 0x000000e80e1ab210 */ /* 0x001fe20007f3e0ff */
[----:B------:R-:W-:Y:S01]  /*64a0*/  @!P2 IMAD.WIDE R20, R22, 0x2, R6 ;  /* 0x000000021614a825 */ /* 0x000fe200078e0206 */
[----:B------:R-:W-:-:S03]  /*64b0*/  CS2R R6, SRZ ;  /* 0x0000000000067805 */ /* 0x000fc6000001ff00 */
[----:B------:R-:W-:Y:S01]  /*64c0*/  @!P2 IMAD.WIDE R14, R22, 0x2, R14 ;  /* 0x00000002160ea825 */ /* 0x000fe200078e020e */
[----:B------:R0:W5:Y:S03]  /*64d0*/  @!P2 LD.E.64 R10, desc[UR40][R20.64] ;  /* 0x00000028140aa980 */ /* 0x000166000c101b00 */
[--C-:B------:R-:W-:Y:S01]  /*64e0*/  @!P3 IMAD.X R25, R0, 0x1, R231.reuse, P0 ;  /* 0x000000010019b824 */ /* 0x100fe200000e06e7 */
[----:B------:R0:W5:Y:S01]  /*64f0*/  @!P2 LD.E.64 R6, desc[UR40][R14.64] ;  /* 0x000000280e06a980 */ /* 0x000162000c101b00 */
[----:B------:R-:W-:-:S03]  /*6500*/  @!P3 IMAD.X R27, R4, 0x1, R231, P1 ;  /* 0x00000001041bb824 */ /* 0x000fc600008e06e7 */
[----:B------:R0:W5:Y:S04]  /*6510*/  @!P3 LD.E.64 R12, desc[UR40][R24.64] ;  /* 0x00000028180cb980 */ /* 0x000168000c101b00 */
[----:B------:R0:W5:Y:S02]  /*6520*/  @!P3 LD.E.64 R8, desc[UR40][R26.64] ;  /* 0x000000281a08b980 */ /* 0x000164000c101b00 */
.L_x_692:
[----:B------:R-:W-:Y:S05]  /*6530*/  BSYNC B1 ;  /* 0x0000000000017941 */ /* 0x000fea0003800000 */
.L_x_691:
[----:B------:R-:W1:Y:S01]  /*6540*/  SYNCS.PHASECHK.TRANS64.TRYWAIT P0, [R18+URZ+0x22800], R5 ;  /* 0x02280005120075a7 */ /* 0x000e62000800017f */
[----:B---3--:R-:W-:Y:S01]  /*6550*/  LOP3.LUT R3, R29, 0x18, R16, 0xf8, !PT ;  /* 0x000000181d037812 */ /* 0x008fe200078ef810 */
[----:B--2---:R-:W-:Y:S01]  /*6560*/  IMAD R0, R89, -0x80, R30 ;  /* 0xffffff8059007824 */ /* 0x004fe200078e021e */
[----:B----4-:R-:W-:Y:S01]  /*6570*/  SHF.R.U32.HI R4, RZ, 0x3, R29 ;  /* 0x00000003ff047819 */ /* 0x010fe2000001161d */
[--C-:B0----5:R-:W-:Y:S01]  /*6580*/  IMAD.MOV.U32 R14, RZ, RZ, R11.reuse ;  /* 0x000000ffff0e7224 */ /* 0x121fe200078e000b */
[----:B-1----:R-:W-:Y:S01]  /*6590*/  SHF.R.U64 R26, R10, 0x10, R11 ;  /* 0x000000100a1a7819 */ /* 0x002fe2000000120b */
[----:B------:R-:W-:Y:S01]  /*65a0*/  IMAD.MOV.U32 R15, RZ, RZ, R13 ;  /* 0x000000ffff0f7224 */ /* 0x000fe200078e000d */
[----:B------:R-:W-:Y:S01]  /*65b0*/  LOP3.LUT R30, R3, R4, RZ, 0x3c, !PT ;  /* 0x00000004031e7212 */ /* 0x000fe200078e3cff */
[----:B------:R-:W-:Y:S01]  /*65c0*/  IMAD.MOV.U32 R3, RZ, RZ, R10 ;  /* 0x000000ffff037224 */ /* 0x000fe200078e000a */
[----:B------:R-:W-:Y:S01]  /*65d0*/  SHF.R.U32.HI R27, RZ, 0x10, R11 ;  /* 0x00000010ff1b7819 */ /* 0x000fe2000001160b */
[----:B------:R-:W-:Y:S01]  /*65e0*/  IMAD.MOV.U32 R11, RZ, RZ, R12 ;  /* 0x000000ffff0b7224 */ /* 0x000fe200078e000c */
[----:B------:R-:W-:Y:S01]  /*65f0*/  SHF.R.U64 R24, R12, 0x10, R13 ;  /* 0x000000100c187819 */ /* 0x000fe2000000120d */
[----:B------:R-:W-:Y:S01]  /*6600*/  IMAD.MOV.U32 R10, RZ, RZ, R7 ;  /* 0x000000ffff0a7224 */ /* 0x000fe200078e0007 */
[----:B------:R-:W-:Y:S01]  /*6610*/  SHF.R.U32.HI R20, RZ, 0x10, R13 ;  /* 0x00000010ff147819 */ /* 0x000fe2000001160d */
[----:B------:R-:W-:Y:S01]  /*6620*/  IMAD.MOV.U32 R4, RZ, RZ, R6 ;  /* 0x000000ffff047224 */ /* 0x000fe200078e0006 */
[--C-:B------:R-:W-:Y:S01]  /*6630*/  SHF.R.U64 R25, R6, 0x10, R7.reuse ;  /* 0x0000001006197819 */ /* 0x100fe20000001207 */
[----:B------:R-:W-:Y:S01]  /*6640*/  BSSY B1, `(.L_x_693) ;  /* 0x0000013000017945 */ /* 0x000fe20003800000 */
[----:B------:R-:W-:Y:S01]  /*6650*/  SHF.R.U32.HI R21, RZ, 0x10, R7 ;  /* 0x00000010ff157819 */ /* 0x000fe20000011607 */
[--C-:B------:R-:W-:Y:S01]  /*6660*/  IMAD.MOV.U32 R7, RZ, RZ, R9.reuse ;  /* 0x000000ffff077224 */ /* 0x100fe200078e0009 */
[--C-:B------:R-:W-:Y:S01]  /*6670*/  SHF.R.U64 R13, R8, 0x10, R9.reuse ;  /* 0x00000010080d7819 */ /* 0x100fe20000001209 */
[----:B------:R-:W-:Y:S01]  /*6680*/  IMAD.MOV.U32 R6, RZ, RZ, R8 ;  /* 0x000000ffff067224 */ /* 0x000fe200078e0008 */
[----:B------:R-:W-:Y:S01]  /*6690*/  SHF.R.U32.HI R12, RZ, 0x10, R9 ;  /* 0x00000010ff0c7819 */ /* 0x000fe20000011609 */
[----:B------:R-:W-:Y:S01]  /*66a0*/  IMAD R9, R207, 0x200, R30 ;  /* 0x00000200cf097824 */ /* 0x000fe200078e021e */
[----:B------:R-:W-:-:S02]  /*66b0*/  VIMNMX R36, R0, 0x80, PT ;  /* 0x0000008000247848 */ /* 0x000fc40003fe0100 */
[----:B------:R-:W-:Y:S01]  /*66c0*/  PRMT R29, R3, 0x5410, R26 ;  /* 0x00005410031d7816 */ /* 0x000fe2000000001a */
[----:B------:R-:W-:Y:S01]  /*66d0*/  IMAD R0, R9, 0x2, R18 ;  /* 0x0000000209007824 */ /* 0x000fe200078e0212 */
[----:B------:R-:W-:Y:S02]  /*66e0*/  LOP3.LUT P2, RZ, R226, 0x4, RZ, 0xc0, !PT ;  /* 0x00000004e2ff7812 */ /* 0x000fe4000784c0ff */
[----:B------:R-:W-:Y:S01]  /*66f0*/  ISETP.GE.AND P1, PT, R19, R36, PT ;  /* 0x000000241300720c */ /* 0x000fe20003f26270 */
[----:B------:R-:W-:Y:S01]  /*6700*/  VIADD R3, R0, 0x18400 ;  /* 0x0001840000037836 */ /* 0x000fe20000000000 */
[----:B------:R-:W-:Y:S01]  /*6710*/  PRMT R27, R14, 0x5410, R27 ;  /* 0x000054100e1b7816 */ /* 0x000fe2000000001b */
[----:B------:R-:W-:Y:S01]  /*6720*/  VIADD R8, R0, 0x18440 ;  /* 0x0001844000087836 */ /* 0x000fe20000000000 */
[----:B------:R-:W-:Y:S02]  /*6730*/  PRMT R31, R11, 0x5410, R24 ;  /* 0x000054100b1f7816 */ /* 0x000fe40000000018 */
[----:B------:R-:W-:-:S02]  /*6740*/  PRMT R32, R15, 0x5410, R20 ;  /* 0x000054100f207816 */ /* 0x000fc40000000014 */
[----:B------:R-:W-:Y:S01]  /*6750*/  PRMT R25, R4, 0x5410, R25 ;  /* 0x0000541004197816 */ /* 0x000fe20000000019 */
[----:B------:R-:W-:Y:S06]  /*6760*/  @!P0 BRA `(.L_x_694) ;  /* 0x00000110009c8947 */ /* 0x000fec0003800000 */
.L_x_926:
[----:B------:R-:W-:Y:S05]  /*6770*/  BSYNC B1 ;  /* 0x0000000000017941 */ /* 0x000fea0003800000 */
.L_x_693:
[----:B------:R-:W-:Y:S01]  /*6780*/  BSSY B1, `(.L_x_695) ;  /* 0x0000059000017945 */ /* 0x000fe20003800000 */
[----:B------:R-:W-:Y:S01]  /*6790*/  PRMT R33, R10, 0x5410, R21 ;  /* 0x000054100a217816 */ /* 0x000fe20000000015 */
[----:B------:R-:W-:Y:S01]  /*67a0*/  @P2 VIADD R8, R3, 0xffffffc0 ;  /* 0xffffffc003082836 */ /* 0x000fe20000000000 */
[----:B------:R-:W-:Y:S02]  /*67b0*/  PRMT R34, R6, 0x5410, R13 ;  /* 0x0000541006227816 */ /* 0x000fe4000000000d */
[----:B------:R-:W-:Y:S01]  /*67c0*/  PRMT R35, R7, 0x5410, R12 ;  /* 0x0000541007237816 */ /* 0x000fe2000000000c */
[----:B------:R-:W-:Y:S06]  /*67d0*/  @P1 BRA `(.L_x_696) ;  /* 0x00000004004c1947 */ /* 0x000fec0003800000 */
[----:B------:R-:W1:Y:S01]  /*67e0*/  LDC R3, c[0x0][0x3f4] ;  /* 0x0000fd00ff037b82 */ /* 0x000e620000000800 */
[----:B------:R-:W-:Y:S01]  /*67f0*/  BSSY B2, `(.L_x_697) ;  /* 0x000002a000027945 */ /* 0x000fe20003800000 */
[-C--:B-1----:R-:W-:Y:S02]  /*6800*/  ISETP.GE.AND P0, PT, R22, R3.reuse, PT ;  /* 0x000000031600720c */ /* 0x082fe40003f06270 */
[----:B------:R-:W-:-:S11]  /*6810*/  ISETP.GE.AND P1, PT, R202, R3, PT ;  /* 0x00000003ca00720c */ /* 0x000fd60003f26270 */
[----:B------:R-:W-:Y:S05]  /*6820*/  @P0 BRA `(.L_x_698) ;  /* 0x0000000000980947 */ /* 0x000fea0003800000 */
[----:B0-----:R-:W0:Y:S01]  /*6830*/  LDS.128 R4, [R0+0x18400] ;  /* 0x0184000000047984 */ /* 0x001e220000000c00 */
[----:B------:R-:W-:Y:S01]  /*6840*/  IMAD.U32 R13, R25, 0x10000, RZ ;  /* 0x00010000190d7824 */ /* 0x000fe200078e00ff */
[C---:B------:R-:W-:Y:S01]  /*6850*/  LOP3.LUT R14, R29.reuse, 0xffff0000, RZ, 0xc0, !PT ;  /* 0xffff00001d0e7812 */ /* 0x040fe200078ec0ff */
[----:B------:R-:W-:Y:S01]  /*6860*/  IMAD.U32 R12, R29, 0x10000, RZ ;  /* 0x000100001d0c7824 */ /* 0x000fe200078e00ff */
[----:B------:R-:W-:Y:S01]  /*6870*/  LOP3.LUT R20, R25, 0xffff0000, RZ, 0xc0, !PT ;  /* 0xffff000019147812 */ /* 0x000fe200078ec0ff */
[C---:B0-----:R-:W-:Y:S01]  /*6880*/  IMAD.U32 R3, R4.reuse, 0x10000, RZ ;  /* 0x0001000004037824 */ /* 0x041fe200078e00ff */
[----:B------:R-:W-:Y:S01]  /*6890*/  LOP3.LUT R4, R4, 0xffff0000, RZ, 0xc0, !PT ;  /* 0xffff000004047812 */ /* 0x000fe200078ec0ff */
[C---:B------:R-:W-:Y:S01]  /*68a0*/  IMAD.U32 R9, R5.reuse, 0x10000, RZ ;  /* 0x0001000005097824 */ /* 0x040fe200078e00ff */
[----:B------:R-:W-:Y:S01]  /*68b0*/  LOP3.LUT R5, R5, 0xffff0000, RZ, 0xc0, !PT ;  /* 0xffff000005057812 */ /* 0x000fe200078ec0ff */
[C---:B------:R-:W-:Y:S01]  /*68c0*/  IMAD.U32 R10, R6.reuse, 0x10000, RZ ;  /* 0x00010000060a7824 */ /* 0x040fe200078e00ff */
[----:B------:R-:W-:Y:S01]  /*68d0*/  LOP3.LUT R6, R6, 0xffff0000, RZ, 0xc0, !PT ;  /* 0xffff000006067812 */ /* 0x000fe200078ec0ff */
[C---:B------:R-:W-:Y:S01]  /*68e0*/  FMUL.FTZ R24, R4.reuse, R13 ;  /* 0x0000000d04187220 */ /* 0x040fe20000410000 */
[----:B------:R-:W-:Y:S01]  /*68f0*/  FMUL.FTZ R4, R4, R12 ;  /* 0x0000000c04047220 */ /* 0x000fe20000410000 */
[----:B------:R-:W-:-:S02]  /*6900*/  IMAD.U32 R11, R7, 0x10000, RZ ;  /* 0x00010000070b7824 */ /* 0x000fc400078e00ff */
[----:B------:R-:W-:Y:S01]  /*6910*/  FMUL.FTZ R26, R5, R20 ;  /* 0x00000014051a7220 */ /* 0x000fe20000410000 */
[C---:B------:R-:W-:Y:S01]  /*6920*/  FFMA.FTZ R24, R3.reuse, R12, -R24 ;  /* 0x0000000c03187223 */ /* 0x040fe20000010818 */
[----:B------:R-:W-:Y:S01]  /*6930*/  FFMA.FTZ R13, R3, R13, R4 ;  /* 0x0000000d030d7223 */ /* 0x000fe20000010004 */
[-C--:B------:R-:W-:Y:S01]  /*6940*/  FMUL.FTZ R30, R5, R14.reuse ;  /* 0x0000000e051e7220 */ /* 0x080fe20000410000 */
[----:B------:R-:W-:Y:S01]  /*6950*/  LOP3.LUT R7, R7, 0xffff0000, RZ, 0xc0, !PT ;  /* 0xffff000007077812 */ /* 0x000fe200078ec0ff */
[C---:B------:R-:W-:Y:S01]  /*6960*/  IMAD.U32 R5, R33.reuse, 0x10000, RZ ;  /* 0x0001000021057824 */ /* 0x040fe200078e00ff */
[----:B------:R-:W-:Y:S01]  /*6970*/  LOP3.LUT R12, R33, 0xffff0000, RZ, 0xc0, !PT ;  /* 0xffff0000210c7812 */ /* 0x000fe200078ec0ff */
[C---:B------:R-:W-:Y:S01]  /*6980*/  IMAD.U32 R3, R27.reuse, 0x10000, RZ ;  /* 0x000100001b037824 */ /* 0x040fe200078e00ff */
[----:B------:R-:W-:Y:S01]  /*6990*/  LOP3.LUT R4, R27, 0xffff0000, RZ, 0xc0, !PT ;  /* 0xffff00001b047812 */ /* 0x000fe200078ec0ff */
[C---:B------:R-:W-:Y:S01]  /*69a0*/  FFMA.FTZ R26, R9.reuse, R14, -R26 ;  /* 0x0000000e091a7223 */ /* 0x040fe2000001081a */
[----:B------:R-:W-:Y:S01]  /*69b0*/  FFMA.FTZ R9, R9, R20, R30 ;  /* 0x0000001409097223 */ /* 0x000fe2000001001e */
[C---:B------:R-:W-:Y:S01]  /*69c0*/  FMUL.FTZ R15, R6.reuse, R5 ;  /* 0x00000005060f7220 */ /* 0x040fe20000410000 */
[-C--:B------:R-:W-:Y:S01]  /*69d0*/  FMUL.FTZ R14, R6, R3.reuse ;  /* 0x00000003060e7220 */ /* 0x080fe20000410000 */
        /* <DEDUP_REMOVED lines=8> */
[----:B------:R-:W-:Y:S02]  /*6a60*/  F2FP.BF16.F32.PACK_AB R6, R3, R6 ;  /* 0x000000060306723e */ /* 0x000fe400000010ff */
[----:B------:R-:W-:-:S05]  /*6a70*/  F2FP.BF16.F32.PACK_AB R7, R12, R7 ;  /* 0x000000070c07723e */ /* 0x000fca00000010ff */
[----:B------:R1:W-:Y:S02]  /*6a80*/  STS.128 [R0+0x18400], R4 ;  /* 0x0184000400007388 */ /* 0x0003e40000000c00 */
.L_x_698:
[----:B------:R-:W-:Y:S05]  /*6a90*/  BSYNC B2 ;  /* 0x0000000000027941 */ /* 0x000fea0003800000 */
.L_x_697:
[----:B------:R-:W-:Y:S05]  /*6aa0*/  @P1 BRA `(.L_x_696) ;  /* 0x0000000000981947 */ /* 0x000fea0003800000 */
[----:B01----:R-:W0:Y:S01]  /*6ab0*/  LDS.128 R4, [R8] ;  /* 0x0000000008047984 */ /* 0x003e220000000c00 */
[C---:B------:R-:W-:Y:S01]  /*6ac0*/  IMAD.U32 R13, R34.reuse, 0x10000, RZ ;  /* 0x00010000220d7824 */ /* 0x040fe200078e00ff */
        /* <DEDUP_REMOVED lines=35> */
[----:B------:R2:W-:Y:S02]  /*6d00*/  STS.128 [R8], R4 ;  /* 0x0000000408007388 */ /* 0x0005e40000000c00 */
.L_x_696:
[----:B------:R-:W-:Y:S05]  /*6d10*/  BSYNC B1 ;  /* 0x0000000000017941 */ /* 0x000fea0003800000 */
.L_x_695:
[----:B------:R-:W-:-:S13]  /*6d20*/  ISETP.GE.AND P0, PT, R217, R36, PT ;  /* 0x00000024d900720c */ /* 0x000fda0003f06270 */
[----:B------:R-:W-:Y:S05]  /*6d30*/  @P0 BRA `(.L_x_699) ;  /* 0x0000001400100947 */ /* 0x000fea0003800000 */
[----:B------:R-:W3:Y:S01]  /*6d40*/  LDC R3, c[0x0][0x3f4] ;  /* 0x0000fd00ff037b82 */ /* 0x000ee20000000800 */
[----:B------:R-:W-:Y:S01]  /*6d50*/  BSSY B1, `(.L_x_700) ;  /* 0x000002a000017945 */ /* 0x000fe20003800000 */
[-C--:B---3--:R-:W-:Y:S02]  /*6d60*/  ISETP.GE.AND P0, PT, R22, R3.reuse, PT ;  /* 0x000000031600720c */ /* 0x088fe40003f06270 */
[----:B------:R-:W-:-:S11]  /*6d70*/  ISETP.GE.AND P1, PT, R202, R3, PT ;  /* 0x00000003ca00720c */ /* 0x000fd60003f26270 */
[----:B------:R-:W-:Y:S05]  /*6d80*/  @P0 BRA `(.L_x_701) ;  /* 0x0000000000980947 */ /* 0x000fea0003800000 */
[----:B012---:R-:W0:Y:S01]  /*6d90*/  LDS.128 R4, [R0+0x1a400] ;  /* 0x01a4000000047984 */ /* 0x007e220000000c00 */
[C---:B------:R-:W-:Y:S01]  /*6da0*/  IMAD.U32 R15, R25.reuse, 0x10000, RZ ;  /* 0x00010000190f7824 */ /* 0x040fe200078e00ff */
[----:B------:R-:W-:Y:S01]  /*6db0*/  LOP3.LUT R25, R25, 0xffff0000, RZ, 0xc0, !PT ;  /* 0xffff000019197812 */ /* 0x000fe200078ec0ff */
[C---:B------:R-:W-:Y:S01]  /*6dc0*/  IMAD.U32 R13, R29.reuse, 0x10000, RZ ;  /* 0x000100001d0d7824 */ /* 0x040fe200078e00ff */
[----:B------:R-:W-:Y:S01]  /*6dd0*/  LOP3.LUT R29, R29, 0xffff0000, RZ, 0xc0, !PT ;  /* 0xffff00001d1d7812 */ /* 0x000fe200078ec0ff */
[C---:B------:R-:W-:Y:S01]  /*6de0*/  IMAD.U32 R26, R33.reuse, 0x10000, RZ ;  /* 0x00010000211a7824 */ /* 0x040fe200078e00ff */
[----:B------:R-:W-:Y:S01]  /*6df0*/  LOP3.LUT R33, R33, 0xffff0000, RZ, 0xc0, !PT ;  /* 0xffff000021217812 */ /* 0x000fe200078ec0ff */
[C---:B------:R-:W-:Y:S01]  /*6e00*/  IMAD.U32 R24, R27.reuse, 0x10000, RZ ;  /* 0x000100001b187824 */ /* 0x040fe200078e00ff */
[----:B------:R-:W-:Y:S01]  /*6e10*/  LOP3.LUT R27, R27, 0xffff0000, RZ, 0xc0, !PT ;  /* 0xffff00001b1b7812 */ /* 0x000fe200078ec0ff */
[C---:B0-----:R-:W-:Y:S01]  /*6e20*/  IMAD.U32 R3, R4.reuse, 0x10000, RZ ;  /* 0x0001000004037824 */ /* 0x041fe200078e00ff */
[----:B------:R-:W-:Y:S01]  /*6e30*/  LOP3.LUT R4, R4, 0xffff0000, RZ, 0xc0, !PT ;  /* 0xffff000004047812 */ /* 0x000fe200078ec0ff */
[C---:B------:R-:W-:Y:S01]  /*6e40*/  IMAD.U32 R9, R5.reuse, 0x10000, RZ ;  /* 0x0001000005097824 */ /* 0x040fe200078e00ff */
[----:B------:R-:W-:Y:S01]  /*6e50*/  LOP3.LUT R5, R5, 0xffff0000, RZ, 0xc0, !PT ;  /* 0xffff000005057812 */ /* 0x000fe200078ec0ff */
[C---:B------:R-:W-:Y:S01]  /*6e60*/  IMAD.U32 R10, R6.reuse, 0x10000, RZ ;  /* 0x00010000060a7824 */ /* 0x040fe200078e00ff */
[----:B------:R-:W-:Y:S01]  /*6e70*/  LOP3.LUT R6, R6, 0xffff0000, RZ, 0xc0, !PT ;  /* 0xffff000006067812 */ /* 0x000fe200078ec0ff */
[-C--:B------:R-:W-:Y:S01]  /*6e80*/  FMUL.FTZ R12, R15, R4.reuse ;  /* 0x000000040f0c7220 */ /* 0x080fe20000410000 */
[----:B------:R-:W-:Y:S01]  /*6e90*/  FMUL.FTZ R14, R13, R4 ;  /* 0x000000040d0e7220 */ /* 0x000fe20000410000 */
[C---:B------:R-:W-:Y:S01]  /*6ea0*/  IMAD.U32 R11, R7.reuse, 0x10000, RZ ;  /* 0x00010000070b7824 */ /* 0x040fe200078e00ff */
[----:B------:R-:W-:Y:S01]  /*6eb0*/  LOP3.LUT R7, R7, 0xffff0000, RZ, 0xc0, !PT ;  /* 0xffff000007077812 */ /* 0x000fe200078ec0ff */
[----:B------:R-:W-:Y:S01]  /*6ec0*/  FFMA.FTZ R4, R13, R3, -R12 ;  /* 0x000000030d047223 */ /* 0x000fe2000001080c */
[-C--:B------:R-:W-:Y:S01]  /*6ed0*/  FMUL.FTZ R20, R25, R5.reuse ;  /* 0x0000000519147220 */ /* 0x080fe20000410000 */
[----:B------:R-:W-:Y:S01]  /*6ee0*/  FMUL.FTZ R12, R29, R5 ;  /* 0x000000051d0c7220 */ /* 0x000fe20000410000 */
[----:B------:R-:W-:Y:S01]  /*6ef0*/  FFMA.FTZ R3, R15, R3, R14 ;  /* 0x000000030f037223 */ /* 0x000fe2000001000e */
[-C--:B------:R-:W-:Y:S01]  /*6f00*/  FMUL.FTZ R13, R24, R6.reuse ;  /* 0x00000006180d7220 */ /* 0x080fe20000410000 */
[-C--:B------:R-:W-:Y:S01]  /*6f10*/  FFMA.FTZ R5, R29, R9.reuse, -R20 ;  /* 0x000000091d057223 */ /* 0x080fe20000010814 */
[----:B------:R-:W-:Y:S01]  /*6f20*/  FFMA.FTZ R12, R25, R9, R12 ;  /* 0x00000009190c7223 */ /* 0x000fe2000001000c */
[C---:B------:R-:W-:Y:S01]  /*6f30*/  FMUL.FTZ R9, R26.reuse, R6 ;  /* 0x000000061a097220 */ /* 0x040fe20000410000 */
[-C--:B------:R-:W-:Y:S01]  /*6f40*/  FMUL.FTZ R14, R33, R7.reuse ;  /* 0x00000007210e7220 */ /* 0x080fe20000410000 */
[C---:B------:R-:W-:Y:S01]  /*6f50*/  FMUL.FTZ R20, R27.reuse, R7 ;  /* 0x000000071b147220 */ /* 0x040fe20000410000 */
[-C--:B------:R-:W-:Y:S01]  /*6f60*/  FFMA.FTZ R13, R26, R10.reuse, R13 ;  /* 0x0000000a1a0d7223 */ /* 0x080fe2000001000d */
[----:B------:R-:W-:Y:S01]  /*6f70*/  FFMA.FTZ R6, R24, R10, -R9 ;  /* 0x0000000a18067223 */ /* 0x000fe20000010809 */
[-C--:B------:R-:W-:Y:S01]  /*6f80*/  FFMA.FTZ R7, R27, R11.reuse, -R14 ;  /* 0x0000000b1b077223 */ /* 0x080fe2000001080e */
[----:B------:R-:W-:Y:S01]  /*6f90*/  FFMA.FTZ R20, R33, R11, R20 ;  /* 0x0000000b21147223 */ /* 0x000fe20000010014 */
[----:B------:R-:W-:-:S02]  /*6fa0*/  F2FP.BF16.F32.PACK_AB R4, R3, R4 ;  /* 0x000000040304723e */ /* 0x000fc400000010ff */
[----:B------:R-:W-:Y:S02]  /*6fb0*/  F2FP.BF16.F32.PACK_AB R5, R12, R5 ;  /* 0x000000050c05723e */ /* 0x000fe400000010ff */
[----:B------:R-:W-:Y:S02]  /*6fc0*/  F2FP.BF16.F32.PACK_AB R6, R13, R6 ;  /* 0x000000060d06723e */ /* 0x000fe400000010ff */
[----:B------:R-:W-:-:S05]  /*6fd0*/  F2FP.BF16.F32.PACK_AB R7, R20, R7 ;  /* 0x000000071407723e */ /* 0x000fca00000010ff */
[----:B------:R3:W-:Y:S02]  /*6fe0*/  STS.128 [R0+0x1a400], R4 ;  /* 0x01a4000400007388 */ /* 0x0007e40000000c00 */
.L_x_701:
[----:B------:R-:W-:Y:S05]  /*6ff0*/  BSYNC B1 ;  /* 0x0000000000017941 */ /* 0x000fea0003800000 */
.L_x_700:
[----:B------:R-:W-:Y:S05]  /*7000*/  @P1 BRA `(.L_x_699) ;  /* 0x00000010005c1947 */ /* 0x000fea0003800000 */
[----:B0123--:R-:W0:Y:S01]  /*7010*/  LDS.128 R4, [R8+0x2000] ;  /* 0x0020000008047984 */ /* 0x00fe220000000c00 */
[C---:B------:R-:W-:Y:S01]  /*7020*/  IMAD.U32 R20, R34.reuse, 0x10000, RZ ;  /* 0x0001000022147824 */ /* 0x040fe200078e00ff */
[----:B------:R-:W-:Y:S01]  /*7030*/  LOP3.LUT R34, R34, 0xffff0000, RZ, 0xc0, !PT ;  /* 0xffff000022227812 */ /* 0x000fe200078ec0ff */
[C---:B------:R-:W-:Y:S01]  /*7040*/  IMAD.U32 R12, R31.reuse, 0x10000, RZ ;  /* 0x000100001f0c7824 */ /* 0x040fe200078e00ff */
[----:B------:R-:W-:Y:S01]  /*7050*/  LOP3.LUT R14, R31, 0xffff0000, RZ, 0xc0, !PT ;  /* 0xffff00001f0e7812 */ /* 0x000fe200078ec0ff */
[C---:B------:R-:W-:Y:S01]  /*7060*/  IMAD.U32 R15, R32.reuse, 0x10000, RZ ;  /* 0x00010000200f7824 */ /* 0x040fe200078e00ff */
[----:B------:R-:W-:Y:S01]  /*7070*/  LOP3.LUT R32, R32, 0xffff0000, RZ, 0xc0, !PT ;  /* 0xffff000020207812 */ /* 0x000fe200078ec0ff */
[----:B------:R-:W-:Y:S02]  /*7080*/  IMAD.U32 R21, R35, 0x10000, RZ ;  /* 0x0001000023157824 */ /* 0x000fe400078e00ff */
[C---:B0-----:R-:W-:Y:S01]  /*7090*/  IMAD.U32 R0, R4.reuse, 0x10000, RZ ;  /* 0x0001000004007824 */ /* 0x041fe200078e00ff */
[----:B------:R-:W-:Y:S01]  /*70a0*/  LOP3.LUT R3, R4, 0xffff0000, RZ, 0xc0, !PT ;  /* 0xffff000004037812 */ /* 0x000fe200078ec0ff */
[C---:B------:R-:W-:Y:S01]  /*70b0*/  IMAD.U32 R4, R5.reuse, 0x10000, RZ ;  /* 0x0001000005047824 */ /* 0x040fe200078e00ff */
[----:B------:R-:W-:Y:S01]  /*70c0*/  LOP3.LUT R5, R5, 0xffff0000, RZ, 0xc0, !PT ;  /* 0xffff000005057812 */ /* 0x000fe200078ec0ff */
[C---:B------:R-:W-:Y:S01]  /*70d0*/  IMAD.U32 R9, R6.reuse, 0x10000, RZ ;  /* 0x0001000006097824 */ /* 0x040fe200078e00ff */
[----:B------:R-:W-:Y:S01]  /*70e0*/  LOP3.LUT R6, R6, 0xffff0000, RZ, 0xc0, !PT ;  /* 0xffff000006067812 */ /* 0x000fe200078ec0ff */
[----:B------:R-:W-:-:S02]  /*70f0*/  IMAD.U32 R10, R7, 0x10000, RZ ;  /* 0x00010000070a7824 */ /* 0x000fc400078e00ff */
[----:B------:R-:W-:Y:S01]  /*7100*/  FMUL.FTZ R11, R20, R3 ;  /* 0x00000003140b7220 */ /* 0x000fe20000410000 */
[-C--:B------:R-:W-:Y:S01]  /*7110*/  FMUL.FTZ R13, R34, R5.reuse ;  /* 0x00000005220d7220 */ /* 0x080fe20000410000 */
[----:B------:R-:W-:Y:S01]  /*7120*/  FMUL.FTZ R5, R14, R5 ;  /* 0x000000050e057220 */ /* 0x000fe20000410000 */
[----:B------:R-:W-:Y:S01]  /*7130*/  FMUL.FTZ R3, R12, R3 ;  /* 0x000000030c037220 */ /* 0x000fe20000410000 */
[----:B------:R-:W-:Y:S01]  /*7140*/  LOP3.LUT R7, R7, 0xffff0000, RZ, 0xc0, !PT ;  /* 0xffff000007077812 */ /* 0x000fe200078ec0ff */
[----:B------:R-:W-:Y:S01]  /*7150*/  FFMA.FTZ R13, R14, R4, -R13 ;  /* 0x000000040e0d7223 */ /* 0x000fe2000001080d */
[----:B------:R-:W-:Y:S01]  /*7160*/  LOP3.LUT R14, R35, 0xffff0000, RZ, 0xc0, !PT ;  /* 0xffff0000230e7812 */ /* 0x000fe200078ec0ff */
[-C--:B------:R-:W-:Y:S01]  /*7170*/  FFMA.FTZ R11, R12, R0.reuse, -R11 ;  /* 0x000000000c0b7223 */ /* 0x080fe2000001080b */
[----:B------:R-:W-:Y:S01]  /*7180*/  FFMA.FTZ R0, R20, R0, R3 ;  /* 0x0000000014007223 */ /* 0x000fe20000010003 */
[-C--:B------:R-:W-:Y:S01]  /*7190*/  FMUL.FTZ R12, R21, R6.reuse ;  /* 0x00000006150c7220 */ /* 0x080fe20000410000 */
[C---:B------:R-:W-:Y:S01]  /*71a0*/  FMUL.FTZ R6, R15.reuse, R6 ;  /* 0x000000060f067220 */ /* 0x040fe20000410000 */
[-C--:B------:R-:W-:Y:S01]  /*71b0*/  FMUL.FTZ R3, R14, R7.reuse ;  /* 0x000000070e037220 */ /* 0x080fe20000410000 */
[----:B------:R-:W-:Y:S01]  /*71c0*/  FMUL.FTZ R7, R32, R7 ;  /* 0x0000000720077220 */ /* 0x000fe20000410000 */
[-C--:B------:R-:W-:Y:S01]  /*71d0*/  FFMA.FTZ R12, R15, R9.reuse, -R12 ;  /* 0x000000090f0c7223 */ /* 0x080fe2000001080c */
[----:B------:R-:W-:Y:S01]  /*71e0*/  FFMA.FTZ R4, R34, R4, R5 ;  /* 0x0000000422047223 */ /* 0x000fe20000010005 */
[-C--:B------:R-:W-:Y:S01]  /*71f0*/  FFMA.FTZ R3, R32, R10.reuse, -R3 ;  /* 0x0000000a20037223 */ /* 0x080fe20000010803 */
[----:B------:R-:W-:Y:S01]  /*7200*/  FFMA.FTZ R9, R21, R9, R6 ;  /* 0x0000000915097223 */ /* 0x000fe20000010006 */
[----:B------:R-:W-:Y:S01]  /*7210*/  FFMA.FTZ R10, R14, R10, R7 ;  /* 0x0000000a0e0a7223 */ /* 0x000fe20000010007 */
[----:B------:R-:W-:-:S02]  /*7220*/  F2FP.BF16.F32.PACK_AB R24, R0, R11 ;  /* 0x0000000b0018723e */ /* 0x000fc400000010ff */
[----:B------:R-:W-:Y:S02]  /*7230*/  F2FP.BF16.F32.PACK_AB R25, R4, R13 ;  /* 0x0000000d0419723e */ /* 0x000fe400000010ff */
[----:B------:R-:W-:Y:S02]  /*7240*/  F2FP.BF16.F32.PACK_AB R26, R9, R12 ;  /* 0x0000000c091a723e */ /* 0x000fe400000010ff */
[----:B------:R-:W-:-:S05]  /*7250*/  F2FP.BF16.F32.PACK_AB R27, R10, R3 ;  /* 0x000000030a1b723e */ /* 0x000fca00000010ff */
[----:B------:R4:W-:Y:S01]  /*7260*/  STS.128 [R8+0x2000], R24 ;  /* 0x0020001808007388 */ /* 0x0009e20000000c00 */
[----:B------:R-:W-:Y:S05]  /*7270*/  BRA `(.L_x_699) ;  /* 0x0000000c00c07947 */ /* 0x000fea0003800000 */
.L_x_689:
[----:B------:R-:W-:-:S03]  /*7280*/  UMOV UR4, 0xffffffff ;  /* 0xffffffff00047882 */ /* 0x000fc60000000000 */
[----:B------:R-:W-:Y:S05]  /*7290*/  BRA.DIV UR4, `(.L_x_702) ;  /* 0x0000010604e47947 */ /* 0x000fea000b800000 */
[----:B------:R1:W2:Y:S04]  /*72a0*/  SHFL.IDX PT, R0, R25, RZ, 0x1c1f ;  /* 0x001c1fff19007589 */ /* 0x0002a800000e0000 */
[----:B------:R1:W3:Y:S04]  /*72b0*/  SHFL.IDX PT, R3, R24, RZ, 0x1c1f ;  /* 0x001c1fff18037589 */ /* 0x0002e800000e0000 */
[----:B------:R1:W4:Y:S04]  /*72c0*/  SHFL.IDX PT, R4, R27, RZ, 0x1c1f ;  /* 0x001c1fff1b047589 */ /* 0x00032800000e0000 */
[----:B------:R1:W0:Y:S02]  /*72d0*/  SHFL.IDX PT, R14, R26, RZ, 0x1c1f ;  /* 0x001c1fff1a0e7589 */ /* 0x00022400000e0000 */
.L_x_932:
[----:B------:R-:W-:Y:S01]  /*72e0*/  ULDC UR4, c[0x0][0x448] ;  /* 0x0001120000047ab9 */ /* 0x000fe20000000800 */
[----:B------:R-:W0:Y:S01]  /*72f0*/  LDC R45, c[0x0][0x3f4] ;  /* 0x0000fd00ff2d7b82 */ /* 0x000e220000000800 */
[----:B------:R-:W-:Y:S01]  /*7300*/  IMAD R12, R39, UR4, RZ ;  /* 0x00000004270c7c24 */ /* 0x000fe2000f8e02ff */
[----:B------:R-:W-:Y:S01]  /*7310*/  LEA.HI R6, R218, R218, RZ, 0x1 ;  /* 0x000000dada067211 */ /* 0x000fe200078f08ff */
[----:B------:R-:W-:Y:S01]  /*7320*/  BSSY B1, `(.L_x_703) ;  /* 0x0000016000017945 */ /* 0x000fe20003800000 */
[----:B-1----:R-:W-:Y:S02]  /*7330*/  CS2R R26, SRZ ;  /* 0x00000000001a7805 */ /* 0x002fe4000001ff00 */
[----:B------:R-:W-:Y:S02]  /*7340*/  CS2R R24, SRZ ;  /* 0x0000000000187805 */ /* 0x000fe4000001ff00 */
[----:B------:R-:W-:Y:S02]  /*7350*/  ISETP.GE.AND P0, PT, R5, R12, PT ;  /* 0x0000000c0500720c */ /* 0x000fe40003f06270 */
[----:B------:R-:W-:-:S02]  /*7360*/  CS2R R10, SRZ ;  /* 0x00000000000a7805 */ /* 0x000fc4000001ff00 */
[----:B------:R-:W-:Y:S02]  /*7370*/  LOP3.LUT R7, R6, 0xfffffffe, RZ, 0xc0, !PT ;  /* 0xfffffffe06077812 */ /* 0x000fe400078ec0ff */
[----:B------:R-:W-:-:S03]  /*7380*/  CS2R R8, SRZ ;  /* 0x0000000000087805 */ /* 0x000fc6000001ff00 */
[----:B------:R-:W-:-:S05]  /*7390*/  IMAD.IADD R5, R218, 0x1, -R7 ;  /* 0x00000001da057824 */ /* 0x000fca00078e0a07 */
[----:B------:R-:W-:Y:S01]  /*73a0*/  SHF.L.U32 R5, R5, 0x1f, RZ ;  /* 0x0000001f05057819 */ /* 0x000fe200000006ff */
[----:B------:R-:W-:Y:S06]  /*73b0*/  @P0 BRA `(.L_x_704) ;  /* 0x0000000000300947 */ /* 0x000fec0003800000 */
[----:B------:R-:W-:Y:S01]  /*73c0*/  ULDC UR4, c[0x0][0x3f4] ;  /* 0x0000fd0000047ab9 */ /* 0x000fe20000000800 */
[C---:B------:R-:W-:Y:S01]  /*73d0*/  IMAD.SHL.U32 R15, R16.reuse, 0x2, RZ ;  /* 0x00000002100f7824 */ /* 0x040fe200078e00ff */
[C---:B------:R-:W-:Y:S02]  /*73e0*/  ISETP.GE.AND P2, PT, R16.reuse, UR4, PT ;  /* 0x0000000410007c0c */ /* 0x040fe4000bf46270 */
[----:B------:R-:W-:Y:S02]  /*73f0*/  CS2R R26, SRZ ;  /* 0x00000000001a7805 */ /* 0x000fe4000001ff00 */
[----:B------:R-:W-:Y:S02]  /*7400*/  SHF.L.U64.HI R13, R16, 0x1, R17 ;  /* 0x00000001100d7819 */ /* 0x000fe40000010211 */
[-C--:B---3--:R-:W-:Y:S02]  /*7410*/  IADD3 R6, P0, R3, R15.reuse, RZ ;  /* 0x0000000f03067210 */ /* 0x088fe40007f1e0ff */
[----:B0-----:R-:W-:-:S03]  /*7420*/  IADD3 R14, P1, R14, R15, RZ ;  /* 0x0000000f0e0e7210 */ /* 0x001fc60007f3e0ff */
[--C-:B--2---:R-:W-:Y:S02]  /*7430*/  IMAD.X R7, R0, 0x1, R13.reuse, P0 ;  /* 0x0000000100077824 */ /* 0x104fe400000e060d */
[----:B----4-:R-:W-:Y:S01]  /*7440*/  IMAD.X R15, R4, 0x1, R13, P1 ;  /* 0x00000001040f7824 */ /* 0x010fe200008e060d */
[----:B------:R-:W-:Y:S07]  /*7450*/  @P2 BRA `(.L_x_704) ;  /* 0x0000000000082947 */ /* 0x000fee0003800000 */
[----:B------:R1:W5:Y:S04]  /*7460*/  LD.E.128 R8, desc[UR40][R6.64] ;  /* 0x0000002806087980 */ /* 0x000368000c101d00 */
[----:B------:R1:W5:Y:S02]  /*7470*/  LD.E.128 R24, desc[UR40][R14.64] ;  /* 0x000000280e187980 */ /* 0x000364000c101d00 */
.L_x_704:
[----:B------:R-:W-:Y:S05]  /*7480*/  BSYNC B1 ;  /* 0x0000000000017941 */ /* 0x000fea0003800000 */
.L_x_703:
[----:B------:R-:W3:Y:S01]  /*7490*/  SYNCS.PHASECHK.TRANS64.TRYWAIT P1, [R18+URZ+0x22800], R5 ;  /* 0x02280005120075a7 */ /* 0x000ee2000802017f */
[----:B--2---:R-:W-:Y:S01]  /*74a0*/  IMAD R0, R89, -0x80, R12 ;  /* 0xffffff8059007824 */ /* 0x004fe200078e020c */
[----:B-1---5:R-:W-:Y:S01]  /*74b0*/  SHF.R.U64 R15, R24, 0x10, R25 ;  /* 0x00000010180f7819 */ /* 0x022fe20000001219 */
[----:B----4-:R-:W-:Y:S01]  /*74c0*/  IMAD.MOV.U32 R4, RZ, RZ, R24 ;  /* 0x000000ffff047224 */ /* 0x010fe200078e0018 */
[--C-:B------:R-:W-:Y:S01]  /*74d0*/  SHF.R.U64 R29, R8, 0x10, R9.reuse ;  /* 0x00000010081d7819 */ /* 0x100fe20000001209 */
[----:B------:R-:W-:Y:S01]  /*74e0*/  IMAD.MOV.U32 R12, RZ, RZ, R8 ;  /* 0x000000ffff0c7224 */ /* 0x000fe200078e0008 */
[----:B------:R-:W-:Y:S01]  /*74f0*/  VIMNMX R24, R0, 0x80, PT ;  /* 0x0000008000187848 */ /* 0x000fe20003fe0100 */
[--C-:B------:R-:W-:Y:S01]  /*7500*/  IMAD.MOV.U32 R13, RZ, RZ, R9.reuse ;  /* 0x000000ffff0d7224 */ /* 0x100fe200078e0009 */
[----:B------:R-:W-:Y:S01]  /*7510*/  SHF.R.U32.HI R20, RZ, 0x10, R9 ;  /* 0x00000010ff147819 */ /* 0x000fe20000011609 */
[----:B------:R-:W-:Y:S01]  /*7520*/  IMAD.MOV.U32 R7, RZ, RZ, R10 ;  /* 0x000000ffff077224 */ /* 0x000fe200078e000a */
[--C-:B0-----:R-:W-:Y:S01]  /*7530*/  SHF.R.U64 R14, R10, 0x10, R11.reuse ;  /* 0x000000100a0e7819 */ /* 0x101fe2000000120b */
[--C-:B------:R-:W-:Y:S01]  /*7540*/  IMAD.MOV.U32 R8, RZ, RZ, R11.reuse ;  /* 0x000000ffff087224 */ /* 0x100fe200078e000b */
[----:B------:R-:W-:Y:S01]  /*7550*/  SHF.R.U32.HI R21, RZ, 0x10, R11 ;  /* 0x00000010ff157819 */ /* 0x000fe2000001160b */
[--C-:B------:R-:W-:Y:S01]  /*7560*/  IMAD.MOV.U32 R6, RZ, RZ, R25.reuse ;  /* 0x000000ffff067224 */ /* 0x100fe200078e0019 */
[----:B------:R-:W-:Y:S01]  /*7570*/  ISETP.GE.AND P0, PT, R16, R45, PT ;  /* 0x0000002d1000720c */ /* 0x000fe20003f06270 */
[----:B------:R-:W-:Y:S01]  /*7580*/  IMAD.MOV.U32 R0, RZ, RZ, R26 ;  /* 0x000000ffff007224 */ /* 0x000fe200078e001a */
[----:B------:R-:W-:Y:S01]  /*7590*/  SHF.R.U32.HI R11, RZ, 0x10, R25 ;  /* 0x00000010ff0b7819 */ /* 0x000fe20000011619 */
[--C-:B---3--:R-:W-:Y:S01]  /*75a0*/  IMAD.MOV.U32 R3, RZ, RZ, R27.reuse ;  /* 0x000000ffff037224 */ /* 0x108fe200078e001b */
[--C-:B------:R-:W-:Y:S01]  /*75b0*/  SHF.R.U64 R9, R26, 0x10, R27.reuse ;  /* 0x000000101a097819 */ /* 0x100fe2000000121b */
[----:B------:R-:W-:Y:S01]  /*75c0*/  BSSY B1, `(.L_x_705) ;  /* 0x000000d000017945 */ /* 0x000fe20003800000 */
[----:B------:R-:W-:-:S02]  /*75d0*/  SHF.R.U32.HI R10, RZ, 0x10, R27 ;  /* 0x00000010ff0a7819 */ /* 0x000fc4000001161b */
[-C--:B------:R-:W-:Y:S02]  /*75e0*/  ISETP.GE.OR P2, PT, R19, R24.reuse, P0 ;  /* 0x000000181300720c */ /* 0x080fe40000746670 */
[----:B------:R-:W-:Y:S02]  /*75f0*/  PRMT R37, R12, 0x5410, R29 ;  /* 0x000054100c257816 */ /* 0x000fe4000000001d */
[----:B------:R-:W-:Y:S02]  /*7600*/  ISETP.GE.OR P0, PT, R217, R24, P0 ;  /* 0x00000018d900720c */ /* 0x000fe40000706670 */
[----:B------:R-:W-:Y:S02]  /*7610*/  PRMT R38, R13, 0x5410, R20 ;  /* 0x000054100d267816 */ /* 0x000fe40000000014 */
[----:B------:R-:W-:Y:S02]  /*7620*/  PRMT R39, R7, 0x5410, R14 ;  /* 0x0000541007277816 */ /* 0x000fe4000000000e */
[----:B------:R-:W-:-:S02]  /*7630*/  PRMT R40, R8, 0x5410, R21 ;  /* 0x0000541008287816 */ /* 0x000fc40000000015 */
[----:B------:R-:W-:Y:S02]  /*7640*/  PRMT R41, R4, 0x5410, R15 ;  /* 0x0000541004297816 */ /* 0x000fe4000000000f */
[----:B------:R-:W-:Y:S02]  /*7650*/  PRMT R42, R6, 0x5410, R11 ;  /* 0x00005410062a7816 */ /* 0x000fe4000000000b */
[----:B------:R-:W-:Y:S02]  /*7660*/  PRMT R43, R0, 0x5410, R9 ;  /* 0x00005410002b7816 */ /* 0x000fe40000000009 */
[----:B------:R-:W-:Y:S01]  /*7670*/  PRMT R44, R3, 0x5410, R10 ;  /* 0x00005410032c7816 */ /* 0x000fe2000000000a */
[----:B------:R-:W-:Y:S06]  /*7680*/  @!P1 BRA `(.L_x_706) ;  /* 0x0000010400589947 */ /* 0x000fec0003800000 */
.L_x_933:
[----:B------:R-:W-:Y:S05]  /*7690*/  BSYNC B1 ;  /* 0x0000000000017941 */ /* 0x000fea0003800000 */
.L_x_705:
[----:B------:R-:W-:Y:S04]  /*76a0*/  BSSY B1, `(.L_x_707) ;  /* 0x000005a000017945 */ /* 0x000fe80003800000 */
[----:B------:R-:W-:Y:S05]  /*76b0*/  @P2 BRA `(.L_x_708) ;  /* 0x0000000400602947 */ /* 0x000fea0003800000 */
[----:B------:R-:W-:Y:S01]  /*76c0*/  IMAD.SHL.U32 R0, R226, 0x40, RZ ;  /* 0x00000040e2007824 */ /* 0x000fe200078e00ff */
[C---:B------:R-:W-:Y:S01]  /*76d0*/  LOP3.LUT R24, R41.reuse, 0xffff0000, RZ, 0xc0, !PT ;  /* 0xffff000029187812 */ /* 0x040fe200078ec0ff */
[----:B------:R-:W-:Y:S02]  /*76e0*/  IMAD.IADD R3, R16, 0x1, R45 ;  /* 0x0000000110037824 */ /* 0x000fe400078e022d */
[----:B------:R-:W-:Y:S01]  /*76f0*/  IMAD.U32 R27, R41, 0x10000, RZ ;  /* 0x00010000291b7824 */ /* 0x000fe200078e00ff */
[----:B------:R-:W-:Y:S01]  /*7700*/  LOP3.LUT R4, R0, 0x1c0, RZ, 0xc0, !PT ;  /* 0x000001c000047812 */ /* 0x000fe200078ec0ff */
[----:B------:R-:W-:-:S03]  /*7710*/  IMAD.U32 R25, R37, 0x10000, RZ ;  /* 0x0001000025197824 */ /* 0x000fc600078e00ff */
[C---:B------:R-:W-:Y:S02]  /*7720*/  LOP3.LUT R0, R4.reuse, 0x38, R16, 0xf8, !PT ;  /* 0x0000003804007812 */ /* 0x040fe400078ef810 */
[----:B0-----:R-:W-:Y:S02]  /*7730*/  SHF.R.U32.HI R5, RZ, 0x3, R4 ;  /* 0x00000003ff057819 */ /* 0x001fe40000011604 */
[----:B------:R-:W-:Y:S02]  /*7740*/  LOP3.LUT R4, R4, 0x38, R3, 0xf8, !PT ;  /* 0x0000003804047812 */ /* 0x000fe400078ef803 */
[-C--:B------:R-:W-:Y:S02]  /*7750*/  LOP3.LUT R0, R0, R5.reuse, RZ, 0x3c, !PT ;  /* 0x0000000500007212 */ /* 0x080fe400078e3cff */
[----:B------:R-:W-:-:S03]  /*7760*/  LOP3.LUT R4, R4, R5, RZ, 0x3c, !PT ;  /* 0x0000000504047212 */ /* 0x000fc600078e3cff */
[----:B------:R-:W-:-:S04]  /*7770*/  IMAD R3, R207, 0x200, R0 ;  /* 0x00000200cf037824 */ /* 0x000fc800078e0200 */
[----:B------:R-:W-:Y:S02]  /*7780*/  IMAD R34, R3, 0x2, R18 ;  /* 0x0000000203227824 */ /* 0x000fe400078e0212 */
[----:B------:R-:W-:-:S03]  /*7790*/  IMAD R3, R207, 0x200, R4 ;  /* 0x00000200cf037824 */ /* 0x000fc600078e0204 */
[----:B------:R-:W0:Y:S01]  /*77a0*/  LDS.128 R4, [R34+0x18400] ;  /* 0x0184000022047984 */ /* 0x000e220000000c00 */
[----:B------:R-:W-:-:S05]  /*77b0*/  IMAD R36, R3, 0x2, R18 ;  /* 0x0000000203247824 */ /* 0x000fca00078e0212 */
[----:B------:R-:W1:Y:S01]  /*77c0*/  LDS.128 R8, [R36+0x18400] ;  /* 0x0184000024087984 */ /* 0x000e620000000c00 */
[C---:B0-----:R-:W-:Y:S01]  /*77d0*/  IMAD.U32 R0, R4.reuse, 0x10000, RZ ;  /* 0x0001000004007824 */ /* 0x041fe200078e00ff */
[----:B------:R-:W-:Y:S01]  /*77e0*/  LOP3.LUT R3, R4, 0xffff0000, RZ, 0xc0, !PT ;  /* 0xffff000004037812 */ /* 0x000fe200078ec0ff */
[C---:B------:R-:W-:Y:S01]  /*77f0*/  IMAD.U32 R12, R6.reuse, 0x10000, RZ ;  /* 0x00010000060c7824 */ /* 0x040fe200078e00ff */
[----:B------:R-:W-:Y:S01]  /*7800*/  LOP3.LUT R6, R6, 0xffff0000, RZ, 0xc0, !PT ;  /* 0xffff000006067812 */ /* 0x000fe200078ec0ff */
[C---:B------:R-:W-:Y:S01]  /*7810*/  IMAD.U32 R4, R5.reuse, 0x10000, RZ ;  /* 0x0001000005047824 */ /* 0x040fe200078e00ff */
[----:B------:R-:W-:Y:S01]  /*7820*/  LOP3.LUT R5, R5, 0xffff0000, RZ, 0xc0, !PT ;  /* 0xffff000005057812 */ /* 0x000fe200078ec0ff */
[C---:B-1----:R-:W-:Y:S01]  /*7830*/  IMAD.U32 R14, R8.reuse, 0x10000, RZ ;  /* 0x00010000080e7824 */ /* 0x042fe200078e00ff */
[----:B------:R-:W-:Y:S01]  /*7840*/  LOP3.LUT R8, R8, 0xffff0000, RZ, 0xc0, !PT ;  /* 0xffff000008087812 */ /* 0x000fe200078ec0ff */
[C---:B------:R-:W-:Y:S01]  /*7850*/  IMAD.U32 R20, R10.reuse, 0x10000, RZ ;  /* 0x000100000a147824 */ /* 0x040fe200078e00ff */
[----:B------:R-:W-:Y:S01]  /*7860*/  LOP3.LUT R10, R10, 0xffff0000, RZ, 0xc0, !PT ;  /* 0xffff00000a0a7812 */ /* 0x000fe200078ec0ff */
[C---:B------:R-:W-:Y:S01]  /*7870*/  FMUL.FTZ R29, R14.reuse, R27 ;  /* 0x0000001b0e1d7220 */ /* 0x040fe20000410000 */
[-C--:B------:R-:W-:Y:S01]  /*7880*/  FMUL.FTZ R31, R14, R25.reuse ;  /* 0x000000190e1f7220 */ /* 0x080fe20000410000 */
[----:B------:R-:W-:Y:S01]  /*7890*/  LOP3.LUT R14, R37, 0xffff0000, RZ, 0xc0, !PT ;  /* 0xffff0000250e7812 */ /* 0x000fe200078ec0ff */
[----:B------:R-:W-:Y:S01]  /*78a0*/  FMUL.FTZ R30, R8, R24 ;  /* 0x00000018081e7220 */ /* 0x000fe20000410000 */
[----:B------:R-:W-:Y:S01]  /*78b0*/  FFMA.FTZ R26, R0, R25, -R29 ;  /* 0x00000019001a7223 */ /* 0x000fe2000001081d */
[----:B------:R-:W-:-:S02]  /*78c0*/  IMAD.U32 R29, R43, 0x10000, RZ ;  /* 0x000100002b1d7824 */ /* 0x000fc400078e00ff */
[----:B------:R-:W-:Y:S01]  /*78d0*/  FFMA.FTZ R31, R0, R27, R31 ;  /* 0x0000001b001f7223 */ /* 0x000fe2000001001f */
[----:B------:R-:W-:Y:S02]  /*78e0*/  IMAD.U32 R25, R39, 0x10000, RZ ;  /* 0x0001000027197824 */ /* 0x000fe400078e00ff */
[-C--:B------:R-:W-:Y:S01]  /*78f0*/  FMUL.FTZ R8, R8, R14.reuse ;  /* 0x0000000e08087220 */ /* 0x080fe20000410000 */
[C---:B------:R-:W-:Y:S01]  /*7900*/  FMUL.FTZ R35, R20.reuse, R29 ;  /* 0x0000001d14237220 */ /* 0x040fe20000410000 */
[----:B------:R-:W-:Y:S01]  /*7910*/  LOP3.LUT R27, R43, 0xffff0000, RZ, 0xc0, !PT ;  /* 0xffff00002b1b7812 */ /* 0x000fe200078ec0ff */
[-C--:B------:R-:W-:Y:S01]  /*7920*/  FMUL.FTZ R20, R20, R25.reuse ;  /* 0x0000001914147220 */ /* 0x080fe20000410000 */
[C---:B------:R-:W-:Y:S01]  /*7930*/  FFMA.FTZ R33, R3.reuse, R14, -R30 ;  /* 0x0000000e03217223 */ /* 0x040fe2000001081e */
[----:B------:R-:W-:Y:S01]  /*7940*/  FFMA.FTZ R24, R3, R24, R8 ;  /* 0x0000001803187223 */ /* 0x000fe20000010008 */
[----:B------:R-:W-:Y:S01]  /*7950*/  LOP3.LUT R3, R39, 0xffff0000, RZ, 0xc0, !PT ;  /* 0xffff000027037812 */ /* 0x000fe200078ec0ff */
[C---:B------:R-:W-:Y:S01]  /*7960*/  FFMA.FTZ R35, R12.reuse, R25, -R35 ;  /* 0x000000190c237223 */ /* 0x040fe20000010823 */
[----:B------:R-:W-:Y:S01]  /*7970*/  FFMA.FTZ R20, R12, R29, R20 ;  /* 0x0000001d0c147223 */ /* 0x000fe20000010014 */
[----:B------:R-:W-:Y:S01]  /*7980*/  FMUL.FTZ R25, R10, R27 ;  /* 0x0000001b0a197220 */ /* 0x000fe20000410000 */
[----:B------:R-:W-:-:S02]  /*7990*/  IMAD.U32 R15, R9, 0x10000, RZ ;  /* 0x00010000090f7824 */ /* 0x000fc400078e00ff */
[-C--:B------:R-:W-:Y:S01]  /*79a0*/  FMUL.FTZ R29, R10, R3.reuse ;  /* 0x000000030a1d7220 */ /* 0x080fe20000410000 */
[----:B------:R-:W-:Y:S02]  /*79b0*/  IMAD.U32 R12, R42, 0x10000, RZ ;  /* 0x000100002a0c7824 */ /* 0x000fe400078e00ff */
[----:B------:R-:W-:Y:S01]  /*79c0*/  FFMA.FTZ R14, R6, R3, -R25 ;  /* 0x00000003060e7223 */ /* 0x000fe20000010819 */
[----:B------:R-:W-:Y:S02]  /*79d0*/  IMAD.U32 R0, R38, 0x10000, RZ ;  /* 0x0001000026007824 */ /* 0x000fe400078e00ff */
[----:B------:R-:W-:Y:S01]  /*79e0*/  FFMA.FTZ R29, R6, R27, R29 ;  /* 0x0000001b061d7223 */ /* 0x000fe2000001001d */
[----:B------:R-:W-:Y:S02]  /*79f0*/  IMAD.U32 R21, R11, 0x10000, RZ ;  /* 0x000100000b157824 */ /* 0x000fe400078e00ff */
[----:B------:R-:W-:Y:S01]  /*7a00*/  FMUL.FTZ R3, R15, R12 ;  /* 0x0000000c0f037220 */ /* 0x000fe20000410000 */
[----:B------:R-:W-:-:S02]  /*7a10*/  IMAD.U32 R10, R44, 0x10000, RZ ;  /* 0x000100002c0a7824 */ /* 0x000fc400078e00ff */
[----:B------:R-:W-:Y:S01]  /*7a20*/  FMUL.FTZ R15, R15, R0 ;  /* 0x000000000f0f7220 */ /* 0x000fe20000410000 */
[----:B------:R-:W-:Y:S01]  /*7a30*/  IMAD.U32 R8, R40, 0x10000, RZ ;  /* 0x0001000028087824 */ /* 0x000fe200078e00ff */
[----:B------:R-:W-:Y:S01]  /*7a40*/  LOP3.LUT R9, R9, 0xffff0000, RZ, 0xc0, !PT ;  /* 0xffff000009097812 */ /* 0x000fe200078ec0ff */
[----:B------:R-:W-:Y:S02]  /*7a50*/  IMAD.U32 R13, R7, 0x10000, RZ ;  /* 0x00010000070d7824 */ /* 0x000fe400078e00ff */
[C---:B------:R-:W-:Y:S01]  /*7a60*/  FMUL.FTZ R6, R21.reuse, R10 ;  /* 0x0000000a15067220 */ /* 0x040fe20000410000 */
[C---:B------:R-:W-:Y:S01]  /*7a70*/  FFMA.FTZ R15, R4.reuse, R12, R15 ;  /* 0x0000000c040f7223 */ /* 0x040fe2000001000f */
[-C--:B------:R-:W-:Y:S01]  /*7a80*/  FMUL.FTZ R12, R21, R8.reuse ;  /* 0x00000008150c7220 */ /* 0x080fe20000410000 */
[----:B------:R-:W-:Y:S01]  /*7a90*/  LOP3.LUT R11, R11, 0xffff0000, RZ, 0xc0, !PT ;  /* 0xffff00000b0b7812 */ /* 0x000fe200078ec0ff */
[C---:B------:R-:W-:Y:S01]  /*7aa0*/  FFMA.FTZ R21, R13.reuse, R8, -R6 ;  /* 0x000000080d157223 */ /* 0x040fe20000010806 */
[----:B------:R-:W-:Y:S01]  /*7ab0*/  FFMA.FTZ R3, R4, R0, -R3 ;  /* 0x0000000004037223 */ /* 0x000fe20000010803 */
[----:B------:R-:W-:Y:S01]  /*7ac0*/  LOP3.LUT R6, R42, 0xffff0000, RZ, 0xc0, !PT ;  /* 0xffff00002a067812 */ /* 0x000fe200078ec0ff */
[----:B------:R-:W-:Y:S01]  /*7ad0*/  FFMA.FTZ R13, R13, R10, R12 ;  /* 0x0000000a0d0d7223 */ /* 0x000fe2000001000c */
[----:B------:R-:W-:-:S02]  /*7ae0*/  LOP3.LUT R8, R44, 0xffff0000, RZ, 0xc0, !PT ;  /* 0xffff00002c087812 */ /* 0x000fc400078ec0ff */
[----:B------:R-:W-:Y:S01]  /*7af0*/  LOP3.LUT R0, R38, 0xffff0000, RZ, 0xc0, !PT ;  /* 0xffff000026007812 */ /* 0x000fe200078ec0ff */
[----:B------:R-:W-:Y:S01]  /*7b00*/  FMUL.FTZ R10, R9, R6 ;  /* 0x00000006090a7220 */ /* 0x000fe20000410000 */
[----:B------:R-:W-:Y:S01]  /*7b10*/  LOP3.LUT R4, R40, 0xffff0000, RZ, 0xc0, !PT ;  /* 0xffff000028047812 */ /* 0x000fe200078ec0ff */
[----:B------:R-:W-:Y:S01]  /*7b20*/  FMUL.FTZ R30, R11, R8 ;  /* 0x000000080b1e7220 */ /* 0x000fe20000410000 */
[----:B------:R-:W-:Y:S01]  /*7b30*/  LOP3.LUT R7, R7, 0xffff0000, RZ, 0xc0, !PT ;  /* 0xffff000007077812 */ /* 0x000fe200078ec0ff */
[-C--:B------:R-:W-:Y:S01]  /*7b40*/  FMUL.FTZ R9, R9, R0.reuse ;  /* 0x0000000009097220 */ /* 0x080fe20000410000 */
[----:B------:R-:W-:Y:S01]  /*7b50*/  FFMA.FTZ R0, R5, R0, -R10 ;  /* 0x0000000005007223 */ /* 0x000fe2000001080a */
[----:B------:R-:W-:Y:S01]  /*7b60*/  FMUL.FTZ R11, R11, R4 ;  /* 0x000000040b0b7220 */ /* 0x000fe20000410000 */
[----:B------:R-:W-:Y:S01]  /*7b70*/  F2FP.BF16.F32.PACK_AB R10, R29, R20 ;  /* 0x000000141d0a723e */ /* 0x000fe200000010ff */
[----:B------:R-:W-:Y:S01]  /*7b80*/  FFMA.FTZ R30, R7, R4, -R30 ;  /* 0x00000004071e7223 */ /* 0x000fe2000001081e */
[----:B------:R-:W-:Y:S01]  /*7b90*/  FFMA.FTZ R12, R5, R6, R9 ;  /* 0x00000006050c7223 */ /* 0x000fe20000010009 */
[----:B------:R-:W-:Y:S01]  /*7ba0*/  FFMA.FTZ R32, R7, R8, R11 ;  /* 0x0000000807207223 */ /* 0x000fe2000001000b */
[----:B------:R-:W-:-:S02]  /*7bb0*/  F2FP.BF16.F32.PACK_AB R4, R33, R26 ;  /* 0x0000001a2104723e */ /* 0x000fc400000010ff */
[----:B------:R-:W-:Y:S02]  /*7bc0*/  F2FP.BF16.F32.PACK_AB R6, R14, R35 ;  /* 0x000000230e06723e */ /* 0x000fe400000010ff */
[----:B------:R-:W-:Y:S02]  /*7bd0*/  F2FP.BF16.F32.PACK_AB R5, R0, R3 ;  /* 0x000000030005723e */ /* 0x000fe400000010ff */
[----:B------:R-:W-:Y:S02]  /*7be0*/  F2FP.BF16.F32.PACK_AB R7, R30, R21 ;  /* 0x000000151e07723e */ /* 0x000fe400000010ff */
[----:B------:R-:W-:Y:S02]  /*7bf0*/  F2FP.BF16.F32.PACK_AB R8, R24, R31 ;  /* 0x0000001f1808723e */ /* 0x000fe400000010ff */
[----:B------:R-:W-:Y:S01]  /*7c00*/  F2FP.BF16.F32.PACK_AB R9, R12, R15 ;  /* 0x0000000f0c09723e */ /* 0x000fe200000010ff */
[----:B------:R1:W-:Y:S01]  /*7c10*/  STS.128 [R34+0x18400], R4 ;  /* 0x0184000422007388 */ /* 0x0003e20000000c00 */
[----:B------:R-:W-:-:S05]  /*7c20*/  F2FP.BF16.F32.PACK_AB R11, R32, R13 ;  /* 0x0000000d200b723e */ /* 0x000fca00000010ff */
[----:B------:R1:W-:Y:S02]  /*7c30*/  STS.128 [R36+0x18400], R8 ;  /* 0x0184000824007388 */ /* 0x0003e40000000c00 */
.L_x_708:
[----:B------:R-:W-:Y:S05]  /*7c40*/  BSYNC B1 ;  /* 0x0000000000017941 */ /* 0x000fea0003800000 */
.L_x_707:
[----:B------:R-:W-:Y:S05]  /*7c50*/  @P0 BRA `(.L_x_699) ;  /* 0x0000000400480947 */ /* 0x000fea0003800000 */
[----:B------:R-:W-:Y:S01]  /*7c60*/  IMAD.IADD R45, R16, 0x1, R45 ;  /* 0x00000001102d7824 */ /* 0x000fe200078e022d */
[----:B------:R-:W-:Y:S01]  /*7c70*/  SHF.R.U32.HI R3, RZ, 0x3, R206 ;  /* 0x00000003ff037819 */ /* 0x000fe200000116ce */
[----:B01----:R-:W0:Y:S01]  /*7c80*/  LDS.128 R4, [R233+0x18400] ;  /* 0x01840000e9047984 */ /* 0x003e220000000c00 */
[C---:B------:R-:W-:Y:S01]  /*7c90*/  IMAD.U32 R30, R41.reuse, 0x10000, RZ ;  /* 0x00010000291e7824 */ /* 0x040fe200078e00ff */
[----:B------:R-:W-:Y:S01]  /*7ca0*/  LOP3.LUT R32, R41, 0xffff0000, RZ, 0xc0, !PT ;  /* 0xffff000029207812 */ /* 0x000fe200078ec0ff */
[----:B------:R-:W-:Y:S01]  /*7cb0*/  IMAD.U32 R26, R37, 0x10000, RZ ;  /* 0x00010000251a7824 */ /* 0x000fe200078e00ff */
[----:B------:R-:W-:Y:S01]  /*7cc0*/  LOP3.LUT R0, R206, 0x38, R45, 0xf8, !PT ;  /* 0x00000038ce007812 */ /* 0x000fe200078ef82d */
[----:B------:R-:W-:Y:S01]  /*7cd0*/  IMAD.U32 R34, R42, 0x10000, RZ ;  /* 0x000100002a227824 */ /* 0x000fe200078e00ff */
[----:B------:R-:W-:Y:S01]  /*7ce0*/  LOP3.LUT R41, R44, 0xffff0000, RZ, 0xc0, !PT ;  /* 0xffff00002c297812 */ /* 0x000fe200078ec0ff */
[----:B------:R-:W-:Y:S01]  /*7cf0*/  IMAD.U32 R33, R43, 0x10000, RZ ;  /* 0x000100002b217824 */ /* 0x000fe200078e00ff */
[----:B------:R-:W-:-:S02]  /*7d00*/  LOP3.LUT R3, R0, R3, RZ, 0x3c, !PT ;  /* 0x0000000300037212 */ /* 0x000fc400078e3cff */
[----:B------:R-:W-:-:S03]  /*7d10*/  LOP3.LUT R35, R38, 0xffff0000, RZ, 0xc0, !PT ;  /* 0xffff000026237812 */ /* 0x000fc600078ec0ff */
[----:B------:R-:W-:-:S04]  /*7d20*/  IMAD.IADD R3, R208, 0x1, R3 ;  /* 0x00000001d0037824 */ /* 0x000fc800078e0203 */
        /* <DEDUP_REMOVED lines=14> */
[-C--:B------:R-:W-:Y:S01]  /*7e10*/  FMUL.FTZ R25, R30, R15.reuse ;  /* 0x0000000f1e197220 */ /* 0x080fe20000410000 */
[----:B------:R-:W-:Y:S01]  /*7e20*/  FMUL.FTZ R15, R26, R15 ;  /* 0x0000000f1a0f7220 */ /* 0x000fe20000410000 */
[----:B------:R-:W-:Y:S01]  /*7e30*/  FMUL.FTZ R27, R32, R8 ;  /* 0x00000008201b7220 */ /* 0x000fe20000410000 */
[----:B------:R-:W-:-:S02]  /*7e40*/  IMAD.U32 R21, R10, 0x10000, RZ ;  /* 0x000100000a157824 */ /* 0x000fc400078e00ff */
[-C--:B------:R-:W-:Y:S01]  /*7e50*/  FFMA.FTZ R25, R26, R0.reuse, -R25 ;  /* 0x000000001a197223 */ /* 0x080fe20000010819 */
[----:B------:R-:W-:Y:S01]  /*7e60*/  LOP3.LUT R26, R37, 0xffff0000, RZ, 0xc0, !PT ;  /* 0xffff0000251a7812 */ /* 0x000fe200078ec0ff */
[----:B------:R-:W-:Y:S01]  /*7e70*/  FFMA.FTZ R15, R30, R0, R15 ;  /* 0x000000001e0f7223 */ /* 0x000fe2000001000f */
[----:B------:R-:W-:Y:S01]  /*7e80*/  IMAD.U32 R30, R38, 0x10000, RZ ;  /* 0x00010000261e7824 */ /* 0x000fe200078e00ff */
[----:B------:R-:W-:Y:S01]  /*7e90*/  LOP3.LUT R10, R10, 0xffff0000, RZ, 0xc0, !PT ;  /* 0xffff00000a0a7812 */ /* 0x000fe200078ec0ff */
[----:B------:R-:W-:Y:S02]  /*7ea0*/  IMAD.U32 R24, R11, 0x10000, RZ ;  /* 0x000100000b187824 */ /* 0x000fe400078e00ff */
[C---:B------:R-:W-:Y:S01]  /*7eb0*/  FMUL.FTZ R29, R26.reuse, R8 ;  /* 0x000000081a1d7220 */ /* 0x040fe20000410000 */
[----:B------:R-:W-:Y:S01]  /*7ec0*/  FFMA.FTZ R0, R26, R4, -R27 ;  /* 0x000000041a007223 */ /* 0x000fe2000001081b */
[-C--:B------:R-:W-:Y:S01]  /*7ed0*/  FMUL.FTZ R27, R34, R20.reuse ;  /* 0x00000014221b7220 */ /* 0x080fe20000410000 */
[----:B------:R-:W-:Y:S01]  /*7ee0*/  FMUL.FTZ R31, R30, R20 ;  /* 0x000000141e1f7220 */ /* 0x000fe20000410000 */
[----:B------:R-:W-:Y:S01]  /*7ef0*/  FFMA.FTZ R8, R32, R4, R29 ;  /* 0x0000000420087223 */ /* 0x000fe2000001001d */
[----:B------:R-:W-:-:S02]  /*7f00*/  IMAD.U32 R29, R39, 0x10000, RZ ;  /* 0x00010000271d7824 */ /* 0x000fc400078e00ff */
[-C--:B------:R-:W-:Y:S01]  /*7f10*/  FFMA.FTZ R27, R30, R12.reuse, -R27 ;  /* 0x0000000c1e1b7223 */ /* 0x080fe2000001081b */
[-C--:B------:R-:W-:Y:S01]  /*7f20*/  FMUL.FTZ R4, R33, R21.reuse ;  /* 0x0000001521047220 */ /* 0x080fe20000410000 */
[----:B------:R-:W-:Y:S01]  /*7f30*/  LOP3.LUT R26, R39, 0xffff0000, RZ, 0xc0, !PT ;  /* 0xffff0000271a7812 */ /* 0x000fe200078ec0ff */
[----:B------:R-:W-:Y:S01]  /*7f40*/  FFMA.FTZ R31, R34, R12, R31 ;  /* 0x0000000c221f7223 */ /* 0x000fe2000001001f */
[----:B------:R-:W-:Y:S01]  /*7f50*/  LOP3.LUT R30, R43, 0xffff0000, RZ, 0xc0, !PT ;  /* 0xffff00002b1e7812 */ /* 0x000fe200078ec0ff */
[C---:B------:R-:W-:Y:S01]  /*7f60*/  FMUL.FTZ R12, R29.reuse, R21 ;  /* 0x000000151d0c7220 */ /* 0x040fe20000410000 */
[----:B------:R-:W-:Y:S02]  /*7f70*/  IMAD.U32 R32, R44, 0x10000, RZ ;  /* 0x000100002c207824 */ /* 0x000fe400078e00ff */
[-C--:B------:R-:W-:Y:S01]  /*7f80*/  FFMA.FTZ R20, R29, R13.reuse, -R4 ;  /* 0x0000000d1d147223 */ /* 0x080fe20000010804 */
[-C--:B------:R-:W-:Y:S01]  /*7f90*/  FMUL.FTZ R29, R26, R10.reuse ;  /* 0x0000000a1a1d7220 */ /* 0x080fe20000410000 */
[----:B------:R-:W-:Y:S01]  /*7fa0*/  FMUL.FTZ R21, R30, R10 ;  /* 0x0000000a1e157220 */ /* 0x000fe20000410000 */
[----:B------:R-:W-:Y:S01]  /*7fb0*/  FFMA.FTZ R10, R33, R13, R12 ;  /* 0x0000000d210a7223 */ /* 0x000fe2000001000c */
[----:B------:R-:W-:Y:S01]  /*7fc0*/  LOP3.LUT R11, R11, 0xffff0000, RZ, 0xc0, !PT ;  /* 0xffff00000b0b7812 */ /* 0x000fe200078ec0ff */
[----:B------:R-:W-:-:S02]  /*7fd0*/  IMAD.U32 R4, R40, 0x10000, RZ ;  /* 0x0001000028047824 */ /* 0x000fc400078e00ff */
[----:B------:R-:W-:Y:S01]  /*7fe0*/  FMUL.FTZ R13, R32, R24 ;  /* 0x00000018200d7220 */ /* 0x000fe20000410000 */
[----:B------:R-:W-:Y:S01]  /*7ff0*/  LOP3.LUT R39, R42, 0xffff0000, RZ, 0xc0, !PT ;  /* 0xffff00002a277812 */ /* 0x000fe200078ec0ff */
[----:B------:R-:W-:Y:S01]  /*8000*/  FFMA.FTZ R21, R26, R6, -R21 ;  /* 0x000000061a157223 */ /* 0x000fe20000010815 */
[----:B------:R-:W-:Y:S01]  /*8010*/  LOP3.LUT R37, R40, 0xffff0000, RZ, 0xc0, !PT ;  /* 0xffff000028257812 */ /* 0x000fe200078ec0ff */
[C---:B------:R-:W-:Y:S01]  /*8020*/  FMUL.FTZ R33, R4.reuse, R24 ;  /* 0x0000001804217220 */ /* 0x040fe20000410000 */
[----:B------:R-:W-:Y:S01]  /*8030*/  FFMA.FTZ R13, R4, R14, -R13 ;  /* 0x0000000e040d7223 */ /* 0x000fe2000001080d */
[----:B------:R-:W-:Y:S01]  /*8040*/  FFMA.FTZ R29, R30, R6, R29 ;  /* 0x000000061e1d7223 */ /* 0x000fe2000001001d */
[----:B------:R-:W-:Y:S01]  /*8050*/  FMUL.FTZ R4, R39, R9 ;  /* 0x0000000927047220 */ /* 0x000fe20000410000 */
[----:B------:R-:W-:Y:S01]  /*8060*/  FMUL.FTZ R24, R41, R11 ;  /* 0x0000000b29187220 */ /* 0x000fe20000410000 */
[----:B------:R-:W-:Y:S01]  /*8070*/  FMUL.FTZ R6, R35, R9 ;  /* 0x0000000923067220 */ /* 0x000fe20000410000 */
[----:B------:R-:W-:Y:S01]  /*8080*/  FMUL.FTZ R26, R37, R11 ;  /* 0x0000000b251a7220 */ /* 0x000fe20000410000 */
[----:B------:R-:W-:Y:S01]  /*8090*/  FFMA.FTZ R33, R32, R14, R33 ;  /* 0x0000000e20217223 */ /* 0x000fe20000010021 */
[----:B------:R-:W-:Y:S01]  /*80a0*/  FFMA.FTZ R12, R35, R5, -R4 ;  /* 0x00000005230c7223 */ /* 0x000fe20000010804 */
        /* <DEDUP_REMOVED lines=10> */
[----:B------:R-:W-:-:S02]  /*8150*/  F2FP.BF16.F32.PACK_AB R9, R14, R31 ;  /* 0x0000001f0e09723e */ /* 0x000fc400000010ff */
[----:B------:R-:W-:-:S05]  /*8160*/  F2FP.BF16.F32.PACK_AB R11, R26, R33 ;  /* 0x000000211a0b723e */ /* 0x000fca00000010ff */
[----:B------:R2:W-:Y:S02]  /*8170*/  STS.128 [R3+0x18400], R8 ;  /* 0x0184000803007388 */ /* 0x0005e40000000c00 */
.L_x_699:
[----:B------:R-:W-:Y:S05]  /*8180*/  BSYNC B0 ;  /* 0x0000000000007941 */ /* 0x000fea0003800000 */
.L_x_688:
[----:B------:R-:W-:Y:S01]  /*8190*/  @!PT LDS RZ, [RZ] ;  /* 0x00000000fffff984 */ /* 0x000fe20000000800 */
[----:B------:R-:W-:Y:S01]  /*81a0*/  @!PT LDS RZ, [RZ] ;  /* 0x00000000fffff984 */ /* 0x000fe20000000800 */
[----:B------:R-:W-:Y:S01]  /*81b0*/  @!PT LDS RZ, [RZ] ;  /* 0x00000000fffff984 */ /* 0x000fe20000000800 */
[----:B------:R-:W-:Y:S01]  /*81c0*/  @!PT LDS RZ, [RZ] ;  /* 0x00000000fffff984 */ /* 0x000fe20000000800 */
[----:B------:R5:W-:Y:S06]  /*81d0*/  MEMBAR.ALL.CTA ;  /* 0x0000000000007992 */ /* 0x000bec0000008000 */
[----:B-----5:R-:W5:Y:S01]  /*81e0*/  FENCE.VIEW.ASYNC.S ;  /* 0x00000000000073c6 */ /* 0x020f620000000000 */
[----:B------:R-:W-:Y:S05]  /*81f0*/  WARPSYNC.ALL ;  /* 0x0000000000007948 */ /* 0x000fea0003800000 */
[----:B-----5:R-:W-:Y:S06]  /*8200*/  BAR.SYNC.DEFER_BLOCKING 0xd, 0x100 ;  /* 0x0344000000007b1d */ /* 0x020fec0000010000 */
.L_x_685:
[----:B-1-3--:R-:W1:Y:S01]  /*8210*/  S2R R0, SR_TID.X ;  /* 0x0000000000007919 */ /* 0x00ae620000002100 */
[----:B------:R-:W-:Y:S01]  /*8220*/  ISETP.NE.AND P0, PT, R203, 0x3, PT ;  /* 0x00000003cb00780c */ /* 0x000fe20003f05270 */
[----:B------:R-:W-:Y:S05]  /*8230*/  WARPSYNC.ALL ;  /* 0x0000000000007948 */ /* 0x000fea0003800000 */
[----:B-1----:R-:W-:-:S05]  /*8240*/  SHF.R.U32.HI R0, RZ, 0x7, R0 ;  /* 0x00000007ff007819 */ /* 0x002fca0000011600 */
[----:B------:R-:W-:-:S05]  /*8250*/  VIADD R15, R0, 0x8 ;  /* 0x00000008000f7836 */ /* 0x000fca0000000000 */
[----:B------:R1:W-:Y:S06]  /*8260*/  BAR.SYNC.DEFER_BLOCKING R15, 0x100 ;  /* 0x0004000f0000751d */ /* 0x0003ec0000010000 */
[----:B------:R-:W-:Y:S05]  /*8270*/  @!P0 BRA `(.L_x_709) ;  /* 0x0000000000048947 */ /* 0x000fea0003800000 */
[----:B------:R-:W-:Y:S01]  /*8280*/  BPT.TRAP 0x1 ;  /* 0x000000040000795c */ /* 0x000fe20000300000 */
.L_x_709:
[----:B------:R-:W-:Y:S01]  /*8290*/  IMAD R14, R200, 0x8, R18 ;  /* 0x00000008c80e7824 */ /* 0x000fe200078e0212 */
[----:B------:R-:W-:-:S04]  /*82a0*/  SHF.L.U32 R13, R204, 0x1f, RZ ;  /* 0x0000001fcc0d7819 */ /* 0x000fc800000006ff */
[----:B------:R3:W0:Y:S01]  /*82b0*/  SYNCS.PHASECHK.TRANS64.TRYWAIT P1, [R14+URZ+0x22830], R13 ;  /* 0x0228300d0e0075a7 */ /* 0x000622000802017f */
[----:B------:R-:W-:Y:S05]  /*82c0*/  @!P0 BRA `(.L_x_710) ;  /* 0x0000000000048947 */ /* 0x000fea0003800000 */
[----:B------:R-:W-:Y:S01]  /*82d0*/  BPT.TRAP 0x1 ;  /* 0x000000040000795c */ /* 0x000fe20000300000 */
.L_x_710:
[----:B------:R-:W-:Y:S01]  /*82e0*/  VIADD R0, R18, 0x1c400 ;  /* 0x0001c40012007836 */ /* 0x000fe20000000000 */
[----:B--2---:R-:W-:Y:S01]  /*82f0*/  LOP3.LUT R4, R28, 0x10000, RZ, 0xfc, !PT ;  /* 0x000100001c047812 */ /* 0x004fe200078efcff */
[----:B0-----:R-:W-:-:S03]  /*8300*/  IMAD.MOV.U32 R5, RZ, RZ, 0x40000040 ;  /* 0x40000040ff057424 */ /* 0x001fc600078e00ff */
[----:B------:R-:W-:-:S04]  /*8310*/  SHF.R.U32.HI R0, RZ, 0x4, R0 ;  /* 0x00000004ff007819 */ /* 0x000fc80000011600 */
[----:B------:R-:W-:-:S04]  /*8320*/  LOP3.LUT R0, R0, 0x3fff, RZ, 0xc0, !PT ;  /* 0x00003fff00007812 */ /* 0x000fc800078ec0ff */
[----:B------:R-:W-:Y:S01]  /*8330*/  LOP3.LUT R0, R0, 0x10000, RZ, 0xfc, !PT ;  /* 0x0001000000007812 */ /* 0x000fe200078efcff */
[----:B------:R-:W-:Y:S06]  /*8340*/  @P1 BRA `(.L_x_711) ;  /* 0x0000000000081947 */ /* 0x000fec0003800000 */
[----:B------:R-:W0:Y:S02]  /*8350*/  SYNCS.PHASECHK.TRANS64.TRYWAIT P1, [R14+URZ+0x22830], R13 ;  /* 0x0228300d0e0075a7 */ /* 0x000e24000802017f */
[----:B0-----:R-:W-:Y:S05]  /*8360*/  @!P1 BRA `(.L_x_712) ;  /* 0x000000f800349947 */ /* 0x001fea0003800000 */
.L_x_711:
[----:B------:R-:W-:Y:S01]  /*8370*/  IMAD R20, R200, 0x300, R0 ;  /* 0x00000300c8147824 */ /* 0x000fe200078e0200 */
[----:B------:R-:W-:Y:S05]  /*8380*/  WARPSYNC.ALL ;  /* 0x0000000000007948 */ /* 0x000fea0003800000 */
[----:B------:R-:W-:Y:S01]  /*8390*/  IMAD.MOV.U32 R21, RZ, RZ, 0x40000040 ;  /* 0x40000040ff157424 */ /* 0x000fe200078e00ff */
[C---:B------:R-:W-:Y:S01]  /*83a0*/  R2UR UR4, R4.reuse ;  /* 0x00000000040472ca */ /* 0x040fe200000e0000 */
[----:B----45:R-:W-:Y:S01]  /*83b0*/  WARPGROUP.ARRIVE ;  /* 0x00000000000079c5 */ /* 0x030fe20000000000 */
[----:B------:R-:W-:Y:S01]  /*83c0*/  R2UR UR5, R5 ;  /* 0x00000000050572ca */ /* 0x000fe200000e0000 */
[----:B------:R-:W-:Y:S01]  /*83d0*/  VIADD R10, R4, 0x2 ;  /* 0x00000002040a7836 */ /* 0x000fe20000000000 */
[C---:B------:R-:W-:Y:S01]  /*83e0*/  R2UR UR6, R20.reuse ;  /* 0x00000000140672ca */ /* 0x040fe200000e0000 */
[----:B------:R-:W-:Y:S01]  /*83f0*/  VIADD R6, R20, 0x2 ;  /* 0x0000000214067836 */ /* 0x000fe20000000000 */
[----:B------:R-:W-:Y:S01]  /*8400*/  R2UR UR7, R21 ;  /* 0x00000000150772ca */ /* 0x000fe200000e0000 */
[----:B------:R-:W-:Y:S01]  /*8410*/  IMAD.MOV.U32 R11, RZ, RZ, 0x40000040 ;  /* 0x40000040ff0b7424 */ /* 0x000fe200078e00ff */
[----:B------:R-:W2:Y:S01]  /*8420*/  S2R R72, SR_TID.X ;  /* 0x0000000000487919 */ /* 0x000ea20000002100 */
[----:B------:R-:W-:-:S02]  /*8430*/  IMAD.MOV.U32 R7, RZ, RZ, 0x40000040 ;  /* 0x40000040ff077424 */ /* 0x000fc400078e00ff */
[----:B------:R-:W-:Y:S02]  /*8440*/  VIADD R8, R4, 0x4 ;  /* 0x0000000404087836 */ /* 0x000fe40000000000 */
[----:B------:R-:W-:Y:S02]  /*8450*/  IMAD.MOV.U32 R9, RZ, RZ, 0x40000040 ;  /* 0x40000040ff097424 */ /* 0x000fe400078e00ff */
[----:B------:R-:W-:-:S04]  /*8460*/  IMAD.MOV.U32 R21, RZ, RZ, 0x40000040 ;  /* 0x40000040ff157424 */ /* 0x000fc800078e00ff */
[----:B------:R-:W-:Y:S01]  /*8470*/  HGMMA.64x96x16.F32.BF16 R24, gdesc[UR4], RZ, !UPT, gsb0 ;  /* 0x01600000041879f0 */ /* 0x000fe2000c0018ff */
[----:B------:R-:W-:Y:S02]  /*8480*/  R2UR UR4, R10 ;  /* 0x000000000a0472ca */ /* 0x000fe400000e0000 */
[----:B------:R-:W-:Y:S02]  /*8490*/  R2UR UR5, R11 ;  /* 0x000000000b0572ca */ /* 0x000fe400000e0000 */
[----:B------:R-:W-:Y:S01]  /*84a0*/  R2UR UR6, R6 ;  /* 0x00000000060672ca */ /* 0x000fe200000e0000 */
[C---:B------:R-:W-:Y:S01]  /*84b0*/  VIADD R6, R20.reuse, 0x4 ;  /* 0x0000000414067836 */ /* 0x040fe20000000000 */
[----:B------:R-:W-:Y:S01]  /*84c0*/  R2UR UR7, R7 ;  /* 0x00000000070772ca */ /* 0x000fe200000e0000 */
[----:B------:R-:W-:Y:S02]  /*84d0*/  IMAD.MOV.U32 R7, RZ, RZ, 0x40000040 ;  /* 0x40000040ff077424 */ /* 0x000fe400078e00ff */
[----:B------:R-:W-:Y:S01]  /*84e0*/  VIADD R20, R20, 0x6 ;  /* 0x0000000614147836 */ /* 0x000fe20000000000 */
[----:B--2---:R-:W-:Y:S01]  /*84f0*/  LOP3.LUT R72, R72, 0x7f, RZ, 0xc0, !PT ;  /* 0x0000007f48487812 */ /* 0x004fe200078ec0ff */
[----:B------:R-:W-:-:S02]  /*8500*/  WARPGROUP.DEPBAR.LE gsb0, 0x0 ;  /* 0x00008000000079c5 */ /* 0x000fc40000010000 */
[----:B------:R-:W-:-:S06]  /*8510*/  WARPGROUP.ARRIVE ;  /* 0x00000000000079c5 */ /* 0x000fcc0000000000 */
[----:B------:R-:W-:Y:S01]  /*8520*/  HGMMA.64x96x16.F32.BF16 R24, gdesc[UR4], R24, gsb0 ;  /* 0x01600000041879f0 */ /* 0x000fe20008001818 */
[----:B------:R-:W-:Y:S02]  /*8530*/  R2UR UR4, R8 ;  /* 0x00000000080472ca */ /* 0x000fe400000e0000 */
[----:B------:R-:W-:Y:S02]  /*8540*/  R2UR UR5, R9 ;  /* 0x00000000090572ca */ /* 0x000fe400000e0000 */
[----:B------:R-:W-:Y:S01]  /*8550*/  R2UR UR6, R6 ;  /* 0x00000000060672ca */ /* 0x000fe200000e0000 */
[----:B------:R-:W-:Y:S01]  /*8560*/  VIADD R6, R4, 0x6 ;  /* 0x0000000604067836 */ /* 0x000fe20000000000 */
[----:B------:R-:W-:Y:S01]  /*8570*/  R2UR UR7, R7 ;  /* 0x00000000070772ca */ /* 0x000fe200000e0000 */
[----:B------:R-:W-:Y:S01]  /*8580*/  IMAD.MOV.U32 R7, RZ, RZ, 0x40000040 ;  /* 0x40000040ff077424 */ /* 0x000fe200078e00ff */
[----:B------:R-:W-:Y:S02]  /*8590*/  WARPGROUP.DEPBAR.LE gsb0, 0x0 ;  /* 0x00008000000079c5 */ /* 0x000fe40000010000 */
[----:B------:R-:W-:-:S09]  /*85a0*/  WARPGROUP.ARRIVE ;  /* 0x00000000000079c5 */ /* 0x000fd20000000000 */
[----:B------:R-:W-:Y:S01]  /*85b0*/  HGMMA.64x96x16.F32.BF16 R24, gdesc[UR4], R24, gsb0 ;  /* 0x01600000041879f0 */ /* 0x000fe20008001818 */
[----:B------:R-:W-:Y:S02]  /*85c0*/  R2UR UR4, R6 ;  /* 0x00000000060472ca */ /* 0x000fe400000e0000 */
[----:B------:R-:W-:Y:S02]  /*85d0*/  R2UR UR5, R7 ;  /* 0x00000000070572ca */ /* 0x000fe400000e0000 */
[----:B------:R-:W-:Y:S01]  /*85e0*/  R2UR UR6, R20 ;  /* 0x00000000140672ca */ /* 0x000fe200000e0000 */
[----:B------:R-:W-:Y:S01]  /*85f0*/  IMAD R20, R177, -0x60, R176 ;  /* 0xffffffa0b1147824 */ /* 0x000fe200078e02b0 */
[----:B------:R-:W-:-:S03]  /*8600*/  R2UR UR7, R21 ;  /* 0x00000000150772ca */ /* 0x000fc600000e0000 */
[----:B------:R-:W-:-:S04]  /*8610*/  VIADD R21, R20, 0x60 ;  /* 0x0000006014157836 */ /* 0x000fc80000000000 */
[----:B------:R-:W-:-:S05]  /*8620*/  IMAD R21, R236, -0x2, R21 ;  /* 0xfffffffeec157824 */ /* 0x000fca00078e0215 */
[C---:B------:R-:W-:Y:S02]  /*8630*/  ISETP.GT.AND P2, PT, R21.reuse, RZ, PT ;  /* 0x000000ff1500720c */ /* 0x040fe40003f44270 */
[C---:B------:R-:W-:Y:S02]  /*8640*/  ISETP.GT.AND P3, PT, R21.reuse, 0x1, PT ;  /* 0x000000011500780c */ /* 0x040fe40003f64270 */
[C---:B------:R-:W-:Y:S02]  /*8650*/  ISETP.GT.AND P4, PT, R21.reuse, 0x8, PT ;  /* 0x000000081500780c */ /* 0x040fe40003f84270 */
[C---:B------:R-:W-:Y:S02]  /*8660*/  ISETP.GT.AND P5, PT, R21.reuse, 0x9, PT ;  /* 0x000000091500780c */ /* 0x040fe40003fa4270 */
[----:B------:R-:W-:Y:S01]  /*8670*/  ISETP.GT.AND P1, PT, R21, 0x10, PT ;  /* 0x000000101500780c */ /* 0x000fe20003f24270 */
[----:B------:R-:W-:Y:S02]  /*8680*/  WARPGROUP.DEPBAR.LE gsb0, 0x0 ;  /* 0x00008000000079c5 */ /* 0x000fe40000010000 */
[----:B------:R-:W-:-:S06]  /*8690*/  WARPGROUP.ARRIVE ;  /* 0x00000000000079c5 */ /* 0x000fcc0000000000 */
[----:B------:R-:W-:Y:S01]  /*86a0*/  HGMMA.64x96x16.F32.BF16 R24, gdesc[UR4], R24, gsb0 ;  /* 0x01600000041879f0 */ /* 0x000fe20008001818 */
[----:B------:R-:W-:Y:S01]  /*86b0*/  ULDC UR4, c[0x0][0x9d8] ;  /* 0x0002760000047ab9 */ /* 0x000fe20000000800 */
[----:B------:R-:W-:Y:S02]  /*86c0*/  ULDC UR5, c[0x0][0x988] ;  /* 0x0002620000057ab9 */ /* 0x000fe40000000800 */
[----:B------:R-:W-:Y:S01]  /*86d0*/  IMAD.U32 R180, RZ, RZ, UR5 ;  /* 0x00000005ffb47e24 */ /* 0x000fe2000f8e00ff */
        /* <DEDUP_REMOVED lines=16> */
[----:B------:R-:W-:Y:S01]  /*87e0*/  FMUL.FTZ R40, R40, UR4 ;  /* 0x0000000428287c20 */ /* 0x000fe20008410000 */
        /* <DEDUP_REMOVED lines=15> */
[----:B----4-:R-:W-:Y:S01]  /*88e0*/  FSEL R24, R25, -INF , P3 ;  /* 0xff80000019187808 */ /* 0x010fe20001800000 */
[----:B------:R-:W-:Y:S01]  /*88f0*/  FMUL.FTZ R47, R47, UR4 ;  /* 0x000000042f2f7c20 */ /* 0x000fe20008410000 */
[----:B------:R-:W-:Y:S01]  /*8900*/  FMUL.FTZ R53, R53, UR4 ;  /* 0x0000000435357c20 */ /* 0x000fe20008410000 */
[----:B------:R-:W-:Y:S01]  /*8910*/  FMUL.FTZ R50, R50, UR4 ;  /* 0x0000000432327c20 */ /* 0x000fe20008410000 */
[----:B------:R-:W-:Y:S01]  /*8920*/  FMNMX.FTZ R20, R73, R24, !PT ;  /* 0x0000001849147209 */ /* 0x000fe20007810000 */
[----:B------:R-:W-:Y:S01]  /*8930*/  FMUL.FTZ R56, R56, UR4 ;  /* 0x0000000438387c20 */ /* 0x000fe20008410000 */
[----:B------:R-:W-:Y:S01]  /*8940*/  FMUL.FTZ R51, R51, UR4 ;  /* 0x0000000433337c20 */ /* 0x000fe20008410000 */
[----:B------:R-:W4:Y:S01]  /*8950*/  MUFU.TANH R3, R26 ;  /* 0x0000001a00037308 */ /* 0x000f220000002400 */
        /* <DEDUP_REMOVED lines=16> */
[----:B----4-:R-:W-:Y:S01]  /*8a60*/  FSEL R3, R3, -INF , P2 ;  /* 0xff80000003037808 */ /* 0x010fe20001000000 */
[----:B------:R-:W-:Y:S01]  /*8a70*/  FMUL.FTZ R68, R68, UR4 ;  /* 0x0000000444447c20 */ /* 0x000fe20008410000 */
[----:B------:R-:W-:Y:S01]  /*8a80*/  ISETP.GT.AND P2, PT, R21, 0x11, PT ;  /* 0x000000111500780c */ /* 0x000fe20003f44270 */
[----:B------:R-:W-:Y:S01]  /*8a90*/  FMUL.FTZ R69, R69, UR4 ;  /* 0x0000000445457c20 */ /* 0x000fe20008410000 */
[----:B------:R-:W-:Y:S01]  /*8aa0*/  FMUL.FTZ R63, R63, UR4 ;  /* 0x000000043f3f7c20 */ /* 0x000fe20008410000 */
[----:B------:R-:W-:Y:S01]  /*8ab0*/  FMUL.FTZ R66, R66, UR4 ;  /* 0x0000000442427c20 */ /* 0x000fe20008410000 */
[----:B------:R-:W-:Y:S01]  /*8ac0*/  FMUL.FTZ R67, R67, UR4 ;  /* 0x0000000443437c20 */ /* 0x000fe20008410000 */
[----:B------:R-:W4:Y:S01]  /*8ad0*/  MUFU.TANH R33, R33 ;  /* 0x0000002100217308 */ /* 0x000f220000002400 */
[----:B0-----:R-:W-:Y:S01]  /*8ae0*/  FSEL R79, R32, -INF , P1 ;  /* 0xff800000204f7808 */ /* 0x001fe20000800000 */
[----:B------:R-:W-:Y:S01]  /*8af0*/  FMUL.FTZ R70, R70, UR4 ;  /* 0x0000000446467c20 */ /* 0x000fe20008410000 */
[----:B------:R-:W-:-:S02]  /*8b00*/  FMUL.FTZ R71, R71, UR4 ;  /* 0x0000000447477c20 */ /* 0x000fc40008410000 */
[----:B------:R-:W-:-:S03]  /*8b10*/  FMNMX.FTZ R20, R79, R20, !PT ;  /* 0x000000144f147209 */ /* 0x000fc60007810000 */
[----:B------:R-:W0:Y:S01]  /*8b20*/  MUFU.TANH R30, R30 ;  /* 0x0000001e001e7308 */ /* 0x000e220000002400 */
[----:B--2---:R-:W-:Y:S02]  /*8b30*/  FSEL R12, R12, -INF , P3 ;  /* 0xff8000000c0c7808 */ /* 0x004fe40001800000 */
[----:B------:R-:W-:-:S05]  /*8b40*/  ISETP.GT.AND P3, PT, R21, 0x18, PT ;  /* 0x000000181500780c */ /* 0x000fca0003f64270 */
[----:B------:R-:W2:Y:S01]  /*8b50*/  MUFU.TANH R36, R36 ;  /* 0x0000002400247308 */ /* 0x000ea20000002400 */
[----:B----4-:R-:W-:-:S04]  /*8b60*/  FSEL R81, R33, -INF , P2 ;  /* 0xff80000021517808 */ /* 0x010fc80001000000 */
[----:B------:R-:W-:-:S03]  /*8b70*/  FMNMX.FTZ R20, R81, R20, !PT ;  /* 0x0000001451147209 */ /* 0x000fc60007810000 */
[----:B------:R-:W4:Y:S01]  /*8b80*/  MUFU.TANH R31, R31 ;  /* 0x0000001f001f7308 */ /* 0x000f220000002400 */
[----:B0-----:R-:W-:Y:S02]  /*8b90*/  FSEL R25, R30, -INF , P4 ;  /* 0xff8000001e197808 */ /* 0x001fe40002000000 */
[----:B------:R-:W-:-:S05]  /*8ba0*/  ISETP.GT.AND P4, PT, R21, 0x19, PT ;  /* 0x000000191500780c */ /* 0x000fca0003f84270 */
[----:B------:R-:W0:Y:S01]  /*8bb0*/  MUFU.TANH R37, R37 ;  /* 0x0000002500257308 */ /* 0x000e220000002400 */
[----:B--2---:R-:W-:-:S04]  /*8bc0*/  FSEL R83, R36, -INF , P3 ;  /* 0xff80000024537808 */ /* 0x004fc80001800000 */
[----:B------:R-:W-:-:S03]  /*8bd0*/  FMNMX.FTZ R20, R83, R20, !PT ;  /* 0x0000001453147209 */ /* 0x000fc60007810000 */
[----:B------:R-:W2:Y:S01]  /*8be0*/  MUFU.TANH R34, R34 ;  /* 0x0000002200227308 */ /* 0x000ea20000002400 */
[----:B----4-:R-:W-:Y:S02]  /*8bf0*/  FSEL R27, R31, -INF , P5 ;  /* 0xff8000001f1b7808 */ /* 0x010fe40002800000 */
[----:B------:R-:W-:-:S05]  /*8c00*/  ISETP.GT.AND P5, PT, R21, 0x20, PT ;  /* 0x000000201500780c */ /* 0x000fca0003fa4270 */
[----:B------:R-:W4:Y:S01]  /*8c10*/  MUFU.TANH R40, R40 ;  /* 0x0000002800287308 */ /* 0x000f220000002400 */
[----:B0-----:R-:W-:-:S04]  /*8c20*/  FSEL R85, R37, -INF , P4 ;  /* 0xff80000025557808 */ /* 0x001fc80002000000 */
        /* <DEDUP_REMOVED lines=88> */
[----:B------:R-:W-:Y:S01]  /*91b0*/  MUFU.TANH R66, R66 ;  /* 0x0000004200427308 */ /* 0x000fe20000002400 */
[----:B0-----:R-:W-:-:S04]  /*91c0*/  FSEL R115, R68, -INF , P4 ;  /* 0xff80000044737808 */ /* 0x001fc80002000000 */
[----:B------:R-:W-:-:S03]  /*91d0*/  FMNMX.FTZ R20, R115, R20, !PT ;  /* 0x0000001473147209 */ /* 0x000fc60007810000 */
[----:B------:R-:W0:Y:S01]  /*91e0*/  MUFU.TANH R67, R67 ;  /* 0x0000004300437308 */ /* 0x000e220000002400 */
[----:B--2---:R-:W-:-:S04]  /*91f0*/  FSEL R117, R69, -INF , P5 ;  /* 0xff80000045757808 */ /* 0x004fc80002800000 */
[----:B------:R-:W-:-:S03]  /*9200*/  FMNMX.FTZ R26, R117, R20, !PT ;  /* 0x00000014751a7209 */ /* 0x000fc60007810000 */
[----:B------:R-:W-:Y:S02]  /*9210*/  MUFU.TANH R70, R70 ;  /* 0x0000004600467308 */ /* 0x000fe40000002400 */
[----:B------:R-:W2:Y:S06]  /*9220*/  SHFL.BFLY PT, R21, R26, 0x2, 0x1f ;  /* 0x0c401f001a157f89 */ /* 0x000eac00000e0000 */
[----:B------:R-:W4:Y:S01]  /*9230*/  MUFU.TANH R71, R71 ;  /* 0x0000004700477308 */ /* 0x000f220000002400 */
[----:B0-----:R-:W-:Y:S02]  /*9240*/  FSEL R67, R67, -INF , P3 ;  /* 0xff80000043437808 */ /* 0x001fe40001800000 */
[----:B----4-:R-:W-:-:S02]  /*9250*/  FSEL R71, R71, -INF , P5 ;  /* 0xff80000047477808 */ /* 0x010fc40002800000 */
[----:B--2---:R-:W-:Y:S02]  /*9260*/  FMNMX.FTZ R28, R26, R21, !PT ;  /* 0x000000151a1c7209 */ /* 0x004fe40007810000 */
[----:B------:R-:W-:-:S03]  /*9270*/  FMNMX.FTZ R26, R3, R12, !PT ;  /* 0x0000000c031a7209 */ /* 0x000fc60007810000 */
[----:B------:R-:W0:Y:S01]  /*9280*/  SHFL.BFLY PT, R21, R28, 0x1, 0x1f ;  /* 0x0c201f001c157f89 */ /* 0x000e2200000e0000 */
[----:B------:R-:W-:-:S04]  /*9290*/  FMNMX.FTZ R26, R25, R26, !PT ;  /* 0x0000001a191a7209 */ /* 0x000fc80007810000 */
[----:B------:R-:W-:-:S04]  /*92a0*/  FMNMX.FTZ R26, R27, R26, !PT ;  /* 0x0000001a1b1a7209 */ /* 0x000fc80007810000 */
[----:B------:R-:W-:-:S04]  /*92b0*/  FMNMX.FTZ R26, R29, R26, !PT ;  /* 0x0000001a1d1a7209 */ /* 0x000fc80007810000 */
[----:B------:R-:W-:-:S04]  /*92c0*/  FMNMX.FTZ R26, R31, R26, !PT ;  /* 0x0000001a1f1a7209 */ /* 0x000fc80007810000 */
[----:B------:R-:W-:-:S04]  /*92d0*/  FMNMX.FTZ R26, R33, R26, !PT ;  /* 0x0000001a211a7209 */ /* 0x000fc80007810000 */
[----:B------:R-:W-:Y:S02]  /*92e0*/  FMNMX.FTZ R26, R35, R26, !PT ;  /* 0x0000001a231a7209 */ /* 0x000fe40007810000 */
[----:B0-----:R-:W-:Y:S02]  /*92f0*/  FMNMX.FTZ R21, R28, R21, !PT ;  /* 0x000000151c157209 */ /* 0x001fe40007810000 */
[----:B------:R-:W-:Y:S02]  /*9300*/  FMNMX.FTZ R26, R37, R26, !PT ;  /* 0x0000001a251a7209 */ /* 0x000fe40007810000 */
[C---:B------:R-:W-:Y:S01]  /*9310*/  FSETP.NEU.FTZ.AND P6, PT, R21.reuse, -INF , PT ;  /* 0xff8000001500780b */ /* 0x040fe20003fdd000 */
[----:B------:R-:W-:Y:S01]  /*9320*/  FMUL.FTZ R20, R21, R180 ;  /* 0x000000b415147220 */ /* 0x000fe20000410000 */
[----:B------:R-:W-:-:S04]  /*9330*/  FMNMX.FTZ R26, R39, R26, !PT ;  /* 0x0000001a271a7209 */ /* 0x000fc80007810000 */
[----:B------:R-:W-:Y:S02]  /*9340*/  FMNMX.FTZ R26, R41, R26, !PT ;  /* 0x0000001a291a7209 */ /* 0x000fe40007810000 */
[----:B------:R-:W-:Y:S02]  /*9350*/  FSEL R30, R20, RZ, P6 ;  /* 0x000000ff141e7208 */ /* 0x000fe40003000000 */
[----:B------:R-:W-:Y:S01]  /*9360*/  FMNMX.FTZ R26, R43, R26, !PT ;  /* 0x0000001a2b1a7209 */ /* 0x000fe20007810000 */
[----:B------:R0:W2:Y:S02]  /*9370*/  MUFU.TANH R20, R63 ;  /* 0x0000003f00147308 */ /* 0x0000a40000002400 */
[--C-:B------:R-:W-:Y:S01]  /*9380*/  FFMA.FTZ R152, R73, R180, -R30.reuse ;  /* 0x000000b449987223 */ /* 0x100fe2000001081e */
[----:B------:R-:W-:Y:S01]  /*9390*/  FMNMX.FTZ R26, R45, R26, !PT ;  /* 0x0000001a2d1a7209 */ /* 0x000fe20007810000 */
[-CC-:B------:R-:W-:Y:S01]  /*93a0*/  FFMA.FTZ R154, R75, R180.reuse, -R30.reuse ;  /* 0x000000b44b9a7223 */ /* 0x180fe2000001081e */
[----:B------:R-:W-:Y:S01]  /*93b0*/  FSEL R73, R66, -INF , P2 ;  /* 0xff80000042497808 */ /* 0x000fe20001000000 */
[--C-:B------:R-:W-:Y:S01]  /*93c0*/  FFMA.FTZ R61, R77, R180, -R30.reuse ;  /* 0x000000b44d3d7223 */ /* 0x100fe2000001081e */
[----:B------:R-:W-:Y:S01]  /*93d0*/  FMNMX.FTZ R26, R47, R26, !PT ;  /* 0x0000001a2f1a7209 */ /* 0x000fe20007810000 */
[--C-:B------:R-:W-:Y:S01]  /*93e0*/  FFMA.FTZ R59, R24, R180, -R30.reuse ;  /* 0x000000b4183b7223 */ /* 0x100fe2000001081e */
[----:B------:R-:W-:Y:S01]  /*93f0*/  FSEL R75, R70, -INF , P4 ;  /* 0xff800000464b7808 */ /* 0x000fe20002000000 */
[----:B------:R-:W-:Y:S01]  /*9400*/  MUFU.EX2 R152, R152 ;  /* 0x0000009800987308 */ /* 0x000fe20000000800 */
[----:B------:R-:W-:Y:S01]  /*9410*/  FMNMX.FTZ R26, R49, R26, !PT ;  /* 0x0000001a311a7209 */ /* 0x000fe20007810000 */
[-CC-:B------:R-:W-:Y:S01]  /*9420*/  FFMA.FTZ R156, R79, R180.reuse, -R30.reuse ;  /* 0x000000b44f9c7223 */ /* 0x180fe2000001081e */
[-CC-:B0-----:R-:W-:Y:S01]  /*9430*/  FFMA.FTZ R63, R81, R180.reuse, -R30.reuse ;  /* 0x000000b4513f7223 */ /* 0x181fe2000001081e */
[--C-:B------:R-:W-:Y:S01]  /*9440*/  FFMA.FTZ R158, R83, R180, -R30.reuse ;  /* 0x000000b4539e7223 */ /* 0x100fe2000001081e */
[----:B------:R-:W-:Y:S01]  /*9450*/  FMNMX.FTZ R26, R51, R26, !PT ;  /* 0x0000001a331a7209 */ /* 0x000fe20007810000 */
[--C-:B------:R-:W-:Y:S01]  /*9460*/  FFMA.FTZ R65, R85, R180, -R30.reuse ;  /* 0x000000b455417223 */ /* 0x100fe2000001081e */
[----:B--2---:R-:W-:Y:S01]  /*9470*/  FSEL R69, R20, -INF , P1 ;  /* 0xff80000014457808 */ /* 0x004fe20000800000 */
[----:B------:R-:W0:Y:S01]  /*9480*/  MUFU.EX2 R59, R59 ;  /* 0x0000003b003b7308 */ /* 0x000e220000000800 */
[----:B------:R-:W-:Y:S01]  /*9490*/  FMNMX.FTZ R26, R53, R26, !PT ;  /* 0x0000001a351a7209 */ /* 0x000fe20007810000 */
[-CC-:B------:R-:W-:Y:S01]  /*94a0*/  FFMA.FTZ R160, R87, R180.reuse, -R30.reuse ;  /* 0x000000b457a07223 */ /* 0x180fe2000001081e */
[-CC-:B------:R-:W-:Y:S01]  /*94b0*/  FFMA.FTZ R89, R89, R180.reuse, -R30.reuse ;  /* 0x000000b459597223 */ /* 0x180fe2000001081e */
[--C-:B------:R-:W-:Y:S01]  /*94c0*/  FFMA.FTZ R91, R91, R180, -R30.reuse ;  /* 0x000000b45b5b7223 */ /* 0x100fe2000001081e */
[----:B------:R-:W-:Y:S01]  /*94d0*/  FMNMX.FTZ R26, R55, R26, !PT ;  /* 0x0000001a371a7209 */ /* 0x000fe20007810000 */
[-CC-:B------:R-:W-:Y:S01]  /*94e0*/  FFMA.FTZ R93, R93, R180.reuse, -R30.reuse ;  /* 0x000000b45d5d7223 */ /* 0x180fe2000001081e */
[--C-:B------:R-:W-:Y:S01]  /*94f0*/  FFMA.FTZ R95, R95, R180, -R30.reuse ;  /* 0x000000b45f5f7223 */ /* 0x100fe2000001081e */
[----:B------:R-:W2:Y:S01]  /*9500*/  MUFU.EX2 R154, R154 ;  /* 0x0000009a009a7308 */ /* 0x000ea20000000800 */
[----:B------:R-:W-:Y:S01]  /*9510*/  FMNMX.FTZ R26, R57, R26, !PT ;  /* 0x0000001a391a7209 */ /* 0x000fe20007810000 */
[-CC-:B------:R-:W-:Y:S01]  /*9520*/  FFMA.FTZ R97, R97, R180.reuse, -R30.reuse ;  /* 0x000000b461617223 */ /* 0x180fe2000001081e */
[-CC-:B------:R-:W-:Y:S01]  /*9530*/  FFMA.FTZ R99, R99, R180.reuse, -R30.reuse ;  /* 0x000000b463637223 */ /* 0x180fe2000001081e */
[--C-:B------:R-:W-:Y:S01]  /*9540*/  FFMA.FTZ R101, R101, R180, -R30.reuse ;  /* 0x000000b465657223 */ /* 0x100fe2000001081e */
[----:B------:R-:W-:Y:S01]  /*9550*/  FMNMX.FTZ R26, R69, R26, !PT ;  /* 0x0000001a451a7209 */ /* 0x000fe20007810000 */
[-CC-:B------:R-:W-:Y:S01]  /*9560*/  FFMA.FTZ R103, R103, R180.reuse, -R30.reuse ;  /* 0x000000b467677223 */ /* 0x180fe2000001081e */
[--C-:B------:R-:W-:Y:S01]  /*9570*/  FFMA.FTZ R105, R105, R180, -R30.reuse ;  /* 0x000000b469697223 */ /* 0x100fe2000001081e */
[----:B------:R-:W4:Y:S01]  /*9580*/  MUFU.EX2 R61, R61 ;  /* 0x0000003d003d7308 */ /* 0x000f220000000800 */
[----:B------:R-:W-:Y:S01]  /*9590*/  FMNMX.FTZ R26, R73, R26, !PT ;  /* 0x0000001a491a7209 */ /* 0x000fe20007810000 */
[-CC-:B------:R-:W-:Y:S01]  /*95a0*/  FFMA.FTZ R107, R107, R180.reuse, -R30.reuse ;  /* 0x000000b46b6b7223 */ /* 0x180fe2000001081e */
[-CC-:B------:R-:W-:Y:S01]  /*95b0*/  FFMA.FTZ R109, R109, R180.reuse, -R30.reuse ;  /* 0x000000b46d6d7223 */ /* 0x180fe2000001081e */
[--C-:B------:R-:W-:Y:S01]  /*95c0*/  FFMA.FTZ R111, R111, R180, -R30.reuse ;  /* 0x000000b46f6f7223 */ /* 0x100fe2000001081e */
[----:B------:R-:W-:Y:S01]  /*95d0*/  FMNMX.FTZ R26, R67, R26, !PT ;  /* 0x0000001a431a7209 */ /* 0x000fe20007810000 */
[-CC-:B------:R-:W-:Y:S01]  /*95e0*/  FFMA.FTZ R113, R113, R180.reuse, -R30.reuse ;  /* 0x000000b471717223 */ /* 0x180fe2000001081e */
[--C-:B------:R-:W-:Y:S01]  /*95f0*/  FFMA.FTZ R115, R115, R180, -R30.reuse ;  /* 0x000000b473737223 */ /* 0x100fe2000001081e */
[----:B------:R-:W1:Y:S01]  /*9600*/  MUFU.EX2 R156, R156 ;  /* 0x0000009c009c7308 */ /* 0x000e620000000800 */
[----:B------:R-:W-:Y:S01]  /*9610*/  FMNMX.FTZ R26, R75, R26, !PT ;  /* 0x0000001a4b1a7209 */ /* 0x000fe20007810000 */
[----:B------:R-:W-:-:S03]  /*9620*/  FFMA.FTZ R30, R117, R180, -R30 ;  /* 0x000000b4751e7223 */ /* 0x000fc6000001081e */
[----:B------:R-:W-:-:S03]  /*9630*/  FMNMX.FTZ R26, R71, R26, !PT ;  /* 0x0000001a471a7209 */ /* 0x000fc60007810000 */
[----:B------:R-:W-:Y:S02]  /*9640*/  MUFU.EX2 R63, R63 ;  /* 0x0000003f003f7308 */ /* 0x000fe40000000800 */
[----:B------:R-:W3:Y:S06]  /*9650*/  SHFL.BFLY PT, R77, R26, 0x2, 0x1f ;  /* 0x0c401f001a4d7f89 */ /* 0x000eec00000e0000 */
[----:B------:R-:W-:Y:S08]  /*9660*/  MUFU.EX2 R158, R158 ;  /* 0x0000009e009e7308 */ /* 0x000ff00000000800 */
[----:B------:R-:W-:Y:S08]  /*9670*/  MUFU.EX2 R65, R65 ;  /* 0x0000004100417308 */ /* 0x000ff00000000800 */
[----:B------:R-:W-:Y:S01]  /*9680*/  MUFU.EX2 R160, R160 ;  /* 0x000000a000a07308 */ /* 0x000fe20000000800 */
[----:B---3--:R-:W-:-:S05]  /*9690*/  FMNMX.FTZ R77, R26, R77, !PT ;  /* 0x0000004d1a4d7209 */ /* 0x008fca0007810000 */
[----:B------:R-:W3:Y:S02]  /*96a0*/  SHFL.BFLY PT, R178, R77, 0x1, 0x1f ;  /* 0x0c201f004db27f89 */ /* 0x000ee400000e0000 */
[----:B------:R-:W-:Y:S08]  /*96b0*/  MUFU.EX2 R89, R89 ;  /* 0x0000005900597308 */ /* 0x000ff00000000800 */
[----:B------:R-:W-:Y:S08]  /*96c0*/  MUFU.EX2 R91, R91 ;  /* 0x0000005b005b7308 */ /* 0x000ff00000000800 */
[----:B------:R-:W-:Y:S01]  /*96d0*/  MUFU.EX2 R162, R93 ;  /* 0x0000005d00a27308 */ /* 0x000fe20000000800 */
[----:B---3--:R-:W-:-:S07]  /*96e0*/  FMNMX.FTZ R178, R77, R178, !PT ;  /* 0x000000b24db27209 */ /* 0x008fce0007810000 */
[----:B------:R-:W-:Y:S01]  /*96f0*/  MUFU.EX2 R95, R95 ;  /* 0x0000005f005f7308 */ /* 0x000fe20000000800 */
[C---:B------:R-:W-:Y:S01]  /*9700*/  FSETP.NEU.FTZ.AND P1, PT, R178.reuse, -INF , PT ;  /* 0xff800000b200780b */ /* 0x040fe20003f3d000 */
[----:B------:R-:W-:-:S06]  /*9710*/  FMUL.FTZ R20, R178, R180 ;  /* 0x000000b4b2147220 */ /* 0x000fcc0000410000 */
[----:B------:R-:W-:Y:S01]  /*9720*/  MUFU.EX2 R164, R97 ;  /* 0x0000006100a47308 */ /* 0x000fe20000000800 */
[----:B------:R-:W-:Y:S02]  /*9730*/  FSEL R20, R20, RZ, P1 ;  /* 0x000000ff14147208 */ /* 0x000fe40000800000 */
[----:B------:R-:W-:Y:S02]  /*9740*/  ISETP.NE.AND P1, PT, R72, RZ, PT ;  /* 0x000000ff4800720c */ /* 0x000fe40003f25270 */
[----:B------:R-:W3:Y:S01]  /*9750*/  S2R R72, SR_TID.X ;  /* 0x0000000000487919 */ /* 0x000ee20000002100 */
[-CC-:B------:R-:W-:Y:S01]  /*9760*/  FFMA.FTZ R12, R12, R180.reuse, -R20.reuse ;  /* 0x000000b40c0c7223 */ /* 0x180fe20000010814 */
[-CC-:B------:R-:W-:Y:S01]  /*9770*/  FFMA.FTZ R3, R3, R180.reuse, -R20.reuse ;  /* 0x000000b403037223 */ /* 0x180fe20000010814 */
[-CC-:B------:R-:W-:Y:S01]  /*9780*/  FFMA.FTZ R25, R25, R180.reuse, -R20.reuse ;  /* 0x000000b419197223 */ /* 0x180fe20000010814 */
[-CC-:B------:R-:W-:Y:S01]  /*9790*/  FFMA.FTZ R27, R27, R180.reuse, -R20.reuse ;  /* 0x000000b41b1b7223 */ /* 0x180fe20000010814 */
[-CC-:B------:R-:W-:Y:S01]  /*97a0*/  FFMA.FTZ R29, R29, R180.reuse, -R20.reuse ;  /* 0x000000b41d1d7223 */ /* 0x180fe20000010814 */
[----:B------:R0:W-:Y:S01]  /*97b0*/  MUFU.EX2 R153, R3 ;  /* 0x0000000300997308 */ /* 0x0001e20000000800 */
[-CC-:B------:R-:W-:Y:S01]  /*97c0*/  FFMA.FTZ R31, R31, R180.reuse, -R20.reuse ;  /* 0x000000b41f1f7223 */ /* 0x180fe20000010814 */
[-CC-:B------:R-:W-:Y:S01]  /*97d0*/  FFMA.FTZ R33, R33, R180.reuse, -R20.reuse ;  /* 0x000000b421217223 */ /* 0x180fe20000010814 */
[-CC-:B------:R-:W-:Y:S01]  /*97e0*/  FFMA.FTZ R35, R35, R180.reuse, -R20.reuse ;  /* 0x000000b423237223 */ /* 0x180fe20000010814 */
[-CC-:B------:R-:W-:Y:S01]  /*97f0*/  FFMA.FTZ R37, R37, R180.reuse, -R20.reuse ;  /* 0x000000b425257223 */ /* 0x180fe20000010814 */
[-CC-:B------:R-:W-:Y:S01]  /*9800*/  FFMA.FTZ R39, R39, R180.reuse, -R20.reuse ;  /* 0x000000b427277223 */ /* 0x180fe20000010814 */
[-CC-:B------:R-:W-:Y:S01]  /*9810*/  FFMA.FTZ R41, R41, R180.reuse, -R20.reuse ;  /* 0x000000b429297223 */ /* 0x180fe20000010814 */
[-CC-:B------:R-:W-:Y:S01]  /*9820*/  FFMA.FTZ R43, R43, R180.reuse, -R20.reuse ;  /* 0x000000b42b2b7223 */ /* 0x180fe20000010814 */
[----:B------:R-:W3:Y:S01]  /*9830*/  MUFU.EX2 R12, R12 ;  /* 0x0000000c000c7308 */ /* 0x000ee20000000800 */
[----:B0-----:R-:W-:Y:S01]  /*9840*/  FADD.FTZ R3, R152, R59 ;  /* 0x0000003b98037221 */ /* 0x001fe20000010000 */
[-CC-:B------:R-:W-:Y:S01]  /*9850*/  FFMA.FTZ R45, R45, R180.reuse, -R20.reuse ;  /* 0x000000b42d2d7223 */ /* 0x180fe20000010814 */
[-CC-:B------:R-:W-:Y:S01]  /*9860*/  FFMA.FTZ R47, R47, R180.reuse, -R20.reuse ;  /* 0x000000b42f2f7223 */ /* 0x180fe20000010814 */
[-CC-:B------:R-:W-:Y:S01]  /*9870*/  FFMA.FTZ R49, R49, R180.reuse, -R20.reuse ;  /* 0x000000b431317223 */ /* 0x180fe20000010814 */
[----:B--2---:R-:W-:Y:S01]  /*9880*/  FADD.FTZ R36, R154, R3 ;  /* 0x000000039a247221 */ /* 0x004fe20000010000 */
[-CC-:B------:R-:W-:Y:S01]  /*9890*/  FFMA.FTZ R51, R51, R180.reuse, -R20.reuse ;  /* 0x000000b433337223 */ /* 0x180fe20000010814 */
[-C--:B------:R-:W-:Y:S01]  /*98a0*/  FFMA.FTZ R53, R53, R180.reuse, -R20 ;  /* 0x000000b435357223 */ /* 0x080fe20000010814 */
[----:B------:R-:W0:Y:S01]  /*98b0*/  MUFU.EX2 R25, R25 ;  /* 0x0000001900197308 */ /* 0x000e220000000800 */
[----:B----4-:R-:W-:Y:S01]  /*98c0*/  FADD.FTZ R3, R61, R36 ;  /* 0x000000243d037221 */ /* 0x010fe20000010000 */
[-CC-:B------:R-:W-:Y:S01]  /*98d0*/  FFMA.FTZ R55, R55, R180.reuse, -R20.reuse ;  /* 0x000000b437377223 */ /* 0x180fe20000010814 */
[-CC-:B------:R-:W-:Y:S01]  /*98e0*/  FFMA.FTZ R57, R57, R180.reuse, -R20.reuse ;  /* 0x000000b439397223 */ /* 0x180fe20000010814 */
[-CC-:B------:R-:W-:Y:S01]  /*98f0*/  FFMA.FTZ R69, R69, R180.reuse, -R20.reuse ;  /* 0x000000b445457223 */ /* 0x180fe20000010814 */
[----:B-1----:R-:W-:Y:S01]  /*9900*/  FADD.FTZ R40, R156, R3 ;  /* 0x000000039c287221 */ /* 0x002fe20000010000 */
[-CC-:B------:R-:W-:Y:S01]  /*9910*/  FFMA.FTZ R73, R73, R180.reuse, -R20.reuse ;  /* 0x000000b449497223 */ /* 0x180fe20000010814 */
[-C--:B------:R-:W-:Y:S01]  /*9920*/  FFMA.FTZ R67, R67, R180.reuse, -R20 ;  /* 0x000000b443437223 */ /* 0x080fe20000010814 */
[----:B------:R1:W2:Y:S01]  /*9930*/  MUFU.EX2 R24, R27 ;  /* 0x0000001b00187308 */ /* 0x0002a20000000800 */
[----:B---3--:R-:W-:Y:S01]  /*9940*/  FADD.FTZ R38, R153, R12 ;  /* 0x0000000c99267221 */ /* 0x008fe20000010000 */
[----:B------:R-:W-:Y:S01]  /*9950*/  SHF.R.U32.HI R72, RZ, 0x7, R72 ;  /* 0x00000007ff487819 */ /* 0x000fe20000011648 */
[-CC-:B------:R-:W-:Y:S01]  /*9960*/  FFMA.FTZ R75, R75, R180.reuse, -R20.reuse ;  /* 0x000000b44b4b7223 */ /* 0x180fe20000010814 */
[----:B------:R-:W-:Y:S01]  /*9970*/  FFMA.FTZ R71, R71, R180, -R20 ;  /* 0x000000b447477223 */ /* 0x000fe20000010814 */
[----:B------:R-:W-:-:S02]  /*9980*/  F2FP.BF16.F32.PACK_AB R153, R12, R153 ;  /* 0x000000990c99723e */ /* 0x000fc400000010ff */
[----:B------:R-:W-:Y:S01]  /*9990*/  IADD3 R179, -R72, 0xb, RZ ;  /* 0x0000000b48b37810 */ /* 0x000fe20007ffe1ff */
[----:B------:R-:W3:Y:S01]  /*99a0*/  MUFU.EX2 R29, R29 ;  /* 0x0000001d001d7308 */ /* 0x000ee20000000800 */
[----:B-1----:R-:W-:Y:S01]  /*99b0*/  FADD.FTZ R27, R63, R40 ;  /* 0x000000283f1b7221 */ /* 0x002fe20000010000 */
[----:B0-----:R-:W-:Y:S01]  /*99c0*/  FADD.FTZ R3, R25, R38 ;  /* 0x0000002619037221 */ /* 0x001fe20000010000 */
[----:B------:R-:W-:Y:S02]  /*99d0*/  F2FP.BF16.F32.PACK_AB R152, R59, R152 ;  /* 0x000000983b98723e */ /* 0x000fe400000010ff */
[----:B------:R-:W-:Y:S01]  /*99e0*/  FADD.FTZ R38, R158, R27 ;  /* 0x0000001b9e267221 */ /* 0x000fe20000010000 */
[----:B------:R-:W-:Y:S02]  /*99f0*/  F2FP.BF16.F32.PACK_AB R154, R61, R154 ;  /* 0x0000009a3d9a723e */ /* 0x000fe400000010ff */
[----:B------:R0:W1:Y:S01]  /*9a00*/  MUFU.EX2 R26, R31 ;  /* 0x0000001f001a7308 */ /* 0x0000620000000800 */
[----:B--2---:R-:W-:Y:S01]  /*9a10*/  FADD.FTZ R40, R24, R3 ;  /* 0x0000000318287221 */ /* 0x004fe20000010000 */
[----:B------:R-:W-:Y:S01]  /*9a20*/  @!P1 VIADD R3, R14, 0x22840 ;  /* 0x000228400e039836 */ /* 0x000fe20000000000 */
[----:B------:R-:W-:-:S02]  /*9a30*/  F2FP.BF16.F32.PACK_AB R155, R24, R25 ;  /* 0x00000019189b723e */ /* 0x000fc400000010ff */
[----:B------:R-:W-:Y:S02]  /*9a40*/  F2FP.BF16.F32.PACK_AB R156, R63, R156 ;  /* 0x0000009c3f9c723e */ /* 0x000fe400000010ff */
[----:B------:R-:W-:Y:S01]  /*9a50*/  @!P1 PRMT R3, RZ, 0x654, R3 ;  /* 0x00000654ff039816 */ /* 0x000fe20000000003 */
[----:B------:R-:W2:Y:S01]  /*9a60*/  MUFU.EX2 R33, R33 ;  /* 0x0000002100217308 */ /* 0x000ea20000000800 */
[----:B0-----:R-:W-:Y:S01]  /*9a70*/  FADD.FTZ R31, R65, R38 ;  /* 0x00000026411f7221 */ /* 0x001fe20000010000 */
[----:B---3--:R-:W-:Y:S01]  /*9a80*/  FADD.FTZ R27, R29, R40 ;  /* 0x000000281d1b7221 */ /* 0x008fe20000010000 */
[----:B------:R0:W-:Y:S06]  /*9a90*/  BAR.ARV R179, 0x100 ;  /* 0x000400b30000751d */ /* 0x0001ec0000002000 */
[----:B------:R-:W3:Y:S01]  /*9aa0*/  MUFU.EX2 R28, R35 ;  /* 0x00000023001c7308 */ /* 0x000ee20000000800 */
[----:B------:R-:W-:Y:S01]  /*9ab0*/  FADD.FTZ R42, R160, R31 ;  /* 0x0000001fa02a7221 */ /* 0x000fe20000010000 */
[----:B-1----:R-:W-:Y:S01]  /*9ac0*/  FADD.FTZ R40, R26, R27 ;  /* 0x0000001b1a287221 */ /* 0x002fe20000010000 */
[----:B------:R1:W-:Y:S01]  /*9ad0*/  @!P1 SYNCS.ARRIVE.TRANS64.RED.A1T0 RZ, [R3+URZ], RZ ;  /* 0x000000ff03ff99a7 */ /* 0x0003e2000810043f */
[----:B------:R-:W-:Y:S01]  /*9ae0*/  F2FP.BF16.F32.PACK_AB R158, R65, R158 ;  /* 0x0000009e419e723e */ /* 0x000fe200000010ff */
[C---:B------:R-:W-:Y:S01]  /*9af0*/  FADD.FTZ R42, R89.reuse, R42 ;  /* 0x0000002a592a7221 */ /* 0x040fe20000010000 */
[----:B------:R-:W-:-:S02]  /*9b00*/  F2FP.BF16.F32.PACK_AB R160, R89, R160 ;  /* 0x000000a059a0723e */ /* 0x000fc400000010ff */
[----:B------:R-:W1:Y:S01]  /*9b10*/  MUFU.EX2 R37, R37 ;  /* 0x0000002500257308 */ /* 0x000e620000000800 */
[----:B--2---:R-:W-:Y:S01]  /*9b20*/  FADD.FTZ R27, R33, R40 ;  /* 0x00000028211b7221 */ /* 0x004fe20000010000 */
[----:B------:R-:W-:Y:S01]  /*9b30*/  FADD.FTZ R31, R91, R42 ;  /* 0x0000002a5b1f7221 */ /* 0x000fe20000010000 */
[----:B------:R-:W-:-:S03]  /*9b40*/  F2FP.BF16.F32.PACK_AB R157, R26, R29 ;  /* 0x0000001d1a9d723e */ /* 0x000fc600000010ff */
[C---:B------:R-:W-:Y:S01]  /*9b50*/  FADD.FTZ R44, R162.reuse, R31 ;  /* 0x0000001fa22c7221 */ /* 0x040fe20000010000 */
[----:B------:R-:W-:Y:S01]  /*9b60*/  F2FP.BF16.F32.PACK_AB R162, R162, R91 ;  /* 0x0000005ba2a2723e */ /* 0x000fe200000010ff */
[----:B------:R-:W2:Y:S01]  /*9b70*/  MUFU.EX2 R32, R39 ;  /* 0x0000002700207308 */ /* 0x000ea20000000800 */
[C---:B---3--:R-:W-:Y:S01]  /*9b80*/  FADD.FTZ R42, R28.reuse, R27 ;  /* 0x0000001b1c2a7221 */ /* 0x048fe20000010000 */
[----:B------:R-:W-:Y:S01]  /*9b90*/  FADD.FTZ R27, R95, R44 ;  /* 0x0000002c5f1b7221 */ /* 0x000fe20000010000 */
[----:B------:R-:W-:-:S03]  /*9ba0*/  F2FP.BF16.F32.PACK_AB R159, R28, R33 ;  /* 0x000000211c9f723e */ /* 0x000fc600000010ff */
[C---:B------:R-:W-:Y:S01]  /*9bb0*/  FADD.FTZ R44, R164.reuse, R27 ;  /* 0x0000001ba42c7221 */ /* 0x040fe20000010000 */
[----:B------:R-:W-:Y:S01]  /*9bc0*/  F2FP.BF16.F32.PACK_AB R164, R164, R95 ;  /* 0x0000005fa4a4723e */ /* 0x000fe200000010ff */
[----:B------:R-:W3:Y:S01]  /*9bd0*/  MUFU.EX2 R41, R41 ;  /* 0x0000002900297308 */ /* 0x000ee20000000800 */
[----:B-1----:R-:W-:-:S07]  /*9be0*/  FADD.FTZ R3, R37, R42 ;  /* 0x0000002a25037221 */ /* 0x002fce0000010000 */
[----:B------:R-:W1:Y:S01]  /*9bf0*/  MUFU.EX2 R99, R99 ;  /* 0x0000006300637308 */ /* 0x000e620000000800 */
[C---:B--2---:R-:W-:Y:S01]  /*9c00*/  FADD.FTZ R42, R32.reuse, R3 ;  /* 0x00000003202a7221 */ /* 0x044fe20000010000 */
[----:B------:R-:W-:-:S06]  /*9c10*/  F2FP.BF16.F32.PACK_AB R161, R32, R37 ;  /* 0x0000002520a1723e */ /* 0x000fcc00000010ff */
[----:B------:R-:W2:Y:S01]  /*9c20*/  MUFU.EX2 R34, R43 ;  /* 0x0000002b00227308 */ /* 0x000ea20000000800 */
[----:B---3--:R-:W-:-:S07]  /*9c30*/  FADD.FTZ R3, R41, R42 ;  /* 0x0000002a29037221 */ /* 0x008fce0000010000 */
[----:B------:R-:W3:Y:S01]  /*9c40*/  MUFU.EX2 R166, R101 ;  /* 0x0000006500a67308 */ /* 0x000ee20000000800 */
[----:B-1----:R-:W-:-:S07]  /*9c50*/  FADD.FTZ R27, R99, R44 ;  /* 0x0000002c631b7221 */ /* 0x002fce0000010000 */
[----:B------:R-:W1:Y:S01]  /*9c60*/  MUFU.EX2 R45, R45 ;  /* 0x0000002d002d7308 */ /* 0x000e620000000800 */
[C---:B--2---:R-:W-:Y:S01]  /*9c70*/  FADD.FTZ R44, R34.reuse, R3 ;  /* 0x00000003222c7221 */ /* 0x044fe20000010000 */
[----:B------:R-:W-:-:S06]  /*9c80*/  F2FP.BF16.F32.PACK_AB R163, R34, R41 ;  /* 0x0000002922a3723e */ /* 0x000fcc00000010ff */
[----:B------:R-:W2:Y:S01]  /*9c90*/  MUFU.EX2 R103, R103 ;  /* 0x0000006700677308 */ /* 0x000ea20000000800 */
[C---:B---3--:R-:W-:Y:S01]  /*9ca0*/  FADD.FTZ R46, R166.reuse, R27 ;  /* 0x0000001ba62e7221 */ /* 0x048fe20000010000 */
[----:B------:R-:W-:-:S06]  /*9cb0*/  F2FP.BF16.F32.PACK_AB R166, R166, R99 ;  /* 0x00000063a6a6723e */ /* 0x000fcc00000010ff */
[----:B------:R-:W3:Y:S01]  /*9cc0*/  MUFU.EX2 R36, R47 ;  /* 0x0000002f00247308 */ /* 0x000ee20000000800 */
[----:B-1----:R-:W-:-:S07]  /*9cd0*/  FADD.FTZ R3, R45, R44 ;  /* 0x0000002c2d037221 */ /* 0x002fce0000010000 */
[----:B------:R-:W1:Y:S01]  /*9ce0*/  MUFU.EX2 R168, R105 ;  /* 0x0000006900a87308 */ /* 0x000e620000000800 */
[----:B--2---:R-:W-:-:S07]  /*9cf0*/  FADD.FTZ R27, R103, R46 ;  /* 0x0000002e671b7221 */ /* 0x004fce0000010000 */
[----:B------:R-:W2:Y:S01]  /*9d00*/  MUFU.EX2 R49, R49 ;  /* 0x0000003100317308 */ /* 0x000ea20000000800 */
[C---:B---3--:R-:W-:Y:S01]  /*9d10*/  FADD.FTZ R20, R36.reuse, R3 ;  /* 0x0000000324147221 */ /* 0x048fe20000010000 */
[----:B------:R-:W-:-:S06]  /*9d20*/  F2FP.BF16.F32.PACK_AB R165, R36, R45 ;  /* 0x0000002d24a5723e */ /* 0x000fcc00000010ff */
[----:B------:R-:W3:Y:S01]  /*9d30*/  MUFU.EX2 R107, R107 ;  /* 0x0000006b006b7308 */ /* 0x000ee20000000800 */
[C---:B-1----:R-:W-:Y:S01]  /*9d40*/  FADD.FTZ R44, R168.reuse, R27 ;  /* 0x0000001ba82c7221 */ /* 0x042fe20000010000 */
[----:B------:R-:W-:-:S06]  /*9d50*/  F2FP.BF16.F32.PACK_AB R168, R168, R103 ;  /* 0x00000067a8a8723e */ /* 0x000fcc00000010ff */
[----:B------:R-:W1:Y:S01]  /*9d60*/  MUFU.EX2 R38, R51 ;  /* 0x0000003300267308 */ /* 0x000e620000000800 */
[----:B--2---:R-:W-:-:S07]  /*9d70*/  FADD.FTZ R3, R49, R20 ;  /* 0x0000001431037221 */ /* 0x004fce0000010000 */
[----:B------:R-:W2:Y:S01]  /*9d80*/  MUFU.EX2 R170, R109 ;  /* 0x0000006d00aa7308 */ /* 0x000ea20000000800 */
[----:B---3--:R-:W-:-:S07]  /*9d90*/  FADD.FTZ R27, R107, R44 ;  /* 0x0000002c6b1b7221 */ /* 0x008fce0000010000 */
[----:B------:R-:W3:Y:S01]  /*9da0*/  MUFU.EX2 R53, R53 ;  /* 0x0000003500357308 */ /* 0x000ee20000000800 */
[C---:B-1----:R-:W-:Y:S01]  /*9db0*/  FADD.FTZ R44, R38.reuse, R3 ;  /* 0x00000003262c7221 */ /* 0x042fe20000010000 */
[----:B------:R-:W-:-:S06]  /*9dc0*/  F2FP.BF16.F32.PACK_AB R167, R38, R49 ;  /* 0x0000003126a7723e */ /* 0x000fcc00000010ff */
        /* <DEDUP_REMOVED lines=21> */
[----:B-1----:R-:W-:-:S07]  /*9f20*/  FADD.FTZ R25, R73, R46 ;  /* 0x0000002e49197221 */ /* 0x002fce0000010000 */
[----:B------:R-:W1:Y:S01]  /*9f30*/  MUFU.EX2 R30, R30 ;  /* 0x0000001e001e7308 */ /* 0x000e620000000800 */
[C---:B--2---:R-:W-:Y:S01]  /*9f40*/  FADD.FTZ R12, R20.reuse, R25 ;  /* 0x00000019140c7221 */ /* 0x044fe20000010000 */
[----:B------:R-:W-:-:S06]  /*9f50*/  F2FP.BF16.F32.PACK_AB R173, R20, R73 ;  /* 0x0000004914ad723e */ /* 0x000fcc00000010ff */
[----:B------:R-:W2:Y:S01]  /*9f60*/  MUFU.EX2 R44, R71 ;  /* 0x00000047002c7308 */ /* 0x000ea20000000800 */
[----:B---3--:R-:W-:Y:S01]  /*9f70*/  FADD.FTZ R25, R75, R12 ;  /* 0x0000000c4b197221 */ /* 0x008fe20000010000 */
[C---:B-1----:R-:W-:Y:S01]  /*9f80*/  FADD.FTZ R3, R30.reuse, R27 ;  /* 0x0000001b1e037221 */ /* 0x042fe20000010000 */
[----:B------:R-:W-:Y:S02]  /*9f90*/  F2FP.BF16.F32.PACK_AB R174, R30, R115 ;  /* 0x000000731eae723e */ /* 0x000fe400000010ff */
[C---:B--2---:R-:W-:Y:S01]  /*9fa0*/  FADD.FTZ R12, R44.reuse, R25 ;  /* 0x000000192c0c7221 */ /* 0x044fe20000010000 */
[----:B------:R-:W-:Y:S01]  /*9fb0*/  F2FP.BF16.F32.PACK_AB R175, R44, R75 ;  /* 0x0000004b2caf723e */ /* 0x000fe200000010ff */
[----:B0-----:R-:W-:Y:S06]  /*9fc0*/  @!P0 BRA `(.L_x_713) ;  /* 0x0000000000048947 */ /* 0x001fec0003800000 */
[----:B------:R-:W-:Y:S01]  /*9fd0*/  BPT.TRAP 0x1 ;  /* 0x000000040000795c */ /* 0x000fe20000300000 */
.L_x_713:
[----:B------:R0:W1:Y:S01]  /*9fe0*/  SYNCS.PHASECHK.TRANS64.TRYWAIT P2, [R14+URZ+0x22850], R13 ;  /* 0x0228500d0e0075a7 */ /* 0x000062000804017f */
[----:B------:R-:W-:Y:S05]  /*9ff0*/  @!P0 BRA `(.L_x_714) ;  /* 0x0000000000048947 */ /* 0x000fea0003800000 */
[----:B------:R-:W-:Y:S01]  /*a000*/  BPT.TRAP 0x1 ;  /* 0x000000040000795c */ /* 0x000fe20000300000 */
.L_x_714:
[----:B------:R-:W-:Y:S04]  /*a010*/  BSSY B0, `(.L_x_715) ;  /* 0x0000004000007945 */ /* 0x000fe80003800000 */
[----:B-1----:R-:W-:Y:S05]  /*a020*/  @P2 BRA `(.L_x_716) ;  /* 0x0000000000082947 */ /* 0x002fea0003800000 */
[----:B------:R-:W1:Y:S02]  /*a030*/  SYNCS.PHASECHK.TRANS64.TRYWAIT P2, [R14+URZ+0x22850], R13 ;  /* 0x0228500d0e0075a7 */ /* 0x000e64000804017f */
[----:B-1----:R-:W-:Y:S05]  /*a040*/  @!P2 BRA `(.L_x_717) ;  /* 0x000000dc0010a947 */ /* 0x002fea0003800000 */
.L_x_716:
[----:B------:R-:W-:Y:S05]  /*a050*/  BSYNC B0 ;  /* 0x0000000000007941 */ /* 0x000fea0003800000 */
.L_x_715:
[----:B------:R-:W-:Y:S05]  /*a060*/  WARPSYNC.ALL ;  /* 0x0000000000007948 */ /* 0x000fea0003800000 */
[----:B01----:R-:W-:Y:S01]  /*a070*/  VIADD R13, R18, 0x400 ;  /* 0x00000400120d7836 */ /* 0x003fe20000000000 */
[----:B------:R0:W-:Y:S01]  /*a080*/  BAR.SYNC.DEFER_BLOCKING R15, 0x100 ;  /* 0x0004000f0000751d */ /* 0x0001e20000010000 */
[----:B------:R-:W-:Y:S01]  /*a090*/  IMAD.MOV.U32 R183, RZ, RZ, 0x40000040 ;  /* 0x40000040ffb77424 */ /* 0x000fe200078e00ff */
[----:B------:R-:W-:Y:S01]  /*a0a0*/  ISETP.GE.AND P2, PT, R176, 0x61, PT ;  /* 0x00000061b000780c */ /* 0x000fe20003f46270 */
[----:B------:R-:W-:Y:S01]  /*a0b0*/  @!P1 VIADD R14, R14, 0x22860 ;  /* 0x000228600e0e9836 */ /* 0x000fe20000000000 */
[----:B------:R-:W-:-:S02]  /*a0c0*/  SHF.R.U32.HI R13, RZ, 0x4, R13 ;  /* 0x00000004ff0d7819 */ /* 0x000fc4000001160d */
[----:B------:R-:W-:Y:S01]  /*a0d0*/  R2UR UR7, R183 ;  /* 0x00000000b70772ca */ /* 0x000fe200000e0000 */
[----:B------:R-:W-:Y:S01]  /*a0e0*/  IMAD.MOV.U32 R183, RZ, RZ, 0x40000040 ;  /* 0x40000040ffb77424 */ /* 0x000fe200078e00ff */
[----:B------:R-:W-:Y:S01]  /*a0f0*/  LOP3.LUT R13, R13, 0x3fff, RZ, 0xc0, !PT ;  /* 0x00003fff0d0d7812 */ /* 0x000fe200078ec0ff */
[----:B------:R-:W-:Y:S01]  /*a100*/  ULDC UR43, c[0x0][0x9d8] ;  /* 0x00027600002b7ab9 */ /* 0x000fe20000000800 */
[----:B------:R-:W-:Y:S01]  /*a110*/  @!P1 PRMT R14, RZ, 0x654, R14 ;  /* 0x00000654ff0e9816 */ /* 0x000fe2000000000e */
[----:B------:R-:W-:Y:S01]  /*a120*/  ULDC UR42, c[0x0][0x988] ;  /* 0x00026200002a7ab9 */ /* 0x000fe20000000800 */
[----:B------:R-:W-:-:S05]  /*a130*/  LOP3.LUT R13, R13, 0x3000000, RZ, 0xfc, !PT ;  /* 0x030000000d0d7812 */ /* 0x000fca00078efcff */
[----:B------:R-:W-:-:S05]  /*a140*/  IMAD R182, R200, 0xc00, R13 ;  /* 0x00000c00c8b67824 */ /* 0x000fca00078e020d */
[----:B------:R-:W-:Y:S01]  /*a150*/  R2UR UR6, R182 ;  /* 0x00000000b60672ca */ /* 0x000fe200000e0000 */
[----:B------:R-:W-:-:S12]  /*a160*/  WARPGROUP.ARRIVE ;  /* 0x00000000000079c5 */ /* 0x000fd80000000000 */
[----:B------:R-:W-:Y:S03]  /*a170*/  HGMMA.64x256x16.F32.BF16 R24, R152, gdesc[UR4].tnspB, RZ, !UPT, gsb0 ;  /* 0x43e0000498187df0 */ /* 0x000fe6000c0018ff */
[----:B------:R-:W-:Y:S02]  /*a180*/  WARPGROUP.DEPBAR.LE gsb0, 0x0 ;  /* 0x00008000000079c5 */ /* 0x000fe40000010000 */
[----:B------:R-:W-:Y:S01]  /*a190*/  VIADD R152, R182, 0x80 ;  /* 0x00000080b6987836 */ /* 0x000fe20000000000 */
[----:B------:R-:W-:Y:S01]  /*a1a0*/  WARPGROUP.ARRIVE ;  /* 0x00000000000079c5 */ /* 0x000fe20000000000 */
[----:B------:R-:W-:-:S03]  /*a1b0*/  IMAD.MOV.U32 R153, RZ, RZ, 0x40000040 ;  /* 0x40000040ff997424 */ /* 0x000fc600078e00ff */
[----:B------:R-:W-:Y:S01]  /*a1c0*/  R2UR UR6, R152 ;  /* 0x00000000980672ca */ /* 0x000fe200000e0000 */
[----:B------:R-:W-:Y:S01]  /*a1d0*/  VIADD R152, R182, 0x100 ;  /* 0x00000100b6987836 */ /* 0x000fe20000000000 */
[----:B------:R-:W-:Y:S01]  /*a1e0*/  R2UR UR7, R153 ;  /* 0x00000000990772ca */ /* 0x000fe200000e0000 */
[----:B------:R-:W-:-:S15]  /*a1f0*/  IMAD.MOV.U32 R153, RZ, RZ, 0x40000040 ;  /* 0x40000040ff997424 */ /* 0x000fde00078e00ff */
[----:B------:R-:W-:Y:S01]  /*a200*/  HGMMA.64x256x16.F32.BF16 R24, R156, gdesc[UR4].tnspB, R24, gsb0 ;  /* 0x43e000049c187df0 */ /* 0x000fe20008001818 */
[----:B------:R-:W-:Y:S01]  /*a210*/  R2UR UR6, R152 ;  /* 0x00000000980672ca */ /* 0x000fe200000e0000 */
[----:B------:R-:W-:Y:S01]  /*a220*/  VIADD R152, R182, 0x180 ;  /* 0x00000180b6987836 */ /* 0x000fe20000000000 */
[----:B------:R-:W-:Y:S01]  /*a230*/  R2UR UR7, R153 ;  /* 0x00000000990772ca */ /* 0x000fe200000e0000 */
[----:B------:R-:W-:Y:S01]  /*a240*/  IMAD.MOV.U32 R153, RZ, RZ, 0x40000040 ;  /* 0x40000040ff997424 */ /* 0x000fe200078e00ff */
[----:B------:R-:W-:Y:S02]  /*a250*/  WARPGROUP.DEPBAR.LE gsb0, 0x0 ;  /* 0x00008000000079c5 */ /* 0x000fe40000010000 */
[----:B------:R-:W-:-:S15]  /*a260*/  WARPGROUP.ARRIVE ;  /* 0x00000000000079c5 */ /* 0x000fde0000000000 */
[----:B------:R-:W-:-:S06]  /*a270*/  NOP ;  /* 0x0000000000007918 */ /* 0x000fcc0000000000 */
[----:B------:R-:W-:Y:S01]  /*a280*/  HGMMA.64x256x16.F32.BF16 R24, R160, gdesc[UR4].tnspB, R24, gsb0 ;  /* 0x43e00004a0187df0 */ /* 0x000fe20008001818 */
[----:B------:R-:W-:Y:S01]  /*a290*/  R2UR UR6, R152 ;  /* 0x00000000980672ca */ /* 0x000fe200000e0000 */
[C---:B------:R-:W-:Y:S01]  /*a2a0*/  VIADD R152, R182.reuse, 0x200 ;  /* 0x00000200b6987836 */ /* 0x040fe20000000000 */
[----:B------:R-:W-:Y:S01]  /*a2b0*/  R2UR UR7, R153 ;  /* 0x00000000990772ca */ /* 0x000fe200000e0000 */
[----:B------:R-:W-:Y:S02]  /*a2c0*/  IMAD.MOV.U32 R153, RZ, RZ, 0x40000040 ;  /* 0x40000040ff997424 */ /* 0x000fe400078e00ff */
[----:B------:R-:W-:Y:S01]  /*a2d0*/  VIADD R182, R182, 0x280 ;  /* 0x00000280b6b67836 */ /* 0x000fe20000000000 */
[----:B------:R-:W-:Y:S02]  /*a2e0*/  WARPGROUP.DEPBAR.LE gsb0, 0x0 ;  /* 0x00008000000079c5 */ /* 0x000fe40000010000 */
[----:B------:R-:W-:-:S15]  /*a2f0*/  WARPGROUP.ARRIVE ;  /* 0x00000000000079c5 */ /* 0x000fde0000000000 */
[----:B------:R-:W-:-:S04]  /*a300*/  NOP ;  /* 0x0000000000007918 */ /* 0x000fc80000000000 */
[----:B------:R-:W-:Y:S01]  /*a310*/  HGMMA.64x256x16.F32.BF16 R24, R164, gdesc[UR4].tnspB, R24, gsb0 ;  /* 0x43e00004a4187df0 */ /* 0x000fe20008001818 */
[----:B------:R-:W-:Y:S02]  /*a320*/  R2UR UR6, R152 ;  /* 0x00000000980672ca */ /* 0x000fe400000e0000 */
[----:B------:R-:W-:Y:S01]  /*a330*/  R2UR UR7, R153 ;  /* 0x00000000990772ca */ /* 0x000fe200000e0000 */
[----:B------:R-:W-:Y:S02]  /*a340*/  WARPGROUP.DEPBAR.LE gsb0, 0x0 ;  /* 0x00008000000079c5 */ /* 0x000fe40000010000 */
[----:B------:R-:W-:-:S15]  /*a350*/  WARPGROUP.ARRIVE ;  /* 0x00000000000079c5 */ /* 0x000fde0000000000 */
[----:B------:R-:W-:-:S07]  /*a360*/  NOP ;  /* 0x0000000000007918 */ /* 0x000fce0000000000 */
[----:B------:R-:W-:Y:S01]  /*a370*/  HGMMA.64x256x16.F32.BF16 R24, R168, gdesc[UR4].tnspB, R24, gsb0 ;  /* 0x43e00004a8187df0 */ /* 0x000fe20008001818 */
[----:B------:R-:W-:Y:S02]  /*a380*/  R2UR UR6, R182 ;  /* 0x00000000b60672ca */ /* 0x000fe400000e0000 */
[----:B------:R-:W-:Y:S01]  /*a390*/  R2UR UR7, R183 ;  /* 0x00000000b70772ca */ /* 0x000fe200000e0000 */
[----:B------:R-:W-:Y:S02]  /*a3a0*/  WARPGROUP.DEPBAR.LE gsb0, 0x0 ;  /* 0x00008000000079c5 */ /* 0x000fe40000010000 */
[----:B------:R-:W-:-:S15]  /*a3b0*/  WARPGROUP.ARRIVE ;  /* 0x00000000000079c5 */ /* 0x000fde0000000000 */
[----:B------:R-:W-:-:S07]  /*a3c0*/  NOP ;  /* 0x0000000000007918 */ /* 0x000fce0000000000 */
[----:B------:R-:W-:Y:S03]  /*a3d0*/  HGMMA.64x256x16.F32.BF16 R24, R172, gdesc[UR4].tnspB, R24, gsb0 ;  /* 0x43e00004ac187df0 */ /* 0x000fe60008001818 */
[----:B------:R-:W-:Y:S02]  /*a3e0*/  WARPGROUP.DEPBAR.LE gsb0, 0x0 ;  /* 0x00008000000079c5 */ /* 0x000fe40000010000 */
[----:B------:R0:W-:Y:S01]  /*a3f0*/  @!P1 SYNCS.ARRIVE.TRANS64.RED.A1T0 RZ, [R14+URZ], RZ ;  /* 0x000000ff0eff99a7 */ /* 0x0001e2000810043f */
[----:B------:R-:W-:Y:S05]  /*a400*/  @!P2 BRA `(.L_x_718) ;  /* 0x000000240034a947 */ /* 0x000fea0003800000 */
[----:B0-----:R-:W-:Y:S02]  /*a410*/  VIADD R14, R177, 0xfffffffe ;  /* 0xfffffffeb10e7836 */ /* 0x001fe40000000000 */
[----:B------:R-:W-:Y:S02]  /*a420*/  IMAD.MOV.U32 R221, RZ, RZ, R178 ;  /* 0x000000ffffdd7224 */ /* 0x000fe400078e00b2 */
[----:B------:R-:W-:-:S07]  /*a430*/  IMAD.MOV.U32 R222, RZ, RZ, R21 ;  /* 0x000000ffffde7224 */ /* 0x000fce00078e0015 */
.L_x_728:
[----:B------:R-:W-:Y:S01]  /*a440*/  VIADD R200, R200, 0x1 ;  /* 0x00000001c8c87836 */ /* 0x000fe20000000000 */
[----:B------:R-:W-:Y:S05]  /*a450*/  YIELD ;  /* 0x0000000000007946 */ /* 0x000fea0003800000 */
[----:B------:R-:W-:Y:S02]  /*a460*/  ISETP.NE.AND P3, PT, R200, 0x2, PT ;  /* 0x00000002c800780c */ /* 0x000fe40003f65270 */
[C---:B------:R-:W-:Y:S01]  /*a470*/  ISETP.GT.AND P2, PT, R14.reuse, RZ, PT ;  /* 0x000000ff0e00720c */ /* 0x040fe20003f44270 */
[----:B------:R-:W-:Y:S01]  /*a480*/  VIADD R14, R14, 0xffffffff ;  /* 0xffffffff0e0e7836 */ /* 0x000fe20000000000 */
[----:B-1----:R-:W-:-:S02]  /*a490*/  SEL R15, RZ, 0x1, P3 ;  /* 0x00000001ff0f7807 */ /* 0x002fc40001800000 */
[----:B------:R-:W-:Y:S02]  /*a4a0*/  SEL R200, R200, RZ, P3 ;  /* 0x000000ffc8c87207 */ /* 0x000fe40001800000 */
[----:B------:R-:W-:Y:S01]  /*a4b0*/  LOP3.LUT R204, R204, R15, RZ, 0x3c, !PT ;  /* 0x0000000fcccc7212 */ /* 0x000fe200078e3cff */
[----:B------:R-:W-:Y:S06]  /*a4c0*/  @!P0 BRA `(.L_x_719) ;  /* 0x0000000000048947 */ /* 0x000fec0003800000 */
[----:B------:R-:W-:Y:S01]  /*a4d0*/  BPT.TRAP 0x1 ;  /* 0x000000040000795c */ /* 0x000fe20000300000 */
.L_x_719:
[----:B------:R-:W-:Y:S01]  /*a4e0*/  IMAD R15, R200, 0x8, R18 ;  /* 0x00000008c80f7824 */ /* 0x000fe200078e0212 */
[----:B------:R-:W-:-:S04]  /*a4f0*/  SHF.L.U32 R20, R204, 0x1f, RZ ;  /* 0x0000001fcc147819 */ /* 0x000fc800000006ff */
[----:B------:R0:W1:Y:S01]  /*a500*/  SYNCS.PHASECHK.TRANS64.TRYWAIT P3, [R15+URZ+0x22830], R20 ;  /* 0x022830140f0075a7 */ /* 0x000062000806017f */
[----:B------:R-:W-:Y:S05]  /*a510*/  @!P0 BRA `(.L_x_720) ;  /* 0x0000000000048947 */ /* 0x000fea0003800000 */
[----:B------:R-:W-:Y:S01]  /*a520*/  BPT.TRAP 0x1 ;  /* 0x000000040000795c */ /* 0x000fe20000300000 */
.L_x_720:
[----:B------:R-:W-:Y:S02]  /*a530*/  IMAD R156, R200, 0x300, R0 ;  /* 0x00000300c89c7824 */ /* 0x000fe400078e0200 */
[----:B------:R-:W-:Y:S01]  /*a540*/  IMAD.MOV.U32 R157, RZ, RZ, 0x40000040 ;  /* 0x40000040ff9d7424 */ /* 0x000fe200078e00ff */
[----:B-1----:R-:W-:Y:S06]  /*a550*/  @P3 BRA `(.L_x_721) ;  /* 0x0000000000083947 */ /* 0x002fec0003800000 */
[----:B------:R-:W1:Y:S02]  /*a560*/  SYNCS.PHASECHK.TRANS64.TRYWAIT P3, [R15+URZ+0x22830], R20 ;  /* 0x022830140f0075a7 */ /* 0x000e64000806017f */
[----:B-1----:R-:W-:Y:S05]  /*a570*/  @!P3 BRA `(.L_x_722) ;  /* 0x000000d400d8b947 */ /* 0x002fea0003800000 */
.L_x_721:
[----:B------:R-:W-:Y:S05]  /*a580*/  WARPSYNC.ALL ;  /* 0x0000000000007948 */ /* 0x000fea0003800000 */
[C---:B------:R-:W-:Y:S01]  /*a590*/  R2UR UR6, R156.reuse ;  /* 0x000000009c0672ca */ /* 0x040fe200000e0000 */
[C---:B------:R-:W-:Y:S01]  /*a5a0*/  VIADD R154, R156.reuse, 0x2 ;  /* 0x000000029c9a7836 */ /* 0x040fe20000000000 */
[----:B------:R-:W-:Y:S01]  /*a5b0*/  R2UR UR7, R157 ;  /* 0x000000009d0772ca */ /* 0x000fe200000e0000 */
[----:B------:R-:W-:Y:S01]  /*a5c0*/  VIADD R152, R156, 0x4 ;  /* 0x000000049c987836 */ /* 0x000fe20000000000 */
[----:B------:R-:W-:Y:S01]  /*a5d0*/  R2UR UR4, R4 ;  /* 0x00000000040472ca */ /* 0x000fe200000e0000 */
[----:B------:R-:W-:Y:S01]  /*a5e0*/  VIADD R156, R156, 0x6 ;  /* 0x000000069c9c7836 */ /* 0x000fe20000000000 */
[----:B------:R-:W-:Y:S01]  /*a5f0*/  R2UR UR5, R5 ;  /* 0x00000000050572ca */ /* 0x000fe200000e0000 */
[----:B------:R-:W-:Y:S01]  /*a600*/  IMAD.MOV.U32 R155, RZ, RZ, 0x40000040 ;  /* 0x40000040ff9b7424 */ /* 0x000fe200078e00ff */
[----:B------:R-:W-:Y:S01]  /*a610*/  R2UR UR10, R154 ;  /* 0x000000009a0a72ca */ /* 0x000fe200000e0000 */
[----:B------:R-:W-:Y:S01]  /*a620*/  IMAD.MOV.U32 R153, RZ, RZ, 0x40000040 ;  /* 0x40000040ff997424 */ /* 0x000fe200078e00ff */
[----:B------:R-:W-:Y:S01]  /*a630*/  R2UR UR14, R152 ;  /* 0x00000000980e72ca */ /* 0x000fe200000e0000 */
[----:B------:R-:W-:Y:S01]  /*a640*/  IMAD.MOV.U32 R157, RZ, RZ, 0x40000040 ;  /* 0x40000040ff9d7424 */ /* 0x000fe200078e00ff */
[----:B------:R-:W-:-:S02]  /*a650*/  R2UR UR11, R155 ;  /* 0x000000009b0b72ca */ /* 0x000fc400000e0000 */
[----:B------:R-:W-:Y:S02]  /*a660*/  R2UR UR15, R153 ;  /* 0x00000000990f72ca */ /* 0x000fe400000e0000 */
[----:B------:R-:W-:Y:S02]  /*a670*/  R2UR UR18, R156 ;  /* 0x000000009c1272ca */ /* 0x000fe400000e0000 */
[----:B------:R-:W-:Y:S02]  /*a680*/  R2UR UR19, R157 ;  /* 0x000000009d1372ca */ /* 0x000fe400000e0000 */
[----:B------:R-:W-:Y:S01]  /*a690*/  WARPGROUP.ARRIVE ;  /* 0x00000000000079c5 */ /* 0x000fe20000000000 */
[----:B------:R-:W-:Y:S02]  /*a6a0*/  R2UR UR8, R10 ;  /* 0x000000000a0872ca */ /* 0x000fe400000e0000 */
[----:B------:R-:W-:Y:S02]  /*a6b0*/  R2UR UR9, R11 ;  /* 0x000000000b0972ca */ /* 0x000fe400000e0000 */
[----:B------:R-:W-:Y:S01]  /*a6c0*/  R2UR UR12, R8 ;  /* 0x00000000080c72ca */ /* 0x000fe200000e0000 */
[----:B------:R-:W-:Y:S01]  /*a6d0*/  HGMMA.64x96x16.F32.BF16 R152, gdesc[UR4], RZ, !UPT, gsb0 ;  /* 0x01600000049879f0 */ /* 0x000fe2000c0018ff */
[----:B------:R-:W-:-:S02]  /*a6e0*/  R2UR UR13, R9 ;  /* 0x00000000090d72ca */ /* 0x000fc400000e0000 */
[----:B------:R-:W-:Y:S02]  /*a6f0*/  R2UR UR16, R6 ;  /* 0x00000000061072ca */ /* 0x000fe400000e0000 */
[----:B------:R-:W-:Y:S01]  /*a700*/  R2UR UR17, R7 ;  /* 0x00000000071172ca */ /* 0x000fe200000e0000 */
[----:B------:R-:W-:Y:S02]  /*a710*/  WARPGROUP.DEPBAR.LE gsb0, 0x0 ;  /* 0x00008000000079c5 */ /* 0x000fe40000010000 */
        /* <DEDUP_REMOVED lines=48> */
[----:B----4-:R-:W-:-:S07]  /*aa20*/  FMNMX.FTZ R21, R156, R21, !PT ;  /* 0x000000159c157209 */ /* 0x010fce0007810000 */
[----:B------:R-:W4:Y:S01]  /*aa30*/  MUFU.TANH R161, R161 ;  /* 0x000000a100a17308 */ /* 0x000f220000002400 */
[----:B--2---:R-:W-:-:S07]  /*aa40*/  FMNMX.FTZ R21, R157, R21, !PT ;  /* 0x000000159d157209 */ /* 0x004fce0007810000 */
[----:B------:R-:W2:Y:S01]  /*aa50*/  MUFU.TANH R164, R164 ;  /* 0x000000a400a47308 */ /* 0x000ea20000002400 */
[----:B---3--:R-:W-:-:S07]  /*aa60*/  FMNMX.FTZ R21, R160, R21, !PT ;  /* 0x00000015a0157209 */ /* 0x008fce0007810000 */
        /* <DEDUP_REMOVED lines=34> */
[----:B------:R-:W-:Y:S01]  /*ac90*/  MUFU.TANH R196, R196 ;  /* 0x000000c400c47308 */ /* 0x000fe20000002400 */
[----:B---3--:R-:W-:-:S07]  /*aca0*/  FMNMX.FTZ R21, R224, R21, !PT ;  /* 0x00000015e0157209 */ /* 0x008fce0007810000 */
[----:B------:R-:W-:Y:S01]  /*acb0*/  MUFU.TANH R155, R155 ;  /* 0x0000009b009b7308 */ /* 0x000fe20000002400 */
[----:B----4-:R-:W-:-:S05]  /*acc0*/  FMNMX.FTZ R21, R197, R21, !PT ;  /* 0x00000015c5157209 */ /* 0x010fca0007810000 */
[----:B------:R-:W2:Y:S02]  /*acd0*/  SHFL.BFLY PT, R180, R21, 0x2, 0x1f ;  /* 0x0c401f0015b47f89 */ /* 0x000ea400000e0000 */
[----:B------:R-:W-:Y:S08]  /*ace0*/  MUFU.TANH R158, R158 ;  /* 0x0000009e009e7308 */ /* 0x000ff00000002400 */
[----:B------:R-:W-:Y:S08]  /*acf0*/  MUFU.TANH R159, R159 ;  /* 0x0000009f009f7308 */ /* 0x000ff00000002400 */
[----:B------:R-:W-:Y:S01]  /*ad00*/  MUFU.TANH R162, R162 ;  /* 0x000000a200a27308 */ /* 0x000fe20000002400 */
[----:B--2---:R-:W-:Y:S01]  /*ad10*/  FMNMX.FTZ R21, R21, R180, !PT ;  /* 0x000000b415157209 */ /* 0x004fe20007810000 */
[----:B------:R-:W-:-:S06]  /*ad20*/  IMAD.U32 R180, RZ, RZ, UR42 ;  /* 0x0000002affb47e24 */ /* 0x000fcc000f8e00ff */
[----:B------:R-:W-:Y:S01]  /*ad30*/  MUFU.TANH R163, R163 ;  /* 0x000000a300a37308 */ /* 0x000fe20000002400 */
[----:B------:R-:W2:Y:S07]  /*ad40*/  SHFL.BFLY PT, R154, R21, 0x1, 0x1f ;  /* 0x0c201f00159a7f89 */ /* 0x000eae00000e0000 */
[----:B------:R-:W-:Y:S08]  /*ad50*/  MUFU.TANH R166, R166 ;  /* 0x000000a600a67308 */ /* 0x000ff00000002400 */
[----:B------:R-:W-:Y:S01]  /*ad60*/  MUFU.TANH R167, R167 ;  /* 0x000000a700a77308 */ /* 0x000fe20000002400 */
[----:B--2---:R-:W-:-:S05]  /*ad70*/  FMNMX.FTZ R21, R21, R154, !PT ;  /* 0x0000009a15157209 */ /* 0x004fca0007810000 */
[C---:B------:R-:W-:Y:S01]  /*ad80*/  FADD.FTZ R154, -R21.reuse, R222 ;  /* 0x000000de159a7221 */ /* 0x040fe20000010100 */
[----:B------:R-:W-:-:S03]  /*ad90*/  FMUL.FTZ R225, R21, R180 ;  /* 0x000000b415e17220 */ /* 0x000fc60000410000 */
[-C--:B------:R-:W-:Y:S01]  /*ada0*/  FMUL.FTZ R154, R154, R180.reuse ;  /* 0x000000b49a9a7220 */ /* 0x080fe20000410000 */
[-CC-:B------:R-:W-:Y:S01]  /*adb0*/  FFMA.FTZ R152, R152, R180.reuse, -R225.reuse ;  /* 0x000000b498987223 */ /* 0x180fe200000108e1 */
[-CC-:B------:R-:W-:Y:S01]  /*adc0*/  FFMA.FTZ R157, R157, R180.reuse, -R225.reuse ;  /* 0x000000b49d9d7223 */ /* 0x180fe200000108e1 */
[-CC-:B------:R-:W-:Y:S01]  /*add0*/  FFMA.FTZ R153, R153, R180.reuse, -R225.reuse ;  /* 0x000000b499997223 */ /* 0x180fe200000108e1 */
[-CC-:B------:R-:W-:Y:S01]  /*ade0*/  FFMA.FTZ R156, R156, R180.reuse, -R225.reuse ;  /* 0x000000b49c9c7223 */ /* 0x180fe200000108e1 */
[-CC-:B------:R-:W-:Y:S01]  /*adf0*/  FFMA.FTZ R160, R160, R180.reuse, -R225.reuse ;  /* 0x000000b4a0a07223 */ /* 0x180fe200000108e1 */
[----:B------:R-:W2:Y:S01]  /*ae00*/  MUFU.EX2 R154, R154 ;  /* 0x0000009a009a7308 */ /* 0x000ea20000000800 */
        /* <DEDUP_REMOVED lines=8> */
[-CC-:B------:R-:W-:Y:S01]  /*ae90*/  FFMA.FTZ R176, R176, R180.reuse, -R225.reuse ;  /* 0x000000b4b0b07223 */ /* 0x180fe200000108e1 */
        /* <DEDUP_REMOVED lines=10> */
[----:B------:R-:W-:Y:S01]  /*af40*/  FFMA.FTZ R197, R197, R180, -R225 ;  /* 0x000000b4c5c57223 */ /* 0x000fe200000108e1 */
        /* <DEDUP_REMOVED lines=8> */
[----:B------:R2:W-:Y:S01]  /*afd0*/  MUFU.EX2 R225, R157 ;  /* 0x0000009d00e17308 */ /* 0x0005e20000000800 */
        /* <DEDUP_REMOVED lines=8> */
[----:B--2---:R-:W-:Y:S01]  /*b060*/  FMUL.FTZ R157, R178, UR43 ;  /* 0x0000002bb29d7c20 */ /* 0x004fe20008410000 */
[----:B------:R-:W-:Y:S01]  /*b070*/  FMNMX.FTZ R178, R196, R221, !PT ;  /* 0x000000ddc4b27209 */ /* 0x000fe20007810000 */
[-C--:B------:R-:W-:Y:S01]  /*b080*/  FMUL.FTZ R53, R53, R154.reuse ;  /* 0x0000009a35357220 */ /* 0x080fe20000410000 */
[-C--:B------:R-:W-:Y:S01]  /*b090*/  FMUL.FTZ R56, R56, R154.reuse ;  /* 0x0000009a38387220 */ /* 0x080fe20000410000 */
[----:B------:R-:W-:Y:S01]  /*b0a0*/  FMUL.FTZ R57, R57, R154 ;  /* 0x0000009a39397220 */ /* 0x000fe20000410000 */
[----:B------:R-:W-:Y:S01]  /*b0b0*/  FMNMX.FTZ R178, R155, R178, !PT ;  /* 0x000000b29bb27209 */ /* 0x000fe20007810000 */
        /* <DEDUP_REMOVED lines=46> */
[----:B---3--:R-:W-:Y:S01]  /*b3a0*/  FFMA.FTZ R154, R154, R3, R152 ;  /* 0x000000039a9a7223 */ /* 0x008fe20000010098 */
[----:B------:R-:W-:Y:S01]  /*b3b0*/  FMNMX.FTZ R178, R158, R178, !PT ;  /* 0x000000b29eb27209 */ /* 0x000fe20007810000 */
[----:B------:R-:W-:Y:S01]  /*b3c0*/  FMUL.FTZ R3, R170, UR43 ;  /* 0x0000002baa037c20 */ /* 0x000fe20008410000 */
[----:B------:R-:W-:Y:S01]  /*b3d0*/  FMUL.FTZ R153, R171, UR43 ;  /* 0x0000002bab997c20 */ /* 0x000fe20008410000 */
[----:B------:R-:W-:Y:S01]  /*b3e0*/  FMUL.FTZ R170, R174, UR43 ;  /* 0x0000002baeaa7c20 */ /* 0x000fe20008410000 */
[----:B------:R-:W-:Y:S01]  /*b3f0*/  FMNMX.FTZ R178, R159, R178, !PT ;  /* 0x000000b29fb27209 */ /* 0x000fe20007810000 */
[C---:B----4-:R-:W-:Y:S01]  /*b400*/  FADD.FTZ R154, R222.reuse, R154 ;  /* 0x0000009ade9a7221 */ /* 0x050fe20000010000 */
[----:B------:R-:W-:Y:S01]  /*b410*/  F2FP.BF16.F32.PACK_AB R152, R222, R152 ;  /* 0x00000098de98723e */ /* 0x000fe200000010ff */
[----:B------:R-:W2:Y:S01]  /*b420*/  MUFU.TANH R3, R3 ;  /* 0x0000000300037308 */ /* 0x000ea20000002400 */
[----:B------:R-:W-:Y:S01]  /*b430*/  FMNMX.FTZ R178, R162, R178, !PT ;  /* 0x000000b2a2b27209 */ /* 0x000fe20007810000 */
[----:B------:R-:W-:Y:S01]  /*b440*/  FMUL.FTZ R174, R179, UR43 ;  /* 0x0000002bb3ae7c20 */ /* 0x000fe20008410000 */
[----:B------:R-:W-:Y:S01]  /*b450*/  FMUL.FTZ R179, R183, UR43 ;  /* 0x0000002bb7b37c20 */ /* 0x000fe20008410000 */
[----:B------:R-:W-:Y:S01]  /*b460*/  FMUL.FTZ R183, R187, UR43 ;  /* 0x0000002bbbb77c20 */ /* 0x000fe20008410000 */
[----:B------:R-:W-:Y:S01]  /*b470*/  FMNMX.FTZ R178, R163, R178, !PT ;  /* 0x000000b2a3b27209 */ /* 0x000fe20007810000 */
[----:B------:R-:W-:Y:S01]  /*b480*/  FMUL.FTZ R187, R191, UR43 ;  /* 0x0000002bbfbb7c20 */ /* 0x000fe20008410000 */
[----:B------:R-:W-:Y:S01]  /*b490*/  FMUL.FTZ R191, R195, UR43 ;  /* 0x0000002bc3bf7c20 */ /* 0x000fe20008410000 */
[----:B------:R-:W3:Y:S01]  /*b4a0*/  MUFU.TANH R153, R153 ;  /* 0x0000009900997308 */ /* 0x000ee20000002400 */
[----:B------:R-:W-:Y:S01]  /*b4b0*/  FMNMX.FTZ R178, R166, R178, !PT ;  /* 0x000000b2a6b27209 */ /* 0x000fe20007810000 */
[----:B------:R-:W-:-:S03]  /*b4c0*/  FMUL.FTZ R195, R199, UR43 ;  /* 0x0000002bc7c37c20 */ /* 0x000fc60008410000 */
[----:B------:R-:W-:-:S03]  /*b4d0*/  FMNMX.FTZ R178, R167, R178, !PT ;  /* 0x000000b2a7b27209 */ /* 0x000fc60007810000 */
[----:B------:R4:W5:Y:S01]  /*b4e0*/  MUFU.EX2 R222, R156 ;  /* 0x0000009c00de7308 */ /* 0x0009620000000800 */
[----:B--2---:R-:W-:-:S07]  /*b4f0*/  FMNMX.FTZ R178, R3, R178, !PT ;  /* 0x000000b203b27209 */ /* 0x004fce0007810000 */
[----:B------:R-:W2:Y:S01]  /*b500*/  MUFU.TANH R170, R170 ;  /* 0x000000aa00aa7308 */ /* 0x000ea20000002400 */
[----:B----4-:R-:W-:Y:S01]  /*b510*/  FMUL.FTZ R156, R175, UR43 ;  /* 0x0000002baf9c7c20 */ /* 0x010fe20008410000 */
[----:B------:R-:W-:Y:S01]  /*b520*/  FMUL.FTZ R175, R182, UR43 ;  /* 0x0000002bb6af7c20 */ /* 0x000fe20008410000 */
[----:B---3--:R-:W-:Y:S01]  /*b530*/  FMNMX.FTZ R178, R153, R178, !PT ;  /* 0x000000b299b27209 */ /* 0x008fe20007810000 */
[----:B------:R-:W-:Y:S01]  /*b540*/  FMUL.FTZ R182, R186, UR43 ;  /* 0x0000002bbab67c20 */ /* 0x000fe20008410000 */
[----:B------:R-:W-:Y:S01]  /*b550*/  FMUL.FTZ R186, R190, UR43 ;  /* 0x0000002bbeba7c20 */ /* 0x000fe20008410000 */
[----:B------:R-:W-:Y:S01]  /*b560*/  FMUL.FTZ R190, R194, UR43 ;  /* 0x0000002bc2be7c20 */ /* 0x000fe20008410000 */
[----:B------:R-:W-:Y:S01]  /*b570*/  FMUL.FTZ R194, R198, UR43 ;  /* 0x0000002bc6c27c20 */ /* 0x000fe20008410000 */
[----:B------:R-:W3:Y:S01]  /*b580*/  MUFU.TANH R156, R156 ;  /* 0x0000009c009c7308 */ /* 0x000ee20000002400 */
[----:B-----5:R-:W-:-:S04]  /*b590*/  FADD.FTZ R154, R222, R154 ;  /* 0x0000009ade9a7221 */ /* 0x020fc80000010000 */
[C---:B------:R-:W-:Y:S01]  /*b5a0*/  FADD.FTZ R171, R225.reuse, R154 ;  /* 0x0000009ae1ab7221 */ /* 0x040fe20000010000 */
[----:B------:R-:W-:Y:S02]  /*b5b0*/  F2FP.BF16.F32.PACK_AB R154, R225, R222 ;  /* 0x000000dee19a723e */ /* 0x000fe400000010ff */
        /* <DEDUP_REMOVED lines=24> */
[----:B------:R-:W-:Y:S01]  /*b740*/  MUFU.EX2 R160, R160 ;  /* 0x000000a000a07308 */ /* 0x000fe20000000800 */
[----:B--2---:R-:W-:-:S07]  /*b750*/  FMNMX.FTZ R178, R194, R178, !PT ;  /* 0x000000b2c2b27209 */ /* 0x004fce0007810000 */
[----:B------:R-:W2:Y:S01]  /*b760*/  MUFU.EX2 R161, R161 ;  /* 0x000000a100a17308 */ /* 0x000ea20000000800 */
[----:B---3--:R-:W-:-:S05]  /*b770*/  FMNMX.FTZ R178, R195, R178, !PT ;  /* 0x000000b2c3b27209 */ /* 0x008fca0007810000 */
[----:B------:R-:W3:Y:S02]  /*b780*/  SHFL.BFLY PT, R198, R178, 0x2, 0x1f ;  /* 0x0c401f00b2c67f89 */ /* 0x000ee400000e0000 */
[----:B------:R-:W-:Y:S08]  /*b790*/  MUFU.EX2 R164, R164 ;  /* 0x000000a400a47308 */ /* 0x000ff00000000800 */
[----:B------:R-:W-:Y:S08]  /*b7a0*/  MUFU.EX2 R165, R165 ;  /* 0x000000a500a57308 */ /* 0x000ff00000000800 */
[----:B------:R-:W-:Y:S01]  /*b7b0*/  MUFU.EX2 R168, R168 ;  /* 0x000000a800a87308 */ /* 0x000fe20000000800 */
[----:B---3--:R-:W-:-:S07]  /*b7c0*/  FMNMX.FTZ R178, R178, R198, !PT ;  /* 0x000000c6b2b27209 */ /* 0x008fce0007810000 */
[----:B------:R-:W-:Y:S01]  /*b7d0*/  MUFU.EX2 R169, R169 ;  /* 0x000000a900a97308 */ /* 0x000fe20000000800 */
[----:B------:R-:W3:Y:S07]  /*b7e0*/  SHFL.BFLY PT, R198, R178, 0x1, 0x1f ;  /* 0x0c201f00b2c67f89 */ /* 0x000eee00000e0000 */
[----:B------:R-:W-:Y:S08]  /*b7f0*/  MUFU.EX2 R172, R172 ;  /* 0x000000ac00ac7308 */ /* 0x000ff00000000800 */
[----:B------:R-:W-:Y:S08]  /*b800*/  MUFU.EX2 R173, R173 ;  /* 0x000000ad00ad7308 */ /* 0x000ff00000000800 */
[----:B------:R-:W-:Y:S01]  /*b810*/  MUFU.EX2 R176, R176 ;  /* 0x000000b000b07308 */ /* 0x000fe20000000800 */
[----:B---3--:R-:W-:-:S05]  /*b820*/  FMNMX.FTZ R178, R178, R198, !PT ;  /* 0x000000c6b2b27209 */ /* 0x008fca0007810000 */
[C---:B------:R-:W-:Y:S01]  /*b830*/  FADD.FTZ R198, -R178.reuse, R221 ;  /* 0x000000ddb2c67221 */ /* 0x040fe20000010100 */
[-C--:B------:R-:W-:Y:S01]  /*b840*/  FMUL.FTZ R199, R178, R180.reuse ;  /* 0x000000b4b2c77220 */ /* 0x080fe20000410000 */
[----:B------:R-:W-:Y:S02]  /*b850*/  MUFU.EX2 R177, R177 ;  /* 0x000000b100b17308 */ /* 0x000fe40000000800 */
[-C--:B------:R-:W-:Y:S01]  /*b860*/  FMUL.FTZ R198, R198, R180.reuse ;  /* 0x000000b4c6c67220 */ /* 0x080fe20000410000 */
[-CC-:B------:R-:W-:Y:S01]  /*b870*/  FFMA.FTZ R196, R196, R180.reuse, -R199.reuse ;  /* 0x000000b4c4c47223 */ /* 0x180fe200000108c7 */
[-CC-:B------:R-:W-:Y:S01]  /*b880*/  FFMA.FTZ R221, R157, R180.reuse, -R199.reuse ;  /* 0x000000b49ddd7223 */ /* 0x180fe200000108c7 */
[-CC-:B------:R-:W-:Y:S01]  /*b890*/  FFMA.FTZ R155, R155, R180.reuse, -R199.reuse ;  /* 0x000000b49b9b7223 */ /* 0x180fe200000108c7 */
[-CC-:B------:R-:W-:Y:S01]  /*b8a0*/  FFMA.FTZ R157, R179, R180.reuse, -R199.reuse ;  /* 0x000000b4b39d7223 */ /* 0x180fe200000108c7 */
[-CC-:B------:R-:W-:Y:S01]  /*b8b0*/  FFMA.FTZ R158, R158, R180.reuse, -R199.reuse ;  /* 0x000000b49e9e7223 */ /* 0x180fe200000108c7 */
[----:B------:R-:W3:Y:S01]  /*b8c0*/  S2R R179, SR_TID.X ;  /* 0x0000000000b37919 */ /* 0x000ee20000002100 */
[----:B------:R-:W4:Y:S01]  /*b8d0*/  MUFU.EX2 R198, R198 ;  /* 0x000000c600c67308 */ /* 0x000f220000000800 */
[-CC-:B------:R-:W-:Y:S01]  /*b8e0*/  FFMA.FTZ R159, R159, R180.reuse, -R199.reuse ;  /* 0x000000b49f9f7223 */ /* 0x180fe200000108c7 */
[-CC-:B------:R-:W-:Y:S01]  /*b8f0*/  FFMA.FTZ R222, R170, R180.reuse, -R199.reuse ;  /* 0x000000b4aade7223 */ /* 0x180fe200000108c7 */
[-CC-:B------:R-:W-:Y:S01]  /*b900*/  FFMA.FTZ R162, R162, R180.reuse, -R199.reuse ;  /* 0x000000b4a2a27223 */ /* 0x180fe200000108c7 */
[-CC-:B------:R-:W-:Y:S01]  /*b910*/  FFMA.FTZ R163, R163, R180.reuse, -R199.reuse ;  /* 0x000000b4a3a37223 */ /* 0x180fe200000108c7 */
[-CC-:B------:R-:W-:Y:S01]  /*b920*/  FFMA.FTZ R166, R166, R180.reuse, -R199.reuse ;  /* 0x000000b4a6a67223 */ /* 0x180fe200000108c7 */
[-CC-:B------:R-:W-:Y:S01]  /*b930*/  FFMA.FTZ R167, R167, R180.reuse, -R199.reuse ;  /* 0x000000b4a7a77223 */ /* 0x180fe200000108c7 */
[-CC-:B------:R-:W-:Y:S01]  /*b940*/  FFMA.FTZ R3, R3, R180.reuse, -R199.reuse ;  /* 0x000000b403037223 */ /* 0x180fe200000108c7 */
[----:B------:R-:W5:Y:S01]  /*b950*/  MUFU.EX2 R196, R196 ;  /* 0x000000c400c47308 */ /* 0x000f620000000800 */
[-CC-:B------:R-:W-:Y:S01]  /*b960*/  FFMA.FTZ R153, R153, R180.reuse, -R199.reuse ;  /* 0x000000b499997223 */ /* 0x180fe200000108c7 */
[-CC-:B------:R-:W-:Y:S01]  /*b970*/  FFMA.FTZ R170, R156, R180.reuse, -R199.reuse ;  /* 0x000000b49caa7223 */ /* 0x180fe200000108c7 */
[-CC-:B------:R-:W-:Y:S01]  /*b980*/  FFMA.FTZ R174, R174, R180.reuse, -R199.reuse ;  /* 0x000000b4aeae7223 */ /* 0x180fe200000108c7 */
[-CC-:B------:R-:W-:Y:S01]  /*b990*/  FFMA.FTZ R175, R175, R180.reuse, -R199.reuse ;  /* 0x000000b4afaf7223 */ /* 0x180fe200000108c7 */
[-CC-:B------:R-:W-:Y:S01]  /*b9a0*/  FFMA.FTZ R182, R182, R180.reuse, -R199.reuse ;  /* 0x000000b4b6b67223 */ /* 0x180fe200000108c7 */
[-CC-:B------:R-:W-:Y:S01]  /*b9b0*/  FFMA.FTZ R183, R183, R180.reuse, -R199.reuse ;  /* 0x000000b4b7b77223 */ /* 0x180fe200000108c7 */
[-CC-:B------:R-:W-:Y:S01]  /*b9c0*/  FFMA.FTZ R186, R186, R180.reuse, -R199.reuse ;  /* 0x000000b4baba7223 */ /* 0x180fe200000108c7 */
[----:B------:R-:W0:Y:S01]  /*b9d0*/  MUFU.EX2 R155, R155 ;  /* 0x0000009b009b7308 */ /* 0x000e220000000800 */
[-CC-:B------:R-:W-:Y:S01]  /*b9e0*/  FFMA.FTZ R187, R187, R180.reuse, -R199.reuse ;  /* 0x000000b4bbbb7223 */ /* 0x180fe200000108c7 */
[-CC-:B------:R-:W-:Y:S01]  /*b9f0*/  FFMA.FTZ R190, R190, R180.reuse, -R199.reuse ;  /* 0x000000b4bebe7223 */ /* 0x180fe200000108c7 */
[-CC-:B------:R-:W-:Y:S01]  /*ba00*/  FFMA.FTZ R191, R191, R180.reuse, -R199.reuse ;  /* 0x000000b4bfbf7223 */ /* 0x180fe200000108c7 */
[-CC-:B------:R-:W-:Y:S01]  /*ba10*/  FFMA.FTZ R194, R194, R180.reuse, -R199.reuse ;  /* 0x000000b4c2c27223 */ /* 0x180fe200000108c7 */
[----:B------:R-:W-:Y:S01]  /*ba20*/  FFMA.FTZ R195, R195, R180, -R199 ;  /* 0x000000b4c3c37223 */ /* 0x000fe200000108c7 */
[----:B--2---:R-:W-:Y:S01]  /*ba30*/  F2FP.BF16.F32.PACK_AB R156, R161, R160 ;  /* 0x000000a0a19c723e */ /* 0x004fe200000010ff */
[----:B----4-:R-:W-:Y:S01]  /*ba40*/  FMUL.FTZ R26, R26, R198 ;  /* 0x000000c61a1a7220 */ /* 0x010fe20000410000 */
[----:B------:R2:W4:Y:S01]  /*ba50*/  MUFU.EX2 R199, R158 ;  /* 0x0000009e00c77308 */ /* 0x0005220000000800 */
[----:B-----5:R-:W-:Y:S01]  /*ba60*/  FFMA.FTZ R12, R198, R12, R196 ;  /* 0x0000000cc60c7223 */ /* 0x020fe200000100c4 */
[-C--:B------:R-:W-:Y:S01]  /*ba70*/  FMUL.FTZ R27, R27, R198.reuse ;  /* 0x000000c61b1b7220 */ /* 0x080fe20000410000 */
[-C--:B------:R-:W-:Y:S01]  /*ba80*/  FMUL.FTZ R30, R30, R198.reuse ;  /* 0x000000c61e1e7220 */ /* 0x080fe20000410000 */
[-C--:B------:R-:W-:Y:S01]  /*ba90*/  FMUL.FTZ R31, R31, R198.reuse ;  /* 0x000000c61f1f7220 */ /* 0x080fe20000410000 */
[-C--:B------:R-:W-:Y:S01]  /*baa0*/  FMUL.FTZ R34, R34, R198.reuse ;  /* 0x000000c622227220 */ /* 0x080fe20000410000 */
[-C--:B------:R-:W-:Y:S01]  /*bab0*/  FMUL.FTZ R35, R35, R198.reuse ;  /* 0x000000c623237220 */ /* 0x080fe20000410000 */
[----:B---3--:R-:W-:Y:S01]  /*bac0*/  SHF.R.U32.HI R179, RZ, 0x7, R179 ;  /* 0x00000007ffb37819 */ /* 0x008fe200000116b3 */
[----:B------:R-:W3:Y:S01]  /*bad0*/  MUFU.EX2 R159, R159 ;  /* 0x0000009f009f7308 */ /* 0x000ee20000000800 */
[----:B0-----:R-:W-:Y:S01]  /*bae0*/  FADD.FTZ R12, R155, R12 ;  /* 0x0000000c9b0c7221 */ /* 0x001fe20000010000 */
[----:B--2---:R-:W-:Y:S01]  /*baf0*/  FADD.FTZ R158, R160, R171 ;  /* 0x000000aba09e7221 */ /* 0x004fe20000010000 */
[----:B------:R-:W-:Y:S01]  /*bb00*/  IADD3 R179, -R179, 0xb, RZ ;  /* 0x0000000bb3b37810 */ /* 0x000fe20007ffe1ff */
[----:B------:R-:W-:Y:S01]  /*bb10*/  FMUL.FTZ R38, R38, R198 ;  /* 0x000000c626267220 */ /* 0x000fe20000410000 */
[----:B------:R-:W-:Y:S01]  /*bb20*/  F2FP.BF16.F32.PACK_AB R160, R169, R168 ;  /* 0x000000a8a9a0723e */ /* 0x000fe200000010ff */
[----:B------:R-:W-:Y:S01]  /*bb30*/  FADD.FTZ R158, R161, R158 ;  /* 0x0000009ea19e7221 */ /* 0x000fe20000010000 */
[-C--:B------:R-:W-:Y:S01]  /*bb40*/  FMUL.FTZ R39, R39, R198.reuse ;  /* 0x000000c627277220 */ /* 0x080fe20000410000 */
[----:B------:R0:W2:Y:S01]  /*bb50*/  MUFU.EX2 R225, R162 ;  /* 0x000000a200e17308 */ /* 0x0000a20000000800 */
[----:B----4-:R-:W-:Y:S01]  /*bb60*/  FADD.FTZ R12, R199, R12 ;  /* 0x0000000cc70c7221 */ /* 0x010fe20000010000 */
[----:B------:R-:W-:Y:S01]  /*bb70*/  FADD.FTZ R158, R164, R158 ;  /* 0x0000009ea49e7221 */ /* 0x000fe20000010000 */
[-C--:B------:R-:W-:Y:S01]  /*bb80*/  FMUL.FTZ R42, R42, R198.reuse ;  /* 0x000000c62a2a7220 */ /* 0x080fe20000410000 */
[-C--:B------:R-:W-:Y:S01]  /*bb90*/  FMUL.FTZ R43, R43, R198.reuse ;  /* 0x000000c62b2b7220 */ /* 0x080fe20000410000 */
[-C--:B------:R-:W-:Y:S01]  /*bba0*/  FMUL.FTZ R46, R46, R198.reuse ;  /* 0x000000c62e2e7220 */ /* 0x080fe20000410000 */
[----:B------:R-:W-:Y:S01]  /*bbb0*/  FADD.FTZ R158, R165, R158 ;  /* 0x0000009ea59e7221 */ /* 0x000fe20000010000 */
[----:B------:R-:W-:Y:S01]  /*bbc0*/  FMUL.FTZ R47, R47, R198 ;  /* 0x000000c62f2f7220 */ /* 0x000fe20000410000 */
[----:B------:R-:W4:Y:S01]  /*bbd0*/  MUFU.EX2 R163, R163 ;  /* 0x000000a300a37308 */ /* 0x000f220000000800 */
[----:B---3--:R-:W-:Y:S01]  /*bbe0*/  FADD.FTZ R12, R159, R12 ;  /* 0x0000000c9f0c7221 */ /* 0x008fe20000010000 */
[----:B0-----:R-:W-:Y:S01]  /*bbf0*/  F2FP.BF16.F32.PACK_AB R162, R173, R172 ;  /* 0x000000acada2723e */ /* 0x001fe200000010ff */
        /* <DEDUP_REMOVED lines=14> */
[----:B----4-:R-:W-:Y:S01]  /*bce0*/  FADD.FTZ R12, R163, R12 ;  /* 0x0000000ca30c7221 */ /* 0x010fe20000010000 */
[-C--:B------:R-:W-:Y:S01]  /*bcf0*/  FMUL.FTZ R71, R71, R198.reuse ;  /* 0x000000c647477220 */ /* 0x080fe20000410000 */
[-C--:B------:R-:W-:Y:S01]  /*bd00*/  FMUL.FTZ R74, R74, R198.reuse ;  /* 0x000000c64a4a7220 */ /* 0x080fe20000410000 */
[-C--:B------:R-:W-:Y:S01]  /*bd10*/  FMUL.FTZ R75, R75, R198.reuse ;  /* 0x000000c64b4b7220 */ /* 0x080fe20000410000 */
[-C--:B------:R-:W-:Y:S01]  /*bd20*/  FMUL.FTZ R78, R78, R198.reuse ;  /* 0x000000c64e4e7220 */ /* 0x080fe20000410000 */
[-C--:B------:R-:W-:Y:S01]  /*bd30*/  FMUL.FTZ R79, R79, R198.reuse ;  /* 0x000000c64f4f7220 */ /* 0x080fe20000410000 */
[-C--:B------:R-:W-:Y:S01]  /*bd40*/  FMUL.FTZ R82, R82, R198.reuse ;  /* 0x000000c652527220 */ /* 0x080fe20000410000 */
[----:B------:R3:W4:Y:S01]  /*bd50*/  MUFU.EX2 R161, R3 ;  /* 0x0000000300a17308 */ /* 0x0007220000000800 */
[----:B0-----:R-:W-:Y:S01]  /*bd60*/  FADD.FTZ R12, R227, R12 ;  /* 0x0000000ce30c7221 */ /* 0x001fe20000010000 */
[-C--:B------:R-:W-:Y:S01]  /*bd70*/  FMUL.FTZ R83, R83, R198.reuse ;  /* 0x000000c653537220 */ /* 0x080fe20000410000 */
[-C--:B------:R-:W-:Y:S01]  /*bd80*/  FMUL.FTZ R86, R86, R198.reuse ;  /* 0x000000c656567220 */ /* 0x080fe20000410000 */
[-C--:B------:R-:W-:Y:S01]  /*bd90*/  FMUL.FTZ R87, R87, R198.reuse ;  /* 0x000000c657577220 */ /* 0x080fe20000410000 */
[-C--:B------:R-:W-:Y:S01]  /*bda0*/  FMUL.FTZ R90, R90, R198.reuse ;  /* 0x000000c65a5a7220 */ /* 0x080fe20000410000 */
[-C--:B------:R-:W-:Y:S01]  /*bdb0*/  FMUL.FTZ R91, R91, R198.reuse ;  /* 0x000000c65b5b7220 */ /* 0x080fe20000410000 */
[----:B------:R-:W-:Y:S01]  /*bdc0*/  FMUL.FTZ R94, R94, R198 ;  /* 0x000000c65e5e7220 */ /* 0x000fe20000410000 */
[----:B------:R-:W0:Y:S01]  /*bdd0*/  MUFU.EX2 R171, R153 ;  /* 0x0000009900ab7308 */ /* 0x000e220000000800 */
[----:B---3--:R-:W-:-:S02]  /*bde0*/  @!P1 VIADD R3, R15, 0x22840 ;  /* 0x000228400f039836 */ /* 0x008fc40000000000 */
[----:B--2---:R-:W-:Y:S01]  /*bdf0*/  FADD.FTZ R12, R167, R12 ;  /* 0x0000000ca70c7221 */ /* 0x004fe20000010000 */
[-C--:B------:R-:W-:Y:S01]  /*be00*/  FMUL.FTZ R95, R95, R198.reuse ;  /* 0x000000c65f5f7220 */ /* 0x080fe20000410000 */
[-C--:B------:R-:W-:Y:S01]  /*be10*/  FMUL.FTZ R98, R98, R198.reuse ;  /* 0x000000c662627220 */ /* 0x080fe20000410000 */
[-C--:B------:R-:W-:Y:S01]  /*be20*/  FMUL.FTZ R99, R99, R198.reuse ;  /* 0x000000c663637220 */ /* 0x080fe20000410000 */
[----:B------:R-:W-:Y:S01]  /*be30*/  @!P1 PRMT R3, RZ, 0x654, R3 ;  /* 0x00000654ff039816 */ /* 0x000fe20000000003 */
[----:B------:R2:W-:Y:S06]  /*be40*/  BAR.ARV R179, 0x100 ;  /* 0x000400b30000751d */ /* 0x0005ec0000002000 */
[----:B------:R-:W3:Y:S01]  /*be50*/  MUFU.EX2 R222, R222 ;  /* 0x000000de00de7308 */ /* 0x000ee20000000800 */
[----:B------:R5:W-:Y:S01]  /*be60*/  @!P1 SYNCS.ARRIVE.TRANS64.RED.A1T0 RZ, [R3+URZ], RZ ;  /* 0x000000ff03ff99a7 */ /* 0x000be2000810043f */
[----:B----4-:R-:W-:Y:S01]  /*be70*/  FADD.FTZ R12, R161, R12 ;  /* 0x0000000ca10c7221 */ /* 0x010fe20000010000 */
[-C--:B------:R-:W-:Y:S01]  /*be80*/  FMUL.FTZ R102, R102, R198.reuse ;  /* 0x000000c666667220 */ /* 0x080fe20000410000 */
[----:B0-----:R-:W-:Y:S01]  /*be90*/  F2FP.BF16.F32.PACK_AB R161, R171, R161 ;  /* 0x000000a1aba1723e */ /* 0x001fe200000010ff */
[-C--:B------:R-:W-:Y:S01]  /*bea0*/  FMUL.FTZ R103, R103, R198.reuse ;  /* 0x000000c667677220 */ /* 0x080fe20000410000 */
[----:B------:R-:W-:Y:S01]  /*beb0*/  FADD.FTZ R153, R171, R12 ;  /* 0x0000000cab997221 */ /* 0x000fe20000010000 */
[----:B------:R-:W-:Y:S01]  /*bec0*/  FMUL.FTZ R106, R106, R198 ;  /* 0x000000c66a6a7220 */ /* 0x000fe20000410000 */
[----:B------:R-:W-:Y:S01]  /*bed0*/  MUFU.EX2 R221, R221 ;  /* 0x000000dd00dd7308 */ /* 0x000fe20000000800 */
[----:B-----5:R-:W-:Y:S01]  /*bee0*/  FADD.FTZ R3, R168, R158 ;  /* 0x0000009ea8037221 */ /* 0x020fe20000010000 */
[----:B------:R-:W-:Y:S01]  /*bef0*/  F2FP.BF16.F32.PACK_AB R158, R165, R164 ;  /* 0x000000a4a59e723e */ /* 0x000fe200000010ff */
[----:B------:R-:W-:Y:S01]  /*bf00*/  FMUL.FTZ R107, R107, R198 ;  /* 0x000000c66b6b7220 */ /* 0x000fe20000410000 */
[----:B------:R-:W-:Y:S01]  /*bf10*/  F2FP.BF16.F32.PACK_AB R164, R177, R176 ;  /* 0x000000b0b1a4723e */ /* 0x000fe200000010ff */
[----:B------:R-:W-:Y:S01]  /*bf20*/  FADD.FTZ R3, R169, R3 ;  /* 0x00000003a9037221 */ /* 0x000fe20000010000 */
[-C--:B------:R-:W-:Y:S01]  /*bf30*/  FMUL.FTZ R110, R110, R198.reuse ;  /* 0x000000c66e6e7220 */ /* 0x080fe20000410000 */
[----:B------:R-:W-:Y:S01]  /*bf40*/  FMUL.FTZ R111, R111, R198 ;  /* 0x000000c66f6f7220 */ /* 0x000fe20000410000 */
[----:B------:R-:W0:Y:S01]  /*bf50*/  MUFU.EX2 R165, R170 ;  /* 0x000000aa00a57308 */ /* 0x000e220000000800 */
[----:B------:R-:W-:Y:S01]  /*bf60*/  FADD.FTZ R3, R172, R3 ;  /* 0x00000003ac037221 */ /* 0x000fe20000010000 */
[----:B---3--:R-:W-:Y:S01]  /*bf70*/  FADD.FTZ R12, R222, R153 ;  /* 0x00000099de0c7221 */ /* 0x008fe20000010000 */
[----:B------:R-:W-:Y:S01]  /*bf80*/  F2FP.BF16.F32.PACK_AB R153, R155, R196 ;  /* 0x000000c49b99723e */ /* 0x000fe200000010ff */
[-C--:B------:R-:W-:Y:S01]  /*bf90*/  FMUL.FTZ R114, R114, R198.reuse ;  /* 0x000000c672727220 */ /* 0x080fe20000410000 */
[----:B------:R-:W-:Y:S01]  /*bfa0*/  FADD.FTZ R3, R173, R3 ;  /* 0x00000003ad037221 */ /* 0x000fe20000010000 */
[----:B------:R-:W-:Y:S01]  /*bfb0*/  F2FP.BF16.F32.PACK_AB R155, R159, R199 ;  /* 0x000000c79f9b723e */ /* 0x000fe200000010ff */
[-C--:B------:R-:W-:Y:S01]  /*bfc0*/  FMUL.FTZ R115, R115, R198.reuse ;  /* 0x000000c673737220 */ /* 0x080fe20000410000 */
[----:B------:R-:W3:Y:S01]  /*bfd0*/  MUFU.EX2 R169, R174 ;  /* 0x000000ae00a97308 */ /* 0x000ee20000000800 */
[----:B------:R-:W-:Y:S01]  /*bfe0*/  FADD.FTZ R3, R176, R3 ;  /* 0x00000003b0037221 */ /* 0x000fe20000010000 */
[-C--:B------:R-:W-:Y:S01]  /*bff0*/  FMUL.FTZ R118, R118, R198.reuse ;  /* 0x000000c676767220 */ /* 0x080fe20000410000 */
[-C--:B------:R-:W-:Y:S01]  /*c000*/  FMUL.FTZ R119, R119, R198.reuse ;  /* 0x000000c677777220 */ /* 0x080fe20000410000 */
[-C--:B------:R-:W-:Y:S01]  /*c010*/  FMUL.FTZ R122, R122, R198.reuse ;  /* 0x000000c67a7a7220 */ /* 0x080fe20000410000 */
[----:B------:R-:W-:Y:S01]  /*c020*/  FADD.FTZ R3, R177, R3 ;  /* 0x00000003b1037221 */ /* 0x000fe20000010000 */
[-C--:B------:R-:W-:Y:S01]  /*c030*/  FMUL.FTZ R123, R123, R198.reuse ;  /* 0x000000c67b7b7220 */ /* 0x080fe20000410000 */
[-C--:B------:R-:W-:Y:S01]  /*c040*/  FMUL.FTZ R126, R126, R198.reuse ;  /* 0x000000c67e7e7220 */ /* 0x080fe20000410000 */
[----:B------:R-:W4:Y:S01]  /*c050*/  MUFU.EX2 R223, R223 ;  /* 0x000000df00df7308 */ /* 0x000f220000000800 */
[----:B0-----:R-:W-:Y:S01]  /*c060*/  FADD.FTZ R12, R165, R12 ;  /* 0x0000000ca50c7221 */ /* 0x001fe20000010000 */
[-C--:B------:R-:W-:Y:S01]  /*c070*/  FMUL.FTZ R127, R127, R198.reuse ;  /* 0x000000c67f7f7220 */ /* 0x080fe20000410000 */
[-C--:B------:R-:W-:Y:S01]  /*c080*/  FMUL.FTZ R130, R130, R198.reuse ;  /* 0x000000c682827220 */ /* 0x080fe20000410000 */
[-C--:B------:R-:W-:Y:S01]  /*c090*/  FMUL.FTZ R131, R131, R198.reuse ;  /* 0x000000c683837220 */ /* 0x080fe20000410000 */
[----:B------:R-:W-:Y:S01]  /*c0a0*/  FADD.FTZ R12, R221, R12 ;  /* 0x0000000cdd0c7221 */ /* 0x000fe20000010000 */
[-C--:B------:R-:W-:Y:S01]  /*c0b0*/  FMUL.FTZ R134, R134, R198.reuse ;  /* 0x000000c686867220 */ /* 0x080fe20000410000 */
[-C--:B------:R-:W-:Y:S01]  /*c0c0*/  FMUL.FTZ R135, R135, R198.reuse ;  /* 0x000000c687877220 */ /* 0x080fe20000410000 */
[----:B------:R-:W0:Y:S01]  /*c0d0*/  MUFU.EX2 R175, R175 ;  /* 0x000000af00af7308 */ /* 0x000e220000000800 */
[----:B---3--:R-:W-:Y:S01]  /*c0e0*/  FADD.FTZ R12, R169, R12 ;  /* 0x0000000ca90c7221 */ /* 0x008fe20000010000 */
[-C--:B------:R-:W-:Y:S01]  /*c0f0*/  FMUL.FTZ R138, R138, R198.reuse ;  /* 0x000000c68a8a7220 */ /* 0x080fe20000410000 */
[-C--:B------:R-:W-:Y:S01]  /*c100*/  FMUL.FTZ R139, R139, R198.reuse ;  /* 0x000000c68b8b7220 */ /* 0x080fe20000410000 */
[-C--:B------:R-:W-:Y:S01]  /*c110*/  FMUL.FTZ R142, R142, R198.reuse ;  /* 0x000000c68e8e7220 */ /* 0x080fe20000410000 */
[-C--:B------:R-:W-:Y:S01]  /*c120*/  FMUL.FTZ R143, R143, R198.reuse ;  /* 0x000000c68f8f7220 */ /* 0x080fe20000410000 */
[-C--:B------:R-:W-:Y:S01]  /*c130*/  FMUL.FTZ R146, R146, R198.reuse ;  /* 0x000000c692927220 */ /* 0x080fe20000410000 */
[-C--:B------:R-:W-:Y:S01]  /*c140*/  FMUL.FTZ R147, R147, R198.reuse ;  /* 0x000000c693937220 */ /* 0x080fe20000410000 */
[----:B------:R-:W3:Y:S01]  /*c150*/  MUFU.EX2 R181, R181 ;  /* 0x000000b500b57308 */ /* 0x000ee20000000800 */
[----:B----4-:R-:W-:Y:S01]  /*c160*/  FADD.FTZ R3, R223, R3 ;  /* 0x00000003df037221 */ /* 0x010fe20000010000 */
[-C--:B------:R-:W-:Y:S01]  /*c170*/  FMUL.FTZ R150, R150, R198.reuse ;  /* 0x000000c696967220 */ /* 0x080fe20000410000 */
[----:B------:R-:W-:-:S05]  /*c180*/  FMUL.FTZ R151, R151, R198 ;  /* 0x000000c697977220 */ /* 0x000fca0000410000 */
[----:B------:R4:W5:Y:S01]  /*c190*/  MUFU.EX2 R173, R157 ;  /* 0x0000009d00ad7308 */ /* 0x0009620000000800 */
[----:B0-----:R-:W-:-:S07]  /*c1a0*/  FADD.FTZ R12, R175, R12 ;  /* 0x0000000caf0c7221 */ /* 0x001fce0000010000 */
[----:B------:R-:W0:Y:S01]  /*c1b0*/  MUFU.EX2 R184, R184 ;  /* 0x000000b800b87308 */ /* 0x000e220000000800 */
[----:B---3--:R-:W-:Y:S01]  /*c1c0*/  FADD.FTZ R3, R181, R3 ;  /* 0x00000003b5037221 */ /* 0x008fe20000010000 */
[----:B----4-:R-:W-:Y:S02]  /*c1d0*/  F2FP.BF16.F32.PACK_AB R157, R163, R225 ;  /* 0x000000e1a39d723e */ /* 0x010fe400000010ff */
[----:B------:R-:W-:-:S04]  /*c1e0*/  F2FP.BF16.F32.PACK_AB R166, R181, R223 ;  /* 0x000000dfb5a6723e */ /* 0x000fc800000010ff */
[----:B------:R-:W3:Y:S01]  /*c1f0*/  MUFU.EX2 R182, R182 ;  /* 0x000000b600b67308 */ /* 0x000ee20000000800 */
[----:B-----5:R-:W-:-:S07]  /*c200*/  FADD.FTZ R159, R173, R12 ;  /* 0x0000000cad9f7221 */ /* 0x020fce0000010000 */
[----:B------:R-:W4:Y:S01]  /*c210*/  MUFU.EX2 R185, R185 ;  /* 0x000000b900b97308 */ /* 0x000f220000000800 */
[----:B0-----:R-:W-:-:S07]  /*c220*/  FADD.FTZ R3, R184, R3 ;  /* 0x00000003b8037221 */ /* 0x001fce0000010000 */
[----:B------:R-:W0:Y:S01]  /*c230*/  MUFU.EX2 R183, R183 ;  /* 0x000000b700b77308 */ /* 0x000e220000000800 */
[----:B---3--:R-:W-:Y:S01]  /*c240*/  FADD.FTZ R12, R182, R159 ;  /* 0x0000009fb60c7221 */ /* 0x008fe20000010000 */
[----:B------:R-:W-:Y:S02]  /*c250*/  F2FP.BF16.F32.PACK_AB R159, R167, R227 ;  /* 0x000000e3a79f723e */ /* 0x000fe400000010ff */
[----:B------:R-:W-:-:S04]  /*c260*/  F2FP.BF16.F32.PACK_AB R167, R173, R175 ;  /* 0x000000afada7723e */ /* 0x000fc800000010ff */
[----:B------:R-:W3:Y:S01]  /*c270*/  MUFU.EX2 R188, R188 ;  /* 0x000000bc00bc7308 */ /* 0x000ee20000000800 */
[C---:B----4-:R-:W-:Y:S01]  /*c280*/  FADD.FTZ R3, R185.reuse, R3 ;  /* 0x00000003b9037221 */ /* 0x050fe20000010000 */
[----:B------:R-:W-:-:S06]  /*c290*/  F2FP.BF16.F32.PACK_AB R168, R185, R184 ;  /* 0x000000b8b9a8723e */ /* 0x000fcc00000010ff */
[----:B------:R-:W4:Y:S01]  /*c2a0*/  MUFU.EX2 R186, R186 ;  /* 0x000000ba00ba7308 */ /* 0x000f220000000800 */
[----:B0-----:R-:W-:-:S07]  /*c2b0*/  FADD.FTZ R163, R183, R12 ;  /* 0x0000000cb7a37221 */ /* 0x001fce0000010000 */
[----:B------:R-:W0:Y:S01]  /*c2c0*/  MUFU.EX2 R189, R189 ;  /* 0x000000bd00bd7308 */ /* 0x000e220000000800 */
[----:B---3--:R-:W-:-:S07]  /*c2d0*/  FADD.FTZ R3, R188, R3 ;  /* 0x00000003bc037221 */ /* 0x008fce0000010000 */
[----:B------:R-:W3:Y:S01]  /*c2e0*/  MUFU.EX2 R187, R187 ;  /* 0x000000bb00bb7308 */ /* 0x000ee20000000800 */
[----:B----4-:R-:W-:-:S07]  /*c2f0*/  FADD.FTZ R12, R186, R163 ;  /* 0x000000a3ba0c7221 */ /* 0x010fce0000010000 */
[----:B------:R-:W4:Y:S01]  /*c300*/  MUFU.EX2 R192, R192 ;  /* 0x000000c000c07308 */ /* 0x000f220000000800 */
[C---:B0-----:R-:W-:Y:S01]  /*c310*/  FADD.FTZ R3, R189.reuse, R3 ;  /* 0x00000003bd037221 */ /* 0x041fe20000010000 */
[----:B------:R-:W-:-:S06]  /*c320*/  F2FP.BF16.F32.PACK_AB R170, R189, R188 ;  /* 0x000000bcbdaa723e */ /* 0x000fcc00000010ff */
[----:B------:R-:W0:Y:S01]  /*c330*/  MUFU.EX2 R190, R190 ;  /* 0x000000be00be7308 */ /* 0x000e220000000800 */
[----:B---3--:R-:W-:-:S07]  /*c340*/  FADD.FTZ R163, R187, R12 ;  /* 0x0000000cbba37221 */ /* 0x008fce0000010000 */
[----:B------:R-:W3:Y:S01]  /*c350*/  MUFU.EX2 R193, R193 ;  /* 0x000000c100c17308 */ /* 0x000ee20000000800 */
[----:B----4-:R-:W-:-:S07]  /*c360*/  FADD.FTZ R172, R192, R3 ;  /* 0x00000003c0ac7221 */ /* 0x010fce0000010000 */
[----:B------:R-:W4:Y:S01]  /*c370*/  MUFU.EX2 R191, R191 ;  /* 0x000000bf00bf7308 */ /* 0x000f220000000800 */
[----:B0-----:R-:W-:Y:S01]  /*c380*/  FADD.FTZ R12, R190, R163 ;  /* 0x000000a3be0c7221 */ /* 0x001fe20000010000 */
[----:B------:R-:W-:Y:S02]  /*c390*/  F2FP.BF16.F32.PACK_AB R163, R165, R222 ;  /* 0x000000dea5a3723e */ /* 0x000fe400000010ff */
[----:B------:R-:W-:Y:S02]  /*c3a0*/  F2FP.BF16.F32.PACK_AB R165, R169, R221 ;  /* 0x000000dda9a5723e */ /* 0x000fe400000010ff */
[----:B------:R-:W-:Y:S02]  /*c3b0*/  F2FP.BF16.F32.PACK_AB R169, R183, R182 ;  /* 0x000000b6b7a9723e */ /* 0x000fe400000010ff */
[----:B------:R-:W0:Y:S01]  /*c3c0*/  MUFU.EX2 R224, R224 ;  /* 0x000000e000e07308 */ /* 0x000e220000000800 */
[C---:B---3--:R-:W-:Y:S01]  /*c3d0*/  FADD.FTZ R3, R193.reuse, R172 ;  /* 0x000000acc1037221 */ /* 0x048fe20000010000 */
[----:B------:R-:W-:-:S06]  /*c3e0*/  F2FP.BF16.F32.PACK_AB R172, R193, R192 ;  /* 0x000000c0c1ac723e */ /* 0x000fcc00000010ff */
[----:B------:R-:W3:Y:S01]  /*c3f0*/  MUFU.EX2 R194, R194 ;  /* 0x000000c200c27308 */ /* 0x000ee20000000800 */
[C---:B----4-:R-:W-:Y:S01]  /*c400*/  FADD.FTZ R171, R191.reuse, R12 ;  /* 0x0000000cbfab7221 */ /* 0x050fe20000010000 */
[----:B------:R-:W-:-:S06]  /*c410*/  F2FP.BF16.F32.PACK_AB R173, R191, R190 ;  /* 0x000000bebfad723e */ /* 0x000fcc00000010ff */
[----:B------:R-:W4:Y:S01]  /*c420*/  MUFU.EX2 R197, R197 ;  /* 0x000000c500c57308 */ /* 0x000f220000000800 */
[----:B0-----:R-:W-:-:S07]  /*c430*/  FADD.FTZ R174, R224, R3 ;  /* 0x00000003e0ae7221 */ /* 0x001fce0000010000 */
[----:B------:R-:W0:Y:S01]  /*c440*/  MUFU.EX2 R195, R195 ;  /* 0x000000c300c37308 */ /* 0x000e220000000800 */
[----:B---3--:R-:W-:Y:S01]  /*c450*/  FADD.FTZ R12, R194, R171 ;  /* 0x000000abc20c7221 */ /* 0x008fe20000010000 */
[----:B------:R-:W-:Y:S01]  /*c460*/  F2FP.BF16.F32.PACK_AB R171, R187, R186 ;  /* 0x000000babbab723e */ /* 0x000fe200000010ff */
[C---:B----4-:R-:W-:Y:S01]  /*c470*/  FADD.FTZ R3, R197.reuse, R174 ;  /* 0x000000aec5037221 */ /* 0x050fe20000010000 */
[----:B------:R-:W-:Y:S01]  /*c480*/  F2FP.BF16.F32.PACK_AB R174, R197, R224 ;  /* 0x000000e0c5ae723e */ /* 0x000fe200000010ff */
[C---:B0-----:R-:W-:Y:S01]  /*c490*/  FADD.FTZ R12, R195.reuse, R12 ;  /* 0x0000000cc30c7221 */ /* 0x041fe20000010000 */
[----:B------:R-:W-:Y:S01]  /*c4a0*/  F2FP.BF16.F32.PACK_AB R175, R195, R194 ;  /* 0x000000c2c3af723e */ /* 0x000fe200000010ff */
[----:B--2---:R-:W-:Y:S06]  /*c4b0*/  @!P0 BRA `(.L_x_723) ;  /* 0x0000000000048947 */ /* 0x004fec0003800000 */
[----:B------:R-:W-:Y:S01]  /*c4c0*/  BPT.TRAP 0x1 ;  /* 0x000000040000795c */ /* 0x000fe20000300000 */
.L_x_723:
[----:B------:R0:W2:Y:S01]  /*c4d0*/  SYNCS.PHASECHK.TRANS64.TRYWAIT P3, [R15+URZ+0x22850], R20 ;  /* 0x022850140f0075a7 */ /* 0x0000a2000806017f */
[----:B------:R-:W-:Y:S05]  /*c4e0*/  @!P0 BRA `(.L_x_724) ;  /* 0x0000000000048947 */ /* 0x000fea0003800000 */
[----:B------:R-:W-:Y:S01]  /*c4f0*/  BPT.TRAP 0x1 ;  /* 0x000000040000795c */ /* 0x000fe20000300000 */
.L_x_724:
[----:B------:R-:W-:Y:S04]  /*c500*/  BSSY B0, `(.L_x_725) ;  /* 0x0000004000007945 */ /* 0x000fe80003800000 */
[----:B--2---:R-:W-:Y:S05]  /*c510*/  @P3 BRA `(.L_x_726) ;  /* 0x0000000000083947 */ /* 0x004fea0003800000 */
[----:B------:R-:W2:Y:S02]  /*c520*/  SYNCS.PHASECHK.TRANS64.TRYWAIT P3, [R15+URZ+0x22850], R20 ;  /* 0x022850140f0075a7 */ /* 0x000ea4000806017f */
[----:B--2---:R-:W-:Y:S05]  /*c530*/  @!P3 BRA `(.L_x_727) ;  /* 0x000000b400fcb947 */ /* 0x004fea0003800000 */
.L_x_726:
[----:B------:R-:W-:Y:S05]  /*c540*/  BSYNC B0 ;  /* 0x0000000000007941 */ /* 0x000fea0003800000 */
.L_x_725:
[----:B------:R-:W3:Y:S01]  /*c550*/  S2R R181, SR_TID.X ;  /* 0x0000000000b57919 */ /* 0x000ee20000002100 */
[----:B------:R-:W-:Y:S05]  /*c560*/  WARPSYNC.ALL ;  /* 0x0000000000007948 */ /* 0x000fea0003800000 */
[----:B------:R-:W-:Y:S02]  /*c570*/  IMAD R176, R200, 0xc00, R13 ;  /* 0x00000c00c8b07824 */ /* 0x000fe400078e020d */
[----:B------:R-:W-:Y:S02]  /*c580*/  IMAD.MOV.U32 R177, RZ, RZ, 0x40000040 ;  /* 0x40000040ffb17424 */ /* 0x000fe400078e00ff */
[----:B012---:R-:W-:Y:S01]  /*c590*/  @!P1 VIADD R15, R15, 0x22860 ;  /* 0x000228600f0f9836 */ /* 0x007fe20000000000 */
[----:B------:R-:W-:Y:S01]  /*c5a0*/  R2UR UR6, R176 ;  /* 0x00000000b00672ca */ /* 0x000fe200000e0000 */
[----:B------:R-:W-:Y:S01]  /*c5b0*/  IMAD.MOV.U32 R221, RZ, RZ, R178 ;  /* 0x000000ffffdd7224 */ /* 0x000fe200078e00b2 */
[----:B------:R-:W-:Y:S01]  /*c5c0*/  R2UR UR7, R177 ;  /* 0x00000000b10772ca */ /* 0x000fe200000e0000 */
[----:B------:R-:W-:Y:S01]  /*c5d0*/  IMAD.MOV.U32 R177, RZ, RZ, 0x40000040 ;  /* 0x40000040ffb17424 */ /* 0x000fe200078e00ff */
[----:B------:R-:W-:Y:S01]  /*c5e0*/  @!P1 PRMT R15, RZ, 0x654, R15 ;  /* 0x00000654ff0f9816 */ /* 0x000fe2000000000f */
[----:B------:R-:W-:Y:S01]  /*c5f0*/  IMAD.MOV.U32 R222, RZ, RZ, R21 ;  /* 0x000000ffffde7224 */ /* 0x000fe200078e0015 */
[----:B---3--:R-:W-:-:S05]  /*c600*/  SHF.R.U32.HI R181, RZ, 0x7, R181 ;  /* 0x00000007ffb57819 */ /* 0x008fca00000116b5 */
[----:B------:R-:W-:-:S05]  /*c610*/  VIADD R20, R181, 0x8 ;  /* 0x00000008b5147836 */ /* 0x000fca0000000000 */
[----:B------:R1:W-:Y:S06]  /*c620*/  BAR.SYNC.DEFER_BLOCKING R20, 0x100 ;  /* 0x000400140000751d */ /* 0x0003ec0000010000 */
[----:B------:R-:W-:-:S06]  /*c630*/  WARPGROUP.ARRIVE ;  /* 0x00000000000079c5 */ /* 0x000fcc0000000000 */
[----:B------:R-:W-:Y:S03]  /*c640*/  HGMMA.64x256x16.F32.BF16 R24, R152, gdesc[UR4].tnspB, R24, gsb0 ;  /* 0x43e0000498187df0 */ /* 0x000fe60008001818 */
        /* <DEDUP_REMOVED lines=40> */
[----:B------:R-:W-:Y:S05]  /*c8d0*/  @P2 BRA `(.L_x_728) ;  /* 0xffffffd800d82947 */ /* 0x000fea000383ffff */
.L_x_718:
[----:B------:R-:W-:Y:S05]  /*c8e0*/  WARPSYNC.ALL ;  /* 0x0000000000007948 */ /* 0x000fea0003800000 */
[----:B------:R-:W2:Y:S01]  /*c8f0*/  SHFL.BFLY PT, R0, R3, 0x2, 0x1f ;  /* 0x0c401f0003007f89 */ /* 0x000ea200000e0000 */
[----:B------:R-:W-:Y:S01]  /*c900*/  IMAD.MOV.U32 R4, RZ, RZ, RZ ;  /* 0x000000ffff047224 */ /* 0x000fe200078e00ff */
[----:B------:R3:W-:Y:S06]  /*c910*/  BAR.ARV R179, 0x100 ;  /* 0x000400b30000751d */ /* 0x0007ec0000002000 */
[----:B------:R-:W-:-:S02]  /*c920*/  VIADD R200, R200, 0x1 ;  /* 0x00000001c8c87836 */ /* 0x000fc40000000000 */
[----:B------:R-:W-:Y:S06]  /*c930*/  BAR.ARV 0x8, 0x180 ;  /* 0x0206000000007b1d */ /* 0x000fec0000002000 */
[----:B------:R-:W-:Y:S01]  /*c940*/  ISETP.NE.AND P0, PT, R200, 0x2, PT ;  /* 0x00000002c800780c */ /* 0x000fe20003f05270 */
[----:B------:R-:W-:Y:S01]  /*c950*/  VIADD R218, R218, 0x1 ;  /* 0x00000001dada7836 */ /* 0x000fe20000000000 */
[----:B------:R-:W4:Y:S01]  /*c960*/  SHFL.BFLY PT, R7, R12, 0x2, 0x1f ;  /* 0x0c401f000c077f89 */ /* 0x000f2200000e0000 */
[----:B------:R-:W-:Y:S02]  /*c970*/  PLOP3.LUT P1, PT, PT, PT, PT, 0x8, 0x0 ;  /* 0x000000000000781c */ /* 0x000fe40003f2e170 */
[----:B------:R-:W-:Y:S01]  /*c980*/  SEL R200, R200, RZ, P0 ;  /* 0x000000ffc8c87207 */ /* 0x000fe20000000000 */
[----:B--2---:R-:W-:Y:S01]  /*c990*/  FADD.FTZ R0, R0, R3 ;  /* 0x0000000300007221 */ /* 0x004fe20000010000 */
[----:B------:R-:W-:-:S04]  /*c9a0*/  SEL R3, RZ, 0x1, P0 ;  /* 0x00000001ff037807 */ /* 0x000fc80000000000 */
[----:B------:R-:W2:Y:S01]  /*c9b0*/  SHFL.BFLY PT, R5, R0, 0x1, 0x1f ;  /* 0x0c201f0000057f89 */ /* 0x000ea200000e0000 */
[----:B------:R-:W-:Y:S01]  /*c9c0*/  LOP3.LUT R204, R204, R3, RZ, 0x3c, !PT ;  /* 0x00000003cccc7212 */ /* 0x000fe200078e3cff */
[----:B----4-:R-:W-:-:S05]  /*c9d0*/  FADD.FTZ R8, R7, R12 ;  /* 0x0000000c07087221 */ /* 0x010fca0000010000 */
[----:B------:R-:W4:Y:S01]  /*c9e0*/  SHFL.BFLY PT, R7, R8, 0x1, 0x1f ;  /* 0x0c201f0008077f89 */ /* 0x000f2200000e0000 */
[----:B--2---:R-:W-:Y:S01]  /*c9f0*/  FADD.FTZ R6, R0, R5 ;  /* 0x0000000500067221 */ /* 0x004fe20000010000 */
[----:B------:R-:W-:Y:S02]  /*ca00*/  IMAD.MOV.U32 R0, RZ, RZ, RZ ;  /* 0x000000ffff007224 */ /* 0x000fe400078e00ff */
[----:B------:R-:W-:Y:S02]  /*ca10*/  IMAD.MOV.U32 R5, RZ, RZ, -0x800000 ;  /* 0xff800000ff057424 */ /* 0x000fe400078e00ff */
[----:B------:R-:W-:-:S13]  /*ca20*/  FSETP.NE.FTZ.AND P2, PT, R6, RZ, PT ;  /* 0x000000ff0600720b */ /* 0x000fda0003f55000 */
[----:B------:R-:W2:Y:S01]  /*ca30*/  @P2 MUFU.RCP R4, R6 ;  /* 0x0000000600042308 */ /* 0x000ea20000001000 */
[----:B------:R-:W-:Y:S01]  /*ca40*/  @P2 FMUL.FTZ R18, R180, 0.69314718246459960938 ;  /* 0x3f317218b4122820 */ /* 0x000fe20000410000 */
[----:B----4-:R-:W-:-:S05]  /*ca50*/  FADD.FTZ R7, R8, R7 ;  /* 0x0000000708077221 */ /* 0x010fca0000010000 */
[----:B------:R-:W-:Y:S01]  /*ca60*/  FSETP.NE.FTZ.AND P3, PT, R7, RZ, PT ;  /* 0x000000ff0700720b */ /* 0x000fe20003f75000 */
[----:B-1----:R-:W-:Y:S01]  /*ca70*/  @P2 MUFU.LG2 R20, R6 ;  /* 0x0000000600142308 */ /* 0x002fe20000000c00 */
[-C--:B--2---:R-:W-:Y:S01]  /*ca80*/  FMUL.FTZ R166, R88, R4.reuse ;  /* 0x0000000458a67220 */ /* 0x084fe20000410000 */
[-C--:B------:R-:W-:Y:S01]  /*ca90*/  FMUL.FTZ R159, R60, R4.reuse ;  /* 0x000000043c9f7220 */ /* 0x080fe20000410000 */
[----:B------:R-:W-:-:S09]  /*caa0*/  FMUL.FTZ R158, R56, R4 ;  /* 0x00000004389e7220 */ /* 0x000fd20000410000 */
[----:B------:R-:W0:Y:S01]  /*cab0*/  @P3 MUFU.RCP R0, R7 ;  /* 0x0000000700003308 */ /* 0x000e220000001000 */
[----:B------:R-:W-:Y:S01]  /*cac0*/  @P3 FMUL.FTZ R180, R180, 0.69314718246459960938 ;  /* 0x3f317218b4b43820 */ /* 0x000fe20000410000 */
[-C--:B------:R-:W-:Y:S01]  /*cad0*/  FMUL.FTZ R24, R24, R4.reuse ;  /* 0x0000000418187220 */ /* 0x080fe20000410000 */
[-C--:B------:R-:W-:Y:S01]  /*cae0*/  FMUL.FTZ R25, R25, R4.reuse ;  /* 0x0000000419197220 */ /* 0x080fe20000410000 */
[-C--:B------:R-:W-:Y:S01]  /*caf0*/  FMUL.FTZ R28, R28, R4.reuse ;  /* 0x000000041c1c7220 */ /* 0x080fe20000410000 */
[-C--:B------:R-:W-:Y:S01]  /*cb00*/  FMUL.FTZ R29, R29, R4.reuse ;  /* 0x000000041d1d7220 */ /* 0x080fe20000410000 */
[-C--:B------:R-:W-:Y:S01]  /*cb10*/  FMUL.FTZ R32, R32, R4.reuse ;  /* 0x0000000420207220 */ /* 0x080fe20000410000 */
[-C--:B------:R-:W-:Y:S01]  /*cb20*/  FMUL.FTZ R33, R33, R4.reuse ;  /* 0x0000000421217220 */ /* 0x080fe20000410000 */
[----:B------:R-:W1:Y:S01]  /*cb30*/  @P3 MUFU.LG2 R88, R7 ;  /* 0x0000000700583308 */ /* 0x000e620000000c00 */
        /* <DEDUP_REMOVED lines=11> */
[----:B------:R-:W-:Y:S01]  /*cbf0*/  @P2 FMUL.FTZ R39, R20, 0.69314718246459960938 ;  /* 0x3f31721814272820 */ /* 0x000fe20000410000 */
[-C--:B------:R-:W-:Y:S01]  /*cc00*/  FMUL.FTZ R27, R30, R0.reuse ;  /* 0x000000001e1b7220 */ /* 0x080fe20000410000 */
[----:B------:R-:W-:Y:S01]  /*cc10*/  FMUL.FTZ R56, R31, R0 ;  /* 0x000000001f387220 */ /* 0x000fe20000410000 */
        /* <DEDUP_REMOVED lines=108> */
[----:B------:R-:W-:Y:S01]  /*d2e0*/  @P2 FFMA.FTZ R5, R18, R21, R39 ;  /* 0x0000001512052223 */ /* 0x000fe20000010027 */
[----:B------:R-:W-:-:S07]  /*d2f0*/  @P3 FFMA.FTZ R4, R180, R178, R47 ;  /* 0x000000b2b4043223 */ /* 0x000fce000001002f */
.L_x_677:
[----:B------:R-:W-:Y:S05]  /*d300*/  WARPSYNC.ALL ;  /* 0x0000000000007948 */ /* 0x000fea0003800000 */
[----:B------:R-:W0:Y:S08]  /*d310*/  S2UR UR5, SR_CgaCtaId ;  /* 0x00000000000579c3 */ /* 0x000e300000008800 */
[----:B------:R-:W-:Y:S06]  /*d320*/  BAR.SYNC.DEFER_BLOCKING 0x5, 0x180 ;  /* 0x0146000000007b1d */ /* 0x000fec0000010000 */
[----:B------:R-:W-:Y:S01]  /*d330*/  UMOV UR4, 0x400 ;  /* 0x0000040000047882 */ /* 0x000fe20000000000 */
[----:B------:R-:W-:Y:S01]  /*d340*/  BSSY B0, `(.L_x_729) ;  /* 0x00002d9000007945 */ /* 0x000fe20003800000 */
[----:B0-----:R-:W-:-:S06]  /*d350*/  ULEA UR4, UR5, UR4, 0x18 ;  /* 0x0000000405047291 */ /* 0x001fcc000f8ec03f */
[----:B------:R-:W-:-:S05]  /*d360*/  IMAD.U32 R18, RZ, RZ, UR4 ;  /* 0x00000004ff127e24 */ /* 0x000fca000f8e00ff */
[----:B------:R0:W1:Y:S01]  /*d370*/  LDS.128 R88, [R18+0x228d0] ;  /* 0x0228d00012587984 */ /* 0x0000620000000c00 */
[----:B------:R-:W-:Y:S06]  /*d380*/  BAR.ARV 0x4, 0x180 ;  /* 0x0106000000007b1d */ /* 0x000fec0000002000 */
[----:B------:R-:W-:Y:S05]  /*d390*/  @P1 BRA `(.L_x_730) ;  /* 0x0000001c00b41947 */ /* 0x000fea0003800000 */
[----:B-----5:R-:W2:Y:S01]  /*d3a0*/  LDL R38, [R1+0x4] ;  /* 0x0000040001267983 */ /* 0x020ea20000100800 */
[----:B------:R-:W-:Y:S05]  /*d3b0*/  WARPSYNC.ALL ;  /* 0x0000000000007948 */ /* 0x000fea0003800000 */
[----:B------:R-:W3:Y:S01]  /*d3c0*/  S2R R39, SR_SWINHI ;  /* 0x0000000000277919 */ /* 0x000ee20000002f00 */
[----:B------:R-:W-:Y:S01]  /*d3d0*/  F2FP.BF16.F32.PACK_AB R24, R25, R24 ;  /* 0x000000181918723e */ /* 0x000fe200000010ff */
[----:B------:R-:W-:Y:S01]  /*d3e0*/  ULDC.64 UR4, c[0x0][0xc00] ;  /* 0x0003000000047ab9 */ /* 0x000fe20000000a00 */
[----:B------:R-:W-:Y:S02]  /*d3f0*/  F2FP.BF16.F32.PACK_AB R25, R60, R26 ;  /* 0x0000001a3c19723e */ /* 0x000fe400000010ff */
[----:B------:R-:W-:-:S02]  /*d400*/  F2FP.BF16.F32.PACK_AB R32, R33, R32 ;  /* 0x000000202120723e */ /* 0x000fc400000010ff */
[----:B------:R-:W-:Y:S02]  /*d410*/  F2FP.BF16.F32.PACK_AB R26, R29, R28 ;  /* 0x0000001c1d1a723e */ /* 0x000fe400000010ff */
[----:B------:R-:W-:Y:S02]  /*d420*/  F2FP.BF16.F32.PACK_AB R27, R56, R27 ;  /* 0x0000001b381b723e */ /* 0x000fe400000010ff */
[----:B------:R-:W-:Y:S02]  /*d430*/  F2FP.BF16.F32.PACK_AB R33, R30, R34 ;  /* 0x000000221e21723e */ /* 0x000fe400000010ff */
[----:B------:R-:W-:Y:S02]  /*d440*/  F2FP.BF16.F32.PACK_AB R40, R41, R40 ;  /* 0x000000282928723e */ /* 0x000fe400000010ff */
        /* <DEDUP_REMOVED lines=9> */
[----:B------:R-:W-:Y:S02]  /*d4e0*/  MOV R20, R18 ;  /* 0x0000001200147202 */ /* 0x000fe40000000f00 */
[----:B---3--:R-:W-:Y:S02]  /*d4f0*/  MOV R21, R39 ;  /* 0x0000002700157202 */ /* 0x008fe40000000f00 */
        /* <DEDUP_REMOVED lines=20> */
[----:B------:R-:W3:Y:S08]  /*d640*/  LDC R0, c[0x0][0xbe8] ;  /* 0x0002fa00ff007b82 */ /* 0x000ef00000000800 */
[----:B------:R-:W-:Y:S01]  /*d650*/  BAR.SYNC.DEFER_BLOCKING 0x1, 0x100 ;  /* 0x0044000000007b1d */ /* 0x000fe20000010000 */
[----:B--2---:R-:W-:-:S03]  /*d660*/  IMAD.WIDE R142, R38, 0x2, R20 ;  /* 0x00000002268e7825 */ /* 0x004fc600078e0214 */
[C---:B------:R-:W-:Y:S02]  /*d670*/  IADD3 R38, P1, R142.reuse, 0x20, RZ ;  /* 0x000000208e267810 */ /* 0x040fe40007f3e0ff */
[C---:B------:R-:W-:Y:S02]  /*d680*/  IADD3 R46, P2, R142.reuse, 0x40, RZ ;  /* 0x000000408e2e7810 */ /* 0x040fe40007f5e0ff */
[----:B-1----:R-:W-:Y:S01]  /*d690*/  IADD3 R88, P3, R142, 0x60, RZ ;  /* 0x000000608e587810 */ /* 0x002fe20007f7e0ff */
[--C-:B------:R-:W-:Y:S01]  /*d6a0*/  IMAD.X R55, RZ, RZ, R143.reuse, P1 ;  /* 0x000000ffff377224 */ /* 0x100fe200008e068f */
[----:B------:R-:W-:Y:S01]  /*d6b0*/  LOP3.LUT R177, R38, 0x380, RZ, 0xc0, !PT ;  /* 0x0000038026b17812 */ /* 0x000fe200078ec0ff */
[--C-:B------:R-:W-:Y:S01]  /*d6c0*/  IMAD.X R95, RZ, RZ, R143.reuse, P2 ;  /* 0x000000ffff5f7224 */ /* 0x100fe200010e068f */
[----:B------:R-:W-:Y:S01]  /*d6d0*/  LOP3.LUT R54, R46, 0x380, RZ, 0xc0, !PT ;  /* 0x000003802e367812 */ /* 0x000fe200078ec0ff */
[----:B------:R-:W-:Y:S01]  /*d6e0*/  IMAD.X R99, RZ, RZ, R143, P3 ;  /* 0x000000ffff637224 */ /* 0x000fe200018e068f */
[----:B------:R-:W-:-:S02]  /*d6f0*/  LOP3.LUT R94, R88, 0x380, RZ, 0xc0, !PT ;  /* 0x00000380585e7812 */ /* 0x000fc400078ec0ff */
[----:B------:R-:W-:Y:S02]  /*d700*/  SHF.R.U64 R177, R177, 0x3, RZ ;  /* 0x00000003b1b17819 */ /* 0x000fe400000012ff */
[----:B------:R-:W-:Y:S02]  /*d710*/  IADD3 R102, P4, R142, 0x4000, RZ ;  /* 0x000040008e667810 */ /* 0x000fe40007f9e0ff */
[----:B------:R-:W-:Y:S02]  /*d720*/  SHF.R.U64 R181, R54, 0x3, RZ ;  /* 0x0000000336b57819 */ /* 0x000fe400000012ff */
[----:B------:R-:W-:Y:S01]  /*d730*/  IADD3 R106, P5, R142, 0x4020, RZ ;  /* 0x000040208e6a7810 */ /* 0x000fe20007fbe0ff */
[--C-:B------:R-:W-:Y:S01]  /*d740*/  IMAD.X R103, RZ, RZ, R143.reuse, P4 ;  /* 0x000000ffff677224 */ /* 0x100fe200020e068f */
[----:B------:R-:W-:Y:S02]  /*d750*/  SHF.R.U64 R183, R94, 0x3, RZ ;  /* 0x000000035eb77819 */ /* 0x000fe400000012ff */
[----:B------:R-:W-:Y:S01]  /*d760*/  IADD3 R110, P0, R142, 0x4040, RZ ;  /* 0x000040408e6e7810 */ /* 0x000fe20007f1e0ff */
[----:B------:R-:W-:Y:S01]  /*d770*/  IMAD.X R107, RZ, RZ, R143, P5 ;  /* 0x000000ffff6b7224 */ /* 0x000fe200028e068f */
[----:B------:R-:W-:-:S02]  /*d780*/  LOP3.LUT R54, R177, R38, RZ, 0x3c, !PT ;  /* 0x00000026b1367212 */ /* 0x000fc400078e3cff */
[----:B------:R-:W-:Y:S01]  /*d790*/  LOP3.LUT R94, R181, R46, RZ, 0x3c, !PT ;  /* 0x0000002eb55e7212 */ /* 0x000fe200078e3cff */
[----:B------:R-:W-:Y:S01]  /*d7a0*/  IMAD.X R111, RZ, RZ, R143, P0 ;  /* 0x000000ffff6f7224 */ /* 0x000fe200000e068f */
[----:B------:R-:W-:Y:S02]  /*d7b0*/  LOP3.LUT R177, R102, 0x380, RZ, 0xc0, !PT ;  /* 0x0000038066b17812 */ /* 0x000fe400078ec0ff */
[----:B------:R-:W-:Y:S02]  /*d7c0*/  LOP3.LUT R181, R106, 0x380, RZ, 0xc0, !PT ;  /* 0x000003806ab57812 */ /* 0x000fe400078ec0ff */
[----:B------:R-:W-:Y:S02]  /*d7d0*/  LOP3.LUT R98, R183, R88, RZ, 0x3c, !PT ;  /* 0x00000058b7627212 */ /* 0x000fe400078e3cff */
[----:B------:R-:W-:Y:S02]  /*d7e0*/  LOP3.LUT R183, R110, 0x380, RZ, 0xc0, !PT ;  /* 0x000003806eb77812 */ /* 0x000fe400078ec0ff */
[----:B------:R-:W-:-:S02]  /*d7f0*/  IADD3 R114, P1, R142, 0x4060, RZ ;  /* 0x000040608e727810 */ /* 0x000fc40007f3e0ff */
[C---:B------:R-:W-:Y:S02]  /*d800*/  IADD3 R118, P2, R142.reuse, 0x8000, RZ ;  /* 0x000080008e767810 */ /* 0x040fe40007f5e0ff */
[----:B------:R-:W-:Y:S01]  /*d810*/  SHF.R.U64 R177, R177, 0x3, RZ ;  /* 0x00000003b1b17819 */ /* 0x000fe200000012ff */
[--C-:B------:R-:W-:Y:S01]  /*d820*/  IMAD.X R115, RZ, RZ, R143.reuse, P1 ;  /* 0x000000ffff737224 */ /* 0x100fe200008e068f */
[----:B------:R-:W-:Y:S01]  /*d830*/  SHF.R.U64 R181, R181, 0x3, RZ ;  /* 0x00000003b5b57819 */ /* 0x000fe200000012ff */
[----:B------:R-:W-:Y:S01]  /*d840*/  IMAD.X R119, RZ, RZ, R143, P2 ;  /* 0x000000ffff777224 */ /* 0x000fe200010e068f */
[C---:B------:R-:W-:Y:S02]  /*d850*/  LOP3.LUT R47, R142.reuse, 0x380, RZ, 0xc0, !PT ;  /* 0x000003808e2f7812 */ /* 0x040fe400078ec0ff */
[----:B------:R-:W-:Y:S02]  /*d860*/  IADD3 R122, P3, R142, 0x8020, RZ ;  /* 0x000080208e7a7810 */ /* 0x000fe40007f7e0ff */
[----:B------:R-:W-:-:S02]  /*d870*/  SHF.R.U64 R183, R183, 0x3, RZ ;  /* 0x00000003b7b77819 */ /* 0x000fc400000012ff */
[----:B------:R-:W-:Y:S01]  /*d880*/  IADD3 R126, P4, R142, 0x8040, RZ ;  /* 0x000080408e7e7810 */ /* 0x000fe20007f9e0ff */
[--C-:B------:R-:W-:Y:S01]  /*d890*/  IMAD.X R123, RZ, RZ, R143.reuse, P3 ;  /* 0x000000ffff7b7224 */ /* 0x100fe200018e068f */
[----:B------:R-:W-:Y:S02]  /*d8a0*/  LOP3.LUT R185, R114, 0x380, RZ, 0xc0, !PT ;  /* 0x0000038072b97812 */ /* 0x000fe400078ec0ff */
[----:B------:R-:W-:Y:S01]  /*d8b0*/  LOP3.LUT R102, R177, R102, RZ, 0x3c, !PT ;  /* 0x00000066b1667212 */ /* 0x000fe200078e3cff */
[----:B------:R-:W-:Y:S01]  /*d8c0*/  IMAD.X R127, RZ, RZ, R143, P4 ;  /* 0x000000ffff7f7224 */ /* 0x000fe200020e068f */
[----:B------:R-:W-:Y:S02]  /*d8d0*/  LOP3.LUT R106, R181, R106, RZ, 0x3c, !PT ;  /* 0x0000006ab56a7212 */ /* 0x000fe400078e3cff */
[----:B------:R-:W-:Y:S02]  /*d8e0*/  LOP3.LUT R177, R118, 0x380, RZ, 0xc0, !PT ;  /* 0x0000038076b17812 */ /* 0x000fe400078ec0ff */
[----:B------:R-:W-:-:S02]  /*d8f0*/  IADD3 R151, P2, R142, 0xc040, RZ ;  /* 0x0000c0408e977810 */ /* 0x000fc40007f5e0ff */
[----:B------:R-:W-:Y:S02]  /*d900*/  SHF.R.U64 R47, R47, 0x3, RZ ;  /* 0x000000032f2f7819 */ /* 0x000fe400000012ff */
[----:B------:R-:W-:Y:S01]  /*d910*/  LOP3.LUT R181, R122, 0x380, RZ, 0xc0, !PT ;  /* 0x000003807ab57812 */ /* 0x000fe200078ec0ff */
[----:B------:R-:W-:Y:S01]  /*d920*/  IMAD.X R39, RZ, RZ, R143, P2 ;  /* 0x000000ffff277224 */ /* 0x000fe200010e068f */
[----:B------:R-:W-:Y:S02]  /*d930*/  LOP3.LUT R110, R183, R110, RZ, 0x3c, !PT ;  /* 0x0000006eb76e7212 */ /* 0x000fe400078e3cff */
[----:B------:R-:W-:Y:S02]  /*d940*/  SHF.R.U64 R185, R185, 0x3, RZ ;  /* 0x00000003b9b97819 */ /* 0x000fe400000012ff */
[----:B------:R-:W-:Y:S02]  /*d950*/  LOP3.LUT R183, R126, 0x380, RZ, 0xc0, !PT ;  /* 0x000003807eb77812 */ /* 0x000fe400078ec0ff */
[----:B------:R-:W-:-:S02]  /*d960*/  IADD3 R130, P5, R142, 0x8060, RZ ;  /* 0x000080608e827810 */ /* 0x000fc40007fbe0ff */
[C---:B------:R-:W-:Y:S02]  /*d970*/  IADD3 R134, P0, R142.reuse, 0xc000, RZ ;  /* 0x0000c0008e867810 */ /* 0x040fe40007f1e0ff */
[C---:B------:R-:W-:Y:S01]  /*d980*/  IADD3 R138, P1, R142.reuse, 0xc020, RZ ;  /* 0x0000c0208e8a7810 */ /* 0x040fe20007f3e0ff */
[--C-:B------:R-:W-:Y:S01]  /*d990*/  IMAD.X R131, RZ, RZ, R143.reuse, P5 ;  /* 0x000000ffff837224 */ /* 0x100fe200028e068f */
[----:B------:R-:W-:Y:S01]  /*d9a0*/  IADD3 R176, P3, R142, 0xc060, RZ ;  /* 0x0000c0608eb07810 */ /* 0x000fe20007f7e0ff */
[--C-:B------:R-:W-:Y:S01]  /*d9b0*/  IMAD.X R135, RZ, RZ, R143.reuse, P0 ;  /* 0x000000ffff877224 */ /* 0x100fe200000e068f */
[----:B------:R-:W-:Y:S01]  /*d9c0*/  SHF.R.U64 R177, R177, 0x3, RZ ;  /* 0x00000003b1b17819 */ /* 0x000fe200000012ff */
[--C-:B------:R-:W-:Y:S01]  /*d9d0*/  IMAD.X R139, RZ, RZ, R143.reuse, P1 ;  /* 0x000000ffff8b7224 */ /* 0x100fe200008e068f */
[----:B------:R-:W-:Y:S01]  /*d9e0*/  LOP3.LUT R142, R47, R142, RZ, 0x3c, !PT ;  /* 0x0000008e2f8e7212 */ /* 0x000fe200078e3cff */
[----:B------:R-:W-:Y:S01]  /*d9f0*/  IMAD.X R47, RZ, RZ, R143, P3 ;  /* 0x000000ffff2f7224 */ /* 0x000fe200018e068f */
[----:B------:R-:W-:-:S02]  /*da00*/  SHF.R.U64 R181, R181, 0x3, RZ ;  /* 0x00000003b5b57819 */ /* 0x000fc400000012ff */
[----:B------:R-:W-:Y:S02]  /*da10*/  LOP3.LUT R38, R151, 0x380, RZ, 0xc0, !PT ;  /* 0x0000038097267812 */ /* 0x000fe400078ec0ff */
[----:B------:R-:W-:Y:S02]  /*da20*/  LOP3.LUT R114, R185, R114, RZ, 0x3c, !PT ;  /* 0x00000072b9727212 */ /* 0x000fe400078e3cff */
[----:B------:R-:W-:Y:S02]  /*da30*/  SHF.R.U64 R183, R183, 0x3, RZ ;  /* 0x00000003b7b77819 */ /* 0x000fe400000012ff */
[----:B------:R-:W-:Y:S02]  /*da40*/  LOP3.LUT R185, R130, 0x380, RZ, 0xc0, !PT ;  /* 0x0000038082b97812 */ /* 0x000fe400078ec0ff */
[----:B------:R-:W-:Y:S02]  /*da50*/  LOP3.LUT R118, R177, R118, RZ, 0x3c, !PT ;  /* 0x00000076b1767212 */ /* 0x000fe400078e3cff */
[----:B------:R-:W-:-:S02]  /*da60*/  LOP3.LUT R122, R181, R122, RZ, 0x3c, !PT ;  /* 0x0000007ab57a7212 */ /* 0x000fc400078e3cff */
[----:B------:R-:W-:Y:S02]  /*da70*/  LOP3.LUT R177, R134, 0x380, RZ, 0xc0, !PT ;  /* 0x0000038086b17812 */ /* 0x000fe400078ec0ff */
[----:B------:R-:W-:Y:S02]  /*da80*/  SHF.R.U64 R38, R38, 0x3, RZ ;  /* 0x0000000326267819 */ /* 0x000fe400000012ff */
[----:B------:R-:W-:Y:S02]  /*da90*/  MOV R142, R142 ;  /* 0x0000008e008e7202 */ /* 0x000fe40000000f00 */
[----:B------:R-:W-:Y:S02]  /*daa0*/  LOP3.LUT R181, R138, 0x380, RZ, 0xc0, !PT ;  /* 0x000003808ab57812 */ /* 0x000fe400078ec0ff */
[----:B------:R-:W-:Y:S01]  /*dab0*/  MOV R55, R54 ;  /* 0x0000003600377202 */ /* 0x000fe20000000f00 */
[----:B------:R1:W-:Y:S01]  /*dac0*/  STSM.16.M88.4 [R142], R24 ;  /* 0x000000188e007844 */ /* 0x0003e20000000200 */
[----:B------:R-:W-:-:S02]  /*dad0*/  LOP3.LUT R126, R183, R126, RZ, 0x3c, !PT ;  /* 0x0000007eb77e7212 */ /* 0x000fc400078e3cff */
[----:B------:R-:W-:Y:S01]  /*dae0*/  MOV R94, R94 ;  /* 0x0000005e005e7202 */ /* 0x000fe20000000f00 */
[----:B------:R2:W-:Y:S01]  /*daf0*/  STSM.16.M88.4 [R55], R32 ;  /* 0x0000002037007844 */ /* 0x0005e20000000200 */
[----:B------:R-:W-:Y:S02]  /*db00*/  SHF.R.U64 R185, R185, 0x3, RZ ;  /* 0x00000003b9b97819 */ /* 0x000fe400000012ff */
[----:B------:R-:W-:Y:S01]  /*db10*/  LOP3.LUT R183, R176, 0x380, RZ, 0xc0, !PT ;  /* 0x00000380b0b77812 */ /* 0x000fe200078ec0ff */
[----:B------:R-:W-:Y:S01]  /*db20*/  STSM.16.M88.4 [R94], R40 ;  /* 0x000000285e007844 */ /* 0x000fe20000000200 */
[----:B------:R-:W-:Y:S02]  /*db30*/  MOV R98, R98 ;  /* 0x0000006200627202 */ /* 0x000fe40000000f00 */
[----:B------:R-:W-:Y:S02]  /*db40*/  SHF.R.U64 R177, R177, 0x3, RZ ;  /* 0x00000003b1b17819 */ /* 0x000fe400000012ff */
[----:B------:R-:W-:Y:S01]  /*db50*/  LOP3.LUT R38, R38, R151, RZ, 0x3c, !PT ;  /* 0x0000009726267212 */ /* 0x000fe200078e3cff */
[----:B------:R-:W-:Y:S01]  /*db60*/  STSM.16.M88.4 [R98], R48 ;  /* 0x0000003062007844 */ /* 0x000fe20000000200 */
[----:B------:R-:W-:-:S02]  /*db70*/  MOV R102, R102 ;  /* 0x0000006600667202 */ /* 0x000fc40000000f00 */
[----:B------:R-:W-:Y:S02]  /*db80*/  SHF.R.U64 R181, R181, 0x3, RZ ;  /* 0x00000003b5b57819 */ /* 0x000fe400000012ff */
[----:B------:R-:W-:Y:S01]  /*db90*/  MOV R106, R106 ;  /* 0x0000006a006a7202 */ /* 0x000fe20000000f00 */
[----:B------:R4:W-:Y:S01]  /*dba0*/  STSM.16.M88.4 [R102], R8 ;  /* 0x0000000866007844 */ /* 0x0009e20000000200 */
[----:B------:R-:W-:Y:S02]  /*dbb0*/  MOV R110, R110 ;  /* 0x0000006e006e7202 */ /* 0x000fe40000000f00 */
[----:B-1----:R-:W-:Y:S01]  /*dbc0*/  F2FP.BF16.F32.PACK_AB R24, R73, R162 ;  /* 0x000000a24918723e */ /* 0x002fe200000010ff */
[----:B------:R1:W-:Y:S01]  /*dbd0*/  STSM.16.M88.4 [R106], R12 ;  /* 0x0000000c6a007844 */ /* 0x0003e20000000200 */
[----:B------:R-:W-:Y:S02]  /*dbe0*/  F2FP.BF16.F32.PACK_AB R25, R75, R74 ;  /* 0x0000004a4b19723e */ /* 0x000fe400000010ff */
[----:B------:R-:W-:-:S02]  /*dbf0*/  F2FP.BF16.F32.PACK_AB R26, R77, R163 ;  /* 0x000000a34d1a723e */ /* 0x000fc400000010ff */
[----:B------:R-:W-:Y:S02]  /*dc00*/  F2FP.BF16.F32.PACK_AB R27, R79, R78 ;  /* 0x0000004e4f1b723e */ /* 0x000fe400000010ff */
[----:B------:R-:W-:Y:S02]  /*dc10*/  LOP3.LUT R130, R185, R130, RZ, 0x3c, !PT ;  /* 0x00000082b9827212 */ /* 0x000fe400078e3cff */
[----:B------:R-:W-:Y:S01]  /*dc20*/  SHF.R.U64 R183, R183, 0x3, RZ ;  /* 0x00000003b7b77819 */ /* 0x000fe200000012ff */
[----:B------:R0:W-:Y:S01]  /*dc30*/  STSM.16.M88.4 [R110], R24 ;  /* 0x000000186e007844 */ /* 0x0001e20000000200 */
[----:B------:R-:W-:Y:S02]  /*dc40*/  MOV R114, R114 ;  /* 0x0000007200727202 */ /* 0x000fe40000000f00 */
[----:B------:R-:W-:Y:S02]  /*dc50*/  LOP3.LUT R134, R177, R134, RZ, 0x3c, !PT ;  /* 0x00000086b1867212 */ /* 0x000fe400078e3cff */
[----:B------:R-:W-:Y:S01]  /*dc60*/  MOV R118, R118 ;  /* 0x0000007600767202 */ /* 0x000fe20000000f00 */
[----:B------:R3:W-:Y:S01]  /*dc70*/  STSM.16.M88.4 [R114], R28 ;  /* 0x0000001c72007844 */ /* 0x0007e20000000200 */
[----:B------:R-:W-:-:S02]  /*dc80*/  MOV R44, R38 ;  /* 0x00000026002c7202 */ /* 0x000fc40000000f00 */
[----:B--2---:R-:W-:Y:S02]  /*dc90*/  F2FP.BF16.F32.PACK_AB R32, R3, R166 ;  /* 0x000000a60320723e */ /* 0x004fe400000010ff */
[----:B------:R-:W-:Y:S02]  /*dca0*/  F2FP.BF16.F32.PACK_AB R33, R58, R6 ;  /* 0x000000063a21723e */ /* 0x000fe400000010ff */
[----:B------:R-:W-:Y:S02]  /*dcb0*/  F2FP.BF16.F32.PACK_AB R34, R93, R167 ;  /* 0x000000a75d22723e */ /* 0x000fe400000010ff */
[----:B------:R-:W-:Y:S02]  /*dcc0*/  F2FP.BF16.F32.PACK_AB R35, R64, R62 ;  /* 0x0000003e4023723e */ /* 0x000fe400000010ff */
[----:B------:R-:W-:Y:S02]  /*dcd0*/  LOP3.LUT R138, R181, R138, RZ, 0x3c, !PT ;  /* 0x0000008ab58a7212 */ /* 0x000fe400078e3cff */
[----:B------:R-:W-:Y:S01]  /*dce0*/  MOV R122, R122 ;  /* 0x0000007a007a7202 */ /* 0x000fe20000000f00 */
[----:B------:R-:W-:Y:S01]  /*dcf0*/  STSM.16.M88.4 [R118], R32 ;  /* 0x0000002076007844 */ /* 0x000fe20000000200 */
[----:B------:R-:W-:-:S02]  /*dd00*/  F2FP.BF16.F32.PACK_AB R38, R101, R169 ;  /* 0x000000a96526723e */ /* 0x000fc400000010ff */
[----:B------:R-:W-:Y:S02]  /*dd10*/  F2FP.BF16.F32.PACK_AB R39, R72, R70 ;  /* 0x000000464827723e */ /* 0x000fe400000010ff */
[----:B------:R-:W-:Y:S02]  /*dd20*/  MOV R126, R126 ;  /* 0x0000007e007e7202 */ /* 0x000fe40000000f00 */
[----:B----4-:R-:W-:Y:S01]  /*dd30*/  F2FP.BF16.F32.PACK_AB R8, R105, R170 ;  /* 0x000000aa6908723e */ /* 0x010fe200000010ff */
[----:B------:R-:W-:Y:S01]  /*dd40*/  STSM.16.M88.4 [R122], R36 ;  /* 0x000000247a007844 */ /* 0x000fe20000000200 */
[----:B------:R-:W-:Y:S01]  /*dd50*/  F2FP.BF16.F32.PACK_AB R9, R80, R76 ;  /* 0x0000004c5009723e */ /* 0x000fe200000010ff */
[----:B------:R-:W-:Y:S01]  /*dd60*/  IMAD.MOV.U32 R76, RZ, RZ, RZ ;  /* 0x000000ffff4c7224 */ /* 0x000fe200078e00ff */
[----:B------:R-:W-:Y:S02]  /*dd70*/  F2FP.BF16.F32.PACK_AB R10, R109, R171 ;  /* 0x000000ab6d0a723e */ /* 0x000fe400000010ff */
[----:B------:R-:W-:-:S02]  /*dd80*/  F2FP.BF16.F32.PACK_AB R11, R87, R84 ;  /* 0x00000054570b723e */ /* 0x000fc400000010ff */
[----:B------:R-:W-:Y:S02]  /*dd90*/  LOP3.LUT R46, R183, R176, RZ, 0x3c, !PT ;  /* 0x000000b0b72e7212 */ /* 0x000fe400078e3cff */
[----:B------:R-:W-:Y:S01]  /*dda0*/  MOV R130, R130 ;  /* 0x0000008200827202 */ /* 0x000fe20000000f00 */
[----:B------:R2:W-:Y:S01]  /*ddb0*/  STSM.16.M88.4 [R126], R8 ;  /* 0x000000087e007844 */ /* 0x0005e20000000200 */
[----:B-1----:R-:W-:Y:S02]  /*ddc0*/  F2FP.BF16.F32.PACK_AB R12, R113, R172 ;  /* 0x000000ac710c723e */ /* 0x002fe400000010ff */
[----:B------:R-:W-:Y:S02]  /*ddd0*/  F2FP.BF16.F32.PACK_AB R13, R96, R92 ;  /* 0x0000005c600d723e */ /* 0x000fe400000010ff */
[----:B------:R-:W-:Y:S02]  /*dde0*/  F2FP.BF16.F32.PACK_AB R14, R117, R173 ;  /* 0x000000ad750e723e */ /* 0x000fe400000010ff */
[----:B------:R-:W-:-:S02]  /*ddf0*/  F2FP.BF16.F32.PACK_AB R15, R104, R100 ;  /* 0x00000064680f723e */ /* 0x000fc400000010ff */
[----:B------:R-:W-:Y:S02]  /*de00*/  MOV R134, R134 ;  /* 0x0000008600867202 */ /* 0x000fe40000000f00 */
[----:B0-----:R-:W-:Y:S01]  /*de10*/  F2FP.BF16.F32.PACK_AB R24, R121, R174 ;  /* 0x000000ae7918723e */ /* 0x001fe200000010ff */
[----:B------:R-:W-:Y:S01]  /*de20*/  STSM.16.M88.4 [R130], R12 ;  /* 0x0000000c82007844 */ /* 0x000fe20000000200 */
[----:B------:R-:W-:Y:S02]  /*de30*/  F2FP.BF16.F32.PACK_AB R25, R112, R108 ;  /* 0x0000006c7019723e */ /* 0x000fe400000010ff */
[----:B------:R-:W-:Y:S02]  /*de40*/  F2FP.BF16.F32.PACK_AB R26, R125, R175 ;  /* 0x000000af7d1a723e */ /* 0x000fe400000010ff */
[----:B------:R-:W-:Y:S02]  /*de50*/  F2FP.BF16.F32.PACK_AB R27, R120, R116 ;  /* 0x00000074781b723e */ /* 0x000fe400000010ff */
[----:B------:R-:W-:-:S02]  /*de60*/  ISETP.NE.U32.AND P0, PT, RZ, UR4, PT ;  /* 0x00000004ff007c0c */ /* 0x000fc4000bf05070 */
[----:B------:R-:W-:Y:S01]  /*de70*/  IADD3 R6, P1, R214, UR4, RZ ;  /* 0x00000004d6067c10 */ /* 0x000fe2000ff3e0ff */
[----:B------:R0:W-:Y:S01]  /*de80*/  STSM.16.M88.4 [R134], R24 ;  /* 0x0000001886007844 */ /* 0x0001e20000000200 */
[----:B------:R-:W-:Y:S02]  /*de90*/  MOV R54, R138 ;  /* 0x0000008a00367202 */ /* 0x000fe40000000f00 */
[----:B---3--:R-:W-:Y:S02]  /*dea0*/  F2FP.BF16.F32.PACK_AB R28, R129, R179 ;  /* 0x000000b3811c723e */ /* 0x008fe400000010ff */
[----:B------:R-:W-:Y:S02]  /*deb0*/  F2FP.BF16.F32.PACK_AB R29, R128, R124 ;  /* 0x0000007c801d723e */ /* 0x000fe400000010ff */
[----:B------:R-:W-:Y:S02]  /*dec0*/  F2FP.BF16.F32.PACK_AB R30, R133, R132 ;  /* 0x00000084851e723e */ /* 0x000fe400000010ff */
[----:B------:R-:W-:-:S02]  /*ded0*/  F2FP.BF16.F32.PACK_AB R31, R153, R152 ;  /* 0x00000098991f723e */ /* 0x000fc400000010ff */
[----:B------:R-:W-:Y:S02]  /*dee0*/  F2FP.BF16.F32.PACK_AB R138, R141, R140 ;  /* 0x0000008c8d8a723e */ /* 0x000fe400000010ff */
[----:B------:R-:W-:Y:S01]  /*def0*/  F2FP.BF16.F32.PACK_AB R139, R157, R156 ;  /* 0x0000009c9d8b723e */ /* 0x000fe200000010ff */
[----:B------:R1:W-:Y:S01]  /*df00*/  STSM.16.M88.4 [R54], R28 ;  /* 0x0000001c36007844 */ /* 0x0003e20000000200 */
[----:B------:R-:W-:Y:S02]  /*df10*/  MOV R46, R46 ;  /* 0x0000002e002e7202 */ /* 0x000fe40000000f00 */
[----:B------:R-:W-:Y:S01]  /*df20*/  ISETP.NE.AND.EX P0, PT, RZ, UR5, PT, P0 ;  /* 0x00000005ff007c0c */ /* 0x000fe2000bf05300 */
[----:B------:R1:W-:Y:S01]  /*df30*/  STSM.16.M88.4 [R44], R136 ;  /* 0x000000882c007844 */ /* 0x0003e20000000200 */
[----:B------:R-:W-:Y:S01]  /*df40*/  IADD3.X R7, R215, UR5, RZ, P1, !PT ;  /* 0x00000005d7077c10 */ /* 0x000fe20008ffe4ff */
[----:B------:R-:W-:Y:S02]  /*df50*/  ULDC.64 UR4, c[0x0][0xc08] ;  /* 0x0003020000047ab9 */ /* 0x000fe40000000a00 */
[----:B------:R-:W-:Y:S01]  /*df60*/  ISETP.NE.U32.AND P2, PT, RZ, UR4, PT ;  /* 0x00000004ff007c0c */ /* 0x000fe2000bf45070 */
[----:B------:R1:W-:Y:S01]  /*df70*/  STSM.16.M88.4 [R46], R144 ;  /* 0x000000902e007844 */ /* 0x0003e20000000200 */
[----:B------:R-:W-:Y:S02]  /*df80*/  BAR.SYNC.DEFER_BLOCKING 0x1, 0x100 ;  /* 0x0044000000007b1d */ /* 0x000fe40000010000 */
[----:B------:R-:W-:-:S13]  /*df90*/  ISETP.NE.AND.EX P2, PT, RZ, UR5, PT, P2 ;  /* 0x00000005ff007c0c */ /* 0x000fda000bf45320 */
[----:B------:R-:W-:Y:S01]  /*dfa0*/  @P2 IADD3 R214, P3, R214, UR4, RZ ;  /* 0x00000004d6d62c10 */ /* 0x000fe2000ff7e0ff */
[----:B------:R-:W-:Y:S02]  /*dfb0*/  ULDC UR4, c[0x0][0xa88] ;  /* 0x0002a20000047ab9 */ /* 0x000fe40000000800 */
[----:B--2---:R-:W-:Y:S01]  /*dfc0*/  IMAD.U32 R11, RZ, RZ, UR4 ;  /* 0x00000004ff0b7e24 */ /* 0x004fe2000f8e00ff */
[----:B------:R-:W-:Y:S01]  /*dfd0*/  @P2 IADD3.X R215, R215, UR5, RZ, P3, !PT ;  /* 0x00000005d7d72c10 */ /* 0x000fe20009ffe4ff */
[----:B------:R1:W5:Y:S01]  /*dfe0*/  @P0 LDG.E R76, desc[UR40][R6.64] ;  /* 0x00000028064c0981 */ /* 0x000362000c1e1900 */
[----:B------:R-:W-:Y:S01]  /*dff0*/  ISETP.NE.AND P1, PT, R0, 0x1, PT ;  /* 0x000000010000780c */ /* 0x000fe20003f25270 */
[----:B0-----:R-:W-:Y:S02]  /*e000*/  IMAD R27, R219, 0x80, R237 ;  /* 0x00000080db1b7824 */ /* 0x001fe400078e02ed */
[----:B------:R1:W5:Y:S10]  /*e010*/  @P2 LDG.E R11, desc[UR40][R214.64] ;  /* 0x00000028d60b2981 */ /* 0x000374000c1e1900 */
[----:B------:R-:W0:Y:S08]  /*e020*/  @P1 LDC R8, c[0x0][0xbec] ;  /* 0x0002fb00ff081b82 */ /* 0x000e300000000800 */
[----:B------:R-:W2:Y:S01]  /*e030*/  @P1 LDC R13, c[0x0][0xbf0] ;  /* 0x0002fc00ff0d1b82 */ /* 0x000ea20000000800 */
[----:B-1----:R-:W-:Y:S05]  /*e040*/  @P2 BRA `(.L_x_731) ;  /* 0x0000000000102947 */ /* 0x002fea0003800000 */
[----:B------:R-:W-:Y:S05]  /*e050*/  @!P0 BRA `(.L_x_731) ;  /* 0x00000000000c8947 */ /* 0x000fea0003800000 */
[----:B------:R-:W3:Y:S04]  /*e060*/  LDG.E R10, desc[UR40][R6.64] ;  /* 0x00000028060a7981 */ /* 0x000ee8000c1e1900 */
[----:B-----5:R-:W3:Y:S02]  /*e070*/  LDG.E R11, desc[UR40][R6.64+0x4] ;  /* 0x00000428060b7981 */ /* 0x020ee4000c1e1900 */
[----:B---3--:R-:W-:-:S07]  /*e080*/  IMAD.IADD R11, R11, 0x1, -R10 ;  /* 0x000000010b0b7824 */ /* 0x008fce00078e0a0a */
.L_x_731:
[----:B------:R-:W-:Y:S01]  /*e090*/  SHF.R.S32.HI R3, RZ, 0x1f, R213 ;  /* 0x0000001fff037819 */ /* 0x000fe200000114d5 */
[----:B0-----:R-:W-:Y:S01]  /*e0a0*/  @P1 IMAD.HI.U32 R6, R27, R8, RZ ;  /* 0x000000081b061227 */ /* 0x001fe200078e00ff */
[----:B------:R-:W-:Y:S01]  /*e0b0*/  ULDC.64 UR4, c[0x0][0xb90] ;  /* 0x0002e40000047ab9 */ /* 0x000fe20000000a00 */
[----:B-----5:R-:W-:Y:S01]  /*e0c0*/  SHF.R.S32.HI R77, RZ, 0x1f, R76 ;  /* 0x0000001fff4d7819 */ /* 0x020fe2000001144c */
[----:B------:R-:W0:Y:S01]  /*e0d0*/  @P1 LDC R82, c[0x0][0xbec] ;  /* 0x0002fb00ff521b82 */ /* 0x000e220000000800 */
[----:B------:R-:W-:Y:S01]  /*e0e0*/  IMAD R8, R3, UR4, RZ ;  /* 0x0000000403087c24 */ /* 0x000fe2000f8e02ff */
[----:B------:R-:W-:Y:S01]  /*e0f0*/  SEL R229, R229, RZ, !P0 ;  /* 0x000000ffe5e57207 */ /* 0x000fe20004000000 */
[----:B------:R-:W-:Y:S01]  /*e100*/  IMAD.MOV.U32 R9, RZ, RZ, R27 ;  /* 0x000000ffff097224 */ /* 0x000fe200078e001b */
[----:B--2---:R-:W-:Y:S01]  /*e110*/  @P1 SHF.R.U32.HI R9, RZ, R13, R6 ;  /* 0x0000000dff091219 */ /* 0x004fe20000011606 */
[----:B------:R-:W-:Y:S01]  /*e120*/  IMAD.WIDE.U32 R6, R213, UR4, R76 ;  /* 0x00000004d5067c25 */ /* 0x000fe2000f8e004c */
[----:B------:R-:W-:-:S02]  /*e130*/  SEL R216, R216, RZ, !P0 ;  /* 0x000000ffd8d87207 */ /* 0x000fc40004000000 */
[----:B------:R-:W1:Y:S01]  /*e140*/  @P1 LDC R81, c[0x0][0xbf0] ;  /* 0x0002fc00ff511b82 */ /* 0x000e620000000800 */
[----:B------:R-:W-:Y:S01]  /*e150*/  IMAD R13, R213, UR5, R8 ;  /* 0x00000005d50d7c24 */ /* 0x000fe2000f8e0208 */
[----:B------:R-:W-:Y:S01]  /*e160*/  ULDC.64 UR4, c[0x0][0xb98] ;  /* 0x0002e60000047ab9 */ /* 0x000fe20000000a00 */
[----:B------:R-:W-:Y:S02]  /*e170*/  IMAD.MOV R25, RZ, RZ, -R9 ;  /* 0x000000ffff197224 */ /* 0x000fe400078e0a09 */
[----:B------:R-:W-:Y:S02]  /*e180*/  IMAD.IADD R7, R7, 0x1, R13 ;  /* 0x0000000107077824 */ /* 0x000fe400078e020d */
[----:B------:R-:W-:Y:S02]  /*e190*/  IMAD R13, R0, R25, R27 ;  /* 0x00000019000d7224 */ /* 0x000fe400078e021b */
[----:B------:R-:W-:Y:S02]  /*e1a0*/  IMAD R15, R228, 0x40, R205 ;  /* 0x00000040e40f7824 */ /* 0x000fe400078e02cd */
[----:B------:R-:W-:Y:S01]  /*e1b0*/  IMAD R25, R229, UR4, RZ ;  /* 0x00000004e5197c24 */ /* 0x000fe2000f8e02ff */
[----:B------:R-:W-:Y:S01]  /*e1c0*/  SHF.R.S32.HI R8, RZ, 0x1f, R13 ;  /* 0x0000001fff087819 */ /* 0x000fe2000001140d */
[----:B------:R-:W-:-:S04]  /*e1d0*/  IMAD.WIDE.U32 R6, R216, UR4, R6 ;  /* 0x00000004d8067c25 */ /* 0x000fc8000f8e0006 */
[----:B------:R-:W-:Y:S01]  /*e1e0*/  IMAD.WIDE R20, R15, 0x2, R20 ;  /* 0x000000020f147825 */ /* 0x000fe200078e0214 */
[----:B------:R-:W-:Y:S02]  /*e1f0*/  SHF.R.S32.HI R15, RZ, 0x1f, R9 ;  /* 0x0000001fff0f7819 */ /* 0x000fe40000011409 */
[----:B------:R-:W-:Y:S01]  /*e200*/  IADD3 R6, P0, R9, R6, RZ ;  /* 0x0000000609067210 */ /* 0x000fe20007f1e0ff */
[----:B------:R-:W-:Y:S01]  /*e210*/  IMAD R25, R216, UR5, R25 ;  /* 0x00000005d8197c24 */ /* 0x000fe2000f8e0219 */
[----:B------:R-:W-:Y:S01]  /*e220*/  ULDC.64 UR4, c[0x0][0xb88] ;  /* 0x0002e20000047ab9 */ /* 0x000fe20000000a00 */
[----:B------:R-:W-:Y:S01]  /*e230*/  IADD3 R9, P2, R20, 0x1000, RZ ;  /* 0x0000100014097810 */ /* 0x000fe20007f5e0ff */
[----:B------:R-:W-:Y:S01]  /*e240*/  IMAD R10, R8, UR4, RZ ;  /* 0x00000004080a7c24 */ /* 0x000fe2000f8e02ff */
[----:B------:R-:W-:Y:S01]  /*e250*/  IADD3 R33, P4, R20, 0x5000, RZ ;  /* 0x0000500014217810 */ /* 0x000fe20007f9e0ff */
[----:B------:R-:W-:Y:S01]  /*e260*/  IMAD R78, R11, R0, RZ ;  /* 0x000000000b4e7224 */ /* 0x000fe200078e02ff */
[----:B------:R-:W-:Y:S01]  /*e270*/  IADD3.X R7, R15, R7, R25, P0, !PT ;  /* 0x000000070f077210 */ /* 0x000fe200007fe419 */
[----:B------:R-:W-:Y:S01]  /*e280*/  IMAD R15, R13, UR5, R10 ;  /* 0x000000050d0f7c24 */ /* 0x000fe2000f8e020a */
[----:B------:R-:W-:-:S02]  /*e290*/  LOP3.LUT R8, R9, 0x380, RZ, 0xc0, !PT ;  /* 0x0000038009087812 */ /* 0x000fc400078ec0ff */
[C---:B------:R-:W-:Y:S01]  /*e2a0*/  IADD3 R25, P5, R20.reuse, 0x3000, RZ ;  /* 0x0000300014197810 */ /* 0x040fe20007fbe0ff */
[----:B------:R-:W-:Y:S01]  /*e2b0*/  IMAD.WIDE.U32 R6, R13, UR4, R6 ;  /* 0x000000040d067c25 */ /* 0x000fe2000f8e0006 */
[----:B------:R-:W-:Y:S01]  /*e2c0*/  ULDC.64 UR4, c[0x0][0xb50] ;  /* 0x0002d40000047ab9 */ /* 0x000fe20000000a00 */
[----:B------:R-:W-:Y:S02]  /*e2d0*/  IADD3 R13, P3, R20, 0x2000, RZ ;  /* 0x00002000140d7810 */ /* 0x000fe40007f7e0ff */
[----:B------:R-:W-:Y:S01]  /*e2e0*/  IMAD.IADD R7, R7, 0x1, R15 ;  /* 0x0000000107077824 */ /* 0x000fe200078e020f */
[----:B------:R-:W-:Y:S02]  /*e2f0*/  LEA R10, P0, R6, UR4, 0x2 ;  /* 0x00000004060a7c11 */ /* 0x000fe4000f8010ff */
[----:B------:R-:W-:Y:S02]  /*e300*/  SHF.R.U64 R8, R8, 0x3, RZ ;  /* 0x0000000308087819 */ /* 0x000fe400000012ff */
[----:B------:R-:W-:Y:S01]  /*e310*/  LEA.HI.X R6, R6, UR5, R7, 0x2, P0 ;  /* 0x0000000506067c11 */ /* 0x000fe200080f1407 */
[----:B------:R-:W-:Y:S01]  /*e320*/  SHFL.IDX PT, R50, R10, RZ, 0x1c1f ;  /* 0x001c1fff0a327589 */ /* 0x000fe200000e0000 */
[----:B------:R-:W-:Y:S01]  /*e330*/  IADD3 R29, P0, R20, 0x4000, RZ ;  /* 0x00004000141d7810 */ /* 0x000fe20007f1e0ff */
[----:B------:R-:W-:Y:S01]  /*e340*/  IMAD R7, R219, 0x80, R235 ;  /* 0x00000080db077824 */ /* 0x000fe200078e02eb */
[----:B------:R-:W-:Y:S01]  /*e350*/  LOP3.LUT R12, R13, 0x380, RZ, 0xc0, !PT ;  /* 0x000003800d0c7812 */ /* 0x000fe200078ec0ff */
[----:B------:R-:W2:Y:S01]  /*e360*/  SHFL.IDX PT, R51, R6, RZ, 0x1c1f ;  /* 0x001c1fff06337589 */ /* 0x000ea200000e0000 */
[----:B------:R-:W-:Y:S01]  /*e370*/  LOP3.LUT R8, R8, R9, RZ, 0x3c, !PT ;  /* 0x0000000908087212 */ /* 0x000fe200078e3cff */
[----:B------:R-:W-:Y:S01]  /*e380*/  IMAD.X R9, RZ, RZ, R21, P2 ;  /* 0x000000ffff097224 */ /* 0x000fe200010e0615 */
[----:B------:R-:W-:Y:S01]  /*e390*/  LOP3.LUT R28, R29, 0x380, RZ, 0xc0, !PT ;  /* 0x000003801d1c7812 */ /* 0x000fe200078ec0ff */
[----:B------:R-:W-:Y:S01]  /*e3a0*/  SHFL.IDX PT, R54, R10, 0x1, 0x1c1f ;  /* 0x003c1f000a367f89 */ /* 0x000fe200000e0000 */
[----:B------:R-:W-:Y:S01]  /*e3b0*/  SHF.R.U64 R12, R12, 0x3, RZ ;  /* 0x000000030c0c7819 */ /* 0x000fe200000012ff */
[----:B------:R-:W-:Y:S01]  /*e3c0*/  ULDC.64 UR4, c[0x0][0xaa0] ;  /* 0x0002a80000047ab9 */ /* 0x000fe20000000a00 */
[----:B------:R-:W-:Y:S01]  /*e3d0*/  IADD3 R37, P2, R20, 0x6000, RZ ;  /* 0x0000600014257810 */ /* 0x000fe20007f5e0ff */
[----:B------:R3:W4:Y:S01]  /*e3e0*/  SHFL.IDX PT, R55, R6, 0x1, 0x1c1f ;  /* 0x003c1f0006377f89 */ /* 0x00072200000e0000 */
[----:B------:R-:W-:-:S02]  /*e3f0*/  SHF.R.U64 R28, R28, 0x3, RZ ;  /* 0x000000031c1c7819 */ /* 0x000fc400000012ff */
[----:B------:R-:W-:Y:S01]  /*e400*/  LOP3.LUT R12, R12, R13, RZ, 0x3c, !PT ;  /* 0x0000000d0c0c7212 */ /* 0x000fe200078e3cff */
[--C-:B------:R-:W-:Y:S01]  /*e410*/  IMAD.X R13, RZ, RZ, R21.reuse, P3 ;  /* 0x000000ffff0d7224 */ /* 0x100fe200018e0615 */
[----:B------:R-:W-:Y:S02]  /*e420*/  LOP3.LUT R36, R37, 0x380, RZ, 0xc0, !PT ;  /* 0x0000038025247812 */ /* 0x000fe400078ec0ff */
[----:B------:R-:W-:Y:S02]  /*e430*/  IADD3 R41, P3, R20, 0x7000, RZ ;  /* 0x0000700014297810 */ /* 0x000fe40007f7e0ff */
[----:B------:R-:W-:Y:S01]  /*e440*/  LOP3.LUT R28, R28, R29, RZ, 0x3c, !PT ;  /* 0x0000001d1c1c7212 */ /* 0x000fe200078e3cff */
[----:B------:R-:W-:Y:S01]  /*e450*/  IMAD.X R29, RZ, RZ, R21, P0 ;  /* 0x000000ffff1d7224 */ /* 0x000fe200000e0615 */
[----:B------:R-:W-:Y:S02]  /*e460*/  SHF.R.U64 R36, R36, 0x3, RZ ;  /* 0x0000000324247819 */ /* 0x000fe400000012ff */
[----:B------:R-:W-:-:S02]  /*e470*/  IADD3 R49, P0, R20, 0x9000, RZ ;  /* 0x0000900014317810 */ /* 0x000fc40007f1e0ff */
[----:B------:R-:W-:Y:S02]  /*e480*/  LOP3.LUT R40, R41, 0x380, RZ, 0xc0, !PT ;  /* 0x0000038029287812 */ /* 0x000fe400078ec0ff */
[----:B------:R-:W-:Y:S02]  /*e490*/  LOP3.LUT R24, R25, 0x380, RZ, 0xc0, !PT ;  /* 0x0000038019187812 */ /* 0x000fe400078ec0ff */
[----:B------:R-:W-:Y:S02]  /*e4a0*/  LOP3.LUT R32, R33, 0x380, RZ, 0xc0, !PT ;  /* 0x0000038021207812 */ /* 0x000fe400078ec0ff */
[----:B------:R-:W-:Y:S01]  /*e4b0*/  LOP3.LUT R36, R36, R37, RZ, 0x3c, !PT ;  /* 0x0000002524247212 */ /* 0x000fe200078e3cff */
[----:B------:R-:W-:Y:S01]  /*e4c0*/  IMAD.X R37, RZ, RZ, R21, P2 ;  /* 0x000000ffff257224 */ /* 0x000fe200010e0615 */
[----:B------:R-:W-:Y:S02]  /*e4d0*/  LOP3.LUT R48, R49, 0x380, RZ, 0xc0, !PT ;  /* 0x0000038031307812 */ /* 0x000fe400078ec0ff */
[----:B------:R-:W-:-:S02]  /*e4e0*/  SHF.R.U64 R40, R40, 0x3, RZ ;  /* 0x0000000328287819 */ /* 0x000fc400000012ff */
[----:B------:R-:W-:Y:S02]  /*e4f0*/  IADD3 R57, P2, R20, 0xb000, RZ ;  /* 0x0000b00014397810 */ /* 0x000fe40007f5e0ff */
[----:B------:R-:W-:Y:S02]  /*e500*/  SHF.R.U64 R24, R24, 0x3, RZ ;  /* 0x0000000318187819 */ /* 0x000fe400000012ff */
[----:B------:R-:W-:Y:S02]  /*e510*/  SHF.R.U64 R32, R32, 0x3, RZ ;  /* 0x0000000320207819 */ /* 0x000fe400000012ff */
[----:B------:R-:W-:Y:S02]  /*e520*/  SHF.R.U64 R48, R48, 0x3, RZ ;  /* 0x0000000330307819 */ /* 0x000fe400000012ff */
[----:B------:R-:W-:Y:S01]  /*e530*/  LOP3.LUT R40, R40, R41, RZ, 0x3c, !PT ;  /* 0x0000002928287212 */ /* 0x000fe200078e3cff */
[----:B------:R-:W-:Y:S01]  /*e540*/  IMAD.X R41, RZ, RZ, R21, P3 ;  /* 0x000000ffff297224 */ /* 0x000fe200018e0615 */
[----:B------:R-:W-:-:S02]  /*e550*/  LOP3.LUT R56, R57, 0x380, RZ, 0xc0, !PT ;  /* 0x0000038039387812 */ /* 0x000fc400078ec0ff */
[----:B------:R-:W-:Y:S01]  /*e560*/  LOP3.LUT R24, R24, R25, RZ, 0x3c, !PT ;  /* 0x0000001918187212 */ /* 0x000fe200078e3cff */
[--C-:B------:R-:W-:Y:S01]  /*e570*/  IMAD.X R25, RZ, RZ, R21.reuse, P5 ;  /* 0x000000ffff197224 */ /* 0x100fe200028e0615 */
[----:B------:R-:W-:Y:S01]  /*e580*/  LOP3.LUT R32, R32, R33, RZ, 0x3c, !PT ;  /* 0x0000002120207212 */ /* 0x000fe200078e3cff */
[--C-:B------:R-:W-:Y:S01]  /*e590*/  IMAD.X R33, RZ, RZ, R21.reuse, P4 ;  /* 0x000000ffff217224 */ /* 0x100fe200020e0615 */
[C---:B------:R-:W-:Y:S02]  /*e5a0*/  IADD3 R61, P3, R20.reuse, 0xc000, RZ ;  /* 0x0000c000143d7810 */ /* 0x040fe40007f7e0ff */
[C---:B------:R-:W-:Y:S02]  /*e5b0*/  IADD3 R45, P5, R20.reuse, 0x8000, RZ ;  /* 0x00008000142d7810 */ /* 0x040fe40007fbe0ff */
[----:B------:R-:W-:Y:S02]  /*e5c0*/  IADD3 R53, P4, R20, 0xa000, RZ ;  /* 0x0000a00014357810 */ /* 0x000fe40007f9e0ff */
[----:B------:R-:W-:Y:S01]  /*e5d0*/  LOP3.LUT R48, R48, R49, RZ, 0x3c, !PT ;  /* 0x0000003130307212 */ /* 0x000fe200078e3cff */
[----:B------:R-:W-:Y:S01]  /*e5e0*/  IMAD.X R49, RZ, RZ, R21, P0 ;  /* 0x000000ffff317224 */ /* 0x000fe200000e0615 */
[----:B------:R-:W-:-:S02]  /*e5f0*/  SHF.R.U64 R56, R56, 0x3, RZ ;  /* 0x0000000338387819 */ /* 0x000fc400000012ff */
[----:B------:R-:W-:Y:S02]  /*e600*/  LOP3.LUT R60, R61, 0x380, RZ, 0xc0, !PT ;  /* 0x000003803d3c7812 */ /* 0x000fe400078ec0ff */
[----:B------:R-:W-:Y:S02]  /*e610*/  LOP3.LUT P0, RZ, R230, 0x3, RZ, 0xc0, !PT ;  /* 0x00000003e6ff7812 */ /* 0x000fe4000780c0ff */
[----:B------:R-:W-:Y:S02]  /*e620*/  LOP3.LUT R44, R45, 0x380, RZ, 0xc0, !PT ;  /* 0x000003802d2c7812 */ /* 0x000fe400078ec0ff */
[----:B------:R-:W-:Y:S02]  /*e630*/  LOP3.LUT R52, R53, 0x380, RZ, 0xc0, !PT ;  /* 0x0000038035347812 */ /* 0x000fe400078ec0ff */
[----:B------:R-:W-:Y:S01]  /*e640*/  LOP3.LUT R56, R56, R57, RZ, 0x3c, !PT ;  /* 0x0000003938387212 */ /* 0x000fe200078e3cff */
[----:B------:R-:W-:Y:S01]  /*e650*/  IMAD.X R57, RZ, RZ, R21, P2 ;  /* 0x000000ffff397224 */ /* 0x000fe200010e0615 */
[----:B------:R-:W-:-:S02]  /*e660*/  SHF.R.U64 R60, R60, 0x3, RZ ;  /* 0x000000033c3c7819 */ /* 0x000fc400000012ff */
[CC--:B------:R-:W-:Y:S01]  /*e670*/  ISETP.GE.OR P2, PT, R7.reuse, R78.reuse, P0 ;  /* 0x0000004e0700720c */ /* 0x0c0fe20000746670 */
[----:B------:R-:W-:Y:S01]  /*e680*/  VIADD R7, R7, 0x8 ;  /* 0x0000000807077836 */ /* 0x000fe20000000000 */
[----:B------:R-:W-:Y:S02]  /*e690*/  SHF.R.U64 R44, R44, 0x3, RZ ;  /* 0x000000032c2c7819 */ /* 0x000fe400000012ff */
[----:B------:R-:W-:Y:S02]  /*e6a0*/  SHF.R.U64 R52, R52, 0x3, RZ ;  /* 0x0000000334347819 */ /* 0x000fe400000012ff */
[----:B------:R-:W-:Y:S01]  /*e6b0*/  LOP3.LUT R60, R60, R61, RZ, 0x3c, !PT ;  /* 0x0000003d3c3c7212 */ /* 0x000fe200078e3cff */
[--C-:B------:R-:W-:Y:S01]  /*e6c0*/  IMAD.X R61, RZ, RZ, R21.reuse, P3 ;  /* 0x000000ffff3d7224 */ /* 0x100fe200018e0615 */
[----:B------:R-:W-:Y:S01]  /*e6d0*/  LOP3.LUT R44, R44, R45, RZ, 0x3c, !PT ;  /* 0x0000002d2c2c7212 */ /* 0x000fe200078e3cff */
[--C-:B------:R-:W-:Y:S01]  /*e6e0*/  IMAD.X R45, RZ, RZ, R21.reuse, P5 ;  /* 0x000000ffff2d7224 */ /* 0x100fe200028e0615 */
[----:B------:R-:W-:Y:S01]  /*e6f0*/  LOP3.LUT R52, R52, R53, RZ, 0x3c, !PT ;  /* 0x0000003534347212 */ /* 0x000fe200078e3cff */
[----:B------:R-:W-:Y:S01]  /*e700*/  IMAD.X R53, RZ, RZ, R21, P4 ;  /* 0x000000ffff357224 */ /* 0x000fe200020e0615 */
[----:B------:R-:W-:Y:S01]  /*e710*/  IADD3 R11, P3, R20, 0xf000, RZ ;  /* 0x0000f000140b7810 */ /* 0x000fe20007f7e0ff */
[----:B--2---:R-:W-:Y:S01]  /*e720*/  @!P2 ST.E desc[UR40][R50.64], R5 ;  /* 0x000000053200a985 */ /* 0x004fe2000c101928 */
[----:B------:R-:W-:-:S02]  /*e730*/  ISETP.GE.OR P0, PT, R7, R78, P0 ;  /* 0x0000004e0700720c */ /* 0x000fc40000706670 */
[C---:B------:R-:W-:Y:S01]  /*e740*/  IADD3 R65, P5, R20.reuse, 0xd000, RZ ;  /* 0x0000d00014417810 */ /* 0x040fe20007fbe0ff */
[----:B------:R-:W-:Y:S01]  /*e750*/  IMAD.X R73, RZ, RZ, R21, P3 ;  /* 0x000000ffff497224 */ /* 0x000fe200018e0615 */
[C---:B------:R-:W-:Y:S02]  /*e760*/  IADD3 R69, P4, R20.reuse, 0xe000, RZ ;  /* 0x0000e00014457810 */ /* 0x040fe40007f9e0ff */
[----:B------:R-:W-:Y:S02]  /*e770*/  LOP3.LUT R15, R20, 0x380, RZ, 0xc0, !PT ;  /* 0x00000380140f7812 */ /* 0x000fe400078ec0ff */
[----:B---3--:R-:W-:Y:S02]  /*e780*/  LOP3.LUT R6, R11, 0x380, RZ, 0xc0, !PT ;  /* 0x000003800b067812 */ /* 0x008fe400078ec0ff */
[----:B------:R-:W-:Y:S02]  /*e790*/  LOP3.LUT R64, R65, 0x380, RZ, 0xc0, !PT ;  /* 0x0000038041407812 */ /* 0x000fe400078ec0ff */
[----:B------:R-:W-:Y:S01]  /*e7a0*/  LOP3.LUT R68, R69, 0x380, RZ, 0xc0, !PT ;  /* 0x0000038045447812 */ /* 0x000fe200078ec0ff */
[----:B----4-:R2:W-:Y:S01]  /*e7b0*/  @!P0 ST.E desc[UR40][R54.64], R4 ;  /* 0x0000000436008985 */ /* 0x0105e2000c101928 */
[----:B------:R-:W-:-:S02]  /*e7c0*/  SHF.R.U64 R15, R15, 0x3, RZ ;  /* 0x000000030f0f7819 */ /* 0x000fc400000012ff */
[----:B------:R-:W-:Y:S01]  /*e7d0*/  SHF.R.U64 R6, R6, 0x3, RZ ;  /* 0x0000000306067819 */ /* 0x000fe200000012ff */
[----:B------:R-:W5:Y:S01]  /*e7e0*/  LD.E.128 R24, desc[UR40][R24.64] ;  /* 0x0000002818187980 */ /* 0x000f62000c101d00 */
[----:B------:R-:W-:Y:S02]  /*e7f0*/  SHF.R.U64 R64, R64, 0x3, RZ ;  /* 0x0000000340407819 */ /* 0x000fe400000012ff */
[----:B------:R-:W-:Y:S01]  /*e800*/  SHF.R.U64 R68, R68, 0x3, RZ ;  /* 0x0000000344447819 */ /* 0x000fe200000012ff */
[----:B------:R-:W5:Y:S01]  /*e810*/  LD.E.128 R28, desc[UR40][R28.64] ;  /* 0x000000281c1c7980 */ /* 0x000f62000c101d00 */
[----:B------:R-:W-:Y:S02]  /*e820*/  LOP3.LUT R20, R15, R20, RZ, 0x3c, !PT ;  /* 0x000000140f147212 */ /* 0x000fe400078e3cff */
[----:B------:R-:W-:Y:S01]  /*e830*/  LOP3.LUT R64, R64, R65, RZ, 0x3c, !PT ;  /* 0x0000004140407212 */ /* 0x000fe200078e3cff */
[--C-:B------:R-:W-:Y:S01]  /*e840*/  IMAD.X R65, RZ, RZ, R21.reuse, P5 ;  /* 0x000000ffff417224 */ /* 0x100fe200028e0615 */
[----:B------:R-:W-:Y:S01]  /*e850*/  LOP3.LUT R68, R68, R69, RZ, 0x3c, !PT ;  /* 0x0000004544447212 */ /* 0x000fe200078e3cff */
[----:B------:R-:W-:Y:S01]  /*e860*/  IMAD.X R69, RZ, RZ, R21, P4 ;  /* 0x000000ffff457224 */ /* 0x000fe200020e0615 */
[----:B------:R-:W-:Y:S01]  /*e870*/  LOP3.LUT R72, R6, R11, RZ, 0x3c, !PT ;  /* 0x0000000b06487212 */ /* 0x000fe200078e3cff */
[----:B------:R-:W5:Y:S04]  /*e880*/  LD.E.128 R12, desc[UR40][R12.64] ;  /* 0x000000280c0c7980 */ /* 0x000f68000c101d00 */
[----:B--2---:R2:W5:Y:S04]  /*e890*/  LD.E.128 R4, desc[UR40][R20.64] ;  /* 0x0000002814047980 */ /* 0x004568000c101d00 */
[----:B------:R-:W5:Y:S04]  /*e8a0*/  LD.E.128 R8, desc[UR40][R8.64] ;  /* 0x0000002808087980 */ /* 0x000f68000c101d00 */
[----:B------:R-:W5:Y:S01]  /*e8b0*/  LD.E.128 R32, desc[UR40][R32.64] ;  /* 0x0000002820207980 */ /* 0x000f62000c101d00 */
[----:B--2---:R-:W-:-:S03]  /*e8c0*/  IMAD R21, R77, UR4, RZ ;  /* 0x000000044d157c24 */ /* 0x004fc6000f8e02ff */
[----:B------:R-:W5:Y:S01]  /*e8d0*/  LD.E.128 R36, desc[UR40][R36.64] ;  /* 0x0000002824247980 */ /* 0x000f62000c101d00 */
[C---:B------:R-:W-:Y:S02]  /*e8e0*/  IMAD R77, R76.reuse, UR5, R21 ;  /* 0x000000054c4d7c24 */ /* 0x040fe4000f8e0215 */
[----:B------:R-:W-:Y:S01]  /*e8f0*/  IMAD.WIDE.U32 R20, R76, UR4, RZ ;  /* 0x000000044c147c25 */ /* 0x000fe2000f8e00ff */
[----:B------:R-:W-:Y:S01]  /*e900*/  ULDC.64 UR4, c[0x0][0xae8] ;  /* 0x0002ba0000047ab9 */ /* 0x000fe20000000a00 */
[----:B------:R-:W5:Y:S02]  /*e910*/  LD.E.128 R40, desc[UR40][R40.64] ;  /* 0x0000002828287980 */ /* 0x000f64000c101d00 */
[----:B------:R-:W-:Y:S02]  /*e920*/  IMAD R76, R212, 0x20, R228 ;  /* 0x00000020d44c7824 */ /* 0x000fe400078e02e4 */
[----:B------:R-:W-:Y:S01]  /*e930*/  IMAD.IADD R21, R21, 0x1, R77 ;  /* 0x0000000115157824 */ /* 0x000fe200078e024d */
[----:B------:R-:W5:Y:S01]  /*e940*/  LD.E.128 R44, desc[UR40][R44.64] ;  /* 0x000000282c2c7980 */ /* 0x000f62000c101d00 */
[----:B------:R-:W-:-:S02]  /*e950*/  IMAD R80, R3, UR4, RZ ;  /* 0x0000000403507c24 */ /* 0x000fc4000f8e02ff */
[----:B------:R-:W-:Y:S01]  /*e960*/  IMAD R79, R219, 0x80, R76 ;  /* 0x00000080db4f7824 */ /* 0x000fe200078e024c */
[----:B------:R-:W5:Y:S01]  /*e970*/  LD.E.128 R48, desc[UR40][R48.64] ;  /* 0x0000002830307980 */ /* 0x000f62000c101d00 */
[C---:B------:R-:W-:Y:S02]  /*e980*/  IMAD R3, R213.reuse, UR5, R80 ;  /* 0x00000005d5037c24 */ /* 0x040fe4000f8e0250 */
[----:B------:R-:W-:Y:S01]  /*e990*/  IMAD.WIDE.U32 R20, R213, UR4, R20 ;  /* 0x00000004d5147c25 */ /* 0x000fe2000f8e0014 */
[----:B------:R-:W-:Y:S01]  /*e9a0*/  ULDC.64 UR4, c[0x0][0xaf0] ;  /* 0x0002bc0000047ab9 */ /* 0x000fe20000000a00 */
[----:B------:R-:W5:Y:S02]  /*e9b0*/  LD.E.128 R52, desc[UR40][R52.64] ;  /* 0x0000002834347980 */ /* 0x000f64000c101d00 */
[----:B0-----:R-:W-:Y:S02]  /*e9c0*/  @P1 IMAD.HI.U32 R76, R79, R82, RZ ;  /* 0x000000524f4c1227 */ /* 0x001fe400078e00ff */
[----:B------:R-:W5:Y:S02]  /*e9d0*/  LD.E.128 R56, desc[UR40][R56.64] ;  /* 0x0000002838387980 */ /* 0x000f64000c101d00 */
[----:B------:R-:W-:-:S02]  /*e9e0*/  IMAD.IADD R21, R21, 0x1, R3 ;  /* 0x0000000115157824 */ /* 0x000fc400078e0203 */
[----:B------:R-:W-:Y:S01]  /*e9f0*/  IMAD.MOV.U32 R3, RZ, RZ, R79 ;  /* 0x000000ffff037224 */ /* 0x000fe200078e004f */
[----:B-1----:R-:W-:Y:S01]  /*ea00*/  @P1 SHF.R.U32.HI R3, RZ, R81, R76 ;  /* 0x00000051ff031219 */ /* 0x002fe2000001164c */
[----:B------:R-:W-:Y:S01]  /*ea10*/  IMAD R229, R229, UR4, RZ ;  /* 0x00000004e5e57c24 */ /* 0x000fe2000f8e02ff */
[----:B------:R-:W5:Y:S01]  /*ea20*/  LD.E.128 R60, desc[UR40][R60.64] ;  /* 0x000000283c3c7980 */ /* 0x000f62000c101d00 */
[C---:B------:R-:W-:Y:S01]  /*ea30*/  IMAD.WIDE.U32 R20, R216.reuse, UR4, R20 ;  /* 0x00000004d8147c25 */ /* 0x040fe2000f8e0014 */
[--C-:B------:R-:W-:Y:S02]  /*ea40*/  SHF.R.S32.HI R76, RZ, 0x1f, R3.reuse ;  /* 0x0000001fff4c7819 */ /* 0x100fe40000011403 */
[----:B------:R-:W5:Y:S01]  /*ea50*/  LD.E.128 R64, desc[UR40][R64.64] ;  /* 0x0000002840407980 */ /* 0x000f62000c101d00 */
[----:B------:R-:W-:Y:S02]  /*ea60*/  IMAD.MOV R77, RZ, RZ, -R3 ;  /* 0x000000ffff4d7224 */ /* 0x000fe400078e0a03 */
[----:B------:R-:W-:Y:S01]  /*ea70*/  IMAD R229, R216, UR5, R229 ;  /* 0x00000005d8e57c24 */ /* 0x000fe2000f8e02e5 */
[----:B------:R-:W-:Y:S01]  /*ea80*/  ULDC.64 UR4, c[0x0][0xae0] ;  /* 0x0002b80000047ab9 */ /* 0x000fe20000000a00 */
[----:B------:R-:W-:Y:S01]  /*ea90*/  IMAD R77, R0, R77, R79 ;  /* 0x0000004d004d7224 */ /* 0x000fe200078e024f */
[----:B------:R-:W5:Y:S01]  /*eaa0*/  LD.E.128 R68, desc[UR40][R68.64] ;  /* 0x0000002844447980 */ /* 0x000f62000c101d00 */
[----:B------:R-:W-:-:S02]  /*eab0*/  IMAD.IADD R21, R21, 0x1, R229 ;  /* 0x0000000115157824 */ /* 0x000fc400078e02e5 */
[----:B------:R-:W-:Y:S01]  /*eac0*/  IMAD R76, R76, UR4, RZ ;  /* 0x000000044c4c7c24 */ /* 0x000fe2000f8e02ff */
[----:B------:R-:W5:Y:S01]  /*ead0*/  LD.E.128 R72, desc[UR40][R72.64] ;  /* 0x0000002848487980 */ /* 0x000f62000c101d00 */
[----:B------:R-:W-:Y:S01]  /*eae0*/  SHF.R.S32.HI R0, RZ, 0x1f, R77 ;  /* 0x0000001fff007819 */ /* 0x000fe2000001144d */
[----:B------:R-:W-:Y:S01]  /*eaf0*/  @!PT LDS RZ, [RZ] ;  /* 0x00000000fffff984 */ /* 0x000fe20000000800 */
[----:B------:R-:W-:Y:S01]  /*eb00*/  @!PT LDS RZ, [RZ] ;  /* 0x00000000fffff984 */ /* 0x000fe20000000800 */
[----:B------:R-:W-:Y:S01]  /*eb10*/  @!PT LDS RZ, [RZ] ;  /* 0x00000000fffff984 */ /* 0x000fe20000000800 */
[----:B------:R-:W-:Y:S01]  /*eb20*/  @!PT LDS RZ, [RZ] ;  /* 0x00000000fffff984 */ /* 0x000fe20000000800 */
[----:B------:R0:W-:Y:S06]  /*eb30*/  MEMBAR.ALL.CTA ;  /* 0x0000000000007992 */ /* 0x0001ec0000008000 */
[----:B0-----:R-:W0:Y:S01]  /*eb40*/  FENCE.VIEW.ASYNC.S ;  /* 0x00000000000073c6 */ /* 0x001e220000000000 */
[----:B------:R-:W-:-:S02]  /*eb50*/  IMAD R79, R3, UR5, R76 ;  /* 0x00000005034f7c24 */ /* 0x000fc4000f8e024c */
[----:B------:R-:W-:Y:S01]  /*eb60*/  IMAD.WIDE.U32 R20, R3, UR4, R20 ;  /* 0x0000000403147c25 */ /* 0x000fe2000f8e0014 */
[----:B------:R-:W-:-:S03]  /*eb70*/  ULDC.64 UR4, c[0x0][0xad8] ;  /* 0x0002b60000047ab9 */ /* 0x000fc60000000a00 */
[----:B------:R-:W-:Y:S02]  /*eb80*/  IMAD.IADD R21, R21, 0x1, R79 ;  /* 0x0000000115157824 */ /* 0x000fe400078e024f */
[----:B------:R-:W-:Y:S02]  /*eb90*/  IMAD R0, R0, UR4, RZ ;  /* 0x0000000400007c24 */ /* 0x000fe4000f8e02ff */
[----:B------:R-:W-:Y:S02]  /*eba0*/  IMAD R85, R219, 0x80, R228 ;  /* 0x00000080db557824 */ /* 0x000fe400078e02e4 */
[C---:B------:R-:W-:Y:S02]  /*ebb0*/  IMAD R79, R77.reuse, UR5, R0 ;  /* 0x000000054d4f7c24 */ /* 0x040fe4000f8e0200 */
[----:B------:R-:W-:Y:S01]  /*ebc0*/  IMAD.WIDE.U32 R20, R77, UR4, R20 ;  /* 0x000000044d147c25 */ /* 0x000fe2000f8e0014 */
[----:B------:R-:W-:Y:S01]  /*ebd0*/  ISETP.GE.AND P2, PT, R85, R78, PT ;  /* 0x0000004e5500720c */ /* 0x000fe20003f46270 */
[----:B------:R-:W-:-:S02]  /*ebe0*/  ULDC.64 UR4, c[0x0][0xa80] ;  /* 0x0002a00000047ab9 */ /* 0x000fc40000000a00 */
[----:B------:R-:W-:Y:S02]  /*ebf0*/  VIADD R0, R18, 0x22820 ;  /* 0x0002282012007836 */ /* 0x000fe40000000000 */
[----:B------:R-:W-:Y:S01]  /*ec00*/  IMAD.IADD R21, R21, 0x1, R79 ;  /* 0x0000000115157824 */ /* 0x000fe200078e024f */
[C---:B------:R-:W-:Y:S01]  /*ec10*/  LEA R79, P3, R20.reuse, UR4, 0x1 ;  /* 0x00000004144f7c11 */ /* 0x040fe2000f8608ff */
[----:B------:R-:W-:Y:S01]  /*ec20*/  VIADD R3, R85, 0x20 ;  /* 0x0000002055037836 */ /* 0x000fe20000000000 */
[----:B------:R-:W-:Y:S02]  /*ec30*/  PRMT R0, RZ, 0x654, R0 ;  /* 0x00000654ff007816 */ /* 0x000fe40000000000 */
[----:B------:R-:W-:Y:S02]  /*ec40*/  LEA.HI.X R84, R20, UR5, R21, 0x1, P3 ;  /* 0x0000000514547c11 */ /* 0x000fe400098f0c15 */
[----:B------:R-:W-:Y:S01]  /*ec50*/  ISETP.GE.AND P1, PT, R3, R78, PT ;  /* 0x0000004e0300720c */ /* 0x000fe20003f26270 */
[----:B------:R-:W-:Y:S01]  /*ec60*/  VIADD R3, R85, 0x40 ;  /* 0x0000004055037836 */ /* 0x000fe20000000000 */
[----:B0-----:R0:W-:Y:S01]  /*ec70*/  SYNCS.ARRIVE.TRANS64.RED.A1T0 RZ, [R0+URZ], RZ ;  /* 0x000000ff00ff79a7 */ /* 0x0011e2000810043f */
[----:B------:R1:W2:Y:S01]  /*ec80*/  SHFL.IDX PT, R82, R79, RZ, 0x181f ;  /* 0x00181fff4f527589 */ /* 0x0002a200000e0000 */
[----:B------:R-:W-:Y:S01]  /*ec90*/  BSSY B1, `(.L_x_732) ;  /* 0x0000019000017945 */ /* 0x000fe20003800000 */
[----:B------:R-:W-:-:S02]  /*eca0*/  SHF.R.S32.HI R86, RZ, 0x1f, R211 ;  /* 0x0000001fff567819 */ /* 0x000fc400000114d3 */
[----:B------:R-:W-:Y:S01]  /*ecb0*/  ISETP.GE.AND P0, PT, R3, R78, PT ;  /* 0x0000004e0300720c */ /* 0x000fe20003f06270 */
[----:B0-----:R1:W0:Y:S01]  /*ecc0*/  SHFL.IDX PT, R0, R84, RZ, 0x181f ;  /* 0x00181fff54007589 */ /* 0x00122200000e0000 */
[----:B------:R-:W-:Y:S02]  /*ecd0*/  SHF.R.S32.HI R87, RZ, 0x1f, R209 ;  /* 0x0000001fff577819 */ /* 0x000fe400000114d1 */
[----:B------:R-:W-:Y:S02]  /*ece0*/  SHF.R.S32.HI R88, RZ, 0x1f, R210 ;  /* 0x0000001fff587819 */ /* 0x000fe400000114d2 */
[----:B------:R-:W-:Y:S01]  /*ecf0*/  SHF.R.S32.HI R92, RZ, 0x1f, R205 ;  /* 0x0000001fff5c7819 */ /* 0x000fe200000114cd */
[----:B------:R-:W-:Y:S06]  /*ed00*/  @P2 BRA `(.L_x_733) ;  /* 0x0000000000442947 */ /* 0x000fec0003800000 */
[----:B------:R-:W-:Y:S02]  /*ed10*/  ULDC UR4, c[0x0][0xac8] ;  /* 0x0002b20000047ab9 */ /* 0x000fe40000000800 */
[----:B------:R-:W-:Y:S02]  /*ed20*/  ISETP.GE.AND P2, PT, R205, UR4, PT ;  /* 0x00000004cd007c0c */ /* 0x000fe4000bf46270 */
[----:B------:R-:W-:Y:S02]  /*ed30*/  ISETP.GE.AND P3, PT, R210, UR4, PT ;  /* 0x00000004d2007c0c */ /* 0x000fe4000bf66270 */
[----:B------:R-:W-:-:S09]  /*ed40*/  ISETP.GE.AND P4, PT, R209, UR4, PT ;  /* 0x00000004d1007c0c */ /* 0x000fd2000bf86270 */
[----:B--2---:R-:W-:-:S04]  /*ed50*/  @!P2 LEA R20, P5, R205, R82, 0x1 ;  /* 0x00000052cd14a211 */ /* 0x004fc800078a08ff */
[----:B0-----:R-:W-:Y:S02]  /*ed60*/  @!P2 LEA.HI.X R21, R205, R0, R92, 0x1, P5 ;  /* 0x00000000cd15a211 */ /* 0x001fe400028f0c5c */
[----:B------:R-:W-:-:S03]  /*ed70*/  ISETP.GE.AND P5, PT, R211, UR4, PT ;  /* 0x00000004d3007c0c */ /* 0x000fc6000bfa6270 */
[----:B-----5:R3:W-:Y:S01]  /*ed80*/  @!P2 ST.E.128 desc[UR40][R20.64], R4 ;  /* 0x000000041400a985 */ /* 0x0207e2000c101d28 */
[----:B------:R-:W-:-:S04]  /*ed90*/  @!P3 LEA R76, P2, R210, R82, 0x1 ;  /* 0x00000052d24cb211 */ /* 0x000fc800078408ff */
        /* <DEDUP_REMOVED lines=8> */
.L_x_733:
[----:B------:R-:W-:Y:S05]  /*ee20*/  BSYNC B1 ;  /* 0x0000000000017941 */ /* 0x000fea0003800000 */
.L_x_732:
[----:B0-----:R0:W4:Y:S01]  /*ee30*/  SHFL.IDX PT, R0, R84, 0x1, 0x181f ;  /* 0x00381f0054007f89 */ /* 0x00112200000e0000 */
[----:B------:R-:W-:Y:S03]  /*ee40*/  BSSY B1, `(.L_x_734) ;  /* 0x0000014000017945 */ /* 0x000fe60003800000 */
[----:B---3-5:R0:W3:Y:S01]  /*ee50*/  SHFL.IDX PT, R28, R79, 0x1, 0x181f ;  /* 0x00381f004f1c7f89 */ /* 0x0280e200000e0000 */
[----:B------:R-:W-:Y:S05]  /*ee60*/  @P1 BRA `(.L_x_735) ;  /* 0x0000000000441947 */ /* 0x000fea0003800000 */
[----:B------:R-:W-:Y:S02]  /*ee70*/  ULDC UR4, c[0x0][0xac8] ;  /* 0x0002b20000047ab9 */ /* 0x000fe40000000800 */
[----:B------:R-:W-:Y:S02]  /*ee80*/  ISETP.GE.AND P4, PT, R205, UR4, PT ;  /* 0x00000004cd007c0c */ /* 0x000fe4000bf86270 */
[----:B------:R-:W-:Y:S02]  /*ee90*/  ISETP.GE.AND P3, PT, R210, UR4, PT ;  /* 0x00000004d2007c0c */ /* 0x000fe4000bf66270 */
[----:B------:R-:W-:Y:S02]  /*eea0*/  ISETP.GE.AND P2, PT, R209, UR4, PT ;  /* 0x00000004d1007c0c */ /* 0x000fe4000bf46270 */
[----:B------:R-:W-:-:S07]  /*eeb0*/  ISETP.GE.AND P1, PT, R211, UR4, PT ;  /* 0x00000004d3007c0c */ /* 0x000fce000bf26270 */
[----:B---3--:R-:W-:-:S04]  /*eec0*/  @!P4 LEA R4, P5, R205, R28, 0x1 ;  /* 0x0000001ccd04c211 */ /* 0x008fc800078a08ff */
[----:B----4-:R-:W-:Y:S02]  /*eed0*/  @!P4 LEA.HI.X R5, R205, R0, R92, 0x1, P5 ;  /* 0x00000000cd05c211 */ /* 0x010fe400028f0c5c */
[----:B------:R-:W-:-:S03]  /*eee0*/  @!P3 LEA R6, P5, R210, R28, 0x1 ;  /* 0x0000001cd206b211 */ /* 0x000fc600078a08ff */
[----:B------:R3:W-:Y:S01]  /*eef0*/  @!P4 ST.E.128 desc[UR40][R4.64], R8 ;  /* 0x000000080400c985 */ /* 0x0007e2000c101d28 */
        /* <DEDUP_REMOVED lines=8> */
.L_x_735:
[----:B------:R-:W-:Y:S05]  /*ef80*/  BSYNC B1 ;  /* 0x0000000000017941 */ /* 0x000fea0003800000 */
.L_x_734:
[----:B----4-:R4:W0:Y:S01]  /*ef90*/  SHFL.IDX PT, R0, R84, 0x2, 0x181f ;  /* 0x00581f0054007f89 */ /* 0x01082200000e0000 */
[----:B------:R-:W-:Y:S03]  /*efa0*/  BSSY B1, `(.L_x_736) ;  /* 0x0000014000017945 */ /* 0x000fe60003800000 */
[----:B---3--:R4:W3:Y:S01]  /*efb0*/  SHFL.IDX PT, R10, R79, 0x2, 0x181f ;  /* 0x00581f004f0a7f89 */ /* 0x0088e200000e0000 */
[----:B------:R-:W-:Y:S05]  /*efc0*/  @P0 BRA `(.L_x_737) ;  /* 0x0000000000440947 */ /* 0x000fea0003800000 */
[----:B------:R-:W-:Y:S02]  /*efd0*/  ULDC UR4, c[0x0][0xac8] ;  /* 0x0002b20000047ab9 */ /* 0x000fe40000000800 */
[----:B------:R-:W-:Y:S02]  /*efe0*/  ISETP.GE.AND P3, PT, R205, UR4, PT ;  /* 0x00000004cd007c0c */ /* 0x000fe4000bf66270 */
[----:B------:R-:W-:Y:S02]  /*eff0*/  ISETP.GE.AND P2, PT, R210, UR4, PT ;  /* 0x00000004d2007c0c */ /* 0x000fe4000bf46270 */
[----:B------:R-:W-:Y:S02]  /*f000*/  ISETP.GE.AND P1, PT, R209, UR4, PT ;  /* 0x00000004d1007c0c */ /* 0x000fe4000bf26270 */
[----:B------:R-:W-:-:S07]  /*f010*/  ISETP.GE.AND P0, PT, R211, UR4, PT ;  /* 0x00000004d3007c0c */ /* 0x000fce000bf06270 */
[CC--:B---3--:R-:W-:Y:S02]  /*f020*/  @!P3 LEA R4, P5, R205.reuse, R10.reuse, 0x1 ;  /* 0x0000000acd04b211 */ /* 0x0c8fe400078a08ff */
[C---:B------:R-:W-:Y:S02]  /*f030*/  @!P2 LEA R6, P4, R210.reuse, R10, 0x1 ;  /* 0x0000000ad206a211 */ /* 0x040fe400078808ff */
[----:B0-----:R-:W-:Y:S02]  /*f040*/  @!P3 LEA.HI.X R5, R205, R0, R92, 0x1, P5 ;  /* 0x00000000cd05b211 */ /* 0x001fe400028f0c5c */
        /* <DEDUP_REMOVED lines=9> */
.L_x_737:
[----:B------:R-:W-:Y:S05]  /*f0e0*/  BSYNC B1 ;  /* 0x0000000000017941 */ /* 0x000fea0003800000 */
.L_x_736:
[----:B------:R-:W-:Y:S01]  /*f0f0*/  VIADD R3, R85, 0x60 ;  /* 0x0000006055037836 */ /* 0x000fe20000000000 */
[----:B01--4-:R-:W4:Y:S04]  /*f100*/  SHFL.IDX PT, R84, R84, 0x3, 0x181f ;  /* 0x00781f0054547f89 */ /* 0x013f2800000e0000 */
[----:B------:R-:W-:Y:S01]  /*f110*/  ISETP.GE.AND P0, PT, R3, R78, PT ;  /* 0x0000004e0300720c */ /* 0x000fe20003f06270 */
[----:B------:R0:W1:-:S12]  /*f120*/  SHFL.IDX PT, R0, R79, 0x3, 0x181f ;  /* 0x00781f004f007f89 */ /* 0x00005800000e0000 */
[----:B0-----:R-:W-:Y:S05]  /*f130*/  @P0 BRA `(.L_x_738) ;  /* 0x0000000c00e40947 */ /* 0x001fea0003800000 */
[----:B------:R-:W-:Y:S02]  /*f140*/  ULDC UR4, c[0x0][0xac8] ;  /* 0x0002b20000047ab9 */ /* 0x000fe40000000800 */
[----:B------:R-:W-:Y:S02]  /*f150*/  ISETP.GE.AND P3, PT, R205, UR4, PT ;  /* 0x00000004cd007c0c */ /* 0x000fe4000bf66270 */
[----:B------:R-:W-:Y:S02]  /*f160*/  ISETP.GE.AND P4, PT, R210, UR4, PT ;  /* 0x00000004d2007c0c */ /* 0x000fe4000bf86270 */
[----:B------:R-:W-:-:S09]  /*f170*/  ISETP.GE.AND P5, PT, R209, UR4, PT ;  /* 0x00000004d1007c0c */ /* 0x000fd2000bfa6270 */
[-C--:B-1----:R-:W-:Y:S02]  /*f180*/  @!P3 LEA R4, P0, R205, R0.reuse, 0x1 ;  /* 0x00000000cd04b211 */ /* 0x082fe400078008ff */
[CC--:B------:R-:W-:Y:S02]  /*f190*/  @!P4 LEA R6, P1, R210.reuse, R0.reuse, 0x1 ;  /* 0x00000000d206c211 */ /* 0x0c0fe400078208ff */
[----:B------:R-:W-:Y:S02]  /*f1a0*/  @!P5 LEA R8, P2, R209, R0, 0x1 ;  /* 0x00000000d108d211 */ /* 0x000fe400078408ff */
[-C--:B----4-:R-:W-:Y:S02]  /*f1b0*/  @!P3 LEA.HI.X R5, R205, R84.reuse, R92, 0x1, P0 ;  /* 0x00000054cd05b211 */ /* 0x090fe400000f0c5c */
[-C--:B------:R-:W-:Y:S02]  /*f1c0*/  @!P4 LEA.HI.X R7, R210, R84.reuse, R88, 0x1, P1 ;  /* 0x00000054d207c211 */ /* 0x080fe400008f0c58 */
[----:B------:R-:W-:Y:S01]  /*f1d0*/  @!P5 LEA.HI.X R9, R209, R84, R87, 0x1, P2 ;  /* 0x00000054d109d211 */ /* 0x000fe200010f0c57 */
[----:B------:R0:W-:Y:S01]  /*f1e0*/  @!P3 ST.E.128 desc[UR40][R4.64], R24 ;  /* 0x000000180400b985 */ /* 0x0001e2000c101d28 */
[----:B------:R-:W-:-:S03]  /*f1f0*/  ISETP.GE.AND P0, PT, R211, UR4, PT ;  /* 0x00000004d3007c0c */ /* 0x000fc6000bf06270 */
[----:B------:R0:W-:Y:S04]  /*f200*/  @!P4 ST.E.128 desc[UR40][R6.64], R40 ;  /* 0x000000280600c985 */ /* 0x0001e8000c101d28 */
[----:B------:R0:W-:Y:S06]  /*f210*/  @!P5 ST.E.128 desc[UR40][R8.64], R56 ;  /* 0x000000380800d985 */ /* 0x0001ec000c101d28 */
[----:B------:R-:W-:Y:S05]  /*f220*/  @P0 BRA `(.L_x_738) ;  /* 0x0000000c00a80947 */ /* 0x000fea0003800000 */
[----:B0-----:R-:W-:-:S04]  /*f230*/  LEA R4, P0, R211, R0, 0x1 ;  /* 0x00000000d3047211 */ /* 0x001fc800078008ff */
[----:B------:R-:W-:-:S05]  /*f240*/  LEA.HI.X R5, R211, R84, R86, 0x1, P0 ;  /* 0x00000054d3057211 */ /* 0x000fca00000f0c56 */
[----:B------:R0:W-:Y:S01]  /*f250*/  ST.E.128 desc[UR40][R4.64], R72 ;  /* 0x0000004804007985 */ /* 0x0001e2000c101d28 */
[----:B------:R-:W-:Y:S05]  /*f260*/  BRA `(.L_x_738) ;  /* 0x0000000c00987947 */ /* 0x000fea0003800000 */
.L_x_730:
[----:B------:R-:W-:Y:S01]  /*f270*/  ULDC.64 UR4, c[0x0][0xc00] ;  /* 0x0003000000047ab9 */ /* 0x000fe20000000a00 */
[----:B------:R-:W-:Y:S01]  /*f280*/  IMAD.MOV.U32 R0, RZ, RZ, RZ ;  /* 0x000000ffff007224 */ /* 0x000fe200078e00ff */
[----:B------:R-:W-:Y:S01]  /*f290*/  ISETP.NE.U32.AND P0, PT, RZ, UR4, PT ;  /* 0x00000004ff007c0c */ /* 0x000fe2000bf05070 */
[----:B------:R-:W2:Y:S01]  /*f2a0*/  LDC R21, c[0x0][0xbe8] ;  /* 0x0002fa00ff157b82 */ /* 0x000ea20000000800 */
[----:B------:R-:W-:Y:S02]  /*f2b0*/  IADD3 R4, P1, R214, UR4, RZ ;  /* 0x00000004d6047c10 */ /* 0x000fe4000ff3e0ff */
[----:B------:R-:W-:Y:S02]  /*f2c0*/  ISETP.NE.AND.EX P0, PT, RZ, UR5, PT, P0 ;  /* 0x00000005ff007c0c */ /* 0x000fe4000bf05300 */
[----:B------:R-:W-:Y:S01]  /*f2d0*/  IADD3.X R5, R215, UR5, RZ, P1, !PT ;  /* 0x00000005d7057c10 */ /* 0x000fe20008ffe4ff */
[----:B------:R-:W-:Y:S02]  /*f2e0*/  ULDC.64 UR4, c[0x0][0xc08] ;  /* 0x0003020000047ab9 */ /* 0x000fe40000000a00 */
[----:B------:R-:W-:-:S04]  /*f2f0*/  ISETP.NE.U32.AND P1, PT, RZ, UR4, PT ;  /* 0x00000004ff007c0c */ /* 0x000fc8000bf25070 */
[----:B------:R-:W-:-:S04]  /*f300*/  ISETP.NE.AND.EX P1, PT, RZ, UR5, PT, P1 ;  /* 0x00000005ff007c0c */ /* 0x000fc8000bf25310 */
[----:B------:R3:W5:Y:S01]  /*f310*/  @P0 LDG.E R0, desc[UR40][R4.64] ;  /* 0x0000002804000981 */ /* 0x000762000c1e1900 */
[----:B------:R-:W4:Y:S08]  /*f320*/  S2R R3, SR_TID.X ;  /* 0x0000000000037919 */ /* 0x000f300000002100 */
[----:B------:R-:W-:Y:S01]  /*f330*/  @P1 IADD3 R214, P2, R214, UR4, RZ ;  /* 0x00000004d6d61c10 */ /* 0x000fe2000ff5e0ff */
[----:B------:R-:W-:-:S02]  /*f340*/  ULDC UR4, c[0x0][0xa88] ;  /* 0x0002a20000047ab9 */ /* 0x000fc40000000800 */
[----:B------:R-:W-:Y:S01]  /*f350*/  IMAD.U32 R8, RZ, RZ, UR4 ;  /* 0x00000004ff087e24 */ /* 0x000fe2000f8e00ff */
[----:B------:R-:W-:-:S05]  /*f360*/  @P1 IADD3.X R215, R215, UR5, RZ, P2, !PT ;  /* 0x00000005d7d71c10 */ /* 0x000fca00097fe4ff */
[----:B------:R3:W5:Y:S01]  /*f370*/  @P1 LDG.E R8, desc[UR40][R214.64] ;  /* 0x00000028d6081981 */ /* 0x000762000c1e1900 */
[----:B--2---:R-:W-:-:S13]  /*f380*/  ISETP.NE.AND P2, PT, R21, 0x1, PT ;  /* 0x000000011500780c */ /* 0x004fda0003f45270 */
[----:B------:R-:W2:Y:S01]  /*f390*/  @P2 LDC R25, c[0x0][0xbec] ;  /* 0x0002fb00ff192b82 */ /* 0x000ea20000000800 */
[----:B----4-:R-:W-:-:S05]  /*f3a0*/  VIADD R3, R3, 0xffffff80 ;  /* 0xffffff8003037836 */ /* 0x010fca0000000000 */
[----:B------:R-:W-:Y:S01]  /*f3b0*/  ISETP.GE.AND P3, PT, R3, 0x80, PT ;  /* 0x000000800300780c */ /* 0x000fe20003f66270 */
[----:B---3--:R-:W-:-:S12]  /*f3c0*/  @P1 BRA `(.L_x_739) ;  /* 0x0000000000101947 */ /* 0x008fd80003800000 */
[----:B------:R-:W-:Y:S05]  /*f3d0*/  @!P0 BRA `(.L_x_739) ;  /* 0x00000000000c8947 */ /* 0x000fea0003800000 */
[----:B------:R-:W3:Y:S04]  /*f3e0*/  LDG.E R3, desc[UR40][R4.64] ;  /* 0x0000002804037981 */ /* 0x000ee8000c1e1900 */
[----:B-----5:R-:W3:Y:S02]  /*f3f0*/  LDG.E R8, desc[UR40][R4.64+0x4] ;  /* 0x0000042804087981 */ /* 0x020ee4000c1e1900 */
[----:B---3--:R-:W-:-:S07]  /*f400*/  IMAD.IADD R8, R8, 0x1, -R3 ;  /* 0x0000000108087824 */ /* 0x008fce00078e0a03 */
.L_x_739:
[----:B------:R-:W-:Y:S01]  /*f410*/  BSSY B1, `(.L_x_740) ;  /* 0x000002e000017945 */ /* 0x000fe20003800000 */
[----:B------:R-:W-:Y:S02]  /*f420*/  SHF.R.S32.HI R12, RZ, 0x1f, R213 ;  /* 0x0000001fff0c7819 */ /* 0x000fe400000114d5 */
[----:B------:R-:W-:Y:S02]  /*f430*/  SEL R13, R216, RZ, !P0 ;  /* 0x000000ffd80d7207 */ /* 0x000fe40004000000 */
[----:B------:R-:W-:Y:S02]  /*f440*/  SEL R229, R229, RZ, !P0 ;  /* 0x000000ffe5e57207 */ /* 0x000fe40004000000 */
[----:B-----5:R-:W-:Y:S01]  /*f450*/  SHF.R.S32.HI R11, RZ, 0x1f, R0 ;  /* 0x0000001fff0b7819 */ /* 0x020fe20000011400 */
[----:B------:R-:W-:Y:S06]  /*f460*/  @P3 BRA `(.L_x_741) ;  /* 0x0000000000a03947 */ /* 0x000fec0003800000 */
[----:B------:R-:W3:Y:S01]  /*f470*/  S2R R3, SR_TID.X ;  /* 0x0000000000037919 */ /* 0x000ee20000002100 */
[----:B------:R-:W4:Y:S02]  /*f480*/  LDC R14, c[0x0][0xbe8] ;  /* 0x0002fa00ff0e7b82 */ /* 0x000f240000000800 */
[----:B----4-:R-:W-:Y:S02]  /*f490*/  IMAD R4, R8, R14, RZ ;  /* 0x0000000e08047224 */ /* 0x010fe400078e02ff */
[----:B---3--:R-:W-:-:S04]  /*f4a0*/  IMAD R3, R219, 0x80, R3 ;  /* 0x00000080db037824 */ /* 0x008fc800078e0203 */
[----:B------:R-:W-:-:S05]  /*f4b0*/  VIADD R9, R3, 0xffffff80 ;  /* 0xffffff8003097836 */ /* 0x000fca0000000000 */
[----:B------:R-:W-:-:S13]  /*f4c0*/  ISETP.GE.AND P0, PT, R9, R4, PT ;  /* 0x000000040900720c */ /* 0x000fda0003f06270 */
[----:B------:R-:W-:Y:S05]  /*f4d0*/  @P0 BRA `(.L_x_741) ;  /* 0x0000000000840947 */ /* 0x000fea0003800000 */
[----:B------:R-:W-:Y:S01]  /*f4e0*/  ISETP.NE.AND P0, PT, R14, 0x1, PT ;  /* 0x000000010e00780c */ /* 0x000fe20003f05270 */
[----:B------:R-:W-:Y:S01]  /*f4f0*/  ULDC.64 UR4, c[0x0][0xb90] ;  /* 0x0002e40000047ab9 */ /* 0x000fe20000000a00 */
[----:B------:R-:W-:Y:S02]  /*f500*/  IMAD.MOV.U32 R4, RZ, RZ, R0 ;  /* 0x000000ffff047224 */ /* 0x000fe400078e0000 */
[----:B------:R-:W-:Y:S02]  /*f510*/  IMAD R10, R12, UR4, RZ ;  /* 0x000000040c0a7c24 */ /* 0x000fe4000f8e02ff */
[----:B------:R-:W-:Y:S02]  /*f520*/  IMAD.MOV.U32 R5, RZ, RZ, R11 ;  /* 0x000000ffff057224 */ /* 0x000fe400078e000b */
[----:B------:R-:W-:Y:S02]  /*f530*/  IMAD.MOV.U32 R3, RZ, RZ, R9 ;  /* 0x000000ffff037224 */ /* 0x000fe400078e0009 */
[----:B------:R-:W-:-:S03]  /*f540*/  IMAD.WIDE.U32 R4, R213, UR4, R4 ;  /* 0x00000004d5047c25 */ /* 0x000fc6000f8e0004 */
[----:B------:R-:W3:Y:S01]  /*f550*/  @P0 LDC R6, c[0x0][0xbec] ;  /* 0x0002fb00ff060b82 */ /* 0x000ee20000000800 */
[----:B------:R-:W-:Y:S01]  /*f560*/  IMAD R7, R213, UR5, R10 ;  /* 0x00000005d5077c24 */ /* 0x000fe2000f8e020a */
[----:B------:R-:W-:-:S03]  /*f570*/  ULDC.64 UR4, c[0x0][0xb98] ;  /* 0x0002e60000047ab9 */ /* 0x000fc60000000a00 */
[----:B------:R-:W-:-:S03]  /*f580*/  IMAD.IADD R5, R5, 0x1, R7 ;  /* 0x0000000105057824 */ /* 0x000fc600078e0207 */
[----:B------:R-:W4:Y:S01]  /*f590*/  @P0 LDC R15, c[0x0][0xbf0] ;  /* 0x0002fc00ff0f0b82 */ /* 0x000f220000000800 */
[----:B------:R-:W-:-:S04]  /*f5a0*/  IMAD.WIDE.U32 R4, R13, UR4, R4 ;  /* 0x000000040d047c25 */ /* 0x000fc8000f8e0004 */
[----:B---3--:R-:W-:-:S05]  /*f5b0*/  @P0 IMAD.HI.U32 R6, R9, R6, RZ ;  /* 0x0000000609060227 */ /* 0x008fca00078e00ff */
[----:B----4-:R-:W-:Y:S01]  /*f5c0*/  @P0 SHF.R.U32.HI R3, RZ, R15, R6 ;  /* 0x0000000fff030219 */ /* 0x010fe20000011606 */
[----:B------:R-:W-:-:S03]  /*f5d0*/  IMAD R6, R229, UR4, RZ ;  /* 0x00000004e5067c24 */ /* 0x000fc6000f8e02ff */
[----:B------:R-:W-:Y:S01]  /*f5e0*/  IADD3 R4, P0, R3, R4, RZ ;  /* 0x0000000403047210 */ /* 0x000fe20007f1e0ff */
[----:B------:R-:W-:Y:S02]  /*f5f0*/  IMAD.MOV R7, RZ, RZ, -R3 ;  /* 0x000000ffff077224 */ /* 0x000fe400078e0a03 */
[----:B------:R-:W-:Y:S01]  /*f600*/  IMAD R6, R13, UR5, R6 ;  /* 0x000000050d067c24 */ /* 0x000fe2000f8e0206 */
[----:B------:R-:W-:Y:S01]  /*f610*/  ULDC.64 UR4, c[0x0][0xb88] ;  /* 0x0002e20000047ab9 */ /* 0x000fe20000000a00 */
[----:B------:R-:W-:Y:S01]  /*f620*/  IMAD R7, R14, R7, R9 ;  /* 0x000000070e077224 */ /* 0x000fe200078e0209 */
[----:B------:R-:W-:-:S04]  /*f630*/  SHF.R.S32.HI R9, RZ, 0x1f, R3 ;  /* 0x0000001fff097819 */ /* 0x000fc80000011403 */
[----:B------:R-:W-:Y:S02]  /*f640*/  SHF.R.S32.HI R3, RZ, 0x1f, R7 ;  /* 0x0000001fff037819 */ /* 0x000fe40000011407 */
[----:B------:R-:W-:-:S03]  /*f650*/  IADD3.X R5, R9, R5, R6, P0, !PT ;  /* 0x0000000509057210 */ /* 0x000fc600007fe406 */
[----:B------:R-:W-:Y:S02]  /*f660*/  IMAD R6, R3, UR4, RZ ;  /* 0x0000000403067c24 */ /* 0x000fe4000f8e02ff */
[----:B------:R-:W-:-:S04]  /*f670*/  IMAD.WIDE.U32 R4, R7, UR4, R4 ;  /* 0x0000000407047c25 */ /* 0x000fc8000f8e0004 */
[----:B------:R-:W-:Y:S01]  /*f680*/  IMAD R3, R7, UR5, R6 ;  /* 0x0000000507037c24 */ /* 0x000fe2000f8e0206 */
[----:B------:R-:W-:Y:S02]  /*f690*/  ULDC.64 UR4, c[0x0][0xb50] ;  /* 0x0002d40000047ab9 */ /* 0x000fe40000000a00 */
[----:B------:R-:W-:Y:S01]  /*f6a0*/  LEA R6, P0, R4, UR4, 0x2 ;  /* 0x0000000404067c11 */ /* 0x000fe2000f8010ff */
[----:B------:R-:W-:-:S05]  /*f6b0*/  IMAD.IADD R3, R5, 0x1, R3 ;  /* 0x0000000105037824 */ /* 0x000fca00078e0203 */
[----:B------:R-:W-:Y:S01]  /*f6c0*/  LEA.HI.X R7, R4, UR5, R3, 0x2, P0 ;  /* 0x0000000504077c11 */ /* 0x000fe200080f1403 */
[----:B------:R-:W-:-:S05]  /*f6d0*/  IMAD.MOV.U32 R3, RZ, RZ, -0x800000 ;  /* 0xff800000ff037424 */ /* 0x000fca00078e00ff */
[----:B------:R3:W-:Y:S02]  /*f6e0*/  STG.E desc[UR40][R6.64], R3 ;  /* 0x0000000306007986 */ /* 0x0007e4000c101928 */
.L_x_741:
[----:B------:R-:W-:Y:S05]  /*f6f0*/  BSYNC B1 ;  /* 0x0000000000017941 */ /* 0x000fea0003800000 */
.L_x_740:
[----:B------:R-:W4:Y:S01]  /*f700*/  @P2 LDC R9, c[0x0][0xbf0] ;  /* 0x0002fc00ff092b82 */ /* 0x000f220000000800 */
[----:B------:R-:W-:Y:S01]  /*f710*/  ULDC.64 UR4, c[0x0][0xaa0] ;  /* 0x0002a80000047ab9 */ /* 0x000fe20000000a00 */
[----:B---3--:R-:W-:Y:S02]  /*f720*/  IMAD R6, R212, 0x20, R228 ;  /* 0x00000020d4067824 */ /* 0x008fe400078e02e4 */
[----:B------:R-:W-:Y:S02]  /*f730*/  IMAD R3, R11, UR4, RZ ;  /* 0x000000040b037c24 */ /* 0x000fe4000f8e02ff */
[----:B------:R-:W-:-:S04]  /*f740*/  IMAD.WIDE.U32 R4, R0, UR4, RZ ;  /* 0x0000000400047c25 */ /* 0x000fc8000f8e00ff */
[----:B------:R-:W-:Y:S01]  /*f750*/  IMAD R3, R0, UR5, R3 ;  /* 0x0000000500037c24 */ /* 0x000fe2000f8e0203 */
[----:B------:R-:W-:Y:S01]  /*f760*/  ULDC.64 UR4, c[0x0][0xae8] ;  /* 0x0002ba0000047ab9 */ /* 0x000fe20000000a00 */
[----:B------:R-:W-:Y:S02]  /*f770*/  IMAD R10, R219, 0x80, R6 ;  /* 0x00000080db0a7824 */ /* 0x000fe400078e0206 */
[----:B------:R-:W-:Y:S02]  /*f780*/  IMAD R0, R12, UR4, RZ ;  /* 0x000000040c007c24 */ /* 0x000fe4000f8e02ff */
[----:B------:R-:W-:Y:S02]  /*f790*/  IMAD.IADD R5, R5, 0x1, R3 ;  /* 0x0000000105057824 */ /* 0x000fe400078e0203 */
[----:B------:R-:W-:Y:S02]  /*f7a0*/  IMAD R7, R213, UR5, R0 ;  /* 0x00000005d5077c24 */ /* 0x000fe4000f8e0200 */
[----:B--2---:R-:W-:-:S04]  /*f7b0*/  @P2 IMAD.HI.U32 R0, R10, R25, RZ ;  /* 0x000000190a002227 */ /* 0x004fc800078e00ff */
[----:B------:R-:W-:Y:S01]  /*f7c0*/  IMAD.WIDE.U32 R4, R213, UR4, R4 ;  /* 0x00000004d5047c25 */ /* 0x000fe2000f8e0004 */
[----:B------:R-:W-:-:S03]  /*f7d0*/  ULDC.64 UR4, c[0x0][0xaf0] ;  /* 0x0002bc0000047ab9 */ /* 0x000fc60000000a00 */
[----:B------:R-:W-:Y:S01]  /*f7e0*/  IMAD.MOV.U32 R3, RZ, RZ, R10 ;  /* 0x000000ffff037224 */ /* 0x000fe200078e000a */
[----:B----4-:R-:W-:Y:S01]  /*f7f0*/  @P2 SHF.R.U32.HI R3, RZ, R9, R0 ;  /* 0x00000009ff032219 */ /* 0x010fe20000011600 */
[----:B------:R-:W-:Y:S02]  /*f800*/  IMAD.IADD R5, R5, 0x1, R7 ;  /* 0x0000000105057824 */ /* 0x000fe400078e0207 */
[----:B------:R-:W-:Y:S01]  /*f810*/  IMAD R6, R229, UR4, RZ ;  /* 0x00000004e5067c24 */ /* 0x000fe2000f8e02ff */
[--C-:B------:R-:W-:Y:S01]  /*f820*/  SHF.R.S32.HI R0, RZ, 0x1f, R3.reuse ;  /* 0x0000001fff007819 */ /* 0x100fe20000011403 */
[----:B------:R-:W-:Y:S02]  /*f830*/  IMAD.MOV R7, RZ, RZ, -R3 ;  /* 0x000000ffff077224 */ /* 0x000fe400078e0a03 */
[C---:B------:R-:W-:Y:S02]  /*f840*/  IMAD R9, R13.reuse, UR5, R6 ;  /* 0x000000050d097c24 */ /* 0x040fe4000f8e0206 */
[----:B------:R-:W-:Y:S01]  /*f850*/  IMAD.WIDE.U32 R4, R13, UR4, R4 ;  /* 0x000000040d047c25 */ /* 0x000fe2000f8e0004 */
[----:B------:R-:W-:-:S03]  /*f860*/  ULDC.64 UR4, c[0x0][0xae0] ;  /* 0x0002b80000047ab9 */ /* 0x000fc60000000a00 */
[----:B------:R-:W-:Y:S02]  /*f870*/  IMAD R7, R21, R7, R10 ;  /* 0x0000000715077224 */ /* 0x000fe400078e020a */
[----:B------:R-:W-:Y:S02]  /*f880*/  IMAD R6, R0, UR4, RZ ;  /* 0x0000000400067c24 */ /* 0x000fe4000f8e02ff */
[----:B------:R-:W-:Y:S01]  /*f890*/  IMAD.IADD R5, R5, 0x1, R9 ;  /* 0x0000000105057824 */ /* 0x000fe200078e0209 */
[----:B------:R-:W-:Y:S01]  /*f8a0*/  SHF.R.S32.HI R0, RZ, 0x1f, R7 ;  /* 0x0000001fff007819 */ /* 0x000fe20000011407 */
[C---:B------:R-:W-:Y:S02]  /*f8b0*/  IMAD R9, R3.reuse, UR5, R6 ;  /* 0x0000000503097c24 */ /* 0x040fe4000f8e0206 */
[----:B------:R-:W-:Y:S01]  /*f8c0*/  IMAD.WIDE.U32 R4, R3, UR4, R4 ;  /* 0x0000000403047c25 */ /* 0x000fe2000f8e0004 */
[----:B------:R-:W-:-:S03]  /*f8d0*/  ULDC.64 UR4, c[0x0][0xad8] ;  /* 0x0002b60000047ab9 */ /* 0x000fc60000000a00 */
[----:B------:R-:W-:Y:S02]  /*f8e0*/  IMAD R0, R0, UR4, RZ ;  /* 0x0000000400007c24 */ /* 0x000fe4000f8e02ff */
[----:B------:R-:W-:Y:S02]  /*f8f0*/  IMAD.IADD R5, R5, 0x1, R9 ;  /* 0x0000000105057824 */ /* 0x000fe400078e0209 */
[C---:B------:R-:W-:Y:S02]  /*f900*/  IMAD R3, R7.reuse, UR5, R0 ;  /* 0x0000000507037c24 */ /* 0x040fe4000f8e0200 */
[----:B------:R-:W-:Y:S01]  /*f910*/  IMAD.WIDE.U32 R4, R7, UR4, R4 ;  /* 0x0000000407047c25 */ /* 0x000fe2000f8e0004 */
[----:B------:R-:W-:-:S03]  /*f920*/  ULDC.64 UR4, c[0x0][0xa80] ;  /* 0x0002a00000047ab9 */ /* 0x000fc60000000a00 */
[----:B------:R-:W-:Y:S01]  /*f930*/  IMAD.IADD R5, R5, 0x1, R3 ;  /* 0x0000000105057824 */ /* 0x000fe200078e0203 */
[----:B------:R-:W-:Y:S01]  /*f940*/  LEA R3, P0, R4, UR4, 0x1 ;  /* 0x0000000404037c11 */ /* 0x000fe2000f8008ff */
[----:B------:R-:W-:-:S03]  /*f950*/  UMOV UR4, 0xffffffff ;  /* 0xffffffff00047882 */ /* 0x000fc60000000000 */
[----:B------:R-:W-:Y:S01]  /*f960*/  LEA.HI.X R4, R4, UR5, R5, 0x1, P0 ;  /* 0x0000000504047c11 */ /* 0x000fe200080f0c05 */
[----:B------:R-:W-:Y:S08]  /*f970*/  BRA.DIV UR4, `(.L_x_742) ;  /* 0x0000008604007947 */ /* 0x000ff0000b800000 */
[----:B------:R2:W3:Y:S04]  /*f980*/  SHFL.IDX PT, R0, R4, RZ, 0x181f ;  /* 0x00181fff04007589 */ /* 0x0004e800000e0000 */
[----:B------:R2:W4:Y:S02]  /*f990*/  SHFL.IDX PT, R14, R3, RZ, 0x181f ;  /* 0x00181fff030e7589 */ /* 0x00052400000e0000 */
.L_x_936:
[----:B------:R-:W-:Y:S01]  /*f9a0*/  IMAD R8, R8, R21, RZ ;  /* 0x0000001508087224 */ /* 0x000fe200078e02ff */
[----:B------:R-:W-:Y:S01]  /*f9b0*/  BSSY B1, `(.L_x_743) ;  /* 0x0000019000017945 */ /* 0x000fe20003800000 */
[----:B------:R-:W-:-:S05]  /*f9c0*/  IMAD R7, R219, 0x80, R228 ;  /* 0x00000080db077824 */ /* 0x000fca00078e02e4 */
[----:B------:R-:W-:-:S13]  /*f9d0*/  ISETP.GE.AND P0, PT, R7, R8, PT ;  /* 0x000000080700720c */ /* 0x000fda0003f06270 */
[----:B------:R-:W-:Y:S05]  /*f9e0*/  @P0 BRA `(.L_x_744) ;  /* 0x0000000000540947 */ /* 0x000fea0003800000 */
[----:B------:R-:W-:Y:S01]  /*f9f0*/  ULDC UR4, c[0x0][0xac8] ;  /* 0x0002b20000047ab9 */ /* 0x000fe20000000800 */
[----:B------:R-:W-:Y:S02]  /*fa00*/  SHF.R.S32.HI R5, RZ, 0x1f, R205 ;  /* 0x0000001fff057819 */ /* 0x000fe400000114cd */
[----:B------:R-:W-:Y:S02]  /*fa10*/  ISETP.GE.AND P3, PT, R205, UR4, PT ;  /* 0x00000004cd007c0c */ /* 0x000fe4000bf66270 */
[----:B------:R-:W-:Y:S02]  /*fa20*/  ISETP.GE.AND P2, PT, R210, UR4, PT ;  /* 0x00000004d2007c0c */ /* 0x000fe4000bf46270 */
[----:B------:R-:W-:Y:S02]  /*fa30*/  ISETP.GE.AND P1, PT, R209, UR4, PT ;  /* 0x00000004d1007c0c */ /* 0x000fe4000bf26270 */
[----:B------:R-:W-:Y:S02]  /*fa40*/  ISETP.GE.AND P0, PT, R211, UR4, PT ;  /* 0x00000004d3007c0c */ /* 0x000fe4000bf06270 */
[----:B------:R-:W-:-:S02]  /*fa50*/  SHF.R.S32.HI R9, RZ, 0x1f, R210 ;  /* 0x0000001fff097819 */ /* 0x000fc400000114d2 */
[----:B------:R-:W-:-:S03]  /*fa60*/  SHF.R.S32.HI R6, RZ, 0x1f, R209 ;  /* 0x0000001fff067819 */ /* 0x000fc600000114d1 */
[CC--:B----4-:R-:W-:Y:S02]  /*fa70*/  @!P3 LEA R10, P5, R205.reuse, R14.reuse, 0x1 ;  /* 0x0000000ecd0ab211 */ /* 0x0d0fe400078a08ff */
[C---:B------:R-:W-:Y:S02]  /*fa80*/  @!P2 LEA R12, P4, R210.reuse, R14, 0x1 ;  /* 0x0000000ed20ca211 */ /* 0x040fe400078808ff */
[----:B---3--:R-:W-:Y:S02]  /*fa90*/  @!P3 LEA.HI.X R11, R205, R0, R5, 0x1, P5 ;  /* 0x00000000cd0bb211 */ /* 0x008fe400028f0c05 */
[----:B------:R-:W-:Y:S02]  /*faa0*/  @!P1 LEA R20, P5, R209, R14, 0x1 ;  /* 0x0000000ed1149211 */ /* 0x000fe400078a08ff */
[----:B------:R-:W-:Y:S01]  /*fab0*/  @!P2 LEA.HI.X R13, R210, R0, R9, 0x1, P4 ;  /* 0x00000000d20da211 */ /* 0x000fe200020f0c09 */
[----:B------:R3:W-:Y:S01]  /*fac0*/  @!P3 ST.E.128 desc[UR40][R10.64], RZ ;  /* 0x000000ff0a00b985 */ /* 0x0007e2000c101d28 */
[----:B------:R-:W-:-:S02]  /*fad0*/  SHF.R.S32.HI R5, RZ, 0x1f, R211 ;  /* 0x0000001fff057819 */ /* 0x000fc400000114d3 */
[----:B------:R-:W-:Y:S01]  /*fae0*/  @!P0 LEA R14, P4, R211, R14, 0x1 ;  /* 0x0000000ed30e8211 */ /* 0x000fe200078808ff */
[----:B------:R3:W-:Y:S01]  /*faf0*/  @!P2 ST.E.128 desc[UR40][R12.64], RZ ;  /* 0x000000ff0c00a985 */ /* 0x0007e2000c101d28 */
[-C--:B------:R-:W-:Y:S02]  /*fb00*/  @!P1 LEA.HI.X R21, R209, R0.reuse, R6, 0x1, P5 ;  /* 0x00000000d1159211 */ /* 0x080fe400028f0c06 */
[----:B------:R-:W-:-:S03]  /*fb10*/  @!P0 LEA.HI.X R15, R211, R0, R5, 0x1, P4 ;  /* 0x00000000d30f8211 */ /* 0x000fc600020f0c05 */
[----:B------:R3:W-:Y:S04]  /*fb20*/  @!P1 ST.E.128 desc[UR40][R20.64], RZ ;  /* 0x000000ff14009985 */ /* 0x0007e8000c101d28 */
[----:B------:R3:W-:Y:S02]  /*fb30*/  @!P0 ST.E.128 desc[UR40][R14.64], RZ ;  /* 0x000000ff0e008985 */ /* 0x0007e4000c101d28 */
.L_x_744:
[----:B------:R-:W-:Y:S05]  /*fb40*/  BSYNC B1 ;  /* 0x0000000000017941 */ /* 0x000fea0003800000 */
.L_x_743:
[----:B------:R-:W-:-:S03]  /*fb50*/  UMOV UR4, 0xffffffff ;  /* 0xffffffff00047882 */ /* 0x000fc60000000000 */
[----:B------:R-:W-:Y:S05]  /*fb60*/  BRA.DIV UR4, `(.L_x_745) ;  /* 0x0000008204b87947 */ /* 0x000fea000b800000 */
[----:B---3--:R3:W0:Y:S04]  /*fb70*/  SHFL.IDX PT, R0, R4, 0x1, 0x181f ;  /* 0x00381f0004007f89 */ /* 0x00862800000e0000 */
[----:B----4-:R3:W4:Y:S02]  /*fb80*/  SHFL.IDX PT, R14, R3, 0x1, 0x181f ;  /* 0x00381f00030e7f89 */ /* 0x01072400000e0000 */
.L_x_940:
[----:B------:R-:W-:Y:S01]  /*fb90*/  VIADD R5, R7, 0x20 ;  /* 0x0000002007057836 */ /* 0x000fe20000000000 */
[----:B------:R-:W-:Y:S04]  /*fba0*/  BSSY B1, `(.L_x_746) ;  /* 0x0000018000017945 */ /* 0x000fe80003800000 */
        /* <DEDUP_REMOVED lines=12> */
[----:B0-----:R-:W-:Y:S02]  /*fc70*/  @!P3 LEA.HI.X R11, R205, R0, R6, 0x1, P5 ;  /* 0x00000000cd0bb211 */ /* 0x001fe400028f0c06 */
        /* <DEDUP_REMOVED lines=10> */
.L_x_747:
[----:B------:R-:W-:Y:S05]  /*fd20*/  BSYNC B1 ;  /* 0x0000000000017941 */ /* 0x000fea0003800000 */
.L_x_746:
[----:B------:R-:W-:-:S03]  /*fd30*/  UMOV UR4, 0xffffffff ;  /* 0xffffffff00047882 */ /* 0x000fc60000000000 */
[----:B------:R-:W-:Y:S05]  /*fd40*/  BRA.DIV UR4, `(.L_x_748) ;  /* 0x0000008204887947 */ /* 0x000fea000b800000 */
[----:B0-----:R0:W0:Y:S04]  /*fd50*/  SHFL.IDX PT, R0, R4, 0x2, 0x181f ;  /* 0x00581f0004007f89 */ /* 0x00102800000e0000 */
[----:B----4-:R4:W0:Y:S02]  /*fd60*/  SHFL.IDX PT, R14, R3, 0x2, 0x181f ;  /* 0x00581f00030e7f89 */ /* 0x01082400000e0000 */
.L_x_944:
        /* <DEDUP_REMOVED lines=12> */
[CC--:B0-----:R-:W-:Y:S02]  /*fe30*/  @!P3 LEA R10, P5, R205.reuse, R14.reuse, 0x1 ;  /* 0x0000000ecd0ab211 */ /* 0x0c1fe400078a08ff */
[C---:B------:R-:W-:Y:S02]  /*fe40*/  @!P2 LEA R12, P4, R210.reuse, R14, 0x1 ;  /* 0x0000000ed20ca211 */ /* 0x040fe400078808ff */
[----:B------:R-:W-:Y:S02]  /*fe50*/  @!P3 LEA.HI.X R11, R205, R0, R6, 0x1, P5 ;  /* 0x00000000cd0bb211 */ /* 0x000fe400028f0c06 */
        /* <DEDUP_REMOVED lines=10> */
.L_x_750:
[----:B------:R-:W-:Y:S05]  /*ff00*/  BSYNC B1 ;  /* 0x0000000000017941 */ /* 0x000fea0003800000 */
.L_x_749:
[----:B------:R-:W-:-:S03]  /*ff10*/  UMOV UR4, 0xffffffff ;  /* 0xffffffff00047882 */ /* 0x000fc60000000000 */
[----:B------:R-:W-:Y:S05]  /*ff20*/  BRA.DIV UR4, `(.L_x_751) ;  /* 0x0000008204587947 */ /* 0x000fea000b800000 */
[----:B0-----:R0:W0:Y:S04]  /*ff30*/  SHFL.IDX PT, R0, R4, 0x3, 0x181f ;  /* 0x00781f0004007f89 */ /* 0x00102800000e0000 */
[----:B------:R0:W0:Y:S02]  /*ff40*/  SHFL.IDX PT, R14, R3, 0x3, 0x181f ;  /* 0x00781f00030e7f89 */ /* 0x00002400000e0000 */
.L_x_948:
[----:B0-234-:R-:W-:-:S05]  /*ff50*/  VIADD R3, R7, 0x60 ;  /* 0x0000006007037836 */ /* 0x01dfca0000000000 */
        /* <DEDUP_REMOVED lines=9> */
[----:B------:R-:W-:Y:S02]  /*fff0*/  SHF.R.S32.HI R11, RZ, 0x1f, R209 ;  /* 0x0000001fff0b7819 */ /* 0x000fe400000114d1 */
[----:B------:R-:W-:Y:S02]  /*10000*/  SHF.R.S32.HI R10, RZ, 0x1f, R211 ;  /* 0x0000001fff0a7819 */ /* 0x000fe400000114d3 */
[CC--:B------:R-:W-:Y:S02]  /*10010*/  @!P3 LEA R4, P5, R205.reuse, R14.reuse, 0x1 ;  /* 0x0000000ecd04b211 */ /* 0x0c0fe400078a08ff */
[----:B------:R-:W-:Y:S02]  /*10020*/  @!P2 LEA R6, P4, R210, R14, 0x1 ;  /* 0x0000000ed206a211 */ /* 0x000fe400078808ff */
[----:B------:R-:W-:Y:S02]  /*10030*/  @!P3 LEA.HI.X R5, R205, R0, R9, 0x1, P5 ;  /* 0x00000000cd05b211 */ /* 0x000fe400028f0c09 */
[----:B------:R-:W-:-:S02]  /*10040*/  @!P1 LEA R8, P5, R209, R14, 0x1 ;  /* 0x0000000ed1089211 */ /* 0x000fc400078a08ff */
[----:B------:R-:W-:Y:S01]  /*10050*/  @!P2 LEA.HI.X R7, R210, R0, R12, 0x1, P4 ;  /* 0x00000000d207a211 */ /* 0x000fe200020f0c0c */
[----:B------:R0:W-:Y:S01]  /*10060*/  @!P3 ST.E.128 desc[UR40][R4.64], RZ ;  /* 0x000000ff0400b985 */ /* 0x0001e2000c101d28 */
[----:B------:R-:W-:Y:S02]  /*10070*/  @!P0 LEA R14, P4, R211, R14, 0x1 ;  /* 0x0000000ed30e8211 */ /* 0x000fe400078808ff */
[-C--:B------:R-:W-:Y:S01]  /*10080*/  @!P1 LEA.HI.X R9, R209, R0.reuse, R11, 0x1, P5 ;  /* 0x00000000d1099211 */ /* 0x080fe200028f0c0b */
[----:B------:R0:W-:Y:S01]  /*10090*/  @!P2 ST.E.128 desc[UR40][R6.64], RZ ;  /* 0x000000ff0600a985 */ /* 0x0001e2000c101d28 */
[----:B------:R-:W-:-:S03]  /*100a0*/  @!P0 LEA.HI.X R15, R211, R0, R10, 0x1, P4 ;  /* 0x00000000d30f8211 */ /* 0x000fc600020f0c0a */
[----:B------:R0:W-:Y:S04]  /*100b0*/  @!P1 ST.E.128 desc[UR40][R8.64], RZ ;  /* 0x000000ff08009985 */ /* 0x0001e8000c101d28 */
[----:B------:R0:W-:Y:S02]  /*100c0*/  @!P0 ST.E.128 desc[UR40][R14.64], RZ ;  /* 0x000000ff0e008985 */ /* 0x0001e4000c101d28 */
.L_x_738:
[----:B------:R-:W-:Y:S05]  /*100d0*/  BSYNC B0 ;  /* 0x0000000000007941 */ /* 0x000fea0003800000 */
.L_x_729:
[----:B------:R-:W-:Y:S02]  /*100e0*/  ULDC UR4, c[0x0][0xc3c] ;  /* 0x00030f0000047ab9 */ /* 0x000fe40000000800 */
[----:B-1----:R-:W-:-:S13]  /*100f0*/  ISETP.GE.AND P0, PT, R91, UR4, PT ;  /* 0x000000045b007c0c */ /* 0x002fda000bf06270 */
[----:B------:R-:W-:Y:S05]  /*10100*/  @!P0 BRA `(.L_x_752) ;  /* 0xffffff0c00d08947 */ /* 0x000fea000383ffff */
[----:B------:R-:W-:Y:S05]  /*10110*/  BRA `(.L_x_619) ;  /* 0x0000007400407947 */ /* 0x000fea0003800000 */
.L_x_617:
[----:B------:R-:W-:-:S08]  /*10120*/  NOP ;  /* 0x0000000000007918 */ /* 0x000fd00000000000 */
[----:B--2---:R-:W0:-:S00]  /*10130*/  USETMAXREG.DEALLOC.CTAPOOL 0x18 ;  /* 0x00000018000079c8 */ /* 0x004e0000080e0500 */
[----:B0-----:R-:W2:Y:S01]  /*10140*/  LDL.LU R2, [R1+0x1c] ;  /* 0x00001c0001027983 */ /* 0x001ea20000300800 */
[----:B------:R-:W-:-:S06]  /*10150*/  LOP3.LUT R0, R0, 0x3, RZ, 0xc0, !PT ;  /* 0x0000000300007812 */ /* 0x000fcc00078ec0ff */
[----:B------:R-:W0:Y:S02]  /*10160*/  SHFL.IDX PT, R0, R0, RZ, 0x1f ;  /* 0x00001fff00007589 */ /* 0x000e2400000e0000 */
[----:B0-----:R-:W-:Y:S01]  /*10170*/  ISETP.NE.AND P0, PT, R0, RZ, PT ;  /* 0x000000ff0000720c */ /* 0x001fe20003f05270 */
[----:B------:R-:W-:Y:S01]  /*10180*/  IMAD.MOV.U32 R0, RZ, RZ, RZ ;  /* 0x000000ffff007224 */ /* 0x000fe200078e00ff */
[----:B--2---:R-:W-:-:S11]  /*10190*/  LOP3.LUT R2, R2, 0xfffffffd, RZ, 0xc0, !PT ;  /* 0xfffffffd02027812 */ /* 0x004fd600078ec0ff */
[----:B------:R-:W-:-:S05]  /*101a0*/  @P0 LOP3.LUT R2, R2, 0x2, RZ, 0xfc, !PT ;  /* 0x0000000202020812 */ /* 0x000fca00078efcff */
[----:B------:R0:W-:Y:S01]  /*101b0*/  STL [R1+0x1c], R2 ;  /* 0x00001c0201007387 */ /* 0x0001e20000100800 */
        /* <DEDUP_REMOVED lines=8> */
.L_x_753:
        /* <DEDUP_REMOVED lines=42> */
.L_x_759:
        /* <DEDUP_REMOVED lines=12> */
.L_x_758:
[----:B------:R-:W-:Y:S05]  /*105a0*/  BSYNC B0 ;  /* 0x0000000000007941 */ /* 0x000fea0003800000 */
.L_x_757:
        /* <DEDUP_REMOVED lines=22> */
.L_x_755:
        /* <DEDUP_REMOVED lines=16> */
.L_x_760:
[----:B-1----:R-:W-:Y:S01]  /*10810*/  IMAD R16, R16, UR5, R7 ;  /* 0x0000000510107c24 */ /* 0x002fe2000f8e0207 */
[----:B------:R-:W-:Y:S01]  /*10820*/  IABS R6, R0 ;  /* 0x0000000000067213 */ /* 0x000fe20000000000 */
[----:B------:R-:W-:Y:S02]  /*10830*/  IMAD R7, R11, R4, RZ ;  /* 0x000000040b077224 */ /* 0x000fe400078e02ff */
[----:B0-----:R-:W-:Y:S01]  /*10840*/  IMAD.MOV.U32 R2, RZ, RZ, RZ ;  /* 0x000000ffff027224 */ /* 0x001fe200078e00ff */
[----:B------:R-:W-:Y:S01]  /*10850*/  IADD3 R17, -R16, UR6, RZ ;  /* 0x0000000610117c10 */ /* 0x000fe2000fffe1ff */
[----:B------:R-:W-:Y:S02]  /*10860*/  IMAD.MOV R6, RZ, RZ, -R6 ;  /* 0x000000ffff067224 */ /* 0x000fe400078e0a06 */
[----:B------:R-:W-:Y:S01]  /*10870*/  IMAD.HI.U32 R2, R3, R7, R2 ;  /* 0x0000000703027227 */ /* 0x000fe200078e0002 */
[----:B------:R-:W-:-:S03]  /*10880*/  IABS R3, R17 ;  /* 0x0000001100037213 */ /* 0x000fc60000000000 */
[----:B------:R-:W-:Y:S02]  /*10890*/  VIADD R19, R19, UR4 ;  /* 0x0000000413137c36 */ /* 0x000fe40008000000 */
        /* <DEDUP_REMOVED lines=16> */
.L_x_756:
[----:B------:R-:W-:Y:S02]  /*109a0*/  IMAD.MOV.U32 R17, RZ, RZ, RZ ;  /* 0x000000ffff117224 */ /* 0x000fe400078e00ff */
[----:B------:R-:W-:Y:S02]  /*109b0*/  IMAD.U32 R16, RZ, RZ, UR6 ;  /* 0x00000006ff107e24 */ /* 0x000fe4000f8e00ff */
[----:B------:R-:W-:-:S07]  /*109c0*/  IMAD.MOV.U32 R18, RZ, RZ, RZ ;  /* 0x000000ffff127224 */ /* 0x000fce00078e00ff */
.L_x_761:
[----:B------:R-:W-:-:S13]  /*109d0*/  ISETP.NE.AND P0, PT, R5, RZ, PT ;  /* 0x000000ff0500720c */ /* 0x000fda0003f05270 */
[----:B------:R-:W0:Y:S01]  /*109e0*/  @!P0 S2R R3, SR_CgaCtaId ;  /* 0x0000000000038919 */ /* 0x000e220000008800 */
[----:B------:R-:W-:-:S04]  /*109f0*/  @!P0 MOV R0, 0x400 ;  /* 0x0000040000008802 */ /* 0x000fc80000000f00 */
[----:B0-----:R-:W-:-:S05]  /*10a00*/  @!P0 LEA R0, R3, R0, 0x18 ;  /* 0x0000000003008211 */ /* 0x001fca00078ec0ff */
[----:B------:R2:W-:Y:S01]  /*10a10*/  @!P0 STS.128 [R0+0x228d0], R16 ;  /* 0x0228d01000008388 */ /* 0x0005e20000000c00 */
[----:B------:R-:W-:Y:S06]  /*10a20*/  BAR.ARV 0x5, 0x180 ;  /* 0x0146000000007b1d */ /* 0x000fec0000002000 */
.L_x_754:
        /* <DEDUP_REMOVED lines=11> */
[----:B------:R-:W-:Y:S01]  /*10ae0*/  ULDC.64 UR38, c[0x0][0x198] ;  /* 0x0000660000267ab9 */ /* 0x000fe20000000a00 */
[----:B------:R-:W-:Y:S01]  /*10af0*/  ULDC UR36, c[0x0][0xc] ;  /* 0x0000030000247ab9 */ /* 0x000fe20000000800 */
        /* <DEDUP_REMOVED lines=17> */
[----:B------:R0:W-:Y:S04]  /*10c10*/  STL [R1+0xc], RZ ;  /* 0x00000cff01007387 */ /* 0x0001e80000100800 */
[----:B------:R0:W-:Y:S04]  /*10c20*/  STL [R1+0x18], R0 ;  /* 0x0000180001007387 */ /* 0x0001e80000100800 */
[----:B------:R0:W-:Y:S02]  /*10c30*/  STL [R1+0x3c], RZ ;  /* 0x00003cff01007387 */ /* 0x0001e40000100800 */
.L_x_902:
[----:B0-2---:R-:W0:Y:S02]  /*10c40*/  LDC.64 R2, c[0x0][0xc88] ;  /* 0x00032200ff027b82 */ /* 0x005e240000000a00 */
[----:B0-----:R-:W-:-:S05]  /*10c50*/  IMAD.WIDE R2, R19, 0x4, R2 ;  /* 0x0000000413027825 */ /* 0x001fca00078e0202 */
[----:B------:R-:W2:Y:S01]  /*10c60*/  LDG.E R15, desc[UR40][R2.64] ;  /* 0x00000028020f7981 */ /* 0x000ea2000c1e1900 */
[----:B------:R-:W-:Y:S05]  /*10c70*/  YIELD ;  /* 0x0000000000007946 */ /* 0x000fea0003800000 */
[----:B------:R-:W-:Y:S01]  /*10c80*/  ULDC.64 UR4, c[0x0][0xa28] ;  /* 0x00028a0000047ab9 */ /* 0x000fe20000000a00 */
[----:B---3--:R-:W-:Y:S01]  /*10c90*/  IMAD.MOV.U32 R0, RZ, RZ, RZ ;  /* 0x000000ffff007224 */ /* 0x008fe200078e00ff */
[----:B------:R-:W-:Y:S01]  /*10ca0*/  ISETP.NE.U32.AND P0, PT, RZ, UR4, PT ;  /* 0x00000004ff007c0c */ /* 0x000fe2000bf05070 */
[----:B------:R-:W-:Y:S01]  /*10cb0*/  ULDC.64 UR10, c[0x0][0xa18] ;  /* 0x00028600000a7ab9 */ /* 0x000fe20000000a00 */
        /* <DEDUP_REMOVED lines=9> */
[----:B------:R0:W-:Y:S01]  /*10d50*/  STL [R1+0x40], R4 ;  /* 0x0000400401007387 */ /* 0x0001e20000100800 */
[----:B------:R-:W-:Y:S02]  /*10d60*/  ISETP.NE.U32.AND P2, PT, RZ, UR4, PT ;  /* 0x00000004ff007c0c */ /* 0x000fe4000bf45070 */
[----:B------:R-:W-:Y:S01]  /*10d70*/  SHF.L.U64.HI R13, R15, 0x2, R4 ;  /* 0x000000020f0d7819 */ /* 0x000fe20000010204 */
[----:B-1---5:R1:W5:Y:S01]  /*10d80*/  @P0 LDG.E R0, desc[UR40][R2.64] ;  /* 0x0000002802000981 */ /* 0x022362000c1e1900 */
[----:B------:R-:W-:Y:S01]  /*10d90*/  ISETP.NE.AND.EX P2, PT, RZ, UR5, PT, P2 ;  /* 0x00000005ff007c0c */ /* 0x000fe2000bf45320 */
[----:B------:R-:W-:Y:S01]  /*10da0*/  IMAD.MOV.U32 R12, RZ, RZ, RZ ;  /* 0x000000ffff0c7224 */ /* 0x000fe200078e00ff */
[----:B------:R-:W-:Y:S01]  /*10db0*/  ISETP.NE.U32.AND P3, PT, RZ, UR10, PT ;  /* 0x0000000aff007c0c */ /* 0x000fe2000bf65070 */
[----:B------:R-:W-:Y:S01]  /*10dc0*/  STL [R1], R14 ;  /* 0x0000000e01007387 */ /* 0x000fe20000100800 */
[----:B------:R-:W-:-:S02]  /*10dd0*/  ISETP.NE.U32.AND P0, PT, RZ, UR6, PT ;  /* 0x00000006ff007c0c */ /* 0x000fc4000bf05070 */
[C---:B0-----:R-:W-:Y:S01]  /*10de0*/  IADD3 R4, P4, R14.reuse, UR4, RZ ;  /* 0x000000040e047c10 */ /* 0x041fe2000ff9e0ff */
[----:B------:R-:W-:Y:S01]  /*10df0*/  STL [R1+0x20], R13 ;  /* 0x0000200d01007387 */ /* 0x000fe20000100800 */
[----:B------:R-:W-:Y:S02]  /*10e00*/  ISETP.NE.AND.EX P3, PT, RZ, UR11, PT, P3 ;  /* 0x0000000bff007c0c */ /* 0x000fe4000bf65330 */
[----:B-1----:R-:W-:Y:S02]  /*10e10*/  CS2R R2, SRZ ;  /* 0x0000000000027805 */ /* 0x002fe4000001ff00 */
[C---:B------:R-:W-:Y:S02]  /*10e20*/  IADD3.X R5, R13.reuse, UR5, RZ, P4, !PT ;  /* 0x000000050d057c10 */ /* 0x040fe4000a7fe4ff */
[----:B------:R-:W-:Y:S02]  /*10e30*/  IADD3 R6, P4, R14, UR8, RZ ;  /* 0x000000080e067c10 */ /* 0x000fe4000ff9e0ff */
[----:B------:R-:W-:Y:S01]  /*10e40*/  ISETP.NE.U32.AND P1, PT, RZ, UR8, PT ;  /* 0x00000008ff007c0c */ /* 0x000fe2000bf25070 */
[----:B------:R-:W2:Y:S01]  /*10e50*/  @P2 LDG.E R2, desc[UR40][R4.64] ;  /* 0x0000002804022981 */ /* 0x000ea2000c1e1900 */
[----:B------:R-:W-:Y:S01]  /*10e60*/  IADD3.X R7, R13, UR9, RZ, P4, !PT ;  /* 0x000000090d077c10 */ /* 0x000fe2000a7fe4ff */
[----:B------:R-:W-:Y:S01]  /*10e70*/  ULDC UR4, c[0x0][0x288] ;  /* 0x0000a20000047ab9 */ /* 0x000fe20000000800 */
[----:B------:R-:W-:-:S02]  /*10e80*/  ISETP.NE.AND.EX P0, PT, RZ, UR7, PT, P0 ;  /* 0x00000007ff007c0c */ /* 0x000fc4000bf05300 */
[----:B------:R-:W-:Y:S02]  /*10e90*/  ISETP.NE.AND.EX P1, PT, RZ, UR9, PT, P1 ;  /* 0x00000009ff007c0c */ /* 0x000fe4000bf25310 */
[C---:B------:R-:W-:Y:S02]  /*10ea0*/  @P3 IADD3 R10, P4, R14.reuse, UR10, RZ ;  /* 0x0000000a0e0a3c10 */ /* 0x040fe4000ff9e0ff */
[----:B------:R-:W-:Y:S02]  /*10eb0*/  IADD3 R8, P5, R14, UR6, RZ ;  /* 0x000000060e087c10 */ /* 0x000fe4000ffbe0ff */
[C---:B------:R-:W-:Y:S02]  /*10ec0*/  @P3 IADD3.X R11, R13.reuse, UR11, RZ, P4, !PT ;  /* 0x0000000b0d0b3c10 */ /* 0x040fe4000a7fe4ff */
[----:B------:R-:W-:-:S05]  /*10ed0*/  IADD3.X R9, R13, UR7, RZ, P5, !PT ;  /* 0x000000070d097c10 */ /* 0x000fca000affe4ff */
[----:B------:R-:W5:Y:S04]  /*10ee0*/  @P0 LDG.E R12, desc[UR40][R8.64] ;  /* 0x00000028080c0981 */ /* 0x000f68000c1e1900 */
[----:B------:R-:W5:Y:S04]  /*10ef0*/  @P1 LDG.E R3, desc[UR40][R6.64] ;  /* 0x0000002806031981 */ /* 0x000f68000c1e1900 */
[----:B--2---:R0:W-:Y:S02]  /*10f00*/  STL [R1+0x38], R2 ;  /* 0x0000380201007387 */ /* 0x0041e40000100800 */
[----:B0-----:R-:W-:Y:S01]  /*10f10*/  IMAD.U32 R2, RZ, RZ, UR4 ;  /* 0x00000004ff027e24 */ /* 0x001fe2000f8e00ff */
[----:B------:R-:W-:-:S05]  /*10f20*/  ULDC.64 UR4, c[0x0][0x418] ;  /* 0x0001060000047ab9 */ /* 0x000fca0000000a00 */
[----:B------:R0:W2:Y:S01]  /*10f30*/  @P3 LDG.E R2, desc[UR40][R10.64] ;  /* 0x000000280a023981 */ /* 0x0000a2000c1e1900 */
[----:B------:R-:W-:-:S03]  /*10f40*/  UISETP.NE.U32.AND UP0, UPT, UR4, URZ, UPT ;  /* 0x0000003f0400728c */ /* 0x000fc6000bf05070 */
[----:B------:R-:W-:Y:S01]  /*10f50*/  ULDC UR4, c[0x0][0x424] ;  /* 0x0001090000047ab9 */ /* 0x000fe20000000800 */
[----:B------:R-:W-:-:S03]  /*10f60*/  UISETP.NE.AND.EX UP0, UPT, UR5, URZ, UPT, UP0 ;  /* 0x0000003f0500728c */ /* 0x000fc6000bf05300 */
[----:B------:R-:W-:Y:S01]  /*10f70*/  ULDC UR5, c[0x0][0x2f0] ;  /* 0x0000bc0000057ab9 */ /* 0x000fe20000000800 */
[----:B------:R-:W-:-:S04]  /*10f80*/  USEL UR4, UR4, 0x1, UP0 ;  /* 0x0000000104047887 */ /* 0x000fc80008000000 */
[----:B------:R-:W-:-:S03]  /*10f90*/  UIMAD UR4, UR4, UR5, URZ ;  /* 0x00000005040472a4 */ /* 0x000fc6000f8e023f */
[----:B------:R-:W-:Y:S02]  /*10fa0*/  ULDC UR5, c[0x0][0x348] ;  /* 0x0000d20000057ab9 */ /* 0x000fe40000000800 */
[----:B0-----:R-:W-:Y:S01]  /*10fb0*/  IMAD.U32 R10, RZ, RZ, UR5 ;  /* 0x00000005ff0a7e24 */ /* 0x001fe2000f8e00ff */
[----:B--2---:R0:W-:Y:S02]  /*10fc0*/  STL [R1+0x54], R2 ;  /* 0x0000540201007387 */ /* 0x0041e40000100800 */
[----:B0-----:R-:W-:Y:S01]  /*10fd0*/  IMAD.U32 R2, RZ, RZ, UR4 ;  /* 0x00000004ff027e24 */ /* 0x001fe2000f8e00ff */
[----:B------:R-:W-:Y:S06]  /*10fe0*/  @P3 BRA `(.L_x_763) ;  /* 0x0000000000143947 */ /* 0x000fec0003800000 */
[----:B------:R-:W-:Y:S05]  /*10ff0*/  @!P2 BRA `(.L_x_763) ;  /* 0x000000000010a947 */ /* 0x000fea0003800000 */
[----:B------:R-:W2:Y:S04]  /*11000*/  LDG.E R11, desc[UR40][R4.64] ;  /* 0x00000028040b7981 */ /* 0x000ea8000c1e1900 */
[----:B------:R-:W2:Y:S02]  /*11010*/  LDG.E R4, desc[UR40][R4.64+0x4] ;  /* 0x0000042804047981 */ /* 0x000ea4000c1e1900 */
[----:B--2---:R-:W-:-:S05]  /*11020*/  IMAD.IADD R4, R4, 0x1, -R11 ;  /* 0x0000000104047824 */ /* 0x004fca00078e0a0b */
[----:B------:R0:W-:Y:S02]  /*11030*/  STL [R1+0x54], R4 ;  /* 0x0000540401007387 */ /* 0x0001e40000100800 */
.L_x_763:
[----:B------:R-:W-:Y:S01]  /*11040*/  IMAD.MOV.U32 R11, RZ, RZ, R15 ;  /* 0x000000ffff0b7224 */ /* 0x000fe200078e000f */
[----:B------:R-:W-:Y:S01]  /*11050*/  ULDC.64 UR4, c[0x0][0xa20] ;  /* 0x0002880000047ab9 */ /* 0x000fe20000000a00 */
[----:B0----5:R-:W-:Y:S01]  /*11060*/  IMAD.IADD R4, R12, 0x1, R0 ;  /* 0x000000010c047824 */ /* 0x021fe200078e0200 */
[----:B------:R-:W-:Y:S02]  /*11070*/  ISETP.NE.U32.AND P2, PT, RZ, UR4, PT ;  /* 0x00000004ff007c0c */ /* 0x000fe4000bf45070 */
[----:B------:R0:W-:Y:S02]  /*11080*/  STL [R1+0x10], R11 ;  /* 0x0000100b01007387 */ /* 0x0001e40000100800 */
[----:B------:R-:W-:Y:S02]  /*11090*/  ISETP.NE.AND.EX P2, PT, RZ, UR5, PT, P2 ;  /* 0x00000005ff007c0c */ /* 0x000fe4000bf45320 */
[----:B------:R0:W-:Y:S11]  /*110a0*/  STL [R1+0x24], R4 ;  /* 0x0000240401007387 */ /* 0x0001f60000100800 */
[----:B0-----:R-:W-:Y:S05]  /*110b0*/  @!P2 BRA `(.L_x_764) ;  /* 0x000000000010a947 */ /* 0x001fea0003800000 */
[----:B------:R-:W-:-:S04]  /*110c0*/  IADD3 R4, P0, R14, UR4, RZ ;  /* 0x000000040e047c10 */ /* 0x000fc8000ff1e0ff */
[----:B------:R-:W-:-:S05]  /*110d0*/  IADD3.X R5, R13, UR5, RZ, P0, !PT ;  /* 0x000000050d057c10 */ /* 0x000fca00087fe4ff */
[----:B------:R0:W5:Y:S01]  /*110e0*/  LDG.E R2, desc[UR40][R4.64] ;  /* 0x0000002804027981 */ /* 0x000162000c1e1900 */
[----:B------:R-:W-:Y:S05]  /*110f0*/  BRA `(.L_x_765) ;  /* 0x0000000000107947 */ /* 0x000fea0003800000 */
.L_x_764:
[----:B------:R-:W-:Y:S05]  /*11100*/  @!P0 BRA `(.L_x_765) ;  /* 0x00000000000c8947 */ /* 0x000fea0003800000 */
[----:B------:R-:W2:Y:S04]  /*11110*/  LDG.E R4, desc[UR40][R8.64] ;  /* 0x0000002808047981 */ /* 0x000ea8000c1e1900 */
[----:B------:R-:W2:Y:S02]  /*11120*/  LDG.E R2, desc[UR40][R8.64+0x4] ;  /* 0x0000042808027981 */ /* 0x000ea4000c1e1900 */
[----:B--2---:R-:W-:-:S07]  /*11130*/  IMAD.IADD R2, R2, 0x1, -R4 ;  /* 0x0000000102027824 */ /* 0x004fce00078e0a04 */
.L_x_765:
[----:B-----5:R-:W-:Y:S02]  /*11140*/  IMAD.IADD R0, R2, 0x1, -R0 ;  /* 0x0000000102007824 */ /* 0x020fe400078e0a00 */
[----:B------:R-:W2:Y:S04]  /*11150*/  @P1 LDG.E R2, desc[UR40][R6.64] ;  /* 0x0000002806021981 */ /* 0x000ea8000c1e1900 */
[----:B------:R-:W2:Y:S01]  /*11160*/  @P1 LDG.E R6, desc[UR40][R6.64+0x4] ;  /* 0x0000042806061981 */ /* 0x000ea2000c1e1900 */
[----:B------:R-:W-:Y:S01]  /*11170*/  BSSY B0, `(.L_x_766) ;  /* 0x0000150000007945 */ /* 0x000fe20003800000 */
[----:B--2---:R-:W-:-:S04]  /*11180*/  @P1 IMAD.IADD R10, R6, 0x1, -R2 ;  /* 0x00000001060a1824 */ /* 0x004fc800078e0a02 */
[----:B0-----:R-:W-:-:S04]  /*11190*/  IMAD.IADD R4, R0, 0x1, R10 ;  /* 0x0000000100047824 */ /* 0x001fc800078e020a */
[----:B------:R-:W-:Y:S01]  /*111a0*/  VIADD R2, R4, 0x5f ;  /* 0x0000005f04027836 */ /* 0x000fe20000000000 */
[----:B------:R0:W-:Y:S03]  /*111b0*/  STL [R1+0x50], R4 ;  /* 0x0000500401007387 */ /* 0x0001e60000100800 */
[----:B------:R-:W-:-:S05]  /*111c0*/  IMAD.HI R2, R2, 0x2aaaaaab, RZ ;  /* 0x2aaaaaab02027827 */ /* 0x000fca00078e02ff */
[----:B0-----:R-:W-:-:S04]  /*111d0*/  SHF.R.U32.HI R4, RZ, 0x1f, R2 ;  /* 0x0000001fff047819 */ /* 0x001fc80000011602 */
[----:B------:R-:W-:-:S05]  /*111e0*/  LEA.HI.SX32 R5, R2, R4, 0x1c ;  /* 0x0000000402057211 */ /* 0x000fca00078fe2ff */
[--C-:B------:R-:W-:Y:S01]  /*111f0*/  IMAD R2, R5, 0x60, -R0.reuse ;  /* 0x0000006005027824 */ /* 0x100fe200078e0a00 */
[----:B------:R0:W-:Y:S01]  /*11200*/  STL [R1+0x30], R5 ;  /* 0x0000300501007387 */ /* 0x0001e20000100800 */
[----:B------:R-:W-:-:S03]  /*11210*/  IMAD.MOV R0, RZ, RZ, -R0 ;  /* 0x000000ffff007224 */ /* 0x000fc600078e0a00 */
[----:B------:R-:W-:Y:S02]  /*11220*/  VIMNMX R10, R2, R10, PT ;  /* 0x0000000a020a7248 */ /* 0x000fe40003fe0100 */
[----:B------:R-:W-:-:S04]  /*11230*/  VIMNMX R0, RZ, R0, !PT ;  /* 0x00000000ff007248 */ /* 0x000fc80007fe0100 */
[----:B------:R-:W-:Y:S01]  /*11240*/  ISETP.GT.AND P0, PT, R10, R0, PT ;  /* 0x000000000a00720c */ /* 0x000fe20003f04270 */
[----:B0-----:R-:W-:-:S05]  /*11250*/  IMAD.WIDE.U32 R4, R0, -0x55555555, RZ ;  /* 0xaaaaaaab00047825 */ /* 0x001fca00078e00ff */
        /* <DEDUP_REMOVED lines=8> */
[----:B------:R-:W-:Y:S05]  /*112e0*/  @!P2 BRA `(.L_x_767) ;  /* 0x0000001000e0a947 */ /* 0x000fea0003800000 */
[----:B------:R-:W-:Y:S01]  /*112f0*/  UMOV UR4, 0xffffffff ;  /* 0xffffffff00047882 */ /* 0x000fe20000000000 */
[----:B------:R-:W-:Y:S02]  /*11300*/  SEL R0, R11, RZ, !P1 ;  /* 0x000000ff0b007207 */ /* 0x000fe40004800000 */
[----:B------:R-:W-:Y:S05]  /*11310*/  BRA.DIV UR4, `(.L_x_768) ;  /* 0x0000006e04a47947 */ /* 0x000fea000b800000 */
[----:B------:R-:W0:Y:S02]  /*11320*/  S2R R4, SR_TID.X ;  /* 0x0000000000047919 */ /* 0x000e240000002100 */
[----:B0-----:R-:W-:-:S04]  /*11330*/  SHF.R.U32.HI R4, RZ, 0x5, R4 ;  /* 0x00000005ff047819 */ /* 0x001fc80000011604 */
[----:B------:R-:W-:-:S05]  /*11340*/  LOP3.LUT R4, R4, 0x3, RZ, 0xc0, !PT ;  /* 0x0000000304047812 */ /* 0x000fca00078ec0ff */
[----:B------:R0:W1:Y:S02]  /*11350*/  SHFL.IDX PT, R14, R4, RZ, 0x1f ;  /* 0x00001fff040e7589 */ /* 0x00006400000e0000 */
.L_x_951:
[----:B-1----:R-:W-:Y:S02]  /*11360*/  ISETP.NE.AND P0, PT, R14, RZ, PT ;  /* 0x000000ff0e00720c */ /* 0x002fe40003f05270 */
[----:B------:R-:W-:-:S11]  /*11370*/  PLOP3.LUT P6, PT, PT, PT, PT, 0x8, 0x0 ;  /* 0x000000000000781c */ /* 0x000fd60003fce170 */
[----:B------:R-:W-:Y:S05]  /*11380*/  @P0 BRA `(.L_x_769) ;  /* 0x00000000000c0947 */ /* 0x000fea0003800000 */
[----:B------:R-:W-:-:S03]  /*11390*/  UMOV UR4, 0xffffffff ;  /* 0xffffffff00047882 */ /* 0x000fc60000000000 */
[----:B------:R-:W-:Y:S05]  /*113a0*/  BRA.DIV UR4, `(.L_x_770) ;  /* 0x0000006e04b47947 */ /* 0x000fea000b800000 */
[----:B------:R-:W-:-:S13]  /*113b0*/  ELECT P6, URZ, PT ;  /* 0x00000000003f782f */ /* 0x000fda00038c0000 */
.L_x_769:
[----:B0-----:R-:W2:Y:S04]  /*113c0*/  LDL R4, [R1+0x3c] ;  /* 0x00003c0001047983 */ /* 0x001ea80000100800 */
[----:B------:R-:W3:Y:S01]  /*113d0*/  LDL R6, [R1+0x4] ;  /* 0x0000040001067983 */ /* 0x000ee20000100800 */
[----:B------:R-:W-:Y:S01]  /*113e0*/  BSSY B1, `(.L_x_771) ;  /* 0x0000008000017945 */ /* 0x000fe20003800000 */
[----:B--2---:R-:W-:-:S05]  /*113f0*/  VIADD R4, R4, 0x1 ;  /* 0x0000000104047836 */ /* 0x004fca0000000000 */
[----:B------:R-:W-:-:S04]  /*11400*/  LEA.HI R5, R4, R4, RZ, 0x1 ;  /* 0x0000000404057211 */ /* 0x000fc800078f08ff */
[----:B------:R-:W-:-:S05]  /*11410*/  LOP3.LUT R5, R5, 0xfffffffe, RZ, 0xc0, !PT ;  /* 0xfffffffe05057812 */ /* 0x000fca00078ec0ff */
[----:B------:R-:W-:-:S05]  /*11420*/  IMAD.IADD R4, R4, 0x1, -R5 ;  /* 0x0000000104047824 */ /* 0x000fca00078e0a05 */
[----:B------:R-:W-:-:S04]  /*11430*/  SHF.L.U32 R4, R4, 0x1f, RZ ;  /* 0x0000001f04047819 */ /* 0x000fc800000006ff */
[----:B---3--:R-:W0:Y:S02]  /*11440*/  SYNCS.PHASECHK.TRANS64.TRYWAIT P0, [R6+URZ+0x22820], R4 ;  /* 0x02282004060075a7 */ /* 0x008e24000800017f */
[----:B0-----:R-:W-:Y:S05]  /*11450*/  @!P0 BRA `(.L_x_772) ;  /* 0x0000006c00a88947 */ /* 0x001fea0003800000 */
.L_x_954:
[----:B------:R-:W-:Y:S05]  /*11460*/  BSYNC B1 ;  /* 0x0000000000017941 */ /* 0x000fea0003800000 */
.L_x_771:
[----:B------:R-:W-:Y:S04]  /*11470*/  BSSY B1, `(.L_x_773) ;  /* 0x0000083000017945 */ /* 0x000fe80003800000 */
[----:B------:R-:W-:Y:S05]  /*11480*/  @!P6 BRA `(.L_x_774) ;  /* 0x000000080004e947 */ /* 0x000fea0003800000 */
[----:B------:R-:W2:Y:S04]  /*11490*/  LDL R6, [R1+0x4] ;  /* 0x0000040001067983 */ /* 0x000ea80000100800 */
[----:B------:R-:W3:Y:S01]  /*114a0*/  LDL R7, [R1+0xc] ;  /* 0x00000c0001077983 */ /* 0x000ee20000100800 */
[----:B0-----:R-:W0:Y:S01]  /*114b0*/  S2R R5, SR_TID.X ;  /* 0x0000000000057919 */ /* 0x001e220000002100 */
[----:B--2---:R-:W-:Y:S02]  /*114c0*/  IMAD.MOV.U32 R9, RZ, RZ, R6 ;  /* 0x000000ffff097224 */ /* 0x004fe400078e0006 */
[----:B------:R-:W2:Y:S02]  /*114d0*/  LDL R6, [R1+0x18] ;  /* 0x0000180001067983 */ /* 0x000ea40000100800 */
[----:B---3--:R-:W-:Y:S01]  /*114e0*/  IMAD R4, R7, 0x8, R9 ;  /* 0x0000000807047824 */ /* 0x008fe200078e0209 */
[----:B0-----:R-:W-:Y:S01]  /*114f0*/  LOP3.LUT R5, R5, 0x7f, RZ, 0xc0, !PT ;  /* 0x0000007f05057812 */ /* 0x001fe200078ec0ff */
[----:B------:R-:W-:Y:S03]  /*11500*/  BSSY B2, `(.L_x_775) ;  /* 0x0000005000027945 */ /* 0x000fe60003800000 */
[----:B------:R-:W-:-:S02]  /*11510*/  ISETP.NE.AND P1, PT, R5, RZ, PT ;  /* 0x000000ff0500720c */ /* 0x000fc40003f25270 */
[----:B--2---:R-:W-:-:S04]  /*11520*/  SHF.L.U32 R9, R6, 0x1f, RZ ;  /* 0x0000001f06097819 */ /* 0x004fc800000006ff */
[----:B------:R-:W0:Y:S02]  /*11530*/  SYNCS.PHASECHK.TRANS64.TRYWAIT P0, [R4+URZ+0x228a0], R9 ;  /* 0x0228a009040075a7 */ /* 0x000e24000800017f */
[----:B0-----:R-:W-:Y:S05]  /*11540*/  @!P0 BRA `(.L_x_776) ;  /* 0x0000006c00848947 */ /* 0x001fea0003800000 */
.L_x_955:
[----:B------:R-:W-:Y:S05]  /*11550*/  BSYNC B2 ;  /* 0x0000000000027941 */ /* 0x000fea0003800000 */
.L_x_775:
        /* <DEDUP_REMOVED lines=9> */
.L_x_778:
[----:B------:R-:W-:Y:S05]  /*115f0*/  BSYNC B2 ;  /* 0x0000000000027941 */ /* 0x000fea0003800000 */
.L_x_777:
[----:B------:R-:W2:Y:S04]  /*11600*/  LDL R7, [R1+0x4] ;  /* 0x0000040001077983 */ /* 0x000ea80000100800 */
[----:B------:R-:W2:Y:S01]  /*11610*/  LDL R6, [R1+0xc] ;  /* 0x00000c0001067983 */ /* 0x000ea20000100800 */
[----:B------:R-:W-:Y:S01]  /*11620*/  IMAD.MOV.U32 R12, RZ, RZ, RZ ;  /* 0x000000ffff0c7224 */ /* 0x000fe200078e00ff */
[----:B------:R-:W-:Y:S01]  /*11630*/  UIADD3 UR4, UP0, UR38, 0x570, URZ ;  /* 0x0000057026047890 */ /* 0x000fe2000ff1e03f */
[----:B------:R-:W-:Y:S01]  /*11640*/  IMAD R5, R8, 0x60, R3 ;  /* 0x0000006008057824 */ /* 0x000fe200078e0203 */
[----:B------:R-:W-:Y:S01]  /*11650*/  PLOP3.LUT P0, PT, PT, PT, PT, 0x80, 0x0 ;  /* 0x000000000000781c */ /* 0x000fe20003f0f070 */
[----:B------:R-:W-:Y:S01]  /*11660*/  UMOV UR6, 0x0 ;  /* 0x0000000000067882 */ /* 0x000fe20000000000 */
[----:B------:R-:W-:Y:S01]  /*11670*/  R2UR UR10, R12 ;  /* 0x000000000c0a72ca */ /* 0x000fe200000e0000 */
[----:B------:R-:W-:Y:S01]  /*11680*/  VIADD R5, R5, 0xffffffa0 ;  /* 0xffffffa005057836 */ /* 0x000fe20000000000 */
[----:B------:R-:W-:Y:S01]  /*11690*/  UIADD3.X UR5, URZ, UR39, URZ, UP0, !UPT ;  /* 0x000000273f057290 */ /* 0x000fe200087fe43f */
[----:B------:R-:W-:Y:S01]  /*116a0*/  UMOV UR7, 0x12f00000 ;  /* 0x12f0000000077882 */ /* 0x000fe20000000000 */
[----:B--2---:R-:W-:-:S02]  /*116b0*/  IMAD R6, R6, 0x3000, R7 ;  /* 0x0000300006067824 */ /* 0x004fc400078e0207 */
[----:B------:R-:W-:Y:S02]  /*116c0*/  VIADD R7, R4, 0x22890 ;  /* 0x0002289004077836 */ /* 0x000fe40000000000 */
[----:B------:R-:W-:-:S07]  /*116d0*/  VIADD R6, R6, 0x1c400 ;  /* 0x0001c40006067836 */ /* 0x000fce0000000000 */
.L_x_779:
        /* <DEDUP_REMOVED lines=13> */
.L_x_956:
[----:B------:R-:W-:Y:S05]  /*117b0*/  BSYNC B2 ;  /* 0x0000000000027941 */ /* 0x000fea0003800000 */
.L_x_780:
[----:B------:R-:W-:Y:S01]  /*117c0*/  BSSY B2, `(.L_x_782) ;  /* 0x000000b000027945 */ /* 0x000fe20003800000 */
[----:B------:R-:W-:Y:S02]  /*117d0*/  IMAD.MOV.U32 R10, RZ, RZ, 0x0 ;  /* 0x00000000ff0a7424 */ /* 0x000fe400078e00ff */
[----:B------:R-:W-:Y:S01]  /*117e0*/  IMAD.MOV.U32 R11, RZ, RZ, 0x12f00000 ;  /* 0x12f00000ff0b7424 */ /* 0x000fe200078e00ff */
[----:B------:R-:W-:Y:S06]  /*117f0*/  @P1 BRA `(.L_x_783) ;  /* 0x00000000001c1947 */ /* 0x000fec0003800000 */
[----:B------:R-:W2:Y:S02]  /*11800*/  S2R R6, SR_TID.X ;  /* 0x0000000000067919 */ /* 0x000ea40000002100 */
[----:B--2---:R-:W-:Y:S01]  /*11810*/  LOP3.LUT R7, R6, 0x1f, RZ, 0xc0, !PT ;  /* 0x0000001f06077812 */ /* 0x004fe200078ec0ff */
[----:B------:R-:W-:-:S03]  /*11820*/  IMAD.MOV.U32 R6, RZ, RZ, 0xc000 ;  /* 0x0000c000ff067424 */ /* 0x000fc600078e00ff */
[----:B------:R-:W-:Y:S01]  /*11830*/  ISETP.NE.AND P0, PT, R7, RZ, PT ;  /* 0x000000ff0700720c */ /* 0x000fe20003f05270 */
[----:B------:R2:W-:-:S12]  /*11840*/  SYNCS.ARRIVE.TRANS64 RZ, [R4+URZ+0x228b0], R6 ;  /* 0x0228b00604ff79a7 */ /* 0x0005d8000800003f */
[----:B--2---:R-:W-:Y:S05]  /*11850*/  @!P0 BRA `(.L_x_783) ;  /* 0x0000000000048947 */ /* 0x004fea0003800000 */
[----:B------:R-:W-:Y:S01]  /*11860*/  BPT.TRAP 0x1 ;  /* 0x000000040000795c */ /* 0x000fe20000300000 */
.L_x_783:
[----:B------:R-:W-:Y:S05]  /*11870*/  BSYNC B2 ;  /* 0x0000000000027941 */ /* 0x000fea0003800000 */
.L_x_782:
[----:B------:R-:W2:Y:S04]  /*11880*/  LDL R7, [R1+0x4] ;  /* 0x0000040001077983 */ /* 0x000ea80000100800 */
[----:B------:R-:W2:Y:S01]  /*11890*/  LDL R6, [R1+0xc] ;  /* 0x00000c0001067983 */ /* 0x000ea20000100800 */
[----:B------:R-:W-:Y:S01]  /*118a0*/  R2UR UR10, R12 ;  /* 0x000000000c0a72ca */ /* 0x000fe200000e0000 */
[----:B------:R-:W-:Y:S01]  /*118b0*/  UIADD3 UR4, UP0, UR38, 0x670, URZ ;  /* 0x0000067026047890 */ /* 0x000fe2000ff1e03f */
[----:B------:R-:W-:Y:S01]  /*118c0*/  R2UR UR6, R10 ;  /* 0x000000000a0672ca */ /* 0x000fe200000e0000 */
[----:B01----:R-:W-:Y:S01]  /*118d0*/  VIADD R4, R4, 0x228b0 ;  /* 0x000228b004047836 */ /* 0x003fe20000000000 */
[----:B------:R-:W-:Y:S01]  /*118e0*/  R2UR UR7, R11 ;  /* 0x000000000b0772ca */ /* 0x000fe200000e0000 */
[----:B------:R-:W-:Y:S01]  /*118f0*/  UIADD3.X UR5, URZ, UR39, URZ, UP0, !UPT ;  /* 0x000000273f057290 */ /* 0x000fe200087fe43f */
[----:B------:R-:W-:Y:S01]  /*11900*/  PLOP3.LUT P0, PT, PT, PT, PT, 0x80, 0x0 ;  /* 0x000000000000781c */ /* 0x000fe20003f0f070 */
[----:B--2---:R-:W-:-:S04]  /*11910*/  IMAD R7, R6, 0xc000, R7 ;  /* 0x0000c00006077824 */ /* 0x004fc800078e0207 */
[----:B------:R-:W-:-:S08]  /*11920*/  VIADD R6, R7, 0x400 ;  /* 0x0000040007067836 */ /* 0x000fd00000000000 */
.L_x_784:
        /* <DEDUP_REMOVED lines=15> */
.L_x_785:
        /* <DEDUP_REMOVED lines=15> */
.L_x_786:
        /* <DEDUP_REMOVED lines=15> */
.L_x_787:
        /* <DEDUP_REMOVED lines=10> */
.L_x_774:
[----:B------:R-:W-:Y:S05]  /*11ca0*/  BSYNC B1 ;  /* 0x0000000000017941 */ /* 0x000fea0003800000 */
.L_x_773:
[----:B------:R-:W2:Y:S04]  /*11cb0*/  LDL.LU R9, [R1+0xc] ;  /* 0x00000c0001097983 */ /* 0x000ea80000300800 */
[----:B------:R-:W3:Y:S01]  /*11cc0*/  LDL.LU R7, [R1+0x18] ;  /* 0x0000180001077983 */ /* 0x000ee20000300800 */
[----:B0-----:R-:W-:Y:S01]  /*11cd0*/  VIADD R4, R8, 0xfffffffe ;  /* 0xfffffffe08047836 */ /* 0x001fe20000000000 */
[----:B------:R-:W-:-:S04]  /*11ce0*/  PLOP3.LUT P0, PT, PT, PT, PT, 0x8, 0x0 ;  /* 0x000000000000781c */ /* 0x000fc80003f0e170 */
[----:B------:R-:W-:Y:S01]  /*11cf0*/  ISETP.GE.AND P2, PT, R4, R2, PT ;  /* 0x000000020400720c */ /* 0x000fe20003f46270 */
[----:B--2---:R-:W-:-:S05]  /*11d00*/  VIADD R5, R9, 0x1 ;  /* 0x0000000109057836 */ /* 0x004fca0000000000 */
[----:B------:R-:W-:-:S04]  /*11d10*/  ISETP.NE.AND P1, PT, R5, 0x2, PT ;  /* 0x000000020500780c */ /* 0x000fc80003f25270 */
[----:B------:R-:W-:Y:S02]  /*11d20*/  SEL R6, RZ, 0x1, P1 ;  /* 0x00000001ff067807 */ /* 0x000fe40000800000 */
[----:B------:R-:W-:Y:S02]  /*11d30*/  SEL R5, R5, RZ, P1 ;  /* 0x000000ff05057207 */ /* 0x000fe40000800000 */
[----:B---3--:R-:W-:-:S03]  /*11d40*/  LOP3.LUT R7, R7, R6, RZ, 0x3c, !PT ;  /* 0x0000000607077212 */ /* 0x008fc600078e3cff */
[----:B------:R0:W-:Y:S04]  /*11d50*/  STL [R1+0xc], R5 ;  /* 0x00000c0501007387 */ /* 0x0001e80000100800 */
[----:B------:R0:W-:Y:S01]  /*11d60*/  STL [R1+0x18], R7 ;  /* 0x0000180701007387 */ /* 0x0001e20000100800 */
[----:B------:R-:W-:Y:S05]  /*11d70*/  @!P2 BRA `(.L_x_767) ;  /* 0x00000008003ca947 */ /* 0x000fea0003800000 */
.L_x_803:
[----:B------:R-:W-:Y:S05]  /*11d80*/  YIELD ;  /* 0x0000000000007946 */ /* 0x000fea0003800000 */
[----:B------:R-:W-:Y:S04]  /*11d90*/  BSSY B1, `(.L_x_788) ;  /* 0x0000081000017945 */ /* 0x000fe80003800000 */
[----:B-1----:R-:W-:Y:S05]  /*11da0*/  @!P6 BRA `(.L_x_789) ;  /* 0x0000000400fce947 */ /* 0x002fea0003800000 */
[----:B------:R-:W2:Y:S04]  /*11db0*/  LDL R8, [R1+0x4] ;  /* 0x0000040001087983 */ /* 0x000ea80000100800 */
[----:B0-----:R-:W2:Y:S04]  /*11dc0*/  LDL R5, [R1+0xc] ;  /* 0x00000c0001057983 */ /* 0x001ea80000100800 */
[----:B------:R-:W3:Y:S01]  /*11dd0*/  LDL R6, [R1+0x18] ;  /* 0x0000180001067983 */ /* 0x000ee20000100800 */
[----:B------:R-:W0:Y:S01]  /*11de0*/  S2R R7, SR_TID.X ;  /* 0x0000000000077919 */ /* 0x000e220000002100 */
[----:B------:R-:W-:Y:S01]  /*11df0*/  BSSY B2, `(.L_x_790) ;  /* 0x0000007000027945 */ /* 0x000fe20003800000 */
[----:B0-----:R-:W-:-:S04]  /*11e00*/  LOP3.LUT R7, R7, 0x7f, RZ, 0xc0, !PT ;  /* 0x0000007f07077812 */ /* 0x001fc800078ec0ff */
[----:B------:R-:W-:Y:S01]  /*11e10*/  ISETP.NE.AND P2, PT, R7, RZ, PT ;  /* 0x000000ff0700720c */ /* 0x000fe20003f45270 */
[----:B--2---:R-:W-:Y:S01]  /*11e20*/  IMAD R5, R5, 0x8, R8 ;  /* 0x0000000805057824 */ /* 0x004fe200078e0208 */
[----:B---3--:R-:W-:-:S04]  /*11e30*/  SHF.L.U32 R6, R6, 0x1f, RZ ;  /* 0x0000001f06067819 */ /* 0x008fc800000006ff */
[----:B------:R-:W0:Y:S02]  /*11e40*/  SYNCS.PHASECHK.TRANS64.TRYWAIT P1, [R5+URZ+0x228a0], R6 ;  /* 0x0228a006050075a7 */ /* 0x000e24000802017f */
[----:B0-----:R-:W-:Y:S05]  /*11e50*/  @!P1 BRA `(.L_x_791) ;  /* 0x0000006400689947 */ /* 0x001fea0003800000 */
.L_x_957:
[----:B------:R-:W-:Y:S05]  /*11e60*/  BSYNC B2 ;  /* 0x0000000000027941 */ /* 0x000fea0003800000 */
.L_x_790:
        /* <DEDUP_REMOVED lines=9> */
.L_x_793:
[----:B------:R-:W-:Y:S05]  /*11f00*/  BSYNC B2 ;  /* 0x0000000000027941 */ /* 0x000fea0003800000 */
.L_x_792:
[----:B------:R-:W2:Y:S04]  /*11f10*/  LDL R8, [R1+0x4] ;  /* 0x0000040001087983 */ /* 0x000ea80000100800 */
[----:B------:R-:W2:Y:S01]  /*11f20*/  LDL R7, [R1+0xc] ;  /* 0x00000c0001077983 */ /* 0x000ea20000100800 */
[----:B------:R-:W-:Y:S01]  /*11f30*/  IMAD.MOV.U32 R12, RZ, RZ, RZ ;  /* 0x000000ffff0c7224 */ /* 0x000fe200078e00ff */
[----:B------:R-:W-:Y:S01]  /*11f40*/  UIADD3 UR4, UP0, UR38, 0x570, URZ ;  /* 0x0000057026047890 */ /* 0x000fe2000ff1e03f */
[----:B------:R-:W-:Y:S01]  /*11f50*/  PLOP3.LUT P1, PT, PT, PT, PT, 0x80, 0x0 ;  /* 0x000000000000781c */ /* 0x000fe20003f2f070 */
[----:B------:R-:W-:Y:S01]  /*11f60*/  VIADD R9, R5, 0x22890 ;  /* 0x0002289005097836 */ /* 0x000fe20000000000 */
[----:B------:R-:W-:Y:S01]  /*11f70*/  UMOV UR6, 0x0 ;  /* 0x0000000000067882 */ /* 0x000fe20000000000 */
[----:B------:R-:W-:Y:S01]  /*11f80*/  R2UR UR10, R12 ;  /* 0x000000000c0a72ca */ /* 0x000fe200000e0000 */
[----:B------:R-:W-:Y:S01]  /*11f90*/  UIADD3.X UR5, URZ, UR39, URZ, UP0, !UPT ;  /* 0x000000273f057290 */ /* 0x000fe200087fe43f */
[----:B------:R-:W-:Y:S01]  /*11fa0*/  UMOV UR7, 0x12f00000 ;  /* 0x12f0000000077882 */ /* 0x000fe20000000000 */
[----:B--2---:R-:W-:-:S02]  /*11fb0*/  IMAD R7, R7, 0x3000, R8 ;  /* 0x0000300007077824 */ /* 0x004fc400078e0208 */
[----:B------:R-:W-:Y:S02]  /*11fc0*/  IMAD R8, R4, 0x60, R3 ;  /* 0x0000006004087824 */ /* 0x000fe400078e0203 */
[----:B------:R-:W-:-:S08]  /*11fd0*/  VIADD R7, R7, 0x1c400 ;  /* 0x0001c40007077836 */ /* 0x000fd00000000000 */
.L_x_794:
        /* <DEDUP_REMOVED lines=13> */
.L_x_958:
[----:B------:R-:W-:Y:S05]  /*120b0*/  BSYNC B2 ;  /* 0x0000000000027941 */ /* 0x000fea0003800000 */
.L_x_795:
        /* <DEDUP_REMOVED lines=11> */
.L_x_798:
[----:B------:R-:W-:Y:S05]  /*12170*/  BSYNC B2 ;  /* 0x0000000000027941 */ /* 0x000fea0003800000 */
.L_x_797:
        /* <DEDUP_REMOVED lines=11> */
.L_x_799:
        /* <DEDUP_REMOVED lines=15> */
.L_x_800:
        /* <DEDUP_REMOVED lines=15> */
.L_x_801:
        /* <DEDUP_REMOVED lines=15> */
.L_x_802:
        /* <DEDUP_REMOVED lines=10> */
.L_x_789:
[----:B------:R-:W-:Y:S05]  /*125a0*/  BSYNC B1 ;  /* 0x0000000000017941 */ /* 0x000fea0003800000 */
.L_x_788:
[----:B------:R-:W2:Y:S04]  /*125b0*/  LDL.LU R9, [R1+0xc] ;  /* 0x00000c0001097983 */ /* 0x000ea80000300800 */
[----:B0-----:R-:W3:Y:S01]  /*125c0*/  LDL.LU R7, [R1+0x18] ;  /* 0x0000180001077983 */ /* 0x001ee20000300800 */
[C---:B------:R-:W-:Y:S01]  /*125d0*/  ISETP.GT.AND P2, PT, R4.reuse, R2, PT ;  /* 0x000000020400720c */ /* 0x040fe20003f44270 */
[----:B------:R-:W-:Y:S02]  /*125e0*/  VIADD R4, R4, 0xffffffff ;  /* 0xffffffff04047836 */ /* 0x000fe40000000000 */
[----:B--2---:R-:W-:-:S05]  /*125f0*/  VIADD R5, R9, 0x1 ;  /* 0x0000000109057836 */ /* 0x004fca0000000000 */
[----:B------:R-:W-:-:S04]  /*12600*/  ISETP.NE.AND P1, PT, R5, 0x2, PT ;  /* 0x000000020500780c */ /* 0x000fc80003f25270 */
[----:B------:R-:W-:Y:S02]  /*12610*/  SEL R6, RZ, 0x1, P1 ;  /* 0x00000001ff067807 */ /* 0x000fe40000800000 */
[----:B------:R-:W-:Y:S02]  /*12620*/  SEL R5, R5, RZ, P1 ;  /* 0x000000ff05057207 */ /* 0x000fe40000800000 */
[----:B---3--:R-:W-:-:S05]  /*12630*/  LOP3.LUT R7, R7, R6, RZ, 0x3c, !PT ;  /* 0x0000000607077212 */ /* 0x008fca00078e3cff */
[----:B------:R1:W-:Y:S04]  /*12640*/  STL [R1+0x18], R7 ;  /* 0x0000180701007387 */ /* 0x0003e80000100800 */
[----:B------:R1:W-:Y:S01]  /*12650*/  STL [R1+0xc], R5 ;  /* 0x00000c0501007387 */ /* 0x0003e20000100800 */
[----:B------:R-:W-:Y:S05]  /*12660*/  @P2 BRA `(.L_x_803) ;  /* 0xfffffff400c42947 */ /* 0x000fea000383ffff */
.L_x_767:
[----:B------:R-:W-:Y:S05]  /*12670*/  BSYNC B0 ;  /* 0x0000000000007941 */ /* 0x000fea0003800000 */
.L_x_766:
[----:B01----:R-:W2:Y:S01]  /*12680*/  LDL R5, [R1+0x50] ;  /* 0x0000500001057983 */ /* 0x003ea20000100800 */
[----:B------:R-:W-:Y:S05]  /*12690*/  @!P0 WARPSYNC.ALL ;  /* 0x0000000000008948 */ /* 0x000fea0003800000 */
[----:B------:R-:W-:Y:S06]  /*126a0*/  @!P0 BAR.SYNC.DEFER_BLOCKING 0xc, 0x180 ;  /* 0x0306000000008b1d */ /* 0x000fec0000010000 */
[----:B------:R-:W-:Y:S01]  /*126b0*/  BSSY B7, `(.L_x_804) ;  /* 0x0000419000077945 */ /* 0x000fe20003800000 */
[----:B--2---:R-:W-:-:S13]  /*126c0*/  ISETP.GT.AND P0, PT, R5, RZ, PT ;  /* 0x000000ff0500720c */ /* 0x004fda0003f04270 */
[----:B------:R-:W-:Y:S05]  /*126d0*/  @P0 BRA `(.L_x_805) ;  /* 0x0000000000440947 */ /* 0x000fea0003800000 */
[----:B------:R-:W0:Y:S02]  /*126e0*/  S2R R5, SR_TID.X ;  /* 0x0000000000057919 */ /* 0x000e240000002100 */
[----:B0-----:R-:W-:-:S04]  /*126f0*/  LOP3.LUT R5, R5, 0x7f, RZ, 0xc0, !PT ;  /* 0x0000007f05057812 */ /* 0x001fc800078ec0ff */
[----:B------:R-:W-:-:S13]  /*12700*/  ISETP.NE.AND P0, PT, R5, RZ, PT ;  /* 0x000000ff0500720c */ /* 0x000fda0003f05270 */
[----:B------:R-:W-:Y:S05]  /*12710*/  @P0 BRA `(.L_x_806) ;  /* 0x0000004000480947 */ /* 0x000fea0003800000 */
[----:B------:R-:W0:Y:S01]  /*12720*/  S2R R3, SR_LANEID ;  /* 0x0000000000037919 */ /* 0x000e220000000000 */
[----:B------:R-:W-:Y:S02]  /*12730*/  VOTEU.ANY UR4, UPT, PT ;  /* 0x0000000000047886 */ /* 0x000fe400038e0100 */
[----:B------:R-:W0:Y:S08]  /*12740*/  FLO.U32 R0, UR4 ;  /* 0x0000000400007d00 */ /* 0x000e3000080e0000 */
[----:B------:R-:W1:Y:S01]  /*12750*/  POPC R5, UR4 ;  /* 0x0000000400057d09 */ /* 0x000e620008000000 */
[----:B0-----:R-:W-:-:S02]  /*12760*/  ISETP.EQ.U32.AND P0, PT, R0, R3, PT ;  /* 0x000000030000720c */ /* 0x001fc40003f02070 */
[----:B------:R-:W1:Y:S11]  /*12770*/  LDC.64 R2, c[0x0][0xc60] ;  /* 0x00031800ff027b82 */ /* 0x000e760000000a00 */
[----:B-1----:R-:W2:Y:S01]  /*12780*/  @P0 ATOMG.E.ADD.STRONG.GPU PT, R3, desc[UR40][R2.64], R5 ;  /* 0x00000005020309a8 */ /* 0x002ea200081ee1e8 */
[----:B------:R-:W0:Y:S02]  /*12790*/  S2R R4, SR_LTMASK ;  /* 0x0000000000047919 */ /* 0x000e240000003900 */
[----:B0-----:R-:W-:-:S04]  /*127a0*/  LOP3.LUT R4, R4, UR4, RZ, 0xc0, !PT ;  /* 0x0000000404047c12 */ /* 0x001fc8000f8ec0ff */
[----:B------:R-:W0:Y:S01]  /*127b0*/  POPC R7, R4 ;  /* 0x0000000400077309 */ /* 0x000e220000000000 */
[----:B--2---:R-:W0:Y:S02]  /*127c0*/  SHFL.IDX PT, R0, R3, R0, 0x1f ;  /* 0x00001f0003007589 */ /* 0x004e2400000e0000 */
[----:B0-----:R-:W-:Y:S01]  /*127d0*/  IADD3 R16, R0, UR36, R7 ;  /* 0x0000002400107c10 */ /* 0x001fe2000fffe007 */
[----:B------:R-:W-:Y:S06]  /*127e0*/  BRA `(.L_x_806) ;  /* 0x0000004000147947 */ /* 0x000fec0003800000 */
.L_x_805:
        /* <DEDUP_REMOVED lines=21> */
.L_x_808:
[----:B------:R-:W-:Y:S05]  /*12940*/  BSYNC B6 ;  /* 0x0000000000067941 */ /* 0x000fea0003800000 */
.L_x_807:
        /* <DEDUP_REMOVED lines=9> */
[----:B------:R0:W1:Y:S01]  /*129e0*/  LDC.64 R2, c[0x4][R0] ;  /* 0x0100000000027b82 */ /* 0x0000620000000a00 */
        /* <DEDUP_REMOVED lines=11> */
.L_x_811:
        /* <DEDUP_REMOVED lines=16> */
.L_x_810:
[----:B------:R-:W-:Y:S05]  /*12ba0*/  BSYNC B6 ;  /* 0x0000000000067941 */ /* 0x000fea0003800000 */
.L_x_809:
[----:B------:R-:W2:Y:S01]  /*12bb0*/  LDL.LU R2, [R1] ;  /* 0x0000000001027983 */ /* 0x000ea20000300800 */
[----:B------:R-:W-:-:S03]  /*12bc0*/  ULDC.64 UR4, c[0x0][0x9f8] ;  /* 0x00027e0000047ab9 */ /* 0x000fc60000000a00 */
[----:B------:R-:W3:Y:S04]  /*12bd0*/  LDL.LU R4, [R1+0x20] ;  /* 0x0000200001047983 */ /* 0x000ee80000300800 */
[----:B------:R-:W4:Y:S01]  /*12be0*/  LDL R7, [R1+0x10] ;  /* 0x0000100001077983 */ /* 0x000f220000100800 */
        /* <DEDUP_REMOVED lines=8> */
[----:B0-----:R-:W0:Y:S01]  /*12c70*/  LDC.64 R2, c[0x0][0x418] ;  /* 0x00010600ff027b82 */ /* 0x001e220000000a00 */
[----:B--2---:R-:W-:Y:S01]  /*12c80*/  SHF.R.S32.HI R8, RZ, 0x1f, R7 ;  /* 0x0000001fff087819 */ /* 0x004fe20000011407 */
[----:B------:R1:W-:Y:S04]  /*12c90*/  @P0 STL [R1+0x10], R7 ;  /* 0x0000100701000387 */ /* 0x0003e80000100800 */
[----:B------:R1:W-:Y:S04]  /*12ca0*/  STL [R1+0x34], R9 ;  /* 0x0000340901007387 */ /* 0x0003e80000100800 */
[----:B------:R1:W-:Y:S01]  /*12cb0*/  STL [R1+0x20], R8 ;  /* 0x0000200801007387 */ /* 0x0003e20000100800 */
[----:B0-----:R-:W-:Y:S01]  /*12cc0*/  LOP3.LUT P0, RZ, R2, UR4, RZ, 0xfc, !PT ;  /* 0x0000000402ff7c12 */ /* 0x001fe2000f80fcff */
[----:B------:R-:W-:-:S03]  /*12cd0*/  UMOV UR4, 0xffffffff ;  /* 0xffffffff00047882 */ /* 0x000fc60000000000 */
[----:B------:R-:W-:-:S04]  /*12ce0*/  LOP3.LUT P0, RZ, R3, UR5, RZ, 0xfc, P0 ;  /* 0x0000000503ff7c12 */ /* 0x000fc8000800fcff */
[----:B------:R-:W-:Y:S01]  /*12cf0*/  SEL R0, R7, RZ, !P0 ;  /* 0x000000ff07007207 */ /* 0x000fe20004000000 */
[----:B-1----:R-:W-:Y:S08]  /*12d00*/  BRA.DIV UR4, `(.L_x_812) ;  /* 0x0000005604e47947 */ /* 0x002ff0000b800000 */
[----:B------:R-:W0:Y:S02]  /*12d10*/  S2R R4, SR_TID.X ;  /* 0x0000000000047919 */ /* 0x000e240000002100 */
[----:B0-----:R-:W-:-:S04]  /*12d20*/  SHF.R.U32.HI R4, RZ, 0x5, R4 ;  /* 0x00000005ff047819 */ /* 0x001fc80000011604 */
[----:B------:R-:W-:-:S05]  /*12d30*/  LOP3.LUT R4, R4, 0x3, RZ, 0xc0, !PT ;  /* 0x0000000304047812 */ /* 0x000fca00078ec0ff */
[----:B------:R0:W1:Y:S02]  /*12d40*/  SHFL.IDX PT, R14, R4, RZ, 0x1f ;  /* 0x00001fff040e7589 */ /* 0x00006400000e0000 */
.L_x_961:
[----:B0-----:R-:W2:Y:S01]  /*12d50*/  LDL.LU R4, [R1+0x1c] ;  /* 0x00001c0001047983 */ /* 0x001ea20000300800 */
[----:B------:R-:W-:Y:S02]  /*12d60*/  PLOP3.LUT P1, PT, PT, PT, PT, 0x8, 0x0 ;  /* 0x000000000000781c */ /* 0x000fe40003f2e170 */
[----:B-1----:R-:W-:Y:S01]  /*12d70*/  ISETP.NE.AND P0, PT, R14, RZ, PT ;  /* 0x000000ff0e00720c */ /* 0x002fe20003f05270 */
[----:B------:R0:W-:Y:S01]  /*12d80*/  STL [R1], R0 ;  /* 0x0000000001007387 */ /* 0x0001e20000100800 */
[----:B--2---:R-:W-:-:S09]  /*12d90*/  LOP3.LUT R4, R4, 0xfffffffe, RZ, 0xc0, !PT ;  /* 0xfffffffe04047812 */ /* 0x004fd200078ec0ff */
[----:B------:R-:W-:-:S05]  /*12da0*/  @P1 LOP3.LUT R4, R4, 0x1, RZ, 0xfc, !PT ;  /* 0x0000000104041812 */ /* 0x000fca00078efcff */
[----:B------:R0:W-:Y:S01]  /*12db0*/  STL [R1+0x1c], R4 ;  /* 0x00001c0401007387 */ /* 0x0001e20000100800 */
[----:B------:R-:W-:Y:S05]  /*12dc0*/  @P0 BRA `(.L_x_813) ;  /* 0x0000000400240947 */ /* 0x000fea0003800000 */
[----:B------:R-:W-:-:S03]  /*12dd0*/  UMOV UR4, 0xffffffff ;  /* 0xffffffff00047882 */ /* 0x000fc60000000000 */
[----:B------:R-:W-:Y:S05]  /*12de0*/  BRA.DIV UR4, `(.L_x_814) ;  /* 0x0000005604e07947 */ /* 0x000fea000b800000 */
[----:B------:R-:W-:-:S13]  /*12df0*/  ELECT P6, URZ, PT ;  /* 0x00000000003f782f */ /* 0x000fda00038c0000 */
.L_x_964:
[----:B------:R-:W-:Y:S05]  /*12e00*/  @!P6 BRA `(.L_x_813) ;  /* 0x000000040014e947 */ /* 0x000fea0003800000 */
[----:B------:R1:W-:Y:S01]  /*12e10*/  STL [R1+0x5c], R9 ;  /* 0x00005c0901007387 */ /* 0x0003e20000100800 */
[----:B------:R-:W-:-:S04]  /*12e20*/  ISETP.NE.U32.AND P0, PT, R2, RZ, PT ;  /* 0x000000ff0200720c */ /* 0x000fc80003f05070 */
[----:B------:R-:W-:-:S13]  /*12e30*/  ISETP.NE.AND.EX P0, PT, R3, RZ, PT, P0 ;  /* 0x000000ff0300720c */ /* 0x000fda0003f05300 */
[----:B-1----:R-:W-:Y:S05]  /*12e40*/  @!P0 BRA `(.L_x_815) ;  /* 0x0000000000508947 */ /* 0x002fea0003800000 */
[----:B------:R-:W1:Y:S01]  /*12e50*/  LDC R6, c[0x0][0x43c] ;  /* 0x00010f00ff067b82 */ /* 0x000e620000000800 */
[----:B0-----:R-:W-:Y:S01]  /*12e60*/  IMAD.MOV.U32 R0, RZ, RZ, R9 ;  /* 0x000000ffff007224 */ /* 0x001fe200078e0009 */
[----:B------:R-:W-:Y:S01]  /*12e70*/  ULDC.64 UR4, c[0x0][0x428] ;  /* 0x00010a0000047ab9 */ /* 0x000fe20000000a00 */
[----:B-1----:R-:W-:-:S13]  /*12e80*/  ISETP.NE.AND P0, PT, R6, 0x1, PT ;  /* 0x000000010600780c */ /* 0x002fda0003f05270 */
        /* <DEDUP_REMOVED lines=14> */
[----:B------:R-:W2:Y:S04]  /*12f70*/  LDG.E R0, desc[UR40][R2.64] ;  /* 0x0000002802007981 */ /* 0x000ea8000c1e1900 */
[----:B--2---:R1:W-:Y:S02]  /*12f80*/  STL [R1], R0 ;  /* 0x0000000001007387 */ /* 0x0043e40000100800 */
.L_x_815:
[----:B------:R-:W2:Y:S04]  /*12f90*/  LDL R7, [R1+0x4] ;  /* 0x0000040001077983 */ /* 0x000ea80000100800 */
[----:B01----:R-:W2:Y:S04]  /*12fa0*/  LDL R0, [R1+0x8] ;  /* 0x0000080001007983 */ /* 0x003ea80000100800 */
[----:B------:R-:W3:Y:S01]  /*12fb0*/  LDL R2, [R1+0x14] ;  /* 0x0000140001027983 */ /* 0x000ee20000100800 */
[----:B--2---:R-:W-:Y:S01]  /*12fc0*/  IMAD R0, R0, 0x8, R7 ;  /* 0x0000000800007824 */ /* 0x004fe200078e0207 */
[----:B---3--:R-:W-:-:S04]  /*12fd0*/  SHF.L.U32 R2, R2, 0x1f, RZ ;  /* 0x0000001f02027819 */ /* 0x008fc800000006ff */
[----:B------:R-:W0:Y:S02]  /*12fe0*/  SYNCS.PHASECHK.TRANS64.TRYWAIT P0, [R0+URZ+0x22840], R2 ;  /* 0x02284002000075a7 */ /* 0x000e24000800017f */
[----:B0-----:R-:W-:Y:S05]  /*12ff0*/  @!P0 BRA `(.L_x_816) ;  /* 0x00000054007c8947 */ /* 0x001fea0003800000 */
.L_x_965:
[----:B------:R-:W1:Y:S02]  /*13000*/  S2R R3, SR_TID.X ;  /* 0x0000000000037919 */ /* 0x000e640000002100 */
[----:B-1----:R-:W-:-:S04]  /*13010*/  LOP3.LUT R3, R3, 0x7f, RZ, 0xc0, !PT ;  /* 0x0000007f03037812 */ /* 0x002fc800078ec0ff */
[----:B------:R-:W-:-:S13]  /*13020*/  ISETP.NE.AND P0, PT, R3, RZ, PT ;  /* 0x000000ff0300720c */ /* 0x000fda0003f05270 */
        /* <DEDUP_REMOVED lines=8> */
.L_x_817:
[----:B------:R-:W2:Y:S04]  /*130b0*/  LDL R7, [R1+0x4] ;  /* 0x0000040001077983 */ /* 0x000ea80000100800 */
[----:B------:R-:W2:Y:S04]  /*130c0*/  LDL R6, [R1+0x8] ;  /* 0x0000080001067983 */ /* 0x000ea80000100800 */
[----:B------:R-:W3:Y:S04]  /*130d0*/  LDL R5, [R1+0x5c] ;  /* 0x00005c0001057983 */ /* 0x000ee80000100800 */
[----:B------:R-:W4:Y:S04]  /*130e0*/  LDL R4, [R1+0x24] ;  /* 0x0000240001047983 */ /* 0x000f280000100800 */
[----:B------:R-:W5:Y:S04]  /*130f0*/  LDL R3, [R1] ;  /* 0x0000000001037983 */ /* 0x000f680000100800 */
[----:B0-----:R-:W5:Y:S01]  /*13100*/  LDL.LU R2, [R1+0x1c] ;  /* 0x00001c0001027983 */ /* 0x001f620000300800 */
[----:B------:R-:W-:Y:S01]  /*13110*/  R2UR UR9, R0 ;  /* 0x00000000000972ca */ /* 0x000fe200000e0000 */
[----:B------:R-:W-:Y:S01]  /*13120*/  UIADD3 UR6, UP0, UR38, 0x370, URZ ;  /* 0x0000037026067890 */ /* 0x000fe2000ff1e03f */
[----:B------:R-:W-:Y:S01]  /*13130*/  PLOP3.LUT P0, PT, PT, PT, PT, 0x80, 0x0 ;  /* 0x000000000000781c */ /* 0x000fe20003f0f070 */
[----:B------:R-:W-:Y:S01]  /*13140*/  UMOV UR5, 0x14f00000 ;  /* 0x14f0000000057882 */ /* 0x000fe20000000000 */
[----:B------:R-:W-:Y:S01]  /*13150*/  R2UR UR12, R18 ;  /* 0x00000000120c72ca */ /* 0x000fe200000e0000 */
[----:B------:R-:W-:Y:S01]  /*13160*/  UIADD3.X UR7, URZ, UR39, URZ, UP0, !UPT ;  /* 0x000000273f077290 */ /* 0x000fe200087fe43f */
[----:B------:R-:W-:-:S07]  /*13170*/  UMOV UR10, URZ ;  /* 0x0000003f000a7c82 */ /* 0x000fce0008000000 */
[----:B------:R-:W-:Y:S01]  /*13180*/  UIADD3 UR9, UR9, 0x22830, URZ ;  /* 0x0002283009097890 */ /* 0x000fe2000fffe03f */
[----:B--2---:R-:W-:Y:S01]  /*13190*/  IMAD R0, R6, 0x3000, R7 ;  /* 0x0000300006007824 */ /* 0x004fe200078e0207 */
[----:B---3--:R-:W-:-:S04]  /*131a0*/  R2UR UR11, R5 ;  /* 0x00000000050b72ca */ /* 0x008fc800000e0000 */
[----:B------:R-:W-:Y:S02]  /*131b0*/  R2UR UR8, R0 ;  /* 0x00000000000872ca */ /* 0x000fe400000e0000 */
[----:B----4-:R-:W-:Y:S02]  /*131c0*/  R2UR UR4, R4 ;  /* 0x00000000040472ca */ /* 0x010fe400000e0000 */
[----:B-----5:R-:W-:Y:S02]  /*131d0*/  R2UR UR13, R3 ;  /* 0x00000000030d72ca */ /* 0x020fe400000e0000 */
[----:B------:R-:W-:-:S07]  /*131e0*/  LOP3.LUT R2, R2, 0xfffffffe, RZ, 0xc0, !PT ;  /* 0xfffffffe02027812 */ /* 0x000fce00078ec0ff */
[----:B------:R-:W-:Y:S01]  /*131f0*/  UIADD3 UR8, UR8, 0x1c400, URZ ;  /* 0x0001c40008087890 */ /* 0x000fe2000fffe03f */
[----:B------:R-:W-:Y:S01]  /*13200*/  @P0 LOP3.LUT R2, R2, 0x1, RZ, 0xfc, !PT ;  /* 0x0000000102020812 */ /* 0x000fe200078efcff */
[----:B------:R-:W-:-:S03]  /*13210*/  UIMAD UR11, UR11, 0x60, UR4 ;  /* 0x000000600b0b78a4 */ /* 0x000fc6000f8e0204 */
[----:B------:R-:W-:Y:S01]  /*13220*/  UMOV UR4, 0x0 ;  /* 0x0000000000047882 */ /* 0x000fe20000000000 */
[----:B------:R1:W-:Y:S05]  /*13230*/  STL [R1+0x1c], R2 ;  /* 0x00001c0201007387 */ /* 0x0003ea0000100800 */
[----:B------:R1:W-:Y:S01]  /*13240*/  UTMALDG.4D [UR8], [UR6], desc[UR4] ;  /* 0x00000408060075b4 */ /* 0x0003e20008019000 */
[----:B------:R-:W-:Y:S02]  /*13250*/  NOP ;  /* 0x0000000000007918 */ /* 0x000fe40000000000 */
.L_x_813:
[----:B-1----:R-:W2:Y:S04]  /*13260*/  LDL R2, [R1+0x4] ;  /* 0x0000040001027983 */ /* 0x002ea80000100800 */
[----:B------:R-:W3:Y:S04]  /*13270*/  LDL.LU R3, [R1+0x38] ;  /* 0x0000380001037983 */ /* 0x000ee80000300800 */
[----:B------:R-:W4:Y:S04]  /*13280*/  LDL.LU R5, [R1+0x28] ;  /* 0x0000280001057983 */ /* 0x000f280000300800 */
[----:B0-----:R-:W5:Y:S01]  /*13290*/  LDL.LU R4, [R1+0x40] ;  /* 0x0000400001047983 */ /* 0x001f620000300800 */
[----:B------:R-:W-:Y:S05]  /*132a0*/  WARPSYNC.ALL ;  /* 0x0000000000007948 */ /* 0x000fea0003800000 */
[----:B------:R-:W-:Y:S01]  /*132b0*/  ULDC.64 UR4, c[0x0][0x298] ;  /* 0x0000a60000047ab9 */ /* 0x000fe20000000a00 */
[----:B------:R-:W-:Y:S01]  /*132c0*/  ULDC.64 UR6, c[0x0][0xa00] ;  /* 0x0002800000067ab9 */ /* 0x000fe20000000a00 */
[----:B------:R-:W-:Y:S01]  /*132d0*/  BSSY B6, `(.L_x_818) ;  /* 0x0000024000067945 */ /* 0x000fe20003800000 */
[----:B------:R-:W-:Y:S01]  /*132e0*/  BAR.SYNC.DEFER_BLOCKING 0x8, 0x180 ;  /* 0x0206000000007b1d */ /* 0x000fe20000010000 */
[----:B------:R-:W-:-:S04]  /*132f0*/  ISETP.NE.U32.AND P0, PT, RZ, UR6, PT ;  /* 0x00000006ff007c0c */ /* 0x000fc8000bf05070 */
[----:B------:R-:W-:Y:S01]  /*13300*/  ISETP.NE.AND.EX P0, PT, RZ, UR7, PT, P0 ;  /* 0x00000007ff007c0c */ /* 0x000fe2000bf05300 */
[----:B--2---:R-:W-:Y:S01]  /*13310*/  VIADD R2, R2, 0x18400 ;  /* 0x0001840002027836 */ /* 0x004fe20000000000 */
[----:B---3--:R-:W-:-:S04]  /*13320*/  SHF.R.S32.HI R0, RZ, 0x1f, R3 ;  /* 0x0000001fff007819 */ /* 0x008fc80000011403 */
        /* <DEDUP_REMOVED lines=9> */
[----:B0-----:R-:W-:Y:S01]  /*133c0*/  IMAD.IADD R2, R3, 0x1, R0 ;  /* 0x0000000103027824 */ /* 0x001fe200078e0200 */
[----:B------:R-:W-:-:S05]  /*133d0*/  SHF.R.S32.HI R0, RZ, 0x1f, R18 ;  /* 0x0000001fff007819 */ /* 0x000fca0000011412 */
[----:B------:R1:W-:Y:S04]  /*133e0*/  STL [R1+0x40], R0 ;  /* 0x0000400001007387 */ /* 0x0003e80000100800 */
[----:B------:R1:W-:Y:S01]  /*133f0*/  STL [R1+0x38], R2 ;  /* 0x0000380201007387 */ /* 0x0003e20000100800 */
[----:B------:R-:W-:Y:S05]  /*13400*/  @!P1 BRA `(.L_x_819) ;  /* 0x0000000000409947 */ /* 0x000fea0003800000 */
[----:B-1----:R-:W-:Y:S01]  /*13410*/  MOV R2, 0x0 ;  /* 0x0000000000027802 */ /* 0x002fe20000000f00 */
        /* <DEDUP_REMOVED lines=15> */
.L_x_819:
[----:B------:R-:W-:Y:S05]  /*13510*/  BSYNC B6 ;  /* 0x0000000000067941 */ /* 0x000fea0003800000 */
.L_x_818:
[----:B-1----:R-:W2:Y:S01]  /*13520*/  LDL.LU R4, [R1+0x38] ;  /* 0x0000380001047983 */ /* 0x002ea20000300800 */
[----:B------:R-:W0:Y:S01]  /*13530*/  LDC R7, c[0x0][0x448] ;  /* 0x00011200ff077b82 */ /* 0x000e220000000800 */
        /* <DEDUP_REMOVED lines=8> */
[----:B0-----:R-:W-:Y:S01]  /*135c0*/  ISETP.NE.AND P0, PT, R7, 0x1, PT ;  /* 0x000000010700780c */ /* 0x001fe20003f05270 */
[----:B------:R-:W0:Y:S02]  /*135d0*/  S2R R8, SR_TID.X ;  /* 0x0000000000087919 */ /* 0x000e240000002100 */
[----:B0-----:R-:W-:-:S05]  /*135e0*/  IMAD.SHL.U32 R9, R8, 0x8, RZ ;  /* 0x0000000808097824 */ /* 0x001fca00078e00ff */
[----:B------:R-:W-:Y:S01]  /*135f0*/  LOP3.LUT R9, R9, 0x38, RZ, 0xc0, !PT ;  /* 0x0000003809097812 */ /* 0x000fe200078ec0ff */
[----:B--2---:R-:W-:Y:S02]  /*13600*/  IMAD.MOV.U32 R3, RZ, RZ, R4 ;  /* 0x000000ffff037224 */ /* 0x004fe400078e0004 */
[----:B------:R-:W0:Y:S01]  /*13610*/  S2R R4, SR_TID.X ;  /* 0x0000000000047919 */ /* 0x000e220000002100 */
        /* <DEDUP_REMOVED lines=11> */
[C---:B0-----:R-:W-:Y:S01]  /*136d0*/  LOP3.LUT R5, R4.reuse, 0x7f, RZ, 0xc0, !PT ;  /* 0x0000007f04057812 */ /* 0x041fe200078ec0ff */
[----:B------:R-:W-:-:S03]  /*136e0*/  IMAD.SHL.U32 R4, R4, 0x10, RZ ;  /* 0x0000001004047824 */ /* 0x000fc600078e00ff */
[----:B------:R-:W-:-:S04]  /*136f0*/  SHF.R.U32.HI R5, RZ, 0x3, R5 ;  /* 0x00000003ff057819 */ /* 0x000fc80000011605 */
[----:B------:R-:W-:Y:S02]  /*13700*/  LOP3.LUT R4, R5, 0x70, R4, 0xf8, !PT ;  /* 0x0000007005047812 */ /* 0x000fe400078ef804 */
[----:B------:R-:W0:Y:S02]  /*13710*/  @P0 LDC R5, c[0x0][0x44c] ;  /* 0x00011300ff050b82 */ /* 0x000e240000000800 */
[----:B------:R-:W-:-:S05]  /*13720*/  LOP3.LUT R0, R4, R17, RZ, 0xfc, !PT ;  /* 0x0000001104007212 */ /* 0x000fca00078efcff */
[----:B------:R-:W-:Y:S02]  /*13730*/  IMAD.MOV.U32 R4, RZ, RZ, R0 ;  /* 0x000000ffff047224 */ /* 0x000fe400078e0000 */
[----:B0-----:R-:W-:-:S05]  /*13740*/  @P0 IMAD.HI.U32 R5, R0, R5, RZ ;  /* 0x0000000500050227 */ /* 0x001fca00078e00ff */
        /* <DEDUP_REMOVED lines=19> */
[----:B-1----:R-:W-:Y:S09]  /*13880*/  BRA.DIV UR4, `(.L_x_820) ;  /* 0x0000004e046c7947 */ /* 0x002ff2000b800000 */
[----:B------:R-:W2:Y:S01]  /*13890*/  LDL.LU R6, [R1+0x54] ;  /* 0x0000540001067983 */ /* 0x000ea20000300800 */
[----:B------:R-:W0:Y:S02]  /*138a0*/  S2R R5, SR_TID.X ;  /* 0x0000000000057919 */ /* 0x000e240000002100 */
[----:B0-----:R-:W-:-:S04]  /*138b0*/  LOP3.LUT R5, R5, 0x7f, RZ, 0xc0, !PT ;  /* 0x0000007f05057812 */ /* 0x001fc800078ec0ff */
[----:B------:R-:W-:-:S05]  /*138c0*/  SHF.R.U32.HI R5, RZ, 0x3, R5 ;  /* 0x00000003ff057819 */ /* 0x000fca0000011605 */
[----:B------:R-:W-:-:S04]  /*138d0*/  IMAD.IADD R2, R5, 0x1, R17 ;  /* 0x0000000105027824 */ /* 0x000fc800078e0211 */
[----:B------:R-:W-:Y:S02]  /*138e0*/  VIADD R5, R2, 0x10 ;  /* 0x0000001002057836 */ /* 0x000fe40000000000 */
[----:B--2---:R-:W-:Y:S02]  /*138f0*/  IMAD R3, R6, R7, RZ ;  /* 0x0000000706037224 */ /* 0x004fe400078e02ff */
[----:B------:R-:W0:Y:S04]  /*13900*/  SHFL.IDX PT, R7, R4, RZ, 0x181f ;  /* 0x00181fff04077589 */ /* 0x000e2800000e0000 */
[----:B------:R-:W1:Y:S01]  /*13910*/  SHFL.IDX PT, R6, R0, RZ, 0x181f ;  /* 0x00181fff00067589 */ /* 0x000e6200000e0000 */
[----:B------:R-:W-:-:S13]  /*13920*/  ISETP.GE.AND P1, PT, R2, R3, PT ;  /* 0x000000030200720c */ /* 0x000fda0003f26270 */
        /* <DEDUP_REMOVED lines=58> */
[----:B------:R-:W-:Y:S01]  /*13cd0*/  @!P1 IMAD.MOV.U32 R6, RZ, RZ, R5 ;  /* 0x000000ffff069224 */ /* 0x000fe200078e0005 */
[----:B------:R-:W0:Y:S04]  /*13ce0*/  SHFL.IDX PT, R0, R0, 0x7, 0x181f ;  /* 0x00f81f0000007f89 */ /* 0x000e2800000e0000 */
[----:B------:R1:W-:Y:S04]  /*13cf0*/  @!P1 LDGSTS.E.BYPASS.LTC128B.128 [R10+0x1b400], desc[UR40][R6.64], !P0 ;  /* 0x1b400000060a9fae */ /* 0x0003e8000c101d68 */
[----:B------:R-:W2:Y:S02]  /*13d00*/  SHFL.IDX PT, R4, R4, 0x7, 0x181f ;  /* 0x00f81f0004047f89 */ /* 0x000ea400000e0000 */
.L_x_982:
[----:B------:R3:W5:Y:S01]  /*13d10*/  LDL R9, [R1+0x4] ;  /* 0x0000040001097983 */ /* 0x0007620000100800 */
[----:B------:R-:W4:Y:S01]  /*13d20*/  S2R R5, SR_TID.X ;  /* 0x0000000000057919 */ /* 0x000f220000002100 */
[----:B------:R-:W-:-:S05]  /*13d30*/  VIADD R2, R2, 0x70 ;  /* 0x0000007002027836 */ /* 0x000fca0000000000 */
[----:B------:R-:W-:Y:S01]  /*13d40*/  ISETP.GE.AND P1, PT, R2, R3, PT ;  /* 0x000000030200720c */ /* 0x000fe20003f26270 */
[----:B----4-:R-:W-:-:S05]  /*13d50*/  IMAD.SHL.U32 R5, R5, 0x8, RZ ;  /* 0x0000000805057824 */ /* 0x010fca00078e00ff */
[----:B------:R-:W-:-:S07]  /*13d60*/  LOP3.LUT R5, R5, 0x38, RZ, 0xc0, !PT ;  /* 0x0000003805057812 */ /* 0x000fce00078ec0ff */
[----:B--2---:R-:W-:-:S05]  /*13d70*/  @!P1 LEA R2, P2, R5, R4, 0x1 ;  /* 0x0000000405029211 */ /* 0x004fca00078408ff */
[----:B0-----:R-:W-:-:S05]  /*13d80*/  @!P1 IMAD.X R3, RZ, RZ, R0, P2 ;  /* 0x000000ffff039224 */ /* 0x001fca00010e0600 */
[----:B------:R-:W-:Y:S01]  /*13d90*/  @!PT LDS RZ, [RZ] ;  /* 0x00000000fffff984 */ /* 0x000fe20000000800 */
[----:B------:R-:W-:Y:S01]  /*13da0*/  @!PT LDS RZ, [RZ] ;  /* 0x00000000fffff984 */ /* 0x000fe20000000800 */
[----:B------:R-:W-:Y:S01]  /*13db0*/  @!PT LDS RZ, [RZ] ;  /* 0x00000000fffff984 */ /* 0x000fe20000000800 */
[----:B------:R3:W-:Y:S01]  /*13dc0*/  @!P1 LDGSTS.E.BYPASS.LTC128B.128 [R10+0x1bc00], desc[UR40][R2.64], !P0 ;  /* 0x1bc00000020a9fae */ /* 0x0007e2000c101d68 */
[----:B------:R-:W-:Y:S01]  /*13dd0*/  PLOP3.LUT P0, PT, PT, PT, PT, 0x80, 0x0 ;  /* 0x000000000000781c */ /* 0x000fe20003f0f070 */
[----:B------:R-:W-:-:S12]  /*13de0*/  NOP ;  /* 0x0000000000007918 */ /* 0x000fd80000000000 */
.L_x_821:
[----:B---3--:R-:W2:Y:S01]  /*13df0*/  LDL R2, [R1+0x4] ;  /* 0x0000040001027983 */ /* 0x008ea20000100800 */
        /* <DEDUP_REMOVED lines=16> */
[----:B------:R-:W2:Y:S03]  /*13f00*/  SYNCS.PHASECHK.TRANS64.TRYWAIT P0, [R2+URZ+0x22820], R0 ;  /* 0x02282000020075a7 */ /* 0x000ea6000800017f */
[----:B0-2---:R-:W-:Y:S05]  /*13f10*/  @!P0 BRA `(.L_x_823) ;  /* 0x0000005000608947 */ /* 0x005fea0003800000 */
.L_x_983:
[----:B------:R-:W-:Y:S05]  /*13f20*/  BSYNC B0 ;  /* 0x0000000000007941 */ /* 0x000fea0003800000 */
.L_x_822:
[----:B0-----:R-:W2:Y:S01]  /*13f30*/  LDL R2, [R1+0x1c] ;  /* 0x00001c0001027983 */ /* 0x001ea20000100800 */
[----:B------:R-:W-:Y:S01]  /*13f40*/  BSSY B0, `(.L_x_824) ;  /* 0x0000063000007945 */ /* 0x000fe20003800000 */
[----:B--2---:R-:W-:-:S13]  /*13f50*/  LOP3.LUT P0, RZ, R2, 0x1, RZ, 0xc0, !PT ;  /* 0x0000000102ff7812 */ /* 0x004fda000780c0ff */
        /* <DEDUP_REMOVED lines=13> */
.L_x_984:
[----:B------:R-:W-:Y:S05]  /*14030*/  BSYNC B1 ;  /* 0x0000000000017941 */ /* 0x000fea0003800000 */
.L_x_826:
[----:B------:R-:W-:Y:S04]  /*14040*/  BSSY B1, `(.L_x_828) ;  /* 0x0000009000017945 */ /* 0x000fe80003800000 */
        /* <DEDUP_REMOVED lines=8> */
.L_x_829:
[----:B------:R-:W-:Y:S05]  /*140d0*/  BSYNC B1 ;  /* 0x0000000000017941 */ /* 0x000fea0003800000 */
.L_x_828:
        /* <DEDUP_REMOVED lines=14> */
.L_x_830:
        /* <DEDUP_REMOVED lines=16> */
.L_x_831:
        /* <DEDUP_REMOVED lines=16> */
.L_x_832:
        /* <DEDUP_REMOVED lines=16> */
.L_x_833:
        /* <DEDUP_REMOVED lines=11> */
.L_x_825:
[----:B------:R-:W-:Y:S05]  /*14570*/  BSYNC B0 ;  /* 0x0000000000007941 */ /* 0x000fea0003800000 */
.L_x_824:
[----:B------:R-:W2:Y:S01]  /*14580*/  LDL.LU R4, [R1+0x50] ;  /* 0x0000500001047983 */ /* 0x000ea20000300800 */
[----:B------:R-:W-:Y:S01]  /*14590*/  BSSY B0, `(.L_x_834) ;  /* 0x000020f000007945 */ /* 0x000fe20003800000 */
[----:B--2---:R-:W-:-:S13]  /*145a0*/  ISETP.GE.AND P0, PT, R4, 0x61, PT ;  /* 0x000000610400780c */ /* 0x004fda0003f06270 */
[----:B------:R-:W-:Y:S05]  /*145b0*/  @!P0 BRA `(.L_x_835) ;  /* 0x0000002000308947 */ /* 0x000fea0003800000 */
[----:B------:R-:W1:Y:S01]  /*145c0*/  LDL R4, [R1+0x30] ;  /* 0x0000300001047983 */ /* 0x000e620000100800 */
[----:B------:R-:W-:Y:S01]  /*145d0*/  IMAD.MOV.U32 R0, RZ, RZ, 0x1 ;  /* 0x00000001ff007424 */ /* 0x000fe200078e00ff */
[----:B------:R-:W-:Y:S01]  /*145e0*/  BSSY B2, `(.L_x_836) ;  /* 0x00000b3000027945 */ /* 0x000fe20003800000 */
[----:B-1----:R-:W-:-:S05]  /*145f0*/  IMAD.MOV R6, RZ, RZ, -R4 ;  /* 0x000000ffff067224 */ /* 0x002fca00078e0a04 */
        /* <DEDUP_REMOVED lines=10> */
[----:B--2---:R-:W-:Y:S01]  /*146a0*/  LOP3.LUT P2, RZ, R5, 0x1, RZ, 0xc0, !PT ;  /* 0x0000000105ff7812 */ /* 0x004fe2000784c0ff */
[----:B---3--:R-:W-:-:S05]  /*146b0*/  VIADD R2, R4, 0x1 ;  /* 0x0000000104027836 */ /* 0x008fca0000000000 */
[----:B------:R-:W-:-:S04]  /*146c0*/  ISETP.NE.AND P0, PT, R2, 0x2, PT ;  /* 0x000000020200780c */ /* 0x000fc80003f05270 */
[----:B------:R-:W-:Y:S02]  /*146d0*/  SEL R3, RZ, 0x1, P0 ;  /* 0x00000001ff037807 */ /* 0x000fe40000000000 */
[----:B------:R-:W-:Y:S02]  /*146e0*/  SEL R8, R2, RZ, P0 ;  /* 0x000000ff02087207 */ /* 0x000fe40000000000 */
        /* <DEDUP_REMOVED lines=11> */
[----:B-----5:R-:W3:Y:S01]  /*147a0*/  LDL R9, [R1+0x10] ;  /* 0x0000100001097983 */ /* 0x020ee20000100800 */
        /* <DEDUP_REMOVED lines=16> */
.L_x_840:
[----:B-1----:R-:W2:Y:S01]  /*148b0*/  LDL R2, [R1+0x4] ;  /* 0x0000040001027983 */ /* 0x002ea20000100800 */
[----:B------:R-:W-:Y:S01]  /*148c0*/  SHF.L.U32 R5, R7, 0x1f, RZ ;  /* 0x0000001f07057819 */ /* 0x000fe200000006ff */
[----:B------:R-:W1:Y:S01]  /*148d0*/  S2R R3, SR_TID.X ;  /* 0x0000000000037919 */ /* 0x000e620000002100 */
[----:B------:R-:W-:Y:S01]  /*148e0*/  BSSY B3, `(.L_x_841) ;  /* 0x0000006000037945 */ /* 0x000fe20003800000 */
[----:B-1----:R-:W-:-:S04]  /*148f0*/  LOP3.LUT R3, R3, 0x7f, RZ, 0xc0, !PT ;  /* 0x0000007f03037812 */ /* 0x002fc800078ec0ff */
[----:B------:R-:W-:Y:S01]  /*14900*/  ISETP.NE.AND P1, PT, R3, RZ, PT ;  /* 0x000000ff0300720c */ /* 0x000fe20003f25270 */
[----:B--2---:R-:W-:-:S04]  /*14910*/  IMAD R2, R8, 0x8, R2 ;  /* 0x0000000808027824 */ /* 0x004fc800078e0202 */
[----:B------:R-:W1:Y:S02]  /*14920*/  SYNCS.PHASECHK.TRANS64.TRYWAIT P0, [R2+URZ+0x22840], R5 ;  /* 0x02284005020075a7 */ /* 0x000e64000800017f */
[----:B-1----:R-:W-:Y:S06]  /*14930*/  @!P0 BRA `(.L_x_842) ;  /* 0x0000004800048947 */ /* 0x002fec0003800000 */
.L_x_985:
[----:B------:R-:W-:Y:S05]  /*14940*/  BSYNC B3 ;  /* 0x0000000000037941 */ /* 0x000fea0003800000 */
.L_x_841:
        /* <DEDUP_REMOVED lines=9> */
.L_x_844:
[----:B------:R-:W-:Y:S05]  /*149e0*/  BSYNC B3 ;  /* 0x0000000000037941 */ /* 0x000fea0003800000 */
.L_x_843:
        /* <DEDUP_REMOVED lines=14> */
.L_x_845:
        /* <DEDUP_REMOVED lines=14> */
.L_x_986:
[----:B------:R-:W-:Y:S05]  /*14bb0*/  BSYNC B3 ;  /* 0x0000000000037941 */ /* 0x000fea0003800000 */
.L_x_846:
[----:B------:R-:W-:Y:S01]  /*14bc0*/  BSSY B3, `(.L_x_848) ;  /* 0x000000b000037945 */ /* 0x000fe20003800000 */
[----:B------:R-:W-:Y:S02]  /*14bd0*/  IMAD.MOV.U32 R8, RZ, RZ, 0x0 ;  /* 0x00000000ff087424 */ /* 0x000fe400078e00ff */
[----:B-----5:R-:W-:Y:S01]  /*14be0*/  IMAD.MOV.U32 R9, RZ, RZ, 0x14f00000 ;  /* 0x14f00000ff097424 */ /* 0x020fe200078e00ff */
        /* <DEDUP_REMOVED lines=8> */
.L_x_849:
[----:B------:R-:W-:Y:S05]  /*14c70*/  BSYNC B3 ;  /* 0x0000000000037941 */ /* 0x000fea0003800000 */
.L_x_848:
        /* <DEDUP_REMOVED lines=11> */
.L_x_850:
        /* <DEDUP_REMOVED lines=16> */
.L_x_851:
        /* <DEDUP_REMOVED lines=16> */
.L_x_852:
        /* <DEDUP_REMOVED lines=16> */
.L_x_853:
        /* <DEDUP_REMOVED lines=11> */
.L_x_839:
[----:B------:R-:W-:Y:S05]  /*150e0*/  BSYNC B1 ;  /* 0x0000000000017941 */ /* 0x000fea0003800000 */
.L_x_838:
[----:B------:R-:W2:Y:S02]  /*150f0*/  LDL.LU R4, [R1+0x30] ;  /* 0x0000300001047983 */ /* 0x000ea40000300800 */
[----:B--2---:R-:W-:-:S07]  /*15100*/  VIADD R0, R4, 0xfffffffd ;  /* 0xfffffffd04007836 */ /* 0x004fce0000000000 */
.L_x_837:
[----:B------:R-:W-:Y:S05]  /*15110*/  BSYNC B2 ;  /* 0x0000000000027941 */ /* 0x000fea0003800000 */
.L_x_836:
[----:B------:R-:W2:Y:S01]  /*15120*/  LDL.LU R2, [R1+0x34] ;  /* 0x0000340001027983 */ /* 0x000ea20000300800 */
[----:B------:R-:W-:-:S05]  /*15130*/  IMAD.MOV R6, RZ, RZ, -R6 ;  /* 0x000000ffff067224 */ /* 0x000fca00078e0a06 */
[----:B--2---:R-:W-:-:S13]  /*15140*/  ISETP.NE.AND P0, PT, R2, R6, PT ;  /* 0x000000060200720c */ /* 0x004fda0003f05270 */
[----:B------:R-:W-:Y:S05]  /*15150*/  @!P0 BRA `(.L_x_835) ;  /* 0x0000001400488947 */ /* 0x000fea0003800000 */
.L_x_886:
[----:B------:R-:W2:Y:S04]  /*15160*/  LDL R4, [R1+0x1c] ;  /* 0x00001c0001047983 */ /* 0x000ea80000100800 */
[----:B------:R-:W0:Y:S04]  /*15170*/  LDL.LU R3, [R1+0x8] ;  /* 0x0000080001037983 */ /* 0x000e280000300800 */
[----:B------:R-:W3:Y:S01]  /*15180*/  LDL.LU R2, [R1+0x14] ;  /* 0x0000140001027983 */ /* 0x000ee20000300800 */
[----:B------:R-:W-:Y:S05]  /*15190*/  YIELD ;  /* 0x0000000000007946 */ /* 0x000fea0003800000 */
[----:B------:R-:W-:Y:S01]  /*151a0*/  BSSY B1, `(.L_x_854) ;  /* 0x00000a2000017945 */ /* 0x000fe20003800000 */
[----:B--2---:R-:W-:Y:S01]  /*151b0*/  LOP3.LUT P1, RZ, R4, 0x1, RZ, 0xc0, !PT ;  /* 0x0000000104ff7812 */ /* 0x004fe2000782c0ff */
[----:B0-----:R-:W-:-:S05]  /*151c0*/  VIADD R7, R3, 0x1 ;  /* 0x0000000103077836 */ /* 0x001fca0000000000 */
[----:B------:R-:W-:-:S04]  /*151d0*/  ISETP.NE.AND P0, PT, R7, 0x2, PT ;  /* 0x000000020700780c */ /* 0x000fc80003f05270 */
[----:B------:R-:W-:Y:S02]  /*151e0*/  SEL R6, RZ, 0x1, P0 ;  /* 0x00000001ff067807 */ /* 0x000fe40000000000 */
[----:B------:R-:W-:Y:S02]  /*151f0*/  SEL R7, R7, RZ, P0 ;  /* 0x000000ff07077207 */ /* 0x000fe40000000000 */
[----:B---3--:R-:W-:Y:S01]  /*15200*/  LOP3.LUT R6, R2, R6, RZ, 0x3c, !PT ;  /* 0x0000000602067212 */ /* 0x008fe200078e3cff */
[----:B------:R-:W-:Y:S06]  /*15210*/  @!P1 BRA `(.L_x_855) ;  /* 0x0000000800689947 */ /* 0x000fec0003800000 */
[----:B------:R-:W-:Y:S01]  /*15220*/  ULDC.64 UR4, c[0x0][0x418] ;  /* 0x0001060000047ab9 */ /* 0x000fe20000000a00 */
[----:B------:R-:W-:Y:S01]  /*15230*/  IMAD.MOV.U32 R8, RZ, RZ, R0 ;  /* 0x000000ffff087224 */ /* 0x000fe200078e0000 */
[----:B------:R-:W-:-:S04]  /*15240*/  ISETP.NE.U32.AND P0, PT, RZ, UR4, PT ;  /* 0x00000004ff007c0c */ /* 0x000fc8000bf05070 */
[----:B------:R-:W-:-:S13]  /*15250*/  ISETP.NE.AND.EX P0, PT, RZ, UR5, PT, P0 ;  /* 0x00000005ff007c0c */ /* 0x000fda000bf05300 */
[----:B------:R-:W-:Y:S05]  /*15260*/  @!P0 BRA `(.L_x_856) ;  /* 0x0000000000508947 */ /* 0x000fea0003800000 */
[----:B-----5:R-:W2:Y:S01]  /*15270*/  LDL R9, [R1+0x20] ;  /* 0x0000200001097983 */ /* 0x020ea20000100800 */
        /* <DEDUP_REMOVED lines=19> */
.L_x_856:
[----:B0-----:R-:W2:Y:S01]  /*153b0*/  LDL R2, [R1+0x4] ;  /* 0x0000040001027983 */ /* 0x001ea20000100800 */
[----:B------:R-:W0:Y:S02]  /*153c0*/  S2R R3, SR_TID.X ;  /* 0x0000000000037919 */ /* 0x000e240000002100 */
[----:B0-----:R-:W-:Y:S01]  /*153d0*/  LOP3.LUT R4, R3, 0x7f, RZ, 0xc0, !PT ;  /* 0x0000007f03047812 */ /* 0x001fe200078ec0ff */
[----:B------:R-:W-:Y:S03]  /*153e0*/  BSSY B2, `(.L_x_857) ;  /* 0x0000006000027945 */ /* 0x000fe60003800000 */
[----:B------:R-:W-:Y:S01]  /*153f0*/  ISETP.NE.AND P1, PT, R4, RZ, PT ;  /* 0x000000ff0400720c */ /* 0x000fe20003f25270 */
[----:B--2---:R-:W-:Y:S01]  /*15400*/  IMAD R3, R7, 0x8, R2 ;  /* 0x0000000807037824 */ /* 0x004fe200078e0202 */
[----:B------:R-:W-:-:S04]  /*15410*/  SHF.L.U32 R2, R6, 0x1f, RZ ;  /* 0x0000001f06027819 */ /* 0x000fc800000006ff */
[----:B------:R-:W0:Y:S02]  /*15420*/  SYNCS.PHASECHK.TRANS64.TRYWAIT P0, [R3+URZ+0x22840], R2 ;  /* 0x02284002030075a7 */ /* 0x000e24000800017f */
[----:B0-----:R-:W-:Y:S05]  /*15430*/  @!P0 BRA `(.L_x_858) ;  /* 0x0000003c006c8947 */ /* 0x001fea0003800000 */
.L_x_987:
[----:B------:R-:W-:Y:S05]  /*15440*/  BSYNC B2 ;  /* 0x0000000000027941 */ /* 0x000fea0003800000 */
.L_x_857:
        /* <DEDUP_REMOVED lines=9> */
.L_x_860:
[----:B------:R-:W-:Y:S05]  /*154e0*/  BSYNC B2 ;  /* 0x0000000000027941 */ /* 0x000fea0003800000 */
.L_x_859:
        /* <DEDUP_REMOVED lines=13> */
.L_x_861:
[----:B-----5:R-:W2:Y:S01]  /*155c0*/  LDL R9, [R1] ;  /* 0x0000000001097983 */ /* 0x020ea20000100800 */
        /* <DEDUP_REMOVED lines=13> */
.L_x_988:
[----:B------:R-:W-:Y:S05]  /*156a0*/  BSYNC B2 ;  /* 0x0000000000027941 */ /* 0x000fea0003800000 */
.L_x_862:
        /* <DEDUP_REMOVED lines=11> */
.L_x_865:
[----:B------:R-:W-:Y:S05]  /*15760*/  BSYNC B2 ;  /* 0x0000000000027941 */ /* 0x000fea0003800000 */
.L_x_864:
        /* <DEDUP_REMOVED lines=10> */
.L_x_866:
        /* <DEDUP_REMOVED lines=16> */
.L_x_867:
        /* <DEDUP_REMOVED lines=16> */
.L_x_868:
        /* <DEDUP_REMOVED lines=16> */
.L_x_869:
        /* <DEDUP_REMOVED lines=11> */
.L_x_855:
[----:B------:R-:W-:Y:S05]  /*15bc0*/  BSYNC B1 ;  /* 0x0000000000017941 */ /* 0x000fea0003800000 */
.L_x_854:
[----:B------:R-:W2:Y:S01]  /*15bd0*/  LDL R5, [R1+0x1c] ;  /* 0x00001c0001057983 */ /* 0x000ea20000100800 */
[----:B------:R-:W-:Y:S01]  /*15be0*/  VIADD R7, R7, 0x1 ;  /* 0x0000000107077836 */ /* 0x000fe20000000000 */
[----:B------:R-:W-:Y:S04]  /*15bf0*/  BSSY B1, `(.L_x_870) ;  /* 0x00000a5000017945 */ /* 0x000fe80003800000 */
[----:B------:R-:W-:-:S04]  /*15c00*/  ISETP.NE.AND P0, PT, R7, 0x2, PT ;  /* 0x000000020700780c */ /* 0x000fc80003f05270 */
[----:B------:R-:W-:Y:S02]  /*15c10*/  SEL R2, RZ, 0x1, P0 ;  /* 0x00000001ff027807 */ /* 0x000fe40000000000 */
[----:B-----5:R-:W-:Y:S02]  /*15c20*/  SEL R9, R7, RZ, P0 ;  /* 0x000000ff07097207 */ /* 0x020fe40000000000 */
[----:B------:R-:W-:-:S05]  /*15c30*/  LOP3.LUT R8, R6, R2, RZ, 0x3c, !PT ;  /* 0x0000000206087212 */ /* 0x000fca00078e3cff */
[----:B------:R0:W-:Y:S04]  /*15c40*/  STL [R1+0x14], R8 ;  /* 0x0000140801007387 */ /* 0x0001e80000100800 */
[----:B------:R0:W-:Y:S01]  /*15c50*/  STL [R1+0x8], R9 ;  /* 0x0000080901007387 */ /* 0x0001e20000100800 */
[----:B--2---:R-:W-:-:S13]  /*15c60*/  LOP3.LUT P2, RZ, R5, 0x1, RZ, 0xc0, !PT ;  /* 0x0000000105ff7812 */ /* 0x004fda000784c0ff */
        /* <DEDUP_REMOVED lines=26> */
.L_x_872:
        /* <DEDUP_REMOVED lines=9> */
.L_x_989:
[----:B------:R-:W-:Y:S05]  /*15ea0*/  BSYNC B2 ;  /* 0x0000000000027941 */ /* 0x000fea0003800000 */
.L_x_873:
        /* <DEDUP_REMOVED lines=9> */
.L_x_876:
[----:B------:R-:W-:Y:S05]  /*15f40*/  BSYNC B2 ;  /* 0x0000000000027941 */ /* 0x000fea0003800000 */
.L_x_875:
        /* <DEDUP_REMOVED lines=14> */
.L_x_877:
        /* <DEDUP_REMOVED lines=14> */
.L_x_990:
[----:B------:R-:W-:Y:S05]  /*16110*/  BSYNC B2 ;  /* 0x0000000000027941 */ /* 0x000fea0003800000 */
.L_x_878:
        /* <DEDUP_REMOVED lines=11> */
.L_x_881:
[----:B------:R-:W-:Y:S05]  /*161d0*/  BSYNC B2 ;  /* 0x0000000000027941 */ /* 0x000fea0003800000 */
.L_x_880:
        /* <DEDUP_REMOVED lines=11> */
.L_x_882:
        /* <DEDUP_REMOVED lines=16> */
.L_x_883:
        /* <DEDUP_REMOVED lines=16> */
.L_x_884:
        /* <DEDUP_REMOVED lines=16> */
.L_x_885:
        /* <DEDUP_REMOVED lines=11> */
.L_x_871:
[----:B------:R-:W-:Y:S05]  /*16640*/  BSYNC B1 ;  /* 0x0000000000017941 */ /* 0x000fea0003800000 */
.L_x_870:
[C---:B------:R-:W-:Y:S01]  /*16650*/  ISETP.GT.AND P0, PT, R0.reuse, 0x1, PT ;  /* 0x000000010000780c */ /* 0x040fe20003f04270 */
[----:B------:R-:W-:-:S12]  /*16660*/  VIADD R0, R0, 0xfffffffe ;  /* 0xfffffffe00007836 */ /* 0x000fd80000000000 */
[----:B------:R-:W-:Y:S05]  /*16670*/  @P0 BRA `(.L_x_886) ;  /* 0xffffffe800b80947 */ /* 0x000fea000383ffff */
.L_x_835:
[----:B------:R-:W-:Y:S05]  /*16680*/  BSYNC B0 ;  /* 0x0000000000007941 */ /* 0x000fea0003800000 */
.L_x_834:
[----:B------:R-:W2:Y:S04]  /*16690*/  LDL.LU R4, [R1+0x8] ;  /* 0x0000080001047983 */ /* 0x000ea80000300800 */
[----:B------:R-:W3:Y:S01]  /*166a0*/  LDL.LU R3, [R1+0x14] ;  /* 0x0000140001037983 */ /* 0x000ee20000300800 */
[----:B------:R-:W4:Y:S01]  /*166b0*/  S2R R2, SR_TID.X ;  /* 0x0000000000027919 */ /* 0x000f220000002100 */
[----:B------:R-:W-:Y:S01]  /*166c0*/  BSSY B0, `(.L_x_887) ;  /* 0x0000015000007945 */ /* 0x000fe20003800000 */
[----:B----4-:R-:W-:-:S04]  /*166d0*/  LOP3.LUT R2, R2, 0x7f, RZ, 0xc0, !PT ;  /* 0x0000007f02027812 */ /* 0x010fc800078ec0ff */
[----:B------:R-:W-:Y:S01]  /*166e0*/  ISETP.NE.AND P1, PT, R2, RZ, PT ;  /* 0x000000ff0200720c */ /* 0x000fe20003f25270 */
[----:B--2---:R-:W-:-:S05]  /*166f0*/  VIADD R0, R4, 0x1 ;  /* 0x0000000104007836 */ /* 0x004fca0000000000 */
[----:B------:R-:W-:-:S04]  /*16700*/  ISETP.NE.AND P0, PT, R0, 0x2, PT ;  /* 0x000000020000780c */ /* 0x000fc80003f05270 */
[----:B------:R-:W-:-:S04]  /*16710*/  SEL R2, RZ, 0x1, P0 ;  /* 0x00000001ff027807 */ /* 0x000fc80000000000 */
[----:B---3--:R-:W-:-:S05]  /*16720*/  LOP3.LUT R3, R3, R2, RZ, 0x3c, !PT ;  /* 0x0000000203037212 */ /* 0x008fca00078e3cff */
[----:B------:R2:W-:Y:S01]  /*16730*/  STL [R1+0x14], R3 ;  /* 0x0000140301007387 */ /* 0x0005e20000100800 */
[----:B------:R-:W-:Y:S05]  /*16740*/  @P1 BRA `(.L_x_888) ;  /* 0x0000000000301947 */ /* 0x000fea0003800000 */
[----:B--2---:R-:W2:Y:S01]  /*16750*/  S2R R3, SR_LANEID ;  /* 0x0000000000037919 */ /* 0x004ea20000000000 */
[----:B------:R-:W-:Y:S02]  /*16760*/  VOTEU.ANY UR4, UPT, PT ;  /* 0x0000000000047886 */ /* 0x000fe400038e0100 */
[----:B------:R-:W2:Y:S08]  /*16770*/  FLO.U32 R4, UR4 ;  /* 0x0000000400047d00 */ /* 0x000eb000080e0000 */
[----:B------:R-:W3:Y:S01]  /*16780*/  POPC R5, UR4 ;  /* 0x0000000400057d09 */ /* 0x000ee20008000000 */
[----:B--2---:R-:W-:-:S02]  /*16790*/  ISETP.EQ.U32.AND P1, PT, R4, R3, PT ;  /* 0x000000030400720c */ /* 0x004fc40003f22070 */
[----:B------:R-:W3:Y:S11]  /*167a0*/  LDC.64 R2, c[0x0][0xc60] ;  /* 0x00031800ff027b82 */ /* 0x000ef60000000a00 */
[----:B---3--:R-:W2:Y:S01]  /*167b0*/  @P1 ATOMG.E.ADD.STRONG.GPU PT, R3, desc[UR40][R2.64], R5 ;  /* 0x00000005020319a8 */ /* 0x008ea200081ee1e8 */
[----:B-1----:R-:W1:Y:S02]  /*167c0*/  S2R R6, SR_LTMASK ;  /* 0x0000000000067919 */ /* 0x002e640000003900 */
[----:B-1----:R-:W-:-:S04]  /*167d0*/  LOP3.LUT R6, R6, UR4, RZ, 0xc0, !PT ;  /* 0x0000000406067c12 */ /* 0x002fc8000f8ec0ff */
[----:B0-----:R-:W0:Y:S01]  /*167e0*/  POPC R7, R6 ;  /* 0x0000000600077309 */ /* 0x001e220000000000 */
[----:B--2---:R-:W0:Y:S02]  /*167f0*/  SHFL.IDX PT, R4, R3, R4, 0x1f ;  /* 0x00001f0403047589 */ /* 0x004e2400000e0000 */
[----:B0-----:R-:W-:-:S07]  /*16800*/  IADD3 R16, R4, UR36, R7 ;  /* 0x0000002404107c10 */ /* 0x001fce000fffe007 */
.L_x_888:
[----:B------:R-:W-:Y:S05]  /*16810*/  BSYNC B0 ;  /* 0x0000000000007941 */ /* 0x000fea0003800000 */
.L_x_887:
[----:B------:R-:W-:-:S05]  /*16820*/  SEL R0, R0, RZ, P0 ;  /* 0x000000ff00007207 */ /* 0x000fca0000000000 */
[----:B------:R3:W-:Y:S02]  /*16830*/  STL [R1+0x8], R0 ;  /* 0x0000080001007387 */ /* 0x0007e40000100800 */
.L_x_806:
[----:B------:R-:W-:Y:S05]  /*16840*/  BSYNC B7 ;  /* 0x0000000000077941 */ /* 0x000fea0003800000 */
.L_x_804:
[----:B---3--:R-:W3:Y:S02]  /*16850*/  LDL R0, [R1+0x1c] ;  /* 0x00001c0001007983 */ /* 0x008ee40000100800 */
[----:B---3--:R-:W-:-:S13]  /*16860*/  LOP3.LUT P0, RZ, R0, 0x2, RZ, 0xc0, !PT ;  /* 0x0000000200ff7812 */ /* 0x008fda000780c0ff */
[----:B------:R-:W-:Y:S05]  /*16870*/  @!P0 BRA `(.L_x_889) ;  /* 0x0000000000288947 */ /* 0x000fea0003800000 */
[----:B------:R-:W-:Y:S05]  /*16880*/  WARPSYNC.ALL ;  /* 0x0000000000007948 */ /* 0x000fea0003800000 */
[----:B------:R-:W3:Y:S08]  /*16890*/  S2UR UR5, SR_CgaCtaId ;  /* 0x00000000000579c3 */ /* 0x000ef00000008800 */
[----:B------:R-:W-:Y:S06]  /*168a0*/  BAR.SYNC.DEFER_BLOCKING 0x5, 0x180 ;  /* 0x0146000000007b1d */ /* 0x000fec0000010000 */
[----:B------:R-:W-:-:S02]  /*168b0*/  UMOV UR4, 0x400 ;  /* 0x0000040000047882 */ /* 0x000fc40000000000 */
[----:B---3--:R-:W-:-:S06]  /*168c0*/  ULEA UR4, UR5, UR4, 0x18 ;  /* 0x0000000405047291 */ /* 0x008fcc000f8ec03f */
[----:B------:R-:W-:-:S05]  /*168d0*/  IMAD.U32 R0, RZ, RZ, UR4 ;  /* 0x00000004ff007e24 */ /* 0x000fca000f8e00ff */
[----:B------:R3:W4:Y:S04]  /*168e0*/  LDS.128 R16, [R0+0x228d0] ;  /* 0x0228d00000107984 */ /* 0x0007280000000c00 */
[----:B------:R3:W-:Y:S01]  /*168f0*/  STL [R1+0x4], R0 ;  /* 0x0000040001007387 */ /* 0x0007e20000100800 */
[----:B------:R-:W-:Y:S06]  /*16900*/  BAR.ARV 0x4, 0x180 ;  /* 0x0106000000007b1d */ /* 0x000fec0000002000 */
[----:B------:R-:W-:Y:S05]  /*16910*/  BRA `(.L_x_890) ;  /* 0x0000000800487947 */ /* 0x000fea0003800000 */
.L_x_889:
[----:B------:R-:W0:Y:S01]  /*16920*/  S2R R0, SR_TID.X ;  /* 0x0000000000007919 */ /* 0x000e220000002100 */
[----:B------:R-:W-:Y:S01]  /*16930*/  UMOV UR4, 0xffffffff ;  /* 0xffffffff00047882 */ /* 0x000fe20000000000 */
[----:B01----:R-:W-:-:S04]  /*16940*/  LOP3.LUT R7, R0, 0x1f, RZ, 0xc0, !PT ;  /* 0x0000001f00077812 */ /* 0x003fc800078ec0ff */
[----:B------:R-:W-:Y:S01]  /*16950*/  ISETP.NE.AND P0, PT, R7, 0x1f, PT ;  /* 0x0000001f0700780c */ /* 0x000fe20003f05270 */
[----:B------:R-:W-:-:S12]  /*16960*/  BRA.DIV UR4, `(.L_x_891) ;  /* 0x0000002a04707947 */ /* 0x000fd8000b800000 */
[----:B------:R-:W-:Y:S01]  /*16970*/  IMAD.IADD R5, R19, 0x1, R7 ;  /* 0x0000000113057824 */ /* 0x000fe200078e0207 */
[----:B------:R-:W-:-:S04]  /*16980*/  ULDC UR4, c[0x0][0xc3c] ;  /* 0x00030f0000047ab9 */ /* 0x000fc80000000800 */
[----:B------:R-:W-:-:S13]  /*16990*/  ISETP.GE.OR P1, PT, R5, UR4, !P0 ;  /* 0x0000000405007c0c */ /* 0x000fda000c726670 */
[----:B--2---:R-:W0:Y:S02]  /*169a0*/  @!P1 LDC.64 R2, c[0x0][0xc80] ;  /* 0x00032000ff029b82 */ /* 0x004e240000000a00 */
[----:B0-----:R-:W-:-:S06]  /*169b0*/  @!P1 IMAD.WIDE R2, R5, 0x4, R2 ;  /* 0x0000000405029825 */ /* 0x001fcc00078e0202 */
[----:B------:R0:W2:Y:S01]  /*169c0*/  @!P1 LDG.E R3, desc[UR40][R2.64] ;  /* 0x0000002802039981 */ /* 0x0000a2000c1e1900 */
[C---:B------:R-:W-:Y:S02]  /*169d0*/  ISETP.GE.U32.AND P2, PT, R7.reuse, 0x2, PT ;  /* 0x000000020700780c */ /* 0x040fe40003f46070 */
[C---:B------:R-:W-:Y:S01]  /*169e0*/  ISETP.GE.U32.AND P3, PT, R7.reuse, 0x4, PT ;  /* 0x000000040700780c */ /* 0x040fe20003f66070 */
[----:B------:R-:W-:Y:S01]  /*169f0*/  SHFL.IDX PT, R4, R16, 0x1, 0x1f ;  /* 0x00201f0010047f89 */ /* 0x000fe200000e0000 */
[C---:B------:R-:W-:Y:S02]  /*16a00*/  ISETP.GE.U32.AND P4, PT, R7.reuse, 0x8, PT ;  /* 0x000000080700780c */ /* 0x040fe40003f86070 */
[C---:B------:R-:W-:Y:S01]  /*16a10*/  ISETP.GE.U32.AND P5, PT, R7.reuse, 0x10, PT ;  /* 0x000000100700780c */ /* 0x040fe20003fa6070 */
[----:B0-----:R-:W-:Y:S02]  /*16a20*/  IMAD.MOV.U32 R2, RZ, RZ, RZ ;  /* 0x000000ffff027224 */ /* 0x001fe400078e00ff */
[----:B--2---:R-:W-:Y:S01]  /*16a30*/  @!P1 IMAD.MOV.U32 R2, RZ, RZ, R3 ;  /* 0x000000ffff029224 */ /* 0x004fe200078e0003 */
[----:B------:R-:W-:-:S04]  /*16a40*/  ISETP.NE.AND P1, PT, R7, RZ, PT ;  /* 0x000000ff0700720c */ /* 0x000fc80003f25270 */
        /* <DEDUP_REMOVED lines=14> */
[----:B------:R-:W-:Y:S02]  /*16b30*/  IMAD.IADD R3, R3, 0x1, R0 ;  /* 0x0000000103037824 */ /* 0x000fe400078e0200 */
[----:B------:R0:W1:Y:S04]  /*16b40*/  SHFL.IDX PT, R0, R16, RZ, 0x1f ;  /* 0x00001fff10007589 */ /* 0x00006800000e0000 */
[----:B------:R0:W2:Y:S02]  /*16b50*/  SHFL.IDX PT, R6, R3, 0x1f, 0x1f ;  /* 0x03e01f0003067f89 */ /* 0x0000a400000e0000 */
.L_x_1000:
[----:B------:R-:W-:Y:S02]  /*16b60*/  ULDC UR4, c[0x0][0xc38] ;  /* 0x00030e0000047ab9 */ /* 0x000fe40000000800 */
[----:B0-----:R-:W-:-:S04]  /*16b70*/  IMAD.U32 R16, RZ, RZ, UR4 ;  /* 0x00000004ff107e24 */ /* 0x001fc8000f8e00ff */
[----:B--2---:R-:W-:-:S04]  /*16b80*/  IMAD R6, R6, R16, RZ ;  /* 0x0000001006067224 */ /* 0x004fc800078e02ff */
[----:B------:R-:W-:-:S05]  /*16b90*/  IMAD.IADD R4, R4, 0x1, R6 ;  /* 0x0000000104047824 */ /* 0x000fca00078e0206 */
[----:B-1----:R-:W-:-:S13]  /*16ba0*/  ISETP.GT.AND P6, PT, R4, R0, PT ;  /* 0x000000000400720c */ /* 0x002fda0003fc4270 */
[----:B------:R-:W-:Y:S05]  /*16bb0*/  @P6 BRA `(.L_x_892) ;  /* 0x00000000009c6947 */ /* 0x000fea0003800000 */
.L_x_897:
[----:B0-----:R-:W0:Y:S01]  /*16bc0*/  LDC R2, c[0x0][0xc3c] ;  /* 0x00030f00ff027b82 */ /* 0x001e220000000800 */
[----:B------:R-:W-:-:S05]  /*16bd0*/  VIADD R19, R19, 0x1f ;  /* 0x0000001f13137836 */ /* 0x000fca0000000000 */
[----:B0-----:R-:W-:-:S13]  /*16be0*/  ISETP.GE.AND P6, PT, R19, R2, PT ;  /* 0x000000021300720c */ /* 0x001fda0003fc6270 */
[----:B------:R-:W-:Y:S05]  /*16bf0*/  @P6 BRA `(.L_x_893) ;  /* 0x0000000400446947 */ /* 0x000fea0003800000 */
[----:B------:R-:W0:Y:S01]  /*16c00*/  S2R R3, SR_TID.X ;  /* 0x0000000000037919 */ /* 0x000e220000002100 */
[----:B------:R-:W-:Y:S01]  /*16c10*/  BSSY B0, `(.L_x_894) ;  /* 0x0000009000007945 */ /* 0x000fe20003800000 */
[----:B0-----:R-:W-:-:S05]  /*16c20*/  LOP3.LUT R3, R3, 0x1f, RZ, 0xc0, !PT ;  /* 0x0000001f03037812 */ /* 0x001fca00078ec0ff */
[----:B------:R-:W-:-:S05]  /*16c30*/  IMAD.IADD R5, R19, 0x1, R3 ;  /* 0x0000000113057824 */ /* 0x000fca00078e0203 */
[----:B------:R-:W-:Y:S01]  /*16c40*/  ISETP.GE.OR P6, PT, R5, R2, !P0 ;  /* 0x000000020500720c */ /* 0x000fe200047c6670 */
[----:B------:R-:W-:-:S12]  /*16c50*/  IMAD.MOV.U32 R2, RZ, RZ, RZ ;  /* 0x000000ffff027224 */ /* 0x000fd800078e00ff */
[----:B------:R-:W-:Y:S05]  /*16c60*/  @P6 BRA `(.L_x_895) ;  /* 0x00000000000c6947 */ /* 0x000fea0003800000 */
[----:B------:R-:W0:Y:S02]  /*16c70*/  LDC.64 R2, c[0x0][0xc80] ;  /* 0x00032000ff027b82 */ /* 0x000e240000000a00 */
[----:B0-----:R-:W-:-:S06]  /*16c80*/  IMAD.WIDE R2, R5, 0x4, R2 ;  /* 0x0000000405027825 */ /* 0x001fcc00078e0202 */
[----:B------:R0:W5:Y:S02]  /*16c90*/  LDG.E R2, desc[UR40][R2.64] ;  /* 0x0000002802027981 */ /* 0x000164000c1e1900 */
.L_x_895:
[----:B------:R-:W-:Y:S05]  /*16ca0*/  BSYNC B0 ;  /* 0x0000000000007941 */ /* 0x000fea0003800000 */
.L_x_894:
[----:B------:R-:W-:-:S03]  /*16cb0*/  UMOV UR4, 0xffffffff ;  /* 0xffffffff00047882 */ /* 0x000fc60000000000 */
[----:B------:R-:W-:Y:S05]  /*16cc0*/  BRA.DIV UR4, `(.L_x_896) ;  /* 0x0000002a04d47947 */ /* 0x000fea000b800000 */
[----:B-----5:R-:W0:Y:S02]  /*16cd0*/  SHFL.UP PT, R14, R2, 0x1, RZ ;  /* 0x04200000020e7989 */ /* 0x020e2400000e00ff */
        /* <DEDUP_REMOVED lines=14> */
[----:B------:R0:W1:Y:S02]  /*16dc0*/  SHFL.IDX PT, R6, R3, 0x1f, 0x1f ;  /* 0x03e01f0003067f89 */ /* 0x00006400000e0000 */
.L_x_1008:
[----:B------:R-:W-:Y:S02]  /*16dd0*/  ULDC UR4, c[0x0][0xc38] ;  /* 0x00030e0000047ab9 */ /* 0x000fe40000000800 */
[----:B------:R-:W-:-:S04]  /*16de0*/  IMAD.U32 R16, RZ, RZ, UR4 ;  /* 0x00000004ff107e24 */ /* 0x000fc8000f8e00ff */
[----:B-1----:R-:W-:-:S04]  /*16df0*/  IMAD R6, R6, R16, RZ ;  /* 0x0000001006067224 */ /* 0x002fc800078e02ff */
[----:B------:R-:W-:-:S05]  /*16e00*/  IMAD.IADD R4, R6, 0x1, R4 ;  /* 0x0000000106047824 */ /* 0x000fca00078e0204 */
[----:B------:R-:W-:-:S13]  /*16e10*/  ISETP.GT.AND P6, PT, R4, R0, PT ;  /* 0x000000000400720c */ /* 0x000fda0003fc4270 */
[----:B------:R-:W-:Y:S05]  /*16e20*/  @!P6 BRA `(.L_x_897) ;  /* 0xfffffffc0064e947 */ /* 0x000fea000383ffff */
.L_x_892:
[----:B------:R-:W-:Y:S01]  /*16e30*/  IMAD.IADD R6, R4, 0x1, -R6 ;  /* 0x0000000104067824 */ /* 0x000fe200078e0a06 */
[----:B------:R-:W-:-:S03]  /*16e40*/  UMOV UR4, 0xffffffff ;  /* 0xffffffff00047882 */ /* 0x000fc60000000000 */
[----:B------:R-:W-:-:S05]  /*16e50*/  IMAD R4, R3, R16, R6 ;  /* 0x0000001003047224 */ /* 0x000fca00078e0206 */
[----:B------:R-:W-:Y:S01]  /*16e60*/  ISETP.GT.AND P6, PT, R4, R0, PT ;  /* 0x000000000400720c */ /* 0x000fe20003fc4270 */
[----:B------:R-:W-:-:S12]  /*16e70*/  BRA.DIV UR4, `(.L_x_898) ;  /* 0x0000002e043c7947 */ /* 0x000fd8000b800000 */
[----:B------:R-:W-:-:S04]  /*16e80*/  VOTE.ANY R5, PT, !P6 ;  /* 0x0000000000057806 */ /* 0x000fc800070e0100 */
[----:B------:R-:W1:Y:S02]  /*16e90*/  POPC R4, R5 ;  /* 0x0000000500047309 */ /* 0x000e640000000000 */
[----:B-1----:R1:W2:Y:S02]  /*16ea0*/  SHFL.IDX PT, R17, R2, R4, 0x1f ;  /* 0x00001f0402117589 */ /* 0x0022a400000e0000 */
.L_x_1012:
[----:B------:R-:W-:Y:S01]  /*16eb0*/  ISETP.NE.AND P0, PT, R5, RZ, PT ;  /* 0x000000ff0500720c */ /* 0x000fe20003f05270 */
[----:B-1----:R-:W-:-:S12]  /*16ec0*/  IMAD.MOV.U32 R2, RZ, RZ, RZ ;  /* 0x000000ffff027224 */ /* 0x002fd800078e00ff */
[----:B------:R-:W-:Y:S05]  /*16ed0*/  @!P0 BRA `(.L_x_899) ;  /* 0x0000000000108947 */ /* 0x000fea0003800000 */
[----:B------:R-:W-:Y:S01]  /*16ee0*/  UMOV UR4, 0xffffffff ;  /* 0xffffffff00047882 */ /* 0x000fe20000000000 */
[----:B------:R-:W-:Y:S02]  /*16ef0*/  VIADD R12, R4, 0xffffffff ;  /* 0xffffffff040c7836 */ /* 0x000fe40000000000 */
[----:B------:R-:W-:Y:S05]  /*16f00*/  BRA.DIV UR4, `(.L_x_900) ;  /* 0x0000002e04607947 */ /* 0x000fea000b800000 */
[----:B------:R1:W3:Y:S02]  /*16f10*/  SHFL.IDX PT, R2, R3, R12, 0x1f ;  /* 0x00001f0c03027589 */ /* 0x0002e400000e0000 */
.L_x_899:
[----:B--2---:R-:W-:Y:S01]  /*16f20*/  IABS R5, R17 ;  /* 0x0000001100057213 */ /* 0x004fe20000000000 */
[----:B---3--:R-:W-:Y:S02]  /*16f30*/  IMAD R16, R2, R16, R6 ;  /* 0x0000001002107224 */ /* 0x008fe400078e0206 */
[----:B------:R-:W-:Y:S01]  /*16f40*/  IMAD.IADD R19, R4, 0x1, R19 ;  /* 0x0000000104137824 */ /* 0x000fe200078e0213 */
[----:B------:R-:W2:Y:S01]  /*16f50*/  I2F.RP R2, R5 ;  /* 0x0000000500027306 */ /* 0x000ea20000209400 */
[----:B------:R-:W-:-:S07]  /*16f60*/  IMAD.IADD R0, R0, 0x1, -R16 ;  /* 0x0000000100007824 */ /* 0x000fce00078e0a10 */
[----:B--2---:R-:W2:Y:S02]  /*16f70*/  MUFU.RCP R2, R2 ;  /* 0x0000000200027308 */ /* 0x004ea40000001000 */
[----:B--2---:R-:W-:-:S06]  /*16f80*/  VIADD R2, R2, 0xffffffe ;  /* 0x0ffffffe02027836 */ /* 0x004fcc0000000000 */
[----:B01----:R-:W0:Y:S02]  /*16f90*/  F2I.FTZ.U32.TRUNC.NTZ R3, R2 ;  /* 0x0000000200037305 */ /* 0x003e24000021f000 */
[----:B0-----:R-:W-:-:S04]  /*16fa0*/  IMAD.MOV R2, RZ, RZ, -R3 ;  /* 0x000000ffff027224 */ /* 0x001fc800078e0a03 */
[----:B------:R-:W-:Y:S02]  /*16fb0*/  IMAD R6, R2, R5, RZ ;  /* 0x0000000502067224 */ /* 0x000fe400078e02ff */
[----:B------:R-:W-:-:S04]  /*16fc0*/  IMAD.MOV.U32 R2, RZ, RZ, RZ ;  /* 0x000000ffff027224 */ /* 0x000fc800078e00ff */
[----:B------:R-:W-:Y:S01]  /*16fd0*/  IMAD.HI.U32 R2, R3, R6, R2 ;  /* 0x0000000603027227 */ /* 0x000fe200078e0002 */
[----:B------:R-:W-:Y:S02]  /*16fe0*/  IABS R6, R17 ;  /* 0x0000001100067213 */ /* 0x000fe40000000000 */
[----:B------:R-:W-:-:S03]  /*16ff0*/  IABS R3, R0 ;  /* 0x0000000000037213 */ /* 0x000fc60000000000 */
[----:B------:R-:W-:Y:S02]  /*17000*/  IMAD.MOV R6, RZ, RZ, -R6 ;  /* 0x000000ffff067224 */ /* 0x000fe400078e0a06 */
        /* <DEDUP_REMOVED lines=16> */
.L_x_893:
[----:B------:R-:W-:Y:S01]  /*17110*/  UMOV UR4, URZ ;  /* 0x0000003f00047c82 */ /* 0x000fe20008000000 */
[----:B------:R-:W-:Y:S01]  /*17120*/  UMOV UR5, URZ ;  /* 0x0000003f00057c82 */ /* 0x000fe20008000000 */
[----:B------:R-:W-:Y:S01]  /*17130*/  ULDC UR6, c[0x0][0xc3c] ;  /* 0x00030f0000067ab9 */ /* 0x000fe20000000800 */
[----:B------:R-:W-:Y:S02]  /*17140*/  IMAD.MOV.U32 R16, RZ, RZ, R0 ;  /* 0x000000ffff107224 */ /* 0x000fe400078e0000 */
[----:B------:R-:W-:Y:S02]  /*17150*/  IMAD.U32 R17, RZ, RZ, UR4 ;  /* 0x00000004ff117e24 */ /* 0x000fe4000f8e00ff */
[----:B------:R-:W-:Y:S02]  /*17160*/  IMAD.U32 R18, RZ, RZ, UR5 ;  /* 0x00000005ff127e24 */ /* 0x000fe4000f8e00ff */
[----:B------:R-:W-:-:S07]  /*17170*/  IMAD.U32 R19, RZ, RZ, UR6 ;  /* 0x00000006ff137e24 */ /* 0x000fce000f8e00ff */
.L_x_901:
[----:B------:R0:W2:Y:S01]  /*17180*/  LDL R3, [R1+0x4] ;  /* 0x0000040001037983 */ /* 0x0000a20000100800 */
[----:B------:R-:W1:Y:S01]  /*17190*/  S2R R0, SR_TID.X ;  /* 0x0000000000007919 */ /* 0x000e620000002100 */
[----:B------:R-:W-:Y:S05]  /*171a0*/  WARPSYNC.ALL ;  /* 0x0000000000007948 */ /* 0x000fea0003800000 */
[----:B-1----:R-:W-:Y:S01]  /*171b0*/  LOP3.LUT R0, R0, 0x1f, RZ, 0xc0, !PT ;  /* 0x0000001f00007812 */ /* 0x002fe200078ec0ff */
[----:B------:R-:W-:Y:S03]  /*171c0*/  BAR.SYNC.DEFER_BLOCKING 0x4, 0x180 ;  /* 0x0106000000007b1d */ /* 0x000fe60000010000 */
[----:B------:R-:W-:-:S13]  /*171d0*/  ISETP.NE.AND P0, PT, R0, RZ, PT ;  /* 0x000000ff0000720c */ /* 0x000fda0003f05270 */
[----:B------:R-:W2:Y:S01]  /*171e0*/  @!P0 S2R R0, SR_CgaCtaId ;  /* 0x0000000000008919 */ /* 0x000ea20000008800 */
[----:B------:R-:W-:-:S04]  /*171f0*/  @!P0 MOV R2, 0x400 ;  /* 0x0000040000028802 */ /* 0x000fc80000000f00 */
[----:B--2---:R-:W-:-:S05]  /*17200*/  @!P0 LEA R3, R0, R2, 0x18 ;  /* 0x0000000200038211 */ /* 0x004fca00078ec0ff */
[----:B------:R0:W-:Y:S04]  /*17210*/  @!P0 STS.128 [R3+0x228d0], R16 ;  /* 0x0228d01003008388 */ /* 0x0001e80000000c00 */
[----:B------:R0:W-:Y:S01]  /*17220*/  @!P0 STL [R1+0x4], R3 ;  /* 0x0000040301008387 */ /* 0x0001e20000100800 */
[----:B------:R-:W-:Y:S06]  /*17230*/  BAR.ARV 0x5, 0x180 ;  /* 0x0146000000007b1d */ /* 0x000fec0000002000 */
.L_x_890:
[----:B------:R-:W-:Y:S02]  /*17240*/  ULDC UR4, c[0x0][0xc3c] ;  /* 0x00030f0000047ab9 */ /* 0x000fe40000000800 */
[----:B----4-:R-:W-:-:S13]  /*17250*/  ISETP.GE.AND P0, PT, R19, UR4, PT ;  /* 0x0000000413007c0c */ /* 0x010fda000bf06270 */
[----:B------:R-:W-:Y:S05]  /*17260*/  @!P0 BRA `(.L_x_902) ;  /* 0xffffff9800748947 */ /* 0x000fea000383ffff */
[----:B------:R-:W-:Y:S05]  /*17270*/  BSYNC B8 ;  /* 0x0000000000087941 */ /* 0x000fea0003800000 */
.L_x_762:
[----:B---3--:R-:W3:Y:S01]  /*17280*/  LDL.LU R0, [R1+0x3c] ;  /* 0x00003c0001007983 */ /* 0x008ee20000300800 */
[----:B------:R-:W-:Y:S01]  /*17290*/  BSSY B0, `(.L_x_903) ;  /* 0x000000b000007945 */ /* 0x000fe20003800000 */
[----:B------:R-:W4:Y:S01]  /*172a0*/  S2R R5, SR_CgaCtaId ;  /* 0x0000000000057919 */ /* 0x000f220000008800 */
[----:B---3--:R-:W-:-:S05]  /*172b0*/  VIADD R0, R0, 0x1 ;  /* 0x0000000100007836 */ /* 0x008fca0000000000 */
[----:B0-----:R-:W-:-:S04]  /*172c0*/  LEA.HI R2, R0, R0, RZ, 0x1 ;  /* 0x0000000000027211 */ /* 0x001fc800078f08ff */
[----:B--2---:R-:W-:-:S05]  /*172d0*/  LOP3.LUT R3, R2, 0xfffffffe, RZ, 0xc0, !PT ;  /* 0xfffffffe02037812 */ /* 0x004fca00078ec0ff */
[----:B------:R-:W-:Y:S01]  /*172e0*/  IMAD.IADD R3, R0, 0x1, -R3 ;  /* 0x0000000100037824 */ /* 0x000fe200078e0a03 */
[----:B------:R-:W-:-:S04]  /*172f0*/  MOV R0, 0x400 ;  /* 0x0000040000007802 */ /* 0x000fc80000000f00 */
[----:B----4-:R-:W-:Y:S02]  /*17300*/  LEA R0, R5, R0, 0x18 ;  /* 0x0000000005007211 */ /* 0x010fe400078ec0ff */
[----:B------:R-:W-:-:S04]  /*17310*/  SHF.L.U32 R3, R3, 0x1f, RZ ;  /* 0x0000001f03037819 */ /* 0x000fc800000006ff */
[----:B------:R-:W0:Y:S02]  /*17320*/  SYNCS.PHASECHK.TRANS64.TRYWAIT P0, [R0+URZ+0x22820], R3 ;  /* 0x02282003000075a7 */ /* 0x000e24000800017f */
[----:B0-----:R-:W-:Y:S05]  /*17330*/  @!P0 BRA `(.L_x_904) ;  /* 0x00000028007c8947 */ /* 0x001fea0003800000 */
.L_x_1015:
[----:B------:R-:W-:Y:S05]  /*17340*/  BSYNC B0 ;  /* 0x0000000000007941 */ /* 0x000fea0003800000 */
.L_x_903:
[----:B------:R-:W-:-:S03]  /*17350*/  UMOV UR4, 0xffffffff ;  /* 0xffffffff00047882 */ /* 0x000fc60000000000 */
[----:B------:R-:W-:Y:S05]  /*17360*/  BRA.DIV UR4, `(.L_x_905) ;  /* 0x0000002a04847947 */ /* 0x000fea000b800000 */
[----:B------:R-:W2:Y:S02]  /*17370*/  S2R R2, SR_TID.X ;  /* 0x0000000000027919 */ /* 0x000ea40000002100 */
[----:B--2---:R-:W-:-:S04]  /*17380*/  SHF.R.U32.HI R2, RZ, 0x5, R2 ;  /* 0x00000005ff027819 */ /* 0x004fc80000011602 */
[----:B------:R-:W-:-:S05]  /*17390*/  LOP3.LUT R2, R2, 0x3, RZ, 0xc0, !PT ;  /* 0x0000000302027812 */ /* 0x000fca00078ec0ff */
[----:B------:R2:W3:Y:S02]  /*173a0*/  SHFL.IDX PT, R14, R2, RZ, 0x1f ;  /* 0x00001fff020e7589 */ /* 0x0004e400000e0000 */
.L_x_1018:
[----:B---3--:R-:W-:-:S13]  /*173b0*/  ISETP.NE.AND P0, PT, R14, RZ, PT ;  /* 0x000000ff0e00720c */ /* 0x008fda0003f05270 */
[----:B------:R-:W-:Y:S05]  /*173c0*/  @P0 BRA `(.L_x_619) ;  /* 0x0000000000940947 */ /* 0x000fea0003800000 */
[----:B------:R-:W-:-:S03]  /*173d0*/  UMOV UR4, 0xffffffff ;  /* 0xffffffff00047882 */ /* 0x000fc60000000000 */
[----:B------:R-:W-:Y:S05]  /*173e0*/  BRA.DIV UR4, `(.L_x_906) ;  /* 0x0000002a04987947 */ /* 0x000fea000b800000 */
[----:B------:R-:W-:-:S13]  /*173f0*/  ELECT P6, URZ, PT ;  /* 0x00000000003f782f */ /* 0x000fda00038c0000 */
.L_x_1021:
[----:B------:R-:W-:Y:S05]  /*17400*/  @!P6 BRA `(.L_x_619) ;  /* 0x000000000084e947 */ /* 0x000fea0003800000 */
[----:B--2---:R-:W2:Y:S02]  /*17410*/  LDL.LU R2, [R1+0x60] ;  /* 0x0000600001027983 */ /* 0x004ea40000300800 */
[----:B--2---:R-:W-:-:S04]  /*17420*/  LOP3.LUT R2, R2, 0x2, RZ, 0xfc, !PT ;  /* 0x0000000202027812 */ /* 0x004fc800078efcff */
[----:B------:R-:W-:-:S13]  /*17430*/  ISETP.NE.AND P2, PT, R2, 0x3, PT ;  /* 0x000000030200780c */ /* 0x000fda0003f45270 */
[----:B------:R-:W-:Y:S05]  /*17440*/  @!P2 BRA `(.L_x_907) ;  /* 0x000000000004a947 */ /* 0x000fea0003800000 */
[----:B------:R-:W-:Y:S01]  /*17450*/  BPT.TRAP 0x1 ;  /* 0x000000040000795c */ /* 0x000fe20000300000 */
.L_x_907:
[----:B0-----:R-:W2:Y:S04]  /*17460*/  LDL R3, [R1+0x8] ;  /* 0x0000080001037983 */ /* 0x001ea80000100800 */
[----:B-1----:R-:W3:Y:S01]  /*17470*/  LDL.LU R7, [R1+0x14] ;  /* 0x0000140001077983 */ /* 0x002ee20000300800 */
        /* <DEDUP_REMOVED lines=12> */
.L_x_1022:
[----:B------:R-:W1:Y:S02]  /*17540*/  SYNCS.PHASECHK.TRANS64.TRYWAIT P0, [R7+URZ], R2 ;  /* 0x00000002070075a7 */ /* 0x000e64000800017f */
[----:B-1----:R-:W-:Y:S05]  /*17550*/  @!P0 BRA `(.L_x_909) ;  /* 0x0000002800708947 */ /* 0x002fea0003800000 */
.L_x_1023:
[----:B------:R-:W-:Y:S05]  /*17560*/  @!P2 BRA `(.L_x_910) ;  /* 0x000000000004a947 */ /* 0x000fea0003800000 */
[----:B------:R-:W-:Y:S01]  /*17570*/  BPT.TRAP 0x1 ;  /* 0x000000040000795c */ /* 0x000fe20000300000 */
.L_x_910:
[----:B------:R-:W2:Y:S01]  /*17580*/  LDL.LU R4, [R1+0x8] ;  /* 0x0000080001047983 */ /* 0x000ea20000300800 */
[----:B------:R-:W-:-:S04]  /*17590*/  VIADD R0, R0, 0x22860 ;  /* 0x0002286000007836 */ /* 0x000fc80000000000 */
[----:B--2---:R-:W-:-:S04]  /*175a0*/  IMAD R4, R4, 0x8, R0 ;  /* 0x0000000804047824 */ /* 0x004fc800078e0200 */
[----:B------:R-:W2:Y:S02]  /*175b0*/  SYNCS.PHASECHK.TRANS64.TRYWAIT P0, [R4+URZ], R5 ;  /* 0x00000005040075a7 */ /* 0x000ea4000800017f */
[----:B--2---:R-:W-:Y:S05]  /*175c0*/  @!P0 BRA `(.L_x_911) ;  /* 0x0000002800688947 */ /* 0x004fea0003800000 */
.L_x_1024:
[----:B------:R-:W-:-:S07]  /*175d0*/  IMAD R3, R3, 0x8, R0 ;  /* 0x0000000803037824 */ /* 0x000fce00078e0200 */
.L_x_912:
[----:B---3--:R3:W4:Y:S02]  /*175e0*/  SYNCS.PHASECHK.TRANS64.TRYWAIT P0, [R3+URZ], R2 ;  /* 0x00000002030075a7 */ /* 0x008724000800017f */
[----:B----4-:R-:W-:Y:S05]  /*175f0*/  @!P0 NANOSLEEP.SYNCS 0x989680 ;  /* 0x009896800000895d */ /* 0x010fea0003900000 */
[----:B------:R-:W4:Y:S02]  /*17600*/  @!P0 SYNCS.PHASECHK.TRANS64 P0, [R3+URZ], R2 ;  /* 0x00000002030085a7 */ /* 0x000f24000800007f */
[----:B----4-:R-:W-:Y:S05]  /*17610*/  @!P0 BRA `(.L_x_912) ;  /* 0xfffffffc00f08947 */ /* 0x010fea000383ffff */
.L_x_619:
[----:B------:R-:W-:Y:S05]  /*17620*/  BSYNC B9 ;  /* 0x0000000000097941 */ /* 0x000fea0003800000 */
.L_x_616:
[----:B------:R-:W-:Y:S05]  /*17630*/  EXIT ;  /* 0x000000000000794d */ /* 0x000fea0003800000 */
.L_x_637:
[----:B0-----:R0:W1:Y:S02]  /*17640*/  SYNCS.PHASECHK.TRANS64.TRYWAIT P6, [R97+URZ+0x22890], R108 ;  /* 0x0228906c610075a7 */ /* 0x00106400080c017f */
[----:B-1----:R-:W-:Y:S05]  /*17650*/  @!P6 NANOSLEEP.SYNCS 0x989680 ;  /* 0x009896800000e95d */ /* 0x002fea0003900000 */
[----:B------:R-:W1:Y:S02]  /*17660*/  @!P6 SYNCS.PHASECHK.TRANS64 P6, [R97+URZ+0x22890], R108 ;  /* 0x0228906c6100e5a7 */ /* 0x000e6400080c007f */
[----:B-1----:R-:W-:Y:S05]  /*17670*/  @!P6 BRA `(.L_x_637) ;  /* 0xfffffffc00f0e947 */ /* 0x002fea000383ffff */
[----:B------:R-:W-:Y:S05]  /*17680*/  BRA `(.L_x_913) ;  /* 0xfffffeb400487947 */ /* 0x000fea000383ffff */
.L_x_655:
[----:B0-----:R0:W1:Y:S02]  /*17690*/  SYNCS.PHASECHK.TRANS64.TRYWAIT P5, [R97+URZ+0x22890], R108 ;  /* 0x0228906c610075a7 */ /* 0x00106400080a017f */
[----:B-1----:R-:W-:Y:S05]  /*176a0*/  @!P5 NANOSLEEP.SYNCS 0x989680 ;  /* 0x009896800000d95d */ /* 0x002fea0003900000 */
[----:B------:R-:W1:Y:S02]  /*176b0*/  @!P5 SYNCS.PHASECHK.TRANS64 P5, [R97+URZ+0x22890], R108 ;  /* 0x0228906c6100d5a7 */ /* 0x000e6400080a007f */
[----:B-1----:R-:W-:Y:S05]  /*176c0*/  @!P5 BRA `(.L_x_655) ;  /* 0xfffffffc00f0d947 */ /* 0x002fea000383ffff */
[----:B------:R-:W-:Y:S05]  /*176d0*/  BRA `(.L_x_914) ;  /* 0xfffffec400f07947 */ /* 0x000fea000383ffff */
.L_x_664:
[----:B0-----:R0:W1:Y:S02]  /*176e0*/  SYNCS.PHASECHK.TRANS64.TRYWAIT P4, [R97+URZ+0x22890], R108 ;  /* 0x0228906c610075a7 */ /* 0x001064000808017f */
[----:B-1----:R-:W-:Y:S05]  /*176f0*/  @!P4 NANOSLEEP.SYNCS 0x989680 ;  /* 0x009896800000c95d */ /* 0x002fea0003900000 */
[----:B------:R-:W1:Y:S02]  /*17700*/  @!P4 SYNCS.PHASECHK.TRANS64 P4, [R97+URZ+0x22890], R108 ;  /* 0x0228906c6100c5a7 */ /* 0x000e64000808007f */
[----:B-1----:R-:W-:Y:S05]  /*17710*/  @!P4 BRA `(.L_x_664) ;  /* 0xfffffffc00f0c947 */ /* 0x002fea000383ffff */
[----:B------:R-:W-:Y:S05]  /*17720*/  BRA `(.L_x_915) ;  /* 0xfffffed800147947 */ /* 0x000fea000383ffff */
.L_x_670:
[----:B-1----:R1:W2:Y:S02]  /*17730*/  SYNCS.PHASECHK.TRANS64.TRYWAIT P3, [R97+URZ+0x228b0], R108 ;  /* 0x0228b06c610075a7 */ /* 0x0022a4000806017f */
[----:B--2---:R-:W-:Y:S05]  /*17740*/  @!P3 NANOSLEEP.SYNCS 0x989680 ;  /* 0x009896800000b95d */ /* 0x004fea0003900000 */
[----:B------:R-:W2:Y:S02]  /*17750*/  @!P3 SYNCS.PHASECHK.TRANS64 P3, [R97+URZ+0x228b0], R108 ;  /* 0x0228b06c6100b5a7 */ /* 0x000ea4000806007f */
[----:B--2---:R-:W-:Y:S05]  /*17760*/  @!P3 BRA `(.L_x_670) ;  /* 0xfffffffc00f0b947 */ /* 0x004fea000383ffff */
[----:B------:R-:W-:Y:S05]  /*17770*/  BRA `(.L_x_916) ;  /* 0xfffffed800a47947 */ /* 0x000fea000383ffff */
.L_x_678:
[----:B------:R-:W-:Y:S01]  /*17780*/  BSSY B0, `(.L_x_917) ;  /* 0x0000008000007945 */ /* 0x000fe20003800000 */
[----:B------:R-:W-:Y:S02]  /*17790*/  IMAD.MOV.U32 R13, RZ, RZ, R234 ;  /* 0x000000ffff0d7224 */ /* 0x000fe400078e00ea */
[----:B------:R-:W-:Y:S02]  /*177a0*/  IMAD.MOV.U32 R12, RZ, RZ, RZ ;  /* 0x000000ffff0c7224 */ /* 0x000fe400078e00ff */
[----:B------:R-:W-:Y:S02]  /*177b0*/  IMAD.MOV.U32 R11, RZ, RZ, 0x1f ;  /* 0x0000001fff0b7424 */ /* 0x000fe400078e00ff */
[----:B------:R-:W-:-:S07]  /*177c0*/  IMAD.MOV.U32 R15, RZ, RZ, -0x1 ;  /* 0xffffffffff0f7424 */ /* 0x000fce00078e00ff */
[----:B-----5:R-:W-:Y:S05]  /*177d0*/  WARPSYNC.COLLECTIVE R15, `(.L_x_918) ;  /* 0x000000000f087348 */ /* 0x020fea0003c00000 */
[----:B------:R0:W1:Y:S02]  /*177e0*/  SHFL.IDX P6, R14, R13, R12, R11 ;  /* 0x0000000c0d0e7389 */ /* 0x00006400000c000b */
[----:B01---5:R-:W-:Y:S01]  /*177f0*/  ENDCOLLECTIVE ;  /* 0x000000000000791b */ /* 0x023fe20003800000 */
.L_x_918:
[----:B------:R-:W-:Y:S05]  /*17800*/  BSYNC B0 ;  /* 0x0000000000007941 */ /* 0x000fea0003800000 */
.L_x_917:
[----:B------:R-:W-:Y:S05]  /*17810*/  BRA `(.L_x_919) ;  /* 0xfffffee400447947 */ /* 0x000fea000383ffff */
.L_x_690:
[----:B------:R-:W-:Y:S01]  /*17820*/  BSSY B1, `(.L_x_920) ;  /* 0x0000008000017945 */ /* 0x000fe20003800000 */
[----:B------:R-:W-:Y:S02]  /*17830*/  IMAD.MOV.U32 R13, RZ, RZ, R25 ;  /* 0x000000ffff0d7224 */ /* 0x000fe400078e0019 */
[----:B------:R-:W-:Y:S02]  /*17840*/  IMAD.MOV.U32 R12, RZ, RZ, RZ ;  /* 0x000000ffff0c7224 */ /* 0x000fe400078e00ff */
[----:B------:R-:W-:Y:S02]  /*17850*/  IMAD.MOV.U32 R11, RZ, RZ, 0x1c1f ;  /* 0x00001c1fff0b7424 */ /* 0x000fe400078e00ff */
[----:B------:R-:W-:-:S07]  /*17860*/  IMAD.MOV.U32 R15, RZ, RZ, -0x1 ;  /* 0xffffffffff0f7424 */ /* 0x000fce00078e00ff */
[----:B0-----:R-:W-:Y:S05]  /*17870*/  WARPSYNC.COLLECTIVE R15, `(.L_x_921) ;  /* 0x000000000f087348 */ /* 0x001fea0003c00000 */
[----:B------:R1:W2:Y:S02]  /*17880*/  SHFL.IDX P6, R14, R13, R12, R11 ;  /* 0x0000000c0d0e7389 */ /* 0x0002a400000c000b */
[----:B012---:R-:W-:Y:S01]  /*17890*/  ENDCOLLECTIVE ;  /* 0x000000000000791b */ /* 0x007fe20003800000 */
.L_x_921:
[----:B------:R-:W-:Y:S05]  /*178a0*/  BSYNC B1 ;  /* 0x0000000000017941 */ /* 0x000fea0003800000 */
.L_x_920:
[----:B------:R-:W-:Y:S02]  /*178b0*/  IMAD.MOV.U32 R13, RZ, RZ, R24 ;  /* 0x000000ffff0d7224 */ /* 0x000fe400078e0018 */
[----:B------:R-:W-:Y:S02]  /*178c0*/  IMAD.MOV.U32 R12, RZ, RZ, RZ ;  /* 0x000000ffff0c7224 */ /* 0x000fe400078e00ff */
[----:B------:R-:W-:Y:S02]  /*178d0*/  IMAD.MOV.U32 R11, RZ, RZ, 0x1c1f ;  /* 0x00001c1fff0b7424 */ /* 0x000fe400078e00ff */
[----:B------:R-:W-:Y:S02]  /*178e0*/  IMAD.MOV.U32 R15, RZ, RZ, -0x1 ;  /* 0xffffffffff0f7424 */ /* 0x000fe400078e00ff */
[----:B------:R-:W-:-:S07]  /*178f0*/  IMAD.MOV.U32 R0, RZ, RZ, R14 ;  /* 0x000000ffff007224 */ /* 0x000fce00078e000e */
[----:B------:R-:W-:Y:S05]  /*17900*/  WARPSYNC.COLLECTIVE R15, `(.L_x_922) ;  /* 0x000000000f087348 */ /* 0x000fea0003c00000 */
[----:B------:R0:W1:Y:S02]  /*17910*/  SHFL.IDX P6, R14, R13, R12, R11 ;  /* 0x0000000c0d0e7389 */ /* 0x00006400000c000b */
[----:B01----:R-:W-:Y:S01]  /*17920*/  ENDCOLLECTIVE ;  /* 0x000000000000791b */ /* 0x003fe20003800000 */
.L_x_922:
[----:B------:R-:W-:Y:S02]  /*17930*/  IMAD.MOV.U32 R13, RZ, RZ, R27 ;  /* 0x000000ffff0d7224 */ /* 0x000fe400078e001b */
[----:B------:R-:W-:-:S07]  /*17940*/  IMAD.MOV.U32 R3, RZ, RZ, R14 ;  /* 0x000000ffff037224 */ /* 0x000fce00078e000e */
[----:B------:R-:W-:Y:S05]  /*17950*/  WARPSYNC.COLLECTIVE R15, `(.L_x_923) ;  /* 0x000000000f087348 */ /* 0x000fea0003c00000 */
[----:B------:R0:W1:Y:S02]  /*17960*/  SHFL.IDX P6, R14, R13, R12, R11 ;  /* 0x0000000c0d0e7389 */ /* 0x00006400000c000b */
[----:B01----:R-:W-:Y:S01]  /*17970*/  ENDCOLLECTIVE ;  /* 0x000000000000791b */ /* 0x003fe20003800000 */
.L_x_923:
[----:B------:R-:W-:Y:S02]  /*17980*/  IMAD.MOV.U32 R13, RZ, RZ, R26 ;  /* 0x000000ffff0d7224 */ /* 0x000fe400078e001a */
[----:B------:R-:W-:-:S07]  /*17990*/  IMAD.MOV.U32 R4, RZ, RZ, R14 ;  /* 0x000000ffff047224 */ /* 0x000fce00078e000e */
[----:B------:R-:W-:Y:S05]  /*179a0*/  WARPSYNC.COLLECTIVE R15, `(.L_x_924) ;  /* 0x000000000f087348 */ /* 0x000fea0003c00000 */
[----:B------:R0:W1:Y:S02]  /*179b0*/  SHFL.IDX P6, R14, R13, R12, R11 ;  /* 0x0000000c0d0e7389 */ /* 0x00006400000c000b */
[----:B01----:R-:W-:Y:S01]  /*179c0*/  ENDCOLLECTIVE ;  /* 0x000000000000791b */ /* 0x003fe20003800000 */
.L_x_924:
[----:B------:R-:W-:Y:S05]  /*179d0*/  BRA `(.L_x_925) ;  /* 0xfffffee800487947 */ /* 0x000fea000383ffff */
.L_x_694:
[----:B0-----:R0:W1:Y:S02]  /*179e0*/  SYNCS.PHASECHK.TRANS64.TRYWAIT P0, [R18+URZ+0x22800], R5 ;  /* 0x02280005120075a7 */ /* 0x001064000800017f */
[----:B-1----:R-:W-:Y:S05]  /*179f0*/  @!P0 NANOSLEEP.SYNCS 0x989680 ;  /* 0x009896800000895d */ /* 0x002fea0003900000 */
[----:B------:R-:W1:Y:S02]  /*17a00*/  @!P0 SYNCS.PHASECHK.TRANS64 P0, [R18+URZ+0x22800], R5 ;  /* 0x02280005120085a7 */ /* 0x000e64000800007f */
[----:B-1----:R-:W-:Y:S05]  /*17a10*/  @!P0 BRA `(.L_x_694) ;  /* 0xfffffffc00f08947 */ /* 0x002fea000383ffff */
[----:B------:R-:W-:Y:S05]  /*17a20*/  BRA `(.L_x_926) ;  /* 0xfffffeec00507947 */ /* 0x000fea000383ffff */
.L_x_702:
        /* <DEDUP_REMOVED lines=8> */
.L_x_928:
[----:B------:R-:W-:Y:S05]  /*17ab0*/  BSYNC B1 ;  /* 0x0000000000017941 */ /* 0x000fea0003800000 */
.L_x_927:
        /* <DEDUP_REMOVED lines=8> */
.L_x_929:
[----:B------:R-:W-:Y:S02]  /*17b40*/  IMAD.MOV.U32 R13, RZ, RZ, R27 ;  /* 0x000000ffff0d7224 */ /* 0x000fe400078e001b */
[----:B------:R-:W-:-:S07]  /*17b50*/  IMAD.MOV.U32 R3, RZ, RZ, R14 ;  /* 0x000000ffff037224 */ /* 0x000fce00078e000e */
[----:B------:R-:W-:Y:S05]  /*17b60*/  WARPSYNC.COLLECTIVE R15, `(.L_x_930) ;  /* 0x000000000f087348 */ /* 0x000fea0003c00000 */
[----:B------:R0:W1:Y:S02]  /*17b70*/  SHFL.IDX P6, R14, R13, R12, R11 ;  /* 0x0000000c0d0e7389 */ /* 0x00006400000c000b */
[----:B01----:R-:W-:Y:S01]  /*17b80*/  ENDCOLLECTIVE ;  /* 0x000000000000791b */ /* 0x003fe20003800000 */
.L_x_930:
[----:B------:R-:W-:Y:S02]  /*17b90*/  IMAD.MOV.U32 R13, RZ, RZ, R26 ;  /* 0x000000ffff0d7224 */ /* 0x000fe400078e001a */
[----:B------:R-:W-:-:S07]  /*17ba0*/  IMAD.MOV.U32 R4, RZ, RZ, R14 ;  /* 0x000000ffff047224 */ /* 0x000fce00078e000e */
[----:B------:R-:W-:Y:S05]  /*17bb0*/  WARPSYNC.COLLECTIVE R15, `(.L_x_931) ;  /* 0x000000000f087348 */ /* 0x000fea0003c00000 */
[----:B------:R0:W1:Y:S02]  /*17bc0*/  SHFL.IDX P6, R14, R13, R12, R11 ;  /* 0x0000000c0d0e7389 */ /* 0x00006400000c000b */
[----:B01----:R-:W-:Y:S01]  /*17bd0*/  ENDCOLLECTIVE ;  /* 0x000000000000791b */ /* 0x003fe20003800000 */
.L_x_931:
[----:B------:R-:W-:Y:S05]  /*17be0*/  BRA `(.L_x_932) ;  /* 0xfffffef400bc7947 */ /* 0x000fea000383ffff */
.L_x_706:
[----:B0-----:R0:W1:Y:S02]  /*17bf0*/  SYNCS.PHASECHK.TRANS64.TRYWAIT P1, [R18+URZ+0x22800], R5 ;  /* 0x02280005120075a7 */ /* 0x001064000802017f */
[----:B-1----:R-:W-:Y:S05]  /*17c00*/  @!P1 NANOSLEEP.SYNCS 0x989680 ;  /* 0x009896800000995d */ /* 0x002fea0003900000 */
[----:B------:R-:W1:Y:S02]  /*17c10*/  @!P1 SYNCS.PHASECHK.TRANS64 P1, [R18+URZ+0x22800], R5 ;  /* 0x02280005120095a7 */ /* 0x000e64000802007f */
[----:B-1----:R-:W-:Y:S05]  /*17c20*/  @!P1 BRA `(.L_x_706) ;  /* 0xfffffffc00f09947 */ /* 0x002fea000383ffff */
[----:B------:R-:W-:Y:S05]  /*17c30*/  BRA `(.L_x_933) ;  /* 0xfffffef800947947 */ /* 0x000fea000383ffff */
.L_x_712:
[----:B0-----:R0:W2:Y:S02]  /*17c40*/  SYNCS.PHASECHK.TRANS64.TRYWAIT P1, [R14+URZ+0x22830], R13 ;  /* 0x0228300d0e0075a7 */ /* 0x0010a4000802017f */
[----:B--2---:R-:W-:Y:S05]  /*17c50*/  @!P1 NANOSLEEP.SYNCS 0x989680 ;  /* 0x009896800000995d */ /* 0x004fea0003900000 */
[----:B------:R-:W2:Y:S02]  /*17c60*/  @!P1 SYNCS.PHASECHK.TRANS64 P1, [R14+URZ+0x22830], R13 ;  /* 0x0228300d0e0095a7 */ /* 0x000ea4000802007f */
[----:B--2---:R-:W-:Y:S05]  /*17c70*/  @!P1 BRA `(.L_x_712) ;  /* 0xfffffffc00f09947 */ /* 0x004fea000383ffff */
[----:B------:R-:W-:Y:S05]  /*17c80*/  BRA `(.L_x_711) ;  /* 0xffffff0400b87947 */ /* 0x000fea000383ffff */
.L_x_717:
[----:B-1----:R1:W2:Y:S02]  /*17c90*/  SYNCS.PHASECHK.TRANS64.TRYWAIT P2, [R14+URZ+0x22850], R13 ;  /* 0x0228500d0e0075a7 */ /* 0x0022a4000804017f */
[----:B--2---:R-:W-:Y:S05]  /*17ca0*/  @!P2 NANOSLEEP.SYNCS 0x989680 ;  /* 0x009896800000a95d */ /* 0x004fea0003900000 */
[----:B------:R-:W2:Y:S02]  /*17cb0*/  @!P2 SYNCS.PHASECHK.TRANS64 P2, [R14+URZ+0x22850], R13 ;  /* 0x0228500d0e00a5a7 */ /* 0x000ea4000804007f */
[----:B--2---:R-:W-:Y:S05]  /*17cc0*/  @!P2 BRA `(.L_x_717) ;  /* 0xfffffffc00f0a947 */ /* 0x004fea000383ffff */
[----:B------:R-:W-:Y:S05]  /*17cd0*/  BRA `(.L_x_716) ;  /* 0xffffff2000dc7947 */ /* 0x000fea000383ffff */
.L_x_722:
[----:B-1----:R1:W2:Y:S02]  /*17ce0*/  SYNCS.PHASECHK.TRANS64.TRYWAIT P3, [R15+URZ+0x22830], R20 ;  /* 0x022830140f0075a7 */ /* 0x0022a4000806017f */
[----:B--2---:R-:W-:Y:S05]  /*17cf0*/  @!P3 NANOSLEEP.SYNCS 0x989680 ;  /* 0x009896800000b95d */ /* 0x004fea0003900000 */
[----:B------:R-:W2:Y:S02]  /*17d00*/  @!P3 SYNCS.PHASECHK.TRANS64 P3, [R15+URZ+0x22830], R20 ;  /* 0x022830140f00b5a7 */ /* 0x000ea4000806007f */
[----:B--2---:R-:W-:Y:S05]  /*17d10*/  @!P3 BRA `(.L_x_722) ;  /* 0xfffffffc00f0b947 */ /* 0x004fea000383ffff */
[----:B------:R-:W-:Y:S05]  /*17d20*/  BRA `(.L_x_721) ;  /* 0xffffff2800147947 */ /* 0x000fea000383ffff */
.L_x_727:
[----:B--2---:R2:W3:Y:S02]  /*17d30*/  SYNCS.PHASECHK.TRANS64.TRYWAIT P3, [R15+URZ+0x22850], R20 ;  /* 0x022850140f0075a7 */ /* 0x0044e4000806017f */
[----:B---3--:R-:W-:Y:S05]  /*17d40*/  @!P3 NANOSLEEP.SYNCS 0x989680 ;  /* 0x009896800000b95d */ /* 0x008fea0003900000 */
[----:B------:R-:W3:Y:S02]  /*17d50*/  @!P3 SYNCS.PHASECHK.TRANS64 P3, [R15+URZ+0x22850], R20 ;  /* 0x022850140f00b5a7 */ /* 0x000ee4000806007f */
[----:B---3--:R-:W-:Y:S05]  /*17d60*/  @!P3 BRA `(.L_x_727) ;  /* 0xfffffffc00f0b947 */ /* 0x008fea000383ffff */
[----:B------:R-:W-:Y:S05]  /*17d70*/  BRA `(.L_x_726) ;  /* 0xffffff4400f07947 */ /* 0x000fea000383ffff */
.L_x_742:
[----:B------:R-:W-:Y:S02]  /*17d80*/  IMAD.MOV.U32 R13, RZ, RZ, R4 ;  /* 0x000000ffff0d7224 */ /* 0x000fe400078e0004 */
[----:B------:R-:W-:Y:S02]  /*17d90*/  IMAD.MOV.U32 R12, RZ, RZ, RZ ;  /* 0x000000ffff0c7224 */ /* 0x000fe400078e00ff */
[----:B------:R-:W-:Y:S02]  /*17da0*/  IMAD.MOV.U32 R11, RZ, RZ, 0x181f ;  /* 0x0000181fff0b7424 */ /* 0x000fe400078e00ff */
[----:B------:R-:W-:-:S07]  /*17db0*/  IMAD.MOV.U32 R15, RZ, RZ, -0x1 ;  /* 0xffffffffff0f7424 */ /* 0x000fce00078e00ff */
[----:B01----:R-:W-:Y:S05]  /*17dc0*/  WARPSYNC.COLLECTIVE R15, `(.L_x_934) ;  /* 0x000000000f087348 */ /* 0x003fea0003c00000 */
[----:B------:R2:W3:Y:S02]  /*17dd0*/  SHFL.IDX P6, R14, R13, R12, R11 ;  /* 0x0000000c0d0e7389 */ /* 0x0004e400000c000b */
[----:B0123--:R-:W-:Y:S01]  /*17de0*/  ENDCOLLECTIVE ;  /* 0x000000000000791b */ /* 0x00ffe20003800000 */
.L_x_934:
[----:B------:R-:W-:Y:S02]  /*17df0*/  IMAD.MOV.U32 R13, RZ, RZ, R3 ;  /* 0x000000ffff0d7224 */ /* 0x000fe400078e0003 */
[----:B------:R-:W-:-:S07]  /*17e00*/  IMAD.MOV.U32 R0, RZ, RZ, R14 ;  /* 0x000000ffff007224 */ /* 0x000fce00078e000e */
[----:B------:R-:W-:Y:S05]  /*17e10*/  WARPSYNC.COLLECTIVE R15, `(.L_x_935) ;  /* 0x000000000f087348 */ /* 0x000fea0003c00000 */
[----:B------:R0:W1:Y:S02]  /*17e20*/  SHFL.IDX P6, R14, R13, R12, R11 ;  /* 0x0000000c0d0e7389 */ /* 0x00006400000c000b */
[----:B01----:R-:W-:Y:S01]  /*17e30*/  ENDCOLLECTIVE ;  /* 0x000000000000791b */ /* 0x003fe20003800000 */
.L_x_935:
[----:B------:R-:W-:Y:S05]  /*17e40*/  BRA `(.L_x_936) ;  /* 0xffffff7800d47947 */ /* 0x000fea000383ffff */
.L_x_745:
[----:B------:R-:W-:Y:S01]  /*17e50*/  BSSY B1, `(.L_x_937) ;  /* 0x0000008000017945 */ /* 0x000fe20003800000 */
[----:B---3--:R-:W-:Y:S02]  /*17e60*/  IMAD.MOV.U32 R13, RZ, RZ, R4 ;  /* 0x000000ffff0d7224 */ /* 0x008fe400078e0004 */
[----:B------:R-:W-:Y:S02]  /*17e70*/  IMAD.MOV.U32 R12, RZ, RZ, 0x1 ;  /* 0x00000001ff0c7424 */ /* 0x000fe400078e00ff */
[----:B------:R-:W-:Y:S02]  /*17e80*/  IMAD.MOV.U32 R11, RZ, RZ, 0x181f ;  /* 0x0000181fff0b7424 */ /* 0x000fe400078e00ff */
[----:B------:R-:W-:-:S07]  /*17e90*/  IMAD.MOV.U32 R15, RZ, RZ, -0x1 ;  /* 0xffffffffff0f7424 */ /* 0x000fce00078e00ff */
[----:B012-4-:R-:W-:Y:S05]  /*17ea0*/  WARPSYNC.COLLECTIVE R15, `(.L_x_938) ;  /* 0x000000000f087348 */ /* 0x017fea0003c00000 */
[----:B----4-:R3:W4:Y:S02]  /*17eb0*/  SHFL.IDX P6, R14, R13, R12, R11 ;  /* 0x0000000c0d0e7389 */ /* 0x01072400000c000b */
[----:B01234-:R-:W-:Y:S01]  /*17ec0*/  ENDCOLLECTIVE ;  /* 0x000000000000791b */ /* 0x01ffe20003800000 */
.L_x_938:
[----:B------:R-:W-:Y:S05]  /*17ed0*/  BSYNC B1 ;  /* 0x0000000000017941 */ /* 0x000fea0003800000 */
.L_x_937:
[----:B------:R-:W-:Y:S02]  /*17ee0*/  IMAD.MOV.U32 R13, RZ, RZ, R3 ;  /* 0x000000ffff0d7224 */ /* 0x000fe400078e0003 */
[----:B------:R-:W-:Y:S02]  /*17ef0*/  IMAD.MOV.U32 R12, RZ, RZ, 0x1 ;  /* 0x00000001ff0c7424 */ /* 0x000fe400078e00ff */
[----:B------:R-:W-:Y:S02]  /*17f00*/  IMAD.MOV.U32 R11, RZ, RZ, 0x181f ;  /* 0x0000181fff0b7424 */ /* 0x000fe400078e00ff */
[----:B------:R-:W-:Y:S02]  /*17f10*/  IMAD.MOV.U32 R15, RZ, RZ, -0x1 ;  /* 0xffffffffff0f7424 */ /* 0x000fe400078e00ff */
[----:B------:R-:W-:-:S07]  /*17f20*/  IMAD.MOV.U32 R0, RZ, RZ, R14 ;  /* 0x000000ffff007224 */ /* 0x000fce00078e000e */
[----:B------:R-:W-:Y:S05]  /*17f30*/  WARPSYNC.COLLECTIVE R15, `(.L_x_939) ;  /* 0x000000000f087348 */ /* 0x000fea0003c00000 */
[----:B------:R0:W1:Y:S02]  /*17f40*/  SHFL.IDX P6, R14, R13, R12, R11 ;  /* 0x0000000c0d0e7389 */ /* 0x00006400000c000b */
[----:B01----:R-:W-:Y:S01]  /*17f50*/  ENDCOLLECTIVE ;  /* 0x000000000000791b */ /* 0x003fe20003800000 */
.L_x_939:
[----:B------:R-:W-:Y:S05]  /*17f60*/  BRA `(.L_x_940) ;  /* 0xffffff7c00087947 */ /* 0x000fea000383ffff */
.L_x_748:
[----:B------:R-:W-:Y:S01]  /*17f70*/  BSSY B1, `(.L_x_941) ;  /* 0x0000008000017945 */ /* 0x000fe20003800000 */
[----:B0-----:R-:W-:Y:S02]  /*17f80*/  IMAD.MOV.U32 R13, RZ, RZ, R4 ;  /* 0x000000ffff0d7224 */ /* 0x001fe400078e0004 */
[----:B------:R-:W-:Y:S02]  /*17f90*/  IMAD.MOV.U32 R12, RZ, RZ, 0x2 ;  /* 0x00000002ff0c7424 */ /* 0x000fe400078e00ff */
[----:B------:R-:W-:Y:S02]  /*17fa0*/  IMAD.MOV.U32 R11, RZ, RZ, 0x181f ;  /* 0x0000181fff0b7424 */ /* 0x000fe400078e00ff */
[----:B------:R-:W-:-:S07]  /*17fb0*/  IMAD.MOV.U32 R15, RZ, RZ, -0x1 ;  /* 0xffffffffff0f7424 */ /* 0x000fce00078e00ff */
[----:B-1234-:R-:W-:Y:S05]  /*17fc0*/  WARPSYNC.COLLECTIVE R15, `(.L_x_942) ;  /* 0x000000000f087348 */ /* 0x01efea0003c00000 */
[----:B----4-:R0:W4:Y:S02]  /*17fd0*/  SHFL.IDX P6, R14, R13, R12, R11 ;  /* 0x0000000c0d0e7389 */ /* 0x01012400000c000b */
[----:B01234-:R-:W-:Y:S01]  /*17fe0*/  ENDCOLLECTIVE ;  /* 0x000000000000791b */ /* 0x01ffe20003800000 */
.L_x_942:
[----:B------:R-:W-:Y:S05]  /*17ff0*/  BSYNC B1 ;  /* 0x0000000000017941 */ /* 0x000fea0003800000 */
.L_x_941:
        /* <DEDUP_REMOVED lines=8> */
.L_x_943:
[----:B------:R-:W-:Y:S05]  /*18080*/  BRA `(.L_x_944) ;  /* 0xffffff7c00387947 */ /* 0x000fea000383ffff */
.L_x_751:
[----:B------:R-:W-:Y:S01]  /*18090*/  BSSY B1, `(.L_x_945) ;  /* 0x0000008000017945 */ /* 0x000fe20003800000 */
[----:B0-----:R-:W-:Y:S02]  /*180a0*/  IMAD.MOV.U32 R13, RZ, RZ, R4 ;  /* 0x000000ffff0d7224 */ /* 0x001fe400078e0004 */
[----:B------:R-:W-:Y:S02]  /*180b0*/  IMAD.MOV.U32 R12, RZ, RZ, 0x3 ;  /* 0x00000003ff0c7424 */ /* 0x000fe400078e00ff */
[----:B------:R-:W-:Y:S02]  /*180c0*/  IMAD.MOV.U32 R11, RZ, RZ, 0x181f ;  /* 0x0000181fff0b7424 */ /* 0x000fe400078e00ff */
[----:B------:R-:W-:-:S07]  /*180d0*/  IMAD.MOV.U32 R15, RZ, RZ, -0x1 ;  /* 0xffffffffff0f7424 */ /* 0x000fce00078e00ff */
[----:B-1234-:R-:W-:Y:S05]  /*180e0*/  WARPSYNC.COLLECTIVE R15, `(.L_x_946) ;  /* 0x000000000f087348 */ /* 0x01efea0003c00000 */
[----:B------:R0:W0:Y:S02]  /*180f0*/  SHFL.IDX P6, R14, R13, R12, R11 ;  /* 0x0000000c0d0e7389 */ /* 0x00002400000c000b */
[----:B01234-:R-:W-:Y:S01]  /*18100*/  ENDCOLLECTIVE ;  /* 0x000000000000791b */ /* 0x01ffe20003800000 */
.L_x_946:
[----:B------:R-:W-:Y:S05]  /*18110*/  BSYNC B1 ;  /* 0x0000000000017941 */ /* 0x000fea0003800000 */
.L_x_945:
        /* <DEDUP_REMOVED lines=8> */
.L_x_947:
[----:B------:R-:W-:Y:S05]  /*181a0*/  BRA `(.L_x_948) ;  /* 0xffffff7c00687947 */ /* 0x000fea000383ffff */
.L_x_768:
[----:B------:R-:W0:Y:S01]  /*181b0*/  S2R R9, SR_TID.X ;  /* 0x0000000000097919 */ /* 0x000e220000002100 */
        /* <DEDUP_REMOVED lines=10> */
.L_x_950:
[----:B------:R-:W-:Y:S05]  /*18260*/  BSYNC B1 ;  /* 0x0000000000017941 */ /* 0x000fea0003800000 */
.L_x_949:
[----:B------:R-:W-:Y:S05]  /*18270*/  BRA `(.L_x_951) ;  /* 0xffffff9000387947 */ /* 0x000fea000383ffff */
.L_x_770:
[----:B------:R-:W-:Y:S01]  /*18280*/  BSSY B1, `(.L_x_952) ;  /* 0x0000006000017945 */ /* 0x000fe20003800000 */
[----:B------:R-:W-:-:S07]  /*18290*/  IMAD.MOV.U32 R15, RZ, RZ, -0x1 ;  /* 0xffffffffff0f7424 */ /* 0x000fce00078e00ff */
[----:B0-----:R-:W-:Y:S05]  /*182a0*/  WARPSYNC.COLLECTIVE R15, `(.L_x_953) ;  /* 0x000000000f0c7348 */ /* 0x001fea0003c00000 */
[----:B------:R-:W-:Y:S02]  /*182b0*/  ELECT P6, UR62, PT ;  /* 0x00000000003e782f */ /* 0x000fe400038c0000 */
[----:B------:R-:W-:Y:S01]  /*182c0*/  MOV R14, UR62 ;  /* 0x0000003e000e7c02 */ /* 0x000fe20008000f00 */
[----:B0-----:R-:W-:Y:S10]  /*182d0*/  ENDCOLLECTIVE ;  /* 0x000000000000791b */ /* 0x001ff40003800000 */
.L_x_953:
[----:B------:R-:W-:Y:S05]  /*182e0*/  BSYNC B1 ;  /* 0x0000000000017941 */ /* 0x000fea0003800000 */
.L_x_952:
[----:B------:R-:W-:Y:S05]  /*182f0*/  BRA `(.L_x_769) ;  /* 0xffffff9000307947 */ /* 0x000fea000383ffff */
.L_x_772:
[----:B0-----:R-:W2:Y:S02]  /*18300*/  LDL R5, [R1+0x4] ;  /* 0x0000040001057983 */ /* 0x001ea40000100800 */
[----:B--2---:R0:W1:Y:S02]  /*18310*/  SYNCS.PHASECHK.TRANS64.TRYWAIT P0, [R5+URZ+0x22820], R4 ;  /* 0x02282004050075a7 */ /* 0x004064000800017f */
[----:B-1----:R-:W-:Y:S05]  /*18320*/  @!P0 NANOSLEEP.SYNCS 0x989680 ;  /* 0x009896800000895d */ /* 0x002fea0003900000 */
[----:B------:R-:W1:Y:S02]  /*18330*/  @!P0 SYNCS.PHASECHK.TRANS64 P0, [R5+URZ+0x22820], R4 ;  /* 0x02282004050085a7 */ /* 0x000e64000800007f */
[----:B-1----:R-:W-:Y:S05]  /*18340*/  @!P0 BRA `(.L_x_772) ;  /* 0xfffffffc00ec8947 */ /* 0x002fea000383ffff */
[----:B------:R-:W-:Y:S05]  /*18350*/  BRA `(.L_x_954) ;  /* 0xffffff9000407947 */ /* 0x000fea000383ffff */
.L_x_776:
[----:B0-----:R0:W1:Y:S02]  /*18360*/  SYNCS.PHASECHK.TRANS64.TRYWAIT P0, [R4+URZ+0x228a0], R9 ;  /* 0x0228a009040075a7 */ /* 0x001064000800017f */
[----:B-1----:R-:W-:Y:S05]  /*18370*/  @!P0 NANOSLEEP.SYNCS 0x989680 ;  /* 0x009896800000895d */ /* 0x002fea0003900000 */
[----:B------:R-:W1:Y:S02]  /*18380*/  @!P0 SYNCS.PHASECHK.TRANS64 P0, [R4+URZ+0x228a0], R9 ;  /* 0x0228a009040085a7 */ /* 0x000e64000800007f */
[----:B-1----:R-:W-:Y:S05]  /*18390*/  @!P0 BRA `(.L_x_776) ;  /* 0xfffffffc00f08947 */ /* 0x002fea000383ffff */
[----:B------:R-:W-:Y:S05]  /*183a0*/  BRA `(.L_x_955) ;  /* 0xffffff9000687947 */ /* 0x000fea000383ffff */
.L_x_781:
[----:B-1----:R1:W2:Y:S02]  /*183b0*/  SYNCS.PHASECHK.TRANS64.TRYWAIT P0, [R4+URZ+0x228c0], R9 ;  /* 0x0228c009040075a7 */ /* 0x0022a4000800017f */
[----:B--2---:R-:W-:Y:S05]  /*183c0*/  @!P0 NANOSLEEP.SYNCS 0x989680 ;  /* 0x009896800000895d */ /* 0x004fea0003900000 */
[----:B------:R-:W2:Y:S02]  /*183d0*/  @!P0 SYNCS.PHASECHK.TRANS64 P0, [R4+URZ+0x228c0], R9 ;  /* 0x0228c009040085a7 */ /* 0x000ea4000800007f */
[----:B--2---:R-:W-:Y:S05]  /*183e0*/  @!P0 BRA `(.L_x_781) ;  /* 0xfffffffc00f08947 */ /* 0x004fea000383ffff */
[----:B------:R-:W-:Y:S05]  /*183f0*/  BRA `(.L_x_956) ;  /* 0xffffff9000ec7947 */ /* 0x000fea000383ffff */
.L_x_791:
[----:B0-----:R0:W1:Y:S02]  /*18400*/  SYNCS.PHASECHK.TRANS64.TRYWAIT P1, [R5+URZ+0x228a0], R6 ;  /* 0x0228a006050075a7 */ /* 0x001064000802017f */
[----:B-1----:R-:W-:Y:S05]  /*18410*/  @!P1 NANOSLEEP.SYNCS 0x989680 ;  /* 0x009896800000995d */ /* 0x002fea0003900000 */
[----:B------:R-:W1:Y:S02]  /*18420*/  @!P1 SYNCS.PHASECHK.TRANS64 P1, [R5+URZ+0x228a0], R6 ;  /* 0x0228a006050095a7 */ /* 0x000e64000802007f */
[----:B-1----:R-:W-:Y:S05]  /*18430*/  @!P1 BRA `(.L_x_791) ;  /* 0xfffffffc00f09947 */ /* 0x002fea000383ffff */
[----:B------:R-:W-:Y:S05]  /*18440*/  BRA `(.L_x_957) ;  /* 0xffffff9800847947 */ /* 0x000fea000383ffff */
.L_x_796:
[----:B-1----:R1:W2:Y:S02]  /*18450*/  SYNCS.PHASECHK.TRANS64.TRYWAIT P1, [R5+URZ+0x228c0], R6 ;  /* 0x0228c006050075a7 */ /* 0x0022a4000802017f */
[----:B--2---:R-:W-:Y:S05]  /*18460*/  @!P1 NANOSLEEP.SYNCS 0x989680 ;  /* 0x009896800000995d */ /* 0x004fea0003900000 */
[----:B------:R-:W2:Y:S02]  /*18470*/  @!P1 SYNCS.PHASECHK.TRANS64 P1, [R5+URZ+0x228c0], R6 ;  /* 0x0228c006050095a7 */ /* 0x000ea4000802007f */
[----:B--2---:R-:W-:Y:S05]  /*18480*/  @!P1 BRA `(.L_x_796) ;  /* 0xfffffffc00f09947 */ /* 0x004fea000383ffff */
[----:B------:R-:W-:Y:S05]  /*18490*/  BRA `(.L_x_958) ;  /* 0xffffff9c00047947 */ /* 0x000fea000383ffff */
.L_x_812:
        /* <DEDUP_REMOVED lines=11> */
.L_x_960:
[----:B------:R-:W-:Y:S05]  /*18550*/  BSYNC B0 ;  /* 0x0000000000007941 */ /* 0x000fea0003800000 */
.L_x_959:
[----:B------:R-:W-:Y:S05]  /*18560*/  BRA `(.L_x_961) ;  /* 0xffffffa400f87947 */ /* 0x000fea000383ffff */
.L_x_814:
[----:B------:R-:W-:Y:S01]  /*18570*/  BSSY B0, `(.L_x_962) ;  /* 0x0000006000007945 */ /* 0x000fe20003800000 */
[----:B------:R-:W-:-:S07]  /*18580*/  IMAD.MOV.U32 R15, RZ, RZ, -0x1 ;  /* 0xffffffffff0f7424 */ /* 0x000fce00078e00ff */
[----:B0-----:R-:W-:Y:S05]  /*18590*/  WARPSYNC.COLLECTIVE R15, `(.L_x_963) ;  /* 0x000000000f0c7348 */ /* 0x001fea0003c00000 */
[----:B------:R-:W-:Y:S02]  /*185a0*/  ELECT P6, UR62, PT ;  /* 0x00000000003e782f */ /* 0x000fe400038c0000 */
[----:B------:R-:W-:Y:S01]  /*185b0*/  MOV R14, UR62 ;  /* 0x0000003e000e7c02 */ /* 0x000fe20008000f00 */
[----:B0-----:R-:W-:Y:S10]  /*185c0*/  ENDCOLLECTIVE ;  /* 0x000000000000791b */ /* 0x001ff40003800000 */
.L_x_963:
[----:B------:R-:W-:Y:S05]  /*185d0*/  BSYNC B0 ;  /* 0x0000000000007941 */ /* 0x000fea0003800000 */
.L_x_962:
[----:B------:R-:W-:Y:S05]  /*185e0*/  BRA `(.L_x_964) ;  /* 0xffffffa800047947 */ /* 0x000fea000383ffff */
.L_x_816:
[----:B0-----:R0:W1:Y:S02]  /*185f0*/  SYNCS.PHASECHK.TRANS64.TRYWAIT P0, [R0+URZ+0x22840], R2 ;  /* 0x02284002000075a7 */ /* 0x001064000800017f */
[----:B-1----:R-:W-:Y:S05]  /*18600*/  @!P0 NANOSLEEP.SYNCS 0x989680 ;  /* 0x009896800000895d */ /* 0x002fea0003900000 */
[----:B------:R-:W1:Y:S02]  /*18610*/  @!P0 SYNCS.PHASECHK.TRANS64 P0, [R0+URZ+0x22840], R2 ;  /* 0x02284002000085a7 */ /* 0x000e64000800007f */
[----:B-1----:R-:W-:Y:S05]  /*18620*/  @!P0 BRA `(.L_x_816) ;  /* 0xfffffffc00f08947 */ /* 0x002fea000383ffff */
[----:B------:R-:W-:Y:S05]  /*18630*/  BRA `(.L_x_965) ;  /* 0xffffffa800707947 */ /* 0x000fea000383ffff */
.L_x_820:
[----:B------:R-:W2:Y:S01]  /*18640*/  LDL.LU R11, [R1+0x54] ;  /* 0x00005400010b7983 */ /* 0x000ea20000300800 */
[----:B------:R-:W-:Y:S01]  /*18650*/  IMAD.MOV.U32 R13, RZ, RZ, R0 ;  /* 0x000000ffff0d7224 */ /* 0x000fe200078e0000 */
[----:B------:R-:W-:Y:S01]  /*18660*/  LOP3.LUT R8, R8, 0x7f, RZ, 0xc0, !PT ;  /* 0x0000007f08087812 */ /* 0x000fe200078ec0ff */
[----:B------:R-:W-:Y:S02]  /*18670*/  IMAD.MOV.U32 R12, RZ, RZ, RZ ;  /* 0x000000ffff0c7224 */ /* 0x000fe400078e00ff */
[----:B------:R-:W-:Y:S01]  /*18680*/  IMAD.MOV.U32 R15, RZ, RZ, -0x1 ;  /* 0xffffffffff0f7424 */ /* 0x000fe200078e00ff */
[----:B------:R-:W-:-:S05]  /*18690*/  SHF.R.U32.HI R5, RZ, 0x3, R8 ;  /* 0x00000003ff057819 */ /* 0x000fca0000011608 */
[----:B------:R-:W-:-:S04]  /*186a0*/  IMAD.IADD R2, R5, 0x1, R17 ;  /* 0x0000000105027824 */ /* 0x000fc800078e0211 */
[C---:B------:R-:W-:Y:S02]  /*186b0*/  VIADD R5, R2.reuse, 0x10 ;  /* 0x0000001002057836 */ /* 0x040fe40000000000 */
[----:B------:R-:W-:Y:S02]  /*186c0*/  VIADD R8, R2, 0x60 ;  /* 0x0000006002087836 */ /* 0x000fe40000000000 */
[----:B--2---:R-:W-:Y:S02]  /*186d0*/  IMAD R3, R11, R7, RZ ;  /* 0x000000070b037224 */ /* 0x004fe400078e02ff */
[----:B------:R-:W-:-:S03]  /*186e0*/  IMAD.MOV.U32 R11, RZ, RZ, 0x181f ;  /* 0x0000181fff0b7424 */ /* 0x000fc600078e00ff */
[----:B------:R-:W-:-:S13]  /*186f0*/  ISETP.GE.AND P1, PT, R2, R3, PT ;  /* 0x000000030200720c */ /* 0x000fda0003f26270 */
[----:B-----5:R-:W-:Y:S05]  /*18700*/  WARPSYNC.COLLECTIVE R15, `(.L_x_966) ;  /* 0x000000000f087348 */ /* 0x020fea0003c00000 */
[----:B------:R0:W1:Y:S02]  /*18710*/  SHFL.IDX P6, R14, R13, R12, R11 ;  /* 0x0000000c0d0e7389 */ /* 0x00006400000c000b */
[----:B01---5:R-:W-:Y:S01]  /*18720*/  ENDCOLLECTIVE ;  /* 0x000000000000791b */ /* 0x023fe20003800000 */
.L_x_966:
[----:B------:R-:W-:Y:S02]  /*18730*/  IMAD.MOV.U32 R13, RZ, RZ, R4 ;  /* 0x000000ffff0d7224 */ /* 0x000fe400078e0004 */
[----:B------:R-:W-:-:S07]  /*18740*/  IMAD.MOV.U32 R6, RZ, RZ, R14 ;  /* 0x000000ffff067224 */ /* 0x000fce00078e000e */
[----:B------:R-:W-:Y:S05]  /*18750*/  WARPSYNC.COLLECTIVE R15, `(.L_x_967) ;  /* 0x000000000f087348 */ /* 0x000fea0003c00000 */
[----:B------:R0:W1:Y:S02]  /*18760*/  SHFL.IDX P6, R14, R13, R12, R11 ;  /* 0x0000000c0d0e7389 */ /* 0x00006400000c000b */
[----:B01----:R-:W-:Y:S01]  /*18770*/  ENDCOLLECTIVE ;  /* 0x000000000000791b */ /* 0x003fe20003800000 */
.L_x_967:
[----:B------:R-:W-:Y:S02]  /*18780*/  IMAD.MOV.U32 R13, RZ, RZ, R0 ;  /* 0x000000ffff0d7224 */ /* 0x000fe400078e0000 */
[----:B------:R-:W-:Y:S02]  /*18790*/  IMAD.MOV.U32 R12, RZ, RZ, 0x1 ;  /* 0x00000001ff0c7424 */ /* 0x000fe400078e00ff */
[----:B------:R-:W-:-:S07]  /*187a0*/  IMAD.MOV.U32 R7, RZ, RZ, R14 ;  /* 0x000000ffff077224 */ /* 0x000fce00078e000e */
[----:B------:R-:W-:Y:S05]  /*187b0*/  WARPSYNC.COLLECTIVE R15, `(.L_x_968) ;  /* 0x000000000f087348 */ /* 0x000fea0003c00000 */
[----:B------:R0:W1:Y:S02]  /*187c0*/  SHFL.IDX P6, R14, R13, R12, R11 ;  /* 0x0000000c0d0e7389 */ /* 0x00006400000c000b */
[----:B01----:R-:W-:Y:S01]  /*187d0*/  ENDCOLLECTIVE ;  /* 0x000000000000791b */ /* 0x003fe20003800000 */
.L_x_968:
        /* <DEDUP_REMOVED lines=15> */
.L_x_969:
[----:B------:R-:W-:Y:S02]  /*188d0*/  IMAD.MOV.U32 R13, RZ, RZ, R0 ;  /* 0x000000ffff0d7224 */ /* 0x000fe400078e0000 */
[----:B------:R-:W-:Y:S02]  /*188e0*/  IMAD.MOV.U32 R12, RZ, RZ, 0x2 ;  /* 0x00000002ff0c7424 */ /* 0x000fe400078e00ff */
[----:B------:R-:W-:-:S07]  /*188f0*/  IMAD.MOV.U32 R5, RZ, RZ, R14 ;  /* 0x000000ffff057224 */ /* 0x000fce00078e000e */
[----:B------:R-:W-:Y:S05]  /*18900*/  WARPSYNC.COLLECTIVE R15, `(.L_x_970) ;  /* 0x000000000f087348 */ /* 0x000fea0003c00000 */
[----:B------:R0:W1:Y:S02]  /*18910*/  SHFL.IDX P6, R14, R13, R12, R11 ;  /* 0x0000000c0d0e7389 */ /* 0x00006400000c000b */
[----:B01----:R-:W-:Y:S01]  /*18920*/  ENDCOLLECTIVE ;  /* 0x000000000000791b */ /* 0x003fe20003800000 */
.L_x_970:
        /* <DEDUP_REMOVED lines=15> */
.L_x_971:
[----:B------:R-:W-:Y:S02]  /*18a20*/  IMAD.MOV.U32 R13, RZ, RZ, R0 ;  /* 0x000000ffff0d7224 */ /* 0x000fe400078e0000 */
[----:B------:R-:W-:Y:S02]  /*18a30*/  IMAD.MOV.U32 R12, RZ, RZ, 0x3 ;  /* 0x00000003ff0c7424 */ /* 0x000fe400078e00ff */
[----:B------:R-:W-:-:S07]  /*18a40*/  IMAD.MOV.U32 R5, RZ, RZ, R14 ;  /* 0x000000ffff057224 */ /* 0x000fce00078e000e */
[----:B------:R-:W-:Y:S05]  /*18a50*/  WARPSYNC.COLLECTIVE R15, `(.L_x_972) ;  /* 0x000000000f087348 */ /* 0x000fea0003c00000 */
[----:B------:R0:W1:Y:S02]  /*18a60*/  SHFL.IDX P6, R14, R13, R12, R11 ;  /* 0x0000000c0d0e7389 */ /* 0x00006400000c000b */
[----:B01----:R-:W-:Y:S01]  /*18a70*/  ENDCOLLECTIVE ;  /* 0x000000000000791b */ /* 0x003fe20003800000 */
.L_x_972:
        /* <DEDUP_REMOVED lines=15> */
.L_x_973:
[----:B------:R-:W-:Y:S02]  /*18b70*/  IMAD.MOV.U32 R13, RZ, RZ, R0 ;  /* 0x000000ffff0d7224 */ /* 0x000fe400078e0000 */
[----:B------:R-:W-:Y:S02]  /*18b80*/  IMAD.MOV.U32 R12, RZ, RZ, 0x4 ;  /* 0x00000004ff0c7424 */ /* 0x000fe400078e00ff */
[----:B------:R-:W-:-:S07]  /*18b90*/  IMAD.MOV.U32 R5, RZ, RZ, R14 ;  /* 0x000000ffff057224 */ /* 0x000fce00078e000e */
[----:B------:R-:W-:Y:S05]  /*18ba0*/  WARPSYNC.COLLECTIVE R15, `(.L_x_974) ;  /* 0x000000000f087348 */ /* 0x000fea0003c00000 */
[----:B------:R0:W1:Y:S02]  /*18bb0*/  SHFL.IDX P6, R14, R13, R12, R11 ;  /* 0x0000000c0d0e7389 */ /* 0x00006400000c000b */
[----:B01----:R-:W-:Y:S01]  /*18bc0*/  ENDCOLLECTIVE ;  /* 0x000000000000791b */ /* 0x003fe20003800000 */
.L_x_974:
        /* <DEDUP_REMOVED lines=15> */
.L_x_975:
[----:B------:R-:W-:Y:S02]  /*18cc0*/  IMAD.MOV.U32 R13, RZ, RZ, R0 ;  /* 0x000000ffff0d7224 */ /* 0x000fe400078e0000 */
[----:B------:R-:W-:Y:S02]  /*18cd0*/  IMAD.MOV.U32 R12, RZ, RZ, 0x5 ;  /* 0x00000005ff0c7424 */ /* 0x000fe400078e00ff */
[----:B------:R-:W-:-:S07]  /*18ce0*/  IMAD.MOV.U32 R5, RZ, RZ, R14 ;  /* 0x000000ffff057224 */ /* 0x000fce00078e000e */
[----:B------:R-:W-:Y:S05]  /*18cf0*/  WARPSYNC.COLLECTIVE R15, `(.L_x_976) ;  /* 0x000000000f087348 */ /* 0x000fea0003c00000 */
[----:B------:R0:W1:Y:S02]  /*18d00*/  SHFL.IDX P6, R14, R13, R12, R11 ;  /* 0x0000000c0d0e7389 */ /* 0x00006400000c000b */
[----:B01----:R-:W-:Y:S01]  /*18d10*/  ENDCOLLECTIVE ;  /* 0x000000000000791b */ /* 0x003fe20003800000 */
.L_x_976:
        /* <DEDUP_REMOVED lines=15> */
.L_x_977:
[----:B------:R-:W-:Y:S02]  /*18e10*/  IMAD.MOV.U32 R13, RZ, RZ, R0 ;  /* 0x000000ffff0d7224 */ /* 0x000fe400078e0000 */
[----:B------:R-:W-:Y:S02]  /*18e20*/  IMAD.MOV.U32 R12, RZ, RZ, 0x6 ;  /* 0x00000006ff0c7424 */ /* 0x000fe400078e00ff */
[----:B------:R-:W-:-:S07]  /*18e30*/  IMAD.MOV.U32 R5, RZ, RZ, R14 ;  /* 0x000000ffff057224 */ /* 0x000fce00078e000e */
[----:B------:R-:W-:Y:S05]  /*18e40*/  WARPSYNC.COLLECTIVE R15, `(.L_x_978) ;  /* 0x000000000f087348 */ /* 0x000fea0003c00000 */
[----:B------:R0:W1:Y:S02]  /*18e50*/  SHFL.IDX P6, R14, R13, R12, R11 ;  /* 0x0000000c0d0e7389 */ /* 0x00006400000c000b */
[----:B01----:R-:W-:Y:S01]  /*18e60*/  ENDCOLLECTIVE ;  /* 0x000000000000791b */ /* 0x003fe20003800000 */
.L_x_978:
        /* <DEDUP_REMOVED lines=14> */
.L_x_979:
[----:B------:R-:W-:Y:S02]  /*18f50*/  IMAD.MOV.U32 R13, RZ, RZ, R0 ;  /* 0x000000ffff0d7224 */ /* 0x000fe400078e0000 */
[----:B------:R-:W-:Y:S02]  /*18f60*/  IMAD.MOV.U32 R12, RZ, RZ, 0x7 ;  /* 0x00000007ff0c7424 */ /* 0x000fe400078e00ff */
[----:B------:R-:W-:-:S07]  /*18f70*/  IMAD.MOV.U32 R5, RZ, RZ, R14 ;  /* 0x000000ffff057224 */ /* 0x000fce00078e000e */
[----:B------:R-:W-:Y:S05]  /*18f80*/  WARPSYNC.COLLECTIVE R15, `(.L_x_980) ;  /* 0x000000000f087348 */ /* 0x000fea0003c00000 */
[----:B------:R0:W1:Y:S02]  /*18f90*/  SHFL.IDX P6, R14, R13, R12, R11 ;  /* 0x0000000c0d0e7389 */ /* 0x00006400000c000b */
[----:B01----:R-:W-:Y:S01]  /*18fa0*/  ENDCOLLECTIVE ;  /* 0x000000000000791b */ /* 0x003fe20003800000 */
.L_x_980:
        /* <DEDUP_REMOVED lines=13> */
.L_x_981:
[----:B------:R-:W-:Y:S01]  /*19080*/  IMAD.MOV.U32 R4, RZ, RZ, R14 ;  /* 0x000000ffff047224 */ /* 0x000fe200078e000e */
[----:B------:R-:W-:Y:S06]  /*19090*/  BRA `(.L_x_982) ;  /* 0xffffffac001c7947 */ /* 0x000fec000383ffff */
.L_x_823:
[----:B0-----:R-:W2:Y:S02]  /*190a0*/  LDL R2, [R1+0x4] ;  /* 0x0000040001027983 */ /* 0x001ea40000100800 */
[----:B--2---:R0:W2:Y:S02]  /*190b0*/  SYNCS.PHASECHK.TRANS64.TRYWAIT P0, [R2+URZ+0x22820], R0 ;  /* 0x02282000020075a7 */ /* 0x0040a4000800017f */
[----:B--2---:R-:W-:Y:S05]  /*190c0*/  @!P0 NANOSLEEP.SYNCS 0x989680 ;  /* 0x009896800000895d */ /* 0x004fea0003900000 */
[----:B------:R-:W2:Y:S02]  /*190d0*/  @!P0 SYNCS.PHASECHK.TRANS64 P0, [R2+URZ+0x22820], R0 ;  /* 0x02282000020085a7 */ /* 0x000ea4000800007f */
[----:B--2---:R-:W-:Y:S05]  /*190e0*/  @!P0 BRA `(.L_x_823) ;  /* 0xfffffffc00ec8947 */ /* 0x004fea000383ffff */
[----:B------:R-:W-:Y:S05]  /*190f0*/  BRA `(.L_x_983) ;  /* 0xffffffac00887947 */ /* 0x000fea000383ffff */
.L_x_827:
[----:B0-----:R0:W2:Y:S02]  /*19100*/  SYNCS.PHASECHK.TRANS64.TRYWAIT P0, [R2+URZ+0x22860], R0 ;  /* 0x02286000020075a7 */ /* 0x0010a4000800017f */
[----:B--2---:R-:W-:Y:S05]  /*19110*/  @!P0 NANOSLEEP.SYNCS 0x989680 ;  /* 0x009896800000895d */ /* 0x004fea0003900000 */
[----:B------:R-:W2:Y:S02]  /*19120*/  @!P0 SYNCS.PHASECHK.TRANS64 P0, [R2+URZ+0x22860], R0 ;  /* 0x02286000020085a7 */ /* 0x000ea4000800007f */
[----:B--2---:R-:W-:Y:S05]  /*19130*/  @!P0 BRA `(.L_x_827) ;  /* 0xfffffffc00f08947 */ /* 0x004fea000383ffff */
[----:B------:R-:W-:Y:S05]  /*19140*/  BRA `(.L_x_984) ;  /* 0xffffffac00b87947 */ /* 0x000fea000383ffff */
.L_x_842:
[----:B-1----:R1:W2:Y:S02]  /*19150*/  SYNCS.PHASECHK.TRANS64.TRYWAIT P0, [R2+URZ+0x22840], R5 ;  /* 0x02284005020075a7 */ /* 0x0022a4000800017f */
[----:B--2---:R-:W-:Y:S05]  /*19160*/  @!P0 NANOSLEEP.SYNCS 0x989680 ;  /* 0x009896800000895d */ /* 0x004fea0003900000 */
[----:B------:R-:W2:Y:S02]  /*19170*/  @!P0 SYNCS.PHASECHK.TRANS64 P0, [R2+URZ+0x22840], R5 ;  /* 0x02284005020085a7 */ /* 0x000ea4000800007f */
[----:B--2---:R-:W-:Y:S05]  /*19180*/  @!P0 BRA `(.L_x_842) ;  /* 0xfffffffc00f08947 */ /* 0x004fea000383ffff */
[----:B------:R-:W-:Y:S05]  /*19190*/  BRA `(.L_x_985) ;  /* 0xffffffb400e87947 */ /* 0x000fea000383ffff */
.L_x_847:
[----:B0-----:R0:W2:Y:S02]  /*191a0*/  SYNCS.PHASECHK.TRANS64.TRYWAIT P0, [R2+URZ+0x22860], R5 ;  /* 0x02286005020075a7 */ /* 0x0010a4000800017f */
[----:B--2---:R-:W-:Y:S05]  /*191b0*/  @!P0 NANOSLEEP.SYNCS 0x989680 ;  /* 0x009896800000895d */ /* 0x004fea0003900000 */
[----:B------:R-:W2:Y:S02]  /*191c0*/  @!P0 SYNCS.PHASECHK.TRANS64 P0, [R2+URZ+0x22860], R5 ;  /* 0x02286005020085a7 */ /* 0x000ea4000800007f */
[----:B--2---:R-:W-:Y:S05]  /*191d0*/  @!P0 BRA `(.L_x_847) ;  /* 0xfffffffc00f08947 */ /* 0x004fea000383ffff */
[----:B------:R-:W-:Y:S05]  /*191e0*/  BRA `(.L_x_986) ;  /* 0xffffffb800707947 */ /* 0x000fea000383ffff */
.L_x_858:
[----:B0-----:R0:W1:Y:S02]  /*191f0*/  SYNCS.PHASECHK.TRANS64.TRYWAIT P0, [R3+URZ+0x22840], R2 ;  /* 0x02284002030075a7 */ /* 0x001064000800017f */
[----:B-1----:R-:W-:Y:S05]  /*19200*/  @!P0 NANOSLEEP.SYNCS 0x989680 ;  /* 0x009896800000895d */ /* 0x002fea0003900000 */
[----:B------:R-:W1:Y:S02]  /*19210*/  @!P0 SYNCS.PHASECHK.TRANS64 P0, [R3+URZ+0x22840], R2 ;  /* 0x02284002030085a7 */ /* 0x000e64000800007f */
[----:B-1----:R-:W-:Y:S05]  /*19220*/  @!P0 BRA `(.L_x_858) ;  /* 0xfffffffc00f08947 */ /* 0x002fea000383ffff */
[----:B------:R-:W-:Y:S05]  /*19230*/  BRA `(.L_x_987) ;  /* 0xffffffc000807947 */ /* 0x000fea000383ffff */
.L_x_863:
[----:B-1----:R1:W2:Y:S02]  /*19240*/  SYNCS.PHASECHK.TRANS64.TRYWAIT P0, [R3+URZ+0x22860], R2 ;  /* 0x02286002030075a7 */ /* 0x0022a4000800017f */
[----:B--2---:R-:W-:Y:S05]  /*19250*/  @!P0 NANOSLEEP.SYNCS 0x989680 ;  /* 0x009896800000895d */ /* 0x004fea0003900000 */
[----:B------:R-:W2:Y:S02]  /*19260*/  @!P0 SYNCS.PHASECHK.TRANS64 P0, [R3+URZ+0x22860], R2 ;  /* 0x02286002030085a7 */ /* 0x000ea4000800007f */
[----:B--2---:R-:W-:Y:S05]  /*19270*/  @!P0 BRA `(.L_x_863) ;  /* 0xfffffffc00f08947 */ /* 0x004fea000383ffff */
[----:B------:R-:W-:Y:S05]  /*19280*/  BRA `(.L_x_988) ;  /* 0xffffffc400047947 */ /* 0x000fea000383ffff */
.L_x_874:
[----:B0-----:R0:W1:Y:S02]  /*19290*/  SYNCS.PHASECHK.TRANS64.TRYWAIT P0, [R3+URZ+0x22840], R2 ;  /* 0x02284002030075a7 */ /* 0x001064000800017f */
[----:B-1----:R-:W-:Y:S05]  /*192a0*/  @!P0 NANOSLEEP.SYNCS 0x989680 ;  /* 0x009896800000895d */ /* 0x002fea0003900000 */
[----:B------:R-:W1:Y:S02]  /*192b0*/  @!P0 SYNCS.PHASECHK.TRANS64 P0, [R3+URZ+0x22840], R2 ;  /* 0x02284002030085a7 */ /* 0x000e64000800007f */
[----:B-1----:R-:W-:Y:S05]  /*192c0*/  @!P0 BRA `(.L_x_874) ;  /* 0xfffffffc00f08947 */ /* 0x002fea000383ffff */
[----:B------:R-:W-:Y:S05]  /*192d0*/  BRA `(.L_x_989) ;  /* 0xffffffc800f07947 */ /* 0x000fea000383ffff */
.L_x_879:
[----:B-1----:R1:W2:Y:S02]  /*192e0*/  SYNCS.PHASECHK.TRANS64.TRYWAIT P0, [R3+URZ+0x22860], R2 ;  /* 0x02286002030075a7 */ /* 0x0022a4000800017f */
[----:B--2---:R-:W-:Y:S05]  /*192f0*/  @!P0 NANOSLEEP.SYNCS 0x989680 ;  /* 0x009896800000895d */ /* 0x004fea0003900000 */
[----:B------:R-:W2:Y:S02]  /*19300*/  @!P0 SYNCS.PHASECHK.TRANS64 P0, [R3+URZ+0x22860], R2 ;  /* 0x02286002030085a7 */ /* 0x000ea4000800007f */
[----:B--2---:R-:W-:Y:S05]  /*19310*/  @!P0 BRA `(.L_x_879) ;  /* 0xfffffffc00f08947 */ /* 0x004fea000383ffff */
[----:B------:R-:W-:Y:S05]  /*19320*/  BRA `(.L_x_990) ;  /* 0xffffffcc00787947 */ /* 0x000fea000383ffff */
.L_x_891:
[----:B------:R-:W-:Y:S01]  /*19330*/  BSSY B0, `(.L_x_991) ;  /* 0x0000008000007945 */ /* 0x000fe20003800000 */
[----:B------:R-:W-:Y:S02]  /*19340*/  IMAD.MOV.U32 R13, RZ, RZ, R16 ;  /* 0x000000ffff0d7224 */ /* 0x000fe400078e0010 */
[----:B------:R-:W-:Y:S02]  /*19350*/  IMAD.MOV.U32 R12, RZ, RZ, RZ ;  /* 0x000000ffff0c7224 */ /* 0x000fe400078e00ff */
[----:B------:R-:W-:Y:S02]  /*19360*/  IMAD.MOV.U32 R11, RZ, RZ, 0x1f ;  /* 0x0000001fff0b7424 */ /* 0x000fe400078e00ff */
[----:B------:R-:W-:-:S07]  /*19370*/  IMAD.MOV.U32 R15, RZ, RZ, -0x1 ;  /* 0xffffffffff0f7424 */ /* 0x000fce00078e00ff */
[----:B--2--5:R-:W-:Y:S05]  /*19380*/  WARPSYNC.COLLECTIVE R15, `(.L_x_992) ;  /* 0x000000000f087348 */ /* 0x024fea0003c00000 */
[----:B------:R0:W1:Y:S02]  /*19390*/  SHFL.IDX P6, R14, R13, R12, R11 ;  /* 0x0000000c0d0e7389 */ /* 0x00006400000c000b */
[----:B012--5:R-:W-:Y:S01]  /*193a0*/  ENDCOLLECTIVE ;  /* 0x000000000000791b */ /* 0x027fe20003800000 */
.L_x_992:
[----:B------:R-:W-:Y:S05]  /*193b0*/  BSYNC B0 ;  /* 0x0000000000007941 */ /* 0x000fea0003800000 */
.L_x_991:
        /* <DEDUP_REMOVED lines=9> */
.L_x_993:
        /* <DEDUP_REMOVED lines=18> */
.L_x_994:
[----:B------:R-:W-:Y:S02]  /*19570*/  IMAD.MOV.U32 R12, RZ, RZ, 0x2 ;  /* 0x00000002ff0c7424 */ /* 0x000fe400078e00ff */
[----:B------:R-:W-:-:S05]  /*19580*/  IMAD.MOV.U32 R3, RZ, RZ, R14 ;  /* 0x000000ffff037224 */ /* 0x000fca00078e000e */
[----:B------:R-:W-:-:S05]  /*19590*/  SEL R5, R3, RZ, P1 ;  /* 0x000000ff03057207 */ /* 0x000fca0000800000 */
[----:B------:R-:W-:-:S04]  /*195a0*/  IMAD.IADD R3, R2, 0x1, R5 ;  /* 0x0000000102037824 */ /* 0x000fc800078e0205 */
[----:B------:R-:W-:-:S07]  /*195b0*/  IMAD.MOV.U32 R13, RZ, RZ, R3 ;  /* 0x000000ffff0d7224 */ /* 0x000fce00078e0003 */
[----:B------:R-:W-:Y:S05]  /*195c0*/  WARPSYNC.COLLECTIVE R15, `(.L_x_995) ;  /* 0x000000000f087348 */ /* 0x000fea0003c00000 */
[----:B------:R0:W1:Y:S02]  /*195d0*/  SHFL.UP P6, R14, R13, R12, R11 ;  /* 0x0400000c0d0e7389 */ /* 0x00006400000c000b */
[----:B01----:R-:W-:Y:S01]  /*195e0*/  ENDCOLLECTIVE ;  /* 0x000000000000791b */ /* 0x003fe20003800000 */
.L_x_995:
        /* <DEDUP_REMOVED lines=8> */
.L_x_996:
        /* <DEDUP_REMOVED lines=8> */
.L_x_997:
        /* <DEDUP_REMOVED lines=8> */
.L_x_998:
[----:B------:R-:W-:Y:S02]  /*19770*/  IMAD.MOV.U32 R12, RZ, RZ, 0x1f ;  /* 0x0000001fff0c7424 */ /* 0x000fe400078e00ff */
[----:B------:R-:W-:Y:S02]  /*19780*/  IMAD.MOV.U32 R11, RZ, RZ, 0x1f ;  /* 0x0000001fff0b7424 */ /* 0x000fe400078e00ff */
[----:B------:R-:W-:-:S05]  /*19790*/  IMAD.MOV.U32 R5, RZ, RZ, R14 ;  /* 0x000000ffff057224 */ /* 0x000fca00078e000e */
[----:B------:R-:W-:-:S05]  /*197a0*/  SEL R5, R5, RZ, P5 ;  /* 0x000000ff05057207 */ /* 0x000fca0002800000 */
[----:B------:R-:W-:-:S04]  /*197b0*/  IMAD.IADD R3, R3, 0x1, R5 ;  /* 0x0000000103037824 */ /* 0x000fc800078e0205 */
[----:B------:R-:W-:-:S07]  /*197c0*/  IMAD.MOV.U32 R13, RZ, RZ, R3 ;  /* 0x000000ffff0d7224 */ /* 0x000fce00078e0003 */
[----:B------:R-:W-:Y:S05]  /*197d0*/  WARPSYNC.COLLECTIVE R15, `(.L_x_999) ;  /* 0x000000000f087348 */ /* 0x000fea0003c00000 */
[----:B------:R0:W1:Y:S02]  /*197e0*/  SHFL.IDX P6, R14, R13, R12, R11 ;  /* 0x0000000c0d0e7389 */ /* 0x00006400000c000b */
[----:B01----:R-:W-:Y:S01]  /*197f0*/  ENDCOLLECTIVE ;  /* 0x000000000000791b */ /* 0x003fe20003800000 */
.L_x_999:
[----:B------:R-:W-:Y:S01]  /*19800*/  IMAD.MOV.U32 R6, RZ, RZ, R14 ;  /* 0x000000ffff067224 */ /* 0x000fe200078e000e */
[----:B------:R-:W-:Y:S06]  /*19810*/  BRA `(.L_x_1000) ;  /* 0xffffffd000d07947 */ /* 0x000fec000383ffff */
.L_x_896:
[----:B------:R-:W-:Y:S01]  /*19820*/  BSSY B0, `(.L_x_1001) ;  /* 0x0000008000007945 */ /* 0x000fe20003800000 */
[----:B-----5:R-:W-:Y:S02]  /*19830*/  IMAD.MOV.U32 R13, RZ, RZ, R2 ;  /* 0x000000ffff0d7224 */ /* 0x020fe400078e0002 */
[----:B------:R-:W-:Y:S02]  /*19840*/  IMAD.MOV.U32 R12, RZ, RZ, 0x1 ;  /* 0x00000001ff0c7424 */ /* 0x000fe400078e00ff */
[----:B------:R-:W-:Y:S02]  /*19850*/  IMAD.MOV.U32 R11, RZ, RZ, RZ ;  /* 0x000000ffff0b7224 */ /* 0x000fe400078e00ff */
[----:B------:R-:W-:-:S07]  /*19860*/  IMAD.MOV.U32 R15, RZ, RZ, -0x1 ;  /* 0xffffffffff0f7424 */ /* 0x000fce00078e00ff */
[----:B0-----:R-:W-:Y:S05]  /*19870*/  WARPSYNC.COLLECTIVE R15, `(.L_x_1002) ;  /* 0x000000000f087348 */ /* 0x001fea0003c00000 */
[----:B------:R1:W2:Y:S02]  /*19880*/  SHFL.UP P6, R14, R13, R12, R11 ;  /* 0x0400000c0d0e7389 */ /* 0x0002a400000c000b */
[----:B012---:R-:W-:Y:S01]  /*19890*/  ENDCOLLECTIVE ;  /* 0x000000000000791b */ /* 0x007fe20003800000 */
.L_x_1002:
[----:B------:R-:W-:Y:S05]  /*198a0*/  BSYNC B0 ;  /* 0x0000000000007941 */ /* 0x000fea0003800000 */
.L_x_1001:
        /* <DEDUP_REMOVED lines=9> */
.L_x_1003:
        /* <DEDUP_REMOVED lines=8> */
.L_x_1004:
        /* <DEDUP_REMOVED lines=8> */
.L_x_1005:
        /* <DEDUP_REMOVED lines=8> */
.L_x_1006:
        /* <DEDUP_REMOVED lines=9> */
.L_x_1007:
[----:B------:R-:W-:Y:S01]  /*19b50*/  IMAD.MOV.U32 R6, RZ, RZ, R14 ;  /* 0x000000ffff067224 */ /* 0x000fe200078e000e */
[----:B------:R-:W-:Y:S06]  /*19b60*/  BRA `(.L_x_1008) ;  /* 0xffffffd000987947 */ /* 0x000fec000383ffff */
.L_x_898:
[----:B------:R-:W-:Y:S01]  /*19b70*/  BSSY B0, `(.L_x_1009) ;  /* 0x0000006000007945 */ /* 0x000fe20003800000 */
[----:B------:R-:W-:Y:S01]  /*19b80*/  PLOP3.LUT P6, PT, P6, PT, PT, 0x8, 0x0 ;  /* 0x000000000000781c */ /* 0x000fe200037ce170 */
[----:B------:R-:W-:-:S12]  /*19b90*/  IMAD.MOV.U32 R15, RZ, RZ, -0x1 ;  /* 0xffffffffff0f7424 */ /* 0x000fd800078e00ff */
[----:B0----5:R-:W-:Y:S05]  /*19ba0*/  WARPSYNC.COLLECTIVE R15, `(.L_x_1010) ;  /* 0x000000000f087348 */ /* 0x021fea0003c00000 */
[----:B------:R-:W-:Y:S01]  /*19bb0*/  VOTE.ANY R14, PT, P6 ;  /* 0x00000000000e7806 */ /* 0x000fe200030e0100 */
[----:B0----5:R-:W-:Y:S06]  /*19bc0*/  ENDCOLLECTIVE ;  /* 0x000000000000791b */ /* 0x021fec0003800000 */
.L_x_1010:
[----:B------:R-:W-:Y:S05]  /*19bd0*/  BSYNC B0 ;  /* 0x0000000000007941 */ /* 0x000fea0003800000 */
.L_x_1009:
        /* <DEDUP_REMOVED lines=9> */
.L_x_1011:
[----:B------:R-:W-:Y:S01]  /*19c70*/  IMAD.MOV.U32 R17, RZ, RZ, R14 ;  /* 0x000000ffff117224 */ /* 0x000fe200078e000e */
[----:B------:R-:W-:Y:S06]  /*19c80*/  BRA `(.L_x_1012) ;  /* 0xffffffd000887947 */ /* 0x000fec000383ffff */
.L_x_900:
[----:B------:R-:W-:Y:S01]  /*19c90*/  BSSY B0, `(.L_x_1013) ;  /* 0x0000007000007945 */ /* 0x000fe20003800000 */
[----:B------:R-:W-:Y:S02]  /*19ca0*/  IMAD.MOV.U32 R13, RZ, RZ, R3 ;  /* 0x000000ffff0d7224 */ /* 0x000fe400078e0003 */
[----:B------:R-:W-:Y:S02]  /*19cb0*/  IMAD.MOV.U32 R11, RZ, RZ, 0x1f ;  /* 0x0000001fff0b7424 */ /* 0x000fe400078e00ff */
[----:B------:R-:W-:-:S07]  /*19cc0*/  IMAD.MOV.U32 R15, RZ, RZ, -0x1 ;  /* 0xffffffffff0f7424 */ /* 0x000fce00078e00ff */
[----:B0-2--5:R-:W-:Y:S05]  /*19cd0*/  WARPSYNC.COLLECTIVE R15, `(.L_x_1014) ;  /* 0x000000000f087348 */ /* 0x025fea0003c00000 */
[----:B------:R1:W3:Y:S02]  /*19ce0*/  SHFL.IDX P6, R14, R13, R12, R11 ;  /* 0x0000000c0d0e7389 */ /* 0x0002e400000c000b */
[----:B0123-5:R-:W-:Y:S01]  /*19cf0*/  ENDCOLLECTIVE ;  /* 0x000000000000791b */ /* 0x02ffe20003800000 */
.L_x_1014:
[----:B------:R-:W-:Y:S05]  /*19d00*/  BSYNC B0 ;  /* 0x0000000000007941 */ /* 0x000fea0003800000 */
.L_x_1013:
[----:B------:R-:W-:Y:S01]  /*19d10*/  IMAD.MOV.U32 R2, RZ, RZ, R14 ;  /* 0x000000ffff027224 */ /* 0x000fe200078e000e */
[----:B------:R-:W-:Y:S06]  /*19d20*/  BRA `(.L_x_899) ;  /* 0xffffffd0007c7947 */ /* 0x000fec000383ffff */
.L_x_904:
[----:B0-----:R0:W2:Y:S02]  /*19d30*/  SYNCS.PHASECHK.TRANS64.TRYWAIT P0, [R0+URZ+0x22820], R3 ;  /* 0x02282003000075a7 */ /* 0x0010a4000800017f */
[----:B--2---:R-:W-:Y:S05]  /*19d40*/  @!P0 NANOSLEEP.SYNCS 0x989680 ;  /* 0x009896800000895d */ /* 0x004fea0003900000 */
[----:B------:R-:W2:Y:S02]  /*19d50*/  @!P0 SYNCS.PHASECHK.TRANS64 P0, [R0+URZ+0x22820], R3 ;  /* 0x02282003000085a7 */ /* 0x000ea4000800007f */
[----:B--2---:R-:W-:Y:S05]  /*19d60*/  @!P0 BRA `(.L_x_904) ;  /* 0xfffffffc00f08947 */ /* 0x004fea000383ffff */
[----:B------:R-:W-:Y:S05]  /*19d70*/  BRA `(.L_x_1015) ;  /* 0xffffffd400707947 */ /* 0x000fea000383ffff */
.L_x_905:
        /* <DEDUP_REMOVED lines=8> */
[----:B01---5:R-:W-:Y:S05]  /*19e00*/  WARPSYNC.COLLECTIVE R15, `(.L_x_1017) ;  /* 0x000000000f087348 */ /* 0x023fea0003c00000 */
[----:B------:R2:W3:Y:S02]  /*19e10*/  SHFL.IDX P6, R14, R13, R12, R11 ;  /* 0x0000000c0d0e7389 */ /* 0x0004e400000c000b */
[----:B0123-5:R-:W-:Y:S01]  /*19e20*/  ENDCOLLECTIVE ;  /* 0x000000000000791b */ /* 0x02ffe20003800000 */
.L_x_1017:
[----:B------:R-:W-:Y:S05]  /*19e30*/  BSYNC B0 ;  /* 0x0000000000007941 */ /* 0x000fea0003800000 */
.L_x_1016:
[----:B------:R-:W-:Y:S05]  /*19e40*/  BRA `(.L_x_1018) ;  /* 0xffffffd400587947 */ /* 0x000fea000383ffff */
.L_x_906:
[----:B------:R-:W-:Y:S01]  /*19e50*/  BSSY B0, `(.L_x_1019) ;  /* 0x0000006000007945 */ /* 0x000fe20003800000 */
[----:B------:R-:W-:-:S07]  /*19e60*/  IMAD.MOV.U32 R15, RZ, RZ, -0x1 ;  /* 0xffffffffff0f7424 */ /* 0x000fce00078e00ff */
[----:B012--5:R-:W-:Y:S05]  /*19e70*/  WARPSYNC.COLLECTIVE R15, `(.L_x_1020) ;  /* 0x000000000f0c7348 */ /* 0x027fea0003c00000 */
[----:B------:R-:W-:Y:S02]  /*19e80*/  ELECT P6, UR62, PT ;  /* 0x00000000003e782f */ /* 0x000fe400038c0000 */
[----:B------:R-:W-:Y:S01]  /*19e90*/  MOV R14, UR62 ;  /* 0x0000003e000e7c02 */ /* 0x000fe20008000f00 */
[----:B012--5:R-:W-:Y:S10]  /*19ea0*/  ENDCOLLECTIVE ;  /* 0x000000000000791b */ /* 0x027ff40003800000 */
.L_x_1020:
[----:B------:R-:W-:Y:S05]  /*19eb0*/  BSYNC B0 ;  /* 0x0000000000007941 */ /* 0x000fea0003800000 */
.L_x_1019:
[----:B------:R-:W-:Y:S05]  /*19ec0*/  BRA `(.L_x_1021) ;  /* 0xffffffd4004c7947 */ /* 0x000fea000383ffff */
.L_x_908:
[----:B0-----:R0:W1:Y:S02]  /*19ed0*/  SYNCS.PHASECHK.TRANS64.TRYWAIT P0, [R6+URZ], R5 ;  /* 0x00000005060075a7 */ /* 0x001064000800017f */
[----:B-1----:R-:W-:Y:S05]  /*19ee0*/  @!P0 NANOSLEEP.SYNCS 0x989680 ;  /* 0x009896800000895d */ /* 0x002fea0003900000 */
[----:B------:R-:W1:Y:S02]  /*19ef0*/  @!P0 SYNCS.PHASECHK.TRANS64 P0, [R6+URZ], R5 ;  /* 0x00000005060085a7 */ /* 0x000e64000800007f */
[----:B-1----:R-:W-:Y:S05]  /*19f00*/  @!P0 BRA `(.L_x_908) ;  /* 0xfffffffc00f08947 */ /* 0x002fea000383ffff */
[----:B------:R-:W-:Y:S05]  /*19f10*/  BRA `(.L_x_1022) ;  /* 0xffffffd400887947 */ /* 0x000fea000383ffff */
.L_x_909:
[----:B-1----:R1:W2:Y:S02]  /*19f20*/  SYNCS.PHASECHK.TRANS64.TRYWAIT P0, [R7+URZ], R2 ;  /* 0x00000002070075a7 */ /* 0x0022a4000800017f */
[----:B--2---:R-:W-:Y:S05]  /*19f30*/  @!P0 NANOSLEEP.SYNCS 0x989680 ;  /* 0x009896800000895d */ /* 0x004fea0003900000 */
[----:B------:R-:W2:Y:S02]  /*19f40*/  @!P0 SYNCS.PHASECHK.TRANS64 P0, [R7+URZ], R2 ;  /* 0x00000002070085a7 */ /* 0x000ea4000800007f */
[----:B--2---:R-:W-:Y:S05]  /*19f50*/  @!P0 BRA `(.L_x_909) ;  /* 0xfffffffc00f08947 */ /* 0x004fea000383ffff */
[----:B------:R-:W-:Y:S05]  /*19f60*/  BRA `(.L_x_1023) ;  /* 0xffffffd4007c7947 */ /* 0x000fea000383ffff */
.L_x_911:
[----:B--2---:R2:W3:Y:S02]  /*19f70*/  SYNCS.PHASECHK.TRANS64.TRYWAIT P0, [R4+URZ], R5 ;  /* 0x00000005040075a7 */ /* 0x0044e4000800017f */
[----:B---3--:R-:W-:Y:S05]  /*19f80*/  @!P0 NANOSLEEP.SYNCS 0x989680 ;  /* 0x009896800000895d */ /* 0x008fea0003900000 */
[----:B------:R-:W3:Y:S02]  /*19f90*/  @!P0 SYNCS.PHASECHK.TRANS64 P0, [R4+URZ], R5 ;  /* 0x00000005040085a7 */ /* 0x000ee4000800007f */
[----:B---3--:R-:W-:Y:S05]  /*19fa0*/  @!P0 BRA `(.L_x_911) ;  /* 0xfffffffc00f08947 */ /* 0x008fea000383ffff */
[----:B------:R-:W-:Y:S05]  /*19fb0*/  BRA `(.L_x_1024) ;  /* 0xffffffd400847947 */ /* 0x000fea000383ffff */
.L_x_1025:
        /* <DEDUP_REMOVED lines=12> */
.L_x_6033:


//--------------------- .text._ZN7cutlass13device_kernelIN5flash11enable_sm90INS1_16FlashAttnFwdSm90INS1_25CollectiveMainloopFwdSm90ILi2EN4cute5tupleIJNS5_1CILi1EEES8_S8_EEENS6_IJNS7_ILi128EEENS7_ILi96EEENS7_ILi64EEEEEELi256ENS_10bfloat16_tEfNS_4arch4Sm90ELb0ELb0ELb1ELb1ELb0ELb0ELb1ELb1ELb0ELb1ELb0ELb0EEENS1_21CollectiveEpilogueFwdINS6_IJSA_NS7_ILi256EEESB_EEES9_SE_SG_Li256ELb1ELb1ELb0ELb0EEENS1_36VarlenDynamicPersistentTileSchedulerILi128ELi96ELi256ELi128ELb0ELb1ELb1ELb0ELb1ELb1EEEEEEEEEvNT_6ParamsE --------------------------
	.section	.text._ZN7cutlass13device_kernelIN5flash11enable_sm90INS1_16FlashAttnFwdSm90INS1_25CollectiveMainloopFwdSm90ILi2EN4cute5tupleIJNS5_1CILi1EEES8_S8_EEENS6_IJNS7_ILi128EEENS7_ILi96EEENS7_ILi64EEEEEELi256ENS_10bfloat16_tEfNS_4arch4Sm90ELb0ELb0ELb1ELb1ELb0ELb0ELb1ELb1ELb0ELb1ELb0ELb0EEENS1_21CollectiveEpilogueFwdINS6_IJSA_NS7_ILi256EEESB_EEES9_SE_SG_Li256ELb1ELb1ELb0ELb0EEENS1_36VarlenDynamicPersistentTileSchedulerILi128ELi96ELi256ELi128ELb0ELb1ELb1ELb0ELb1ELb1EEEEEEEEEvNT_6ParamsE,"ax",@progbits
	.align	128
.text._ZN7cutlass13device_kernelIN5flash11enable_sm90INS1_16FlashAttnFwdSm90INS1_25CollectiveMainloopFwdSm90ILi2EN4cute5tupleIJNS5_1CILi1EEES8_S8_EEENS6_IJNS7_ILi128EEENS7_ILi96EEENS7_ILi64EEEEEELi256ENS_10bfloat16_tEfNS_4arch4Sm90ELb0ELb0ELb1ELb1ELb0ELb0ELb1ELb1ELb0ELb1ELb0ELb0EEENS1_21CollectiveEpilogueFwdINS6_IJSA_NS7_ILi256EEESB_EEES9_SE_SG_Li256ELb1ELb1ELb0ELb0EEENS1_36VarlenDynamicPersistentTileSchedulerILi128ELi96ELi256ELi128ELb0ELb1ELb1ELb0ELb1ELb1EEEEEEEEEvNT_6ParamsE:
        .type           _ZN7cutlass13device_kernelIN5flash11enable_sm90INS1_16FlashAttnFwdSm90INS1_25CollectiveMainloopFwdSm90ILi2EN4cute5tupleIJNS5_1CILi1EEES8_S8_EEENS6_IJNS7_ILi128EEENS7_ILi96EEENS7_ILi64EEEEEELi256ENS_10bfloat16_tEfNS_4arch4Sm90ELb0ELb0ELb1ELb1ELb0ELb0ELb1ELb1ELb0ELb1ELb0ELb0EEENS1_21CollectiveEpilogueFwdINS6_IJSA_NS7_ILi256EEESB_EEES9_SE_SG_Li256ELb1ELb1ELb0ELb0EEENS1_36VarlenDynamicPersistentTileSchedulerILi128ELi96ELi256ELi128ELb0ELb1ELb1ELb0ELb1ELb1EEEEEEEEEvNT_6ParamsE,@function
        .size           _ZN7cutlass13device_kernelIN5flash11enable_sm90INS1_16FlashAttnFwdSm90INS1_25CollectiveMainloopFwdSm90ILi2EN4cute5tupleIJNS5_1CILi1EEES8_S8_EEENS6_IJNS7_ILi128EEENS7_ILi96EEENS7_ILi64EEEEEELi256ENS_10bfloat16_tEfNS_4arch4Sm90ELb0ELb0ELb1ELb1ELb0ELb0ELb1ELb1ELb0ELb1ELb0ELb0EEENS1_21CollectiveEpilogueFwdINS6_IJSA_NS7_ILi256EEESB_EEES9_SE_SG_Li256ELb1ELb1ELb0ELb0EEENS1_36VarlenDynamicPersistentTileSchedulerILi128ELi96ELi256ELi128ELb0ELb1ELb1ELb0ELb1ELb1EEEEEEEEEvNT_6ParamsE,(.L_x_6034 - _ZN7cutlass13device_kernelIN5flash11enable_sm90INS1_16FlashAttnFwdSm90INS1_25CollectiveMainloopFwdSm90ILi2EN4cute5tupleIJNS5_1CILi1EEES8_S8_EEENS6_IJNS7_ILi128EEENS7_ILi96EEENS7_ILi64EEEEEELi256ENS_10bfloat16_tEfNS_4arch4Sm90ELb0ELb0ELb1ELb1ELb0ELb0ELb1ELb1ELb0ELb1ELb0ELb0EEENS1_21CollectiveEpilogueFwdINS6_IJSA_NS7_ILi256EEESB_EEES9_SE_SG_Li256ELb1ELb1ELb0ELb0EEENS1_36VarlenDynamicPersistentTileSchedulerILi128ELi96ELi256ELi128ELb0ELb1ELb1ELb0ELb1ELb1EEEEEEEEEvNT_6ParamsE)
        .other          _ZN7cutlass13device_kernelIN5flash11enable_sm90INS1_16FlashAttnFwdSm90INS1_25CollectiveMainloopFwdSm90ILi2EN4cute5tupleIJNS5_1CILi1EEES8_S8_EEENS6_IJNS7_ILi128EEENS7_ILi96EEENS7_ILi64EEEEEELi256ENS_10bfloat16_tEfNS_4arch4Sm90ELb0ELb0ELb1ELb1ELb0ELb0ELb1ELb1ELb0ELb1ELb0ELb0EEENS1_21CollectiveEpilogueFwdINS6_IJSA_NS7_ILi256EEESB_EEES9_SE_SG_Li256ELb1ELb1ELb0ELb0EEENS1_36VarlenDynamicPersistentTileSchedulerILi128ELi96ELi256ELi128ELb0ELb1ELb1ELb0ELb1ELb1EEEEEEEEEvNT_6ParamsE,@"STO_CUDA_ENTRY STV_DEFAULT"
_ZN7cutlass13device_kernelIN5flash11enable_sm90INS1_16FlashAttnFwdSm90INS1_25CollectiveMainloopFwdSm90ILi2EN4cute5tupleIJNS5_1CILi1EEES8_S8_EEENS6_IJNS7_ILi128EEENS7_ILi96EEENS7_ILi64EEEEEELi256ENS_10bfloat16_tEfNS_4arch4Sm90ELb0ELb0ELb1ELb1ELb0ELb0ELb1ELb1ELb0ELb1ELb0ELb0EEENS1_21CollectiveEpilogueFwdINS6_IJSA_NS7_ILi256EEESB_EEES9_SE_SG_Li256ELb1ELb1ELb0ELb0EEENS1_36VarlenDynamicPersistentTileSchedulerILi128ELi96ELi256ELi128ELb0ELb1ELb1ELb0ELb1ELb1EEEEEEEEEvNT_6ParamsE:
        /* <DEDUP_REMOVED lines=18> */
.L_x_1027:
[----:B------:R-:W-:Y:S05]  /*0120*/  BSYNC B0 ;  /* 0x0000000000007941 */ /* 0x000fea0003800000 */
.L_x_1026:
        /* <DEDUP_REMOVED lines=43> */
.L_x_1028:
        /* <DEDUP_REMOVED lines=22> */
.L_x_1029:
        /* <DEDUP_REMOVED lines=18> */
.L_x_1030:
        /* <DEDUP_REMOVED lines=22> */
.L_x_1031:
        /* <DEDUP_REMOVED lines=22> */
.L_x_1032:
[----:B0-----:R-:W-:Y:S01]  /*0920*/  UMOV UR4, 0x1 ;  /* 0x0000000100047882 */ /* 0x001fe20000000000 */
[----:B------:R-:W-:Y:S01]  /*0930*/  PLOP3.LUT P0, PT, PT, PT, UP0, 0x80, 0x0 ;  /* 0x000000000000781c */ /* 0x000fe20003f0f008 */
[----:B------:R-:W-:Y:S01]  /*0940*/  USEL UR4, UR4, 0x2, !UP0 ;  /* 0x0000000204047887 */ /* 0x000fe2000c000000 */
[----:B------:R-:W-:Y:S01]  /*0950*/  NOP ;  /* 0x0000000000007918 */ /* 0x000fe20000000000 */
[----:B------:R-:W-:-:S04]  /*0960*/  ULDC.64 UR38, c[0x0][0x208] ;  /* 0x0000820000267ab9 */ /* 0x000fc80000000a00 */
[----:B------:R-:W-:-:S05]  /*0970*/  IMAD.U32 R2, RZ, RZ, UR4 ;  /* 0x00000004ff027e24 */ /* 0x000fca000f8e00ff */
[----:B------:R0:W-:Y:S01]  /*0980*/  STL [R1+0x74], R2 ;  /* 0x0000740201007387 */ /* 0x0001e20000100800 */
[----:B-123--:R-:W-:Y:S06]  /*0990*/  BAR.SYNC.DEFER_BLOCKING 0x0 ;  /* 0x0000000000007b1d */ /* 0x00efec0000010000 */
[----:B------:R-:W-:Y:S05]  /*09a0*/  @!P0 BRA `(.L_x_1033) ;  /* 0x0000009800c88947 */ /* 0x000fea0003800000 */
.L_x_1034:
[----:B------:R-:W-:-:S08]  /*09b0*/  NOP ;  /* 0x0000000000007918 */ /* 0x000fd00000000000 */
[----:B------:R-:W1:Y:S02]  /*09c0*/  USETMAXREG.TRY_ALLOC.CTAPOOL UP0, 0xf0 ;  /* 0x000000f0000079c8 */ /* 0x000e640008000600 */
[----:B-1----:R-:W-:-:S13]  /*09d0*/  PLOP3.LUT P0, PT, PT, PT, UP0, 0x80, 0x0 ;  /* 0x000000000000781c */ /* 0x002fda0003f0f008 */
[----:B------:R-:W-:Y:S05]  /*09e0*/  @!P0 BRA `(.L_x_1034) ;  /* 0xfffffffc00f08947 */ /* 0x000fea000383ffff */
[----:B------:R-:W1:Y:S01]  /*09f0*/  S2R R0, SR_TID.X ;  /* 0x0000000000007919 */ /* 0x000e620000002100 */
[----:B------:R-:W2:Y:S01]  /*0a00*/  S2UR UR5, SR_CgaCtaId ;  /* 0x00000000000579c3 */ /* 0x000ea20000008800 */
[----:B------:R-:W-:-:S07]  /*0a10*/  UMOV UR4, 0x400 ;  /* 0x0000040000047882 */ /* 0x000fce0000000000 */
[----:B------:R-:W-:Y:S06]  /*0a20*/  BAR.ARV 0x8, 0x180 ;  /* 0x0206000000007b1d */ /* 0x000fec0000002000 */
[----:B--2---:R-:W-:Y:S01]  /*0a30*/  ULEA UR4, UR5, UR4, 0x18 ;  /* 0x0000000405047291 */ /* 0x004fe2000f8ec03f */
[----:B-1----:R-:W-:-:S04]  /*0a40*/  SHF.R.U32.HI R0, RZ, 0x7, R0 ;  /* 0x00000007ff007819 */ /* 0x002fc80000011600 */
[----:B------:R-:W-:-:S13]  /*0a50*/  ISETP.NE.AND P0, PT, R0, 0x1, PT ;  /* 0x000000010000780c */ /* 0x000fda0003f05270 */
[----:B------:R-:W-:Y:S08]  /*0a60*/  @!P0 BAR.ARV 0x9, 0x100 ;  /* 0x0244000000008b1d */ /* 0x000ff00000002000 */
[----:B------:R-:W-:Y:S06]  /*0a70*/  BAR.SYNC.DEFER_BLOCKING 0x5, 0x180 ;  /* 0x0146000000007b1d */ /* 0x000fec0000010000 */
[----:B------:R-:W1:Y:S01]  /*0a80*/  LDS.128 R12, [UR4+0x324d0] ;  /* 0x0324d004ff0c7984 */ /* 0x000e620008000c00 */
[----:B------:R-:W-:Y:S01]  /*0a90*/  ULDC UR4, c[0x0][0xd3c] ;  /* 0x00034f0000047ab9 */ /* 0x000fe20000000800 */
[----:B------:R-:W-:Y:S06]  /*0aa0*/  BAR.ARV 0x4, 0x180 ;  /* 0x0106000000007b1d */ /* 0x000fec0000002000 */
[----:B-1----:R-:W-:-:S13]  /*0ab0*/  ISETP.GE.AND P0, PT, R15, UR4, PT ;  /* 0x000000040f007c0c */ /* 0x002fda000bf06270 */
[----:B------:R-:W-:Y:S05]  /*0ac0*/  @P0 EXIT ;  /* 0x000000000000094d */ /* 0x000fea0003800000 */
[----:B0-----:R-:W2:Y:S01]  /*0ad0*/  LDL R2, [R1+0x74] ;  /* 0x0000740001027983 */ /* 0x001ea20000100800 */
[----:B------:R-:W-:Y:S01]  /*0ae0*/  R2UR UR5, R13 ;  /* 0x000000000d0572ca */ /* 0x000fe200000e0000 */
[----:B------:R-:W-:Y:S01]  /*0af0*/  UMOV UR37, URZ ;  /* 0x0000003f00257c82 */ /* 0x000fe20008000000 */
[----:B------:R-:W-:Y:S01]  /*0b00*/  R2UR UR6, R14 ;  /* 0x000000000e0672ca */ /* 0x000fe200000e0000 */
[----:B------:R-:W0:Y:S01]  /*0b10*/  S2R R0, SR_TID.X ;  /* 0x0000000000007919 */ /* 0x000e220000002100 */
[----:B------:R-:W-:Y:S01]  /*0b20*/  UMOV UR36, URZ ;  /* 0x0000003f00247c82 */ /* 0x000fe20008000000 */
[----:B0-----:R-:W-:-:S05]  /*0b30*/  VIADD R231, R0, 0xffffff80 ;  /* 0xffffff8000e77836 */ /* 0x001fca0000000000 */
[----:B------:R-:W-:-:S04]  /*0b40*/  SHF.R.S32.HI R0, RZ, 0x1f, R231 ;  /* 0x0000001fff007819 */ /* 0x000fc800000114e7 */
[CC--:B------:R-:W-:Y:S02]  /*0b50*/  LEA.HI R3, R0.reuse, R231.reuse, RZ, 0x4 ;  /* 0x000000e700037211 */ /* 0x0c0fe400078f20ff */
[CC--:B------:R-:W-:Y:S02]  /*0b60*/  LEA.HI R4, R0.reuse, R231.reuse, RZ, 0x5 ;  /* 0x000000e700047211 */ /* 0x0c0fe400078f28ff */
[----:B------:R-:W-:Y:S02]  /*0b70*/  SHF.R.S32.HI R6, RZ, 0x4, R3 ;  /* 0x00000004ff067819 */ /* 0x000fe40000011403 */
[----:B------:R-:W-:Y:S01]  /*0b80*/  LEA.HI R11, R0, R231, RZ, 0x2 ;  /* 0x000000e7000b7211 */ /* 0x000fe200078f10ff */
[----:B------:R-:W-:Y:S01]  /*0b90*/  IMAD.SHL.U32 R5, R4, 0x20, RZ ;  /* 0x0000002004057824 */ /* 0x000fe200078e00ff */
[C---:B------:R-:W-:Y:S02]  /*0ba0*/  LOP3.LUT R4, R3.reuse, 0x3fffff0, RZ, 0xc0, !PT ;  /* 0x03fffff003047812 */ /* 0x040fe400078ec0ff */
[----:B------:R-:W-:-:S02]  /*0bb0*/  LEA.HI R3, R3, R6, RZ, 0x1 ;  /* 0x0000000603037211 */ /* 0x000fc400078f08ff */
[----:B------:R-:W-:Y:S01]  /*0bc0*/  LOP3.LUT R5, R5, 0xfffffc00, RZ, 0xc0, !PT ;  /* 0xfffffc0005057812 */ /* 0x000fe200078ec0ff */
[----:B------:R-:W-:Y:S01]  /*0bd0*/  IMAD.IADD R4, R231, 0x1, -R4 ;  /* 0x00000001e7047824 */ /* 0x000fe200078e0a04 */
[----:B------:R-:W-:-:S03]  /*0be0*/  LOP3.LUT R3, R3, 0x1ffffffe, RZ, 0xc0, !PT ;  /* 0x1ffffffe03037812 */ /* 0x000fc600078ec0ff */
[----:B------:R-:W-:Y:S02]  /*0bf0*/  IMAD R4, R4, 0x40, R5 ;  /* 0x0000004004047824 */ /* 0x000fe400078e0205 */
[----:B------:R-:W-:Y:S01]  /*0c00*/  IMAD.IADD R3, R6, 0x1, -R3 ;  /* 0x0000000106037824 */ /* 0x000fe200078e0a03 */
[----:B------:R-:W-:-:S03]  /*0c10*/  LOP3.LUT R6, R11, 0xfffffffc, RZ, 0xc0, !PT ;  /* 0xfffffffc0b067812 */ /* 0x000fc600078ec0ff */
[----:B------:R-:W-:Y:S02]  /*0c20*/  IMAD R225, R3, 0x8, R4 ;  /* 0x0000000803e17824 */ /* 0x000fe400078e0204 */
[----:B------:R-:W-:Y:S01]  /*0c30*/  IMAD.IADD R5, R231, 0x1, -R6 ;  /* 0x00000001e7057824 */ /* 0x000fe200078e0a06 */
[----:B--2---:R-:W-:Y:S02]  /*0c40*/  R2UR UR4, R2 ;  /* 0x00000000020472ca */ /* 0x004fe400000e0000 */
[CC--:B------:R-:W-:Y:S02]  /*0c50*/  LEA.HI R2, R0.reuse, R231.reuse, RZ, 0x7 ;  /* 0x000000e700027211 */ /* 0x0c0fe400078f38ff */
[----:B------:R-:W-:Y:S02]  /*0c60*/  LEA.HI R0, R0, R231, RZ, 0x3 ;  /* 0x000000e700007211 */ /* 0x000fe400078f18ff */
[----:B------:R-:W-:Y:S02]  /*0c70*/  LOP3.LUT R220, R2, 0xffffff80, RZ, 0xc0, !PT ;  /* 0xffffff8002dc7812 */ /* 0x000fe400078ec0ff */
[----:B------:R-:W-:-:S02]  /*0c80*/  SHF.R.S32.HI R221, RZ, 0x7, R2 ;  /* 0x00000007ffdd7819 */ /* 0x000fc40000011402 */
[----:B------:R-:W-:Y:S01]  /*0c90*/  SHF.R.S32.HI R204, RZ, 0x3, R0 ;  /* 0x00000003ffcc7819 */ /* 0x000fe20000011400 */
[----:B------:R-:W-:Y:S01]  /*0ca0*/  IMAD.IADD R220, R231, 0x1, -R220 ;  /* 0x00000001e7dc7824 */ /* 0x000fe200078e0adc */
[----:B------:R-:W-:Y:S01]  /*0cb0*/  LEA.HI R2, R2, R221, RZ, 0x1 ;  /* 0x000000dd02027211 */ /* 0x000fe200078f08ff */
[----:B------:R-:W-:-:S03]  /*0cc0*/  ULOP3.LUT UR4, UR4, 0x1, URZ, 0xfc, !UPT ;  /* 0x0000000104047892 */ /* 0x000fc6000f8efc3f */
[----:B------:R-:W-:Y:S02]  /*0cd0*/  SHF.R.S32.HI R7, RZ, 0x1f, R220 ;  /* 0x0000001fff077819 */ /* 0x000fe400000114dc */
[----:B------:R-:W-:Y:S01]  /*0ce0*/  LOP3.LUT R6, R2, 0x3fffffe, RZ, 0xc0, !PT ;  /* 0x03fffffe02067812 */ /* 0x000fe200078ec0ff */
[----:B------:R-:W-:Y:S01]  /*0cf0*/  IMAD.U32 R226, RZ, RZ, UR4 ;  /* 0x00000004ffe27e24 */ /* 0x000fe2000f8e00ff */
[CC--:B------:R-:W-:Y:S01]  /*0d00*/  LEA.HI R8, R7.reuse, R220.reuse, RZ, 0x2 ;  /* 0x000000dc07087211 */ /* 0x0c0fe200078f10ff */
[----:B------:R-:W-:Y:S01]  /*0d10*/  UMOV UR4, URZ ;  /* 0x0000003f00047c82 */ /* 0x000fe20008000000 */
[----:B------:R-:W-:Y:S01]  /*0d20*/  LEA.HI R7, R7, R220, RZ, 0x5 ;  /* 0x000000dc07077211 */ /* 0x000fe200078f28ff */
[----:B------:R-:W-:Y:S01]  /*0d30*/  IMAD.IADD R6, R221, 0x1, -R6 ;  /* 0x00000001dd067824 */ /* 0x000fe200078e0a06 */
[--C-:B------:R-:W-:Y:S01]  /*0d40*/  SHF.R.S32.HI R9, RZ, 0x2, R8.reuse ;  /* 0x00000002ff097819 */ /* 0x100fe20000011408 */
[----:B------:R-:W-:Y:S01]  /*0d50*/  IMAD.U32 R219, RZ, RZ, UR4 ;  /* 0x00000004ffdb7e24 */ /* 0x000fe2000f8e00ff */
[----:B------:R-:W-:-:S02]  /*0d60*/  SHF.R.S32.HI R10, RZ, 0x1f, R8 ;  /* 0x0000001fff0a7819 */ /* 0x000fc40000011408 */
[----:B------:R-:W-:Y:S02]  /*0d70*/  LOP3.LUT R2, R0, 0xfffffff8, RZ, 0xc0, !PT ;  /* 0xfffffff800027812 */ /* 0x000fe400078ec0ff */
[----:B------:R-:W-:Y:S02]  /*0d80*/  LEA.HI R10, R10, R9, RZ, 0x3 ;  /* 0x000000090a0a7211 */ /* 0x000fe400078f18ff */
[----:B------:R-:W-:Y:S01]  /*0d90*/  SHF.R.S32.HI R7, RZ, 0x5, R7 ;  /* 0x00000005ff077819 */ /* 0x000fe20000011407 */
[----:B------:R-:W-:Y:S01]  /*0da0*/  IMAD.IADD R201, R231, 0x1, -R2 ;  /* 0x00000001e7c97824 */ /* 0x000fe200078e0a02 */
[----:B------:R-:W-:Y:S02]  /*0db0*/  LOP3.LUT R10, R10, 0xfffffff8, RZ, 0xc0, !PT ;  /* 0xfffffff80a0a7812 */ /* 0x000fe400078ec0ff */
[----:B------:R-:W-:Y:S01]  /*0dc0*/  LOP3.LUT R223, R8, 0x7ffffffc, RZ, 0xc0, !PT ;  /* 0x7ffffffc08df7812 */ /* 0x000fe200078ec0ff */
[----:B------:R-:W-:Y:S02]  /*0dd0*/  IMAD.SHL.U32 R2, R201, 0x8, RZ ;  /* 0x00000008c9027824 */ /* 0x000fe400078e00ff */
[----:B------:R-:W-:Y:S01]  /*0de0*/  IMAD.IADD R10, R9, 0x1, -R10 ;  /* 0x00000001090a7824 */ /* 0x000fe200078e0a0a */
[----:B------:R-:W-:Y:S01]  /*0df0*/  LEA.HI R9, R5, R5, RZ, 0x1 ;  /* 0x0000000505097211 */ /* 0x000fe200078f08ff */
[C---:B------:R-:W-:Y:S01]  /*0e00*/  VIADD R23, R2.reuse, 0x40 ;  /* 0x0000004002177836 */ /* 0x040fe20000000000 */
[----:B------:R-:W-:Y:S01]  /*0e10*/  SHF.R.S32.HI R230, RZ, 0x1f, R2 ;  /* 0x0000001fffe67819 */ /* 0x000fe20000011402 */
[----:B------:R-:W-:Y:S01]  /*0e20*/  IMAD R7, R7, 0x10, R10 ;  /* 0x0000001007077824 */ /* 0x000fe200078e020a */
[----:B------:R-:W-:Y:S01]  /*0e30*/  LOP3.LUT R10, R9, 0x1ffffffe, RZ, 0xc0, !PT ;  /* 0x1ffffffe090a7812 */ /* 0x000fe200078ec0ff */
[C---:B------:R-:W-:Y:S01]  /*0e40*/  VIADD R22, R2.reuse, 0x80 ;  /* 0x0000008002167836 */ /* 0x040fe20000000000 */
[----:B------:R-:W-:Y:S01]  /*0e50*/  SHF.R.S32.HI R229, RZ, 0x1f, R23 ;  /* 0x0000001fffe57819 */ /* 0x000fe20000011417 */
[----:B------:R-:W-:-:S02]  /*0e60*/  VIADD R200, R2, 0xc0 ;  /* 0x000000c002c87836 */ /* 0x000fc40000000000 */
[----:B------:R-:W-:Y:S01]  /*0e70*/  IMAD.IADD R5, R5, 0x1, -R10 ;  /* 0x0000000105057824 */ /* 0x000fe200078e0a0a */
[----:B------:R-:W-:Y:S01]  /*0e80*/  SHF.R.S32.HI R228, RZ, 0x1f, R22 ;  /* 0x0000001fffe47819 */ /* 0x000fe20000011416 */
[----:B------:R-:W-:Y:S01]  /*0e90*/  IMAD R222, R6, 0x40, R7 ;  /* 0x0000004006de7824 */ /* 0x000fe200078e0207 */
[----:B------:R-:W-:Y:S01]  /*0ea0*/  SHF.R.S32.HI R227, RZ, 0x1f, R200 ;  /* 0x0000001fffe37819 */ /* 0x000fe200000114c8 */
[----:B------:R-:W-:Y:S02]  /*0eb0*/  IMAD.MOV.U32 R7, RZ, RZ, R15 ;  /* 0x000000ffff077224 */ /* 0x000fe400078e000f */
[----:B------:R-:W-:Y:S02]  /*0ec0*/  IMAD.IADD R223, R220, 0x1, -R223 ;  /* 0x00000001dcdf7824 */ /* 0x000fe400078e0adf */
[----:B------:R-:W-:-:S07]  /*0ed0*/  IMAD R224, R5, 0x8, R222 ;  /* 0x0000000805e07824 */ /* 0x000fce00078e02de */
.L_x_1077:
[----:B0-23--:R-:W0:Y:S01]  /*0ee0*/  LDC.64 R4, c[0x0][0xd88] ;  /* 0x00036200ff047b82 */ /* 0x00de220000000a00 */
[----:B------:R-:W-:Y:S01]  /*0ef0*/  ULDC.64 UR8, c[0x0][0xb20] ;  /* 0x0002c80000087ab9 */ /* 0x000fe20000000a00 */
[----:B------:R-:W-:Y:S01]  /*0f00*/  ULDC.64 UR10, c[0x0][0x418] ;  /* 0x00010600000a7ab9 */ /* 0x000fe20000000a00 */
[----:B------:R-:W-:Y:S01]  /*0f10*/  IMAD.MOV.U32 R0, RZ, RZ, RZ ;  /* 0x000000ffff007224 */ /* 0x000fe200078e00ff */
[----:B------:R-:W-:Y:S01]  /*0f20*/  ULDC UR4, c[0x0][0x424] ;  /* 0x0001090000047ab9 */ /* 0x000fe20000000800 */
[----:B------:R-:W-:Y:S01]  /*0f30*/  ULDC UR7, c[0x0][0x2f0] ;  /* 0x0000bc0000077ab9 */ /* 0x000fe20000000800 */
[----:B0-----:R-:W-:-:S06]  /*0f40*/  IMAD.WIDE R4, R7, 0x4, R4 ;  /* 0x0000000407047825 */ /* 0x001fcc00078e0204 */
[----:B------:R-:W2:Y:S01]  /*0f50*/  LDG.E R4, desc[UR38][R4.64] ;  /* 0x0000002604047981 */ /* 0x000ea2000c1e1900 */
[----:B------:R-:W-:-:S04]  /*0f60*/  UISETP.NE.U32.AND UP0, UPT, UR8, URZ, UPT ;  /* 0x0000003f0800728c */ /* 0x000fc8000bf05070 */
[----:B------:R-:W-:-:S06]  /*0f70*/  UISETP.NE.AND.EX UP0, UPT, UR9, URZ, UPT, UP0 ;  /* 0x0000003f0900728c */ /* 0x000fcc000bf05300 */
[----:B------:R-:W-:Y:S02]  /*0f80*/  PLOP3.LUT P0, PT, PT, PT, UP0, 0x80, 0x0 ;  /* 0x000000000000781c */ /* 0x000fe40003f0f008 */
[----:B--2---:R-:W-:-:S13]  /*0f90*/  R2UR UR61, R4 ;  /* 0x00000000043d72ca */ /* 0x004fda00000e0000 */
[----:B------:R-:W-:Y:S02]  /*0fa0*/  USHF.R.S32.HI UR12, URZ, 0x1f, UR61 ;  /* 0x0000001f3f0c7899 */ /* 0x000fe4000801143d */
[----:B------:R-:W-:-:S04]  /*0fb0*/  @UP0 ULEA UR8, UP1, UR61, UR8, 0x2 ;  /* 0x000000083d080291 */ /* 0x000fc8000f82103f */
[----:B------:R-:W-:Y:S02]  /*0fc0*/  @UP0 ULEA.HI.X UR9, UR61, UR9, UR12, 0x2, UP1 ;  /* 0x000000093d090291 */ /* 0x000fe400088f140c */
[----:B------:R-:W-:Y:S02]  /*0fd0*/  IMAD.U32 R218, RZ, RZ, UR12 ;  /* 0x0000000cffda7e24 */ /* 0x000fe4000f8e00ff */
[----:B------:R-:W-:Y:S02]  /*0fe0*/  IMAD.U32 R6, RZ, RZ, UR8 ;  /* 0x00000008ff067e24 */ /* 0x000fe4000f8e00ff */
[----:B------:R-:W-:Y:S01]  /*0ff0*/  IMAD.U32 R7, RZ, RZ, UR9 ;  /* 0x00000009ff077e24 */ /* 0x000fe2000f8e00ff */
[----:B------:R-:W-:Y:S02]  /*1000*/  ULDC.64 UR8, c[0x0][0xb18] ;  /* 0x0002c60000087ab9 */ /* 0x000fe40000000a00 */
[----:B------:R-:W-:Y:S02]  /*1010*/  UISETP.NE.U32.AND UP1, UPT, UR8, URZ, UPT ;  /* 0x0000003f0800728c */ /* 0x000fe4000bf25070 */
[----:B------:R-:W-:Y:S01]  /*1020*/  UISETP.NE.U32.AND UP0, UPT, UR10, URZ, UPT ;  /* 0x0000003f0a00728c */ /* 0x000fe2000bf05070 */
[----:B------:R0:W5:Y:S01]  /*1030*/  @P0 LDG.E R0, desc[UR38][R6.64] ;  /* 0x0000002606000981 */ /* 0x000162000c1e1900 */
[----:B------:R-:W-:-:S02]  /*1040*/  UISETP.NE.AND.EX UP1, UPT, UR9, URZ, UPT, UP1 ;  /* 0x0000003f0900728c */ /* 0x000fc4000bf25310 */
[----:B------:R-:W-:-:S04]  /*1050*/  UISETP.NE.AND.EX UP0, UPT, UR11, URZ, UPT, UP0 ;  /* 0x0000003f0b00728c */ /* 0x000fc8000bf05300 */
[----:B------:R-:W-:Y:S01]  /*1060*/  USEL UR4, UR4, 0x1, UP0 ;  /* 0x0000000104047887 */ /* 0x000fe20008000000 */
[----:B------:R-:W-:-:S03]  /*1070*/  PLOP3.LUT P0, PT, PT, PT, UP1, 0x80, 0x0 ;  /* 0x000000000000781c */ /* 0x000fc60003f0f018 */
[----:B------:R-:W-:Y:S02]  /*1080*/  UIMAD UR4, UR4, UR7, URZ ;  /* 0x00000007040472a4 */ /* 0x000fe4000f8e023f */
[----:B------:R-:W-:-:S04]  /*1090*/  @UP1 ULEA UR8, UP0, UR61, UR8, 0x2 ;  /* 0x000000083d081291 */ /* 0x000fc8000f80103f */
[----:B------:R-:W-:Y:S01]  /*10a0*/  @UP1 ULEA.HI.X UR9, UR61, UR9, UR12, 0x2, UP0 ;  /* 0x000000093d091291 */ /* 0x000fe200080f140c */
[----:B------:R-:W-:Y:S02]  /*10b0*/  IMAD.U32 R153, RZ, RZ, UR4 ;  /* 0x00000004ff997e24 */ /* 0x000fe4000f8e00ff */
[----:B------:R-:W-:-:S03]  /*10c0*/  IMAD.U32 R4, RZ, RZ, UR8 ;  /* 0x00000008ff047e24 */ /* 0x000fc6000f8e00ff */
[----:B------:R-:W-:-:S05]  /*10d0*/  IMAD.U32 R5, RZ, RZ, UR9 ;  /* 0x00000009ff057e24 */ /* 0x000fca000f8e00ff */
[----:B------:R0:W5:Y:S01]  /*10e0*/  @P0 LDG.E R153, desc[UR38][R4.64] ;  /* 0x0000002604990981 */ /* 0x000162000c1e1900 */
[----:B------:R-:W-:Y:S02]  /*10f0*/  IMAD.U32 R203, RZ, RZ, UR5 ;  /* 0x00000005ffcb7e24 */ /* 0x000fe4000f8e00ff */
[----:B------:R-:W-:Y:S01]  /*1100*/  IMAD.U32 R202, RZ, RZ, UR6 ;  /* 0x00000006ffca7e24 */ /* 0x000fe2000f8e00ff */
[----:B-1--4-:R-:W-:Y:S06]  /*1110*/  @P0 BRA `(.L_x_1035) ;  /* 0x00000000002c0947 */ /* 0x012fec0003800000 */
[----:B------:R-:W-:Y:S02]  /*1120*/  ULDC.64 UR4, c[0x0][0xb00] ;  /* 0x0002c00000047ab9 */ /* 0x000fe40000000a00 */
[----:B------:R-:W-:-:S04]  /*1130*/  ISETP.NE.U32.AND P0, PT, RZ, UR4, PT ;  /* 0x00000004ff007c0c */ /* 0x000fc8000bf05070 */
[----:B------:R-:W-:-:S13]  /*1140*/  ISETP.NE.AND.EX P0, PT, RZ, UR5, PT, P0 ;  /* 0x00000005ff007c0c */ /* 0x000fda000bf05300 */
[----:B------:R-:W-:Y:S05]  /*1150*/  @!P0 BRA `(.L_x_1035) ;  /* 0x00000000001c8947 */ /* 0x000fea0003800000 */
[----:B------:R-:W-:Y:S02]  /*1160*/  ULDC.64 UR4, c[0x0][0xb00] ;  /* 0x0002c00000047ab9 */ /* 0x000fe40000000a00 */
[----:B------:R-:W-:-:S06]  /*1170*/  UIMAD.WIDE UR4, UR61, 0x4, UR4 ;  /* 0x000000043d0478a5 */ /* 0x000fcc000f8e0204 */
[----:B0-----:R-:W-:Y:S02]  /*1180*/  IMAD.U32 R4, RZ, RZ, UR4 ;  /* 0x00000004ff047e24 */ /* 0x001fe4000f8e00ff */
[----:B------:R-:W-:-:S05]  /*1190*/  IMAD.U32 R5, RZ, RZ, UR5 ;  /* 0x00000005ff057e24 */ /* 0x000fca000f8e00ff */
[----:B-----5:R-:W2:Y:S04]  /*11a0*/  LDG.E R153, desc[UR38][R4.64] ;  /* 0x0000002604997981 */ /* 0x020ea8000c1e1900 */
[----:B------:R-:W2:Y:S02]  /*11b0*/  LDG.E R6, desc[UR38][R4.64+0x4] ;  /* 0x0000042604067981 */ /* 0x000ea4000c1e1900 */
[----:B--2---:R-:W-:-:S07]  /*11c0*/  IMAD.IADD R153, R6, 0x1, -R153 ;  /* 0x0000000106997824 */ /* 0x004fce00078e0a99 */
.L_x_1035:
[----:B-----5:R-:W-:Y:S01]  /*11d0*/  IMAD.IADD R153, R153, 0x1, -R0 ;  /* 0x0000000199997824 */ /* 0x020fe200078e0a00 */
[----:B------:R-:W-:Y:S01]  /*11e0*/  PLOP3.LUT P0, PT, PT, PT, PT, 0x80, 0x0 ;  /* 0x000000000000781c */ /* 0x000fe20003f0f070 */
[----:B------:R-:W-:Y:S01]  /*11f0*/  IMAD.MOV.U32 R3, RZ, RZ, RZ ;  /* 0x000000ffff037224 */ /* 0x000fe200078e00ff */
[----:B------:R-:W-:Y:S01]  /*1200*/  CS2R R8, SRZ ;  /* 0x0000000000087805 */ /* 0x000fe2000001ff00 */
[C---:B------:R-:W-:Y:S01]  /*1210*/  VIADD R0, R153.reuse, 0x5f ;  /* 0x0000005f99007836 */ /* 0x040fe20000000000 */
[----:B------:R-:W-:Y:S01]  /*1220*/  ISETP.GE.AND P1, PT, R153, 0x1, PT ;  /* 0x000000019900780c */ /* 0x000fe20003f26270 */
[----:B------:R-:W-:Y:S01]  /*1230*/  IMAD.MOV.U32 R150, RZ, RZ, RZ ;  /* 0x000000ffff967224 */ /* 0x000fe200078e00ff */
[----:B------:R-:W-:Y:S01]  /*1240*/  CS2R R148, SRZ ;  /* 0x0000000000947805 */ /* 0x000fe2000001ff00 */
[----:B------:R-:W-:Y:S01]  /*1250*/  IMAD.HI R0, R0, 0x2aaaaaab, RZ ;  /* 0x2aaaaaab00007827 */ /* 0x000fe200078e02ff */
[----:B------:R-:W-:Y:S02]  /*1260*/  CS2R R146, SRZ ;  /* 0x0000000000927805 */ /* 0x000fe4000001ff00 */
[----:B------:R-:W-:-:S02]  /*1270*/  CS2R R144, SRZ ;  /* 0x0000000000907805 */ /* 0x000fc4000001ff00 */
[----:B------:R-:W-:Y:S02]  /*1280*/  CS2R R142, SRZ ;  /* 0x00000000008e7805 */ /* 0x000fe4000001ff00 */
[----:B------:R-:W-:Y:S02]  /*1290*/  CS2R R140, SRZ ;  /* 0x00000000008c7805 */ /* 0x000fe4000001ff00 */
[----:B0-----:R-:W-:Y:S02]  /*12a0*/  SHF.R.U32.HI R5, RZ, 0x1f, R0 ;  /* 0x0000001fff057819 */ /* 0x001fe40000011600 */
[----:B------:R-:W-:Y:S02]  /*12b0*/  CS2R R138, SRZ ;  /* 0x00000000008a7805 */ /* 0x000fe4000001ff00 */
[----:B------:R-:W-:Y:S02]  /*12c0*/  CS2R R136, SRZ ;  /* 0x0000000000887805 */ /* 0x000fe4000001ff00 */
[----:B------:R-:W-:-:S02]  /*12d0*/  CS2R R134, SRZ ;  /* 0x0000000000867805 */ /* 0x000fc4000001ff00 */
[----:B------:R-:W-:Y:S01]  /*12e0*/  LEA.HI.SX32 R152, R0, R5, 0x1c ;  /* 0x0000000500987211 */ /* 0x000fe200078fe2ff */
[----:B------:R-:W-:Y:S01]  /*12f0*/  IMAD.MOV.U32 R0, RZ, RZ, RZ ;  /* 0x000000ffff007224 */ /* 0x000fe200078e00ff */
        /* <DEDUP_REMOVED lines=54> */
[----:B------:R-:W-:Y:S01]  /*1660*/  CS2R R24, SRZ ;  /* 0x0000000000187805 */ /* 0x000fe2000001ff00 */
[----:B------:R-:W-:Y:S06]  /*1670*/  @!P1 BRA `(.L_x_1036) ;  /* 0x0000005c00e09947 */ /* 0x000fec0003800000 */
[----:B------:R-:W0:Y:S01]  /*1680*/  S2R R4, SR_CgaCtaId ;  /* 0x0000000000047919 */ /* 0x000e220000008800 */
[----:B------:R-:W-:Y:S01]  /*1690*/  MOV R3, 0x400 ;  /* 0x0000040000037802 */ /* 0x000fe20000000f00 */
[----:B------:R-:W1:Y:S03]  /*16a0*/  SHFL.IDX PT, R0, R221, RZ, 0x1f ;  /* 0x00001fffdd007589 */ /* 0x000e6600000e0000 */
[----:B0-----:R-:W-:Y:S02]  /*16b0*/  LEA R4, R4, R3, 0x18 ;  /* 0x0000000304047211 */ /* 0x001fe400078ec0ff */
[----:B-1----:R-:W-:-:S03]  /*16c0*/  LEA.HI R3, R0, R0, RZ, 0x1 ;  /* 0x0000000000037211 */ /* 0x002fc600078f08ff */
[----:B------:R-:W-:Y:S01]  /*16d0*/  VIADD R4, R4, 0x18400 ;  /* 0x0001840004047836 */ /* 0x000fe20000000000 */
[----:B------:R-:W-:-:S04]  /*16e0*/  LOP3.LUT R3, R3, 0xffffe, RZ, 0xc0, !PT ;  /* 0x000ffffe03037812 */ /* 0x000fc800078ec0ff */
[----:B------:R-:W-:Y:S01]  /*16f0*/  LOP3.LUT P0, RZ, R4, 0x1bf, RZ, 0xc0, !PT ;  /* 0x000001bf04ff7812 */ /* 0x000fe2000780c0ff */
[----:B------:R-:W-:-:S12]  /*1700*/  IMAD.IADD R16, R0, 0x1, -R3 ;  /* 0x0000000100107824 */ /* 0x000fd800078e0a03 */
        /* <DEDUP_REMOVED lines=17> */
.L_x_1037:
[----:B------:R-:W0:Y:S01]  /*1820*/  S2R R3, SR_CgaCtaId ;  /* 0x0000000000037919 */ /* 0x000e220000008800 */
[----:B------:R-:W-:Y:S02]  /*1830*/  R2UR UR5, R219 ;  /* 0x00000000db0572ca */ /* 0x000fe400000e0000 */
[----:B------:R-:W-:Y:S01]  /*1840*/  MOV R0, 0x400 ;  /* 0x0000040000007802 */ /* 0x000fe20000000f00 */
[----:B------:R-:W1:Y:S10]  /*1850*/  S2R R17, SR_TID.X ;  /* 0x0000000000117919 */ /* 0x000e740000002100 */
[----:B------:R-:W-:-:S04]  /*1860*/  ULEA.HI UR4, UR5, UR5, URZ, 0x1 ;  /* 0x0000000505047291 */ /* 0x000fc8000f8f083f */
        /* <DEDUP_REMOVED lines=9> */
.L_x_1208:
[----:B------:R-:W-:Y:S05]  /*1900*/  WARPSYNC.ALL ;  /* 0x0000000000007948 */ /* 0x000fea0003800000 */
[----:B------:R-:W-:Y:S01]  /*1910*/  R2UR UR4, R226 ;  /* 0x00000000e20472ca */ /* 0x000fe200000e0000 */
[----:B------:R1:W-:-:S12]  /*1920*/  BAR.SYNC.DEFER_BLOCKING R215, 0x100 ;  /* 0x000400d70000751d */ /* 0x0003d80000010000 */
[----:B------:R-:W-:-:S05]  /*1930*/  IMAD.U32 R0, RZ, RZ, UR4 ;  /* 0x00000004ff007e24 */ /* 0x000fca000f8e00ff */
[----:B------:R-:W-:-:S13]  /*1940*/  ISETP.NE.AND P0, PT, R0, 0x3, PT ;  /* 0x000000030000780c */ /* 0x000fda0003f05270 */
[----:B-1----:R-:W-:Y:S05]  /*1950*/  @!P0 BRA `(.L_x_1039) ;  /* 0x0000000000048947 */ /* 0x002fea0003800000 */
[----:B------:R-:W-:Y:S01]  /*1960*/  BPT.TRAP 0x1 ;  /* 0x000000040000795c */ /* 0x000fe20000300000 */
.L_x_1039:
[----:B------:R-:W-:Y:S02]  /*1970*/  IMAD.U32 R5, RZ, RZ, UR36 ;  /* 0x00000024ff057e24 */ /* 0x000fe4000f8e00ff */
[----:B------:R-:W-:Y:S02]  /*1980*/  IMAD.U32 R6, RZ, RZ, UR37 ;  /* 0x00000025ff067e24 */ /* 0x000fe4000f8e00ff */
[----:B------:R-:W-:-:S03]  /*1990*/  IMAD R0, R5, 0x8, R4 ;  /* 0x0000000805007824 */ /* 0x000fc600078e0204 */
[----:B------:R-:W-:-:S04]  /*19a0*/  SHF.L.U32 R5, R6, 0x1f, RZ ;  /* 0x0000001f06057819 */ /* 0x000fc800000006ff */
[----:B------:R1:W2:Y:S01]  /*19b0*/  SYNCS.PHASECHK.TRANS64.TRYWAIT P1, [R0+URZ+0x32430], R5 ;  /* 0x03243005000075a7 */ /* 0x0002a2000802017f */
[----:B------:R-:W-:Y:S05]  /*19c0*/  @!P0 BRA `(.L_x_1040) ;  /* 0x0000000000048947 */ /* 0x000fea0003800000 */
[----:B------:R-:W-:Y:S01]  /*19d0*/  BPT.TRAP 0x1 ;  /* 0x000000040000795c */ /* 0x000fe20000300000 */
.L_x_1040:
[----:B------:R-:W-:Y:S01]  /*19e0*/  IMAD R16, R16, 0x2000, R4 ;  /* 0x0000200010107824 */ /* 0x000fe200078e0204 */
[----:B--2---:R-:W-:Y:S06]  /*19f0*/  @P1 BRA `(.L_x_1041) ;  /* 0x0000000000081947 */ /* 0x004fec0003800000 */
[----:B------:R-:W2:Y:S02]  /*1a00*/  SYNCS.PHASECHK.TRANS64.TRYWAIT P1, [R0+URZ+0x32430], R5 ;  /* 0x03243005000075a7 */ /* 0x000ea4000802017f */
[----:B--2---:R-:W-:Y:S05]  /*1a10*/  @!P1 BRA `(.L_x_1042) ;  /* 0x000000f400d89947 */ /* 0x004fea0003800000 */
.L_x_1041:
[----:B------:R-:W-:Y:S01]  /*1a20*/  R2UR UR4, R4 ;  /* 0x00000000040472ca */ /* 0x000fe200000e0000 */
[----:B------:R-:W-:Y:S01]  /*1a30*/  WARPGROUP.ARRIVE ;  /* 0x00000000000079c5 */ /* 0x000fe20000000000 */
[----:B------:R-:W-:Y:S01]  /*1a40*/  R2UR UR5, R16 ;  /* 0x00000000100572ca */ /* 0x000fe200000e0000 */
[----:B------:R-:W-:Y:S01]  /*1a50*/  UMOV UR13, 0x40000040 ;  /* 0x40000040000d7882 */ /* 0x000fe20000000000 */
[----:B------:R-:W-:Y:S01]  /*1a60*/  UMOV UR15, 0x40000040 ;  /* 0x40000040000f7882 */ /* 0x000fe20000000000 */
[----:B------:R-:W-:-:S08]  /*1a70*/  IMAD.U32 R21, RZ, RZ, UR13 ;  /* 0x0000000dff157e24 */ /* 0x000fd0000f8e00ff */
[----:B------:R-:W-:Y:S02]  /*1a80*/  UIADD3 UR4, UR4, 0x1c400, URZ ;  /* 0x0001c40004047890 */ /* 0x000fe4000fffe03f */
[----:B------:R-:W-:Y:S02]  /*1a90*/  UIADD3 UR6, UR5, 0x18400, URZ ;  /* 0x0001840005067890 */ /* 0x000fe4000fffe03f */
[----:B------:R-:W-:Y:S02]  /*1aa0*/  USHF.R.U32.HI UR4, URZ, 0x4, UR4 ;  /* 0x000000043f047899 */ /* 0x000fe40008011604 */
[----:B------:R-:W-:Y:S02]  /*1ab0*/  USHF.R.U32.HI UR6, URZ, 0x4, UR6 ;  /* 0x000000043f067899 */ /* 0x000fe40008011606 */
[----:B------:R-:W-:Y:S02]  /*1ac0*/  ULOP3.LUT UR4, UR4, 0x3fff, URZ, 0xc0, !UPT ;  /* 0x00003fff04047892 */ /* 0x000fe4000f8ec03f */
[----:B------:R-:W-:-:S02]  /*1ad0*/  ULOP3.LUT UR6, UR6, 0x3fff, URZ, 0xc0, !UPT ;  /* 0x00003fff06067892 */ /* 0x000fc4000f8ec03f */
[----:B------:R-:W-:Y:S02]  /*1ae0*/  ULOP3.LUT UR60, UR4, 0x10000, URZ, 0xfc, !UPT ;  /* 0x00010000043c7892 */ /* 0x000fe4000f8efc3f */
[----:B------:R-:W-:Y:S02]  /*1af0*/  ULOP3.LUT UR8, UR6, 0x10000, URZ, 0xfc, !UPT ;  /* 0x0001000006087892 */ /* 0x000fe4000f8efc3f */
[----:B------:R-:W-:Y:S02]  /*1b00*/  UIMAD UR4, UR36, 0x300, UR60 ;  /* 0x00000300240478a4 */ /* 0x000fe4000f8e023c */
[----:B------:R-:W-:Y:S02]  /*1b10*/  UIADD3 UR6, UR8, 0x2, URZ ;  /* 0x0000000208067890 */ /* 0x000fe4000fffe03f */
[----:B------:R-:W-:Y:S01]  /*1b20*/  UIADD3 UR7, UR4, 0x2, URZ ;  /* 0x0000000204077890 */ /* 0x000fe2000fffe03f */
[----:B------:R-:W-:Y:S02]  /*1b30*/  UMOV UR12, UR8 ;  /* 0x00000008000c7c82 */ /* 0x000fe40008000000 */
[----:B------:R-:W-:Y:S01]  /*1b40*/  UMOV UR14, UR4 ;  /* 0x00000004000e7c82 */ /* 0x000fe20008000000 */
[----:B------:R-:W-:Y:S01]  /*1b50*/  IMAD.U32 R20, RZ, RZ, UR12 ;  /* 0x0000000cff147e24 */ /* 0x000fe2000f8e00ff */
[----:B------:R-:W-:Y:S01]  /*1b60*/  HGMMA.64x96x16.F32.BF16 R24, gdesc[UR12], RZ, !UPT, gsb0 ;  /* 0x016000000c1879f0 */ /* 0x000fe2000c0018ff */
[----:B------:R-:W-:Y:S01]  /*1b70*/  UMOV UR12, UR6 ;  /* 0x00000006000c7c82 */ /* 0x000fe20008000000 */
[----:B------:R-:W-:Y:S01]  /*1b80*/  UMOV UR13, 0x40000040 ;  /* 0x40000040000d7882 */ /* 0x000fe20000000000 */
[----:B------:R-:W-:Y:S01]  /*1b90*/  UMOV UR14, UR7 ;  /* 0x00000007000e7c82 */ /* 0x000fe20008000000 */
[----:B------:R-:W-:Y:S01]  /*1ba0*/  UMOV UR15, 0x40000040 ;  /* 0x40000040000f7882 */ /* 0x000fe20000000000 */
[----:B------:R-:W-:Y:S01]  /*1bb0*/  UIADD3 UR6, UR8, 0x4, URZ ;  /* 0x0000000408067890 */ /* 0x000fe2000fffe03f */
[----:B------:R-:W-:Y:S01]  /*1bc0*/  IMAD.U32 R18, RZ, RZ, UR12 ;  /* 0x0000000cff127e24 */ /* 0x000fe2000f8e00ff */
[----:B------:R-:W-:Y:S01]  /*1bd0*/  UIADD3 UR7, UR4, 0x4, URZ ;  /* 0x0000000404077890 */ /* 0x000fe2000fffe03f */
[----:B------:R-:W-:Y:S01]  /*1be0*/  IMAD.U32 R19, RZ, RZ, UR13 ;  /* 0x0000000dff137e24 */ /* 0x000fe2000f8e00ff */
[----:B------:R-:W-:Y:S01]  /*1bf0*/  UIADD3 UR4, UR4, 0x6, URZ ;  /* 0x0000000604047890 */ /* 0x000fe2000fffe03f */
[----:B------:R-:W-:-:S02]  /*1c00*/  WARPGROUP.DEPBAR.LE gsb0, 0x0 ;  /* 0x00008000000079c5 */ /* 0x000fc40000010000 */
[----:B------:R-:W-:-:S06]  /*1c10*/  WARPGROUP.ARRIVE ;  /* 0x00000000000079c5 */ /* 0x000fcc0000000000 */
[----:B------:R-:W-:Y:S01]  /*1c20*/  HGMMA.64x96x16.F32.BF16 R24, gdesc[UR12], R24, gsb0 ;  /* 0x016000000c1879f0 */ /* 0x000fe20008001818 */
[----:B------:R-:W-:Y:S01]  /*1c30*/  UMOV UR12, UR6 ;  /* 0x00000006000c7c82 */ /* 0x000fe20008000000 */
[----:B------:R-:W-:Y:S01]  /*1c40*/  UMOV UR13, 0x40000040 ;  /* 0x40000040000d7882 */ /* 0x000fe20000000000 */
[----:B------:R-:W-:Y:S01]  /*1c50*/  UMOV UR14, UR7 ;  /* 0x00000007000e7c82 */ /* 0x000fe20008000000 */
[----:B------:R-:W-:Y:S01]  /*1c60*/  UMOV UR15, 0x40000040 ;  /* 0x40000040000f7882 */ /* 0x000fe20000000000 */
[----:B------:R-:W-:Y:S01]  /*1c70*/  UIADD3 UR6, UR8, 0x6, URZ ;  /* 0x0000000608067890 */ /* 0x000fe2000fffe03f */
[----:B------:R-:W-:Y:S02]  /*1c80*/  IMAD.U32 R16, RZ, RZ, UR12 ;  /* 0x0000000cff107e24 */ /* 0x000fe4000f8e00ff */
[----:B------:R-:W-:Y:S01]  /*1c90*/  IMAD.U32 R17, RZ, RZ, UR13 ;  /* 0x0000000dff117e24 */ /* 0x000fe2000f8e00ff */
[----:B------:R-:W-:Y:S02]  /*1ca0*/  WARPGROUP.DEPBAR.LE gsb0, 0x0 ;  /* 0x00008000000079c5 */ /* 0x000fe40000010000 */
[----:B------:R-:W-:-:S06]  /*1cb0*/  WARPGROUP.ARRIVE ;  /* 0x00000000000079c5 */ /* 0x000fcc0000000000 */
[----:B------:R-:W-:Y:S01]  /*1cc0*/  HGMMA.64x96x16.F32.BF16 R24, gdesc[UR12], R24, gsb0 ;  /* 0x016000000c1879f0 */ /* 0x000fe20008001818 */
[----:B------:R-:W-:Y:S01]  /*1cd0*/  UMOV UR12, UR6 ;  /* 0x00000006000c7c82 */ /* 0x000fe20008000000 */
[----:B------:R-:W-:Y:S01]  /*1ce0*/  UMOV UR13, 0x40000040 ;  /* 0x40000040000d7882 */ /* 0x000fe20000000000 */
[----:B------:R-:W-:Y:S01]  /*1cf0*/  UMOV UR14, UR4 ;  /* 0x00000004000e7c82 */ /* 0x000fe20008000000 */
[----:B------:R-:W-:Y:S01]  /*1d00*/  UMOV UR15, 0x40000040 ;  /* 0x40000040000f7882 */ /* 0x000fe20000000000 */
[----:B------:R-:W-:Y:S02]  /*1d10*/  IMAD.U32 R14, RZ, RZ, UR12 ;  /* 0x0000000cff0e7e24 */ /* 0x000fe4000f8e00ff */
[----:B------:R-:W-:Y:S01]  /*1d20*/  IMAD.U32 R15, RZ, RZ, UR13 ;  /* 0x0000000dff0f7e24 */ /* 0x000fe2000f8e00ff */
[----:B------:R-:W-:Y:S02]  /*1d30*/  WARPGROUP.DEPBAR.LE gsb0, 0x0 ;  /* 0x00008000000079c5 */ /* 0x000fe40000010000 */
[----:B------:R-:W-:-:S06]  /*1d40*/  WARPGROUP.ARRIVE ;  /* 0x00000000000079c5 */ /* 0x000fcc0000000000 */
[----:B------:R-:W-:Y:S03]  /*1d50*/  HGMMA.64x96x16.F32.BF16 R24, gdesc[UR12], R24, gsb0 ;  /* 0x016000000c1879f0 */ /* 0x000fe60008001818 */
[----:B------:R-:W-:Y:S02]  /*1d60*/  WARPGROUP.DEPBAR.LE gsb0, 0x0 ;  /* 0x00008000000079c5 */ /* 0x000fe40000010000 */
[----:B------:R-:W3:Y:S02]  /*1d70*/  SYNCS.PHASECHK.TRANS64.TRYWAIT P1, [R4+URZ+0x32410], R3 ;  /* 0x03241003040075a7 */ /* 0x000ee4000802017f */
[----:B---3--:R-:W-:Y:S05]  /*1d80*/  @!P1 BRA `(.L_x_1043) ;  /* 0x000000f400109947 */ /* 0x008fea0003800000 */
.L_x_1209:
[----:B------:R-:W-:Y:S05]  /*1d90*/  @!P0 BRA `(.L_x_1044) ;  /* 0x0000000000048947 */ /* 0x000fea0003800000 */
[----:B------:R-:W-:Y:S01]  /*1da0*/  BPT.TRAP 0x1 ;  /* 0x000000040000795c */ /* 0x000fe20000300000 */
.L_x_1044:
[----:B------:R4:W0:Y:S01]  /*1db0*/  SYNCS.PHASECHK.TRANS64.TRYWAIT P1, [R0+URZ+0x32450], R5 ;  /* 0x03245005000075a7 */ /* 0x000822000802017f */
[----:B------:R-:W-:Y:S05]  /*1dc0*/  @!P0 BRA `(.L_x_1045) ;  /* 0x0000000000048947 */ /* 0x000fea0003800000 */
[----:B------:R-:W-:Y:S01]  /*1dd0*/  BPT.TRAP 0x1 ;  /* 0x000000040000795c */ /* 0x000fe20000300000 */
.L_x_1045:
[----:B0-----:R-:W-:Y:S05]  /*1de0*/  @P1 BRA `(.L_x_1046) ;  /* 0x0000000000081947 */ /* 0x001fea0003800000 */
[----:B------:R-:W0:Y:S02]  /*1df0*/  SYNCS.PHASECHK.TRANS64.TRYWAIT P1, [R0+URZ+0x32450], R5 ;  /* 0x03245005000075a7 */ /* 0x000e24000802017f */
[----:B0-----:R-:W-:Y:S05]  /*1e00*/  @!P1 BRA `(.L_x_1047) ;  /* 0x000000f400049947 */ /* 0x001fea0003800000 */
.L_x_1046:
[----:B------:R-:W-:Y:S01]  /*1e10*/  R2UR UR4, R4 ;  /* 0x00000000040472ca */ /* 0x000fe200000e0000 */
[----:B------:R-:W-:Y:S01]  /*1e20*/  UIADD3 UR5, UR5, 0x22400, URZ ;  /* 0x0002240005057890 */ /* 0x000fe2000fffe03f */
[----:B------:R-:W-:Y:S01]  /*1e30*/  WARPGROUP.ARRIVE ;  /* 0x00000000000079c5 */ /* 0x000fe20000000000 */
[----:B------:R-:W-:Y:S01]  /*1e40*/  UMOV UR9, 0x40000040 ;  /* 0x4000004000097882 */ /* 0x000fe20000000000 */
[----:B------:R-:W-:Y:S01]  /*1e50*/  UMOV UR11, 0x40000040 ;  /* 0x40000040000b7882 */ /* 0x000fe20000000000 */
[----:B------:R-:W-:Y:S01]  /*1e60*/  USHF.R.U32.HI UR5, URZ, 0x4, UR5 ;  /* 0x000000043f057899 */ /* 0x000fe20008011605 */
[----:B-12-4-:R-:W-:Y:S01]  /*1e70*/  IMAD.U32 R5, RZ, RZ, UR9 ;  /* 0x00000009ff057e24 */ /* 0x016fe2000f8e00ff */
[----:B------:R-:W-:Y:S01]  /*1e80*/  UMOV UR13, 0x40000040 ;  /* 0x40000040000d7882 */ /* 0x000fe20000000000 */
[----:B------:R-:W-:Y:S01]  /*1e90*/  UMOV UR15, 0x40000040 ;  /* 0x40000040000f7882 */ /* 0x000fe20000000000 */
[----:B------:R-:W-:Y:S01]  /*1ea0*/  IMAD.U32 R7, RZ, RZ, UR13 ;  /* 0x0000000dff077e24 */ /* 0x000fe2000f8e00ff */
[----:B------:R-:W-:Y:S01]  /*1eb0*/  UMOV UR17, 0x40000040 ;  /* 0x4000004000117882 */ /* 0x000fe20000000000 */
[----:B------:R-:W-:Y:S01]  /*1ec0*/  UMOV UR19, 0x40000040 ;  /* 0x4000004000137882 */ /* 0x000fe20000000000 */
[----:B------:R-:W-:Y:S01]  /*1ed0*/  UMOV UR21, 0x40000040 ;  /* 0x4000004000157882 */ /* 0x000fe20000000000 */
[----:B------:R-:W-:Y:S01]  /*1ee0*/  UIADD3 UR4, UR4, 0x400, URZ ;  /* 0x0000040004047890 */ /* 0x000fe2000fffe03f */
[----:B------:R-:W0:Y:S01]  /*1ef0*/  S2R R73, SR_TID.X ;  /* 0x0000000000497919 */ /* 0x000e220000002100 */
[----:B------:R-:W-:Y:S01]  /*1f00*/  UMOV UR23, 0x40000040 ;  /* 0x4000004000177882 */ /* 0x000fe20000000000 */
[----:B------:R-:W-:Y:S01]  /*1f10*/  UMOV UR25, 0x40000040 ;  /* 0x4000004000197882 */ /* 0x000fe20000000000 */
[----:B------:R-:W-:Y:S01]  /*1f20*/  USHF.R.U32.HI UR4, URZ, 0x4, UR4 ;  /* 0x000000043f047899 */ /* 0x000fe20008011604 */
[----:B------:R-:W-:Y:S01]  /*1f30*/  UMOV UR27, 0x40000040 ;  /* 0x40000040001b7882 */ /* 0x000fe20000000000 */
[----:B------:R-:W-:-:S02]  /*1f40*/  UMOV UR29, 0x40000040 ;  /* 0x40000040001d7882 */ /* 0x000fc40000000000 */
[----:B------:R-:W-:Y:S02]  /*1f50*/  ULOP3.LUT UR6, UR4, 0x3fff, URZ, 0xc0, !UPT ;  /* 0x00003fff04067892 */ /* 0x000fe4000f8ec03f */
[----:B------:R-:W-:Y:S02]  /*1f60*/  ULOP3.LUT UR4, UR5, 0x3fff, URZ, 0xc0, !UPT ;  /* 0x00003fff05047892 */ /* 0x000fe4000f8ec03f */
[----:B------:R-:W-:Y:S02]  /*1f70*/  ULOP3.LUT UR7, UR6, 0x10000, URZ, 0xfc, !UPT ;  /* 0x0001000006077892 */ /* 0x000fe4000f8efc3f */
[----:B------:R-:W-:Y:S02]  /*1f80*/  ULOP3.LUT UR4, UR4, 0x10000, URZ, 0xfc, !UPT ;  /* 0x0001000004047892 */ /* 0x000fe4000f8efc3f */
[----:B------:R-:W-:Y:S02]  /*1f90*/  UIMAD UR5, UR36, 0xc00, UR7 ;  /* 0x00000c00240578a4 */ /* 0x000fe4000f8e0207 */
[----:B------:R-:W-:-:S02]  /*1fa0*/  UIADD3 UR16, UR4, 0x404, URZ ;  /* 0x0000040404107890 */ /* 0x000fc4000fffe03f */
[----:B------:R-:W-:Y:S01]  /*1fb0*/  UIADD3 UR18, UR5, 0x304, URZ ;  /* 0x0000030405127890 */ /* 0x000fe2000fffe03f */
[----:B------:R-:W-:Y:S02]  /*1fc0*/  UMOV UR8, UR4 ;  /* 0x0000000400087c82 */ /* 0x000fe40008000000 */
[----:B------:R-:W-:Y:S01]  /*1fd0*/  UMOV UR10, UR5 ;  /* 0x00000005000a7c82 */ /* 0x000fe20008000000 */
[----:B---3--:R-:W-:Y:S01]  /*1fe0*/  IMAD.U32 R4, RZ, RZ, UR8 ;  /* 0x00000008ff047e24 */ /* 0x008fe2000f8e00ff */
[----:B------:R-:W-:Y:S01]  /*1ff0*/  HGMMA.64x96x16.F32.BF16 R24, gdesc[UR8], R24, gsb0 ;  /* 0x01600000081879f0 */ /* 0x000fe20008001818 */
[----:B------:R-:W-:Y:S02]  /*2000*/  UIADD3 UR8, UR4, 0x2, URZ ;  /* 0x0000000204087890 */ /* 0x000fe4000fffe03f */
[----:B------:R-:W-:Y:S02]  /*2010*/  UIADD3 UR9, UR5, 0x2, URZ ;  /* 0x0000000205097890 */ /* 0x000fe4000fffe03f */
[----:B------:R-:W-:Y:S01]  /*2020*/  UIADD3 UR10, UR5, 0x300, URZ ;  /* 0x00000300050a7890 */ /* 0x000fe2000fffe03f */
[----:B------:R-:W-:-:S02]  /*2030*/  UMOV UR11, 0x40000040 ;  /* 0x40000040000b7882 */ /* 0x000fc40000000000 */
[----:B------:R-:W-:Y:S01]  /*2040*/  UMOV UR12, UR8 ;  /* 0x00000008000c7c82 */ /* 0x000fe20008000000 */
[----:B------:R-:W-:Y:S01]  /*2050*/  UIADD3 UR8, UR4, 0x4, URZ ;  /* 0x0000000404087890 */ /* 0x000fe2000fffe03f */
[----:B------:R-:W-:Y:S01]  /*2060*/  IMAD.U32 R6, RZ, RZ, UR12 ;  /* 0x0000000cff067e24 */ /* 0x000fe2000f8e00ff */
[----:B------:R-:W-:Y:S01]  /*2070*/  UMOV UR14, UR9 ;  /* 0x00000009000e7c82 */ /* 0x000fe20008000000 */
[----:B------:R-:W-:Y:S02]  /*2080*/  UIADD3 UR9, UR5, 0x4, URZ ;  /* 0x0000000405097890 */ /* 0x000fe4000fffe03f */
[----:B------:R-:W-:Y:S02]  /*2090*/  UIADD3 UR20, UR4, 0x406, URZ ;  /* 0x0000040604147890 */ /* 0x000fe4000fffe03f */
[----:B------:R-:W-:Y:S02]  /*20a0*/  UIADD3 UR22, UR5, 0x306, URZ ;  /* 0x0000030605167890 */ /* 0x000fe4000fffe03f */
[----:B------:R-:W-:-:S02]  /*20b0*/  UIADD3 UR24, UR4, 0x800, URZ ;  /* 0x0000080004187890 */ /* 0x000fc4000fffe03f */
[----:B------:R-:W-:Y:S02]  /*20c0*/  UIADD3 UR26, UR5, 0x600, URZ ;  /* 0x00000600051a7890 */ /* 0x000fe4000fffe03f */
[----:B------:R-:W-:Y:S02]  /*20d0*/  UIADD3 UR28, UR4, 0x802, URZ ;  /* 0x00000802041c7890 */ /* 0x000fe4000fffe03f */
[----:B------:R-:W-:Y:S01]  /*20e0*/  UIADD3 UR30, UR5, 0x602, URZ ;  /* 0x00000602051e7890 */ /* 0x000fe2000fffe03f */
[----:B------:R-:W-:Y:S01]  /*20f0*/  UMOV UR31, 0x40000040 ;  /* 0x40000040001f7882 */ /* 0x000fe20000000000 */
[----:B------:R-:W-:Y:S02]  /*2100*/  UIADD3 UR32, UR4, 0x804, URZ ;  /* 0x0000080404207890 */ /* 0x000fe4000fffe03f */
[----:B------:R-:W-:Y:S01]  /*2110*/  UIADD3 UR34, UR5, 0x604, URZ ;  /* 0x0000060405227890 */ /* 0x000fe2000fffe03f */
[----:B------:R-:W-:Y:S01]  /*2120*/  UMOV UR33, 0x40000040 ;  /* 0x4000004000217882 */ /* 0x000fe20000000000 */
[----:B------:R-:W-:Y:S01]  /*2130*/  UMOV UR35, 0x40000040 ;  /* 0x4000004000237882 */ /* 0x000fe20000000000 */
[----:B------:R-:W-:-:S02]  /*2140*/  UIADD3 UR40, UR4, 0x806, URZ ;  /* 0x0000080604287890 */ /* 0x000fc4000fffe03f */
[----:B------:R-:W-:Y:S01]  /*2150*/  UIADD3 UR42, UR5, 0x606, URZ ;  /* 0x00000606052a7890 */ /* 0x000fe2000fffe03f */
[----:B------:R-:W-:Y:S01]  /*2160*/  UMOV UR41, 0x40000040 ;  /* 0x4000004000297882 */ /* 0x000fe20000000000 */
        /* <DEDUP_REMOVED lines=13> */
[----:B------:R-:W-:Y:S01]  /*2240*/  UMOV UR57, 0x40000040 ;  /* 0x4000004000397882 */ /* 0x000fe20000000000 */
[----:B------:R-:W-:Y:S01]  /*2250*/  UMOV UR59, 0x40000040 ;  /* 0x40000040003b7882 */ /* 0x000fe20000000000 */
[----:B------:R-:W-:Y:S01]  /*2260*/  ULOP3.LUT UR6, UR6, 0x3000000, URZ, 0xfc, !UPT ;  /* 0x0300000006067892 */ /* 0x000fe2000f8efc3f */
        /* <DEDUP_REMOVED lines=21> */
[----:B------:R-:W-:Y:S01]  /*23c0*/  UMOV UR9, 0x40000040 ;  /* 0x4000004000097882 */ /* 0x000fe20000000000 */
[----:B------:R-:W-:Y:S01]  /*23d0*/  IMAD.U32 R11, RZ, RZ, UR13 ;  /* 0x0000000dff0b7e24 */ /* 0x000fe2000f8e00ff */
[----:B------:R-:W-:Y:S02]  /*23e0*/  WARPGROUP.DEPBAR.LE gsb0, 0x0 ;  /* 0x00008000000079c5 */ /* 0x000fe40000010000 */
[----:B------:R-:W-:-:S06]  /*23f0*/  WARPGROUP.ARRIVE ;  /* 0x00000000000079c5 */ /* 0x000fcc0000000000 */
[----:B------:R-:W-:Y:S01]  /*2400*/  HGMMA.64x96x16.F32.BF16 R24, gdesc[UR12], R24, gsb0 ;  /* 0x016000000c1879f0 */ /* 0x000fe20008001818 */
[----:B------:R-:W-:Y:S02]  /*2410*/  UIADD3 UR12, UR4, 0x402, URZ ;  /* 0x00000402040c7890 */ /* 0x000fe4000fffe03f */
[----:B------:R-:W-:Y:S01]  /*2420*/  UIADD3 UR14, UR5, 0x302, URZ ;  /* 0x00000302050e7890 */ /* 0x000fe2000fffe03f */
[----:B------:R-:W-:Y:S01]  /*2430*/  UMOV UR13, 0x40000040 ;  /* 0x40000040000d7882 */ /* 0x000fe20000000000 */
[----:B------:R-:W-:Y:S01]  /*2440*/  UMOV UR15, 0x40000040 ;  /* 0x40000040000f7882 */ /* 0x000fe20000000000 */
[----:B------:R-:W-:Y:S02]  /*2450*/  UIADD3 UR4, UR4, 0xc06, URZ ;  /* 0x00000c0604047890 */ /* 0x000fe4000fffe03f */
[----:B------:R-:W-:-:S05]  /*2460*/  UIADD3 UR5, UR5, 0x906, URZ ;  /* 0x0000090605057890 */ /* 0x000fca000fffe03f */
[----:B------:R-:W-:Y:S01]  /*2470*/  UMOV UR56, UR4 ;  /* 0x0000000400387c82 */ /* 0x000fe20008000000 */
[----:B------:R-:W-:Y:S01]  /*2480*/  ULDC UR4, c[0x0][0xad0] ;  /* 0x0002b40000047ab9 */ /* 0x000fe20000000800 */
[----:B------:R-:W-:Y:S01]  /*2490*/  UMOV UR58, UR5 ;  /* 0x00000005003a7c82 */ /* 0x000fe20008000000 */
[----:B------:R-:W-:Y:S01]  /*24a0*/  ULDC UR5, c[0x0][0xa80] ;  /* 0x0002a00000057ab9 */ /* 0x000fe20000000800 */
[----:B------:R-:W-:Y:S01]  /*24b0*/  IMAD.U32 R12, RZ, RZ, UR56 ;  /* 0x00000038ff0c7e24 */ /* 0x000fe2000f8e00ff */
[----:B------:R-:W-:Y:S02]  /*24c0*/  WARPGROUP.DEPBAR.LE gsb0, 0x0 ;  /* 0x00008000000079c5 */ /* 0x000fe40000010000 */
[----:B------:R-:W-:-:S06]  /*24d0*/  WARPGROUP.ARRIVE ;  /* 0x00000000000079c5 */ /* 0x000fcc0000000000 */
[----:B------:R-:W-:Y:S01]  /*24e0*/  HGMMA.64x96x16.F32.BF16 R24, gdesc[UR8], R24, gsb0 ;  /* 0x01600000081879f0 */ /* 0x000fe20008001818 */
[----:B------:R-:W-:Y:S02]  /*24f0*/  UMOV UR11, 0x40000040 ;  /* 0x40000040000b7882 */ /* 0x000fe40000000000 */
        /* <DEDUP_REMOVED lines=40> */
[----:B------:R1:W2:Y:S01]  /*2780*/  MUFU.TANH R3, R24 ;  /* 0x0000001800037308 */ /* 0x0002a20000002400 */
        /* <DEDUP_REMOVED lines=8> */
[----:B-1----:R-:W-:-:S02]  /*2810*/  IMAD R24, R152, -0x60, R153 ;  /* 0xffffffa098187824 */ /* 0x002fc400078e0299 */
[----:B------:R-:W-:Y:S01]  /*2820*/  FMUL.FTZ R40, R40, UR4 ;  /* 0x0000000428287c20 */ /* 0x000fe20008410000 */
[----:B------:R-:W-:Y:S01]  /*2830*/  FMUL.FTZ R41, R41, UR4 ;  /* 0x0000000429297c20 */ /* 0x000fe20008410000 */
[----:B------:R-:W-:Y:S01]  /*2840*/  FMUL.FTZ R35, R35, UR4 ;  /* 0x0000000423237c20 */ /* 0x000fe20008410000 */
[----:B------:R-:W-:Y:S02]  /*2850*/  VIADD R24, R24, 0x60 ;  /* 0x0000006018187836 */ /* 0x000fe40000000000 */
[----:B------:R-:W-:Y:S01]  /*2860*/  FMUL.FTZ R44, R44, UR4 ;  /* 0x000000042c2c7c20 */ /* 0x000fe20008410000 */
[----:B------:R-:W-:Y:S01]  /*2870*/  FMUL.FTZ R38, R38, UR4 ;  /* 0x0000000426267c20 */ /* 0x000fe20008410000 */
[----:B------:R-:W1:Y:S01]  /*2880*/  MUFU.TANH R26, R26 ;  /* 0x0000001a001a7308 */ /* 0x000e620000002400 */
[----:B------:R-:W-:Y:S02]  /*2890*/  IMAD R72, R223, -0x2, R24 ;  /* 0xfffffffedf487824 */ /* 0x000fe400078e0218 */
[----:B------:R-:W-:Y:S01]  /*28a0*/  FMUL.FTZ R45, R45, UR4 ;  /* 0x000000042d2d7c20 */ /* 0x000fe20008410000 */
[----:B------:R-:W-:Y:S01]  /*28b0*/  FMUL.FTZ R39, R39, UR4 ;  /* 0x0000000427277c20 */ /* 0x000fe20008410000 */
[----:B------:R-:W-:Y:S01]  /*28c0*/  FMUL.FTZ R48, R48, UR4 ;  /* 0x0000000430307c20 */ /* 0x000fe20008410000 */
[----:B------:R-:W-:Y:S01]  /*28d0*/  FMUL.FTZ R42, R42, UR4 ;  /* 0x000000042a2a7c20 */ /* 0x000fe20008410000 */
[C---:B------:R-:W-:Y:S01]  /*28e0*/  ISETP.GT.AND P4, PT, R72.reuse, RZ, PT ;  /* 0x000000ff4800720c */ /* 0x040fe20003f84270 */
[----:B------:R-:W-:Y:S01]  /*28f0*/  FMUL.FTZ R49, R49, UR4 ;  /* 0x0000000431317c20 */ /* 0x000fe20008410000 */
[----:B------:R-:W4:Y:S01]  /*2900*/  MUFU.TANH R27, R27 ;  /* 0x0000001b001b7308 */ /* 0x000f220000002400 */
[C---:B------:R-:W-:Y:S01]  /*2910*/  ISETP.GT.AND P5, PT, R72.reuse, 0x1, PT ;  /* 0x000000014800780c */ /* 0x040fe20003fa4270 */
[----:B------:R-:W-:Y:S01]  /*2920*/  FMUL.FTZ R43, R43, UR4 ;  /* 0x000000042b2b7c20 */ /* 0x000fe20008410000 */
[----:B------:R-:W-:Y:S01]  /*2930*/  ISETP.GT.AND P2, PT, R72, 0x10, PT ;  /* 0x000000104800780c */ /* 0x000fe20003f44270 */
[----:B------:R-:W-:Y:S01]  /*2940*/  FMUL.FTZ R52, R52, UR4 ;  /* 0x0000000434347c20 */ /* 0x000fe20008410000 */
[----:B------:R-:W-:Y:S01]  /*2950*/  ISETP.GT.AND P6, PT, R72, 0x8, PT ;  /* 0x000000084800780c */ /* 0x000fe20003fc4270 */
[----:B------:R-:W-:Y:S01]  /*2960*/  FMUL.FTZ R46, R46, UR4 ;  /* 0x000000042e2e7c20 */ /* 0x000fe20008410000 */
[----:B--2---:R-:W-:Y:S01]  /*2970*/  FSEL R3, R3, -INF , P4 ;  /* 0xff80000003037808 */ /* 0x004fe20002000000 */
[----:B------:R-:W2:Y:S01]  /*2980*/  MUFU.TANH R32, R32 ;  /* 0x0000002000207308 */ /* 0x000ea20000002400 */
[----:B---3--:R-:W-:Y:S01]  /*2990*/  FSEL R25, R25, -INF , P5 ;  /* 0xff80000019197808 */ /* 0x008fe20002800000 */
[----:B------:R-:W-:Y:S01]  /*29a0*/  FMUL.FTZ R53, R53, UR4 ;  /* 0x0000000435357c20 */ /* 0x000fe20008410000 */
[----:B-1----:R-:W-:Y:S01]  /*29b0*/  FSEL R24, R26, -INF , P4 ;  /* 0xff8000001a187808 */ /* 0x002fe20002000000 */
[----:B------:R-:W-:Y:S01]  /*29c0*/  FMUL.FTZ R47, R47, UR4 ;  /* 0x000000042f2f7c20 */ /* 0x000fe20008410000 */
[----:B------:R-:W-:Y:S01]  /*29d0*/  ISETP.GT.AND P1, PT, R72, 0x9, PT ;  /* 0x000000094800780c */ /* 0x000fe20003f24270 */
[----:B------:R-:W-:Y:S01]  /*29e0*/  FMUL.FTZ R56, R56, UR4 ;  /* 0x0000000438387c20 */ /* 0x000fe20008410000 */
[----:B------:R-:W-:Y:S01]  /*29f0*/  ISETP.GT.AND P3, PT, R72, 0x11, PT ;  /* 0x000000114800780c */ /* 0x000fe20003f64270 */
[----:B------:R-:W1:Y:S01]  /*2a00*/  MUFU.TANH R28, R28 ;  /* 0x0000001c001c7308 */ /* 0x000e620000002400 */
[----:B----4-:R-:W-:Y:S01]  /*2a10*/  FSEL R26, R27, -INF , P5 ;  /* 0xff8000001b1a7808 */ /* 0x010fe20002800000 */
[----:B------:R-:W-:Y:S01]  /*2a20*/  FMUL.FTZ R50, R50, UR4 ;  /* 0x0000000432327c20 */ /* 0x000fe20008410000 */
[C---:B------:R-:W-:Y:S01]  /*2a30*/  ISETP.GT.AND P4, PT, R72.reuse, 0x18, PT ;  /* 0x000000184800780c */ /* 0x040fe20003f84270 */
[----:B------:R-:W-:Y:S01]  /*2a40*/  FMUL.FTZ R57, R57, UR4 ;  /* 0x0000000439397c20 */ /* 0x000fe20008410000 */
[----:B------:R-:W-:Y:S01]  /*2a50*/  ISETP.GT.AND P5, PT, R72, 0x19, PT ;  /* 0x000000194800780c */ /* 0x000fe20003fa4270 */
[----:B------:R-:W-:Y:S01]  /*2a60*/  FMUL.FTZ R51, R51, UR4 ;  /* 0x0000000433337c20 */ /* 0x000fe20008410000 */
[----:B------:R-:W-:Y:S01]  /*2a70*/  FMUL.FTZ R60, R60, UR4 ;  /* 0x000000043c3c7c20 */ /* 0x000fe20008410000 */
[----:B------:R-:W3:Y:S01]  /*2a80*/  MUFU.TANH R29, R29 ;  /* 0x0000001d001d7308 */ /* 0x000ee20000002400 */
[----:B--2---:R-:W-:Y:S01]  /*2a90*/  FSEL R184, R32, -INF , P2 ;  /* 0xff80000020b87808 */ /* 0x004fe20001000000 */
[----:B------:R-:W-:Y:S01]  /*2aa0*/  FMUL.FTZ R54, R54, UR4 ;  /* 0x0000000436367c20 */ /* 0x000fe20008410000 */
[----:B------:R-:W-:Y:S01]  /*2ab0*/  FMNMX.FTZ R32, R3, R25, !PT ;  /* 0x0000001903207209 */ /* 0x000fe20007810000 */
[----:B------:R-:W-:Y:S01]  /*2ac0*/  FMUL.FTZ R61, R61, UR4 ;  /* 0x000000043d3d7c20 */ /* 0x000fe20008410000 */
[----:B------:R-:W-:Y:S01]  /*2ad0*/  FMUL.FTZ R55, R55, UR4 ;  /* 0x0000000437377c20 */ /* 0x000fe20008410000 */
[----:B------:R-:W-:Y:S01]  /*2ae0*/  FMUL.FTZ R64, R64, UR4 ;  /* 0x0000000440407c20 */ /* 0x000fe20008410000 */
[----:B------:R-:W-:Y:S01]  /*2af0*/  FMUL.FTZ R58, R58, UR4 ;  /* 0x000000043a3a7c20 */ /* 0x000fe20008410000 */
[----:B------:R-:W2:Y:S01]  /*2b00*/  MUFU.TANH R31, R31 ;  /* 0x0000001f001f7308 */ /* 0x000ea20000002400 */
        /* <DEDUP_REMOVED lines=8> */
[----:B---3--:R-:W-:Y:S01]  /*2b90*/  FSEL R29, R29, -INF , P1 ;  /* 0xff8000001d1d7808 */ /* 0x008fe20000800000 */
[----:B------:R-:W-:Y:S01]  /*2ba0*/  FMUL.FTZ R66, R66, UR4 ;  /* 0x0000000442427c20 */ /* 0x000fe20008410000 */
[----:B------:R-:W-:Y:S01]  /*2bb0*/  FMUL.FTZ R67, R67, UR4 ;  /* 0x0000000443437c20 */ /* 0x000fe20008410000 */
[----:B------:R-:W-:Y:S01]  /*2bc0*/  FMUL.FTZ R69, R69, UR4 ;  /* 0x0000000445457c20 */ /* 0x000fe20008410000 */
[----:B------:R-:W-:Y:S01]  /*2bd0*/  FMUL.FTZ R70, R70, UR4 ;  /* 0x0000000446467c20 */ /* 0x000fe20008410000 */
[----:B------:R-:W-:Y:S01]  /*2be0*/  FMUL.FTZ R71, R71, UR4 ;  /* 0x0000000447477c20 */ /* 0x000fe20008410000 */
[----:B------:R-:W-:Y:S01]  /*2bf0*/  UIMAD UR4, UR36, 0xc00, UR6 ;  /* 0x00000c00240478a4 */ /* 0x000fe2000f8e0206 */
[----:B------:R-:W3:Y:S01]  /*2c00*/  MUFU.TANH R36, R36 ;  /* 0x0000002400247308 */ /* 0x000ee20000002400 */
[----:B--2---:R-:W-:-:S02]  /*2c10*/  FSEL R28, R31, -INF , P1 ;  /* 0xff8000001f1c7808 */ /* 0x004fc40000800000 */
[----:B------:R-:W-:Y:S02]  /*2c20*/  FMNMX.FTZ R31, R29, R32, !PT ;  /* 0x000000201d1f7209 */ /* 0x000fe40007810000 */
[----:B------:R-:W-:Y:S01]  /*2c30*/  ISETP.GT.AND P1, PT, R72, 0x21, PT ;  /* 0x000000214800780c */ /* 0x000fe20003f24270 */
[----:B------:R-:W-:Y:S01]  /*2c40*/  UMOV UR10, UR4 ;  /* 0x00000004000a7c82 */ /* 0x000fe20008000000 */
[----:B------:R-:W-:Y:S01]  /*2c50*/  FMNMX.FTZ R32, R184, R31, !PT ;  /* 0x0000001fb8207209 */ /* 0x000fe20007810000 */
[----:B------:R-:W2:Y:S01]  /*2c60*/  MUFU.TANH R30, R30 ;  /* 0x0000001e001e7308 */ /* 0x000ea20000002400 */
[----:B-1----:R-:W-:Y:S02]  /*2c70*/  FSEL R185, R33, -INF , P3 ;  /* 0xff80000021b97808 */ /* 0x002fe40001800000 */
[----:B------:R-:W-:Y:S02]  /*2c80*/  FMNMX.FTZ R31, R24, R26, !PT ;  /* 0x0000001a181f7209 */ /* 0x000fe40007810000 */
[----:B------:R-:W-:-:S03]  /*2c90*/  FMNMX.FTZ R33, R185, R32, !PT ;  /* 0x00000020b9217209 */ /* 0x000fc60007810000 */
[----:B------:R-:W1:Y:S01]  /*2ca0*/  MUFU.TANH R37, R37 ;  /* 0x0000002500257308 */ /* 0x000e620000002400 */
[----:B---3--:R-:W-:-:S04]  /*2cb0*/  FSEL R186, R36, -INF , P4 ;  /* 0xff80000024ba7808 */ /* 0x008fc80002000000 */
[----:B------:R-:W-:-:S03]  /*2cc0*/  FMNMX.FTZ R33, R186, R33, !PT ;  /* 0x00000021ba217209 */ /* 0x000fc60007810000 */
[----:B------:R-:W3:Y:S01]  /*2cd0*/  MUFU.TANH R34, R34 ;  /* 0x0000002200227308 */ /* 0x000ee20000002400 */
[----:B--2---:R-:W-:Y:S02]  /*2ce0*/  FSEL R30, R30, -INF , P6 ;  /* 0xff8000001e1e7808 */ /* 0x004fe40003000000 */
[----:B------:R-:W-:Y:S02]  /*2cf0*/  ISETP.GT.AND P6, PT, R72, 0x20, PT ;  /* 0x000000204800780c */ /* 0x000fe40003fc4270 */
[----:B------:R-:W-:-:S03]  /*2d00*/  FMNMX.FTZ R31, R30, R31, !PT ;  /* 0x0000001f1e1f7209 */ /* 0x000fc60007810000 */
[----:B------:R-:W2:Y:S01]  /*2d10*/  MUFU.TANH R40, R40 ;  /* 0x0000002800287308 */ /* 0x000ea20000002400 */
[----:B-1----:R-:W-:Y:S02]  /*2d20*/  FSEL R188, R37, -INF , P5 ;  /* 0xff80000025bc7808 */ /* 0x002fe40002800000 */
[----:B------:R-:W-:-:S05]  /*2d30*/  FMNMX.FTZ R32, R28, R31, !PT ;  /* 0x0000001f1c207209 */ /* 0x000fca0007810000 */
[----:B------:R-:W1:Y:S01]  /*2d40*/  MUFU.TANH R41, R41 ;  /* 0x0000002900297308 */ /* 0x000e620000002400 */
[----:B---3--:R-:W-:Y:S02]  /*2d50*/  FSEL R189, R34, -INF , P2 ;  /* 0xff80000022bd7808 */ /* 0x008fe40001000000 */
[----:B------:R-:W-:Y:S02]  /*2d60*/  FMNMX.FTZ R34, R188, R33, !PT ;  /* 0x00000021bc227209 */ /* 0x000fe40007810000 */
[----:B------:R-:W-:Y:S02]  /*2d70*/  ISETP.GT.AND P2, PT, R72, 0x28, PT ;  /* 0x000000284800780c */ /* 0x000fe40003f44270 */
[----:B------:R-:W-:Y:S01]  /*2d80*/  FMNMX.FTZ R31, R189, R32, !PT ;  /* 0x00000020bd1f7209 */ /* 0x000fe20007810000 */
[----:B------:R-:W3:Y:S01]  /*2d90*/  MUFU.TANH R35, R35 ;  /* 0x0000002300237308 */ /* 0x000ee20000002400 */
[----:B--2---:R-:W-:-:S04]  /*2da0*/  FSEL R197, R40, -INF , P6 ;  /* 0xff80000028c57808 */ /* 0x004fc80003000000 */
[----:B------:R-:W-:-:S03]  /*2db0*/  FMNMX.FTZ R33, R197, R34, !PT ;  /* 0x00000022c5217209 */ /* 0x000fc60007810000 */
[----:B------:R-:W2:Y:S01]  /*2dc0*/  MUFU.TANH R44, R44 ;  /* 0x0000002c002c7308 */ /* 0x000ea20000002400 */
[----:B-1----:R-:W-:-:S04]  /*2dd0*/  FSEL R194, R41, -INF , P1 ;  /* 0xff80000029c27808 */ /* 0x002fc80000800000 */
[----:B------:R-:W-:-:S03]  /*2de0*/  FMNMX.FTZ R33, R194, R33, !PT ;  /* 0x00000021c2217209 */ /* 0x000fc60007810000 */
[----:B------:R-:W1:Y:S01]  /*2df0*/  MUFU.TANH R38, R38 ;  /* 0x0000002600267308 */ /* 0x000e620000002400 */
[----:B---3--:R-:W-:Y:S02]  /*2e00*/  FSEL R190, R35, -INF , P3 ;  /* 0xff80000023be7808 */ /* 0x008fe40001800000 */
[----:B------:R-:W-:Y:S02]  /*2e10*/  ISETP.GT.AND P3, PT, R72, 0x29, PT ;  /* 0x000000294800780c */ /* 0x000fe40003f64270 */
[----:B------:R-:W-:-:S03]  /*2e20*/  FMNMX.FTZ R32, R190, R31, !PT ;  /* 0x0000001fbe207209 */ /* 0x000fc60007810000 */
[----:B------:R-:W3:Y:S01]  /*2e30*/  MUFU.TANH R45, R45 ;  /* 0x0000002d002d7308 */ /* 0x000ee20000002400 */
[----:B--2---:R-:W-:-:S04]  /*2e40*/  FSEL R208, R44, -INF , P2 ;  /* 0xff8000002cd07808 */ /* 0x004fc80001000000 */
[----:B------:R-:W-:-:S03]  /*2e50*/  FMNMX.FTZ R33, R208, R33, !PT ;  /* 0x00000021d0217209 */ /* 0x000fc60007810000 */
[----:B------:R-:W2:Y:S01]  /*2e60*/  MUFU.TANH R39, R39 ;  /* 0x0000002700277308 */ /* 0x000ea20000002400 */
[----:B-1----:R-:W-:Y:S02]  /*2e70*/  FSEL R191, R38, -INF , P4 ;  /* 0xff80000026bf7808 */ /* 0x002fe40002000000 */
[----:B------:R-:W-:Y:S02]  /*2e80*/  ISETP.GT.AND P4, PT, R72, 0x30, PT ;  /* 0x000000304800780c */ /* 0x000fe40003f84270 */
        /* <DEDUP_REMOVED lines=82> */
[----:B-1----:R-:W-:-:S04]  /*33b0*/  FSEL R213, R62, -INF , P4 ;  /* 0xff8000003ed57808 */ /* 0x002fc80002000000 */
[----:B------:R-:W-:-:S03]  /*33c0*/  FMNMX.FTZ R31, R213, R32, !PT ;  /* 0x00000020d51f7209 */ /* 0x000fc60007810000 */
[----:B------:R-:W1:Y:S01]  /*33d0*/  MUFU.TANH R67, R67 ;  /* 0x0000004300437308 */ /* 0x000e620000002400 */
[----:B---3--:R-:W-:-:S04]  /*33e0*/  FSEL R214, R63, -INF , P5 ;  /* 0xff8000003fd67808 */ /* 0x008fc80002800000 */
        /* <DEDUP_REMOVED lines=9> */
[----:B------:R-:W-:Y:S02]  /*3480*/  FMNMX.FTZ R34, R177, R34, !PT ;  /* 0x00000022b1227209 */ /* 0x000fe40007810000 */
[----:B--2---:R-:W-:-:S03]  /*3490*/  FSEL R180, R70, -INF , P2 ;  /* 0xff80000046b47808 */ /* 0x004fc60001000000 */
[----:B------:R-:W2:Y:S01]  /*34a0*/  SHFL.BFLY PT, R33, R34, 0x2, 0x1f ;  /* 0x0c401f0022217f89 */ /* 0x000ea200000e0000 */
[----:B------:R-:W-:Y:S02]  /*34b0*/  ISETP.GE.AND P2, PT, R153, 0x61, PT ;  /* 0x000000619900780c */ /* 0x000fe40003f46270 */
[----:B------:R-:W-:Y:S02]  /*34c0*/  FMNMX.FTZ R32, R180, R31, !PT ;  /* 0x0000001fb4207209 */ /* 0x000fe40007810000 */
[----:B-1----:R-:W-:-:S04]  /*34d0*/  FSEL R181, R71, -INF , P3 ;  /* 0xff80000047b57808 */ /* 0x002fc80001800000 */
[----:B------:R-:W-:-:S05]  /*34e0*/  FMNMX.FTZ R32, R181, R32, !PT ;  /* 0x00000020b5207209 */ /* 0x000fca0007810000 */
[----:B------:R-:W1:Y:S01]  /*34f0*/  SHFL.BFLY PT, R31, R32, 0x2, 0x1f ;  /* 0x0c401f00201f7f89 */ /* 0x000e6200000e0000 */
[----:B--2---:R-:W-:-:S05]  /*3500*/  FMNMX.FTZ R33, R34, R33, !PT ;  /* 0x0000002122217209 */ /* 0x004fca0007810000 */
[----:B------:R-:W2:Y:S01]  /*3510*/  SHFL.BFLY PT, R36, R33, 0x1, 0x1f ;  /* 0x0c201f0021247f89 */ /* 0x000ea200000e0000 */
[----:B-1----:R-:W-:-:S05]  /*3520*/  FMNMX.FTZ R31, R32, R31, !PT ;  /* 0x0000001f201f7209 */ /* 0x002fca0007810000 */
[----:B------:R-:W1:Y:S01]  /*3530*/  SHFL.BFLY PT, R34, R31, 0x1, 0x1f ;  /* 0x0c201f001f227f89 */ /* 0x000e6200000e0000 */
[----:B--2---:R-:W-:-:S04]  /*3540*/  FMNMX.FTZ R187, R33, R36, !PT ;  /* 0x0000002421bb7209 */ /* 0x004fc80007810000 */
[C---:B------:R-:W-:Y:S01]  /*3550*/  FSETP.NEU.FTZ.AND P1, PT, R187.reuse, -INF , PT ;  /* 0xff800000bb00780b */ /* 0x040fe20003f3d000 */
[----:B------:R-:W-:-:S05]  /*3560*/  FMUL.FTZ R182, R187, UR5 ;  /* 0x00000005bbb67c20 */ /* 0x000fca0008410000 */
[----:B------:R-:W-:-:S05]  /*3570*/  FSEL R182, R182, RZ, P1 ;  /* 0x000000ffb6b67208 */ /* 0x000fca0000800000 */
[--C-:B------:R-:W-:Y:S01]  /*3580*/  FFMA.FTZ R3, R3, UR5, -R182.reuse ;  /* 0x0000000503037c23 */ /* 0x100fe200080108b6 */
[----:B-1----:R-:W-:Y:S01]  /*3590*/  FMNMX.FTZ R193, R31, R34, !PT ;  /* 0x000000221fc17209 */ /* 0x002fe20007810000 */
[--C-:B------:R-:W-:Y:S01]  /*35a0*/  FFMA.FTZ R155, R25, UR5, -R182.reuse ;  /* 0x00000005199b7c23 */ /* 0x100fe200080108b6 */
[--C-:B------:R-:W-:Y:S01]  /*35b0*/  FFMA.FTZ R160, R27, UR5, -R182.reuse ;  /* 0x000000051ba07c23 */ /* 0x100fe200080108b6 */
[--C-:B------:R-:W-:Y:S01]  /*35c0*/  FFMA.FTZ R161, R29, UR5, -R182.reuse ;  /* 0x000000051da17c23 */ /* 0x100fe200080108b6 */
[C---:B------:R-:W-:Y:S01]  /*35d0*/  FSETP.NEU.FTZ.AND P1, PT, R193.reuse, -INF , PT ;  /* 0xff800000c100780b */ /* 0x040fe20003f3d000 */
[----:B------:R-:W-:Y:S01]  /*35e0*/  FMUL.FTZ R183, R193, UR5 ;  /* 0x00000005c1b77c20 */ /* 0x000fe20008410000 */
[----:B------:R-:W-:Y:S01]  /*35f0*/  MUFU.EX2 R3, R3 ;  /* 0x0000000300037308 */ /* 0x000fe20000000800 */
[--C-:B------:R-:W-:Y:S01]  /*3600*/  FFMA.FTZ R184, R184, UR5, -R182.reuse ;  /* 0x00000005b8b87c23 */ /* 0x100fe200080108b6 */
[--C-:B------:R-:W-:Y:S01]  /*3610*/  FFMA.FTZ R185, R185, UR5, -R182.reuse ;  /* 0x00000005b9b97c23 */ /* 0x100fe200080108b6 */
[--C-:B------:R-:W-:Y:S01]  /*3620*/  FFMA.FTZ R186, R186, UR5, -R182.reuse ;  /* 0x00000005baba7c23 */ /* 0x100fe200080108b6 */
[----:B------:R-:W-:Y:S01]  /*3630*/  FSEL R183, R183, RZ, P1 ;  /* 0x000000ffb7b77208 */ /* 0x000fe20000800000 */
[--C-:B------:R-:W-:Y:S01]  /*3640*/  FFMA.FTZ R188, R188, UR5, -R182.reuse ;  /* 0x00000005bcbc7c23 */ /* 0x100fe200080108b6 */
[----:B0-----:R-:W-:Y:S01]  /*3650*/  LOP3.LUT P1, RZ, R73, 0x7f, RZ, 0xc0, !PT ;  /* 0x0000007f49ff7812 */ /* 0x001fe2000782c0ff */
[----:B------:R-:W-:Y:S01]  /*3660*/  FFMA.FTZ R197, R197, UR5, -R182 ;  /* 0x00000005c5c57c23 */ /* 0x000fe200080108b6 */
[----:B------:R-:W-:Y:S01]  /*3670*/  SHF.R.U32.HI R73, RZ, 0x7, R73 ;  /* 0x00000007ff497819 */ /* 0x000fe20000011649 */
[--C-:B------:R-:W-:Y:S01]  /*3680*/  FFMA.FTZ R162, R24, UR5, -R183.reuse ;  /* 0x0000000518a27c23 */ /* 0x100fe200080108b7 */
[--C-:B------:R-:W-:Y:S01]  /*3690*/  FFMA.FTZ R163, R26, UR5, -R183.reuse ;  /* 0x000000051aa37c23 */ /* 0x100fe200080108b7 */
[--C-:B------:R-:W-:Y:S01]  /*36a0*/  FFMA.FTZ R164, R30, UR5, -R183.reuse ;  /* 0x000000051ea47c23 */ /* 0x100fe200080108b7 */
[----:B------:R-:W-:Y:S01]  /*36b0*/  IADD3 R154, -R73, 0xb, RZ ;  /* 0x0000000b499a7810 */ /* 0x000fe20007ffe1ff */
[--C-:B------:R-:W-:Y:S01]  /*36c0*/  FFMA.FTZ R165, R28, UR5, -R183.reuse ;  /* 0x000000051ca57c23 */ /* 0x100fe200080108b7 */
[----:B------:R-:W0:Y:S01]  /*36d0*/  MUFU.EX2 R155, R155 ;  /* 0x0000009b009b7308 */ /* 0x000e220000000800 */
[--C-:B------:R-:W-:Y:S01]  /*36e0*/  FFMA.FTZ R189, R189, UR5, -R183.reuse ;  /* 0x00000005bdbd7c23 */ /* 0x100fe200080108b7 */
[--C-:B------:R-:W-:Y:S01]  /*36f0*/  FFMA.FTZ R190, R190, UR5, -R183.reuse ;  /* 0x00000005bebe7c23 */ /* 0x100fe200080108b7 */
[--C-:B------:R-:W-:Y:S01]  /*3700*/  FFMA.FTZ R191, R191, UR5, -R183.reuse ;  /* 0x00000005bfbf7c23 */ /* 0x100fe200080108b7 */
[----:B------:R-:W-:Y:S01]  /*3710*/  FFMA.FTZ R192, R192, UR5, -R183 ;  /* 0x00000005c0c07c23 */ /* 0x000fe200080108b7 */
[----:B------:R-:W-:-:S02]  /*3720*/  @!P1 VIADD R24, R0, 0x32440 ;  /* 0x0003244000189836 */ /* 0x000fc40000000000 */
[--C-:B------:R-:W-:Y:S01]  /*3730*/  FFMA.FTZ R194, R194, UR5, -R182.reuse ;  /* 0x00000005c2c27c23 */ /* 0x100fe200080108b6 */
[--C-:B------:R-:W-:Y:S01]  /*3740*/  FFMA.FTZ R208, R208, UR5, -R182.reuse ;  /* 0x00000005d0d07c23 */ /* 0x100fe200080108b6 */
[----:B------:R-:W-:Y:S01]  /*3750*/  MUFU.EX2 R160, R160 ;  /* 0x000000a000a07308 */ /* 0x000fe20000000800 */
[----:B------:R-:W-:Y:S01]  /*3760*/  FFMA.FTZ R210, R210, UR5, -R182 ;  /* 0x00000005d2d27c23 */ /* 0x000fe200080108b6 */
[----:B------:R-:W-:Y:S01]  /*3770*/  @!P1 PRMT R24, RZ, 0x654, R24 ;  /* 0x00000654ff189816 */ /* 0x000fe20000000018 */
[----:B------:R1:W-:Y:S06]  /*3780*/  BAR.ARV R154, 0x100 ;  /* 0x0004009a0000751d */ /* 0x0003ec0000002000 */
[----:B------:R2:W-:Y:S01]  /*3790*/  @!P1 SYNCS.ARRIVE.TRANS64.RED.A1T0 RZ, [R24+URZ], RZ ;  /* 0x000000ff18ff99a7 */ /* 0x0005e2000810043f */
[----:B------:R-:W3:Y:S01]  /*37a0*/  MUFU.EX2 R161, R161 ;  /* 0x000000a100a17308 */ /* 0x000ee20000000800 */
[----:B------:R4:W-:Y:S01]  /*37b0*/  BAR.SYNC.DEFER_BLOCKING R215, 0x100 ;  /* 0x000400d70000751d */ /* 0x0009e20000010000 */
[----:B0-----:R-:W-:Y:S01]  /*37c0*/  F2FP.BF16.F32.PACK_AB R156, R155, R3 ;  /* 0x000000039b9c723e */ /* 0x001fe200000010ff */
[--C-:B------:R-:W-:Y:S01]  /*37d0*/  FFMA.FTZ R196, R196, UR5, -R183.reuse ;  /* 0x00000005c4c47c23 */ /* 0x100fe200080108b7 */
        /* <DEDUP_REMOVED lines=12> */
[----:B------:R-:W0:Y:S01]  /*38a0*/  MUFU.EX2 R163, R163 ;  /* 0x000000a300a37308 */ /* 0x000e220000000800 */
[----:B---3--:R-:W-:Y:S01]  /*38b0*/  F2FP.BF16.F32.PACK_AB R158, R161, R160 ;  /* 0x000000a0a19e723e */ /* 0x008fe200000010ff */
[--C-:B----4-:R-:W-:Y:S01]  /*38c0*/  FFMA.FTZ R215, R174, UR5, -R182.reuse ;  /* 0x00000005aed77c23 */ /* 0x110fe200080108b6 */
        /* <DEDUP_REMOVED lines=12> */
[--C-:B------:R-:W-:Y:S01]  /*3990*/  FFMA.FTZ R178, R178, UR5, -R183.reuse ;  /* 0x00000005b2b27c23 */ /* 0x100fe200080108b7 */
[----:B------:R-:W3:Y:S01]  /*39a0*/  MUFU.EX2 R165, R165 ;  /* 0x000000a500a57308 */ /* 0x000ee20000000800 */
[----:B0-----:R-:W-:Y:S01]  /*39b0*/  F2FP.BF16.F32.PACK_AB R157, R163, R162 ;  /* 0x000000a2a39d723e */ /* 0x001fe200000010ff */
[--C-:B------:R-:W-:Y:S01]  /*39c0*/  FFMA.FTZ R179, R179, UR5, -R183.reuse ;  /* 0x00000005b3b37c23 */ /* 0x100fe200080108b7 */
[--C-:B------:R-:W-:Y:S01]  /*39d0*/  FFMA.FTZ R180, R180, UR5, -R183.reuse ;  /* 0x00000005b4b47c23 */ /* 0x100fe200080108b7 */
[----:B------:R-:W-:Y:S01]  /*39e0*/  FFMA.FTZ R181, R181, UR5, -R183 ;  /* 0x00000005b5b57c23 */ /* 0x000fe200080108b7 */
[----:B------:R-:W-:Y:S01]  /*39f0*/  FADD.FTZ R3, R3, R155 ;  /* 0x0000009b03037221 */ /* 0x000fe20000010000 */
[----:B------:R-:W-:Y:S01]  /*3a00*/  FADD.FTZ R163, R162, R163 ;  /* 0x000000a3a2a37221 */ /* 0x000fe20000010000 */
[----:B------:R-:W-:Y:S01]  /*3a10*/  @!P1 VIADD R0, R0, 0x32460 ;  /* 0x0003246000009836 */ /* 0x000fe20000000000 */
[----:B------:R-:W-:Y:S01]  /*3a20*/  MUFU.EX2 R184, R184 ;  /* 0x000000b800b87308 */ /* 0x000fe20000000800 */
[----:B------:R-:W-:-:S03]  /*3a30*/  FADD.FTZ R160, R160, R3 ;  /* 0x00000003a0a07221 */ /* 0x000fc60000010000 */
[----:B------:R-:W-:Y:S01]  /*3a40*/  @!P1 PRMT R0, RZ, 0x654, R0 ;  /* 0x00000654ff009816 */ /* 0x000fe20000000000 */
[----:B------:R-:W-:-:S03]  /*3a50*/  FADD.FTZ R161, R161, R160 ;  /* 0x000000a0a1a17221 */ /* 0x000fc60000010000 */
[----:B------:R-:W0:Y:S01]  /*3a60*/  MUFU.EX2 R185, R185 ;  /* 0x000000b900b97308 */ /* 0x000e220000000800 */
[----:B---3--:R-:W-:Y:S01]  /*3a70*/  F2FP.BF16.F32.PACK_AB R159, R165, R164 ;  /* 0x000000a4a59f723e */ /* 0x008fe200000010ff */
[----:B------:R-:W-:-:S03]  /*3a80*/  FADD.FTZ R164, R164, R163 ;  /* 0x000000a3a4a47221 */ /* 0x000fc60000010000 */
[----:B--2---:R-:W-:Y:S01]  /*3a90*/  WARPGROUP.ARRIVE ;  /* 0x00000000000079c5 */ /* 0x004fe20000000000 */
[----:B------:R-:W-:Y:S02]  /*3aa0*/  FADD.FTZ R164, R165, R164 ;  /* 0x000000a4a5a47221 */ /* 0x000fe40000010000 */
[----:B------:R-:W-:Y:S03]  /*3ab0*/  MUFU.EX2 R186, R186 ;  /* 0x000000ba00ba7308 */ /* 0x000fe60000000800 */
[----:B------:R-:W-:Y:S01]  /*3ac0*/  HGMMA.64x256x16.F32.BF16 R24, R156, gdesc[UR8].tnspB, RZ, !UPT, gsb0 ;  /* 0x43e000089c187df0 */ /* 0x000fe2000c0018ff */
[----:B------:R-:W-:Y:S01]  /*3ad0*/  UIADD3 UR10, UR4, 0x80, URZ ;  /* 0x00000080040a7890 */ /* 0x000fe2000fffe03f */
[----:B------:R-:W-:-:S03]  /*3ae0*/  UMOV UR11, 0x40000040 ;  /* 0x40000040000b7882 */ /* 0x000fc60000000000 */
        /* <DEDUP_REMOVED lines=13> */
[----:B------:R-:W1:Y:S08]  /*3bc0*/  MUFU.EX2 R168, R168 ;  /* 0x000000a800a87308 */ /* 0x000e700000000800 */
[----:B------:R-:W-:Y:S08]  /*3bd0*/  MUFU.EX2 R170, R170 ;  /* 0x000000aa00aa7308 */ /* 0x000ff00000000800 */
[----:B------:R-:W-:Y:S08]  /*3be0*/  MUFU.EX2 R198, R198 ;  /* 0x000000c600c67308 */ /* 0x000ff00000000800 */
[----:B------:R-:W-:Y:S08]  /*3bf0*/  MUFU.EX2 R205, R205 ;  /* 0x000000cd00cd7308 */ /* 0x000ff00000000800 */
[----:B------:R-:W1:Y:S08]  /*3c00*/  MUFU.EX2 R167, R167 ;  /* 0x000000a700a77308 */ /* 0x000e700000000800 */
        /* <DEDUP_REMOVED lines=52> */
[----:B------:R-:W-:Y:S01]  /*3f50*/  FADD.FTZ R197, R168, R197 ;  /* 0x000000c5a8c57221 */ /* 0x000fe20000010000 */
[----:B------:R-:W-:Y:S01]  /*3f60*/  UMOV UR11, 0x40000040 ;  /* 0x40000040000b7882 */ /* 0x000fe20000000000 */
[----:B------:R-:W-:Y:S02]  /*3f70*/  FADD.FTZ R196, R167, R196 ;  /* 0x000000c4a7c47221 */ /* 0x000fe40000010000 */
[C---:B------:R-:W-:Y:S02]  /*3f80*/  FADD.FTZ R197, R170.reuse, R197 ;  /* 0x000000c5aac57221 */ /* 0x040fe40000010000 */
[----:B------:R-:W-:Y:S01]  /*3f90*/  FADD.FTZ R196, R169, R196 ;  /* 0x000000c4a9c47221 */ /* 0x000fe20000010000 */
[----:B------:R-:W-:Y:S02]  /*3fa0*/  WARPGROUP.DEPBAR.LE gsb0, 0x0 ;  /* 0x00008000000079c5 */ /* 0x000fe40000010000 */
[----:B------:R-:W-:-:S02]  /*3fb0*/  F2FP.BF16.F32.PACK_AB R156, R170, R168 ;  /* 0x000000a8aa9c723e */ /* 0x000fc400000010ff */
[----:B------:R-:W-:Y:S02]  /*3fc0*/  F2FP.BF16.F32.PACK_AB R157, R169, R167 ;  /* 0x000000a7a99d723e */ /* 0x000fe400000010ff */
[----:B------:R-:W-:Y:S01]  /*3fd0*/  F2FP.BF16.F32.PACK_AB R158, R205, R198 ;  /* 0x000000c6cd9e723e */ /* 0x000fe200000010ff */
[----:B------:R-:W-:Y:S01]  /*3fe0*/  FADD.FTZ R198, R198, R197 ;  /* 0x000000c5c6c67221 */ /* 0x000fe20000010000 */
[C---:B------:R-:W-:Y:S01]  /*3ff0*/  F2FP.BF16.F32.PACK_AB R159, R206.reuse, R199 ;  /* 0x000000c7ce9f723e */ /* 0x040fe200000010ff */
[----:B------:R-:W-:Y:S02]  /*4000*/  FADD.FTZ R199, R199, R196 ;  /* 0x000000c4c7c77221 */ /* 0x000fe40000010000 */
[----:B------:R-:W-:Y:S01]  /*4010*/  FADD.FTZ R205, R205, R198 ;  /* 0x000000c6cdcd7221 */ /* 0x000fe20000010000 */
[----:B------:R-:W-:Y:S01]  /*4020*/  WARPGROUP.ARRIVE ;  /* 0x00000000000079c5 */ /* 0x000fe20000000000 */
[----:B------:R-:W-:-:S06]  /*4030*/  FADD.FTZ R206, R206, R199 ;  /* 0x000000c7cece7221 */ /* 0x000fcc0000010000 */
        /* <DEDUP_REMOVED lines=28> */
[----:B------:R-:W-:-:S03]  /*4200*/  FADD.FTZ R179, R179, R178 ;  /* 0x000000b2b3b37221 */ /* 0x000fc60000010000 */
[----:B------:R-:W-:Y:S01]  /*4210*/  WARPGROUP.ARRIVE ;  /* 0x00000000000079c5 */ /* 0x000fe20000000000 */
[----:B------:R-:W-:-:S04]  /*4220*/  FADD.FTZ R180, R180, R179 ;  /* 0x000000b3b4b47221 */ /* 0x000fc80000010000 */
[----:B------:R-:W-:-:S08]  /*4230*/  FADD.FTZ R3, R181, R180 ;  /* 0x000000b4b5037221 */ /* 0x000fd00000010000 */
[----:B------:R-:W-:Y:S03]  /*4240*/  HGMMA.64x256x16.F32.BF16 R24, R156, gdesc[UR8].tnspB, R24, gsb0 ;  /* 0x43e000089c187df0 */ /* 0x000fe60008001818 */
[----:B------:R-:W-:Y:S02]  /*4250*/  WARPGROUP.DEPBAR.LE gsb0, 0x0 ;  /* 0x00008000000079c5 */ /* 0x000fe40000010000 */
[----:B------:R0:W-:Y:S02]  /*4260*/  @!P1 SYNCS.ARRIVE.TRANS64.RED.A1T0 RZ, [R0+URZ], RZ ;  /* 0x000000ff00ff99a7 */ /* 0x0001e4000810043f */
[----:B0-----:R-:W-:-:S04]  /*4270*/  FADD.FTZ R0, R176, R175 ;  /* 0x000000afb0007221 */ /* 0x001fc80000010000 */
[----:B------:R-:W-:Y:S01]  /*4280*/  FADD.FTZ R0, R177, R0 ;  /* 0x00000000b1007221 */ /* 0x000fe20000010000 */
[----:B------:R-:W-:Y:S06]  /*4290*/  @!P2 BRA `(.L_x_1048) ;  /* 0x000000280044a947 */ /* 0x000fec0003800000 */
[----:B------:R-:W-:Y:S02]  /*42a0*/  VIADD R205, R152, 0xfffffffe ;  /* 0xfffffffe98cd7836 */ /* 0x000fe40000000000 */
[----:B------:R-:W-:Y:S02]  /*42b0*/  IMAD.MOV.U32 R207, RZ, RZ, R193 ;  /* 0x000000ffffcf7224 */ /* 0x000fe400078e00c1 */
[----:B------:R-:W-:-:S07]  /*42c0*/  IMAD.MOV.U32 R206, RZ, RZ, R187 ;  /* 0x000000ffffce7224 */ /* 0x000fce00078e00bb */
.L_x_1057:
[----:B------:R-:W-:Y:S01]  /*42d0*/  UIADD3 UR36, UR36, 0x1, URZ ;  /* 0x0000000124247890 */ /* 0x000fe2000fffe03f */
[C---:B------:R-:W-:Y:S01]  /*42e0*/  ISETP.GT.AND P2, PT, R205.reuse, RZ, PT ;  /* 0x000000ffcd00720c */ /* 0x040fe20003f44270 */
[----:B------:R-:W-:Y:S02]  /*42f0*/  VIADD R205, R205, 0xffffffff ;  /* 0xffffffffcdcd7836 */ /* 0x000fe40000000000 */
[----:B------:R-:W-:-:S04]  /*4300*/  UISETP.NE.AND UP0, UPT, UR36, 0x2, UPT ;  /* 0x000000022400788c */ /* 0x000fc8000bf05270 */
[----:B------:R-:W-:Y:S02]  /*4310*/  USEL UR4, URZ, 0x1, UP0 ;  /* 0x000000013f047887 */ /* 0x000fe40008000000 */
[----:B------:R-:W-:Y:S02]  /*4320*/  USEL UR36, UR36, URZ, UP0 ;  /* 0x0000003f24247287 */ /* 0x000fe40008000000 */
[----:B------:R-:W-:Y:S01]  /*4330*/  ULOP3.LUT UR37, UR37, UR4, URZ, 0x3c, !UPT ;  /* 0x0000000425257292 */ /* 0x000fe2000f8e3c3f */
[----:B0-----:R-:W-:Y:S11]  /*4340*/  @!P0 BRA `(.L_x_1049) ;  /* 0x0000000000048947 */ /* 0x001ff60003800000 */
[----:B------:R-:W-:Y:S01]  /*4350*/  BPT.TRAP 0x1 ;  /* 0x000000040000795c */ /* 0x000fe20000300000 */
.L_x_1049:
        /* <DEDUP_REMOVED lines=9> */
.L_x_1050:
[----:B-1----:R-:W-:Y:S05]  /*43f0*/  @P3 BRA `(.L_x_1051) ;  /* 0x0000000000083947 */ /* 0x002fea0003800000 */
[----:B------:R-:W1:Y:S02]  /*4400*/  SYNCS.PHASECHK.TRANS64.TRYWAIT P3, [UR4+0x32430], R208 ;  /* 0x032430d0ff0075a7 */ /* 0x000e640008060144 */
[----:B-1----:R-:W-:Y:S05]  /*4410*/  @!P3 BRA `(.L_x_1052) ;  /* 0x000000cc0094b947 */ /* 0x002fea0003800000 */
.L_x_1051:
[----:B------:R-:W-:Y:S01]  /*4420*/  R2UR UR56, R20 ;  /* 0x00000000143872ca */ /* 0x000fe200000e0000 */
[----:B------:R-:W-:Y:S01]  /*4430*/  UIMAD UR5, UR36, 0x300, UR60 ;  /* 0x00000300240578a4 */ /* 0x000fe2000f8e023c */
[----:B------:R-:W-:Y:S01]  /*4440*/  R2UR UR57, R21 ;  /* 0x00000000153972ca */ /* 0x000fe200000e0000 */
[----:B-1----:R-:W-:Y:S01]  /*4450*/  WARPGROUP.ARRIVE ;  /* 0x00000000000079c5 */ /* 0x002fe20000000000 */
[----:B------:R-:W-:-:S04]  /*4460*/  UMOV UR59, 0x40000040 ;  /* 0x40000040003b7882 */ /* 0x000fc80000000000 */
[----:B------:R-:W-:-:S07]  /*4470*/  UMOV UR58, UR5 ;  /* 0x00000005003a7c82 */ /* 0x000fce0008000000 */
[----:B------:R-:W-:Y:S01]  /*4480*/  HGMMA.64x96x16.F32.BF16 R152, gdesc[UR56], RZ, !UPT, gsb0 ;  /* 0x01600000389879f0 */ /* 0x000fe2000c0018ff */
[----:B------:R-:W-:Y:S01]  /*4490*/  R2UR UR56, R18 ;  /* 0x00000000123872ca */ /* 0x000fe200000e0000 */
[----:B------:R-:W-:Y:S01]  /*44a0*/  UIADD3 UR58, UR5, 0x2, URZ ;  /* 0x00000002053a7890 */ /* 0x000fe2000fffe03f */
[----:B------:R-:W-:Y:S01]  /*44b0*/  R2UR UR57, R19 ;  /* 0x00000000133972ca */ /* 0x000fe200000e0000 */
[----:B------:R-:W-:Y:S01]  /*44c0*/  UMOV UR59, 0x40000040 ;  /* 0x40000040003b7882 */ /* 0x000fe20000000000 */
[----:B------:R-:W-:Y:S02]  /*44d0*/  WARPGROUP.DEPBAR.LE gsb0, 0x0 ;  /* 0x00008000000079c5 */ /* 0x000fe40000010000 */
[----:B------:R-:W-:-:S09]  /*44e0*/  WARPGROUP.ARRIVE ;  /* 0x00000000000079c5 */ /* 0x000fd20000000000 */
[----:B------:R-:W-:Y:S01]  /*44f0*/  HGMMA.64x96x16.F32.BF16 R152, gdesc[UR56], R152, gsb0 ;  /* 0x01600000389879f0 */ /* 0x000fe20008001898 */
        /* <DEDUP_REMOVED lines=13> */
[----:B------:R-:W-:Y:S03]  /*45d0*/  HGMMA.64x96x16.F32.BF16 R152, gdesc[UR56], R152, gsb0 ;  /* 0x01600000389879f0 */ /* 0x000fe60008001898 */
[----:B------:R-:W-:Y:S02]  /*45e0*/  WARPGROUP.DEPBAR.LE gsb0, 0x0 ;  /* 0x00008000000079c5 */ /* 0x000fe40000010000 */
[----:B------:R-:W-:Y:S05]  /*45f0*/  @!P0 BRA `(.L_x_1053) ;  /* 0x0000000000048947 */ /* 0x000fea0003800000 */
[----:B------:R-:W-:Y:S01]  /*4600*/  BPT.TRAP 0x1 ;  /* 0x000000040000795c */ /* 0x000fe20000300000 */
.L_x_1053:
[----:B------:R1:W2:Y:S01]  /*4610*/  SYNCS.PHASECHK.TRANS64.TRYWAIT P3, [UR4+0x32450], R208 ;  /* 0x032450d0ff0075a7 */ /* 0x0002a20008060144 */
[----:B------:R-:W-:Y:S05]  /*4620*/  @!P0 BRA `(.L_x_1054) ;  /* 0x0000000000048947 */ /* 0x000fea0003800000 */
[----:B------:R-:W-:Y:S01]  /*4630*/  BPT.TRAP 0x1 ;  /* 0x000000040000795c */ /* 0x000fe20000300000 */
.L_x_1054:
[----:B--2---:R-:W-:Y:S05]  /*4640*/  @P3 BRA `(.L_x_1055) ;  /* 0x0000000000083947 */ /* 0x004fea0003800000 */
[----:B------:R-:W2:Y:S02]  /*4650*/  SYNCS.PHASECHK.TRANS64.TRYWAIT P3, [UR4+0x32450], R208 ;  /* 0x032450d0ff0075a7 */ /* 0x000ea40008060144 */
[----:B--2---:R-:W-:Y:S05]  /*4660*/  @!P3 BRA `(.L_x_1056) ;  /* 0x000000cc0018b947 */ /* 0x004fea0003800000 */
.L_x_1055:
[----:B------:R-:W-:Y:S01]  /*4670*/  R2UR UR56, R4 ;  /* 0x00000000043872ca */ /* 0x000fe200000e0000 */
[----:B------:R-:W-:Y:S01]  /*4680*/  UIMAD UR5, UR36, 0xc00, UR7 ;  /* 0x00000c00240578a4 */ /* 0x000fe2000f8e0207 */
[----:B------:R-:W-:Y:S01]  /*4690*/  R2UR UR57, R5 ;  /* 0x00000000053972ca */ /* 0x000fe200000e0000 */
[----:B------:R-:W-:Y:S01]  /*46a0*/  WARPGROUP.ARRIVE ;  /* 0x00000000000079c5 */ /* 0x000fe20000000000 */
[----:B------:R-:W-:Y:S01]  /*46b0*/  UMOV UR59, 0x40000040 ;  /* 0x40000040003b7882 */ /* 0x000fe20000000000 */
[----:B------:R-:W-:-:S04]  /*46c0*/  UIADD3 UR10, UR5, 0x300, URZ ;  /* 0x00000300050a7890 */ /* 0x000fc8000fffe03f */
[----:B------:R-:W3:Y:S01]  /*46d0*/  S2R R215, SR_TID.X ;  /* 0x0000000000d77919 */ /* 0x000ee20000002100 */
[----:B------:R-:W-:Y:S01]  /*46e0*/  UMOV UR11, 0x40000040 ;  /* 0x40000040000b7882 */ /* 0x000fe20000000000 */
[----:B------:R-:W-:Y:S01]  /*46f0*/  UMOV UR58, UR5 ;  /* 0x00000005003a7c82 */ /* 0x000fe20008000000 */
[----:B------:R-:W-:Y:S01]  /*4700*/  UIADD3 UR14, UR5, 0x302, URZ ;  /* 0x00000302050e7890 */ /* 0x000fe2000fffe03f */
[----:B------:R-:W-:Y:S01]  /*4710*/  UMOV UR15, 0x40000040 ;  /* 0x40000040000f7882 */ /* 0x000fe20000000000 */
[----:B------:R-:W-:Y:S01]  /*4720*/  UIADD3 UR18, UR5, 0x304, URZ ;  /* 0x0000030405127890 */ /* 0x000fe2000fffe03f */
[----:B------:R-:W-:Y:S01]  /*4730*/  UMOV UR19, 0x40000040 ;  /* 0x4000004000137882 */ /* 0x000fe20000000000 */
[----:B------:R-:W-:Y:S01]  /*4740*/  HGMMA.64x96x16.F32.BF16 R152, gdesc[UR56], R152, gsb0 ;  /* 0x01600000389879f0 */ /* 0x000fe20008001898 */
[----:B------:R-:W-:Y:S01]  /*4750*/  R2UR UR56, R6 ;  /* 0x00000000063872ca */ /* 0x000fe200000e0000 */
[----:B------:R-:W-:Y:S01]  /*4760*/  UIADD3 UR58, UR5, 0x2, URZ ;  /* 0x00000002053a7890 */ /* 0x000fe2000fffe03f */
[----:B------:R-:W-:Y:S01]  /*4770*/  R2UR UR57, R7 ;  /* 0x00000000073972ca */ /* 0x000fe200000e0000 */
[----:B------:R-:W-:Y:S01]  /*4780*/  UMOV UR59, 0x40000040 ;  /* 0x40000040003b7882 */ /* 0x000fe20000000000 */
[----:B------:R-:W-:Y:S01]  /*4790*/  UIADD3 UR22, UR5, 0x306, URZ ;  /* 0x0000030605167890 */ /* 0x000fe2000fffe03f */
        /* <DEDUP_REMOVED lines=12> */
[----:B---3--:R-:W-:Y:S01]  /*4860*/  SHF.R.U32.HI R217, RZ, 0x7, R215 ;  /* 0x00000007ffd97819 */ /* 0x008fe200000116d7 */
[----:B------:R-:W-:Y:S01]  /*4870*/  UMOV UR51, 0x40000040 ;  /* 0x4000004000337882 */ /* 0x000fe20000000000 */
[----:B------:R-:W-:Y:S01]  /*4880*/  UIADD3 UR54, UR5, 0x904, URZ ;  /* 0x0000090405367890 */ /* 0x000fe2000fffe03f */
[----:B------:R-:W-:Y:S01]  /*4890*/  UMOV UR55, 0x40000040 ;  /* 0x4000004000377882 */ /* 0x000fe20000000000 */
[----:B------:R-:W-:-:S02]  /*48a0*/  WARPGROUP.DEPBAR.LE gsb0, 0x0 ;  /* 0x00008000000079c5 */ /* 0x000fc40000010000 */
[----:B------:R-:W-:-:S06]  /*48b0*/  WARPGROUP.ARRIVE ;  /* 0x00000000000079c5 */ /* 0x000fcc0000000000 */
        /* <DEDUP_REMOVED lines=19> */
[----:B------:R-:W-:Y:S01]  /*49f0*/  ULDC UR5, c[0x0][0xad0] ;  /* 0x0002b40000057ab9 */ /* 0x000fe20000000800 */
        /* <DEDUP_REMOVED lines=47> */
[----:B012---:R-:W-:Y:S01]  /*4cf0*/  FMUL.FTZ R208, R165, UR5 ;  /* 0x00000005a5d07c20 */ /* 0x007fe20008410000 */
        /* <DEDUP_REMOVED lines=13> */
[----:B---3--:R-:W-:Y:S01]  /*4dd0*/  FMNMX.FTZ R186, R152, R206, !PT ;  /* 0x000000ce98ba7209 */ /* 0x008fe20007810000 */
        /* <DEDUP_REMOVED lines=26> */
[----:B------:R-:W-:-:S04]  /*4f80*/  FMUL.FTZ R199, R199, UR5 ;  /* 0x00000005c7c77c20 */ /* 0x000fc80008410000 */
        /* <DEDUP_REMOVED lines=20> */
[----:B0-----:R-:W-:Y:S01]  /*50d0*/  FMNMX.FTZ R212, R166, R189, !PT ;  /* 0x000000bda6d47209 */ /* 0x001fe20007810000 */
[----:B------:R-:W-:-:S06]  /*50e0*/  FMUL.FTZ R189, R193, UR5 ;  /* 0x00000005c1bd7c20 */ /* 0x000fcc0008410000 */
        /* <DEDUP_REMOVED lines=31> */
[----:B0-----:R-:W-:Y:S01]  /*52e0*/  FMNMX.FTZ R187, R175, R194, !PT ;  /* 0x000000c2afbb7209 */ /* 0x001fe20007810000 */
[----:B------:R-:W-:Y:S01]  /*52f0*/  FMUL.FTZ R194, R197, UR5 ;  /* 0x00000005c5c27c20 */ /* 0x000fe20008410000 */
[----:B------:R-:W-:-:S05]  /*5300*/  FMUL.FTZ R197, R198, UR5 ;  /* 0x00000005c6c57c20 */ /* 0x000fca0008410000 */
        /* <DEDUP_REMOVED lines=13> */
[----:B------:R-:W-:-:S05]  /*53e0*/  ULDC UR5, c[0x0][0xa80] ;  /* 0x0002a00000057ab9 */ /* 0x000fca0000000800 */
        /* <DEDUP_REMOVED lines=21> */
[----:B--2---:R-:W-:Y:S02]  /*5540*/  FMNMX.FTZ R198, R197, R198, !PT ;  /* 0x000000c6c5c67209 */ /* 0x004fe40007810000 */
[----:B0-----:R-:W-:-:S05]  /*5550*/  FMNMX.FTZ R195, R194, R193, !PT ;  /* 0x000000c1c2c37209 */ /* 0x001fca0007810000 */
[----:B------:R-:W0:Y:S01]  /*5560*/  SHFL.BFLY PT, R212, R195, 0x2, 0x1f ;  /* 0x0c401f00c3d47f89 */ /* 0x000e2200000e0000 */
[----:B-1----:R-:W-:-:S05]  /*5570*/  FMNMX.FTZ R198, R199, R198, !PT ;  /* 0x000000c6c7c67209 */ /* 0x002fca0007810000 */
[----:B------:R-:W1:Y:S01]  /*5580*/  SHFL.BFLY PT, R193, R198, 0x2, 0x1f ;  /* 0x0c401f00c6c17f89 */ /* 0x000e6200000e0000 */
[----:B0-----:R-:W-:-:S05]  /*5590*/  FMNMX.FTZ R212, R195, R212, !PT ;  /* 0x000000d4c3d47209 */ /* 0x001fca0007810000 */
[----:B------:R-:W0:Y:S01]  /*55a0*/  SHFL.BFLY PT, R187, R212, 0x1, 0x1f ;  /* 0x0c201f00d4bb7f89 */ /* 0x000e2200000e0000 */
[----:B-1----:R-:W-:-:S05]  /*55b0*/  FMNMX.FTZ R193, R198, R193, !PT ;  /* 0x000000c1c6c17209 */ /* 0x002fca0007810000 */
[----:B------:R-:W1:Y:S01]  /*55c0*/  SHFL.BFLY PT, R214, R193, 0x1, 0x1f ;  /* 0x0c201f00c1d67f89 */ /* 0x000e6200000e0000 */
[----:B0-----:R-:W-:-:S05]  /*55d0*/  FMNMX.FTZ R187, R212, R187, !PT ;  /* 0x000000bbd4bb7209 */ /* 0x001fca0007810000 */
[C---:B------:R-:W-:Y:S01]  /*55e0*/  FADD.FTZ R195, -R187.reuse, R206 ;  /* 0x000000cebbc37221 */ /* 0x040fe20000010100 */
[----:B------:R-:W-:Y:S01]  /*55f0*/  FMUL.FTZ R206, R187, UR5 ;  /* 0x00000005bbce7c20 */ /* 0x000fe20008410000 */
[----:B-1----:R-:W-:Y:S02]  /*5600*/  FMNMX.FTZ R193, R193, R214, !PT ;  /* 0x000000d6c1c17209 */ /* 0x002fe40007810000 */
[----:B------:R-:W-:Y:S01]  /*5610*/  FMUL.FTZ R195, R195, UR5 ;  /* 0x00000005c3c37c20 */ /* 0x000fe20008410000 */
[--C-:B------:R-:W-:Y:S01]  /*5620*/  FFMA.FTZ R198, R156, UR5, -R206.reuse ;  /* 0x000000059cc67c23 */ /* 0x100fe200080108ce */
[--C-:B------:R-:W-:Y:S01]  /*5630*/  FFMA.FTZ R212, R157, UR5, -R206.reuse ;  /* 0x000000059dd47c23 */ /* 0x100fe200080108ce */
[----:B------:R-:W-:Y:S02]  /*5640*/  VIADD R157, R217, 0x8 ;  /* 0x00000008d99d7836 */ /* 0x000fe40000000000 */
[C---:B------:R-:W-:Y:S01]  /*5650*/  FMUL.FTZ R216, R193.reuse, UR5 ;  /* 0x00000005c1d87c20 */ /* 0x040fe20008410000 */
[----:B------:R-:W-:Y:S01]  /*5660*/  FADD.FTZ R156, -R193, R207 ;  /* 0x000000cfc19c7221 */ /* 0x000fe20000010100 */
[--C-:B------:R-:W-:Y:S01]  /*5670*/  FFMA.FTZ R152, R152, UR5, -R206.reuse ;  /* 0x0000000598987c23 */ /* 0x100fe200080108ce */
[----:B------:R-:W-:Y:S01]  /*5680*/  FFMA.FTZ R153, R153, UR5, -R206 ;  /* 0x0000000599997c23 */ /* 0x000fe200080108ce */
[----:B------:R-:W-:Y:S01]  /*5690*/  FFMA.FTZ R214, R155, UR5, -R216 ;  /* 0x000000059bd67c23 */ /* 0x000fe200080108d8 */
[----:B------:R-:W-:-:S02]  /*56a0*/  IMAD.U32 R155, RZ, RZ, UR4 ;  /* 0x00000004ff9b7e24 */ /* 0x000fc4000f8e00ff */
[----:B------:R-:W-:Y:S01]  /*56b0*/  FMUL.FTZ R207, R156, UR5 ;  /* 0x000000059ccf7c20 */ /* 0x000fe20008410000 */
[--C-:B------:R-:W-:Y:S01]  /*56c0*/  FFMA.FTZ R213, R154, UR5, -R216.reuse ;  /* 0x000000059ad57c23 */ /* 0x100fe200080108d8 */
[----:B------:R-:W-:Y:S01]  /*56d0*/  IADD3 R154, -R217, 0xb, RZ ;  /* 0x0000000bd99a7810 */ /* 0x000fe20007ffe1ff */
[----:B------:R-:W-:Y:S02]  /*56e0*/  @!P1 VIADD R156, R155, 0x32440 ;  /* 0x000324409b9c9836 */ /* 0x000fe40000000000 */
[--C-:B------:R-:W-:Y:S01]  /*56f0*/  FFMA.FTZ R215, R158, UR5, -R216.reuse ;  /* 0x000000059ed77c23 */ /* 0x100fe200080108d8 */
[----:B------:R-:W-:Y:S01]  /*5700*/  FFMA.FTZ R217, R159, UR5, -R216 ;  /* 0x000000059fd97c23 */ /* 0x000fe200080108d8 */
[----:B------:R-:W0:Y:S01]  /*5710*/  MUFU.EX2 R195, R195 ;  /* 0x000000c300c37308 */ /* 0x000e220000000800 */
[----:B------:R-:W-:Y:S01]  /*5720*/  UIMAD UR4, UR36, 0xc00, UR6 ;  /* 0x00000c00240478a4 */ /* 0x000fe2000f8e0206 */
[----:B------:R-:W-:Y:S01]  /*5730*/  @!P1 PRMT R156, RZ, 0x654, R156 ;  /* 0x00000654ff9c9816 */ /* 0x000fe2000000009c */
[----:B------:R1:W-:Y:S06]  /*5740*/  BAR.ARV R154, 0x100 ;  /* 0x0004009a0000751d */ /* 0x0003ec0000002000 */
[----:B------:R2:W-:Y:S01]  /*5750*/  @!P1 SYNCS.ARRIVE.TRANS64.RED.A1T0 RZ, [R156+URZ], RZ ;  /* 0x000000ff9cff99a7 */ /* 0x0005e2000810043f */
[----:B------:R-:W3:Y:S01]  /*5760*/  MUFU.EX2 R207, R207 ;  /* 0x000000cf00cf7308 */ /* 0x000ee20000000800 */
[----:B------:R-:W-:Y:S01]  /*5770*/  UMOV UR10, UR4 ;  /* 0x00000004000a7c82 */ /* 0x000fe20008000000 */
[--C-:B------:R-:W-:Y:S01]  /*5780*/  FFMA.FTZ R160, R160, UR5, -R206.reuse ;  /* 0x00000005a0a07c23 */ /* 0x100fe200080108ce */
[--C-:B------:R-:W-:Y:S01]  /*5790*/  FFMA.FTZ R161, R161, UR5, -R206.reuse ;  /* 0x00000005a1a17c23 */ /* 0x100fe200080108ce */
[--C-:B------:R-:W-:Y:S01]  /*57a0*/  FFMA.FTZ R164, R164, UR5, -R206.reuse ;  /* 0x00000005a4a47c23 */ /* 0x100fe200080108ce */
[----:B------:R-:W-:Y:S01]  /*57b0*/  FFMA.FTZ R208, R208, UR5, -R206 ;  /* 0x00000005d0d07c23 */ /* 0x000fe200080108ce */
[--C-:B------:R-:W-:Y:S01]  /*57c0*/  FFMA.FTZ R162, R162, UR5, -R216.reuse ;  /* 0x00000005a2a27c23 */ /* 0x100fe200080108d8 */
[-C--:B0-----:R-:W-:Y:S01]  /*57d0*/  FMUL.FTZ R24, R24, R195.reuse ;  /* 0x000000c318187220 */ /* 0x081fe20000410000 */
        /* <DEDUP_REMOVED lines=139> */
[--C-:B------:R-:W-:Y:S01]  /*6090*/  FFMA.FTZ R209, R209, UR5, -R216.reuse ;  /* 0x00000005d1d17c23 */ /* 0x100fe200080108d8 */
[----:B----4-:R-:W-:Y:S01]  /*60a0*/  F2FP.BF16.F32.PACK_AB R157, R214, R213 ;  /* 0x000000d5d69d723e */ /* 0x010fe200000010ff */
[----:B------:R-:W-:Y:S01]  /*60b0*/  FFMA.FTZ R210, R210, UR5, -R216 ;  /* 0x00000005d2d27c23 */ /* 0x000fe200080108d8 */
[----:B-----5:R-:W-:Y:S01]  /*60c0*/  F2FP.BF16.F32.PACK_AB R159, R217, R215 ;  /* 0x000000d7d99f723e */ /* 0x020fe200000010ff */
[----:B------:R-:W-:Y:S01]  /*60d0*/  MUFU.EX2 R160, R160 ;  /* 0x000000a000a07308 */ /* 0x000fe20000000800 */
[--C-:B------:R-:W-:Y:S01]  /*60e0*/  FFMA.FTZ R165, R165, UR5, -R206.reuse ;  /* 0x00000005a5a57c23 */ /* 0x100fe200080108ce */
[--C-:B------:R-:W-:Y:S01]  /*60f0*/  FFMA.FTZ R166, R166, UR5, -R206.reuse ;  /* 0x00000005a6a67c23 */ /* 0x100fe200080108ce */
[----:B------:R-:W-:Y:S01]  /*6100*/  WARPGROUP.ARRIVE ;  /* 0x00000000000079c5 */ /* 0x000fe20000000000 */
[--C-:B------:R-:W-:Y:S01]  /*6110*/  FFMA.FTZ R169, R169, UR5, -R206.reuse ;  /* 0x00000005a9a97c23 */ /* 0x100fe200080108ce */
[----:B------:R-:W-:Y:S01]  /*6120*/  FFMA.FTZ R171, R171, UR5, -R206 ;  /* 0x00000005abab7c23 */ /* 0x000fe200080108ce */
[--C-:B------:R-:W-:Y:S01]  /*6130*/  FFMA.FTZ R167, R167, UR5, -R216.reuse ;  /* 0x00000005a7a77c23 */ /* 0x100fe200080108d8 */
[--C-:B------:R-:W-:Y:S01]  /*6140*/  FFMA.FTZ R168, R168, UR5, -R216.reuse ;  /* 0x00000005a8a87c23 */ /* 0x100fe200080108d8 */
[----:B------:R-:W0:Y:S01]  /*6150*/  MUFU.EX2 R161, R161 ;  /* 0x000000a100a17308 */ /* 0x000e220000000800 */
[----:B------:R-:W-:Y:S01]  /*6160*/  HGMMA.64x256x16.F32.BF16 R24, R156, gdesc[UR8].tnspB, R24, gsb0 ;  /* 0x43e000089c187df0 */ /* 0x000fe20008001818 */
[----:B------:R-:W-:Y:S01]  /*6170*/  UIADD3 UR10, UR4, 0x80, URZ ;  /* 0x00000080040a7890 */ /* 0x000fe2000fffe03f */
[--C-:B------:R-:W-:Y:S01]  /*6180*/  FFMA.FTZ R173, R173, UR5, -R216.reuse ;  /* 0x00000005adad7c23 */ /* 0x100fe200080108d8 */
[----:B------:R-:W-:Y:S01]  /*6190*/  UMOV UR11, 0x40000040 ;  /* 0x40000040000b7882 */ /* 0x000fe20000000000 */
[----:B------:R-:W-:Y:S01]  /*61a0*/  FFMA.FTZ R175, R175, UR5, -R216 ;  /* 0x00000005afaf7c23 */ /* 0x000fe200080108d8 */
[--C-:B------:R-:W-:Y:S01]  /*61b0*/  FFMA.FTZ R170, R170, UR5, -R206.reuse ;  /* 0x00000005aaaa7c23 */ /* 0x100fe200080108ce */
[--C-:B------:R-:W-:Y:S01]  /*61c0*/  FFMA.FTZ R172, R172, UR5, -R206.reuse ;  /* 0x00000005acac7c23 */ /* 0x100fe200080108ce */
[----:B------:R-:W-:Y:S01]  /*61d0*/  MUFU.EX2 R164, R164 ;  /* 0x000000a400a47308 */ /* 0x000fe20000000800 */
[--C-:B------:R-:W-:Y:S01]  /*61e0*/  FFMA.FTZ R177, R177, UR5, -R206.reuse ;  /* 0x00000005b1b17c23 */ /* 0x100fe200080108ce */
[----:B------:R-:W-:Y:S01]  /*61f0*/  FFMA.FTZ R179, R179, UR5, -R206 ;  /* 0x00000005b3b37c23 */ /* 0x000fe200080108ce */
[--C-:B------:R-:W-:Y:S01]  /*6200*/  FFMA.FTZ R174, R174, UR5, -R216.reuse ;  /* 0x00000005aeae7c23 */ /* 0x100fe200080108d8 */
[--C-:B------:R-:W-:Y:S01]  /*6210*/  FFMA.FTZ R176, R176, UR5, -R216.reuse ;  /* 0x00000005b0b07c23 */ /* 0x100fe200080108d8 */
[--C-:B------:R-:W-:Y:S01]  /*6220*/  FFMA.FTZ R181, R181, UR5, -R216.reuse ;  /* 0x00000005b5b57c23 */ /* 0x100fe200080108d8 */
[----:B------:R-:W-:Y:S01]  /*6230*/  FFMA.FTZ R183, R183, UR5, -R216 ;  /* 0x00000005b7b77c23 */ /* 0x000fe200080108d8 */
[--C-:B------:R-:W-:Y:S01]  /*6240*/  FFMA.FTZ R178, R178, UR5, -R206.reuse ;  /* 0x00000005b2b27c23 */ /* 0x100fe200080108ce */
[----:B------:R-:W2:Y:S01]  /*6250*/  MUFU.EX2 R208, R208 ;  /* 0x000000d000d07308 */ /* 0x000ea20000000800 */
[--C-:B------:R-:W-:Y:S01]  /*6260*/  FFMA.FTZ R180, R180, UR5, -R206.reuse ;  /* 0x00000005b4b47c23 */ /* 0x100fe200080108ce */
[--C-:B------:R-:W-:Y:S01]  /*6270*/  FFMA.FTZ R185, R185, UR5, -R206.reuse ;  /* 0x00000005b9b97c23 */ /* 0x100fe200080108ce */
[----:B------:R-:W-:Y:S01]  /*6280*/  FFMA.FTZ R188, R188, UR5, -R206 ;  /* 0x00000005bcbc7c23 */ /* 0x000fe200080108ce */
[--C-:B------:R-:W-:Y:S01]  /*6290*/  FFMA.FTZ R182, R182, UR5, -R216.reuse ;  /* 0x00000005b6b67c23 */ /* 0x100fe200080108d8 */
[--C-:B------:R-:W-:Y:S01]  /*62a0*/  FFMA.FTZ R184, R184, UR5, -R216.reuse ;  /* 0x00000005b8b87c23 */ /* 0x100fe200080108d8 */
[--C-:B------:R-:W-:Y:S01]  /*62b0*/  FFMA.FTZ R190, R190, UR5, -R216.reuse ;  /* 0x00000005bebe7c23 */ /* 0x100fe200080108d8 */
[----:B------:R-:W-:Y:S01]  /*62c0*/  FFMA.FTZ R211, R211, UR5, -R216 ;  /* 0x00000005d3d37c23 */ /* 0x000fe200080108d8 */
[----:B------:R-:W-:Y:S01]  /*62d0*/  MUFU.EX2 R162, R162 ;  /* 0x000000a200a27308 */ /* 0x000fe20000000800 */
[----:B------:R-:W-:Y:S01]  /*62e0*/  FFMA.FTZ R233, R194, UR5, -R206 ;  /* 0x00000005c2e97c23 */ /* 0x000fe200080108ce */
[--C-:B------:R-:W-:Y:S01]  /*62f0*/  FFMA.FTZ R194, R196, UR5, -R216.reuse ;  /* 0x00000005c4c27c23 */ /* 0x100fe200080108d8 */
[----:B------:R-:W-:Y:S01]  /*6300*/  FFMA.FTZ R196, R197, UR5, -R216 ;  /* 0x00000005c5c47c23 */ /* 0x000fe200080108d8 */
[--C-:B------:R-:W-:Y:S01]  /*6310*/  FFMA.FTZ R186, R186, UR5, -R206.reuse ;  /* 0x00000005baba7c23 */ /* 0x100fe200080108ce */
[--C-:B------:R-:W-:Y:S01]  /*6320*/  FFMA.FTZ R189, R189, UR5, -R206.reuse ;  /* 0x00000005bdbd7c23 */ /* 0x100fe200080108ce */
[----:B------:R-:W-:Y:S01]  /*6330*/  FFMA.FTZ R192, R192, UR5, -R206 ;  /* 0x00000005c0c07c23 */ /* 0x000fe200080108ce */
[--C-:B------:R-:W-:Y:S01]  /*6340*/  FFMA.FTZ R191, R191, UR5, -R216.reuse ;  /* 0x00000005bfbf7c23 */ /* 0x100fe200080108d8 */
[----:B------:R-:W3:Y:S01]  /*6350*/  MUFU.EX2 R163, R163 ;  /* 0x000000a300a37308 */ /* 0x000ee20000000800 */
[----:B------:R-:W-:Y:S01]  /*6360*/  FFMA.FTZ R197, R199, UR5, -R216 ;  /* 0x00000005c7c57c23 */ /* 0x000fe200080108d8 */
[----:B------:R-:W-:Y:S01]  /*6370*/  FFMA.FTZ R0, R195, R0, R152 ;  /* 0x00000000c3007223 */ /* 0x000fe20000010098 */
[----:B------:R-:W-:Y:S01]  /*6380*/  FFMA.FTZ R3, R207, R3, R213 ;  /* 0x00000003cf037223 */ /* 0x000fe200000100d5 */
[----:B------:R-:W-:-:S02]  /*6390*/  @!P1 VIADD R155, R155, 0x32460 ;  /* 0x000324609b9b9836 */ /* 0x000fc40000000000 */
[----:B------:R-:W-:Y:S01]  /*63a0*/  FADD.FTZ R153, R153, R0 ;  /* 0x0000000099997221 */ /* 0x000fe20000010000 */
[----:B------:R-:W-:Y:S01]  /*63b0*/  FADD.FTZ R214, R214, R3 ;  /* 0x00000003d6d67221 */ /* 0x000fe20000010000 */
[----:B------:R-:W-:Y:S01]  /*63c0*/  MUFU.EX2 R209, R209 ;  /* 0x000000d100d17308 */ /* 0x000fe20000000800 */
[----:B------:R-:W-:Y:S01]  /*63d0*/  @!P1 PRMT R155, RZ, 0x654, R155 ;  /* 0x00000654ff9b9816 */ /* 0x000fe2000000009b */
[----:B------:R-:W-:Y:S01]  /*63e0*/  FADD.FTZ R153, R198, R153 ;  /* 0x00000099c6997221 */ /* 0x000fe20000010000 */
[----:B------:R-:W-:Y:S01]  /*63f0*/  FADD.FTZ R214, R215, R214 ;  /* 0x000000d6d7d67221 */ /* 0x000fe20000010000 */
[----:B------:R-:W-:Y:S02]  /*6400*/  IMAD.MOV.U32 R207, RZ, RZ, R193 ;  /* 0x000000ffffcf7224 */ /* 0x000fe400078e00c1 */
[----:B------:R-:W-:Y:S01]  /*6410*/  FADD.FTZ R153, R212, R153 ;  /* 0x00000099d4997221 */ /* 0x000fe20000010000 */
[----:B------:R-:W-:Y:S01]  /*6420*/  FADD.FTZ R217, R217, R214 ;  /* 0x000000d6d9d97221 */ /* 0x000fe20000010000 */
[----:B------:R-:W4:Y:S01]  /*6430*/  MUFU.EX2 R210, R210 ;  /* 0x000000d200d27308 */ /* 0x000f220000000800 */
[----:B------:R-:W-:-:S07]  /*6440*/  IMAD.MOV.U32 R206, RZ, RZ, R187 ;  /* 0x000000ffffce7224 */ /* 0x000fce00078e00bb */
[----:B------:R-:W-:Y:S08]  /*6450*/  MUFU.EX2 R165, R165 ;  /* 0x000000a500a57308 */ /* 0x000ff00000000800 */
[----:B------:R-:W5:Y:S08]  /*6460*/  MUFU.EX2 R166, R166 ;  /* 0x000000a600a67308 */ /* 0x000f700000000800 */
[----:B------:R-:W-:Y:S08]  /*6470*/  MUFU.EX2 R169, R169 ;  /* 0x000000a900a97308 */ /* 0x000ff00000000800 */
[----:B------:R-:W1:Y:S08]  /*6480*/  MUFU.EX2 R171, R171 ;  /* 0x000000ab00ab7308 */ /* 0x000e700000000800 */
[----:B------:R-:W-:Y:S08]  /*6490*/  MUFU.EX2 R167, R167 ;  /* 0x000000a700a77308 */ /* 0x000ff00000000800 */
[----:B------:R-:W1:Y:S08]  /*64a0*/  MUFU.EX2 R168, R168 ;  /* 0x000000a800a87308 */ /* 0x000e700000000800 */
        /* <DEDUP_REMOVED lines=20> */
[----:B------:R-:W-:Y:S01]  /*65f0*/  MUFU.EX2 R192, R192 ;  /* 0x000000c000c07308 */ /* 0x000fe20000000800 */
[----:B------:R-:W-:-:S02]  /*6600*/  WARPGROUP.DEPBAR.LE gsb0, 0x0 ;  /* 0x00008000000079c5 */ /* 0x000fc40000010000 */
[----:B0-----:R-:W-:-:S05]  /*6610*/  F2FP.BF16.F32.PACK_AB R156, R161, R160 ;  /* 0x000000a0a19c723e */ /* 0x001fca00000010ff */
[----:B------:R-:W0:Y:S01]  /*6620*/  MUFU.EX2 R233, R233 ;  /* 0x000000e900e97308 */ /* 0x000e220000000800 */
[----:B--2---:R-:W-:Y:S01]  /*6630*/  F2FP.BF16.F32.PACK_AB R158, R208, R164 ;  /* 0x000000a4d09e723e */ /* 0x004fe200000010ff */
[----:B------:R-:W-:Y:S01]  /*6640*/  FADD.FTZ R160, R160, R153 ;  /* 0x00000099a0a07221 */ /* 0x000fe20000010000 */
[----:B---3--:R-:W-:Y:S01]  /*6650*/  F2FP.BF16.F32.PACK_AB R157, R163, R162 ;  /* 0x000000a2a39d723e */ /* 0x008fe200000010ff */
[----:B------:R-:W-:Y:S01]  /*6660*/  FADD.FTZ R162, R162, R217 ;  /* 0x000000d9a2a27221 */ /* 0x000fe20000010000 */
[----:B----4-:R-:W-:Y:S01]  /*6670*/  F2FP.BF16.F32.PACK_AB R159, R210, R209 ;  /* 0x000000d1d29f723e */ /* 0x010fe200000010ff */
[----:B------:R-:W-:Y:S02]  /*6680*/  FADD.FTZ R161, R161, R160 ;  /* 0x000000a0a1a17221 */ /* 0x000fe40000010000 */
[----:B------:R-:W-:Y:S01]  /*6690*/  MUFU.EX2 R191, R191 ;  /* 0x000000bf00bf7308 */ /* 0x000fe20000000800 */
[----:B------:R-:W-:Y:S01]  /*66a0*/  WARPGROUP.ARRIVE ;  /* 0x00000000000079c5 */ /* 0x000fe20000000000 */
[----:B------:R-:W-:Y:S01]  /*66b0*/  FADD.FTZ R162, R163, R162 ;  /* 0x000000a2a3a27221 */ /* 0x000fe20000010000 */
[----:B------:R-:W-:-:S03]  /*66c0*/  FADD.FTZ R161, R164, R161 ;  /* 0x000000a1a4a17221 */ /* 0x000fc60000010000 */
[----:B------:R-:W-:Y:S01]  /*66d0*/  FADD.FTZ R209, R209, R162 ;  /* 0x000000a2d1d17221 */ /* 0x000fe20000010000 */
[----:B------:R-:W-:Y:S01]  /*66e0*/  HGMMA.64x256x16.F32.BF16 R24, R156, gdesc[UR8].tnspB, R24, gsb0 ;  /* 0x43e000089c187df0 */ /* 0x000fe20008001818 */
[----:B------:R-:W-:Y:S01]  /*66f0*/  UIADD3 UR10, UR4, 0x100, URZ ;  /* 0x00000100040a7890 */ /* 0x000fe2000fffe03f */
[----:B------:R-:W2:Y:S01]  /*6700*/  MUFU.EX2 R194, R194 ;  /* 0x000000c200c27308 */ /* 0x000ea20000000800 */
[----:B------:R-:W-:Y:S01]  /*6710*/  UMOV UR11, 0x40000040 ;  /* 0x40000040000b7882 */ /* 0x000fe20000000000 */
[----:B------:R-:W-:Y:S01]  /*6720*/  FADD.FTZ R208, R208, R161 ;  /* 0x000000a1d0d07221 */ /* 0x000fe20000010000 */
[----:B------:R-:W-:-:S05]  /*6730*/  FADD.FTZ R210, R210, R209 ;  /* 0x000000d1d2d27221 */ /* 0x000fca0000010000 */
[----:B------:R-:W-:Y:S08]  /*6740*/  MUFU.EX2 R196, R196 ;  /* 0x000000c400c47308 */ /* 0x000ff00000000800 */
[----:B------:R-:W3:Y:S01]  /*6750*/  MUFU.EX2 R197, R197 ;  /* 0x000000c500c57308 */ /* 0x000ee20000000800 */
[----:B------:R-:W-:Y:S02]  /*6760*/  WARPGROUP.DEPBAR.LE gsb0, 0x0 ;  /* 0x00008000000079c5 */ /* 0x000fe40000010000 */
[----:B-----5:R-:W-:Y:S01]  /*6770*/  F2FP.BF16.F32.PACK_AB R156, R166, R165 ;  /* 0x000000a5a69c723e */ /* 0x020fe200000010ff */
[----:B------:R-:W-:Y:S01]  /*6780*/  FADD.FTZ R165, R165, R208 ;  /* 0x000000d0a5a57221 */ /* 0x000fe20000010000 */
[----:B-1----:R-:W-:-:S02]  /*6790*/  F2FP.BF16.F32.PACK_AB R158, R171, R169 ;  /* 0x000000a9ab9e723e */ /* 0x002fc400000010ff */
[----:B------:R-:W-:Y:S01]  /*67a0*/  F2FP.BF16.F32.PACK_AB R157, R168, R167 ;  /* 0x000000a7a89d723e */ /* 0x000fe200000010ff */
[----:B------:R-:W-:Y:S01]  /*67b0*/  FADD.FTZ R167, R167, R210 ;  /* 0x000000d2a7a77221 */ /* 0x000fe20000010000 */
[----:B------:R-:W-:Y:S01]  /*67c0*/  F2FP.BF16.F32.PACK_AB R159, R175, R173 ;  /* 0x000000adaf9f723e */ /* 0x000fe200000010ff */
[----:B------:R-:W-:Y:S02]  /*67d0*/  FADD.FTZ R166, R166, R165 ;  /* 0x000000a5a6a67221 */ /* 0x000fe40000010000 */
[----:B------:R-:W-:Y:S01]  /*67e0*/  FADD.FTZ R168, R168, R167 ;  /* 0x000000a7a8a87221 */ /* 0x000fe20000010000 */
[----:B------:R-:W-:Y:S01]  /*67f0*/  WARPGROUP.ARRIVE ;  /* 0x00000000000079c5 */ /* 0x000fe20000000000 */
[----:B------:R-:W-:Y:S02]  /*6800*/  FADD.FTZ R166, R169, R166 ;  /* 0x000000a6a9a67221 */ /* 0x000fe40000010000 */
[----:B------:R-:W-:Y:S02]  /*6810*/  FADD.FTZ R168, R173, R168 ;  /* 0x000000a8ada87221 */ /* 0x000fe40000010000 */
[----:B------:R-:W-:Y:S01]  /*6820*/  FADD.FTZ R171, R171, R166 ;  /* 0x000000a6abab7221 */ /* 0x000fe20000010000 */
[----:B------:R-:W-:Y:S01]  /*6830*/  HGMMA.64x256x16.F32.BF16 R24, R156, gdesc[UR8].tnspB, R24, gsb0 ;  /* 0x43e000089c187df0 */ /* 0x000fe20008001818 */
[----:B------:R-:W-:Y:S01]  /*6840*/  UIADD3 UR10, UR4, 0x180, URZ ;  /* 0x00000180040a7890 */ /* 0x000fe2000fffe03f */
[----:B------:R-:W-:Y:S01]  /*6850*/  FADD.FTZ R175, R175, R168 ;  /* 0x000000a8afaf7221 */ /* 0x000fe20000010000 */
[----:B------:R-:W-:Y:S01]  /*6860*/  UMOV UR11, 0x40000040 ;  /* 0x40000040000b7882 */ /* 0x000fe20000000000 */
[----:B------:R-:W-:-:S02]  /*6870*/  FADD.FTZ R171, R170, R171 ;  /* 0x000000abaaab7221 */ /* 0x000fc40000010000 */
[----:B------:R-:W-:Y:S01]  /*6880*/  FADD.FTZ R175, R174, R175 ;  /* 0x000000afaeaf7221 */ /* 0x000fe20000010000 */
[----:B------:R-:W-:Y:S02]  /*6890*/  WARPGROUP.DEPBAR.LE gsb0, 0x0 ;  /* 0x00008000000079c5 */ /* 0x000fe40000010000 */
[C---:B------:R-:W-:Y:S01]  /*68a0*/  F2FP.BF16.F32.PACK_AB R156, R172.reuse, R170 ;  /* 0x000000aaac9c723e */ /* 0x040fe200000010ff */
[----:B------:R-:W-:Y:S01]  /*68b0*/  FADD.FTZ R172, R172, R171 ;  /* 0x000000abacac7221 */ /* 0x000fe20000010000 */
[----:B------:R-:W-:Y:S02]  /*68c0*/  F2FP.BF16.F32.PACK_AB R158, R179, R177 ;  /* 0x000000b1b39e723e */ /* 0x000fe400000010ff */
[C---:B------:R-:W-:Y:S01]  /*68d0*/  F2FP.BF16.F32.PACK_AB R157, R176.reuse, R174 ;  /* 0x000000aeb09d723e */ /* 0x040fe200000010ff */
[----:B------:R-:W-:Y:S01]  /*68e0*/  FADD.FTZ R176, R176, R175 ;  /* 0x000000afb0b07221 */ /* 0x000fe20000010000 */
[----:B------:R-:W-:Y:S01]  /*68f0*/  F2FP.BF16.F32.PACK_AB R159, R183, R181 ;  /* 0x000000b5b79f723e */ /* 0x000fe200000010ff */
[----:B------:R-:W-:-:S02]  /*6900*/  FADD.FTZ R172, R177, R172 ;  /* 0x000000acb1ac7221 */ /* 0x000fc40000010000 */
[----:B------:R-:W-:Y:S01]  /*6910*/  FADD.FTZ R176, R181, R176 ;  /* 0x000000b0b5b07221 */ /* 0x000fe20000010000 */
[----:B------:R-:W-:Y:S01]  /*6920*/  WARPGROUP.ARRIVE ;  /* 0x00000000000079c5 */ /* 0x000fe20000000000 */
[----:B------:R-:W-:Y:S02]  /*6930*/  FADD.FTZ R179, R179, R172 ;  /* 0x000000acb3b37221 */ /* 0x000fe40000010000 */
[----:B------:R-:W-:Y:S02]  /*6940*/  FADD.FTZ R183, R183, R176 ;  /* 0x000000b0b7b77221 */ /* 0x000fe40000010000 */
[----:B------:R-:W-:-:S04]  /*6950*/  FADD.FTZ R179, R178, R179 ;  /* 0x000000b3b2b37221 */ /* 0x000fc80000010000 */
[----:B------:R-:W-:Y:S01]  /*6960*/  HGMMA.64x256x16.F32.BF16 R24, R156, gdesc[UR8].tnspB, R24, gsb0 ;  /* 0x43e000089c187df0 */ /* 0x000fe20008001818 */
[----:B------:R-:W-:Y:S01]  /*6970*/  UIADD3 UR10, UR4, 0x200, URZ ;  /* 0x00000200040a7890 */ /* 0x000fe2000fffe03f */
[----:B------:R-:W-:Y:S01]  /*6980*/  FADD.FTZ R183, R182, R183 ;  /* 0x000000b7b6b77221 */ /* 0x000fe20000010000 */
[----:B------:R-:W-:-:S03]  /*6990*/  UMOV UR11, 0x40000040 ;  /* 0x40000040000b7882 */ /* 0x000fc60000000000 */
[----:B------:R-:W-:Y:S01]  /*69a0*/  FADD.FTZ R183, R184, R183 ;  /* 0x000000b7b8b77221 */ /* 0x000fe20000010000 */
[----:B------:R-:W-:Y:S02]  /*69b0*/  WARPGROUP.DEPBAR.LE gsb0, 0x0 ;  /* 0x00008000000079c5 */ /* 0x000fe40000010000 */
[C---:B------:R-:W-:Y:S01]  /*69c0*/  F2FP.BF16.F32.PACK_AB R156, R180.reuse, R178 ;  /* 0x000000b2b49c723e */ /* 0x040fe200000010ff */
[----:B------:R-:W-:Y:S01]  /*69d0*/  FADD.FTZ R180, R180, R179 ;  /* 0x000000b3b4b47221 */ /* 0x000fe20000010000 */
[----:B------:R-:W-:Y:S02]  /*69e0*/  F2FP.BF16.F32.PACK_AB R158, R188, R185 ;  /* 0x000000b9bc9e723e */ /* 0x000fe400000010ff */
[----:B------:R-:W-:Y:S01]  /*69f0*/  F2FP.BF16.F32.PACK_AB R157, R184, R182 ;  /* 0x000000b6b89d723e */ /* 0x000fe200000010ff */
[----:B------:R-:W-:Y:S01]  /*6a00*/  FADD.FTZ R185, R185, R180 ;  /* 0x000000b4b9b97221 */ /* 0x000fe20000010000 */
[----:B------:R-:W-:Y:S01]  /*6a10*/  F2FP.BF16.F32.PACK_AB R159, R211, R190 ;  /* 0x000000bed39f723e */ /* 0x000fe200000010ff */
[----:B------:R-:W-:-:S02]  /*6a20*/  FADD.FTZ R190, R190, R183 ;  /* 0x000000b7bebe7221 */ /* 0x000fc40000010000 */
[----:B------:R-:W-:Y:S01]  /*6a30*/  FADD.FTZ R185, R188, R185 ;  /* 0x000000b9bcb97221 */ /* 0x000fe20000010000 */
[----:B------:R-:W-:Y:S01]  /*6a40*/  WARPGROUP.ARRIVE ;  /* 0x00000000000079c5 */ /* 0x000fe20000000000 */
[----:B------:R-:W-:-:S08]  /*6a50*/  FADD.FTZ R190, R211, R190 ;  /* 0x000000bed3be7221 */ /* 0x000fd00000010000 */
[----:B------:R-:W-:Y:S01]  /*6a60*/  HGMMA.64x256x16.F32.BF16 R24, R156, gdesc[UR8].tnspB, R24, gsb0 ;  /* 0x43e000089c187df0 */ /* 0x000fe20008001818 */
[----:B------:R-:W-:Y:S01]  /*6a70*/  UIADD3 UR10, UR4, 0x280, URZ ;  /* 0x00000280040a7890 */ /* 0x000fe2000fffe03f */
[----:B------:R-:W-:Y:S01]  /*6a80*/  UMOV UR11, 0x40000040 ;  /* 0x40000040000b7882 */ /* 0x000fe20000000000 */
[----:B------:R-:W-:Y:S02]  /*6a90*/  WARPGROUP.DEPBAR.LE gsb0, 0x0 ;  /* 0x00008000000079c5 */ /* 0x000fe40000010000 */
[----:B------:R-:W-:Y:S01]  /*6aa0*/  F2FP.BF16.F32.PACK_AB R156, R189, R186 ;  /* 0x000000babd9c723e */ /* 0x000fe200000010ff */
[----:B------:R-:W-:Y:S01]  /*6ab0*/  FADD.FTZ R186, R186, R185 ;  /* 0x000000b9baba7221 */ /* 0x000fe20000010000 */
[----:B0-----:R-:W-:Y:S02]  /*6ac0*/  F2FP.BF16.F32.PACK_AB R158, R233, R192 ;  /* 0x000000c0e99e723e */ /* 0x001fe400000010ff */
[----:B--2---:R-:W-:Y:S01]  /*6ad0*/  F2FP.BF16.F32.PACK_AB R157, R194, R191 ;  /* 0x000000bfc29d723e */ /* 0x004fe200000010ff */
[----:B------:R-:W-:Y:S01]  /*6ae0*/  FADD.FTZ R191, R191, R190 ;  /* 0x000000bebfbf7221 */ /* 0x000fe20000010000 */
[----:B---3--:R-:W-:Y:S01]  /*6af0*/  F2FP.BF16.F32.PACK_AB R159, R197, R196 ;  /* 0x000000c4c59f723e */ /* 0x008fe200000010ff */
[----:B------:R-:W-:-:S02]  /*6b00*/  FADD.FTZ R189, R189, R186 ;  /* 0x000000babdbd7221 */ /* 0x000fc40000010000 */
[----:B------:R-:W-:Y:S01]  /*6b10*/  FADD.FTZ R191, R194, R191 ;  /* 0x000000bfc2bf7221 */ /* 0x000fe20000010000 */
[----:B------:R-:W-:Y:S01]  /*6b20*/  WARPGROUP.ARRIVE ;  /* 0x00000000000079c5 */ /* 0x000fe20000000000 */
[----:B------:R-:W-:Y:S02]  /*6b30*/  FADD.FTZ R0, R192, R189 ;  /* 0x000000bdc0007221 */ /* 0x000fe40000010000 */
[----:B------:R-:W-:Y:S02]  /*6b40*/  FADD.FTZ R196, R196, R191 ;  /* 0x000000bfc4c47221 */ /* 0x000fe40000010000 */
[----:B------:R-:W-:-:S08]  /*6b50*/  FADD.FTZ R0, R233, R0 ;  /* 0x00000000e9007221 */ /* 0x000fd00000010000 */
[----:B------:R-:W-:Y:S01]  /*6b60*/  HGMMA.64x256x16.F32.BF16 R24, R156, gdesc[UR8].tnspB, R24, gsb0 ;  /* 0x43e000089c187df0 */ /* 0x000fe20008001818 */
[----:B------:R-:W-:Y:S02]  /*6b70*/  FADD.FTZ R3, R197, R196 ;  /* 0x000000c4c5037221 */ /* 0x000fe40000010000 */
[----:B------:R-:W-:Y:S02]  /*6b80*/  WARPGROUP.DEPBAR.LE gsb0, 0x0 ;  /* 0x00008000000079c5 */ /* 0x000fe40000010000 */
[----:B------:R0:W-:Y:S01]  /*6b90*/  @!P1 SYNCS.ARRIVE.TRANS64.RED.A1T0 RZ, [R155+URZ], RZ ;  /* 0x000000ff9bff99a7 */ /* 0x0001e2000810043f */
[----:B------:R-:W-:Y:S05]  /*6ba0*/  @P2 BRA `(.L_x_1057) ;  /* 0xffffffd400c82947 */ /* 0x000fea000383ffff */
.L_x_1048:
[----:B------:R-:W1:Y:S01]  /*6bb0*/  SHFL.BFLY PT, R5, R0, 0x2, 0x1f ;  /* 0x0c401f0000057f89 */ /* 0x000e6200000e0000 */
[----:B------:R-:W-:Y:S01]  /*6bc0*/  R2UR UR4, R219 ;  /* 0x00000000db0472ca */ /* 0x000fe200000e0000 */
[----:B------:R-:W-:Y:S01]  /*6bd0*/  UIADD3 UR36, UR36, 0x1, URZ ;  /* 0x0000000124247890 */ /* 0x000fe2000fffe03f */
[----:B------:R-:W-:Y:S01]  /*6be0*/  IMAD.U32 R11, RZ, RZ, UR5 ;  /* 0x00000005ff0b7e24 */ /* 0x000fe2000f8e00ff */
[----:B------:R-:W2:Y:S01]  /*6bf0*/  SHFL.BFLY PT, R6, R3, 0x2, 0x1f ;  /* 0x0c401f0003067f89 */ /* 0x000ea200000e0000 */
[----:B------:R-:W-:Y:S01]  /*6c00*/  IMAD.MOV.U32 R8, RZ, RZ, -0x800000 ;  /* 0xff800000ff087424 */ /* 0x000fe200078e00ff */
[----:B------:R-:W-:Y:S01]  /*6c10*/  UISETP.NE.AND UP0, UPT, UR36, 0x2, UPT ;  /* 0x000000022400788c */ /* 0x000fe2000bf05270 */
[----:B------:R3:W-:Y:S07]  /*6c20*/  BAR.ARV R154, 0x100 ;  /* 0x0004009a0000751d */ /* 0x0007ee0000002000 */
[----:B------:R-:W-:Y:S01]  /*6c30*/  UIADD3 UR4, UR4, 0x1, URZ ;  /* 0x0000000104047890 */ /* 0x000fe2000fffe03f */
[----:B------:R-:W-:Y:S06]  /*6c40*/  BAR.ARV 0x8, 0x180 ;  /* 0x0206000000007b1d */ /* 0x000fec0000002000 */
[----:B------:R-:W-:Y:S01]  /*6c50*/  IMAD.U32 R219, RZ, RZ, UR4 ;  /* 0x00000004ffdb7e24 */ /* 0x000fe2000f8e00ff */
[----:B------:R-:W-:Y:S01]  /*6c60*/  USEL UR4, URZ, 0x1, UP0 ;  /* 0x000000013f047887 */ /* 0x000fe20008000000 */
[----:B-1----:R-:W-:Y:S01]  /*6c70*/  FADD.FTZ R5, R5, R0 ;  /* 0x0000000005057221 */ /* 0x002fe20000010000 */
[----:B------:R-:W-:Y:S01]  /*6c80*/  IMAD.MOV.U32 R0, RZ, RZ, RZ ;  /* 0x000000ffff007224 */ /* 0x000fe200078e00ff */
[----:B------:R-:W-:Y:S01]  /*6c90*/  PLOP3.LUT P0, PT, PT, PT, PT, 0x8, 0x0 ;  /* 0x000000000000781c */ /* 0x000fe20003f0e170 */
[----:B------:R-:W-:Y:S01]  /*6ca0*/  USEL UR36, UR36, URZ, UP0 ;  /* 0x0000003f24247287 */ /* 0x000fe20008000000 */
[----:B--2---:R-:W-:Y:S01]  /*6cb0*/  FADD.FTZ R6, R6, R3 ;  /* 0x0000000306067221 */ /* 0x004fe20000010000 */
[----:B------:R-:W1:Y:S01]  /*6cc0*/  SHFL.BFLY PT, R4, R5, 0x1, 0x1f ;  /* 0x0c201f0005047f89 */ /* 0x000e6200000e0000 */
[----:B------:R-:W-:Y:S01]  /*6cd0*/  IMAD.MOV.U32 R3, RZ, RZ, -0x800000 ;  /* 0xff800000ff037424 */ /* 0x000fe200078e00ff */
[----:B------:R-:W-:-:S02]  /*6ce0*/  ULOP3.LUT UR37, UR37, UR4, URZ, 0x3c, !UPT ;  /* 0x0000000425257292 */ /* 0x000fc4000f8e3c3f */
[----:B------:R-:W2:Y:S01]  /*6cf0*/  SHFL.BFLY PT, R7, R6, 0x1, 0x1f ;  /* 0x0c201f0006077f89 */ /* 0x000ea200000e0000 */
[----:B-1----:R-:W-:Y:S01]  /*6d00*/  FADD.FTZ R9, R5, R4 ;  /* 0x0000000405097221 */ /* 0x002fe20000010000 */
[----:B------:R-:W-:Y:S02]  /*6d10*/  IMAD.MOV.U32 R4, RZ, RZ, RZ ;  /* 0x000000ffff047224 */ /* 0x000fe400078e00ff */
[----:B--2---:R-:W-:Y:S02]  /*6d20*/  FADD.FTZ R7, R6, R7 ;  /* 0x0000000706077221 */ /* 0x004fe40000010000 */
[----:B------:R-:W-:-:S03]  /*6d30*/  FSETP.NE.FTZ.AND P1, PT, R9, RZ, PT ;  /* 0x000000ff0900720b */ /* 0x000fc60003f35000 */
[----:B------:R-:W-:-:S10]  /*6d40*/  FSETP.NE.FTZ.AND P2, PT, R7, RZ, PT ;  /* 0x000000ff0700720b */ /* 0x000fd40003f55000 */
[----:B------:R-:W1:Y:S03]  /*6d50*/  @P1 MUFU.RCP R4, R9 ;  /* 0x0000000900041308 */ /* 0x000e660000001000 */
[----:B------:R-:W-:-:S05]  /*6d60*/  @P2 FMUL.FTZ R11, R11, 0.69314718246459960938 ;  /* 0x3f3172180b0b2820 */ /* 0x000fca0000410000 */
[----:B------:R-:W2:Y:S08]  /*6d70*/  @P1 MUFU.LG2 R5, R9 ;  /* 0x0000000900051308 */ /* 0x000eb00000000c00 */
[----:B------:R-:W4:Y:S01]  /*6d80*/  @P2 MUFU.LG2 R6, R7 ;  /* 0x0000000700062308 */ /* 0x000f220000000c00 */
[-C--:B-1----:R-:W-:Y:S01]  /*6d90*/  FMUL.FTZ R24, R24, R4.reuse ;  /* 0x0000000418187220 */ /* 0x082fe20000410000 */
[-C--:B------:R-:W-:Y:S01]  /*6da0*/  FMUL.FTZ R25, R25, R4.reuse ;  /* 0x0000000419197220 */ /* 0x080fe20000410000 */
[-C--:B------:R-:W-:Y:S01]  /*6db0*/  FMUL.FTZ R28, R28, R4.reuse ;  /* 0x000000041c1c7220 */ /* 0x080fe20000410000 */
[-C--:B------:R-:W-:Y:S01]  /*6dc0*/  FMUL.FTZ R29, R29, R4.reuse ;  /* 0x000000041d1d7220 */ /* 0x080fe20000410000 */
[-C--:B------:R-:W-:Y:S01]  /*6dd0*/  FMUL.FTZ R32, R32, R4.reuse ;  /* 0x0000000420207220 */ /* 0x080fe20000410000 */
[-C--:B------:R-:W-:Y:S01]  /*6de0*/  FMUL.FTZ R33, R33, R4.reuse ;  /* 0x0000000421217220 */ /* 0x080fe20000410000 */
[-C--:B------:R-:W-:Y:S01]  /*6df0*/  FMUL.FTZ R36, R36, R4.reuse ;  /* 0x0000000424247220 */ /* 0x080fe20000410000 */
[----:B------:R-:W1:Y:S01]  /*6e00*/  @P2 MUFU.RCP R0, R7 ;  /* 0x0000000700002308 */ /* 0x000e620000001000 */
        /* <DEDUP_REMOVED lines=57> */
[----:B------:R-:W-:-:S02]  /*71a0*/  IMAD.U32 R4, RZ, RZ, UR5 ;  /* 0x00000005ff047e24 */ /* 0x000fc4000f8e00ff */
[----:B--2---:R-:W-:Y:S01]  /*71b0*/  @P1 FMUL.FTZ R5, R5, 0.69314718246459960938 ;  /* 0x3f31721805051820 */ /* 0x004fe20000410000 */
[----:B----4-:R-:W-:Y:S01]  /*71c0*/  @P2 FMUL.FTZ R6, R6, 0.69314718246459960938 ;  /* 0x3f31721806062820 */ /* 0x010fe20000410000 */
[-C--:B-1----:R-:W-:Y:S01]  /*71d0*/  FMUL.FTZ R9, R83, R0.reuse ;  /* 0x0000000053097220 */ /* 0x082fe20000410000 */
[----:B------:R-:W-:Y:S01]  /*71e0*/  @P1 FMUL.FTZ R4, R4, 0.69314718246459960938 ;  /* 0x3f31721804041820 */ /* 0x000fe20000410000 */
[-C--:B------:R-:W-:Y:S01]  /*71f0*/  FMUL.FTZ R166, R27, R0.reuse ;  /* 0x000000001ba67220 */ /* 0x080fe20000410000 */
[-C--:B------:R-:W-:Y:S01]  /*7200*/  FMUL.FTZ R165, R35, R0.reuse ;  /* 0x0000000023a57220 */ /* 0x080fe20000410000 */
[-C--:B------:R-:W-:Y:S01]  /*7210*/  FMUL.FTZ R163, R43, R0.reuse ;  /* 0x000000002ba37220 */ /* 0x080fe20000410000 */
[-C--:B------:R-:W-:Y:S01]  /*7220*/  FMUL.FTZ R161, R51, R0.reuse ;  /* 0x0000000033a17220 */ /* 0x080fe20000410000 */
[-C--:B------:R-:W-:Y:S01]  /*7230*/  FMUL.FTZ R159, R59, R0.reuse ;  /* 0x000000003b9f7220 */ /* 0x080fe20000410000 */
[-C--:B------:R-:W-:Y:S01]  /*7240*/  FMUL.FTZ R157, R67, R0.reuse ;  /* 0x00000000439d7220 */ /* 0x080fe20000410000 */
        /* <DEDUP_REMOVED lines=59> */
.L_x_1036:
        /* <DEDUP_REMOVED lines=31> */
[----:B------:R-:W-:Y:S02]  /*77f0*/  MOV R4, R151 ;  /* 0x0000009700047202 */ /* 0x000fe40000000f00 */
[----:B0-----:R-:W-:-:S02]  /*7800*/  MOV R5, R6 ;  /* 0x0000000600057202 */ /* 0x001fc40000000f00 */
[----:B------:R-:W-:Y:S02]  /*7810*/  F2FP.BF16.F32.PACK_AB R51, R160, R51 ;  /* 0x00000033a033723e */ /* 0x000fe400000010ff */
[----:B------:R-:W-:Y:S01]  /*7820*/  F2FP.BF16.F32.PACK_AB R57, R159, R58 ;  /* 0x0000003a9f39723e */ /* 0x000fe200000010ff */
[----:B------:R-:W-:Y:S01]  /*7830*/  IMAD.WIDE R102, R225, 0x2, R4 ;  /* 0x00000002e1667825 */ /* 0x000fe200078e0204 */
[----:B------:R-:W-:Y:S02]  /*7840*/  F2FP.BF16.F32.PACK_AB R64, R65, R64 ;  /* 0x000000404140723e */ /* 0x000fe400000010ff */
[----:B------:R-:W-:Y:S02]  /*7850*/  F2FP.BF16.F32.PACK_AB R58, R61, R60 ;  /* 0x0000003c3d3a723e */ /* 0x000fe400000010ff */
[C---:B------:R-:W-:Y:S02]  /*7860*/  IADD3 R153, P1, R102.reuse, 0x20, RZ ;  /* 0x0000002066997810 */ /* 0x040fe40007f3e0ff */
[----:B------:R-:W-:-:S02]  /*7870*/  LOP3.LUT R11, R102, 0x380, RZ, 0xc0, !PT ;  /* 0x00000380660b7812 */ /* 0x000fc400078ec0ff */
[C---:B------:R-:W-:Y:S01]  /*7880*/  IADD3 R173, P0, R102.reuse, 0x40, RZ ;  /* 0x0000004066ad7810 */ /* 0x040fe20007f1e0ff */
[--C-:B------:R-:W-:Y:S01]  /*7890*/  IMAD.X R13, RZ, RZ, R103.reuse, P1 ;  /* 0x000000ffff0d7224 */ /* 0x100fe200008e0667 */
[C---:B------:R-:W-:Y:S02]  /*78a0*/  IADD3 R175, P4, R102.reuse, 0x60, RZ ;  /* 0x0000006066af7810 */ /* 0x040fe40007f9e0ff */
        /* <DEDUP_REMOVED lines=10> */
[----:B------:R-:W-:Y:S01]  /*7950*/  SHF.R.U64 R11, R11, 0x3, RZ ;  /* 0x000000030b0b7819 */ /* 0x000fe200000012ff */
[--C-:B------:R-:W-:Y:S01]  /*7960*/  IMAD.X R39, RZ, RZ, R103.reuse, P2 ;  /* 0x000000ffff277224 */ /* 0x100fe200010e0667 */
[----:B------:R-:W-:Y:S01]  /*7970*/  LOP3.LUT R12, R153, 0x380, RZ, 0xc0, !PT ;  /* 0x00000380990c7812 */ /* 0x000fe200078ec0ff */
[----:B------:R-:W-:Y:S01]  /*7980*/  IMAD.X R47, RZ, RZ, R103, P1 ;  /* 0x000000ffff2f7224 */ /* 0x000fe200008e0667 */
[----:B------:R-:W-:-:S02]  /*7990*/  IADD3 R187, P0, R102, 0x8020, RZ ;  /* 0x0000802066bb7810 */ /* 0x000fc40007f1e0ff */
        /* <DEDUP_REMOVED lines=14> */
[----:B------:R-:W-:Y:S01]  /*7a80*/  IMAD.X R11, RZ, RZ, R103, P1 ;  /* 0x000000ffff0b7224 */ /* 0x000fe200008e0667 */
[----:B------:R-:W-:-:S02]  /*7a90*/  LOP3.LUT R16, R175, 0x380, RZ, 0xc0, !PT ;  /* 0x00000380af107812 */ /* 0x000fc400078ec0ff */
[----:B------:R-:W-:Y:S02]  /*7aa0*/  LOP3.LUT R18, R177, 0x380, RZ, 0xc0, !PT ;  /* 0x00000380b1127812 */ /* 0x000fe400078ec0ff */
[----:B------:R-:W-:Y:S02]  /*7ab0*/  SHF.R.U64 R12, R12, 0x3, RZ ;  /* 0x000000030c0c7819 */ /* 0x000fe400000012ff */
[----:B------:R-:W-:Y:S02]  /*7ac0*/  LOP3.LUT R20, R179, 0x380, RZ, 0xc0, !PT ;  /* 0x00000380b3147812 */ /* 0x000fe400078ec0ff */
[----:B------:R-:W-:Y:S02]  /*7ad0*/  SHF.R.U64 R14, R14, 0x3, RZ ;  /* 0x000000030e0e7819 */ /* 0x000fe400000012ff */
[----:B------:R-:W-:Y:S02]  /*7ae0*/  LOP3.LUT R30, R181, 0x380, RZ, 0xc0, !PT ;  /* 0x00000380b51e7812 */ /* 0x000fe400078ec0ff */
[----:B------:R-:W-:-:S02]  /*7af0*/  SHF.R.U64 R16, R16, 0x3, RZ ;  /* 0x0000000310107819 */ /* 0x000fc400000012ff */
[----:B------:R-:W-:Y:S02]  /*7b00*/  LOP3.LUT R38, R183, 0x380, RZ, 0xc0, !PT ;  /* 0x00000380b7267812 */ /* 0x000fe400078ec0ff */
[----:B------:R-:W-:Y:S01]  /*7b10*/  MOV R102, R102 ;  /* 0x0000006600667202 */ /* 0x000fe20000000f00 */
[----:B------:R-:W-:Y:S01]  /*7b20*/  BAR.SYNC.DEFER_BLOCKING 0x1, 0x100 ;  /* 0x0044000000007b1d */ /* 0x000fe20000010000 */
[----:B------:R-:W-:Y:S02]  /*7b30*/  SHF.R.U64 R18, R18, 0x3, RZ ;  /* 0x0000000312127819 */ /* 0x000fe400000012ff */
[----:B------:R-:W-:Y:S02]  /*7b40*/  LOP3.LUT R46, R185, 0x380, RZ, 0xc0, !PT ;  /* 0x00000380b92e7812 */ /* 0x000fe400078ec0ff */
[----:B------:R-:W-:Y:S02]  /*7b50*/  LOP3.LUT R103, R98, 0x380, RZ, 0xc0, !PT ;  /* 0x0000038062677812 */ /* 0x000fe400078ec0ff */
[----:B------:R-:W-:-:S02]  /*7b60*/  LOP3.LUT R12, R12, R153, RZ, 0x3c, !PT ;  /* 0x000000990c0c7212 */ /* 0x000fc400078e3cff */
[----:B------:R-:W-:Y:S02]  /*7b70*/  SHF.R.U64 R20, R20, 0x3, RZ ;  /* 0x0000000314147819 */ /* 0x000fe400000012ff */
[----:B------:R-:W-:Y:S02]  /*7b80*/  LOP3.LUT R54, R187, 0x380, RZ, 0xc0, !PT ;  /* 0x00000380bb367812 */ /* 0x000fe400078ec0ff */
[----:B------:R-:W-:Y:S02]  /*7b90*/  LOP3.LUT R14, R14, R173, RZ, 0x3c, !PT ;  /* 0x000000ad0e0e7212 */ /* 0x000fe400078e3cff */
[----:B------:R-:W-:Y:S02]  /*7ba0*/  SHF.R.U64 R30, R30, 0x3, RZ ;  /* 0x000000031e1e7819 */ /* 0x000fe400000012ff */
[----:B------:R-:W-:Y:S02]  /*7bb0*/  LOP3.LUT R62, R189, 0x380, RZ, 0xc0, !PT ;  /* 0x00000380bd3e7812 */ /* 0x000fe400078ec0ff */
[----:B------:R-:W-:-:S02]  /*7bc0*/  LOP3.LUT R16, R16, R175, RZ, 0x3c, !PT ;  /* 0x000000af10107212 */ /* 0x000fc400078e3cff */
[----:B------:R-:W-:Y:S02]  /*7bd0*/  SHF.R.U64 R38, R38, 0x3, RZ ;  /* 0x0000000326267819 */ /* 0x000fe400000012ff */
[----:B------:R-:W-:Y:S01]  /*7be0*/  LOP3.LUT R70, R191, 0x380, RZ, 0xc0, !PT ;  /* 0x00000380bf467812 */ /* 0x000fe200078ec0ff */
[----:B------:R-:W-:Y:S01]  /*7bf0*/  STSM.16.M88.4 [R102], R24 ;  /* 0x0000001866007844 */ /* 0x000fe20000000200 */
[----:B------:R-:W-:Y:S02]  /*7c00*/  LOP3.LUT R18, R18, R177, RZ, 0x3c, !PT ;  /* 0x000000b112127212 */ /* 0x000fe400078e3cff */
[----:B------:R-:W-:Y:S02]  /*7c10*/  SHF.R.U64 R46, R46, 0x3, RZ ;  /* 0x000000032e2e7819 */ /* 0x000fe400000012ff */
[----:B------:R-:W-:Y:S02]  /*7c20*/  LOP3.LUT R78, R193, 0x380, RZ, 0xc0, !PT ;  /* 0x00000380c14e7812 */ /* 0x000fe400078ec0ff */
[----:B------:R-:W-:-:S02]  /*7c30*/  SHF.R.U64 R103, R103, 0x3, RZ ;  /* 0x0000000367677819 */ /* 0x000fc400000012ff */
[----:B------:R-:W-:Y:S02]  /*7c40*/  LOP3.LUT R20, R20, R179, RZ, 0x3c, !PT ;  /* 0x000000b314147212 */ /* 0x000fe400078e3cff */
[----:B------:R-:W-:Y:S02]  /*7c50*/  SHF.R.U64 R54, R54, 0x3, RZ ;  /* 0x0000000336367819 */ /* 0x000fe400000012ff */
[----:B------:R-:W-:Y:S02]  /*7c60*/  LOP3.LUT R94, R6, 0x380, RZ, 0xc0, !PT ;  /* 0x00000380065e7812 */ /* 0x000fe400078ec0ff */
[----:B------:R-:W-:Y:S02]  /*7c70*/  MOV R13, R12 ;  /* 0x0000000c000d7202 */ /* 0x000fe40000000f00 */
[----:B------:R-:W-:Y:S02]  /*7c80*/  LOP3.LUT R30, R30, R181, RZ, 0x3c, !PT ;  /* 0x000000b51e1e7212 */ /* 0x000fe400078e3cff */
[----:B------:R-:W-:Y:S01]  /*7c90*/  SHF.R.U64 R62, R62, 0x3, RZ ;  /* 0x000000033e3e7819 */ /* 0x000fe200000012ff */
[----:B------:R-:W-:Y:S01]  /*7ca0*/  STSM.16.M88.4 [R13], R32 ;  /* 0x000000200d007844 */ /* 0x000fe20000000200 */
[----:B------:R-:W-:-:S02]  /*7cb0*/  MOV R14, R14 ;  /* 0x0000000e000e7202 */ /* 0x000fc40000000f00 */
[----:B------:R-:W-:Y:S02]  /*7cc0*/  LOP3.LUT R38, R38, R183, RZ, 0x3c, !PT ;  /* 0x000000b726267212 */ /* 0x000fe400078e3cff */
[----:B------:R-:W-:Y:S01]  /*7cd0*/  SHF.R.U64 R70, R70, 0x3, RZ ;  /* 0x0000000346467819 */ /* 0x000fe200000012ff */
[----:B------:R0:W-:Y:S01]  /*7ce0*/  STSM.16.M88.4 [R14], R40 ;  /* 0x000000280e007844 */ /* 0x0001e20000000200 */
[----:B------:R-:W-:Y:S02]  /*7cf0*/  LOP3.LUT R153, R152, 0x380, RZ, 0xc0, !PT ;  /* 0x0000038098997812 */ /* 0x000fe400078ec0ff */
[----:B------:R-:W-:Y:S02]  /*7d00*/  MOV R16, R16 ;  /* 0x0000001000107202 */ /* 0x000fe40000000f00 */
[----:B------:R-:W-:Y:S02]  /*7d10*/  LOP3.LUT R46, R46, R185, RZ, 0x3c, !PT ;  /* 0x000000b92e2e7212 */ /* 0x000fe400078e3cff */
[----:B------:R-:W-:Y:S01]  /*7d20*/  SHF.R.U64 R78, R78, 0x3, RZ ;  /* 0x000000034e4e7819 */ /* 0x000fe200000012ff */
[----:B------:R1:W-:Y:S01]  /*7d30*/  STSM.16.M88.4 [R16], R48 ;  /* 0x0000003010007844 */ /* 0x0003e20000000200 */
[----:B------:R-:W-:-:S02]  /*7d40*/  LOP3.LUT R98, R103, R98, RZ, 0x3c, !PT ;  /* 0x0000006267627212 */ /* 0x000fc400078e3cff */
[----:B------:R-:W-:Y:S02]  /*7d50*/  MOV R18, R18 ;  /* 0x0000001200127202 */ /* 0x000fe40000000f00 */
[----:B------:R-:W-:Y:S02]  /*7d60*/  F2FP.BF16.F32.PACK_AB R59, R158, R59 ;  /* 0x0000003b9e3b723e */ /* 0x000fe400000010ff */
[----:B------:R-:W-:Y:S02]  /*7d70*/  F2FP.BF16.F32.PACK_AB R65, R157, R66 ;  /* 0x000000429d41723e */ /* 0x000fe400000010ff */
[----:B------:R-:W-:Y:S01]  /*7d80*/  F2FP.BF16.F32.PACK_AB R72, R73, R72 ;  /* 0x000000484948723e */ /* 0x000fe200000010ff */
[----:B------:R1:W-:Y:S01]  /*7d90*/  STSM.16.M88.4 [R18], R56 ;  /* 0x0000003812007844 */ /* 0x0003e20000000200 */
[----:B------:R-:W-:Y:S02]  /*7da0*/  LOP3.LUT R54, R54, R187, RZ, 0x3c, !PT ;  /* 0x000000bb36367212 */ /* 0x000fe400078e3cff */
[----:B------:R-:W-:-:S02]  /*7db0*/  SHF.R.U64 R29, R94, 0x3, RZ ;  /* 0x000000035e1d7819 */ /* 0x000fc400000012ff */
[----:B------:R-:W-:Y:S02]  /*7dc0*/  MOV R20, R20 ;  /* 0x0000001400147202 */ /* 0x000fe40000000f00 */
[----:B------:R-:W-:Y:S02]  /*7dd0*/  F2FP.BF16.F32.PACK_AB R66, R69, R68 ;  /* 0x000000444542723e */ /* 0x000fe400000010ff */
[----:B------:R-:W-:Y:S02]  /*7de0*/  F2FP.BF16.F32.PACK_AB R67, R156, R67 ;  /* 0x000000439c43723e */ /* 0x000fe400000010ff */
[----:B------:R-:W-:Y:S02]  /*7df0*/  F2FP.BF16.F32.PACK_AB R73, R155, R74 ;  /* 0x0000004a9b49723e */ /* 0x000fe400000010ff */
[----:B------:R-:W-:Y:S01]  /*7e00*/  F2FP.BF16.F32.PACK_AB R80, R81, R80 ;  /* 0x000000505150723e */ /* 0x000fe200000010ff */
[----:B------:R1:W-:Y:S01]  /*7e10*/  STSM.16.M88.4 [R20], R64 ;  /* 0x0000004014007844 */ /* 0x0003e20000000200 */
[----:B------:R-:W-:-:S02]  /*7e20*/  LOP3.LUT R62, R62, R189, RZ, 0x3c, !PT ;  /* 0x000000bd3e3e7212 */ /* 0x000fc400078e3cff */
[----:B------:R-:W-:Y:S02]  /*7e30*/  MOV R30, R30 ;  /* 0x0000001e001e7202 */ /* 0x000fe40000000f00 */
[----:B------:R-:W-:Y:S02]  /*7e40*/  F2FP.BF16.F32.PACK_AB R74, R77, R76 ;  /* 0x0000004c4d4a723e */ /* 0x000fe400000010ff */
[----:B------:R-:W-:Y:S01]  /*7e50*/  F2FP.BF16.F32.PACK_AB R75, R154, R75 ;  /* 0x0000004b9a4b723e */ /* 0x000fe200000010ff */
[----:B------:R-:W2:Y:S01]  /*7e60*/  LDC R77, c[0x0][0xce8] ;  /* 0x00033a00ff4d7b82 */ /* 0x000ea20000000800 */
[----:B------:R-:W-:Y:S02]  /*7e70*/  F2FP.BF16.F32.PACK_AB R81, R9, R82 ;  /* 0x000000520951723e */ /* 0x000fe400000010ff */
[----:B------:R-:W-:Y:S01]  /*7e80*/  LOP3.LUT R70, R70, R191, RZ, 0x3c, !PT ;  /* 0x000000bf46467212 */ /* 0x000fe200078e3cff */
[----:B------:R1:W-:Y:S01]  /*7e90*/  STSM.16.M88.4 [R30], R72 ;  /* 0x000000481e007844 */ /* 0x0003e20000000200 */
[----:B------:R-:W-:-:S02]  /*7ea0*/  SHF.R.U64 R153, R153, 0x3, RZ ;  /* 0x0000000399997819 */ /* 0x000fc400000012ff */
[----:B------:R-:W-:Y:S02]  /*7eb0*/  MOV R38, R38 ;  /* 0x0000002600267202 */ /* 0x000fe40000000f00 */
[----:B------:R-:W-:Y:S02]  /*7ec0*/  F2FP.BF16.F32.PACK_AB R82, R85, R84 ;  /* 0x000000545552723e */ /* 0x000fe400000010ff */
[----:B------:R-:W-:Y:S02]  /*7ed0*/  F2FP.BF16.F32.PACK_AB R83, R83, R86 ;  /* 0x000000565353723e */ /* 0x000fe400000010ff */
[----:B------:R-:W-:Y:S02]  /*7ee0*/  LOP3.LUT R78, R78, R193, RZ, 0x3c, !PT ;  /* 0x000000c14e4e7212 */ /* 0x000fe400078e3cff */
[----:B------:R-:W-:Y:S01]  /*7ef0*/  MOV R46, R46 ;  /* 0x0000002e002e7202 */ /* 0x000fe20000000f00 */
[----:B------:R1:W-:Y:S01]  /*7f00*/  STSM.16.M88.4 [R38], R80 ;  /* 0x0000005026007844 */ /* 0x0003e20000000200 */
[----:B------:R-:W-:-:S02]  /*7f10*/  MOV R12, R98 ;  /* 0x00000062000c7202 */ /* 0x000fc40000000f00 */
[----:B------:R-:W-:Y:S02]  /*7f20*/  F2FP.BF16.F32.PACK_AB R84, R89, R88 ;  /* 0x000000585954723e */ /* 0x000fe400000010ff */
[----:B------:R-:W-:Y:S02]  /*7f30*/  F2FP.BF16.F32.PACK_AB R85, R91, R90 ;  /* 0x0000005a5b55723e */ /* 0x000fe400000010ff */
        /* <DEDUP_REMOVED lines=8> */
[----:B------:R-:W-:Y:S02]  /*7fc0*/  F2FP.BF16.F32.PACK_AB R98, R101, R100 ;  /* 0x000000646562723e */ /* 0x000fe400000010ff */
[----:B------:R-:W-:Y:S02]  /*7fd0*/  F2FP.BF16.F32.PACK_AB R99, R171, R170 ;  /* 0x000000aaab63723e */ /* 0x000fe400000010ff */
[----:B------:R-:W-:Y:S02]  /*7fe0*/  F2FP.BF16.F32.PACK_AB R105, R107, R106 ;  /* 0x0000006a6b69723e */ /* 0x000fe400000010ff */
[----:B------:R-:W-:Y:S01]  /*7ff0*/  F2FP.BF16.F32.PACK_AB R112, R113, R112 ;  /* 0x000000707170723e */ /* 0x000fe200000010ff */
[----:B------:R1:W-:Y:S01]  /*8000*/  STSM.16.M88.4 [R54], R96 ;  /* 0x0000006036007844 */ /* 0x0003e20000000200 */
[----:B------:R-:W-:-:S02]  /*8010*/  MOV R62, R62 ;  /* 0x0000003e003e7202 */ /* 0x000fc40000000f00 */
[----:B------:R-:W-:Y:S02]  /*8020*/  F2FP.BF16.F32.PACK_AB R106, R109, R108 ;  /* 0x0000006c6d6a723e */ /* 0x000fe400000010ff */
[----:B------:R-:W-:Y:S02]  /*8030*/  F2FP.BF16.F32.PACK_AB R107, R111, R110 ;  /* 0x0000006e6f6b723e */ /* 0x000fe400000010ff */
[----:B------:R-:W-:Y:S02]  /*8040*/  F2FP.BF16.F32.PACK_AB R113, R115, R114 ;  /* 0x000000727371723e */ /* 0x000fe400000010ff */
[----:B------:R-:W-:Y:S01]  /*8050*/  F2FP.BF16.F32.PACK_AB R120, R121, R120 ;  /* 0x000000787978723e */ /* 0x000fe200000010ff */
[----:B------:R1:W-:Y:S01]  /*8060*/  STSM.16.M88.4 [R62], R104 ;  /* 0x000000683e007844 */ /* 0x0003e20000000200 */
[----:B------:R-:W-:Y:S02]  /*8070*/  LOP3.LUT R10, R153, R152, RZ, 0x3c, !PT ;  /* 0x00000098990a7212 */ /* 0x000fe400078e3cff */
[----:B------:R-:W-:-:S02]  /*8080*/  MOV R70, R70 ;  /* 0x0000004600467202 */ /* 0x000fc40000000f00 */
[----:B------:R-:W-:Y:S02]  /*8090*/  F2FP.BF16.F32.PACK_AB R114, R117, R116 ;  /* 0x000000747572723e */ /* 0x000fe400000010ff */
[----:B------:R-:W-:Y:S02]  /*80a0*/  F2FP.BF16.F32.PACK_AB R115, R119, R118 ;  /* 0x000000767773723e */ /* 0x000fe400000010ff */
[----:B------:R-:W-:Y:S02]  /*80b0*/  F2FP.BF16.F32.PACK_AB R121, R123, R122 ;  /* 0x0000007a7b79723e */ /* 0x000fe400000010ff */
[----:B------:R-:W-:Y:S01]  /*80c0*/  F2FP.BF16.F32.PACK_AB R128, R129, R128 ;  /* 0x000000808180723e */ /* 0x000fe200000010ff */
[----:B------:R1:W-:Y:S01]  /*80d0*/  STSM.16.M88.4 [R70], R112 ;  /* 0x0000007046007844 */ /* 0x0003e20000000200 */
[----:B------:R-:W-:Y:S02]  /*80e0*/  MOV R78, R78 ;  /* 0x0000004e004e7202 */ /* 0x000fe40000000f00 */
[----:B------:R-:W-:-:S02]  /*80f0*/  F2FP.BF16.F32.PACK_AB R122, R125, R124 ;  /* 0x0000007c7d7a723e */ /* 0x000fc400000010ff */
[----:B------:R-:W-:Y:S02]  /*8100*/  F2FP.BF16.F32.PACK_AB R123, R127, R126 ;  /* 0x0000007e7f7b723e */ /* 0x000fe400000010ff */
[----:B------:R-:W-:Y:S02]  /*8110*/  F2FP.BF16.F32.PACK_AB R129, R131, R130 ;  /* 0x000000828381723e */ /* 0x000fe400000010ff */
[----:B------:R-:W-:Y:S01]  /*8120*/  F2FP.BF16.F32.PACK_AB R136, R137, R136 ;  /* 0x000000888988723e */ /* 0x000fe200000010ff */
[----:B------:R1:W-:Y:S01]  /*8130*/  STSM.16.M88.4 [R78], R120 ;  /* 0x000000784e007844 */ /* 0x0003e20000000200 */
[----:B------:R-:W-:Y:S02]  /*8140*/  MOV R94, R94 ;  /* 0x0000005e005e7202 */ /* 0x000fe40000000f00 */
[----:B------:R-:W-:Y:S02]  /*8150*/  F2FP.BF16.F32.PACK_AB R130, R133, R132 ;  /* 0x000000848582723e */ /* 0x000fe400000010ff */
[----:B------:R-:W-:-:S02]  /*8160*/  F2FP.BF16.F32.PACK_AB R131, R135, R134 ;  /* 0x000000868783723e */ /* 0x000fc400000010ff */
[----:B------:R-:W-:Y:S02]  /*8170*/  F2FP.BF16.F32.PACK_AB R137, R139, R138 ;  /* 0x0000008a8b89723e */ /* 0x000fe400000010ff */
[----:B------:R-:W-:Y:S01]  /*8180*/  F2FP.BF16.F32.PACK_AB R144, R145, R144 ;  /* 0x000000909190723e */ /* 0x000fe200000010ff */
        /* <DEDUP_REMOVED lines=8> */
[----:B------:R-:W-:Y:S02]  /*8210*/  R2UR UR4, R218 ;  /* 0x00000000da0472ca */ /* 0x000fe400000e0000 */
[----:B------:R-:W-:Y:S01]  /*8220*/  PLOP3.LUT P0, PT, PT, PT, UP0, 0x80, 0x0 ;  /* 0x000000000000781c */ /* 0x000fe20003f0f008 */
[----:B------:R1:W-:Y:S01]  /*8230*/  STSM.16.M88.4 [R6], R144 ;  /* 0x0000009006007844 */ /* 0x0003e20000000200 */
[----:B------:R-:W-:-:S09]  /*8240*/  R2UR UR12, R203 ;  /* 0x00000000cb0c72ca */ /* 0x000fd200000e0000 */
[----:B------:R-:W-:Y:S02]  /*8250*/  USHF.L.U64.HI UR11, UR61, 0x2, UR4 ;  /* 0x000000023d0b7899 */ /* 0x000fe40008010204 */
[----:B------:R-:W-:-:S04]  /*8260*/  UIADD3 UR4, UP1, UR10, UR8, URZ ;  /* 0x000000080a047290 */ /* 0x000fc8000ff3e03f */
[----:B------:R-:W-:Y:S02]  /*8270*/  UIADD3.X UR7, UR11, UR9, URZ, UP1, !UPT ;  /* 0x000000090b077290 */ /* 0x000fe40008ffe43f */
[----:B------:R-:W-:Y:S01]  /*8280*/  IMAD.U32 R10, RZ, RZ, UR4 ;  /* 0x00000004ff0a7e24 */ /* 0x000fe2000f8e00ff */
[----:B------:R-:W-:-:S03]  /*8290*/  ULDC.64 UR8, c[0x0][0xd08] ;  /* 0x0003420000087ab9 */ /* 0x000fc60000000a00 */
[----:B------:R-:W-:Y:S01]  /*82a0*/  IMAD.U32 R11, RZ, RZ, UR7 ;  /* 0x00000007ff0b7e24 */ /* 0x000fe2000f8e00ff */
[----:B------:R-:W-:Y:S06]  /*82b0*/  BAR.SYNC.DEFER_BLOCKING 0x1, 0x100 ;  /* 0x0044000000007b1d */ /* 0x000fec0000010000 */
[----:B------:R-:W3:Y:S01]  /*82c0*/  @P0 LDG.E R0, desc[UR38][R10.64] ;  /* 0x000000260a000981 */ /* 0x000ee2000c1e1900 */
[----:B------:R-:W-:Y:S01]  /*82d0*/  UISETP.NE.U32.AND UP1, UPT, UR8, URZ, UPT ;  /* 0x0000003f0800728c */ /* 0x000fe2000bf25070 */
[----:B--2---:R-:W-:Y:S01]  /*82e0*/  ISETP.NE.AND P1, PT, R77, 0x1, PT ;  /* 0x000000014d00780c */ /* 0x004fe20003f25270 */
[----:B------:R-:W-:Y:S01]  /*82f0*/  ULDC UR7, c[0x0][0xb88] ;  /* 0x0002e20000077ab9 */ /* 0x000fe20000000800 */
[----:B------:R-:W-:Y:S01]  /*8300*/  UMOV UR4, URZ ;  /* 0x0000003f00047c82 */ /* 0x000fe20008000000 */
[----:B------:R-:W-:Y:S01]  /*8310*/  UISETP.NE.AND.EX UP1, UPT, UR9, URZ, UPT, UP1 ;  /* 0x0000003f0900728c */ /* 0x000fe2000bf25310 */
[----:B------:R-:W-:-:S05]  /*8320*/  IMAD.U32 R17, RZ, RZ, UR12 ;  /* 0x0000000cff117e24 */ /* 0x000fca000f8e00ff */
[----:B------:R-:W-:-:S04]  /*8330*/  PLOP3.LUT P2, PT, PT, PT, UP1, 0x80, 0x0 ;  /* 0x000000000000781c */ /* 0x000fc80003f4f018 */
[----:B------:R-:W2:Y:S01]  /*8340*/  @P1 LDC R9, c[0x0][0xcec] ;  /* 0x00033b00ff091b82 */ /* 0x000ea20000000800 */
[----:B------:R-:W-:-:S04]  /*8350*/  @UP1 UIADD3 UR8, UP2, UR10, UR8, URZ ;  /* 0x000000080a081290 */ /* 0x000fc8000ff5e03f */
[----:B------:R-:W-:Y:S02]  /*8360*/  @UP1 UIADD3.X UR9, UR11, UR9, URZ, UP2, !UPT ;  /* 0x000000090b091290 */ /* 0x000fe400097fe43f */
[----:B0-----:R-:W-:Y:S01]  /*8370*/  IMAD.U32 R14, RZ, RZ, UR8 ;  /* 0x00000008ff0e7e24 */ /* 0x001fe2000f8e00ff */
[----:B------:R-:W0:Y:S03]  /*8380*/  @P1 LDC R13, c[0x0][0xcf0] ;  /* 0x00033c00ff0d1b82 */ /* 0x000e260000000800 */
[----:B------:R-:W-:Y:S01]  /*8390*/  IMAD.U32 R15, RZ, RZ, UR9 ;  /* 0x00000009ff0f7e24 */ /* 0x000fe2000f8e00ff */
[----:B---3--:R-:W-:Y:S01]  /*83a0*/  @P0 R2UR UR4, R0 ;  /* 0x00000000000402ca */ /* 0x008fe200000e0000 */
[----:B------:R-:W-:-:S06]  /*83b0*/  IMAD.U32 R0, RZ, RZ, UR7 ;  /* 0x00000007ff007e24 */ /* 0x000fcc000f8e00ff */
[----:B------:R1:W5:Y:S01]  /*83c0*/  @P2 LDG.E R0, desc[UR38][R14.64] ;  /* 0x000000260e002981 */ /* 0x000362000c1e1900 */
[----:B0-2---:R-:W-:Y:S07]  /*83d0*/  @P2 BRA `(.L_x_1060) ;  /* 0x0000000000102947 */ /* 0x005fee0003800000 */
[----:B------:R-:W-:Y:S05]  /*83e0*/  @!P0 BRA `(.L_x_1060) ;  /* 0x00000000000c8947 */ /* 0x000fea0003800000 */
[----:B-1----:R-:W2:Y:S04]  /*83f0*/  LDG.E R15, desc[UR38][R10.64] ;  /* 0x000000260a0f7981 */ /* 0x002ea8000c1e1900 */
[----:B-----5:R-:W2:Y:S02]  /*8400*/  LDG.E R0, desc[UR38][R10.64+0x4] ;  /* 0x000004260a007981 */ /* 0x020ea4000c1e1900 */
[----:B--2---:R-:W-:-:S07]  /*8410*/  IMAD.IADD R0, R0, 0x1, -R15 ;  /* 0x0000000100007824 */ /* 0x004fce00078e0a0f */
.L_x_1060:
[----:B------:R-:W-:Y:S01]  /*8420*/  R2UR UR17, R202 ;  /* 0x00000000ca1172ca */ /* 0x000fe200000e0000 */
[----:B------:R-:W-:Y:S01]  /*8430*/  ULDC.64 UR12, c[0x0][0xc90] ;  /* 0x00032400000c7ab9 */ /* 0x000fe20000000a00 */
[----:B------:R-:W-:Y:S01]  /*8440*/  R2UR UR15, R218 ;  /* 0x00000000da0f72ca */ /* 0x000fe200000e0000 */
[----:B------:R-:W-:Y:S01]  /*8450*/  USHF.R.S32.HI UR11, URZ, 0x1f, UR4 ;  /* 0x0000001f3f0b7899 */ /* 0x000fe20008011404 */
[----:B-1----:R-:W-:Y:S01]  /*8460*/  IMAD R12, R17, 0x80, R224 ;  /* 0x00000080110c7824 */ /* 0x002fe200078e02e0 */
[----:B------:R-:W-:Y:S01]  /*8470*/  UMOV UR10, UR4 ;  /* 0x00000004000a7c82 */ /* 0x000fe20008000000 */
[----:B------:R-:W-:Y:S01]  /*8480*/  USEL UR61, UR61, URZ, !UP0 ;  /* 0x0000003f3d3d7287 */ /* 0x000fe2000c000000 */
[----:B------:R-:W-:Y:S01]  /*8490*/  R2UR UR16, R203 ;  /* 0x00000000cb1072ca */ /* 0x000fe200000e0000 */
[----:B------:R-:W-:-:S04]  /*84a0*/  @P1 IMAD.HI.U32 R6, R12, R9, RZ ;  /* 0x000000090c061227 */ /* 0x000fc800078e00ff */
[----:B------:R-:W-:Y:S01]  /*84b0*/  IMAD.MOV.U32 R10, RZ, RZ, R12 ;  /* 0x000000ffff0a7224 */ /* 0x000fe200078e000c */
[----:B------:R-:W-:Y:S01]  /*84c0*/  USHF.R.S32.HI UR14, URZ, 0x1f, UR17 ;  /* 0x0000001f3f0e7899 */ /* 0x000fe20008011411 */
[----:B------:R-:W-:Y:S01]  /*84d0*/  @P1 SHF.R.U32.HI R10, RZ, R13, R6 ;  /* 0x0000000dff0a1219 */ /* 0x000fe20000011606 */
[----:B------:R-:W-:Y:S01]  /*84e0*/  UIMAD.WIDE.U32 UR8, UR17, UR12, UR10 ;  /* 0x0000000c110872a5 */ /* 0x000fe2000f8e000a */
[----:B------:R-:W-:Y:S01]  /*84f0*/  IMAD R9, R204, 0x40, R2 ;  /* 0x00000040cc097824 */ /* 0x000fe200078e0202 */
[----:B------:R-:W-:Y:S01]  /*8500*/  UIMAD UR7, UR14, UR12, URZ ;  /* 0x0000000c0e0772a4 */ /* 0x000fe2000f8e023f */
[----:B-----5:R-:W-:Y:S01]  /*8510*/  IMAD R81, R0, R77, RZ ;  /* 0x0000004d00517224 */ /* 0x020fe200078e02ff */
[----:B------:R-:W-:Y:S01]  /*8520*/  USEL UR15, UR15, URZ, !UP0 ;  /* 0x0000003f0f0f7287 */ /* 0x000fe2000c000000 */
[----:B------:R-:W-:Y:S01]  /*8530*/  IMAD.MOV R6, RZ, RZ, -R10 ;  /* 0x000000ffff067224 */ /* 0x000fe200078e0a0a */
[----:B------:R-:W-:Y:S01]  /*8540*/  UIMAD UR7, UR17, UR13, UR7 ;  /* 0x0000000d110772a4 */ /* 0x000fe2000f8e0207 */
[----:B------:R-:W-:-:S02]  /*8550*/  IMAD.WIDE R4, R9, 0x2, R4 ;  /* 0x0000000209047825 */ /* 0x000fc400078e0204 */
[----:B------:R-:W-:Y:S01]  /*8560*/  ULDC.64 UR12, c[0x0][0xc98] ;  /* 0x00032600000c7ab9 */ /* 0x000fe20000000a00 */
[----:B------:R-:W-:Y:S01]  /*8570*/  UIADD3 UR9, UR9, UR7, URZ ;  /* 0x0000000709097290 */ /* 0x000fe2000fffe03f */
[----:B------:R-:W-:Y:S01]  /*8580*/  IMAD R9, R77, R6, R12 ;  /* 0x000000064d097224 */ /* 0x000fe200078e020c */
[----:B------:R-:W-:Y:S01]  /*8590*/  UIMAD UR7, UR15, UR12, URZ ;  /* 0x0000000c0f0772a4 */ /* 0x000fe2000f8e023f */
[----:B------:R-:W-:Y:S01]  /*85a0*/  SHF.R.S32.HI R6, RZ, 0x1f, R10 ;  /* 0x0000001fff067819 */ /* 0x000fe2000001140a */
[----:B------:R-:W-:Y:S01]  /*85b0*/  UIMAD.WIDE.U32 UR8, UR61, UR12, UR8 ;  /* 0x0000000c3d0872a5 */ /* 0x000fe2000f8e0008 */
[C---:B------:R-:W-:Y:S01]  /*85c0*/  IADD3 R37, P2, R4.reuse, 0x5000, RZ ;  /* 0x0000500004257810 */ /* 0x040fe20007f5e0ff */
[----:B------:R-:W-:Y:S01]  /*85d0*/  UIMAD UR7, UR61, UR13, UR7 ;  /* 0x0000000d3d0772a4 */ /* 0x000fe2000f8e0207 */
[C---:B------:R-:W-:Y:S02]  /*85e0*/  IADD3 R17, P5, R4.reuse, 0x1000, RZ ;  /* 0x0000100004117810 */ /* 0x040fe40007fbe0ff */
[----:B------:R-:W-:Y:S01]  /*85f0*/  IADD3 R25, P4, R4, 0x2000, RZ ;  /* 0x0000200004197810 */ /* 0x000fe20007f9e0ff */
[----:B------:R-:W-:Y:S01]  /*8600*/  ULDC.64 UR12, c[0x0][0xba0] ;  /* 0x0002e800000c7ab9 */ /* 0x000fe20000000a00 */
[----:B------:R-:W-:Y:S01]  /*8610*/  IADD3 R10, P0, R10, UR8, RZ ;  /* 0x000000080a0a7c10 */ /* 0x000fe2000ff1e0ff */
[----:B------:R-:W-:Y:S01]  /*8620*/  IMAD.U32 R11, RZ, RZ, UR7 ;  /* 0x00000007ff0b7e24 */ /* 0x000fe2000f8e00ff */
[----:B------:R-:W-:-:S02]  /*8630*/  LOP3.LUT R36, R37, 0x380, RZ, 0xc0, !PT ;  /* 0x0000038025247812 */ /* 0x000fc400078ec0ff */
[----:B------:R-:W-:Y:S02]  /*8640*/  LOP3.LUT R16, R17, 0x380, RZ, 0xc0, !PT ;  /* 0x0000038011107812 */ /* 0x000fe400078ec0ff */
        /* <DEDUP_REMOVED lines=8> */
[----:B------:R-:W-:-:S02]  /*86d0*/  SHF.R.U64 R36, R36, 0x3, RZ ;  /* 0x0000000324247819 */ /* 0x000fc400000012ff */
[----:B------:R-:W-:Y:S01]  /*86e0*/  SHF.R.U64 R28, R28, 0x3, RZ ;  /* 0x000000031c1c7819 */ /* 0x000fe200000012ff */
[----:B------:R-:W-:Y:S01]  /*86f0*/  IMAD R13, R9, UR9, R6 ;  /* 0x00000009090d7c24 */ /* 0x000fe2000f8e0206 */
[----:B------:R-:W-:Y:S01]  /*8700*/  ULDC.64 UR8, c[0x0][0xc50] ;  /* 0x0003140000087ab9 */ /* 0x000fe20000000a00 */
[----:B------:R-:W-:Y:S02]  /*8710*/  IADD3 R33, P3, R4, 0x4000, RZ ;  /* 0x0000400004217810 */ /* 0x000fe40007f7e0ff */
[----:B------:R-:W-:Y:S01]  /*8720*/  IMAD.IADD R9, R11, 0x1, R13 ;  /* 0x000000010b097824 */ /* 0x000fe200078e020d */
[----:B------:R-:W-:Y:S02]  /*8730*/  LEA R12, P6, R10, UR8, 0x2 ;  /* 0x000000080a0c7c11 */ /* 0x000fe4000f8c10ff */
[----:B------:R-:W-:Y:S01]  /*8740*/  LOP3.LUT R28, R28, R29, RZ, 0x3c, !PT ;  /* 0x0000001d1c1c7212 */ /* 0x000fe200078e3cff */
[----:B------:R-:W-:Y:S01]  /*8750*/  IMAD.X R29, RZ, RZ, R5, P0 ;  /* 0x000000ffff1d7224 */ /* 0x000fe200000e0605 */
[----:B------:R-:W-:Y:S01]  /*8760*/  SHF.R.U64 R16, R16, 0x3, RZ ;  /* 0x0000000310107819 */ /* 0x000fe200000012ff */
[----:B------:R-:W-:Y:S01]  /*8770*/  SHFL.IDX PT, R20, R12, RZ, 0x1c1f ;  /* 0x001c1fff0c147589 */ /* 0x000fe200000e0000 */
[----:B------:R-:W-:-:S02]  /*8780*/  SHF.R.U64 R24, R24, 0x3, RZ ;  /* 0x0000000318187819 */ /* 0x000fc400000012ff */
[----:B------:R-:W-:Y:S01]  /*8790*/  IADD3 R57, P0, R4, 0x9000, RZ ;  /* 0x0000900004397810 */ /* 0x000fe20007f1e0ff */
[----:B------:R-:W-:Y:S01]  /*87a0*/  SHFL.IDX PT, R50, R12, 0x1, 0x1c1f ;  /* 0x003c1f000c327f89 */ /* 0x000fe200000e0000 */
[----:B------:R-:W-:Y:S01]  /*87b0*/  LEA.HI.X R14, R10, UR9, R9, 0x2, P6 ;  /* 0x000000090a0e7c11 */ /* 0x000fe2000b0f1409 */
[----:B------:R-:W-:Y:S01]  /*87c0*/  IMAD.U32 R9, RZ, RZ, UR16 ;  /* 0x00000010ff097e24 */ /* 0x000fe2000f8e00ff */
[----:B------:R-:W-:Y:S01]  /*87d0*/  LOP3.LUT R36, R36, R37, RZ, 0x3c, !PT ;  /* 0x0000002524247212 */ /* 0x000fe200078e3cff */
[--C-:B------:R-:W-:Y:S01]  /*87e0*/  IMAD.X R37, RZ, RZ, R5.reuse, P2 ;  /* 0x000000ffff257224 */ /* 0x100fe200010e0605 */
[----:B------:R-:W-:Y:S01]  /*87f0*/  LOP3.LUT R32, R33, 0x380, RZ, 0xc0, !PT ;  /* 0x0000038021207812 */ /* 0x000fe200078ec0ff */
[----:B------:R-:W0:Y:S01]  /*8800*/  SHFL.IDX PT, R21, R14, RZ, 0x1c1f ;  /* 0x001c1fff0e157589 */ /* 0x000e2200000e0000 */
[----:B------:R-:W-:Y:S01]  /*8810*/  LOP3.LUT R16, R16, R17, RZ, 0x3c, !PT ;  /* 0x0000001110107212 */ /* 0x000fe200078e3cff */
[--C-:B------:R-:W-:Y:S01]  /*8820*/  IMAD.X R17, RZ, RZ, R5.reuse, P5 ;  /* 0x000000ffff117224 */ /* 0x100fe200028e0605 */
[----:B------:R-:W-:Y:S01]  /*8830*/  LOP3.LUT R24, R24, R25, RZ, 0x3c, !PT ;  /* 0x0000001918187212 */ /* 0x000fe200078e3cff */
[----:B------:R-:W-:Y:S01]  /*8840*/  IMAD.X R25, RZ, RZ, R5, P4 ;  /* 0x000000ffff197224 */ /* 0x000fe200020e0605 */
[----:B------:R-:W-:Y:S01]  /*8850*/  LOP3.LUT R56, R57, 0x380, RZ, 0xc0, !PT ;  /* 0x0000038039387812 */ /* 0x000fe200078ec0ff */
[----:B------:R-:W1:Y:S01]  /*8860*/  SHFL.IDX PT, R51, R14, 0x1, 0x1c1f ;  /* 0x003c1f000e337f89 */ /* 0x000e6200000e0000 */
[C---:B------:R-:W-:Y:S01]  /*8870*/  IADD3 R49, P2, R4.reuse, 0xb000, RZ ;  /* 0x0000b00004317810 */ /* 0x040fe20007f5e0ff */
[----:B------:R-:W-:Y:S01]  /*8880*/  IMAD R18, R9, 0x80, R222 ;  /* 0x0000008009127824 */ /* 0x000fe200078e02de */
[----:B------:R-:W-:-:S02]  /*8890*/  IADD3 R41, P6, R4, 0x6000, RZ ;  /* 0x0000600004297810 */ /* 0x000fc40007fde0ff */
[----:B------:R-:W-:Y:S01]  /*88a0*/  IADD3 R45, P5, R4, 0x7000, RZ ;  /* 0x00007000042d7810 */ /* 0x000fe20007fbe0ff */
[----:B------:R-:W-:Y:S01]  /*88b0*/  VIADD R6, R18, 0x8 ;  /* 0x0000000812067836 */ /* 0x000fe20000000000 */
[----:B------:R-:W-:Y:S02]  /*88c0*/  IADD3 R65, P4, R4, 0x8000, RZ ;  /* 0x0000800004417810 */ /* 0x000fe40007f9e0ff */
[----:B------:R-:W-:Y:S02]  /*88d0*/  SHF.R.U64 R32, R32, 0x3, RZ ;  /* 0x0000000320207819 */ /* 0x000fe400000012ff */
[----:B------:R-:W-:Y:S02]  /*88e0*/  SHF.R.U64 R56, R56, 0x3, RZ ;  /* 0x0000000338387819 */ /* 0x000fe400000012ff */
[----:B------:R-:W-:Y:S02]  /*88f0*/  LOP3.LUT R48, R49, 0x380, RZ, 0xc0, !PT ;  /* 0x0000038031307812 */ /* 0x000fe400078ec0ff */
[----:B------:R-:W-:-:S02]  /*8900*/  LOP3.LUT R40, R41, 0x380, RZ, 0xc0, !PT ;  /* 0x0000038029287812 */ /* 0x000fc400078ec0ff */
[----:B------:R-:W-:Y:S02]  /*8910*/  LOP3.LUT R44, R45, 0x380, RZ, 0xc0, !PT ;  /* 0x000003802d2c7812 */ /* 0x000fe400078ec0ff */
[----:B------:R-:W-:Y:S02]  /*8920*/  LOP3.LUT R64, R65, 0x380, RZ, 0xc0, !PT ;  /* 0x0000038041407812 */ /* 0x000fe400078ec0ff */
[----:B------:R-:W-:Y:S01]  /*8930*/  LOP3.LUT R32, R32, R33, RZ, 0x3c, !PT ;  /* 0x0000002120207212 */ /* 0x000fe200078e3cff */
[--C-:B------:R-:W-:Y:S01]  /*8940*/  IMAD.X R33, RZ, RZ, R5.reuse, P3 ;  /* 0x000000ffff217224 */ /* 0x100fe200018e0605 */
[----:B------:R-:W-:Y:S01]  /*8950*/  LOP3.LUT R56, R56, R57, RZ, 0x3c, !PT ;  /* 0x0000003938387212 */ /* 0x000fe200078e3cff */
[----:B------:R-:W-:Y:S01]  /*8960*/  IMAD.X R57, RZ, RZ, R5, P0 ;  /* 0x000000ffff397224 */ /* 0x000fe200000e0605 */
[----:B------:R-:W-:Y:S02]  /*8970*/  SHF.R.U64 R48, R48, 0x3, RZ ;  /* 0x0000000330307819 */ /* 0x000fe400000012ff */
[----:B------:R-:W-:-:S02]  /*8980*/  IADD3 R11, P3, R4, 0xa000, RZ ;  /* 0x0000a000040b7810 */ /* 0x000fc40007f7e0ff */
[----:B------:R-:W-:Y:S02]  /*8990*/  SHF.R.U64 R40, R40, 0x3, RZ ;  /* 0x0000000328287819 */ /* 0x000fe400000012ff */
[----:B------:R-:W-:Y:S02]  /*89a0*/  SHF.R.U64 R44, R44, 0x3, RZ ;  /* 0x000000032c2c7819 */ /* 0x000fe400000012ff */
[----:B------:R-:W-:Y:S02]  /*89b0*/  SHF.R.U64 R64, R64, 0x3, RZ ;  /* 0x0000000340407819 */ /* 0x000fe400000012ff */
[----:B------:R-:W-:Y:S02]  /*89c0*/  LOP3.LUT P0, RZ, R220, 0x3, RZ, 0xc0, !PT ;  /* 0x00000003dcff7812 */ /* 0x000fe4000780c0ff */
[----:B------:R-:W-:Y:S01]  /*89d0*/  LOP3.LUT R48, R48, R49, RZ, 0x3c, !PT ;  /* 0x0000003130307212 */ /* 0x000fe200078e3cff */
[----:B------:R-:W-:Y:S01]  /*89e0*/  IMAD.X R49, RZ, RZ, R5, P2 ;  /* 0x000000ffff317224 */ /* 0x000fe200010e0605 */
[----:B------:R-:W-:-:S02]  /*89f0*/  LOP3.LUT R10, R11, 0x380, RZ, 0xc0, !PT ;  /* 0x000003800b0a7812 */ /* 0x000fc400078ec0ff */
[----:B------:R-:W-:Y:S01]  /*8a00*/  LOP3.LUT R40, R40, R41, RZ, 0x3c, !PT ;  /* 0x0000002928287212 */ /* 0x000fe200078e3cff */
[--C-:B------:R-:W-:Y:S01]  /*8a10*/  IMAD.X R41, RZ, RZ, R5.reuse, P6 ;  /* 0x000000ffff297224 */ /* 0x100fe200030e0605 */
[----:B------:R-:W-:Y:S01]  /*8a20*/  LOP3.LUT R44, R44, R45, RZ, 0x3c, !PT ;  /* 0x0000002d2c2c7212 */ /* 0x000fe200078e3cff */
[--C-:B------:R-:W-:Y:S01]  /*8a30*/  IMAD.X R45, RZ, RZ, R5.reuse, P5 ;  /* 0x000000ffff2d7224 */ /* 0x100fe200028e0605 */
[----:B------:R-:W-:Y:S01]  /*8a40*/  LOP3.LUT R64, R64, R65, RZ, 0x3c, !PT ;  /* 0x0000004140407212 */ /* 0x000fe200078e3cff */
[----:B------:R-:W-:Y:S01]  /*8a50*/  IMAD.X R65, RZ, RZ, R5, P4 ;  /* 0x000000ffff417224 */ /* 0x000fe200020e0605 */
[-C--:B------:R-:W-:Y:S02]  /*8a60*/  ISETP.GE.OR P2, PT, R18, R81.reuse, P0 ;  /* 0x000000511200720c */ /* 0x080fe40000746670 */
[----:B------:R-:W-:Y:S02]  /*8a70*/  ISETP.GE.OR P0, PT, R6, R81, P0 ;  /* 0x000000510600720c */ /* 0x000fe40000706670 */
[----:B------:R-:W-:-:S02]  /*8a80*/  IADD3 R73, P6, R4, 0xc000, RZ ;  /* 0x0000c00004497810 */ /* 0x000fc40007fde0ff */
[C---:B------:R-:W-:Y:S02]  /*8a90*/  IADD3 R69, P5, R4.reuse, 0xd000, RZ ;  /* 0x0000d00004457810 */ /* 0x040fe40007fbe0ff */
[C---:B------:R-:W-:Y:S02]  /*8aa0*/  IADD3 R61, P4, R4.reuse, 0xe000, RZ ;  /* 0x0000e000043d7810 */ /* 0x040fe40007f9e0ff */
[----:B------:R-:W-:Y:S02]  /*8ab0*/  LOP3.LUT R13, R4, 0x380, RZ, 0xc0, !PT ;  /* 0x00000380040d7812 */ /* 0x000fe400078ec0ff */
[----:B------:R-:W-:Y:S01]  /*8ac0*/  SHF.R.U64 R10, R10, 0x3, RZ ;  /* 0x000000030a0a7819 */ /* 0x000fe200000012ff */
[----:B0-----:R0:W-:Y:S01]  /*8ad0*/  @!P2 ST.E desc[UR38][R20.64], R8 ;  /* 0x000000081400a985 */ /* 0x0011e2000c101926 */
[----:B------:R-:W-:Y:S02]  /*8ae0*/  LOP3.LUT R72, R73, 0x380, RZ, 0xc0, !PT ;  /* 0x0000038049487812 */ /* 0x000fe400078ec0ff */
[----:B------:R-:W-:Y:S01]  /*8af0*/  LOP3.LUT R68, R69, 0x380, RZ, 0xc0, !PT ;  /* 0x0000038045447812 */ /* 0x000fe200078ec0ff */
[----:B-1----:R1:W-:Y:S01]  /*8b00*/  @!P0 ST.E desc[UR38][R50.64], R3 ;  /* 0x0000000332008985 */ /* 0x0023e2000c101926 */
[----:B------:R-:W-:-:S02]  /*8b10*/  LOP3.LUT R60, R61, 0x380, RZ, 0xc0, !PT ;  /* 0x000003803d3c7812 */ /* 0x000fc400078ec0ff */
[----:B------:R-:W-:Y:S01]  /*8b20*/  SHF.R.U64 R13, R13, 0x3, RZ ;  /* 0x000000030d0d7819 */ /* 0x000fe200000012ff */
[----:B------:R-:W-:Y:S01]  /*8b30*/  UIMAD UR7, UR11, UR12, URZ ;  /* 0x0000000c0b0772a4 */ /* 0x000fe2000f8e023f */
[----:B------:R-:W-:Y:S01]  /*8b40*/  LOP3.LUT R10, R10, R11, RZ, 0x3c, !PT ;  /* 0x0000000b0a0a7212 */ /* 0x000fe200078e3cff */
[--C-:B------:R-:W-:Y:S01]  /*8b50*/  IMAD.X R11, RZ, RZ, R5.reuse, P3 ;  /* 0x000000ffff0b7224 */ /* 0x100fe200018e0605 */
[----:B------:R-:W-:Y:S01]  /*8b60*/  IADD3 R9, P3, R4, 0xf000, RZ ;  /* 0x0000f00004097810 */ /* 0x000fe20007f7e0ff */
[----:B0-----:R-:W0:Y:S01]  /*8b70*/  @P1 LDC R21, c[0x0][0xcf0] ;  /* 0x00033c00ff151b82 */ /* 0x001e220000000800 */
[----:B------:R-:W-:Y:S01]  /*8b80*/  SHF.R.U64 R72, R72, 0x3, RZ ;  /* 0x0000000348487819 */ /* 0x000fe200000012ff */
[----:B------:R-:W-:Y:S01]  /*8b90*/  UIMAD.WIDE.U32 UR8, UR4, UR12, URZ ;  /* 0x0000000c040872a5 */ /* 0x000fe2000f8e003f */
[----:B------:R-:W-:Y:S01]  /*8ba0*/  SHF.R.U64 R68, R68, 0x3, RZ ;  /* 0x0000000344447819 */ /* 0x000fe200000012ff */
[--C-:B------:R-:W-:Y:S01]  /*8bb0*/  IMAD.X R53, RZ, RZ, R5.reuse, P3 ;  /* 0x000000ffff357224 */ /* 0x100fe200018e0605 */
[----:B------:R-:W-:Y:S01]  /*8bc0*/  SHF.R.U64 R60, R60, 0x3, RZ ;  /* 0x000000033c3c7819 */ /* 0x000fe200000012ff */
[----:B------:R-:W-:Y:S01]  /*8bd0*/  ULDC.64 UR10, c[0x0][0xbe8] ;  /* 0x0002fa00000a7ab9 */ /* 0x000fe20000000a00 */
[----:B------:R-:W-:Y:S01]  /*8be0*/  LOP3.LUT R4, R13, R4, RZ, 0x3c, !PT ;  /* 0x000000040d047212 */ /* 0x000fe200078e3cff */
[----:B-1----:R-:W-:Y:S01]  /*8bf0*/  IMAD.U32 R3, RZ, RZ, UR16 ;  /* 0x00000010ff037e24 */ /* 0x002fe2000f8e00ff */
[----:B------:R-:W-:Y:S01]  /*8c00*/  LOP3.LUT R72, R72, R73, RZ, 0x3c, !PT ;  /* 0x0000004948487212 */ /* 0x000fe200078e3cff */
[--C-:B------:R-:W-:Y:S01]  /*8c10*/  IMAD.X R73, RZ, RZ, R5.reuse, P6 ;  /* 0x000000ffff497224 */ /* 0x100fe200030e0605 */
[----:B------:R-:W-:Y:S01]  /*8c20*/  LOP3.LUT R68, R68, R69, RZ, 0x3c, !PT ;  /* 0x0000004544447212 */ /* 0x000fe200078e3cff */
[--C-:B------:R-:W-:Y:S01]  /*8c30*/  IMAD.X R69, RZ, RZ, R5.reuse, P5 ;  /* 0x000000ffff457224 */ /* 0x100fe200028e0605 */
[----:B------:R-:W-:Y:S01]  /*8c40*/  LOP3.LUT R60, R60, R61, RZ, 0x3c, !PT ;  /* 0x0000003d3c3c7212 */ /* 0x000fe200078e3cff */
[----:B------:R-:W-:Y:S01]  /*8c50*/  IMAD.X R61, RZ, RZ, R5, P4 ;  /* 0x000000ffff3d7224 */ /* 0x000fe200020e0605 */
[----:B------:R1:W5:Y:S01]  /*8c60*/  LD.E.128 R12, desc[UR38][R4.64] ;  /* 0x00000026040c7980 */ /* 0x000362000c101d00 */
[----:B------:R-:W-:Y:S01]  /*8c70*/  LOP3.LUT R0, R9, 0x380, RZ, 0xc0, !PT ;  /* 0x0000038009007812 */ /* 0x000fe200078ec0ff */
[----:B------:R-:W-:-:S02]  /*8c80*/  UIMAD UR7, UR4, UR13, UR7 ;  /* 0x0000000d040772a4 */ /* 0x000fc4000f8e0207 */
[----:B------:R-:W5:Y:S01]  /*8c90*/  LD.E.128 R16, desc[UR38][R16.64] ;  /* 0x0000002610107980 */ /* 0x000f62000c101d00 */
[----:B------:R-:W-:-:S03]  /*8ca0*/  SHF.R.U64 R0, R0, 0x3, RZ ;  /* 0x0000000300007819 */ /* 0x000fc600000012ff */
[----:B------:R-:W5:Y:S01]  /*8cb0*/  LD.E.128 R24, desc[UR38][R24.64] ;  /* 0x0000002618187980 */ /* 0x000f62000c101d00 */
[----:B------:R-:W-:Y:S01]  /*8cc0*/  LOP3.LUT R52, R0, R9, RZ, 0x3c, !PT ;  /* 0x0000000900347212 */ /* 0x000fe200078e3cff */
[----:B-1----:R-:W1:Y:S01]  /*8cd0*/  @P1 LDC R5, c[0x0][0xcec] ;  /* 0x00033b00ff051b82 */ /* 0x002e620000000800 */
[----:B------:R-:W-:Y:S01]  /*8ce0*/  IMAD R0, R201, 0x20, R204 ;  /* 0x00000020c9007824 */ /* 0x000fe200078e02cc */
[----:B------:R-:W-:Y:S01]  /*8cf0*/  UIADD3 UR9, UR9, UR7, URZ ;  /* 0x0000000709097290 */ /* 0x000fe2000fffe03f */
        /* <DEDUP_REMOVED lines=15> */
[----:B-1----:R-:W-:-:S03]  /*8df0*/  @P1 IMAD.HI.U32 R0, R20, R5, RZ ;  /* 0x0000000514001227 */ /* 0x002fc600078e00ff */
[----:B------:R-:W5:Y:S02]  /*8e00*/  LD.E.128 R64, desc[UR38][R64.64] ;  /* 0x0000002640407980 */ /* 0x000f64000c101d00 */
[----:B0-----:R-:W-:Y:S01]  /*8e10*/  @P1 SHF.R.U32.HI R3, RZ, R21, R0 ;  /* 0x00000015ff031219 */ /* 0x001fe20000011600 */
[----:B------:R-:W-:Y:S01]  /*8e20*/  UIADD3 UR4, UR9, UR4, URZ ;  /* 0x0000000409047290 */ /* 0x000fe2000fffe03f */
[----:B------:R-:W-:Y:S01]  /*8e30*/  IMAD.U32 R4, RZ, RZ, UR8 ;  /* 0x00000008ff047e24 */ /* 0x000fe2000f8e00ff */
[----:B------:R-:W5:Y:S01]  /*8e40*/  LD.E.128 R56, desc[UR38][R56.64] ;  /* 0x0000002638387980 */ /* 0x000f62000c101d00 */
[--C-:B------:R-:W-:Y:S01]  /*8e50*/  SHF.R.S32.HI R0, RZ, 0x1f, R3.reuse ;  /* 0x0000001fff007819 */ /* 0x100fe20000011403 */
[----:B------:R-:W-:Y:S02]  /*8e60*/  IMAD.MOV R6, RZ, RZ, -R3 ;  /* 0x000000ffff067224 */ /* 0x000fe400078e0a03 */
[----:B------:R-:W-:Y:S01]  /*8e70*/  IMAD.U32 R5, RZ, RZ, UR9 ;  /* 0x00000009ff057e24 */ /* 0x000fe2000f8e00ff */
[----:B------:R-:W-:Y:S01]  /*8e80*/  ULDC.64 UR8, c[0x0][0xbe0] ;  /* 0x0002f80000087ab9 */ /* 0x000fe20000000a00 */
[----:B------:R-:W-:Y:S01]  /*8e90*/  IMAD R21, R77, R6, R20 ;  /* 0x000000064d157224 */ /* 0x000fe200078e0214 */
[----:B------:R-:W5:Y:S01]  /*8ea0*/  LD.E.128 R8, desc[UR38][R10.64] ;  /* 0x000000260a087980 */ /* 0x000f62000c101d00 */
[----:B------:R-:W-:-:S02]  /*8eb0*/  IMAD R0, R0, UR8, RZ ;  /* 0x0000000800007c24 */ /* 0x000fc4000f8e02ff */
[----:B------:R-:W-:Y:S01]  /*8ec0*/  IMAD.U32 R5, RZ, RZ, UR4 ;  /* 0x00000004ff057e24 */ /* 0x000fe2000f8e00ff */
[----:B------:R-:W5:Y:S01]  /*8ed0*/  LD.E.128 R48, desc[UR38][R48.64] ;  /* 0x0000002630307980 */ /* 0x000f62000c101d00 */
[C---:B------:R-:W-:Y:S01]  /*8ee0*/  IMAD R77, R3.reuse, UR9, R0 ;  /* 0x00000009034d7c24 */ /* 0x040fe2000f8e0200 */
[----:B------:R-:W-:Y:S02]  /*8ef0*/  SHF.R.S32.HI R0, RZ, 0x1f, R21 ;  /* 0x0000001fff007819 */ /* 0x000fe40000011415 */
[----:B------:R-:W5:Y:S01]  /*8f00*/  LD.E.128 R72, desc[UR38][R72.64] ;  /* 0x0000002648487980 */ /* 0x000f62000c101d00 */
[----:B------:R-:W-:Y:S01]  /*8f10*/  IMAD.WIDE.U32 R4, R3, UR8, R4 ;  /* 0x0000000803047c25 */ /* 0x000fe2000f8e0004 */
[----:B------:R-:W-:Y:S02]  /*8f20*/  ULDC.64 UR8, c[0x0][0xbd8] ;  /* 0x0002f60000087ab9 */ /* 0x000fe40000000a00 */
[----:B------:R-:W5:Y:S04]  /*8f30*/  LD.E.128 R68, desc[UR38][R68.64] ;  /* 0x0000002644447980 */ /* 0x000f68000c101d00 */
[----:B------:R-:W5:Y:S04]  /*8f40*/  LD.E.128 R60, desc[UR38][R60.64] ;  /* 0x000000263c3c7980 */ /* 0x000f68000c101d00 */
[----:B------:R-:W5:Y:S01]  /*8f50*/  LD.E.128 R52, desc[UR38][R52.64] ;  /* 0x0000002634347980 */ /* 0x000f62000c101d00 */
[----:B------:R-:W-:Y:S01]  /*8f60*/  IMAD.U32 R79, RZ, RZ, UR16 ;  /* 0x00000010ff4f7e24 */ /* 0x000fe2000f8e00ff */
        /* <DEDUP_REMOVED lines=8> */
[----:B------:R-:W-:Y:S02]  /*8ff0*/  IMAD R80, R79, 0x80, R204 ;  /* 0x000000804f507824 */ /* 0x000fe400078e02cc */
[C---:B------:R-:W-:Y:S02]  /*9000*/  IMAD R3, R21.reuse, UR9, R6 ;  /* 0x0000000915037c24 */ /* 0x040fe4000f8e0206 */
[----:B------:R-:W-:Y:S01]  /*9010*/  IMAD.WIDE.U32 R4, R21, UR8, R4 ;  /* 0x0000000815047c25 */ /* 0x000fe2000f8e0004 */
[----:B------:R-:W-:Y:S01]  /*9020*/  ISETP.GE.AND P2, PT, R80, R81, PT ;  /* 0x000000515000720c */ /* 0x000fe20003f46270 */
[----:B------:R-:W-:Y:S02]  /*9030*/  ULDC.64 UR8, c[0x0][0xb80] ;  /* 0x0002e00000087ab9 */ /* 0x000fe40000000a00 */
[----:B------:R-:W-:Y:S01]  /*9040*/  IMAD.IADD R3, R5, 0x1, R3 ;  /* 0x0000000105037824 */ /* 0x000fe200078e0203 */
[----:B------:R-:W-:Y:S01]  /*9050*/  LEA R6, P3, R4, UR8, 0x1 ;  /* 0x0000000804067c11 */ /* 0x000fe2000f8608ff */
[----:B------:R-:W-:-:S02]  /*9060*/  VIADD R151, R151, 0x32420 ;  /* 0x0003242097977836 */ /* 0x000fc40000000000 */
[----:B------:R-:W-:Y:S01]  /*9070*/  VIADD R0, R80, 0x20 ;  /* 0x0000002050007836 */ /* 0x000fe20000000000 */
[----:B------:R-:W-:Y:S02]  /*9080*/  LEA.HI.X R3, R4, UR9, R3, 0x1, P3 ;  /* 0x0000000904037c11 */ /* 0x000fe400098f0c03 */
[----:B------:R-:W-:Y:S02]  /*9090*/  PRMT R151, RZ, 0x654, R151 ;  /* 0x00000654ff977816 */ /* 0x000fe40000000097 */
[-C--:B------:R-:W-:Y:S01]  /*90a0*/  ISETP.GE.AND P1, PT, R0, R81.reuse, PT ;  /* 0x000000510000720c */ /* 0x080fe20003f26270 */
[----:B------:R-:W-:Y:S01]  /*90b0*/  VIADD R0, R80, 0x40 ;  /* 0x0000004050007836 */ /* 0x000fe20000000000 */
[----:B0-----:R0:W-:Y:S01]  /*90c0*/  SYNCS.ARRIVE.TRANS64.RED.A1T0 RZ, [R151+URZ], RZ ;  /* 0x000000ff97ff79a7 */ /* 0x0011e2000810043f */
        /* <DEDUP_REMOVED lines=22> */
.L_x_1062:
[----:B------:R-:W-:Y:S05]  /*9230*/  BSYNC B1 ;  /* 0x0000000000017941 */ /* 0x000fea0003800000 */
.L_x_1061:
        /* <DEDUP_REMOVED lines=21> */
.L_x_1064:
[----:B------:R-:W-:Y:S05]  /*9390*/  BSYNC B1 ;  /* 0x0000000000017941 */ /* 0x000fea0003800000 */
.L_x_1063:
[----:B0-----:R0:W0:Y:S01]  /*93a0*/  SHFL.IDX PT, R17, R3, 0x2, 0x181f ;  /* 0x00581f0003117f89 */ /* 0x00102200000e0000 */
        /* <DEDUP_REMOVED lines=11> */
[----:B------:R-:W-:Y:S02]  /*9460*/  @!P3 LEA.HI.X R5, R2, R17, R230, 0x1, P6 ;  /* 0x000000110205b211 */ /* 0x000fe400030f0ce6 */
        /* <DEDUP_REMOVED lines=8> */
.L_x_1066:
[----:B------:R-:W-:Y:S05]  /*94f0*/  BSYNC B1 ;  /* 0x0000000000017941 */ /* 0x000fea0003800000 */
.L_x_1065:
[----:B------:R-:W-:Y:S01]  /*9500*/  VIADD R0, R80, 0x60 ;  /* 0x0000006050007836 */ /* 0x000fe20000000000 */
[----:B0--3--:R-:W0:Y:S04]  /*9510*/  SHFL.IDX PT, R3, R3, 0x3, 0x181f ;  /* 0x00781f0003037f89 */ /* 0x009e2800000e0000 */
[----:B------:R-:W-:Y:S01]  /*9520*/  ISETP.GE.AND P0, PT, R0, R81, PT ;  /* 0x000000510000720c */ /* 0x000fe20003f06270 */
[----:B------:R3:W0:-:S12]  /*9530*/  SHFL.IDX PT, R13, R6, 0x3, 0x181f ;  /* 0x00781f00060d7f89 */ /* 0x00061800000e0000 */
[----:B---3--:R-:W-:Y:S05]  /*9540*/  @P0 BRA `(.L_x_1067) ;  /* 0x0000000c00cc0947 */ /* 0x008fea0003800000 */
[----:B------:R-:W-:Y:S02]  /*9550*/  ULDC UR4, c[0x0][0xbc8] ;  /* 0x0002f20000047ab9 */ /* 0x000fe40000000800 */
[----:B------:R-:W-:Y:S02]  /*9560*/  ISETP.GE.AND P3, PT, R2, UR4, PT ;  /* 0x0000000402007c0c */ /* 0x000fe4000bf66270 */
[----:B------:R-:W-:Y:S02]  /*9570*/  ISETP.GE.AND P4, PT, R23, UR4, PT ;  /* 0x0000000417007c0c */ /* 0x000fe4000bf86270 */
[----:B------:R-:W-:-:S09]  /*9580*/  ISETP.GE.AND P5, PT, R22, UR4, PT ;  /* 0x0000000416007c0c */ /* 0x000fd2000bfa6270 */
[-C--:B0-----:R-:W-:Y:S02]  /*9590*/  @!P3 LEA R4, P0, R2, R13.reuse, 0x1 ;  /* 0x0000000d0204b211 */ /* 0x081fe400078008ff */
[CC--:B------:R-:W-:Y:S02]  /*95a0*/  @!P4 LEA R8, P1, R23.reuse, R13.reuse, 0x1 ;  /* 0x0000000d1708c211 */ /* 0x0c0fe400078208ff */
[----:B------:R-:W-:Y:S02]  /*95b0*/  @!P5 LEA R10, P2, R22, R13, 0x1 ;  /* 0x0000000d160ad211 */ /* 0x000fe400078408ff */
[-C--:B------:R-:W-:Y:S02]  /*95c0*/  @!P3 LEA.HI.X R5, R2, R3.reuse, R230, 0x1, P0 ;  /* 0x000000030205b211 */ /* 0x080fe400000f0ce6 */
[-C--:B------:R-:W-:Y:S02]  /*95d0*/  @!P4 LEA.HI.X R9, R23, R3.reuse, R229, 0x1, P1 ;  /* 0x000000031709c211 */ /* 0x080fe400008f0ce5 */
[----:B------:R-:W-:Y:S01]  /*95e0*/  @!P5 LEA.HI.X R11, R22, R3, R228, 0x1, P2 ;  /* 0x00000003160bd211 */ /* 0x000fe200010f0ce4 */
[----:B------:R3:W-:Y:S01]  /*95f0*/  @!P3 ST.E.128 desc[UR38][R4.64], R28 ;  /* 0x0000001c0400b985 */ /* 0x0007e2000c101d26 */
[----:B------:R-:W-:-:S03]  /*9600*/  ISETP.GE.AND P0, PT, R200, UR4, PT ;  /* 0x00000004c8007c0c */ /* 0x000fc6000bf06270 */
[----:B------:R3:W-:Y:S04]  /*9610*/  @!P4 ST.E.128 desc[UR38][R8.64], R44 ;  /* 0x0000002c0800c985 */ /* 0x0007e8000c101d26 */
[----:B------:R3:W-:Y:S06]  /*9620*/  @!P5 ST.E.128 desc[UR38][R10.64], R48 ;  /* 0x000000300a00d985 */ /* 0x0007ec000c101d26 */
[----:B------:R-:W-:Y:S05]  /*9630*/  @P0 BRA `(.L_x_1067) ;  /* 0x0000000c00900947 */ /* 0x000fea0003800000 */
[----:B---3--:R-:W-:-:S04]  /*9640*/  LEA R4, P0, R200, R13, 0x1 ;  /* 0x0000000dc8047211 */ /* 0x008fc800078008ff */
[----:B------:R-:W-:-:S05]  /*9650*/  LEA.HI.X R5, R200, R3, R227, 0x1, P0 ;  /* 0x00000003c8057211 */ /* 0x000fca00000f0ce3 */
[----:B------:R0:W-:Y:S01]  /*9660*/  ST.E.128 desc[UR38][R4.64], R52 ;  /* 0x0000003404007985 */ /* 0x0001e2000c101d26 */
[----:B------:R-:W-:Y:S05]  /*9670*/  BRA `(.L_x_1067) ;  /* 0x0000000c00807947 */ /* 0x000fea0003800000 */
.L_x_1059:
[----:B------:R-:W-:Y:S01]  /*9680*/  ULDC.64 UR8, c[0x0][0xd00] ;  /* 0x0003400000087ab9 */ /* 0x000fe20000000a00 */
[----:B------:R-:W-:Y:S01]  /*9690*/  ULDC UR4, c[0x0][0xb88] ;  /* 0x0002e20000047ab9 */ /* 0x000fe20000000800 */
[----:B------:R-:W-:Y:S01]  /*96a0*/  UISETP.NE.U32.AND UP0, UPT, UR8, URZ, UPT ;  /* 0x0000003f0800728c */ /* 0x000fe2000bf05070 */
[----:B------:R-:W0:Y:S01]  /*96b0*/  LDC R13, c[0x0][0xce8] ;  /* 0x00033a00ff0d7b82 */ /* 0x000e220000000800 */
[----:B------:R-:W-:Y:S02]  /*96c0*/  R2UR UR7, R202 ;  /* 0x00000000ca0772ca */ /* 0x000fe400000e0000 */
        /* <DEDUP_REMOVED lines=29> */
.L_x_1068:
[----:B------:R-:W-:Y:S01]  /*98a0*/  R2UR UR7, R218 ;  /* 0x00000000da0772ca */ /* 0x000fe200000e0000 */
[----:B------:R-:W-:Y:S01]  /*98b0*/  USEL UR61, UR61, URZ, !UP0 ;  /* 0x0000003f3d3d7287 */ /* 0x000fe2000c000000 */
[----:B------:R-:W-:Y:S11]  /*98c0*/  BSSY B1, `(.L_x_1069) ;  /* 0x000002f000017945 */ /* 0x000ff60003800000 */
[----:B------:R-:W-:Y:S01]  /*98d0*/  USEL UR12, UR7, URZ, !UP0 ;  /* 0x0000003f070c7287 */ /* 0x000fe2000c000000 */
[----:B------:R-:W-:Y:S11]  /*98e0*/  @P1 BRA `(.L_x_1070) ;  /* 0x0000000000b01947 */ /* 0x000ff60003800000 */
[----:B------:R-:W0:Y:S01]  /*98f0*/  S2R R4, SR_TID.X ;  /* 0x0000000000047919 */ /* 0x000e220000002100 */
[----:B------:R-:W1:Y:S01]  /*9900*/  LDC R6, c[0x0][0xce8] ;  /* 0x00033a00ff067b82 */ /* 0x000e620000000800 */
[----:B------:R-:W-:-:S13]  /*9910*/  R2UR UR7, R203 ;  /* 0x00000000cb0772ca */ /* 0x000fda00000e0000 */
        /* <DEDUP_REMOVED lines=8> */
[----:B------:R-:W-:Y:S01]  /*99a0*/  R2UR UR13, R202 ;  /* 0x00000000ca0d72ca */ /* 0x000fe200000e0000 */
[----:B------:R-:W-:Y:S01]  /*99b0*/  UIMAD UR7, UR11, UR14, URZ ;  /* 0x0000000e0b0772a4 */ /* 0x000fe2000f8e023f */
[----:B------:R-:W-:Y:S01]  /*99c0*/  UMOV UR8, UR4 ;  /* 0x0000000400087c82 */ /* 0x000fe20008000000 */
[----:B------:R-:W-:-:S08]  /*99d0*/  UMOV UR9, UR10 ;  /* 0x0000000a00097c82 */ /* 0x000fd00008000000 */
[----:B------:R-:W0:Y:S02]  /*99e0*/  @P1 LDC R4, c[0x0][0xcec] ;  /* 0x00033b00ff041b82 */ /* 0x000e240000000800 */
[----:B------:R-:W-:Y:S02]  /*99f0*/  UIMAD.WIDE.U32 UR8, UR13, UR14, UR8 ;  /* 0x0000000e0d0872a5 */ /* 0x000fe4000f8e0008 */
[----:B------:R-:W-:-:S03]  /*9a00*/  UIMAD UR7, UR13, UR15, UR7 ;  /* 0x0000000f0d0772a4 */ /* 0x000fc6000f8e0207 */
[----:B------:R-:W-:Y:S01]  /*9a10*/  ULDC.64 UR14, c[0x0][0xc98] ;  /* 0x00032600000e7ab9 */ /* 0x000fe20000000a00 */
[----:B------:R-:W1:Y:S01]  /*9a20*/  @P1 LDC R8, c[0x0][0xcf0] ;  /* 0x00033c00ff081b82 */ /* 0x000e620000000800 */
[----:B------:R-:W-:Y:S02]  /*9a30*/  UIADD3 UR9, UR9, UR7, URZ ;  /* 0x0000000709097290 */ /* 0x000fe4000fffe03f */
[----:B------:R-:W-:Y:S02]  /*9a40*/  UIMAD UR7, UR12, UR14, URZ ;  /* 0x0000000e0c0772a4 */ /* 0x000fe4000f8e023f */
[----:B------:R-:W-:Y:S02]  /*9a50*/  UIMAD.WIDE.U32 UR8, UR61, UR14, UR8 ;  /* 0x0000000e3d0872a5 */ /* 0x000fe4000f8e0008 */
[----:B------:R-:W-:-:S03]  /*9a60*/  UIMAD UR7, UR61, UR15, UR7 ;  /* 0x0000000f3d0772a4 */ /* 0x000fc6000f8e0207 */
        /* <DEDUP_REMOVED lines=20> */
.L_x_1070:
[----:B------:R-:W-:Y:S05]  /*9bb0*/  BSYNC B1 ;  /* 0x0000000000017941 */ /* 0x000fea0003800000 */
.L_x_1069:
[----:B------:R-:W-:Y:S01]  /*9bc0*/  R2UR UR13, R203 ;  /* 0x00000000cb0d72ca */ /* 0x000fe200000e0000 */
[----:B------:R-:W1:Y:S01]  /*9bd0*/  @P0 LDC R5, c[0x0][0xcf0] ;  /* 0x00033c00ff050b82 */ /* 0x000e620000000800 */
[----:B------:R-:W-:Y:S01]  /*9be0*/  ULDC.64 UR14, c[0x0][0xba0] ;  /* 0x0002e800000e7ab9 */ /* 0x000fe20000000a00 */
[----:B------:R-:W-:Y:S01]  /*9bf0*/  R2UR UR16, R202 ;  /* 0x00000000ca1072ca */ /* 0x000fe200000e0000 */
[----:B------:R-:W-:Y:S01]  /*9c00*/  UIMAD UR7, UR10, UR14, URZ ;  /* 0x0000000e0a0772a4 */ /* 0x000fe2000f8e023f */
[----:B0-----:R-:W-:Y:S01]  /*9c10*/  IMAD R3, R201, 0x20, R204 ;  /* 0x00000020c9037824 */ /* 0x001fe200078e02cc */
[----:B------:R-:W-:Y:S01]  /*9c20*/  UIMAD.WIDE.U32 UR8, UR4, UR14, URZ ;  /* 0x0000000e040872a5 */ /* 0x000fe2000f8e003f */
[----:B------:R-:W-:Y:S01]  /*9c30*/  BSSY B1, `(.L_x_1071) ;  /* 0x0000042000017945 */ /* 0x000fe20003800000 */
[----:B------:R-:W-:-:S03]  /*9c40*/  UIMAD UR7, UR4, UR15, UR7 ;  /* 0x0000000f040772a4 */ /* 0x000fc6000f8e0207 */
[----:B------:R-:W-:Y:S01]  /*9c50*/  ULDC.64 UR14, c[0x0][0xbe8] ;  /* 0x0002fa00000e7ab9 */ /* 0x000fe20000000a00 */
[----:B------:R-:W-:Y:S01]  /*9c60*/  UIADD3 UR9, UR9, UR7, URZ ;  /* 0x0000000709097290 */ /* 0x000fe2000fffe03f */
[----:B------:R-:W-:Y:S01]  /*9c70*/  IMAD.U32 R8, RZ, RZ, UR13 ;  /* 0x0000000dff087e24 */ /* 0x000fe2000f8e00ff */
[----:B------:R-:W-:Y:S01]  /*9c80*/  UIMAD UR4, UR11, UR14, URZ ;  /* 0x0000000e0b0472a4 */ /* 0x000fe2000f8e023f */
[----:B------:R-:W-:Y:S01]  /*9c90*/  IMAD.U32 R15, RZ, RZ, UR13 ;  /* 0x0000000dff0f7e24 */ /* 0x000fe2000f8e00ff */
[----:B------:R-:W-:Y:S01]  /*9ca0*/  UIMAD.WIDE.U32 UR8, UR16, UR14, UR8 ;  /* 0x0000000e100872a5 */ /* 0x000fe2000f8e0008 */
[----:B------:R-:W-:Y:S01]  /*9cb0*/  IMAD R8, R8, 0x80, R3 ;  /* 0x0000008008087824 */ /* 0x000fe200078e0203 */
[----:B------:R-:W-:Y:S01]  /*9cc0*/  UIMAD UR4, UR16, UR15, UR4 ;  /* 0x0000000f100472a4 */ /* 0x000fe2000f8e0204 */
[----:B------:R-:W-:Y:S02]  /*9cd0*/  ULDC.64 UR10, c[0x0][0xbf0] ;  /* 0x0002fc00000a7ab9 */ /* 0x000fe40000000a00 */
[----:B------:R-:W-:Y:S01]  /*9ce0*/  @P0 IMAD.HI.U32 R4, R8, R11, RZ ;  /* 0x0000000b08040227 */ /* 0x000fe200078e00ff */
[----:B------:R-:W-:-:S02]  /*9cf0*/  UIADD3 UR9, UR9, UR4, URZ ;  /* 0x0000000409097290 */ /* 0x000fc4000fffe03f */
[----:B------:R-:W-:Y:S01]  /*9d00*/  UIMAD UR4, UR12, UR10, URZ ;  /* 0x0000000a0c0472a4 */ /* 0x000fe2000f8e023f */
[----:B------:R-:W-:Y:S01]  /*9d10*/  IMAD.MOV.U32 R3, RZ, RZ, R8 ;  /* 0x000000ffff037224 */ /* 0x000fe200078e0008 */
[----:B-1----:R-:W-:Y:S01]  /*9d20*/  @P0 SHF.R.U32.HI R3, RZ, R5, R4 ;  /* 0x00000005ff030219 */ /* 0x002fe20000011604 */
[----:B------:R-:W-:Y:S02]  /*9d30*/  UIMAD.WIDE.U32 UR8, UR61, UR10, UR8 ;  /* 0x0000000a3d0872a5 */ /* 0x000fe4000f8e0008 */
[----:B------:R-:W-:Y:S01]  /*9d40*/  UIMAD UR4, UR61, UR11, UR4 ;  /* 0x0000000b3d0472a4 */ /* 0x000fe2000f8e0204 */
[--C-:B------:R-:W-:Y:S01]  /*9d50*/  SHF.R.S32.HI R4, RZ, 0x1f, R3.reuse ;  /* 0x0000001fff047819 */ /* 0x100fe20000011403 */
[----:B------:R-:W-:Y:S01]  /*9d60*/  IMAD.MOV R9, RZ, RZ, -R3 ;  /* 0x000000ffff097224 */ /* 0x000fe200078e0a03 */
[----:B------:R-:W-:Y:S01]  /*9d70*/  ULDC.64 UR10, c[0x0][0xbe0] ;  /* 0x0002f800000a7ab9 */ /* 0x000fe20000000a00 */
[----:B------:R-:W-:Y:S02]  /*9d80*/  UIADD3 UR4, UR9, UR4, URZ ;  /* 0x0000000409047290 */ /* 0x000fe4000fffe03f */
[----:B------:R-:W-:-:S02]  /*9d90*/  IMAD.U32 R5, RZ, RZ, UR9 ;  /* 0x00000009ff057e24 */ /* 0x000fc4000f8e00ff */
[----:B------:R-:W-:Y:S02]  /*9da0*/  IMAD R6, R4, UR10, RZ ;  /* 0x0000000a04067c24 */ /* 0x000fe4000f8e02ff */
[----:B------:R-:W-:Y:S01]  /*9db0*/  IMAD.U32 R4, RZ, RZ, UR8 ;  /* 0x00000008ff047e24 */ /* 0x000fe2000f8e00ff */
[----:B------:R-:W-:Y:S01]  /*9dc0*/  ULDC.64 UR8, c[0x0][0xbd8] ;  /* 0x0002f60000087ab9 */ /* 0x000fe20000000a00 */
[----:B------:R-:W-:Y:S02]  /*9dd0*/  IMAD.U32 R5, RZ, RZ, UR4 ;  /* 0x00000004ff057e24 */ /* 0x000fe4000f8e00ff */
[----:B------:R-:W-:Y:S02]  /*9de0*/  IMAD R9, R13, R9, R8 ;  /* 0x000000090d097224 */ /* 0x000fe400078e0208 */
[C---:B------:R-:W-:Y:S02]  /*9df0*/  IMAD R11, R3.reuse, UR11, R6 ;  /* 0x0000000b030b7c24 */ /* 0x040fe4000f8e0206 */
        /* <DEDUP_REMOVED lines=37> */
.L_x_1072:
[----:B------:R-:W-:Y:S05]  /*a050*/  BSYNC B1 ;  /* 0x0000000000017941 */ /* 0x000fea0003800000 */
.L_x_1071:
        /* <DEDUP_REMOVED lines=21> */
.L_x_1074:
[----:B------:R-:W-:Y:S05]  /*a1b0*/  BSYNC B1 ;  /* 0x0000000000017941 */ /* 0x000fea0003800000 */
.L_x_1073:
        /* <DEDUP_REMOVED lines=21> */
.L_x_1076:
[----:B------:R-:W-:Y:S05]  /*a310*/  BSYNC B1 ;  /* 0x0000000000017941 */ /* 0x000fea0003800000 */
.L_x_1075:
        /* <DEDUP_REMOVED lines=22> */
.L_x_1067:
[----:B------:R-:W-:Y:S05]  /*a480*/  BSYNC B0 ;  /* 0x0000000000007941 */ /* 0x000fea0003800000 */
.L_x_1058:
[----:B------:R-:W-:Y:S02]  /*a490*/  ULDC UR4, c[0x0][0xd3c] ;  /* 0x00034f0000047ab9 */ /* 0x000fe40000000800 */
[----:B------:R-:W-:-:S13]  /*a4a0*/  ISETP.GE.AND P0, PT, R7, UR4, PT ;  /* 0x0000000407007c0c */ /* 0x000fda000bf06270 */
[----:B------:R-:W-:Y:S05]  /*a4b0*/  @!P0 BRA `(.L_x_1077) ;  /* 0xffffff6800888947 */ /* 0x000fea000383ffff */
[----:B------:R-:W-:Y:S05]  /*a4c0*/  EXIT ;  /* 0x000000000000794d */ /* 0x000fea0003800000 */
.L_x_1033:
[----:B------:R-:W-:-:S08]  /*a4d0*/  NOP ;  /* 0x0000000000007918 */ /* 0x000fd00000000000 */
[----:B0-----:R-:W0:-:S00]  /*a4e0*/  USETMAXREG.DEALLOC.CTAPOOL 0x18 ;  /* 0x00000018000079c8 */ /* 0x001e0000080e0500 */
        /* <DEDUP_REMOVED lines=16> */
.L_x_1078:
        /* <DEDUP_REMOVED lines=42> */
.L_x_1084:
        /* <DEDUP_REMOVED lines=12> */
.L_x_1083:
[----:B------:R-:W-:Y:S05]  /*a950*/  BSYNC B0 ;  /* 0x0000000000007941 */ /* 0x000fea0003800000 */
.L_x_1082:
        /* <DEDUP_REMOVED lines=22> */
.L_x_1080:
        /* <DEDUP_REMOVED lines=16> */
.L_x_1085:
        /* <DEDUP_REMOVED lines=25> */
.L_x_1081:
[----:B------:R-:W-:Y:S02]  /*ad50*/  IMAD.MOV.U32 R17, RZ, RZ, RZ ;  /* 0x000000ffff117224 */ /* 0x000fe400078e00ff */
[----:B------:R-:W-:Y:S02]  /*ad60*/  IMAD.U32 R16, RZ, RZ, UR6 ;  /* 0x00000006ff107e24 */ /* 0x000fe4000f8e00ff */
[----:B------:R-:W-:-:S07]  /*ad70*/  IMAD.MOV.U32 R18, RZ, RZ, RZ ;  /* 0x000000ffff127224 */ /* 0x000fce00078e00ff */
.L_x_1086:
[----:B------:R-:W-:-:S13]  /*ad80*/  ISETP.NE.AND P0, PT, R5, RZ, PT ;  /* 0x000000ff0500720c */ /* 0x000fda0003f05270 */
[----:B------:R-:W0:Y:S01]  /*ad90*/  @!P0 S2R R3, SR_CgaCtaId ;  /* 0x0000000000038919 */ /* 0x000e220000008800 */
[----:B------:R-:W-:-:S04]  /*ada0*/  @!P0 MOV R0, 0x400 ;  /* 0x0000040000008802 */ /* 0x000fc80000000f00 */
[----:B0-----:R-:W-:-:S05]  /*adb0*/  @!P0 LEA R0, R3, R0, 0x18 ;  /* 0x0000000003008211 */ /* 0x001fca00078ec0ff */
[----:B------:R0:W-:Y:S01]  /*adc0*/  @!P0 STS.128 [R0+0x324d0], R16 ;  /* 0x0324d01000008388 */ /* 0x0001e20000000c00 */
[----:B------:R-:W-:Y:S06]  /*add0*/  BAR.ARV 0x5, 0x180 ;  /* 0x0146000000007b1d */ /* 0x000fec0000002000 */
.L_x_1079:
[----:B0-----:R-:W-:Y:S01]  /*ade0*/  IMAD.MOV.U32 R0, RZ, RZ, 0x1 ;  /* 0x00000001ff007424 */ /* 0x001fe200078e00ff */
[----:B------:R0:W-:Y:S01]  /*adf0*/  STL [R1+0x8], RZ ;  /* 0x000008ff01007387 */ /* 0x0001e20000100800 */
[----:B------:R-:W-:Y:S02]  /*ae00*/  ULDC UR4, c[0x0][0xd3c] ;  /* 0x00034f0000047ab9 */ /* 0x000fe40000000800 */
[----:B-1----:R-:W-:Y:S01]  /*ae10*/  ISETP.GE.AND P0, PT, R19, UR4, PT ;  /* 0x0000000413007c0c */ /* 0x002fe2000bf06270 */
[----:B------:R0:W-:Y:S04]  /*ae20*/  STL [R1+0x18], R0 ;  /* 0x0000180001007387 */ /* 0x0001e80000100800 */
[----:B------:R0:W-:Y:S08]  /*ae30*/  STL [R1+0x6c], RZ ;  /* 0x00006cff01007387 */ /* 0x0001f00000100800 */
[----:B0-----:R-:W-:Y:S05]  /*ae40*/  @P0 BRA `(.L_x_1087) ;  /* 0x0000005c00bc0947 */ /* 0x001fea0003800000 */
[----:B------:R-:W0:Y:S01]  /*ae50*/  S2R R5, SR_TID.X ;  /* 0x0000000000057919 */ /* 0x000e220000002100 */
[----:B------:R-:W1:Y:S01]  /*ae60*/  S2UR UR5, SR_CgaCtaId ;  /* 0x00000000000579c3 */ /* 0x000e620000008800 */
[----:B------:R-:W-:Y:S01]  /*ae70*/  UMOV UR4, 0x400 ;  /* 0x0000040000047882 */ /* 0x000fe20000000000 */
[----:B------:R-:W-:Y:S01]  /*ae80*/  BSSY B8, `(.L_x_1087) ;  /* 0x00005eb000087945 */ /* 0x000fe20003800000 */
[----:B------:R-:W-:Y:S01]  /*ae90*/  ULDC UR40, c[0x0][0xc] ;  /* 0x0000030000287ab9 */ /* 0x000fe20000000800 */
[----:B------:R-:W-:Y:S01]  /*aea0*/  ULDC.64 UR36, c[0x0][0x198] ;  /* 0x0000660000247ab9 */ /* 0x000fe20000000a00 */
[----:B-1----:R-:W-:Y:S01]  /*aeb0*/  ULEA UR4, UR5, UR4, 0x18 ;  /* 0x0000000405047291 */ /* 0x002fe2000f8ec03f */
[C---:B0-----:R-:W-:Y:S01]  /*aec0*/  IMAD.SHL.U32 R0, R5.reuse, 0x8, RZ ;  /* 0x0000000805007824 */ /* 0x041fe200078e00ff */
[----:B------:R-:W-:-:S04]  /*aed0*/  LOP3.LUT R4, R5, 0x7f, RZ, 0xc0, !PT ;  /* 0x0000007f05047812 */ /* 0x000fc800078ec0ff */
[C---:B------:R-:W-:Y:S02]  /*aee0*/  LOP3.LUT R2, R0.reuse, 0x1f8, RZ, 0xc0, !PT ;  /* 0x000001f800027812 */ /* 0x040fe400078ec0ff */
[----:B------:R-:W-:Y:S02]  /*aef0*/  LOP3.LUT R0, R0, 0x38, RZ, 0xc0, !PT ;  /* 0x0000003800007812 */ /* 0x000fe400078ec0ff */
        /* <DEDUP_REMOVED lines=8> */
[----:B------:R-:W-:Y:S01]  /*af80*/  STL [R1+0x4], R4 ;  /* 0x0000040401007387 */ /* 0x000fe20000100800 */
[----:B------:R-:W-:-:S03]  /*af90*/  IMAD.MOV.U32 R2, RZ, RZ, 0x1 ;  /* 0x00000001ff027424 */ /* 0x000fc600078e00ff */
[----:B------:R0:W-:Y:S04]  /*afa0*/  STL [R1+0x10], R3 ;  /* 0x0000100301007387 */ /* 0x0001e80000100800 */
[----:B------:R-:W-:Y:S04]  /*afb0*/  STL [R1+0x6c], RZ ;  /* 0x00006cff01007387 */ /* 0x000fe80000100800 */
[----:B------:R1:W-:Y:S01]  /*afc0*/  STL [R1+0x18], R2 ;  /* 0x0000180201007387 */ /* 0x0003e20000100800 */
[----:B0-----:R-:W-:-:S03]  /*afd0*/  LOP3.LUT R3, R0, 0x40, RZ, 0xfc, !PT ;  /* 0x0000004000037812 */ /* 0x001fc600078efcff */
[----:B------:R0:W-:Y:S01]  /*afe0*/  STL [R1+0x8], RZ ;  /* 0x000008ff01007387 */ /* 0x0001e20000100800 */
[C---:B-1----:R-:W-:Y:S02]  /*aff0*/  LOP3.LUT R2, R0.reuse, 0x80, RZ, 0xfc, !PT ;  /* 0x0000008000027812 */ /* 0x042fe400078efcff */
[----:B------:R-:W-:-:S07]  /*b000*/  LOP3.LUT R0, R0, 0xc0, RZ, 0xfc, !PT ;  /* 0x000000c000007812 */ /* 0x000fce00078efcff */
.L_x_1195:
[----:B01----:R-:W1:Y:S02]  /*b010*/  LDC.64 R2, c[0x0][0xd88] ;  /* 0x00036200ff027b82 */ /* 0x003e640000000a00 */
[----:B-1----:R-:W-:-:S05]  /*b020*/  IMAD.WIDE R2, R19, 0x4, R2 ;  /* 0x0000000413027825 */ /* 0x002fca00078e0202 */
[----:B--2---:R-:W2:Y:S01]  /*b030*/  LDG.E R11, desc[UR38][R2.64] ;  /* 0x00000026020b7981 */ /* 0x004ea2000c1e1900 */
[----:B------:R-:W-:Y:S05]  /*b040*/  YIELD ;  /* 0x0000000000007946 */ /* 0x000fea0003800000 */
[----:B------:R-:W-:Y:S01]  /*b050*/  ULDC.64 UR4, c[0x0][0xb20] ;  /* 0x0002c80000047ab9 */ /* 0x000fe20000000a00 */
[----:B------:R-:W-:Y:S01]  /*b060*/  IMAD.MOV.U32 R0, RZ, RZ, RZ ;  /* 0x000000ffff007224 */ /* 0x000fe200078e00ff */
        /* <DEDUP_REMOVED lines=23> */
[----:B--2---:R-:W-:-:S02]  /*b1e0*/  IADD3 R2, P3, R10, UR4, RZ ;  /* 0x000000040a027c10 */ /* 0x004fc4000ff7e0ff */
[----:B-1----:R-:W-:Y:S02]  /*b1f0*/  IADD3 R4, P4, R10, UR8, RZ ;  /* 0x000000080a047c10 */ /* 0x002fe4000ff9e0ff */
        /* <DEDUP_REMOVED lines=8> */
[----:B-1----:R-:W-:-:S04]  /*b280*/  @P2 IADD3 R6, P3, R10, UR6, RZ ;  /* 0x000000060a062c10 */ /* 0x002fc8000ff7e0ff */
        /* <DEDUP_REMOVED lines=8> */
[----:B-1----:R-:W-:Y:S01]  /*b310*/  IMAD.U32 R6, RZ, RZ, UR4 ;  /* 0x00000004ff067e24 */ /* 0x002fe2000f8e00ff */
[----:B--2---:R1:W-:Y:S01]  /*b320*/  STL [R1+0x38], R12 ;  /* 0x0000380c01007387 */ /* 0x0043e20000100800 */
[----:B------:R-:W-:Y:S05]  /*b330*/  @P2 BRA `(.L_x_1088) ;  /* 0x0000000000142947 */ /* 0x000fea0003800000 */
[----:B------:R-:W-:Y:S05]  /*b340*/  @!P1 BRA `(.L_x_1088) ;  /* 0x0000000000109947 */ /* 0x000fea0003800000 */
[----:B------:R-:W2:Y:S04]  /*b350*/  LDG.E R7, desc[UR38][R2.64] ;  /* 0x0000002602077981 */ /* 0x000ea8000c1e1900 */
[----:B------:R-:W2:Y:S02]  /*b360*/  LDG.E R2, desc[UR38][R2.64+0x4] ;  /* 0x0000042602027981 */ /* 0x000ea4000c1e1900 */
[----:B--2---:R-:W-:-:S05]  /*b370*/  IMAD.IADD R2, R2, 0x1, -R7 ;  /* 0x0000000102027824 */ /* 0x004fca00078e0a07 */
[----:B------:R2:W-:Y:S02]  /*b380*/  STL [R1+0x38], R2 ;  /* 0x0000380201007387 */ /* 0x0005e40000100800 */
.L_x_1088:
[----:B--2---:R-:W-:Y:S01]  /*b390*/  IMAD.MOV.U32 R2, RZ, RZ, R11 ;  /* 0x000000ffff027224 */ /* 0x004fe200078e000b */
[----:B------:R-:W-:Y:S01]  /*b3a0*/  ULDC.64 UR4, c[0x0][0xb18] ;  /* 0x0002c60000047ab9 */ /* 0x000fe20000000a00 */
[----:B-----5:R-:W-:Y:S01]  /*b3b0*/  IMAD.IADD R3, R8, 0x1, R0 ;  /* 0x0000000108037824 */ /* 0x020fe200078e0200 */
[----:B------:R-:W-:Y:S02]  /*b3c0*/  ISETP.NE.U32.AND P1, PT, RZ, UR4, PT ;  /* 0x00000004ff007c0c */ /* 0x000fe4000bf25070 */
[----:B------:R2:W-:Y:S02]  /*b3d0*/  STL [R1+0xc], R2 ;  /* 0x00000c0201007387 */ /* 0x0005e40000100800 */
[----:B------:R-:W-:Y:S02]  /*b3e0*/  ISETP.NE.AND.EX P1, PT, RZ, UR5, PT, P1 ;  /* 0x00000005ff007c0c */ /* 0x000fe4000bf25310 */
[----:B------:R2:W-:Y:S11]  /*b3f0*/  STL [R1+0x20], R3 ;  /* 0x0000200301007387 */ /* 0x0005f60000100800 */
[----:B--2---:R-:W-:Y:S05]  /*b400*/  @!P1 BRA `(.L_x_1089) ;  /* 0x0000000000109947 */ /* 0x004fea0003800000 */
[----:B------:R-:W-:-:S04]  /*b410*/  IADD3 R6, P0, R10, UR4, RZ ;  /* 0x000000040a067c10 */ /* 0x000fc8000ff1e0ff */
[----:B------:R-:W-:-:S05]  /*b420*/  IADD3.X R7, R9, UR5, RZ, P0, !PT ;  /* 0x0000000509077c10 */ /* 0x000fca00087fe4ff */
[----:B------:R2:W5:Y:S01]  /*b430*/  LDG.E R6, desc[UR38][R6.64] ;  /* 0x0000002606067981 */ /* 0x000562000c1e1900 */
[----:B------:R-:W-:Y:S05]  /*b440*/  BRA `(.L_x_1090) ;  /* 0x0000000000107947 */ /* 0x000fea0003800000 */
.L_x_1089:
[----:B------:R-:W-:Y:S05]  /*b450*/  @!P0 BRA `(.L_x_1090) ;  /* 0x00000000000c8947 */ /* 0x000fea0003800000 */
[----:B------:R-:W2:Y:S04]  /*b460*/  LDG.E R6, desc[UR38][R4.64] ;  /* 0x0000002604067981 */ /* 0x000ea8000c1e1900 */
[----:B------:R-:W2:Y:S02]  /*b470*/  LDG.E R4, desc[UR38][R4.64+0x4] ;  /* 0x0000042604047981 */ /* 0x000ea4000c1e1900 */
[----:B--2---:R-:W-:-:S07]  /*b480*/  IMAD.IADD R6, R4, 0x1, -R6 ;  /* 0x0000000104067824 */ /* 0x004fce00078e0a06 */
.L_x_1090:
[----:B-----5:R-:W-:Y:S01]  /*b490*/  IMAD.IADD R2, R6, 0x1, -R0 ;  /* 0x0000000106027824 */ /* 0x020fe200078e0a00 */
[----:B------:R-:W-:Y:S03]  /*b4a0*/  BSSY B7, `(.L_x_1091) ;  /* 0x00004e6000077945 */ /* 0x000fe60003800000 */
[C---:B------:R-:W-:Y:S01]  /*b4b0*/  VIADD R0, R2.reuse, 0x5f ;  /* 0x0000005f02007836 */ /* 0x040fe20000000000 */
[----:B------:R3:W-:Y:S01]  /*b4c0*/  STL [R1+0x48], R2 ;  /* 0x0000480201007387 */ /* 0x0007e20000100800 */
[----:B------:R-:W-:Y:S02]  /*b4d0*/  ISETP.GT.AND P0, PT, R2, RZ, PT ;  /* 0x000000ff0200720c */ /* 0x000fe40003f04270 */
[----:B------:R-:W-:-:S05]  /*b4e0*/  IMAD.HI R0, R0, 0x2aaaaaab, RZ ;  /* 0x2aaaaaab00007827 */ /* 0x000fca00078e02ff */
[----:B---3--:R-:W-:-:S04]  /*b4f0*/  SHF.R.U32.HI R2, RZ, 0x1f, R0 ;  /* 0x0000001fff027819 */ /* 0x008fc80000011600 */
[----:B------:R-:W-:-:S05]  /*b500*/  LEA.HI.SX32 R0, R0, R2, 0x1c ;  /* 0x0000000200007211 */ /* 0x000fca00078fe2ff */
[----:B------:R3:W-:Y:S01]  /*b510*/  STL [R1+0x30], R0 ;  /* 0x0000300001007387 */ /* 0x0007e20000100800 */
[----:B------:R-:W-:Y:S05]  /*b520*/  @P0 BRA `(.L_x_1092) ;  /* 0x0000000000440947 */ /* 0x000fea0003800000 */
[----:B------:R-:W4:Y:S02]  /*b530*/  S2R R3, SR_TID.X ;  /* 0x0000000000037919 */ /* 0x000f240000002100 */
[----:B----4-:R-:W-:-:S04]  /*b540*/  LOP3.LUT R3, R3, 0x7f, RZ, 0xc0, !PT ;  /* 0x0000007f03037812 */ /* 0x010fc800078ec0ff */
[----:B------:R-:W-:-:S13]  /*b550*/  ISETP.NE.AND P0, PT, R3, RZ, PT ;  /* 0x000000ff0300720c */ /* 0x000fda0003f05270 */
[----:B------:R-:W-:Y:S05]  /*b560*/  @P0 BRA `(.L_x_1093) ;  /* 0x0000004c00640947 */ /* 0x000fea0003800000 */
[----:B------:R-:W4:Y:S01]  /*b570*/  S2R R3, SR_LANEID ;  /* 0x0000000000037919 */ /* 0x000f220000000000 */
[----:B------:R-:W-:Y:S01]  /*b580*/  VOTEU.ANY UR4, UPT, PT ;  /* 0x0000000000047886 */ /* 0x000fe200038e0100 */
[----:B------:R-:W5:Y:S01]  /*b590*/  LDC.64 R4, c[0x0][0xd60] ;  /* 0x00035800ff047b82 */ /* 0x000f620000000a00 */
[----:B---3--:R-:W4:Y:S08]  /*b5a0*/  FLO.U32 R0, UR4 ;  /* 0x0000000400007d00 */ /* 0x008f3000080e0000 */
[----:B------:R-:W5:Y:S01]  /*b5b0*/  POPC R2, UR4 ;  /* 0x0000000400027d09 */ /* 0x000f620008000000 */
[----:B----4-:R-:W-:-:S13]  /*b5c0*/  ISETP.EQ.U32.AND P0, PT, R0, R3, PT ;  /* 0x000000030000720c */ /* 0x010fda0003f02070 */
[----:B-----5:R-:W3:Y:S01]  /*b5d0*/  @P0 ATOMG.E.ADD.STRONG.GPU PT, R5, desc[UR38][R4.64], R2 ;  /* 0x00000002040509a8 */ /* 0x020ee200081ee1e6 */
[----:B------:R-:W4:Y:S02]  /*b5e0*/  S2R R3, SR_LTMASK ;  /* 0x0000000000037919 */ /* 0x000f240000003900 */
[----:B----4-:R-:W-:-:S06]  /*b5f0*/  LOP3.LUT R3, R3, UR4, RZ, 0xc0, !PT ;  /* 0x0000000403037c12 */ /* 0x010fcc000f8ec0ff */
[----:B------:R-:W4:Y:S01]  /*b600*/  POPC R3, R3 ;  /* 0x0000000300037309 */ /* 0x000f220000000000 */
[----:B---3--:R-:W4:Y:S02]  /*b610*/  SHFL.IDX PT, R0, R5, R0, 0x1f ;  /* 0x00001f0005007589 */ /* 0x008f2400000e0000 */
[----:B----4-:R-:W-:Y:S01]  /*b620*/  IADD3 R16, R0, UR40, R3 ;  /* 0x0000002800107c10 */ /* 0x010fe2000fffe003 */
[----:B------:R-:W-:Y:S06]  /*b630*/  BRA `(.L_x_1093) ;  /* 0x0000004c00307947 */ /* 0x000fec0003800000 */
.L_x_1092:
[----:B---3--:R-:W3:Y:S01]  /*b640*/  LDL R0, [R1+0x4] ;  /* 0x0000040001007983 */ /* 0x008ee20000100800 */
[----:B------:R-:W-:Y:S01]  /*b650*/  BSSY B6, `(.L_x_1094) ;  /* 0x0000014000067945 */ /* 0x000fe20003800000 */
[----:B---3--:R-:W-:-:S05]  /*b660*/  VIADD R0, R0, 0x1c400 ;  /* 0x0001c40000007836 */ /* 0x008fca0000000000 */
[----:B------:R-:W-:-:S13]  /*b670*/  LOP3.LUT P0, RZ, R0, 0x3ff, RZ, 0xc0, !PT ;  /* 0x000003ff00ff7812 */ /* 0x000fda000780c0ff */
[----:B------:R-:W-:Y:S05]  /*b680*/  @!P0 BRA `(.L_x_1095) ;  /* 0x0000000000408947 */ /* 0x000fea0003800000 */
[----:B------:R-:W-:Y:S01]  /*b690*/  MOV R2, 0x0 ;  /* 0x0000000000027802 */ /* 0x000fe20000000f00 */
[----:B------:R-:W-:Y:S01]  /*b6a0*/  ULDC.64 UR6, c[0x4][0x98] ;  /* 0x0100260000067ab9 */ /* 0x000fe20000000a00 */
[----:B------:R-:W-:Y:S01]  /*b6b0*/  ULDC.64 UR8, c[0x4][0xa0] ;  /* 0x0100280000087ab9 */ /* 0x000fe20000000a00 */
[----:B------:R-:W-:Y:S01]  /*b6c0*/  ULDC.64 UR4, c[0x4][0x8] ;  /* 0x0100020000047ab9 */ /* 0x000fe20000000a00 */
[----:B------:R-:W-:Y:S02]  /*b6d0*/  IMAD.U32 R4, RZ, RZ, UR6 ;  /* 0x00000006ff047e24 */ /* 0x000fe4000f8e00ff */
[----:B------:R-:W3:Y:S01]  /*b6e0*/  LDC.64 R2, c[0x4][R2] ;  /* 0x0100000002027b82 */ /* 0x000ee20000000a00 */
[----:B------:R-:W-:Y:S02]  /*b6f0*/  IMAD.U32 R5, RZ, RZ, UR7 ;  /* 0x00000007ff057e24 */ /* 0x000fe4000f8e00ff */
[----:B------:R-:W-:Y:S02]  /*b700*/  IMAD.U32 R6, RZ, RZ, UR8 ;  /* 0x00000008ff067e24 */ /* 0x000fe4000f8e00ff */
[----:B--2---:R-:W-:-:S02]  /*b710*/  IMAD.U32 R7, RZ, RZ, UR9 ;  /* 0x00000009ff077e24 */ /* 0x004fc4000f8e00ff */
[----:B------:R-:W-:Y:S02]  /*b720*/  IMAD.U32 R10, RZ, RZ, UR4 ;  /* 0x00000004ff0a7e24 */ /* 0x000fe4000f8e00ff */
[----:B------:R-:W-:Y:S02]  /*b730*/  IMAD.U32 R11, RZ, RZ, UR5 ;  /* 0x00000005ff0b7e24 */ /* 0x000fe4000f8e00ff */
[----:B------:R-:W-:Y:S02]  /*b740*/  IMAD.MOV.U32 R8, RZ, RZ, 0x70 ;  /* 0x00000070ff087424 */ /* 0x000fe400078e00ff */
[----:B-1----:R-:W-:Y:S02]  /*b750*/  IMAD.MOV.U32 R12, RZ, RZ, 0x1 ;  /* 0x00000001ff0c7424 */ /* 0x002fe400078e00ff */
[----:B------:R-:W-:-:S07]  /*b760*/  IMAD.MOV.U32 R13, RZ, RZ, RZ ;  /* 0x000000ffff0d7224 */ /* 0x000fce00078e00ff */
[----:B------:R-:W-:-:S07]  /*b770*/  LEPC R20, `(.L_x_1095) ;  /* 0x000000001014794e */ /* 0x000fce0000000000 */
[----:B0--3--:R-:W-:Y:S05]  /*b780*/  CALL.ABS.NOINC R2 ;  /* 0x0000000002007343 */ /* 0x009fea0003c00000 */
.L_x_1095:
[----:B------:R-:W-:Y:S05]  /*b790*/  BSYNC B6 ;  /* 0x0000000000067941 */ /* 0x000fea0003800000 */
.L_x_1094:
[----:B------:R-:W3:Y:S01]  /*b7a0*/  LDL R2, [R1+0x4] ;  /* 0x0000040001027983 */ /* 0x000ee20000100800 */
        /* <DEDUP_REMOVED lines=8> */
[----:B------:R3:W4:Y:S01]  /*b830*/  LDC.64 R2, c[0x4][R0] ;  /* 0x0100000000027b82 */ /* 0x0007220000000a00 */
[----:B------:R-:W-:Y:S02]  /*b840*/  IMAD.U32 R4, RZ, RZ, UR6 ;  /* 0x00000006ff047e24 */ /* 0x000fe4000f8e00ff */
[----:B------:R-:W-:Y:S02]  /*b850*/  IMAD.U32 R5, RZ, RZ, UR7 ;  /* 0x00000007ff057e24 */ /* 0x000fe4000f8e00ff */
[----:B------:R-:W-:Y:S02]  /*b860*/  IMAD.U32 R6, RZ, RZ, UR8 ;  /* 0x00000008ff067e24 */ /* 0x000fe4000f8e00ff */
[----:B--2---:R-:W-:-:S02]  /*b870*/  IMAD.U32 R7, RZ, RZ, UR9 ;  /* 0x00000009ff077e24 */ /* 0x004fc4000f8e00ff */
[----:B------:R-:W-:Y:S02]  /*b880*/  IMAD.U32 R10, RZ, RZ, UR4 ;  /* 0x00000004ff0a7e24 */ /* 0x000fe4000f8e00ff */
[----:B------:R-:W-:Y:S02]  /*b890*/  IMAD.U32 R11, RZ, RZ, UR5 ;  /* 0x00000005ff0b7e24 */ /* 0x000fe4000f8e00ff */
[----:B------:R-:W-:Y:S02]  /*b8a0*/  IMAD.MOV.U32 R8, RZ, RZ, 0x70 ;  /* 0x00000070ff087424 */ /* 0x000fe400078e00ff */
[----:B-1----:R-:W-:Y:S02]  /*b8b0*/  IMAD.MOV.U32 R12, RZ, RZ, 0x1 ;  /* 0x00000001ff0c7424 */ /* 0x002fe400078e00ff */
[----:B---3--:R-:W-:-:S07]  /*b8c0*/  IMAD.MOV.U32 R13, RZ, RZ, RZ ;  /* 0x000000ffff0d7224 */ /* 0x008fce00078e00ff */
[----:B------:R-:W-:-:S07]  /*b8d0*/  LEPC R20, `(.L_x_1098) ;  /* 0x000000001014794e */ /* 0x000fce0000000000 */
[----:B0---4-:R-:W-:Y:S05]  /*b8e0*/  CALL.ABS.NOINC R2 ;  /* 0x0000000002007343 */ /* 0x011fea0003c00000 */
.L_x_1098:
        /* <DEDUP_REMOVED lines=16> */
.L_x_1097:
[----:B------:R-:W-:Y:S05]  /*b9f0*/  BSYNC B6 ;  /* 0x0000000000067941 */ /* 0x000fea0003800000 */
.L_x_1096:
[----:B------:R-:W3:Y:S01]  /*ba00*/  LDL.LU R2, [R1] ;  /* 0x0000000001027983 */ /* 0x000ee20000300800 */
[----:B------:R-:W-:-:S03]  /*ba10*/  ULDC.64 UR4, c[0x0][0xaf0] ;  /* 0x0002bc0000047ab9 */ /* 0x000fc60000000a00 */
[----:B------:R-:W4:Y:S04]  /*ba20*/  LDL.LU R4, [R1+0x1c] ;  /* 0x00001c0001047983 */ /* 0x000f280000300800 */
[----:B--2---:R-:W2:Y:S01]  /*ba30*/  LDL R7, [R1+0xc] ;  /* 0x00000c0001077983 */ /* 0x004ea20000100800 */
[----:B------:R-:W-:-:S03]  /*ba40*/  ISETP.NE.U32.AND P0, PT, RZ, UR4, PT ;  /* 0x00000004ff007c0c */ /* 0x000fc6000bf05070 */
[----:B------:R-:W5:Y:S01]  /*ba50*/  LDL R0, [R1+0x30] ;  /* 0x0000300001007983 */ /* 0x000f620000100800 */
[----:B------:R-:W-:-:S13]  /*ba60*/  ISETP.NE.AND.EX P0, PT, RZ, UR5, PT, P0 ;  /* 0x00000005ff007c0c */ /* 0x000fda000bf05300 */
[----:B---3--:R-:W-:-:S04]  /*ba70*/  @P0 IADD3 R2, P1, R2, UR4, RZ ;  /* 0x0000000402020c10 */ /* 0x008fc8000ff3e0ff */
[----:B----4-:R-:W-:Y:S01]  /*ba80*/  @P0 IADD3.X R3, R4, UR5, RZ, P1, !PT ;  /* 0x0000000504030c10 */ /* 0x010fe20008ffe4ff */
[----:B------:R-:W-:-:S04]  /*ba90*/  ULDC.64 UR4, c[0x0][0xb00] ;  /* 0x0002c00000047ab9 */ /* 0x000fc80000000a00 */
[----:B--2---:R2:W3:Y:S01]  /*baa0*/  @P0 LDG.E R7, desc[UR38][R2.64] ;  /* 0x0000002602070981 */ /* 0x0044e2000c1e1900 */
[----:B-----5:R-:W-:Y:S01]  /*bab0*/  VIADD R9, R0, 0xffffffff ;  /* 0xffffffff00097836 */ /* 0x020fe20000000000 */
[----:B--2---:R-:W2:Y:S01]  /*bac0*/  LDC.64 R2, c[0x0][0x418] ;  /* 0x00010600ff027b82 */ /* 0x004ea20000000a00 */
[----:B---3--:R-:W-:Y:S01]  /*bad0*/  SHF.R.S32.HI R8, RZ, 0x1f, R7 ;  /* 0x0000001fff087819 */ /* 0x008fe20000011407 */
[----:B------:R3:W-:Y:S04]  /*bae0*/  @P0 STL [R1+0xc], R7 ;  /* 0x00000c0701000387 */ /* 0x0007e80000100800 */
[----:B------:R3:W-:Y:S04]  /*baf0*/  STL [R1+0x2c], R9 ;  /* 0x00002c0901007387 */ /* 0x0007e80000100800 */
[----:B------:R3:W-:Y:S01]  /*bb00*/  STL [R1+0x1c], R8 ;  /* 0x00001c0801007387 */ /* 0x0007e20000100800 */
[----:B--2---:R-:W-:Y:S01]  /*bb10*/  LOP3.LUT P0, RZ, R2, UR4, RZ, 0xfc, !PT ;  /* 0x0000000402ff7c12 */ /* 0x004fe2000f80fcff */
[----:B------:R-:W-:-:S03]  /*bb20*/  UMOV UR4, 0xffffffff ;  /* 0xffffffff00047882 */ /* 0x000fc60000000000 */
[----:B------:R-:W-:-:S04]  /*bb30*/  LOP3.LUT P0, RZ, R3, UR5, RZ, 0xfc, P0 ;  /* 0x0000000503ff7c12 */ /* 0x000fc8000800fcff */
[----:B------:R-:W-:Y:S01]  /*bb40*/  SEL R0, R7, RZ, !P0 ;  /* 0x000000ff07007207 */ /* 0x000fe20004000000 */
[----:B---3--:R-:W-:Y:S08]  /*bb50*/  BRA.DIV UR4, `(.L_x_1099) ;  /* 0x0000005604f47947 */ /* 0x008ff0000b800000 */
[----:B------:R-:W2:Y:S02]  /*bb60*/  S2R R4, SR_TID.X ;  /* 0x0000000000047919 */ /* 0x000ea40000002100 */
[----:B--2---:R-:W-:-:S04]  /*bb70*/  SHF.R.U32.HI R4, RZ, 0x5, R4 ;  /* 0x00000005ff047819 */ /* 0x004fc80000011604 */
[----:B------:R-:W-:-:S05]  /*bb80*/  LOP3.LUT R4, R4, 0x3, RZ, 0xc0, !PT ;  /* 0x0000000304047812 */ /* 0x000fca00078ec0ff */
[----:B------:R2:W3:Y:S02]  /*bb90*/  SHFL.IDX PT, R14, R4, RZ, 0x1f ;  /* 0x00001fff040e7589 */ /* 0x0004e400000e0000 */
.L_x_1212:
[----:B--2---:R-:W2:Y:S01]  /*bba0*/  LDL.LU R4, [R1+0x14] ;  /* 0x0000140001047983 */ /* 0x004ea20000300800 */
[----:B------:R-:W-:Y:S02]  /*bbb0*/  PLOP3.LUT P1, PT, PT, PT, PT, 0x8, 0x0 ;  /* 0x000000000000781c */ /* 0x000fe40003f2e170 */
[----:B---3--:R-:W-:Y:S01]  /*bbc0*/  ISETP.NE.AND P0, PT, R14, RZ, PT ;  /* 0x000000ff0e00720c */ /* 0x008fe20003f05270 */
        /* <DEDUP_REMOVED lines=8> */
.L_x_1215:
[----:B------:R-:W-:Y:S05]  /*bc50*/  @!P6 BRA `(.L_x_1100) ;  /* 0x000000040014e947 */ /* 0x000fea0003800000 */
[----:B------:R2:W-:Y:S01]  /*bc60*/  STL [R1+0x70], R9 ;  /* 0x0000700901007387 */ /* 0x0005e20000100800 */
[----:B------:R-:W-:-:S04]  /*bc70*/  ISETP.NE.U32.AND P0, PT, R2, RZ, PT ;  /* 0x000000ff0200720c */ /* 0x000fc80003f05070 */
[----:B------:R-:W-:-:S13]  /*bc80*/  ISETP.NE.AND.EX P0, PT, R3, RZ, PT, P0 ;  /* 0x000000ff0300720c */ /* 0x000fda0003f05300 */
[----:B--2---:R-:W-:Y:S05]  /*bc90*/  @!P0 BRA `(.L_x_1102) ;  /* 0x0000000000508947 */ /* 0x004fea0003800000 */
[----:B------:R-:W2:Y:S01]  /*bca0*/  LDC R6, c[0x0][0x43c] ;  /* 0x00010f00ff067b82 */ /* 0x000ea20000000800 */
[----:B---3--:R-:W-:Y:S01]  /*bcb0*/  IMAD.MOV.U32 R0, RZ, RZ, R9 ;  /* 0x000000ffff007224 */ /* 0x008fe200078e0009 */
[----:B------:R-:W-:Y:S01]  /*bcc0*/  ULDC.64 UR4, c[0x0][0x428] ;  /* 0x00010a0000047ab9 */ /* 0x000fe20000000a00 */
[----:B--2---:R-:W-:-:S13]  /*bcd0*/  ISETP.NE.AND P0, PT, R6, 0x1, PT ;  /* 0x000000010600780c */ /* 0x004fda0003f05270 */
        /* <DEDUP_REMOVED lines=14> */
[----:B------:R-:W2:Y:S04]  /*bdc0*/  LDG.E R0, desc[UR38][R2.64] ;  /* 0x0000002602007981 */ /* 0x000ea8000c1e1900 */
[----:B--2---:R2:W-:Y:S02]  /*bdd0*/  STL [R1], R0 ;  /* 0x0000000001007387 */ /* 0x0045e40000100800 */
.L_x_1102:
[----:B------:R-:W4:Y:S04]  /*bde0*/  LDL R7, [R1+0x4] ;  /* 0x0000040001077983 */ /* 0x000f280000100800 */
[----:B--23--:R-:W4:Y:S04]  /*bdf0*/  LDL R0, [R1+0x8] ;  /* 0x0000080001007983 */ /* 0x00cf280000100800 */
[----:B------:R-:W2:Y:S01]  /*be00*/  LDL R2, [R1+0x18] ;  /* 0x0000180001027983 */ /* 0x000ea20000100800 */
[----:B----4-:R-:W-:Y:S01]  /*be10*/  IMAD R0, R0, 0x8, R7 ;  /* 0x0000000800007824 */ /* 0x010fe200078e0207 */
[----:B--2---:R-:W-:-:S04]  /*be20*/  SHF.L.U32 R2, R2, 0x1f, RZ ;  /* 0x0000001f02027819 */ /* 0x004fc800000006ff */
[----:B------:R-:W2:Y:S02]  /*be30*/  SYNCS.PHASECHK.TRANS64.TRYWAIT P0, [R0+URZ+0x32440], R2 ;  /* 0x03244002000075a7 */ /* 0x000ea4000800017f */
[----:B--2---:R-:W-:Y:S05]  /*be40*/  @!P0 BRA `(.L_x_1103) ;  /* 0x00000054008c8947 */ /* 0x004fea0003800000 */
.L_x_1216:
        /* <DEDUP_REMOVED lines=11> */
.L_x_1104:
[----:B------:R-:W3:Y:S04]  /*bf00*/  LDL R7, [R1+0x4] ;  /* 0x0000040001077983 */ /* 0x000ee80000100800 */
[----:B------:R-:W3:Y:S04]  /*bf10*/  LDL R6, [R1+0x8] ;  /* 0x0000080001067983 */ /* 0x000ee80000100800 */
[----:B------:R-:W4:Y:S04]  /*bf20*/  LDL R5, [R1+0x70] ;  /* 0x0000700001057983 */ /* 0x000f280000100800 */
[----:B------:R-:W5:Y:S04]  /*bf30*/  LDL R4, [R1+0x20] ;  /* 0x0000200001047983 */ /* 0x000f680000100800 */
[----:B------:R-:W5:Y:S04]  /*bf40*/  LDL R3, [R1] ;  /* 0x0000000001037983 */ /* 0x000f680000100800 */
[----:B--2---:R-:W2:Y:S01]  /*bf50*/  LDL.LU R2, [R1+0x14] ;  /* 0x0000140001027983 */ /* 0x004ea20000300800 */
        /* <DEDUP_REMOVED lines=8> */
[----:B---3--:R-:W-:Y:S01]  /*bfe0*/  IMAD R0, R6, 0x3000, R7 ;  /* 0x0000300006007824 */ /* 0x008fe200078e0207 */
[----:B----4-:R-:W-:-:S04]  /*bff0*/  R2UR UR11, R5 ;  /* 0x00000000050b72ca */ /* 0x010fc800000e0000 */
[----:B------:R-:W-:Y:S02]  /*c000*/  R2UR UR8, R0 ;  /* 0x00000000000872ca */ /* 0x000fe400000e0000 */
[----:B-----5:R-:W-:Y:S02]  /*c010*/  R2UR UR4, R4 ;  /* 0x00000000040472ca */ /* 0x020fe400000e0000 */
[----:B------:R-:W-:Y:S02]  /*c020*/  R2UR UR13, R3 ;  /* 0x00000000030d72ca */ /* 0x000fe400000e0000 */
[----:B--2---:R-:W-:-:S07]  /*c030*/  LOP3.LUT R2, R2, 0xfffffffe, RZ, 0xc0, !PT ;  /* 0xfffffffe02027812 */ /* 0x004fce00078ec0ff */
[----:B------:R-:W-:Y:S01]  /*c040*/  UIADD3 UR8, UR8, 0x1c400, URZ ;  /* 0x0001c40008087890 */ /* 0x000fe2000fffe03f */
[----:B------:R-:W-:Y:S01]  /*c050*/  @P0 LOP3.LUT R2, R2, 0x1, RZ, 0xfc, !PT ;  /* 0x0000000102020812 */ /* 0x000fe200078efcff */
[----:B------:R-:W-:-:S03]  /*c060*/  UIMAD UR11, UR11, 0x60, UR4 ;  /* 0x000000600b0b78a4 */ /* 0x000fc6000f8e0204 */
[----:B------:R-:W-:Y:S01]  /*c070*/  UMOV UR4, 0x0 ;  /* 0x0000000000047882 */ /* 0x000fe20000000000 */
[----:B------:R2:W-:Y:S05]  /*c080*/  STL [R1+0x14], R2 ;  /* 0x0000140201007387 */ /* 0x0005ea0000100800 */
[----:B------:R2:W-:Y:S01]  /*c090*/  UTMALDG.4D [UR8], [UR6], desc[UR4] ;  /* 0x00000408060075b4 */ /* 0x0005e20008019000 */
[----:B------:R-:W-:Y:S02]  /*c0a0*/  NOP ;  /* 0x0000000000007918 */ /* 0x000fe40000000000 */
.L_x_1100:
[----:B---3--:R-:W3:Y:S04]  /*c0b0*/  LDL R0, [R1+0x4] ;  /* 0x0000040001007983 */ /* 0x008ee80000100800 */
[----:B------:R-:W4:Y:S04]  /*c0c0*/  LDL.LU R4, [R1+0x24] ;  /* 0x0000240001047983 */ /* 0x000f280000300800 */
[----:B------:R-:W5:Y:S04]  /*c0d0*/  LDL.LU R3, [R1+0x3c] ;  /* 0x00003c0001037983 */ /* 0x000f680000300800 */
[----:B--2---:R-:W2:Y:S01]  /*c0e0*/  LDL R2, [R1+0x28] ;  /* 0x0000280001027983 */ /* 0x004ea20000100800 */
[----:B------:R-:W-:Y:S05]  /*c0f0*/  WARPSYNC.ALL ;  /* 0x0000000000007948 */ /* 0x000fea0003800000 */
[----:B------:R-:W-:Y:S01]  /*c100*/  ULDC.64 UR4, c[0x0][0xaf8] ;  /* 0x0002be0000047ab9 */ /* 0x000fe20000000a00 */
[----:B------:R-:W-:Y:S01]  /*c110*/  BSSY B6, `(.L_x_1105) ;  /* 0x000001f000067945 */ /* 0x000fe20003800000 */
[----:B------:R-:W-:Y:S01]  /*c120*/  BAR.SYNC.DEFER_BLOCKING 0x8, 0x180 ;  /* 0x0206000000007b1d */ /* 0x000fe20000010000 */
[----:B------:R-:W-:-:S04]  /*c130*/  ISETP.NE.U32.AND P0, PT, RZ, UR4, PT ;  /* 0x00000004ff007c0c */ /* 0x000fc8000bf05070 */
[----:B------:R-:W-:Y:S01]  /*c140*/  ISETP.NE.AND.EX P0, PT, RZ, UR5, PT, P0 ;  /* 0x00000005ff007c0c */ /* 0x000fe2000bf05300 */
[----:B---3--:R-:W-:-:S05]  /*c150*/  VIADD R0, R0, 0x18400 ;  /* 0x0001840000007836 */ /* 0x008fca0000000000 */
[----:B------:R-:W-:Y:S02]  /*c160*/  LOP3.LUT P1, RZ, R0, 0x3ff, RZ, 0xc0, !PT ;  /* 0x000003ff00ff7812 */ /* 0x000fe4000782c0ff */
[----:B----4-:R-:W-:Y:S02]  /*c170*/  SEL R0, R4, RZ, !P0 ;  /* 0x000000ff04007207 */ /* 0x010fe40004000000 */
[----:B-----5:R-:W-:-:S03]  /*c180*/  SEL R3, R3, RZ, !P0 ;  /* 0x000000ff03037207 */ /* 0x020fc60004000000 */
[----:B------:R3:W-:Y:S01]  /*c190*/  STL [R1+0x34], R0 ;  /* 0x0000340001007387 */ /* 0x0007e20000100800 */
[----:B--2---:R-:W-:-:S03]  /*c1a0*/  SHF.R.S32.HI R2, RZ, 0x1f, R2 ;  /* 0x0000001fff027819 */ /* 0x004fc60000011402 */
[----:B------:R2:W-:Y:S01]  /*c1b0*/  STL [R1+0x58], R3 ;  /* 0x0000580301007387 */ /* 0x0005e20000100800 */
[----:B---3--:R-:W-:-:S05]  /*c1c0*/  SHF.R.S32.HI R0, RZ, 0x1f, R18 ;  /* 0x0000001fff007819 */ /* 0x008fca0000011412 */
        /* <DEDUP_REMOVED lines=15> */
[----:B-1----:R-:W-:Y:S02]  /*c2c0*/  IMAD.MOV.U32 R12, RZ, RZ, 0x1 ;  /* 0x00000001ff0c7424 */ /* 0x002fe400078e00ff */
[----:B------:R-:W-:-:S07]  /*c2d0*/  IMAD.MOV.U32 R13, RZ, RZ, RZ ;  /* 0x000000ffff0d7224 */ /* 0x000fce00078e00ff */
[----:B------:R-:W-:-:S07]  /*c2e0*/  LEPC R20, `(.L_x_1106) ;  /* 0x000000001014794e */ /* 0x000fce0000000000 */
[----:B0-2---:R-:W-:Y:S05]  /*c2f0*/  CALL.ABS.NOINC R2 ;  /* 0x0000000002007343 */ /* 0x005fea0003c00000 */
.L_x_1106:
[----:B------:R-:W-:Y:S05]  /*c300*/  BSYNC B6 ;  /* 0x0000000000067941 */ /* 0x000fea0003800000 */
.L_x_1105:
[----:B------:R-:W3:Y:S01]  /*c310*/  LDL R4, [R1+0x40] ;  /* 0x0000400001047983 */ /* 0x000ee20000100800 */
[----:B------:R-:W4:Y:S03]  /*c320*/  LDC R6, c[0x0][0x448] ;  /* 0x00011200ff067b82 */ /* 0x000f260000000800 */
[----:B------:R-:W3:Y:S04]  /*c330*/  LDL R10, [R1+0x28] ;  /* 0x00002800010a7983 */ /* 0x000ee80000100800 */
[----:B------:R-:W3:Y:S01]  /*c340*/  LDL R9, [R1+0x50] ;  /* 0x0000500001097983 */ /* 0x000ee20000100800 */
[----:B--2---:R-:W2:Y:S01]  /*c350*/  S2R R2, SR_TID.X ;  /* 0x0000000000027919 */ /* 0x004ea20000002100 */
[----:B------:R-:W0:Y:S02]  /*c360*/  S2R R0, SR_TID.X ;  /* 0x0000000000007919 */ /* 0x000e240000002100 */
[----:B------:R-:W3:Y:S04]  /*c370*/  LDL R8, [R1+0x58] ;  /* 0x0000580001087983 */ /* 0x000ee80000100800 */
[----:B------:R-:W3:Y:S01]  /*c380*/  LDL R7, [R1+0x34] ;  /* 0x0000340001077983 */ /* 0x000ee20000100800 */
[----:B----4-:R-:W-:Y:S01]  /*c390*/  ISETP.NE.AND P0, PT, R6, 0x1, PT ;  /* 0x000000010600780c */ /* 0x010fe20003f05270 */
[----:B------:R-:W-:Y:S01]  /*c3a0*/  IMAD.SHL.U32 R17, R17, 0x80, RZ ;  /* 0x0000008011117824 */ /* 0x000fe200078e00ff */
[----:B------:R-:W-:Y:S01]  /*c3b0*/  ULDC.64 UR4, c[0x0][0x298] ;  /* 0x0000a60000047ab9 */ /* 0x000fe20000000a00 */
[----:B------:R-:W-:-:S10]  /*c3c0*/  ULDC.64 UR6, c[0x0][0x280] ;  /* 0x0000a00000067ab9 */ /* 0x000fd40000000a00 */
[----:B------:R-:W4:Y:S01]  /*c3d0*/  @P0 LDC R3, c[0x0][0x450] ;  /* 0x00011400ff030b82 */ /* 0x000f220000000800 */
[----:B--2---:R-:W-:-:S04]  /*c3e0*/  LOP3.LUT R2, R2, 0x7f, RZ, 0xc0, !PT ;  /* 0x0000007f02027812 */ /* 0x004fc800078ec0ff */
[----:B------:R-:W-:Y:S01]  /*c3f0*/  SHF.R.U32.HI R2, RZ, 0x3, R2 ;  /* 0x00000003ff027819 */ /* 0x000fe20000011602 */
[----:B0-----:R-:W-:-:S05]  /*c400*/  IMAD.SHL.U32 R0, R0, 0x10, RZ ;  /* 0x0000001000007824 */ /* 0x001fca00078e00ff */
[----:B------:R-:W-:Y:S02]  /*c410*/  LOP3.LUT R0, R2, 0x70, R0, 0xf8, !PT ;  /* 0x0000007002007812 */ /* 0x000fe400078ef800 */
[----:B------:R-:W0:Y:S02]  /*c420*/  @P0 LDC R2, c[0x0][0x44c] ;  /* 0x00011300ff020b82 */ /* 0x000e240000000800 */
[----:B------:R-:W-:-:S05]  /*c430*/  LOP3.LUT R5, R0, R17, RZ, 0xfc, !PT ;  /* 0x0000001100057212 */ /* 0x000fca00078efcff */
[----:B------:R-:W-:Y:S01]  /*c440*/  IMAD.MOV.U32 R0, RZ, RZ, R5 ;  /* 0x000000ffff007224 */ /* 0x000fe200078e0005 */
[----:B------:R2:W-:Y:S01]  /*c450*/  STL [R1+0x24], R5 ;  /* 0x0000240501007387 */ /* 0x0005e20000100800 */
[----:B0-----:R-:W-:-:S05]  /*c460*/  @P0 IMAD.HI.U32 R2, R5, R2, RZ ;  /* 0x0000000205020227 */ /* 0x001fca00078e00ff */
[----:B----4-:R-:W-:Y:S01]  /*c470*/  @P0 SHF.R.U32.HI R0, RZ, R3, R2 ;  /* 0x00000003ff000219 */ /* 0x010fe20000011602 */
[----:B---3--:R-:W-:-:S04]  /*c480*/  IMAD R2, R4, UR4, RZ ;  /* 0x0000000404027c24 */ /* 0x008fc8000f8e02ff */
[C---:B------:R-:W-:Y:S02]  /*c490*/  IMAD R4, R10.reuse, UR5, R2 ;  /* 0x000000050a047c24 */ /* 0x040fe4000f8e0202 */
[----:B------:R-:W-:Y:S01]  /*c4a0*/  IMAD.WIDE.U32 R2, R10, UR4, RZ ;  /* 0x000000040a027c25 */ /* 0x000fe2000f8e00ff */
[----:B------:R-:W-:-:S03]  /*c4b0*/  ULDC.64 UR4, c[0x0][0x2d8] ;  /* 0x0000b60000047ab9 */ /* 0x000fc60000000a00 */
[----:B------:R-:W-:Y:S02]  /*c4c0*/  IMAD.IADD R3, R3, 0x1, R4 ;  /* 0x0000000103037824 */ /* 0x000fe400078e0204 */
[----:B------:R-:W-:Y:S02]  /*c4d0*/  IMAD R4, R9, UR4, RZ ;  /* 0x0000000409047c24 */ /* 0x000fe4000f8e02ff */
[----:B------:R0:W5:Y:S01]  /*c4e0*/  LDL R9, [R1+0x10] ;  /* 0x0000100001097983 */ /* 0x0001620000100800 */
[----:B------:R-:W-:-:S04]  /*c4f0*/  IMAD.WIDE.U32 R2, R18, UR4, R2 ;  /* 0x0000000412027c25 */ /* 0x000fc8000f8e0002 */
[----:B------:R-:W-:Y:S01]  /*c500*/  IMAD R4, R18, UR5, R4 ;  /* 0x0000000512047c24 */ /* 0x000fe2000f8e0204 */
[----:B------:R-:W-:-:S03]  /*c510*/  ULDC.64 UR4, c[0x0][0x2e0] ;  /* 0x0000b80000047ab9 */ /* 0x000fc60000000a00 */
[----:B------:R-:W-:Y:S02]  /*c520*/  IMAD.IADD R3, R3, 0x1, R4 ;  /* 0x0000000103037824 */ /* 0x000fe400078e0204 */
[----:B------:R-:W-:Y:S02]  /*c530*/  IMAD R4, R8, UR4, RZ ;  /* 0x0000000408047c24 */ /* 0x000fe4000f8e02ff */
[----:B------:R-:W-:-:S04]  /*c540*/  IMAD.WIDE.U32 R2, R7, UR4, R2 ;  /* 0x0000000407027c25 */ /* 0x000fc8000f8e0002 */
[----:B------:R-:W-:Y:S01]  /*c550*/  IMAD R4, R7, UR5, R4 ;  /* 0x0000000507047c24 */ /* 0x000fe2000f8e0204 */
[----:B------:R-:W-:-:S03]  /*c560*/  ULDC.64 UR4, c[0x0][0x2d0] ;  /* 0x0000b40000047ab9 */ /* 0x000fc60000000a00 */
[----:B------:R-:W-:Y:S01]  /*c570*/  IMAD.IADD R3, R3, 0x1, R4 ;  /* 0x0000000103037824 */ /* 0x000fe200078e0204 */
[----:B------:R-:W-:-:S05]  /*c580*/  SHF.R.S32.HI R4, RZ, 0x1f, R0 ;  /* 0x0000001fff047819 */ /* 0x000fca0000011400 */
[----:B------:R-:W-:Y:S02]  /*c590*/  IMAD R4, R4, UR4, RZ ;  /* 0x0000000404047c24 */ /* 0x000fe4000f8e02ff */
[----:B------:R-:W-:-:S04]  /*c5a0*/  IMAD.WIDE.U32 R2, R0, UR4, R2 ;  /* 0x0000000400027c25 */ /* 0x000fc8000f8e0002 */
[----:B------:R-:W-:Y:S01]  /*c5b0*/  IMAD R4, R0, UR5, R4 ;  /* 0x0000000500047c24 */ /* 0x000fe2000f8e0204 */
[----:B------:R-:W-:Y:S01]  /*c5c0*/  ULDC.64 UR4, c[0x0][0x2c8] ;  /* 0x0000b20000047ab9 */ /* 0x000fe20000000a00 */
[----:B------:R-:W-:-:S04]  /*c5d0*/  IMAD.MOV R0, RZ, RZ, -R0 ;  /* 0x000000ffff007224 */ /* 0x000fc800078e0a00 */
[----:B------:R-:W-:Y:S02]  /*c5e0*/  IMAD R0, R6, R0, R5 ;  /* 0x0000000006007224 */ /* 0x000fe400078e0205 */
[----:B--2---:R-:W2:Y:S01]  /*c5f0*/  S2R R5, SR_TID.X ;  /* 0x0000000000057919 */ /* 0x004ea20000002100 */
[----:B------:R-:W-:Y:S02]  /*c600*/  IMAD.IADD R3, R3, 0x1, R4 ;  /* 0x0000000103037824 */ /* 0x000fe400078e0204 */
[----:B------:R-:W-:-:S05]  /*c610*/  SHF.R.S32.HI R4, RZ, 0x1f, R0 ;  /* 0x0000001fff047819 */ /* 0x000fca0000011400 */
[----:B------:R-:W-:Y:S02]  /*c620*/  IMAD R4, R4, UR4, RZ ;  /* 0x0000000404047c24 */ /* 0x000fe4000f8e02ff */
[----:B------:R-:W-:Y:S01]  /*c630*/  IMAD.WIDE.U32 R2, R0, UR4, R2 ;  /* 0x0000000400027c25 */ /* 0x000fe2000f8e0002 */
[----:B------:R-:W-:-:S03]  /*c640*/  ULDC UR4, c[0x0][0x2b8] ;  /* 0x0000ae0000047ab9 */ /* 0x000fc60000000800 */
[----:B------:R-:W-:Y:S01]  /*c650*/  IMAD R4, R0, UR5, R4 ;  /* 0x0000000500047c24 */ /* 0x000fe2000f8e0204 */
[----:B------:R-:W-:-:S03]  /*c660*/  LEA R0, P1, R2, UR6, 0x1 ;  /* 0x0000000602007c11 */ /* 0x000fc6000f8208ff */
[----:B------:R-:W-:Y:S02]  /*c670*/  IMAD.IADD R4, R3, 0x1, R4 ;  /* 0x0000000103047824 */ /* 0x000fe400078e0204 */
[----:B--2---:R-:W-:-:S05]  /*c680*/  IMAD.SHL.U32 R10, R5, 0x8, RZ ;  /* 0x00000008050a7824 */ /* 0x004fca00078e00ff */
[----:B------:R-:W-:Y:S02]  /*c690*/  LOP3.LUT R10, R10, 0x38, RZ, 0xc0, !PT ;  /* 0x000000380a0a7812 */ /* 0x000fe400078ec0ff */
[----:B------:R-:W-:Y:S02]  /*c6a0*/  LOP3.LUT R5, R5, 0x7f, RZ, 0xc0, !PT ;  /* 0x0000007f05057812 */ /* 0x000fe400078ec0ff */
[----:B------:R-:W-:Y:S01]  /*c6b0*/  ISETP.GE.AND P0, PT, R10, UR4, PT ;  /* 0x000000040a007c0c */ /* 0x000fe2000bf06270 */
[----:B------:R-:W-:Y:S01]  /*c6c0*/  UMOV UR4, 0xffffffff ;  /* 0xffffffff00047882 */ /* 0x000fe20000000000 */
[----:B------:R-:W-:Y:S02]  /*c6d0*/  LEA.HI.X R2, R2, UR7, R4, 0x1, P1 ;  /* 0x0000000702027c11 */ /* 0x000fe400088f0c04 */
[----:B------:R-:W-:Y:S01]  /*c6e0*/  SHF.R.U32.HI R8, RZ, 0x3, R5 ;  /* 0x00000003ff087819 */ /* 0x000fe20000011605 */
[----:B0-----:R-:W-:Y:S08]  /*c6f0*/  BRA.DIV UR4, `(.L_x_1107) ;  /* 0x0000004e04747947 */ /* 0x001ff0000b800000 */
[----:B------:R-:W2:Y:S01]  /*c700*/  LDL R7, [R1+0x38] ;  /* 0x0000380001077983 */ /* 0x000ea20000100800 */
[----:B------:R-:W-:-:S03]  /*c710*/  IMAD.IADD R17, R8, 0x1, R17 ;  /* 0x0000000108117824 */ /* 0x000fc600078e0211 */
[----:B------:R-:W0:Y:S01]  /*c720*/  SHFL.IDX PT, R5, R0, RZ, 0x181f ;  /* 0x00181fff00057589 */ /* 0x000e2200000e0000 */
[----:B------:R-:W-:-:S03]  /*c730*/  VIADD R8, R17, 0x10 ;  /* 0x0000001011087836 */ /* 0x000fc60000000000 */
[----:B------:R-:W3:Y:S04]  /*c740*/  SHFL.IDX PT, R4, R2, RZ, 0x181f ;  /* 0x00181fff02047589 */ /* 0x000ee800000e0000 */
[----:B------:R4:W-:Y:S01]  /*c750*/  STL [R1+0x3c], R8 ;  /* 0x00003c0801007387 */ /* 0x0009e20000100800 */
[----:B--2---:R-:W-:-:S03]  /*c760*/  IMAD R3, R7, R6, RZ ;  /* 0x0000000607037224 */ /* 0x004fc600078e02ff */
[----:B------:R-:W2:Y:S02]  /*c770*/  SHFL.IDX PT, R6, R0, 0x1, 0x181f ;  /* 0x00381f0000067f89 */ /* 0x000ea400000e0000 */
[CC--:B------:R-:W-:Y:S02]  /*c780*/  ISETP.GE.AND P1, PT, R17.reuse, R3.reuse, PT ;  /* 0x000000031100720c */ /* 0x0c0fe40003f26270 */
[----:B------:R-:W1:Y:S01]  /*c790*/  SHFL.IDX PT, R7, R2, 0x1, 0x181f ;  /* 0x00381f0002077f89 */ /* 0x000e6200000e0000 */
[----:B------:R-:W-:Y:S01]  /*c7a0*/  ISETP.GE.AND P2, PT, R8, R3, PT ;  /* 0x000000030800720c */ /* 0x000fe20003f46270 */
[----:B----4-:R-:W-:-:S05]  /*c7b0*/  VIADD R8, R17, 0x20 ;  /* 0x0000002011087836 */ /* 0x010fca0000000000 */
[----:B------:R-:W-:Y:S04]  /*c7c0*/  STL [R1+0x4c], R8 ;  /* 0x00004c0801007387 */ /* 0x000fe80000100800 */
[----:B0-----:R-:W-:-:S05]  /*c7d0*/  @!P1 LEA R5, P3, R10, R5, 0x1 ;  /* 0x000000050a059211 */ /* 0x001fca00078608ff */
[----:B---3--:R-:W-:-:S05]  /*c7e0*/  @!P1 IMAD.X R4, RZ, RZ, R4, P3 ;  /* 0x000000ffff049224 */ /* 0x008fca00018e0604 */
[----:B------:R-:W-:-:S04]  /*c7f0*/  @!P1 LOP3.LUT R5, R5, R4, RZ, 0x3c, !PT ;  /* 0x0000000405059212 */ /* 0x000fc800078e3cff */
[----:B------:R-:W-:-:S04]  /*c800*/  @!P1 LOP3.LUT R4, R5, R4, RZ, 0x3c, !PT ;  /* 0x0000000405049212 */ /* 0x000fc800078e3cff */
[----:B------:R-:W-:-:S05]  /*c810*/  @!P1 LOP3.LUT R5, R5, R4, RZ, 0x3c, !PT ;  /* 0x0000000405059212 */ /* 0x000fca00078e3cff */
[----:B-----5:R2:W-:Y:S02]  /*c820*/  @!P1 LDGSTS.E.BYPASS.LTC128B.128 [R9+0x18400], desc[UR38][R4.64], !P0 ;  /* 0x1840000004099fae */ /* 0x0205e4000c101d66 */
[----:B--2---:R-:W-:Y:S02]  /*c830*/  @!P2 LEA R5, P1, R10, R6, 0x1 ;  /* 0x000000060a05a211 */ /* 0x004fe400078208ff */
[----:B------:R-:W-:Y:S03]  /*c840*/  SHFL.IDX PT, R6, R2, 0x2, 0x181f ;  /* 0x00581f0002067f89 */ /* 0x000fe600000e0000 */
[----:B-1----:R-:W-:Y:S01]  /*c850*/  @!P2 IMAD.X R4, RZ, RZ, R7, P1 ;  /* 0x000000ffff04a224 */ /* 0x002fe200008e0607 */
[----:B------:R-:W-:Y:S01]  /*c860*/  ISETP.GE.AND P1, PT, R8, R3, PT ;  /* 0x000000030800720c */ /* 0x000fe20003f26270 */
[----:B------:R-:W-:-:S03]  /*c870*/  VIADD R7, R17, 0x30 ;  /* 0x0000003011077836 */ /* 0x000fc60000000000 */
[-C--:B------:R-:W-:Y:S02]  /*c880*/  @!P2 LOP3.LUT R5, R5, R4.reuse, RZ, 0x3c, !PT ;  /* 0x000000040505a212 */ /* 0x080fe400078e3cff */
[----:B------:R-:W-:Y:S02]  /*c890*/  STL [R1+0x54], R7 ;  /* 0x0000540701007387 */ /* 0x000fe40000100800 */
        /* <DEDUP_REMOVED lines=54> */
.L_x_1233:
[----:B------:R1:W5:Y:S01]  /*cc00*/  LDL R8, [R1+0x4] ;  /* 0x0000040001087983 */ /* 0x0003620000100800 */
[----:B0-----:R-:W-:-:S05]  /*cc10*/  VIADD R2, R17, 0x70 ;  /* 0x0000007011027836 */ /* 0x001fca0000000000 */
[----:B------:R-:W-:Y:S01]  /*cc20*/  ISETP.GE.AND P1, PT, R2, R3, PT ;  /* 0x000000030200720c */ /* 0x000fe20003f26270 */
[----:B------:R0:W-:-:S12]  /*cc30*/  STL [R1+0x68], R2 ;  /* 0x0000680201007387 */ /* 0x0001d80000100800 */
[----:B0-----:R-:W-:-:S05]  /*cc40*/  @!P1 LEA R2, P2, R10, R0, 0x1 ;  /* 0x000000000a029211 */ /* 0x001fca00078408ff */
[----:B--2---:R-:W-:-:S05]  /*cc50*/  @!P1 IMAD.X R3, RZ, RZ, R4, P2 ;  /* 0x000000ffff039224 */ /* 0x004fca00010e0604 */
[----:B------:R-:W-:Y:S01]  /*cc60*/  @!PT LDS RZ, [RZ] ;  /* 0x00000000fffff984 */ /* 0x000fe20000000800 */
[----:B------:R-:W-:Y:S01]  /*cc70*/  @!PT LDS RZ, [RZ] ;  /* 0x00000000fffff984 */ /* 0x000fe20000000800 */
[----:B------:R-:W-:Y:S01]  /*cc80*/  @!PT LDS RZ, [RZ] ;  /* 0x00000000fffff984 */ /* 0x000fe20000000800 */
[----:B------:R1:W-:Y:S01]  /*cc90*/  @!P1 LDGSTS.E.BYPASS.LTC128B.128 [R9+0x1bc00], desc[UR38][R2.64], !P0 ;  /* 0x1bc0000002099fae */ /* 0x0003e2000c101d66 */
[----:B------:R-:W-:Y:S01]  /*cca0*/  PLOP3.LUT P0, PT, PT, PT, PT, 0x80, 0x0 ;  /* 0x000000000000781c */ /* 0x000fe20003f0f070 */
[----:B------:R-:W-:-:S12]  /*ccb0*/  NOP ;  /* 0x0000000000007918 */ /* 0x000fd80000000000 */
.L_x_1108:
[----:B-1----:R-:W2:Y:S01]  /*ccc0*/  LDL R2, [R1+0x4] ;  /* 0x0000040001027983 */ /* 0x002ea20000100800 */
[----:B------:R-:W-:Y:S02]  /*ccd0*/  PLOP3.LUT P1, PT, P1, P0, PT, 0xa2, 0x0 ;  /* 0x000000000000781c */ /* 0x000fe40000f21472 */
[----:B--2---:R-:W-:-:S08]  /*cce0*/  @P0 R2UR P1, UR4, R2 ;  /* 0x00000000020402ca */ /* 0x004fd00000020000 */
[----:B------:R-:W-:-:S05]  /*ccf0*/  @P0 PLOP3.LUT P0, PT, P1, PT, PT, 0x80, 0x0 ;  /* 0x000000000000081c */ /* 0x000fca0000f0f070 */
[----:B------:R-:W-:Y:S01]  /*cd00*/  @!P1 SYNCS.ARRIVE.TRANS64.RED.A0T1 RZ, [UR4+0x32400], RZ ;  /* 0x032400ffffff99a7 */ /* 0x000fe20008200404 */
[----:B------:R-:W-:Y:S07]  /*cd10*/  @!P1 ARRIVES.LDGSTSBAR.64.TRANSCNT [UR4+0x32400] ;  /* 0x03240000ff0099b0 */ /* 0x000fee0008000a84 */
[----:B------:R-:W-:Y:S05]  /*cd20*/  @P0 BRA.U.ANY `(.L_x_1108) ;  /* 0xfffffffd00e40947 */ /* 0x000fea000393ffff */
[----:B------:R-:W-:Y:S01]  /*cd30*/  NOP ;  /* 0x0000000000007918 */ /* 0x000fe20000000000 */
[----:B------:R-:W2:Y:S01]  /*cd40*/  LDL.LU R0, [R1+0x40] ;  /* 0x0000400001007983 */ /* 0x000ea20000300800 */
[----:B------:R0:W-:Y:S01]  /*cd50*/  SYNCS.ARRIVE.TRANS64.A1T0 RZ, [R2+URZ+0x32400], RZ ;  /* 0x032400ff02ff79a7 */ /* 0x0001e2000810003f */
[----:B------:R-:W-:Y:S02]  /*cd60*/  ULDC.64 UR4, c[0x0][0x398] ;  /* 0x0000e60000047ab9 */ /* 0x000fe40000000a00 */
[----:B------:R-:W3:Y:S01]  /*cd70*/  LDL.LU R3, [R1+0x28] ;  /* 0x0000280001037983 */ /* 0x000ee20000300800 */
[----:B------:R-:W-:Y:S01]  /*cd80*/  BSSY B6, `(.L_x_1109) ;  /* 0x000001a000067945 */ /* 0x000fe20003800000 */
[----:B0-----:R-:W-:-:S05]  /*cd90*/  VIADD R2, R2, 0x22400 ;  /* 0x0002240002027836 */ /* 0x001fca0000000000 */
[----:B------:R-:W-:Y:S01]  /*cda0*/  LOP3.LUT P0, RZ, R2, 0x3ff, RZ, 0xc0, !PT ;  /* 0x000003ff02ff7812 */ /* 0x000fe2000780c0ff */
[----:B--2---:R-:W-:-:S04]  /*cdb0*/  IMAD R0, R0, UR4, RZ ;  /* 0x0000000400007c24 */ /* 0x004fc8000f8e02ff */
[C---:B---3--:R-:W-:Y:S02]  /*cdc0*/  IMAD R0, R3.reuse, UR5, R0 ;  /* 0x0000000503007c24 */ /* 0x048fe4000f8e0200 */
[----:B------:R-:W-:-:S04]  /*cdd0*/  IMAD.WIDE.U32 R2, R3, UR4, RZ ;  /* 0x0000000403027c25 */ /* 0x000fc8000f8e00ff */
[----:B------:R-:W-:Y:S01]  /*cde0*/  IMAD.IADD R0, R3, 0x1, R0 ;  /* 0x0000000103007824 */ /* 0x000fe200078e0200 */
[----:B------:R0:W-:Y:S04]  /*cdf0*/  STL.64 [R1+0x40], R2 ;  /* 0x0000400201007387 */ /* 0x0001e80000100a00 */
[----:B------:R0:W-:Y:S01]  /*ce00*/  STL [R1+0x28], R0 ;  /* 0x0000280001007387 */ /* 0x0001e20000100800 */
        /* <DEDUP_REMOVED lines=12> */
[----:B-----5:R-:W-:Y:S02]  /*ced0*/  IMAD.MOV.U32 R8, RZ, RZ, 0x70 ;  /* 0x00000070ff087424 */ /* 0x020fe400078e00ff */
[----:B------:R-:W-:Y:S02]  /*cee0*/  IMAD.MOV.U32 R12, RZ, RZ, 0x1 ;  /* 0x00000001ff0c7424 */ /* 0x000fe400078e00ff */
[----:B------:R-:W-:-:S07]  /*cef0*/  IMAD.MOV.U32 R13, RZ, RZ, RZ ;  /* 0x000000ffff0d7224 */ /* 0x000fce00078e00ff */
[----:B------:R-:W-:-:S07]  /*cf00*/  LEPC R20, `(.L_x_1110) ;  /* 0x000000001014794e */ /* 0x000fce0000000000 */
[----:B0-----:R-:W-:Y:S05]  /*cf10*/  CALL.ABS.NOINC R2 ;  /* 0x0000000002007343 */ /* 0x001fea0003c00000 */
.L_x_1110:
[----:B------:R-:W-:Y:S05]  /*cf20*/  BSYNC B6 ;  /* 0x0000000000067941 */ /* 0x000fea0003800000 */
.L_x_1109:
[----:B------:R-:W2:Y:S01]  /*cf30*/  LDL.LU R6, [R1+0x28] ;  /* 0x0000280001067983 */ /* 0x000ea20000300800 */
[----:B------:R-:W-:Y:S01]  /*cf40*/  ULDC.64 UR4, c[0x0][0x3d8] ;  /* 0x0000f60000047ab9 */ /* 0x000fe20000000a00 */
[----:B------:R-:W-:Y:S02]  /*cf50*/  ULDC.64 UR6, c[0x0][0x390] ;  /* 0x0000e40000067ab9 */ /* 0x000fe40000000a00 */
[----:B0-----:R-:W2:Y:S04]  /*cf60*/  LDL.LU.64 R2, [R1+0x40] ;  /* 0x0000400001027983 */ /* 0x001ea80000300a00 */
[----:B------:R-:W3:Y:S04]  /*cf70*/  LDL.LU R0, [R1+0x50] ;  /* 0x0000500001007983 */ /* 0x000ee80000300800 */
[----:B------:R-:W4:Y:S04]  /*cf80*/  LDL.LU R5, [R1+0x58] ;  /* 0x0000580001057983 */ /* 0x000f280000300800 */
[----:B------:R-:W4:Y:S04]  /*cf90*/  LDL.LU R4, [R1+0x34] ;  /* 0x0000340001047983 */ /* 0x000f280000300800 */
[----:B------:R-:W4:Y:S01]  /*cfa0*/  LDL.LU R7, [R1+0x24] ;  /* 0x0000240001077983 */ /* 0x000f220000300800 */
[----:B-----5:R-:W0:Y:S01]  /*cfb0*/  S2R R8, SR_TID.X ;  /* 0x0000000000087919 */ /* 0x020e220000002100 */
[----:B--2---:R-:W-:-:S02]  /*cfc0*/  IMAD.MOV.U32 R3, RZ, RZ, R6 ;  /* 0x000000ffff037224 */ /* 0x004fc400078e0006 */
[----:B------:R-:W1:Y:S01]  /*cfd0*/  LDC R6, c[0x0][0x448] ;  /* 0x00011200ff067b82 */ /* 0x000e620000000800 */
[----:B---3--:R-:W-:Y:S02]  /*cfe0*/  IMAD R0, R0, UR4, RZ ;  /* 0x0000000400007c24 */ /* 0x008fe4000f8e02ff */
[----:B------:R-:W-:-:S04]  /*cff0*/  IMAD.WIDE.U32 R2, R18, UR4, R2 ;  /* 0x0000000412027c25 */ /* 0x000fc8000f8e0002 */
[----:B------:R-:W-:Y:S01]  /*d000*/  IMAD R0, R18, UR5, R0 ;  /* 0x0000000512007c24 */ /* 0x000fe2000f8e0200 */
[----:B------:R-:W-:-:S03]  /*d010*/  ULDC.64 UR4, c[0x0][0x3e0] ;  /* 0x0000f80000047ab9 */ /* 0x000fc60000000a00 */
[----:B------:R-:W-:Y:S02]  /*d020*/  IMAD.IADD R3, R3, 0x1, R0 ;  /* 0x0000000103037824 */ /* 0x000fe400078e0200 */
[----:B----4-:R-:W-:Y:S01]  /*d030*/  IMAD R0, R5, UR4, RZ ;  /* 0x0000000405007c24 */ /* 0x010fe2000f8e02ff */
[----:B-1----:R-:W-:Y:S01]  /*d040*/  ISETP.NE.AND P0, PT, R6, 0x1, PT ;  /* 0x000000010600780c */ /* 0x002fe20003f05270 */
[----:B------:R-:W-:-:S04]  /*d050*/  IMAD.WIDE.U32 R2, R4, UR4, R2 ;  /* 0x0000000404027c25 */ /* 0x000fc8000f8e0002 */
[----:B------:R-:W-:Y:S01]  /*d060*/  IMAD R0, R4, UR5, R0 ;  /* 0x0000000504007c24 */ /* 0x000fe2000f8e0200 */
[----:B------:R-:W-:-:S07]  /*d070*/  ULDC.64 UR4, c[0x0][0x3d0] ;  /* 0x0000f40000047ab9 */ /* 0x000fce0000000a00 */
[----:B------:R-:W1:Y:S08]  /*d080*/  @P0 LDC R4, c[0x0][0x44c] ;  /* 0x00011300ff040b82 */ /* 0x000e700000000800 */
[----:B------:R-:W2:Y:S01]  /*d090*/  @P0 LDC R5, c[0x0][0x450] ;  /* 0x00011400ff050b82 */ /* 0x000ea20000000800 */
[----:B------:R-:W-:Y:S02]  /*d0a0*/  IMAD.IADD R3, R3, 0x1, R0 ;  /* 0x0000000103037824 */ /* 0x000fe400078e0200 */
[----:B------:R-:W-:-:S02]  /*d0b0*/  IMAD.MOV.U32 R0, RZ, RZ, R7 ;  /* 0x000000ffff007224 */ /* 0x000fc400078e0007 */
[----:B-1----:R-:W-:-:S05]  /*d0c0*/  @P0 IMAD.HI.U32 R4, R7, R4, RZ ;  /* 0x0000000407040227 */ /* 0x002fca00078e00ff */
[----:B--2---:R-:W-:-:S04]  /*d0d0*/  @P0 SHF.R.U32.HI R0, RZ, R5, R4 ;  /* 0x00000005ff000219 */ /* 0x004fc80000011604 */
[--C-:B------:R-:W-:Y:S01]  /*d0e0*/  SHF.R.S32.HI R5, RZ, 0x1f, R0.reuse ;  /* 0x0000001fff057819 */ /* 0x100fe20000011400 */
[----:B------:R-:W-:-:S04]  /*d0f0*/  IMAD.MOV R4, RZ, RZ, -R0 ;  /* 0x000000ffff047224 */ /* 0x000fc800078e0a00 */
[----:B------:R-:W-:Y:S02]  /*d100*/  IMAD R5, R5, UR4, RZ ;  /* 0x0000000405057c24 */ /* 0x000fe4000f8e02ff */
[----:B------:R-:W-:-:S04]  /*d110*/  IMAD.WIDE.U32 R2, R0, UR4, R2 ;  /* 0x0000000400027c25 */ /* 0x000fc8000f8e0002 */
[----:B------:R-:W-:Y:S02]  /*d120*/  IMAD R4, R6, R4, R7 ;  /* 0x0000000406047224 */ /* 0x000fe400078e0207 */
[----:B------:R-:W-:Y:S01]  /*d130*/  IMAD R0, R0, UR5, R5 ;  /* 0x0000000500007c24 */ /* 0x000fe2000f8e0205 */
[----:B------:R-:W-:Y:S01]  /*d140*/  ULDC.64 UR4, c[0x0][0x3c8] ;  /* 0x0000f20000047ab9 */ /* 0x000fe20000000a00 */
[C---:B0-----:R-:W-:Y:S02]  /*d150*/  IMAD.SHL.U32 R7, R8.reuse, 0x8, RZ ;  /* 0x0000000808077824 */ /* 0x041fe400078e00ff */
[----:B------:R-:W-:Y:S01]  /*d160*/  IMAD.IADD R3, R3, 0x1, R0 ;  /* 0x0000000103037824 */ /* 0x000fe200078e0200 */
[----:B------:R-:W-:Y:S01]  /*d170*/  SHF.R.S32.HI R0, RZ, 0x1f, R4 ;  /* 0x0000001fff007819 */ /* 0x000fe20000011404 */
[----:B------:R-:W-:-:S04]  /*d180*/  IMAD.SHL.U32 R8, R8, 0x8, RZ ;  /* 0x0000000808087824 */ /* 0x000fc800078e00ff */
[----:B------:R-:W-:Y:S01]  /*d190*/  IMAD R0, R0, UR4, RZ ;  /* 0x0000000400007c24 */ /* 0x000fe2000f8e02ff */
[----:B------:R-:W-:Y:S01]  /*d1a0*/  LOP3.LUT R8, R8, 0x38, RZ, 0xc0, !PT ;  /* 0x0000003808087812 */ /* 0x000fe200078ec0ff */
[----:B------:R-:W-:Y:S01]  /*d1b0*/  IMAD.WIDE.U32 R2, R4, UR4, R2 ;  /* 0x0000000404027c25 */ /* 0x000fe2000f8e0002 */
[----:B------:R-:W-:Y:S01]  /*d1c0*/  LOP3.LUT R7, R7, 0x38, RZ, 0xc0, !PT ;  /* 0x0000003807077812 */ /* 0x000fe200078ec0ff */
[----:B------:R-:W-:Y:S01]  /*d1d0*/  ULDC UR4, c[0x0][0x3b8] ;  /* 0x0000ee0000047ab9 */ /* 0x000fe20000000800 */
[----:B------:R-:W-:Y:S01]  /*d1e0*/  LOP3.LUT R10, R8, 0x40, RZ, 0xfc, !PT ;  /* 0x00000040080a7812 */ /* 0x000fe200078efcff */
[----:B------:R-:W-:Y:S01]  /*d1f0*/  IMAD R0, R4, UR5, R0 ;  /* 0x0000000504007c24 */ /* 0x000fe2000f8e0200 */
[C---:B------:R-:W-:Y:S02]  /*d200*/  LOP3.LUT R9, R8.reuse, 0x80, RZ, 0xfc, !PT ;  /* 0x0000008008097812 */ /* 0x040fe400078efcff */
[----:B------:R-:W-:Y:S01]  /*d210*/  LOP3.LUT R8, R8, 0xc0, RZ, 0xfc, !PT ;  /* 0x000000c008087812 */ /* 0x000fe200078efcff */
[----:B------:R-:W-:Y:S01]  /*d220*/  IMAD.IADD R0, R3, 0x1, R0 ;  /* 0x0000000103007824 */ /* 0x000fe200078e0200 */
[----:B------:R-:W-:-:S02]  /*d230*/  LEA R4, P4, R2, UR6, 0x1 ;  /* 0x0000000602047c11 */ /* 0x000fc4000f8808ff */
[----:B------:R-:W-:Y:S02]  /*d240*/  ISETP.GE.AND P3, PT, R7, UR4, PT ;  /* 0x0000000407007c0c */ /* 0x000fe4000bf66270 */
[----:B------:R-:W-:Y:S02]  /*d250*/  ISETP.GE.AND P2, PT, R10, UR4, PT ;  /* 0x000000040a007c0c */ /* 0x000fe4000bf46270 */
[----:B------:R-:W-:Y:S02]  /*d260*/  ISETP.GE.AND P1, PT, R9, UR4, PT ;  /* 0x0000000409007c0c */ /* 0x000fe4000bf26270 */
[----:B------:R-:W-:Y:S01]  /*d270*/  ISETP.GE.AND P0, PT, R8, UR4, PT ;  /* 0x0000000408007c0c */ /* 0x000fe2000bf06270 */
[----:B------:R-:W-:Y:S01]  /*d280*/  UMOV UR4, 0xffffffff ;  /* 0xffffffff00047882 */ /* 0x000fe20000000000 */
[----:B------:R-:W-:Y:S02]  /*d290*/  LEA.HI.X R0, R2, UR7, R0, 0x1, P4 ;  /* 0x0000000702007c11 */ /* 0x000fe4000a0f0c00 */
[----:B------:R-:W-:Y:S09]  /*d2a0*/  BRA.DIV UR4, `(.L_x_1111) ;  /* 0x0000004e04487947 */ /* 0x000ff2000b800000 */
[----:B------:R-:W2:Y:S04]  /*d2b0*/  LDL.LU R9, [R1+0x38] ;  /* 0x0000380001097983 */ /* 0x000ea80000300800 */
[----:B------:R-:W3:Y:S04]  /*d2c0*/  LDL.LU R3, [R1+0x3c] ;  /* 0x00003c0001037983 */ /* 0x000ee80000300800 */
[----:B------:R-:W4:Y:S04]  /*d2d0*/  LDL.LU R10, [R1+0x4c] ;  /* 0x00004c00010a7983 */ /* 0x000f280000300800 */
[----:B------:R-:W5:Y:S04]  /*d2e0*/  LDL R8, [R1+0x10] ;  /* 0x0000100001087983 */ /* 0x000f680000100800 */
[----:B------:R-:W-:Y:S01]  /*d2f0*/  SHFL.IDX PT, R2, R0, RZ, 0x181f ;  /* 0x00181fff00027589 */ /* 0x000fe200000e0000 */
[----:B--2---:R-:W-:-:S03]  /*d300*/  IMAD R5, R9, R6, RZ ;  /* 0x0000000609057224 */ /* 0x004fc600078e02ff */
[----:B------:R-:W2:Y:S02]  /*d310*/  LDL.LU R9, [R1+0x54] ;  /* 0x0000540001097983 */ /* 0x000ea40000300800 */
[-C--:B---3--:R-:W-:Y:S02]  /*d320*/  ISETP.GE.AND P4, PT, R3, R5.reuse, PT ;  /* 0x000000050300720c */ /* 0x088fe40003f86270 */
[----:B------:R-:W3:Y:S01]  /*d330*/  LDL.LU R11, [R1+0x5c] ;  /* 0x00005c00010b7983 */ /* 0x000ee20000300800 */
[----:B------:R-:W-:-:S03]  /*d340*/  ISETP.GE.AND P5, PT, R17, R5, PT ;  /* 0x000000051100720c */ /* 0x000fc60003fa6270 */
[----:B------:R-:W0:Y:S10]  /*d350*/  SHFL.IDX PT, R3, R4, RZ, 0x181f ;  /* 0x00181fff04037589 */ /* 0x000e3400000e0000 */
[----:B0-----:R-:W-:-:S05]  /*d360*/  @!P5 LEA R3, P6, R7, R3, 0x1 ;  /* 0x000000030703d211 */ /* 0x001fca00078c08ff */
[----:B------:R-:W-:-:S05]  /*d370*/  @!P5 IMAD.X R2, RZ, RZ, R2, P6 ;  /* 0x000000ffff02d224 */ /* 0x000fca00030e0602 */
[----:B------:R-:W-:-:S04]  /*d380*/  @!P5 LOP3.LUT R3, R3, R2, RZ, 0x3c, !PT ;  /* 0x000000020303d212 */ /* 0x000fc800078e3cff */
[----:B------:R-:W-:-:S04]  /*d390*/  @!P5 LOP3.LUT R2, R3, R2, RZ, 0x3c, !PT ;  /* 0x000000020302d212 */ /* 0x000fc800078e3cff */
[----:B------:R-:W-:-:S05]  /*d3a0*/  @!P5 LOP3.LUT R3, R3, R2, RZ, 0x3c, !PT ;  /* 0x000000020303d212 */ /* 0x000fca00078e3cff */
[----:B------:R-:W-:Y:S01]  /*d3b0*/  @!PT LDS RZ, [RZ] ;  /* 0x00000000fffff984 */ /* 0x000fe20000000800 */
[----:B-----5:R-:W-:Y:S04]  /*d3c0*/  @!P5 LDGSTS.E.BYPASS.LTC128B.128 [R8+0x22400], desc[UR38][R2.64], !P3 ;  /* 0x224000000208dfae */ /* 0x020fe8000d901d66 */
[----:B------:R-:W-:Y:S04]  /*d3d0*/  @!P5 LDGSTS.E.BYPASS.LTC128B.128 [R8+0x26400], desc[UR38][R2.64+0x80], !P2 ;  /* 0x264000800208dfae */ /* 0x000fe8000d101d66 */
[----:B------:R-:W-:Y:S04]  /*d3e0*/  @!P5 LDGSTS.E.BYPASS.LTC128B.128 [R8+0x2a400], desc[UR38][R2.64+0x100], !P1 ;  /* 0x2a4001000208dfae */ /* 0x000fe8000c901d66 */
[----:B------:R0:W-:Y:S04]  /*d3f0*/  @!P5 LDGSTS.E.BYPASS.LTC128B.128 [R8+0x2e400], desc[UR38][R2.64+0x180], !P0 ;  /* 0x2e4001800208dfae */ /* 0x0001e8000c101d66 */
        /* <DEDUP_REMOVED lines=10> */
[----:B0-----:R-:W0:Y:S04]  /*d4a0*/  SHFL.IDX PT, R2, R4, 0x2, 0x181f ;  /* 0x00581f0004027f89 */ /* 0x001e2800000e0000 */
[----:B------:R-:W1:Y:S02]  /*d4b0*/  SHFL.IDX PT, R6, R0, 0x2, 0x181f ;  /* 0x00581f0000067f89 */ /* 0x000e6400000e0000 */
[----:B0-----:R-:W-:-:S05]  /*d4c0*/  @!P4 LEA R2, P6, R7, R2, 0x1 ;  /* 0x000000020702c211 */ /* 0x001fca00078c08ff */
[----:B-1----:R-:W-:-:S05]  /*d4d0*/  @!P4 IMAD.X R3, RZ, RZ, R6, P6 ;  /* 0x000000ffff03c224 */ /* 0x002fca00030e0606 */
        /* <DEDUP_REMOVED lines=9> */
[----:B-1----:R-:W-:-:S05]  /*d570*/  @!P4 IMAD.X R3, RZ, RZ, R6, P6 ;  /* 0x000000ffff03c224 */ /* 0x002fca00030e0606 */
[----:B------:R-:W-:Y:S04]  /*d580*/  @!P4 LDGSTS.E.BYPASS.LTC128B.128 [R8+0x23c00], desc[UR38][R2.64], !P3 ;  /* 0x23c000000208cfae */ /* 0x000fe8000d901d66 */
[----:B------:R-:W-:Y:S04]  /*d590*/  @!P4 LDGSTS.E.BYPASS.LTC128B.128 [R8+0x27c00], desc[UR38][R2.64+0x80], !P2 ;  /* 0x27c000800208cfae */ /* 0x000fe8000d101d66 */
[----:B------:R-:W-:Y:S04]  /*d5a0*/  @!P4 LDGSTS.E.BYPASS.LTC128B.128 [R8+0x2bc00], desc[UR38][R2.64+0x100], !P1 ;  /* 0x2bc001000208cfae */ /* 0x000fe8000c901d66 */
[----:B------:R0:W-:Y:S04]  /*d5b0*/  @!P4 LDGSTS.E.BYPASS.LTC128B.128 [R8+0x2fc00], desc[UR38][R2.64+0x180], !P0 ;  /* 0x2fc001800208cfae */ /* 0x0001e8000c101d66 */
[----:B------:R-:W-:Y:S04]  /*d5c0*/  SHFL.IDX PT, R6, R0, 0x4, 0x181f ;  /* 0x00981f0000067f89 */ /* 0x000fe800000e0000 */
[----:B0-----:R-:W0:Y:S01]  /*d5d0*/  SHFL.IDX PT, R2, R4, 0x4, 0x181f ;  /* 0x00981f0004027f89 */ /* 0x001e2200000e0000 */
[----:B---3--:R-:W-:-:S13]  /*d5e0*/  ISETP.GE.AND P4, PT, R11, R5, PT ;  /* 0x000000050b00720c */ /* 0x008fda0003f86270 */
[----:B0-----:R-:W-:-:S05]  /*d5f0*/  @!P4 LEA R2, P6, R7, R2, 0x1 ;  /* 0x000000020702c211 */ /* 0x001fca00078c08ff */
[----:B------:R-:W-:-:S05]  /*d600*/  @!P4 IMAD.X R3, RZ, RZ, R6, P6 ;  /* 0x000000ffff03c224 */ /* 0x000fca00030e0606 */
[----:B------:R-:W-:Y:S04]  /*d610*/  @!P4 LDGSTS.E.BYPASS.LTC128B.128 [R8+0x24400], desc[UR38][R2.64], !P3 ;  /* 0x244000000208cfae */ /* 0x000fe8000d901d66 */
[----:B------:R-:W-:Y:S04]  /*d620*/  @!P4 LDGSTS.E.BYPASS.LTC128B.128 [R8+0x28400], desc[UR38][R2.64+0x80], !P2 ;  /* 0x284000800208cfae */ /* 0x000fe8000d101d66 */
[----:B------:R-:W-:Y:S04]  /*d630*/  @!P4 LDGSTS.E.BYPASS.LTC128B.128 [R8+0x2c400], desc[UR38][R2.64+0x100], !P1 ;  /* 0x2c4001000208cfae */ /* 0x000fe8000c901d66 */
[----:B------:R0:W-:Y:S04]  /*d640*/  @!P4 LDGSTS.E.BYPASS.LTC128B.128 [R8+0x30400], desc[UR38][R2.64+0x180], !P0 ;  /* 0x304001800208cfae */ /* 0x0001e8000c101d66 */
[----:B------:R-:W-:Y:S04]  /*d650*/  SHFL.IDX PT, R6, R0, 0x5, 0x181f ;  /* 0x00b81f0000067f89 */ /* 0x000fe800000e0000 */
[----:B0-----:R-:W0:Y:S01]  /*d660*/  SHFL.IDX PT, R2, R4, 0x5, 0x181f ;  /* 0x00b81f0004027f89 */ /* 0x001e2200000e0000 */
[----:B----4-:R-:W-:-:S13]  /*d670*/  ISETP.GE.AND P4, PT, R10, R5, PT ;  /* 0x000000050a00720c */ /* 0x010fda0003f86270 */
        /* <DEDUP_REMOVED lines=8> */
[----:B--2---:R-:W-:-:S13]  /*d700*/  ISETP.GE.AND P4, PT, R9, R5, PT ;  /* 0x000000050900720c */ /* 0x004fda0003f86270 */
[----:B0-----:R-:W-:-:S05]  /*d710*/  @!P4 LEA R2, P5, R7, R2, 0x1 ;  /* 0x000000020702c211 */ /* 0x001fca00078a08ff */
[----:B------:R-:W-:-:S05]  /*d720*/  @!P4 IMAD.X R3, RZ, RZ, R6, P5 ;  /* 0x000000ffff03c224 */ /* 0x000fca00028e0606 */
[----:B------:R-:W-:Y:S04]  /*d730*/  @!P4 LDGSTS.E.BYPASS.LTC128B.128 [R8+0x25400], desc[UR38][R2.64], !P3 ;  /* 0x254000000208cfae */ /* 0x000fe8000d901d66 */
[----:B------:R-:W-:Y:S04]  /*d740*/  @!P4 LDGSTS.E.BYPASS.LTC128B.128 [R8+0x29400], desc[UR38][R2.64+0x80], !P2 ;  /* 0x294000800208cfae */ /* 0x000fe8000d101d66 */
[----:B------:R-:W-:Y:S04]  /*d750*/  @!P4 LDGSTS.E.BYPASS.LTC128B.128 [R8+0x2d400], desc[UR38][R2.64+0x100], !P1 ;  /* 0x2d4001000208cfae */ /* 0x000fe8000c901d66 */
[----:B------:R0:W-:Y:S04]  /*d760*/  @!P4 LDGSTS.E.BYPASS.LTC128B.128 [R8+0x31400], desc[UR38][R2.64+0x180], !P0 ;  /* 0x314001800208cfae */ /* 0x0001e8000c101d66 */
[----:B------:R1:W2:Y:S04]  /*d770*/  SHFL.IDX PT, R6, R0, 0x7, 0x181f ;  /* 0x00f81f0000067f89 */ /* 0x0002a800000e0000 */
[----:B0-----:R1:W0:Y:S02]  /*d780*/  SHFL.IDX PT, R2, R4, 0x7, 0x181f ;  /* 0x00f81f0004027f89 */ /* 0x00122400000e0000 */
.L_x_1251:
[----:B-1----:R-:W3:Y:S01]  /*d790*/  LDL.LU R0, [R1+0x68] ;  /* 0x0000680001007983 */ /* 0x002ee20000300800 */
[----:B------:R-:W-:Y:S01]  /*d7a0*/  BSSY B0, `(.L_x_1112) ;  /* 0x000000d000007945 */ /* 0x000fe20003800000 */
[----:B---3--:R-:W-:-:S13]  /*d7b0*/  ISETP.GE.AND P4, PT, R0, R5, PT ;  /* 0x000000050000720c */ /* 0x008fda0003f86270 */
[----:B------:R-:W-:Y:S05]  /*d7c0*/  @P4 BRA `(.L_x_1113) ;  /* 0x0000000000284947 */ /* 0x000fea0003800000 */
[----:B------:R-:W3:Y:S01]  /*d7d0*/  LDL R0, [R1+0x10] ;  /* 0x0000100001007983 */ /* 0x000ee20000100800 */
[----:B0-----:R-:W-:-:S05]  /*d7e0*/  LEA R2, P4, R7, R2, 0x1 ;  /* 0x0000000207027211 */ /* 0x001fca00078808ff */
[----:B--2---:R-:W-:-:S05]  /*d7f0*/  IMAD.X R3, RZ, RZ, R6, P4 ;  /* 0x000000ffff037224 */ /* 0x004fca00020e0606 */
[----:B------:R-:W-:Y:S01]  /*d800*/  @!PT LDS RZ, [RZ] ;  /* 0x00000000fffff984 */ /* 0x000fe20000000800 */
[----:B------:R-:W-:Y:S01]  /*d810*/  @!PT LDS RZ, [RZ] ;  /* 0x00000000fffff984 */ /* 0x000fe20000000800 */
[----:B------:R-:W-:Y:S01]  /*d820*/  @!PT LDS RZ, [RZ] ;  /* 0x00000000fffff984 */ /* 0x000fe20000000800 */
[----:B---3--:R1:W-:Y:S04]  /*d830*/  LDGSTS.E.BYPASS.LTC128B.128 [R0+0x25c00], desc[UR38][R2.64], !P3 ;  /* 0x25c0000002007fae */ /* 0x0083e8000d901d66 */
[----:B------:R1:W-:Y:S04]  /*d840*/  LDGSTS.E.BYPASS.LTC128B.128 [R0+0x29c00], desc[UR38][R2.64+0x80], !P2 ;  /* 0x29c0008002007fae */ /* 0x0003e8000d101d66 */
[----:B------:R1:W-:Y:S04]  /*d850*/  LDGSTS.E.BYPASS.LTC128B.128 [R0+0x2dc00], desc[UR38][R2.64+0x100], !P1 ;  /* 0x2dc0010002007fae */ /* 0x0003e8000c901d66 */
[----:B------:R1:W-:Y:S02]  /*d860*/  LDGSTS.E.BYPASS.LTC128B.128 [R0+0x31c00], desc[UR38][R2.64+0x180], !P0 ;  /* 0x31c0018002007fae */ /* 0x0003e4000c101d66 */
.L_x_1113:
[----:B------:R-:W-:Y:S05]  /*d870*/  BSYNC B0 ;  /* 0x0000000000007941 */ /* 0x000fea0003800000 */
.L_x_1112:
[----:B------:R3:W5:Y:S01]  /*d880*/  LDL R7, [R1+0x4] ;  /* 0x0000040001077983 */ /* 0x0007620000100800 */
[----:B------:R-:W-:Y:S01]  /*d890*/  PLOP3.LUT P0, PT, PT, PT, PT, 0x80, 0x0 ;  /* 0x000000000000781c */ /* 0x000fe20003f0f070 */
[----:B------:R-:W-:-:S12]  /*d8a0*/  NOP ;  /* 0x0000000000007918 */ /* 0x000fd80000000000 */
.L_x_1114:
[----:B01----:R-:W4:Y:S01]  /*d8b0*/  LDL R2, [R1+0x4] ;  /* 0x0000040001027983 */ /* 0x003f220000100800 */
[----:B------:R-:W-:Y:S02]  /*d8c0*/  PLOP3.LUT P1, PT, P1, P0, PT, 0xa2, 0x0 ;  /* 0x000000000000781c */ /* 0x000fe40000f21472 */
[----:B----4-:R-:W-:-:S08]  /*d8d0*/  @P0 R2UR P1, UR4, R2 ;  /* 0x00000000020402ca */ /* 0x010fd00000020000 */
[----:B------:R-:W-:-:S05]  /*d8e0*/  @P0 PLOP3.LUT P0, PT, P1, PT, PT, 0x80, 0x0 ;  /* 0x000000000000081c */ /* 0x000fca0000f0f070 */
[----:B------:R-:W-:Y:S01]  /*d8f0*/  @!P1 SYNCS.ARRIVE.TRANS64.RED.A0T1 RZ, [UR4+0x32410], RZ ;  /* 0x032410ffffff99a7 */ /* 0x000fe20008200404 */
[----:B------:R-:W-:Y:S07]  /*d900*/  @!P1 ARRIVES.LDGSTSBAR.64.TRANSCNT [UR4+0x32410] ;  /* 0x03241000ff0099b0 */ /* 0x000fee0008000a84 */
[----:B------:R-:W-:Y:S05]  /*d910*/  @P0 BRA.U.ANY `(.L_x_1114) ;  /* 0xfffffffd00e40947 */ /* 0x000fea000393ffff */
[----:B------:R-:W4:Y:S02]  /*d920*/  LDL.LU R3, [R1+0x6c] ;  /* 0x00006c0001037983 */ /* 0x000f240000300800 */
[----:B----4-:R-:W-:-:S05]  /*d930*/  VIADD R3, R3, 0x1 ;  /* 0x0000000103037836 */ /* 0x010fca0000000000 */
        /* <DEDUP_REMOVED lines=10> */
.L_x_1252:
[----:B------:R-:W-:Y:S05]  /*d9e0*/  BSYNC B0 ;  /* 0x0000000000007941 */ /* 0x000fea0003800000 */
.L_x_1115:
[----:B0-----:R-:W4:Y:S01]  /*d9f0*/  LDL R2, [R1+0x14] ;  /* 0x0000140001027983 */ /* 0x001f220000100800 */
[----:B------:R-:W-:Y:S01]  /*da00*/  BSSY B0, `(.L_x_1117) ;  /* 0x0000063000007945 */ /* 0x000fe20003800000 */
[----:B----4-:R-:W-:-:S13]  /*da10*/  LOP3.LUT P0, RZ, R2, 0x1, RZ, 0xc0, !PT ;  /* 0x0000000102ff7812 */ /* 0x010fda000780c0ff */
[----:B------:R-:W-:Y:S05]  /*da20*/  @!P0 BRA `(.L_x_1118) ;  /* 0x0000000400808947 */ /* 0x000fea0003800000 */
[----:B------:R-:W4:Y:S04]  /*da30*/  LDL R2, [R1+0x4] ;  /* 0x0000040001027983 */ /* 0x000f280000100800 */
[----:B------:R-:W2:Y:S01]  /*da40*/  LDL R4, [R1+0x18] ;  /* 0x0000180001047983 */ /* 0x000ea20000100800 */
[----:B------:R-:W0:Y:S01]  /*da50*/  S2R R3, SR_TID.X ;  /* 0x0000000000037919 */ /* 0x000e220000002100 */
[----:B----4-:R-:W-:Y:S02]  /*da60*/  IMAD.MOV.U32 R5, RZ, RZ, R2 ;  /* 0x000000ffff057224 */ /* 0x010fe400078e0002 */
[----:B------:R-:W4:Y:S01]  /*da70*/  LDL R2, [R1+0x8] ;  /* 0x0000080001027983 */ /* 0x000f220000100800 */
[----:B--2---:R-:W-:Y:S01]  /*da80*/  SHF.L.U32 R0, R4, 0x1f, RZ ;  /* 0x0000001f04007819 */ /* 0x004fe200000006ff */
[----:B------:R-:W-:Y:S01]  /*da90*/  BSSY B1, `(.L_x_1119) ;  /* 0x0000006000017945 */ /* 0x000fe20003800000 */
[----:B0-----:R-:W-:-:S04]  /*daa0*/  LOP3.LUT R3, R3, 0x7f, RZ, 0xc0, !PT ;  /* 0x0000007f03037812 */ /* 0x001fc800078ec0ff */
[----:B------:R-:W-:Y:S01]  /*dab0*/  ISETP.NE.AND P1, PT, R3, RZ, PT ;  /* 0x000000ff0300720c */ /* 0x000fe20003f25270 */
[----:B----4-:R-:W-:-:S04]  /*dac0*/  IMAD R2, R2, 0x8, R5 ;  /* 0x0000000802027824 */ /* 0x010fc800078e0205 */
[----:B------:R-:W0:Y:S02]  /*dad0*/  SYNCS.PHASECHK.TRANS64.TRYWAIT P0, [R2+URZ+0x32460], R0 ;  /* 0x03246000020075a7 */ /* 0x000e24000800017f */
[----:B0-----:R-:W-:Y:S06]  /*dae0*/  @!P0 BRA `(.L_x_1120) ;  /* 0x0000005000a08947 */ /* 0x001fec0003800000 */
.L_x_1253:
[----:B------:R-:W-:Y:S05]  /*daf0*/  BSYNC B1 ;  /* 0x0000000000017941 */ /* 0x000fea0003800000 */
.L_x_1119:
        /* <DEDUP_REMOVED lines=9> */
.L_x_1122:
[----:B------:R-:W-:Y:S05]  /*db90*/  BSYNC B1 ;  /* 0x0000000000017941 */ /* 0x000fea0003800000 */
.L_x_1121:
[----:B------:R-:W2:Y:S04]  /*dba0*/  LDL R5, [R1+0x4] ;  /* 0x0000040001057983 */ /* 0x000ea80000100800 */
[----:B------:R-:W2:Y:S04]  /*dbb0*/  LDL R3, [R1+0x8] ;  /* 0x0000080001037983 */ /* 0x000ea80000100800 */
[----:B------:R-:W4:Y:S04]  /*dbc0*/  LDL R4, [R1+0x20] ;  /* 0x0000200001047983 */ /* 0x000f280000100800 */
[----:B0-----:R-:W4:Y:S01]  /*dbd0*/  LDL R0, [R1+0x70] ;  /* 0x0000700001007983 */ /* 0x001f220000100800 */
        /* <DEDUP_REMOVED lines=8> */
[----:B----4-:R-:W-:Y:S02]  /*dc60*/  IMAD R0, R0, 0x60, R4 ;  /* 0x0000006000007824 */ /* 0x010fe400078e0204 */
[----:B------:R-:W-:-:S07]  /*dc70*/  VIADD R4, R3, 0x400 ;  /* 0x0000040003047836 */ /* 0x000fce0000000000 */
.L_x_1123:
        /* <DEDUP_REMOVED lines=16> */
.L_x_1124:
        /* <DEDUP_REMOVED lines=16> */
.L_x_1125:
        /* <DEDUP_REMOVED lines=16> */
.L_x_1126:
        /* <DEDUP_REMOVED lines=11> */
.L_x_1118:
[----:B------:R-:W-:Y:S05]  /*e030*/  BSYNC B0 ;  /* 0x0000000000007941 */ /* 0x000fea0003800000 */
.L_x_1117:
[----:B------:R-:W4:Y:S01]  /*e040*/  LDL.LU R4, [R1+0x48] ;  /* 0x0000480001047983 */ /* 0x000f220000300800 */
[----:B------:R-:W-:Y:S01]  /*e050*/  BSSY B0, `(.L_x_1127) ;  /* 0x000020f000007945 */ /* 0x000fe20003800000 */
[----:B----4-:R-:W-:-:S13]  /*e060*/  ISETP.GE.AND P0, PT, R4, 0x61, PT ;  /* 0x000000610400780c */ /* 0x010fda0003f06270 */
        /* <DEDUP_REMOVED lines=12> */
[----:B------:R-:W4:Y:S04]  /*e130*/  LDL.LU R4, [R1+0x8] ;  /* 0x0000080001047983 */ /* 0x000f280000300800 */
[----:B-----5:R-:W3:Y:S01]  /*e140*/  LDL.LU R7, [R1+0x18] ;  /* 0x0000180001077983 */ /* 0x020ee20000300800 */
[----:B------:R-:W-:Y:S01]  /*e150*/  BSSY B1, `(.L_x_1131) ;  /* 0x00000a5000017945 */ /* 0x000fe20003800000 */
[----:B--2---:R-:W-:Y:S01]  /*e160*/  LOP3.LUT P2, RZ, R5, 0x1, RZ, 0xc0, !PT ;  /* 0x0000000105ff7812 */ /* 0x004fe2000784c0ff */
[----:B----4-:R-:W-:-:S05]  /*e170*/  VIADD R2, R4, 0x1 ;  /* 0x0000000104027836 */ /* 0x010fca0000000000 */
[----:B------:R-:W-:-:S04]  /*e180*/  ISETP.NE.AND P0, PT, R2, 0x2, PT ;  /* 0x000000020200780c */ /* 0x000fc80003f05270 */
[----:B------:R-:W-:Y:S02]  /*e190*/  SEL R3, RZ, 0x1, P0 ;  /* 0x00000001ff037807 */ /* 0x000fe40000000000 */
[----:B------:R-:W-:Y:S02]  /*e1a0*/  SEL R8, R2, RZ, P0 ;  /* 0x000000ff02087207 */ /* 0x000fe40000000000 */
[----:B---3--:R-:W-:-:S05]  /*e1b0*/  LOP3.LUT R7, R7, R3, RZ, 0x3c, !PT ;  /* 0x0000000307077212 */ /* 0x008fca00078e3cff */
        /* <DEDUP_REMOVED lines=27> */
.L_x_1133:
        /* <DEDUP_REMOVED lines=9> */
.L_x_1254:
[----:B------:R-:W-:Y:S05]  /*e400*/  BSYNC B3 ;  /* 0x0000000000037941 */ /* 0x000fea0003800000 */
.L_x_1134:
        /* <DEDUP_REMOVED lines=9> */
.L_x_1137:
[----:B------:R-:W-:Y:S05]  /*e4a0*/  BSYNC B3 ;  /* 0x0000000000037941 */ /* 0x000fea0003800000 */
.L_x_1136:
        /* <DEDUP_REMOVED lines=14> */
.L_x_1138:
        /* <DEDUP_REMOVED lines=14> */
.L_x_1255:
[----:B------:R-:W-:Y:S05]  /*e670*/  BSYNC B3 ;  /* 0x0000000000037941 */ /* 0x000fea0003800000 */
.L_x_1139:
        /* <DEDUP_REMOVED lines=11> */
.L_x_1142:
[----:B------:R-:W-:Y:S05]  /*e730*/  BSYNC B3 ;  /* 0x0000000000037941 */ /* 0x000fea0003800000 */
.L_x_1141:
        /* <DEDUP_REMOVED lines=11> */
.L_x_1143:
        /* <DEDUP_REMOVED lines=16> */
.L_x_1144:
        /* <DEDUP_REMOVED lines=16> */
.L_x_1145:
        /* <DEDUP_REMOVED lines=16> */
.L_x_1146:
        /* <DEDUP_REMOVED lines=11> */
.L_x_1132:
[----:B------:R-:W-:Y:S05]  /*eba0*/  BSYNC B1 ;  /* 0x0000000000017941 */ /* 0x000fea0003800000 */
.L_x_1131:
[----:B------:R-:W2:Y:S02]  /*ebb0*/  LDL.LU R4, [R1+0x30] ;  /* 0x0000300001047983 */ /* 0x000ea40000300800 */
[----:B--2---:R-:W-:-:S07]  /*ebc0*/  VIADD R0, R4, 0xfffffffd ;  /* 0xfffffffd04007836 */ /* 0x004fce0000000000 */
.L_x_1130:
[----:B------:R-:W-:Y:S05]  /*ebd0*/  BSYNC B2 ;  /* 0x0000000000027941 */ /* 0x000fea0003800000 */
.L_x_1129:
[----:B------:R-:W2:Y:S01]  /*ebe0*/  LDL.LU R2, [R1+0x2c] ;  /* 0x00002c0001027983 */ /* 0x000ea20000300800 */
[----:B------:R-:W-:-:S05]  /*ebf0*/  IMAD.MOV R6, RZ, RZ, -R6 ;  /* 0x000000ffff067224 */ /* 0x000fca00078e0a06 */
[----:B--2---:R-:W-:-:S13]  /*ec00*/  ISETP.NE.AND P0, PT, R2, R6, PT ;  /* 0x000000060200720c */ /* 0x004fda0003f05270 */
[----:B------:R-:W-:Y:S05]  /*ec10*/  @!P0 BRA `(.L_x_1128) ;  /* 0x0000001400488947 */ /* 0x000fea0003800000 */
.L_x_1179:
[----:B------:R-:W2:Y:S04]  /*ec20*/  LDL R4, [R1+0x14] ;  /* 0x0000140001047983 */ /* 0x000ea80000100800 */
[----:B0-----:R-:W0:Y:S04]  /*ec30*/  LDL.LU R3, [R1+0x8] ;  /* 0x0000080001037983 */ /* 0x001e280000300800 */
[----:B------:R-:W4:Y:S01]  /*ec40*/  LDL.LU R2, [R1+0x18] ;  /* 0x0000180001027983 */ /* 0x000f220000300800 */
[----:B------:R-:W-:Y:S05]  /*ec50*/  YIELD ;  /* 0x0000000000007946 */ /* 0x000fea0003800000 */
[----:B------:R-:W-:Y:S01]  /*ec60*/  BSSY B1, `(.L_x_1147) ;  /* 0x00000a2000017945 */ /* 0x000fe20003800000 */
[----:B--2---:R-:W-:Y:S01]  /*ec70*/  LOP3.LUT P1, RZ, R4, 0x1, RZ, 0xc0, !PT ;  /* 0x0000000104ff7812 */ /* 0x004fe2000782c0ff */
[----:B0----5:R-:W-:-:S05]  /*ec80*/  VIADD R7, R3, 0x1 ;  /* 0x0000000103077836 */ /* 0x021fca0000000000 */
[----:B------:R-:W-:-:S04]  /*ec90*/  ISETP.NE.AND P0, PT, R7, 0x2, PT ;  /* 0x000000020700780c */ /* 0x000fc80003f05270 */
[----:B------:R-:W-:Y:S02]  /*eca0*/  SEL R6, RZ, 0x1, P0 ;  /* 0x00000001ff067807 */ /* 0x000fe40000000000 */
[----:B------:R-:W-:Y:S02]  /*ecb0*/  SEL R7, R7, RZ, P0 ;  /* 0x000000ff07077207 */ /* 0x000fe40000000000 */
[----:B----4-:R-:W-:Y:S01]  /*ecc0*/  LOP3.LUT R6, R2, R6, RZ, 0x3c, !PT ;  /* 0x0000000602067212 */ /* 0x010fe200078e3cff */
[----:B------:R-:W-:Y:S06]  /*ecd0*/  @!P1 BRA `(.L_x_1148) ;  /* 0x0000000800689947 */ /* 0x000fec0003800000 */
[----:B------:R-:W-:Y:S01]  /*ece0*/  ULDC.64 UR4, c[0x0][0x418] ;  /* 0x0001060000047ab9 */ /* 0x000fe20000000a00 */
[----:B------:R-:W-:Y:S01]  /*ecf0*/  IMAD.MOV.U32 R8, RZ, RZ, R0 ;  /* 0x000000ffff087224 */ /* 0x000fe200078e0000 */
[----:B------:R-:W-:-:S04]  /*ed00*/  ISETP.NE.U32.AND P0, PT, RZ, UR4, PT ;  /* 0x00000004ff007c0c */ /* 0x000fc8000bf05070 */
[----:B------:R-:W-:-:S13]  /*ed10*/  ISETP.NE.AND.EX P0, PT, RZ, UR5, PT, P0 ;  /* 0x00000005ff007c0c */ /* 0x000fda000bf05300 */
[----:B------:R-:W-:Y:S05]  /*ed20*/  @!P0 BRA `(.L_x_1149) ;  /* 0x0000000000508947 */ /* 0x000fea0003800000 */
[----:B------:R-:W2:Y:S01]  /*ed30*/  LDL R10, [R1+0x1c] ;  /* 0x00001c00010a7983 */ /* 0x000ea20000100800 */
[----:B------:R-:W0:Y:S01]  /*ed40*/  LDC R5, c[0x0][0x43c] ;  /* 0x00010f00ff057b82 */ /* 0x000e220000000800 */
[----:B------:R-:W-:Y:S02]  /*ed50*/  ULDC.64 UR6, c[0x0][0x428] ;  /* 0x00010a0000067ab9 */ /* 0x000fe40000000a00 */
[----:B------:R-:W4:Y:S01]  /*ed60*/  LDL R9, [R1+0xc] ;  /* 0x00000c0001097983 */ /* 0x000f220000100800 */
[----:B0-----:R-:W-:-:S13]  /*ed70*/  ISETP.NE.AND P0, PT, R5, 0x1, PT ;  /* 0x000000010500780c */ /* 0x001fda0003f05270 */
[----:B------:R-:W0:Y:S02]  /*ed80*/  @P0 LDC.64 R2, c[0x0][0x440] ;  /* 0x00011000ff020b82 */ /* 0x000e240000000a00 */
[----:B0-----:R-:W-:-:S04]  /*ed90*/  @P0 IMAD.HI.U32 R4, R0, R2, RZ ;  /* 0x0000000200040227 */ /* 0x001fc800078e00ff */
[----:B------:R-:W-:Y:S01]  /*eda0*/  IMAD.MOV.U32 R2, RZ, RZ, R0 ;  /* 0x000000ffff027224 */ /* 0x000fe200078e0000 */
[----:B------:R-:W-:-:S04]  /*edb0*/  @P0 SHF.R.U32.HI R2, RZ, R3, R4 ;  /* 0x00000003ff020219 */ /* 0x000fc80000011604 */
[--C-:B------:R-:W-:Y:S01]  /*edc0*/  SHF.R.S32.HI R3, RZ, 0x1f, R2.reuse ;  /* 0x0000001fff037819 */ /* 0x100fe20000011402 */
[----:B------:R-:W-:-:S04]  /*edd0*/  IMAD.MOV R8, RZ, RZ, -R2 ;  /* 0x000000ffff087224 */ /* 0x000fc800078e0a02 */
[----:B------:R-:W-:Y:S02]  /*ede0*/  IMAD R8, R5, R8, R0 ;  /* 0x0000000805087224 */ /* 0x000fe400078e0200 */
[----:B--2---:R-:W-:-:S04]  /*edf0*/  IMAD R4, R10, UR6, RZ ;  /* 0x000000060a047c24 */ /* 0x004fc8000f8e02ff */
[C---:B----4-:R-:W-:Y:S02]  /*ee00*/  IMAD R4, R9.reuse, UR7, R4 ;  /* 0x0000000709047c24 */ /* 0x050fe4000f8e0204 */
[----:B------:R-:W-:-:S04]  /*ee10*/  IMAD.WIDE.U32 R2, R9, UR6, R2 ;  /* 0x0000000609027c25 */ /* 0x000fc8000f8e0002 */
[----:B------:R-:W-:Y:S01]  /*ee20*/  IMAD.IADD R3, R4, 0x1, R3 ;  /* 0x0000000104037824 */ /* 0x000fe200078e0203 */
[----:B------:R-:W-:-:S04]  /*ee30*/  LEA R4, P0, R2, UR4, 0x2 ;  /* 0x0000000402047c11 */ /* 0x000fc8000f8010ff */
[----:B------:R-:W-:-:S05]  /*ee40*/  LEA.HI.X R5, R2, UR5, R3, 0x2, P0 ;  /* 0x0000000502057c11 */ /* 0x000fca00080f1403 */
[----:B------:R-:W2:Y:S04]  /*ee50*/  LDG.E R2, desc[UR38][R4.64] ;  /* 0x0000002604027981 */ /* 0x000ea8000c1e1900 */
[----:B--2---:R0:W-:Y:S02]  /*ee60*/  STL [R1], R2 ;  /* 0x0000000201007387 */ /* 0x0041e40000100800 */
.L_x_1149:
[----:B0-----:R-:W2:Y:S01]  /*ee70*/  LDL R2, [R1+0x4] ;  /* 0x0000040001027983 */ /* 0x001ea20000100800 */
[----:B------:R-:W0:Y:S01]  /*ee80*/  S2R R3, SR_TID.X ;  /* 0x0000000000037919 */ /* 0x000e220000002100 */
[----:B------:R-:W-:Y:S01]  /*ee90*/  BSSY B2, `(.L_x_1150) ;  /* 0x0000007000027945 */ /* 0x000fe20003800000 */
[----:B0-----:R-:W-:-:S04]  /*eea0*/  LOP3.LUT R3, R3, 0x7f, RZ, 0xc0, !PT ;  /* 0x0000007f03037812 */ /* 0x001fc800078ec0ff */
[----:B------:R-:W-:Y:S01]  /*eeb0*/  ISETP.NE.AND P1, PT, R3, RZ, PT ;  /* 0x000000ff0300720c */ /* 0x000fe20003f25270 */
[----:B--2---:R-:W-:Y:S01]  /*eec0*/  IMAD R4, R7, 0x8, R2 ;  /* 0x0000000807047824 */ /* 0x004fe200078e0202 */
[----:B------:R-:W-:-:S04]  /*eed0*/  SHF.L.U32 R2, R6, 0x1f, RZ ;  /* 0x0000001f06027819 */ /* 0x000fc800000006ff */
[----:B------:R-:W0:Y:S02]  /*eee0*/  SYNCS.PHASECHK.TRANS64.TRYWAIT P0, [R4+URZ+0x32440], R2 ;  /* 0x03244002040075a7 */ /* 0x000e24000800017f */
[----:B0-----:R-:W-:Y:S05]  /*eef0*/  @!P0 BRA `(.L_x_1151) ;  /* 0x0000003c00d88947 */ /* 0x001fea0003800000 */
.L_x_1256:
[----:B------:R-:W-:Y:S05]  /*ef00*/  BSYNC B2 ;  /* 0x0000000000027941 */ /* 0x000fea0003800000 */
.L_x_1150:
        /* <DEDUP_REMOVED lines=9> */
.L_x_1153:
[----:B------:R-:W-:Y:S05]  /*efa0*/  BSYNC B2 ;  /* 0x0000000000027941 */ /* 0x000fea0003800000 */
.L_x_1152:
[----:B------:R-:W2:Y:S04]  /*efb0*/  LDL R3, [R1+0x4] ;  /* 0x0000040001037983 */ /* 0x000ea80000100800 */
[----:B------:R-:W4:Y:S01]  /*efc0*/  LDL R5, [R1+0x20] ;  /* 0x0000200001057983 */ /* 0x000f220000100800 */
        /* <DEDUP_REMOVED lines=8> */
[----:B----4-:R-:W-:Y:S02]  /*f050*/  IMAD R8, R8, 0x60, R5 ;  /* 0x0000006008087824 */ /* 0x010fe400078e0205 */
[----:B------:R-:W-:Y:S02]  /*f060*/  VIADD R3, R3, 0x1c400 ;  /* 0x0001c40003037836 */ /* 0x000fe40000000000 */
[----:B------:R-:W-:-:S07]  /*f070*/  VIADD R5, R4, 0x32430 ;  /* 0x0003243004057836 */ /* 0x000fce0000000000 */
.L_x_1154:
        /* <DEDUP_REMOVED lines=14> */
.L_x_1257:
[----:B------:R-:W-:Y:S05]  /*f160*/  BSYNC B2 ;  /* 0x0000000000027941 */ /* 0x000fea0003800000 */
.L_x_1155:
[----:B------:R-:W-:Y:S01]  /*f170*/  BSSY B2, `(.L_x_1157) ;  /* 0x000000b000027945 */ /* 0x000fe20003800000 */
[----:B01----:R-:W-:Y:S02]  /*f180*/  IMAD.MOV.U32 R2, RZ, RZ, 0x0 ;  /* 0x00000000ff027424 */ /* 0x003fe400078e00ff */
[----:B------:R-:W-:Y:S01]  /*f190*/  IMAD.MOV.U32 R3, RZ, RZ, 0x14f00000 ;  /* 0x14f00000ff037424 */ /* 0x000fe200078e00ff */
[----:B------:R-:W-:Y:S06]  /*f1a0*/  @P1 BRA `(.L_x_1158) ;  /* 0x00000000001c1947 */ /* 0x000fec0003800000 */
[----:B------:R-:W0:Y:S02]  /*f1b0*/  S2R R5, SR_TID.X ;  /* 0x0000000000057919 */ /* 0x000e240000002100 */
[----:B0-----:R-:W-:Y:S01]  /*f1c0*/  LOP3.LUT R10, R5, 0x1f, RZ, 0xc0, !PT ;  /* 0x0000001f050a7812 */ /* 0x001fe200078ec0ff */
[----:B------:R-:W-:-:S03]  /*f1d0*/  IMAD.MOV.U32 R5, RZ, RZ, 0xc000 ;  /* 0x0000c000ff057424 */ /* 0x000fc600078e00ff */
[----:B------:R-:W-:Y:S01]  /*f1e0*/  ISETP.NE.AND P0, PT, R10, RZ, PT ;  /* 0x000000ff0a00720c */ /* 0x000fe20003f05270 */
[----:B------:R0:W-:-:S12]  /*f1f0*/  SYNCS.ARRIVE.TRANS64 RZ, [R4+URZ+0x32450], R5 ;  /* 0x0324500504ff79a7 */ /* 0x0001d8000800003f */
[----:B0-----:R-:W-:Y:S05]  /*f200*/  @!P0 BRA `(.L_x_1158) ;  /* 0x0000000000048947 */ /* 0x001fea0003800000 */
[----:B------:R-:W-:Y:S01]  /*f210*/  BPT.TRAP 0x1 ;  /* 0x000000040000795c */ /* 0x000fe20000300000 */
.L_x_1158:
[----:B------:R-:W-:Y:S05]  /*f220*/  BSYNC B2 ;  /* 0x0000000000027941 */ /* 0x000fea0003800000 */
.L_x_1157:
[----:B------:R-:W2:Y:S01]  /*f230*/  LDL R5, [R1+0x4] ;  /* 0x0000040001057983 */ /* 0x000ea20000100800 */
        /* <DEDUP_REMOVED lines=9> */
.L_x_1159:
        /* <DEDUP_REMOVED lines=16> */
.L_x_1160:
        /* <DEDUP_REMOVED lines=16> */
.L_x_1161:
        /* <DEDUP_REMOVED lines=16> */
.L_x_1162:
        /* <DEDUP_REMOVED lines=11> */
.L_x_1148:
[----:B------:R-:W-:Y:S05]  /*f680*/  BSYNC B1 ;  /* 0x0000000000017941 */ /* 0x000fea0003800000 */
.L_x_1147:
[----:B------:R-:W2:Y:S01]  /*f690*/  LDL R2, [R1+0x14] ;  /* 0x0000140001027983 */ /* 0x000ea20000100800 */
[----:B------:R-:W-:Y:S01]  /*f6a0*/  VIADD R7, R7, 0x1 ;  /* 0x0000000107077836 */ /* 0x000fe20000000000 */
[----:B------:R-:W-:Y:S04]  /*f6b0*/  BSSY B1, `(.L_x_1163) ;  /* 0x00000a5000017945 */ /* 0x000fe80003800000 */
[----:B------:R-:W-:-:S04]  /*f6c0*/  ISETP.NE.AND P0, PT, R7, 0x2, PT ;  /* 0x000000020700780c */ /* 0x000fc80003f05270 */
[----:B------:R-:W-:Y:S02]  /*f6d0*/  SEL R9, R7, RZ, P0 ;  /* 0x000000ff07097207 */ /* 0x000fe40000000000 */
[----:B--2---:R-:W-:Y:S02]  /*f6e0*/  LOP3.LUT P2, RZ, R2, 0x1, RZ, 0xc0, !PT ;  /* 0x0000000102ff7812 */ /* 0x004fe4000784c0ff */
[----:B------:R-:W-:-:S04]  /*f6f0*/  SEL R2, RZ, 0x1, P0 ;  /* 0x00000001ff027807 */ /* 0x000fc80000000000 */
[----:B------:R-:W-:-:S05]  /*f700*/  LOP3.LUT R8, R6, R2, RZ, 0x3c, !PT ;  /* 0x0000000206087212 */ /* 0x000fca00078e3cff */
[----:B------:R0:W-:Y:S04]  /*f710*/  STL [R1+0x18], R8 ;  /* 0x0000180801007387 */ /* 0x0001e80000100800 */
[----:B------:R0:W-:Y:S01]  /*f720*/  STL [R1+0x8], R9 ;  /* 0x0000080901007387 */ /* 0x0001e20000100800 */
[----:B------:R-:W-:Y:S05]  /*f730*/  @!P2 BRA `(.L_x_1164) ;  /* 0x000000080070a947 */ /* 0x000fea0003800000 */
[----:B------:R-:W-:Y:S01]  /*f740*/  ULDC.64 UR4, c[0x0][0x418] ;  /* 0x0001060000047ab9 */ /* 0x000fe20000000a00 */
[----:B------:R-:W-:Y:S01]  /*f750*/  VIADD R6, R0, 0xffffffff ;  /* 0xffffffff00067836 */ /* 0x000fe20000000000 */
[----:B------:R-:W-:-:S04]  /*f760*/  ISETP.NE.U32.AND P0, PT, RZ, UR4, PT ;  /* 0x00000004ff007c0c */ /* 0x000fc8000bf05070 */
[----:B------:R-:W-:-:S13]  /*f770*/  ISETP.NE.AND.EX P0, PT, RZ, UR5, PT, P0 ;  /* 0x00000005ff007c0c */ /* 0x000fda000bf05300 */
[----:B------:R-:W-:Y:S05]  /*f780*/  @!P0 BRA `(.L_x_1165) ;  /* 0x0000000000508947 */ /* 0x000fea0003800000 */
[----:B------:R-:W2:Y:S01]  /*f790*/  LDL R11, [R1+0x1c] ;  /* 0x00001c00010b7983 */ /* 0x000ea20000100800 */
[----:B------:R-:W1:Y:S01]  /*f7a0*/  LDC R5, c[0x0][0x43c] ;  /* 0x00010f00ff057b82 */ /* 0x000e620000000800 */
[----:B------:R-:W-:Y:S02]  /*f7b0*/  ULDC.64 UR6, c[0x0][0x428] ;  /* 0x00010a0000067ab9 */ /* 0x000fe40000000a00 */
[----:B------:R-:W4:Y:S01]  /*f7c0*/  LDL R10, [R1+0xc] ;  /* 0x00000c00010a7983 */ /* 0x000f220000100800 */
        /* <DEDUP_REMOVED lines=16> */
.L_x_1165:
[----:B-1----:R-:W2:Y:S01]  /*f8d0*/  LDL R2, [R1+0x4] ;  /* 0x0000040001027983 */ /* 0x002ea20000100800 */
[----:B------:R-:W1:Y:S01]  /*f8e0*/  S2R R3, SR_TID.X ;  /* 0x0000000000037919 */ /* 0x000e620000002100 */
[----:B------:R-:W-:Y:S01]  /*f8f0*/  BSSY B2, `(.L_x_1166) ;  /* 0x0000007000027945 */ /* 0x000fe20003800000 */
[----:B-1----:R-:W-:-:S04]  /*f900*/  LOP3.LUT R3, R3, 0x7f, RZ, 0xc0, !PT ;  /* 0x0000007f03037812 */ /* 0x002fc800078ec0ff */
[----:B------:R-:W-:Y:S01]  /*f910*/  ISETP.NE.AND P1, PT, R3, RZ, PT ;  /* 0x000000ff0300720c */ /* 0x000fe20003f25270 */
[----:B--2---:R-:W-:Y:S01]  /*f920*/  IMAD R4, R9, 0x8, R2 ;  /* 0x0000000809047824 */ /* 0x004fe200078e0202 */
[----:B------:R-:W-:-:S04]  /*f930*/  SHF.L.U32 R2, R8, 0x1f, RZ ;  /* 0x0000001f08027819 */ /* 0x000fc800000006ff */
[----:B------:R-:W1:Y:S02]  /*f940*/  SYNCS.PHASECHK.TRANS64.TRYWAIT P0, [R4+URZ+0x32440], R2 ;  /* 0x03244002040075a7 */ /* 0x000e64000800017f */
[----:B-1----:R-:W-:Y:S05]  /*f950*/  @!P0 BRA `(.L_x_1167) ;  /* 0x0000003400688947 */ /* 0x002fea0003800000 */
.L_x_1258:
[----:B------:R-:W-:Y:S05]  /*f960*/  BSYNC B2 ;  /* 0x0000000000027941 */ /* 0x000fea0003800000 */
.L_x_1166:
        /* <DEDUP_REMOVED lines=9> */
.L_x_1169:
[----:B------:R-:W-:Y:S05]  /*fa00*/  BSYNC B2 ;  /* 0x0000000000027941 */ /* 0x000fea0003800000 */
.L_x_1168:
[----:B0-----:R-:W2:Y:S04]  /*fa10*/  LDL R8, [R1+0x4] ;  /* 0x0000040001087983 */ /* 0x001ea80000100800 */
        /* <DEDUP_REMOVED lines=13> */
.L_x_1170:
        /* <DEDUP_REMOVED lines=14> */
.L_x_1259:
[----:B------:R-:W-:Y:S05]  /*fbd0*/  BSYNC B2 ;  /* 0x0000000000027941 */ /* 0x000fea0003800000 */
.L_x_1171:
        /* <DEDUP_REMOVED lines=11> */
.L_x_1174:
[----:B------:R-:W-:Y:S05]  /*fc90*/  BSYNC B2 ;  /* 0x0000000000027941 */ /* 0x000fea0003800000 */
.L_x_1173:
[----:B------:R-:W2:Y:S04]  /*fca0*/  LDL R8, [R1+0x4] ;  /* 0x0000040001087983 */ /* 0x000ea80000100800 */
        /* <DEDUP_REMOVED lines=10> */
.L_x_1175:
        /* <DEDUP_REMOVED lines=16> */
.L_x_1176:
        /* <DEDUP_REMOVED lines=16> */
.L_x_1177:
        /* <DEDUP_REMOVED lines=16> */
.L_x_1178:
        /* <DEDUP_REMOVED lines=11> */
.L_x_1164:
[----:B------:R-:W-:Y:S05]  /*10100*/  BSYNC B1 ;  /* 0x0000000000017941 */ /* 0x000fea0003800000 */
.L_x_1163:
[C---:B------:R-:W-:Y:S01]  /*10110*/  ISETP.GT.AND P0, PT, R0.reuse, 0x1, PT ;  /* 0x000000010000780c */ /* 0x040fe20003f04270 */
[----:B------:R-:W-:-:S12]  /*10120*/  VIADD R0, R0, 0xfffffffe ;  /* 0xfffffffe00007836 */ /* 0x000fd80000000000 */
[----:B------:R-:W-:Y:S05]  /*10130*/  @P0 BRA `(.L_x_1179) ;  /* 0xffffffe800b80947 */ /* 0x000fea000383ffff */
.L_x_1128:
[----:B------:R-:W-:Y:S05]  /*10140*/  BSYNC B0 ;  /* 0x0000000000007941 */ /* 0x000fea0003800000 */
.L_x_1127:
[----:B------:R-:W4:Y:S04]  /*10150*/  LDL.LU R4, [R1+0x8] ;  /* 0x0000080001047983 */ /* 0x000f280000300800 */
[----:B------:R-:W2:Y:S01]  /*10160*/  LDL.LU R3, [R1+0x18] ;  /* 0x0000180001037983 */ /* 0x000ea20000300800 */
[----:B------:R-:W1:Y:S01]  /*10170*/  S2R R2, SR_TID.X ;  /* 0x0000000000027919 */ /* 0x000e620000002100 */
[----:B------:R-:W-:Y:S01]  /*10180*/  BSSY B0, `(.L_x_1180) ;  /* 0x0000015000007945 */ /* 0x000fe20003800000 */
[----:B-1----:R-:W-:-:S04]  /*10190*/  LOP3.LUT R2, R2, 0x7f, RZ, 0xc0, !PT ;  /* 0x0000007f02027812 */ /* 0x002fc800078ec0ff */
[----:B------:R-:W-:Y:S01]  /*101a0*/  ISETP.NE.AND P1, PT, R2, RZ, PT ;  /* 0x000000ff0200720c */ /* 0x000fe20003f25270 */
[----:B----4-:R-:W-:-:S05]  /*101b0*/  VIADD R0, R4, 0x1 ;  /* 0x0000000104007836 */ /* 0x010fca0000000000 */
[----:B------:R-:W-:-:S04]  /*101c0*/  ISETP.NE.AND P0, PT, R0, 0x2, PT ;  /* 0x000000020000780c */ /* 0x000fc80003f05270 */
[----:B------:R-:W-:-:S04]  /*101d0*/  SEL R2, RZ, 0x1, P0 ;  /* 0x00000001ff027807 */ /* 0x000fc80000000000 */
[----:B--2---:R-:W-:-:S05]  /*101e0*/  LOP3.LUT R3, R3, R2, RZ, 0x3c, !PT ;  /* 0x0000000203037212 */ /* 0x004fca00078e3cff */
[----:B------:R1:W-:Y:S01]  /*101f0*/  STL [R1+0x18], R3 ;  /* 0x0000180301007387 */ /* 0x0003e20000100800 */
[----:B------:R-:W-:Y:S05]  /*10200*/  @P1 BRA `(.L_x_1181) ;  /* 0x0000000000301947 */ /* 0x000fea0003800000 */
[----:B-1----:R-:W1:Y:S01]  /*10210*/  S2R R3, SR_LANEID ;  /* 0x0000000000037919 */ /* 0x002e620000000000 */
[----:B------:R-:W-:Y:S01]  /*10220*/  VOTEU.ANY UR4, UPT, PT ;  /* 0x0000000000047886 */ /* 0x000fe200038e0100 */
[----:B------:R-:W2:Y:S01]  /*10230*/  LDC.64 R4, c[0x0][0xd60] ;  /* 0x00035800ff047b82 */ /* 0x000ea20000000a00 */
[----:B------:R-:W1:Y:S02]  /*10240*/  FLO.U32 R2, UR4 ;  /* 0x0000000400027d00 */ /* 0x000e6400080e0000 */
[----:B-1----:R-:W-:-:S06]  /*10250*/  ISETP.EQ.U32.AND P1, PT, R2, R3, PT ;  /* 0x000000030200720c */ /* 0x002fcc0003f22070 */
[----:B------:R-:W2:Y:S07]  /*10260*/  POPC R3, UR4 ;  /* 0x0000000400037d09 */ /* 0x000eae0008000000 */
[----:B--2---:R-:W2:Y:S01]  /*10270*/  @P1 ATOMG.E.ADD.STRONG.GPU PT, R3, desc[UR38][R4.64], R3 ;  /* 0x00000003040319a8 */ /* 0x004ea200081ee1e6 */
[----:B------:R-:W1:Y:S02]  /*10280*/  S2R R6, SR_LTMASK ;  /* 0x0000000000067919 */ /* 0x000e640000003900 */
[----:B-1----:R-:W-:-:S04]  /*10290*/  LOP3.LUT R6, R6, UR4, RZ, 0xc0, !PT ;  /* 0x0000000406067c12 */ /* 0x002fc8000f8ec0ff */
[----:B0----5:R-:W0:Y:S01]  /*102a0*/  POPC R7, R6 ;  /* 0x0000000600077309 */ /* 0x021e220000000000 */
[----:B--2---:R-:W0:Y:S02]  /*102b0*/  SHFL.IDX PT, R2, R3, R2, 0x1f ;  /* 0x00001f0203027589 */ /* 0x004e2400000e0000 */
[----:B0-----:R-:W-:-:S07]  /*102c0*/  IADD3 R16, R2, UR40, R7 ;  /* 0x0000002802107c10 */ /* 0x001fce000fffe007 */
.L_x_1181:
[----:B------:R-:W-:Y:S05]  /*102d0*/  BSYNC B0 ;  /* 0x0000000000007941 */ /* 0x000fea0003800000 */
.L_x_1180:
[----:B------:R-:W-:-:S05]  /*102e0*/  SEL R0, R0, RZ, P0 ;  /* 0x000000ff00007207 */ /* 0x000fca0000000000 */
[----:B------:R2:W-:Y:S02]  /*102f0*/  STL [R1+0x8], R0 ;  /* 0x0000080001007387 */ /* 0x0005e40000100800 */
.L_x_1093:
[----:B------:R-:W-:Y:S05]  /*10300*/  BSYNC B7 ;  /* 0x0000000000077941 */ /* 0x000fea0003800000 */
.L_x_1091:
[----:B--23--:R-:W2:Y:S02]  /*10310*/  LDL R0, [R1+0x14] ;  /* 0x0000140001007983 */ /* 0x00cea40000100800 */
[----:B--2---:R-:W-:-:S13]  /*10320*/  LOP3.LUT P0, RZ, R0, 0x40, RZ, 0xc0, !PT ;  /* 0x0000004000ff7812 */ /* 0x004fda000780c0ff */
[----:B------:R-:W-:Y:S05]  /*10330*/  @!P0 BRA `(.L_x_1182) ;  /* 0x0000000000288947 */ /* 0x000fea0003800000 */
[----:B------:R-:W-:Y:S05]  /*10340*/  WARPSYNC.ALL ;  /* 0x0000000000007948 */ /* 0x000fea0003800000 */
[----:B------:R-:W2:Y:S08]  /*10350*/  S2UR UR5, SR_CgaCtaId ;  /* 0x00000000000579c3 */ /* 0x000eb00000008800 */
[----:B------:R-:W-:Y:S06]  /*10360*/  BAR.SYNC.DEFER_BLOCKING 0x5, 0x180 ;  /* 0x0146000000007b1d */ /* 0x000fec0000010000 */
[----:B------:R-:W-:-:S02]  /*10370*/  UMOV UR4, 0x400 ;  /* 0x0000040000047882 */ /* 0x000fc40000000000 */
[----:B--2---:R-:W-:-:S06]  /*10380*/  ULEA UR4, UR5, UR4, 0x18 ;  /* 0x0000000405047291 */ /* 0x004fcc000f8ec03f */
[----:B------:R-:W-:-:S05]  /*10390*/  IMAD.U32 R0, RZ, RZ, UR4 ;  /* 0x00000004ff007e24 */ /* 0x000fca000f8e00ff */
[----:B------:R2:W3:Y:S04]  /*103a0*/  LDS.128 R16, [R0+0x324d0] ;  /* 0x0324d00000107984 */ /* 0x0004e80000000c00 */
[----:B------:R2:W-:Y:S01]  /*103b0*/  STL [R1+0x4], R0 ;  /* 0x0000040001007387 */ /* 0x0005e20000100800 */
[----:B------:R-:W-:Y:S06]  /*103c0*/  BAR.ARV 0x4, 0x180 ;  /* 0x0106000000007b1d */ /* 0x000fec0000002000 */
[----:B------:R-:W-:Y:S05]  /*103d0*/  BRA `(.L_x_1183) ;  /* 0x0000000800487947 */ /* 0x000fea0003800000 */
.L_x_1182:
[----:B------:R-:W0:Y:S01]  /*103e0*/  S2R R0, SR_TID.X ;  /* 0x0000000000007919 */ /* 0x000e220000002100 */
[----:B------:R-:W-:Y:S01]  /*103f0*/  UMOV UR4, 0xffffffff ;  /* 0xffffffff00047882 */ /* 0x000fe20000000000 */
[----:B0----5:R-:W-:-:S04]  /*10400*/  LOP3.LUT R7, R0, 0x1f, RZ, 0xc0, !PT ;  /* 0x0000001f00077812 */ /* 0x021fc800078ec0ff */
[----:B------:R-:W-:Y:S01]  /*10410*/  ISETP.NE.AND P0, PT, R7, 0x1f, PT ;  /* 0x0000001f0700780c */ /* 0x000fe20003f05270 */
[----:B------:R-:W-:-:S12]  /*10420*/  BRA.DIV UR4, `(.L_x_1184) ;  /* 0x0000002a04dc7947 */ /* 0x000fd8000b800000 */
[----:B------:R-:W-:Y:S01]  /*10430*/  IMAD.IADD R0, R19, 0x1, R7 ;  /* 0x0000000113007824 */ /* 0x000fe200078e0207 */
[----:B------:R-:W-:-:S04]  /*10440*/  ULDC UR4, c[0x0][0xd3c] ;  /* 0x00034f0000047ab9 */ /* 0x000fc80000000800 */
[----:B------:R-:W-:-:S13]  /*10450*/  ISETP.GE.OR P1, PT, R0, UR4, !P0 ;  /* 0x0000000400007c0c */ /* 0x000fda000c726670 */
[----:B-1----:R-:W0:Y:S02]  /*10460*/  @!P1 LDC.64 R2, c[0x0][0xd80] ;  /* 0x00036000ff029b82 */ /* 0x002e240000000a00 */
[----:B0-----:R-:W-:-:S06]  /*10470*/  @!P1 IMAD.WIDE R2, R0, 0x4, R2 ;  /* 0x0000000400029825 */ /* 0x001fcc00078e0202 */
[----:B------:R0:W2:Y:S01]  /*10480*/  @!P1 LDG.E R3, desc[UR38][R2.64] ;  /* 0x0000002602039981 */ /* 0x0000a2000c1e1900 */
[C---:B------:R-:W-:Y:S02]  /*10490*/  ISETP.GE.U32.AND P2, PT, R7.reuse, 0x2, PT ;  /* 0x000000020700780c */ /* 0x040fe40003f46070 */
[C---:B------:R-:W-:Y:S01]  /*104a0*/  ISETP.GE.U32.AND P3, PT, R7.reuse, 0x4, PT ;  /* 0x000000040700780c */ /* 0x040fe20003f66070 */
[----:B------:R-:W-:Y:S01]  /*104b0*/  SHFL.IDX PT, R0, R16, RZ, 0x1f ;  /* 0x00001fff10007589 */ /* 0x000fe200000e0000 */
[C---:B------:R-:W-:Y:S02]  /*104c0*/  ISETP.GE.U32.AND P4, PT, R7.reuse, 0x8, PT ;  /* 0x000000080700780c */ /* 0x040fe40003f86070 */
[C---:B------:R-:W-:Y:S01]  /*104d0*/  ISETP.GE.U32.AND P5, PT, R7.reuse, 0x10, PT ;  /* 0x000000100700780c */ /* 0x040fe20003fa6070 */
[----:B------:R-:W-:Y:S01]  /*104e0*/  SHFL.IDX PT, R4, R16, 0x1, 0x1f ;  /* 0x00201f0010047f89 */ /* 0x000fe200000e0000 */
        /* <DEDUP_REMOVED lines=19> */
.L_x_1269:
[----:B------:R-:W-:Y:S02]  /*10620*/  ULDC UR4, c[0x0][0xd38] ;  /* 0x00034e0000047ab9 */ /* 0x000fe40000000800 */
[----:B------:R-:W-:-:S04]  /*10630*/  IMAD.U32 R16, RZ, RZ, UR4 ;  /* 0x00000004ff107e24 */ /* 0x000fc8000f8e00ff */
[----:B-1----:R-:W-:-:S04]  /*10640*/  IMAD R6, R6, R16, RZ ;  /* 0x0000001006067224 */ /* 0x002fc800078e02ff */
[----:B------:R-:W-:-:S05]  /*10650*/  IMAD.IADD R4, R4, 0x1, R6 ;  /* 0x0000000104047824 */ /* 0x000fca00078e0206 */
[----:B------:R-:W-:-:S13]  /*10660*/  ISETP.GT.AND P6, PT, R4, R0, PT ;  /* 0x000000000400720c */ /* 0x000fda0003fc4270 */
[----:B------:R-:W-:Y:S05]  /*10670*/  @P6 BRA `(.L_x_1185) ;  /* 0x00000000009c6947 */ /* 0x000fea0003800000 */
.L_x_1190:
[----:B------:R-:W1:Y:S01]  /*10680*/  LDC R2, c[0x0][0xd3c] ;  /* 0x00034f00ff027b82 */ /* 0x000e620000000800 */
[----:B------:R-:W-:-:S05]  /*10690*/  VIADD R19, R19, 0x1f ;  /* 0x0000001f13137836 */ /* 0x000fca0000000000 */
[----:B-1----:R-:W-:-:S13]  /*106a0*/  ISETP.GE.AND P6, PT, R19, R2, PT ;  /* 0x000000021300720c */ /* 0x002fda0003fc6270 */
[----:B------:R-:W-:Y:S05]  /*106b0*/  @P6 BRA `(.L_x_1186) ;  /* 0x0000000400446947 */ /* 0x000fea0003800000 */
[----:B0-----:R-:W0:Y:S01]  /*106c0*/  S2R R3, SR_TID.X ;  /* 0x0000000000037919 */ /* 0x001e220000002100 */
        /* <DEDUP_REMOVED lines=9> */
.L_x_1188:
[----:B------:R-:W-:Y:S05]  /*10760*/  BSYNC B0 ;  /* 0x0000000000007941 */ /* 0x000fea0003800000 */
.L_x_1187:
[----:B------:R-:W-:-:S03]  /*10770*/  UMOV UR4, 0xffffffff ;  /* 0xffffffff00047882 */ /* 0x000fc60000000000 */
[----:B------:R-:W-:Y:S05]  /*10780*/  BRA.DIV UR4, `(.L_x_1189) ;  /* 0x0000002e04407947 */ /* 0x000fea000b800000 */
        /* <DEDUP_REMOVED lines=16> */
.L_x_1277:
[----:B------:R-:W-:Y:S02]  /*10890*/  ULDC UR4, c[0x0][0xd38] ;  /* 0x00034e0000047ab9 */ /* 0x000fe40000000800 */
[----:B------:R-:W-:-:S04]  /*108a0*/  IMAD.U32 R16, RZ, RZ, UR4 ;  /* 0x00000004ff107e24 */ /* 0x000fc8000f8e00ff */
[----:B-1----:R-:W-:-:S04]  /*108b0*/  IMAD R6, R6, R16, RZ ;  /* 0x0000001006067224 */ /* 0x002fc800078e02ff */
[----:B------:R-:W-:-:S05]  /*108c0*/  IMAD.IADD R4, R6, 0x1, R4 ;  /* 0x0000000106047824 */ /* 0x000fca00078e0204 */
[----:B------:R-:W-:-:S13]  /*108d0*/  ISETP.GT.AND P6, PT, R4, R0, PT ;  /* 0x000000000400720c */ /* 0x000fda0003fc4270 */
[----:B------:R-:W-:Y:S05]  /*108e0*/  @!P6 BRA `(.L_x_1190) ;  /* 0xfffffffc0064e947 */ /* 0x000fea000383ffff */
.L_x_1185:
        /* <DEDUP_REMOVED lines=8> */
.L_x_1281:
[----:B------:R-:W-:Y:S01]  /*10970*/  ISETP.NE.AND P0, PT, R5, RZ, PT ;  /* 0x000000ff0500720c */ /* 0x000fe20003f05270 */
[----:B-1----:R-:W-:-:S12]  /*10980*/  IMAD.MOV.U32 R2, RZ, RZ, RZ ;  /* 0x000000ffff027224 */ /* 0x002fd800078e00ff */
[----:B------:R-:W-:Y:S05]  /*10990*/  @!P0 BRA `(.L_x_1192) ;  /* 0x0000000000108947 */ /* 0x000fea0003800000 */
[----:B------:R-:W-:Y:S01]  /*109a0*/  UMOV UR4, 0xffffffff ;  /* 0xffffffff00047882 */ /* 0x000fe20000000000 */
[----:B------:R-:W-:Y:S02]  /*109b0*/  VIADD R12, R4, 0xffffffff ;  /* 0xffffffff040c7836 */ /* 0x000fe40000000000 */
[----:B------:R-:W-:Y:S05]  /*109c0*/  BRA.DIV UR4, `(.L_x_1193) ;  /* 0x0000002e04d07947 */ /* 0x000fea000b800000 */
[----:B------:R1:W3:Y:S02]  /*109d0*/  SHFL.IDX PT, R2, R3, R12, 0x1f ;  /* 0x00001f0c03027589 */ /* 0x0002e400000e0000 */
.L_x_1192:
        /* <DEDUP_REMOVED lines=31> */
.L_x_1186:
[----:B------:R-:W-:Y:S01]  /*10bd0*/  UMOV UR4, URZ ;  /* 0x0000003f00047c82 */ /* 0x000fe20008000000 */
[----:B------:R-:W-:Y:S01]  /*10be0*/  UMOV UR5, URZ ;  /* 0x0000003f00057c82 */ /* 0x000fe20008000000 */
[----:B------:R-:W-:Y:S01]  /*10bf0*/  ULDC UR6, c[0x0][0xd3c] ;  /* 0x00034f0000067ab9 */ /* 0x000fe20000000800 */
[----:B------:R-:W-:Y:S02]  /*10c00*/  IMAD.MOV.U32 R16, RZ, RZ, R0 ;  /* 0x000000ffff107224 */ /* 0x000fe400078e0000 */
[----:B------:R-:W-:Y:S02]  /*10c10*/  IMAD.U32 R17, RZ, RZ, UR4 ;  /* 0x00000004ff117e24 */ /* 0x000fe4000f8e00ff */
[----:B------:R-:W-:Y:S02]  /*10c20*/  IMAD.U32 R18, RZ, RZ, UR5 ;  /* 0x00000005ff127e24 */ /* 0x000fe4000f8e00ff */
[----:B------:R-:W-:-:S07]  /*10c30*/  IMAD.U32 R19, RZ, RZ, UR6 ;  /* 0x00000006ff137e24 */ /* 0x000fce000f8e00ff */
.L_x_1194:
[----:B0-----:R0:W2:Y:S01]  /*10c40*/  LDL R3, [R1+0x4] ;  /* 0x0000040001037983 */ /* 0x0010a20000100800 */
        /* <DEDUP_REMOVED lines=11> */
.L_x_1183:
[----:B------:R-:W-:Y:S02]  /*10d00*/  ULDC UR4, c[0x0][0xd3c] ;  /* 0x00034f0000047ab9 */ /* 0x000fe40000000800 */
[----:B---3--:R-:W-:-:S13]  /*10d10*/  ISETP.GE.AND P0, PT, R19, UR4, PT ;  /* 0x0000000413007c0c */ /* 0x008fda000bf06270 */
[----:B------:R-:W-:Y:S05]  /*10d20*/  @!P0 BRA `(.L_x_1195) ;  /* 0xffffffa000b88947 */ /* 0x000fea000383ffff */
[----:B------:R-:W-:Y:S05]  /*10d30*/  BSYNC B8 ;  /* 0x0000000000087941 */ /* 0x000fea0003800000 */
.L_x_1087:
[----:B--2---:R-:W2:Y:S01]  /*10d40*/  LDL.LU R0, [R1+0x6c] ;  /* 0x00006c0001007983 */ /* 0x004ea20000300800 */
[----:B------:R-:W-:Y:S01]  /*10d50*/  BSSY B0, `(.L_x_1196) ;  /* 0x000000b000007945 */ /* 0x000fe20003800000 */
[----:B------:R-:W3:Y:S01]  /*10d60*/  S2R R5, SR_CgaCtaId ;  /* 0x0000000000057919 */ /* 0x000ee20000008800 */
[----:B--2---:R-:W-:-:S05]  /*10d70*/  VIADD R0, R0, 0x1 ;  /* 0x0000000100007836 */ /* 0x004fca0000000000 */
[----:B------:R-:W-:-:S04]  /*10d80*/  LEA.HI R2, R0, R0, RZ, 0x1 ;  /* 0x0000000000027211 */ /* 0x000fc800078f08ff */
[----:B01----:R-:W-:-:S05]  /*10d90*/  LOP3.LUT R3, R2, 0xfffffffe, RZ, 0xc0, !PT ;  /* 0xfffffffe02037812 */ /* 0x003fca00078ec0ff */
[----:B------:R-:W-:Y:S01]  /*10da0*/  IMAD.IADD R3, R0, 0x1, -R3 ;  /* 0x0000000100037824 */ /* 0x000fe200078e0a03 */
[----:B------:R-:W-:-:S04]  /*10db0*/  MOV R0, 0x400 ;  /* 0x0000040000007802 */ /* 0x000fc80000000f00 */
[----:B---3--:R-:W-:Y:S02]  /*10dc0*/  LEA R0, R5, R0, 0x18 ;  /* 0x0000000005007211 */ /* 0x008fe400078ec0ff */
[----:B------:R-:W-:-:S04]  /*10dd0*/  SHF.L.U32 R3, R3, 0x1f, RZ ;  /* 0x0000001f03037819 */ /* 0x000fc800000006ff */
[----:B------:R-:W0:Y:S02]  /*10de0*/  SYNCS.PHASECHK.TRANS64.TRYWAIT P0, [R0+URZ+0x32420], R3 ;  /* 0x03242003000075a7 */ /* 0x000e24000800017f */
[----:B0-----:R-:W-:Y:S05]  /*10df0*/  @!P0 BRA `(.L_x_1197) ;  /* 0x0000002800ec8947 */ /* 0x001fea0003800000 */
.L_x_1284:
[----:B------:R-:W-:Y:S05]  /*10e00*/  BSYNC B0 ;  /* 0x0000000000007941 */ /* 0x000fea0003800000 */
.L_x_1196:
[----:B------:R-:W-:-:S03]  /*10e10*/  UMOV UR4, 0xffffffff ;  /* 0xffffffff00047882 */ /* 0x000fc60000000000 */
[----:B------:R-:W-:Y:S05]  /*10e20*/  BRA.DIV UR4, `(.L_x_1198) ;  /* 0x0000002a04f47947 */ /* 0x000fea000b800000 */
[----:B------:R-:W1:Y:S02]  /*10e30*/  S2R R2, SR_TID.X ;  /* 0x0000000000027919 */ /* 0x000e640000002100 */
[----:B-1----:R-:W-:-:S04]  /*10e40*/  SHF.R.U32.HI R2, RZ, 0x5, R2 ;  /* 0x00000005ff027819 */ /* 0x002fc80000011602 */
[----:B------:R-:W-:-:S05]  /*10e50*/  LOP3.LUT R2, R2, 0x3, RZ, 0xc0, !PT ;  /* 0x0000000302027812 */ /* 0x000fca00078ec0ff */
[----:B------:R1:W2:Y:S02]  /*10e60*/  SHFL.IDX PT, R14, R2, RZ, 0x1f ;  /* 0x00001fff020e7589 */ /* 0x0002a400000e0000 */
.L_x_1287:
[----:B--2---:R-:W-:Y:S01]  /*10e70*/  ISETP.NE.AND P0, PT, R14, RZ, PT ;  /* 0x000000ff0e00720c */ /* 0x004fe20003f05270 */
[----:B------:R-:W-:-:S12]  /*10e80*/  BSSY B0, `(.L_x_1199) ;  /* 0x0000029000007945 */ /* 0x000fd80003800000 */
[----:B------:R-:W-:Y:S05]  /*10e90*/  @P0 BRA `(.L_x_1200) ;  /* 0x00000000009c0947 */ /* 0x000fea0003800000 */
[----:B------:R-:W-:-:S03]  /*10ea0*/  UMOV UR4, 0xffffffff ;  /* 0xffffffff00047882 */ /* 0x000fc60000000000 */
[----:B------:R-:W-:Y:S05]  /*10eb0*/  BRA.DIV UR4, `(.L_x_1201) ;  /* 0x0000002e04047947 */ /* 0x000fea000b800000 */
[----:B------:R-:W-:-:S13]  /*10ec0*/  ELECT P6, URZ, PT ;  /* 0x00000000003f782f */ /* 0x000fda00038c0000 */
.L_x_1290:
[----:B------:R-:W-:Y:S05]  /*10ed0*/  @!P6 BRA `(.L_x_1200) ;  /* 0x00000000008ce947 */ /* 0x000fea0003800000 */
[----:B-1----:R-:W2:Y:S02]  /*10ee0*/  LDL R2, [R1+0x74] ;  /* 0x0000740001027983 */ /* 0x002ea40000100800 */
[----:B--2---:R-:W-:-:S13]  /*10ef0*/  R2UR UR4, R2 ;  /* 0x00000000020472ca */ /* 0x004fda00000e0000 */
[----:B------:R-:W-:-:S06]  /*10f00*/  ULOP3.LUT UR4, UR4, 0x2, URZ, 0xfc, !UPT ;  /* 0x0000000204047892 */ /* 0x000fcc000f8efc3f */
[----:B------:R-:W-:-:S05]  /*10f10*/  IMAD.U32 R2, RZ, RZ, UR4 ;  /* 0x00000004ff027e24 */ /* 0x000fca000f8e00ff */
[----:B------:R-:W-:-:S13]  /*10f20*/  ISETP.NE.AND P2, PT, R2, 0x3, PT ;  /* 0x000000030200780c */ /* 0x000fda0003f45270 */
[----:B------:R-:W-:Y:S05]  /*10f30*/  @!P2 BRA `(.L_x_1202) ;  /* 0x000000000004a947 */ /* 0x000fea0003800000 */
[----:B------:R-:W-:Y:S01]  /*10f40*/  BPT.TRAP 0x1 ;  /* 0x000000040000795c */ /* 0x000fe20000300000 */
.L_x_1202:
[----:B0-----:R-:W2:Y:S04]  /*10f50*/  LDL R3, [R1+0x8] ;  /* 0x0000080001037983 */ /* 0x001ea80000100800 */
[----:B-----5:R-:W3:Y:S01]  /*10f60*/  LDL.LU R7, [R1+0x18] ;  /* 0x0000180001077983 */ /* 0x020ee20000300800 */
        /* <DEDUP_REMOVED lines=12> */
.L_x_1291:
[----:B------:R-:W1:Y:S02]  /*11030*/  SYNCS.PHASECHK.TRANS64.TRYWAIT P0, [R7+URZ], R2 ;  /* 0x00000002070075a7 */ /* 0x000e64000800017f */
[----:B-1----:R-:W-:Y:S05]  /*11040*/  @!P0 BRA `(.L_x_1204) ;  /* 0x0000002800d48947 */ /* 0x002fea0003800000 */
.L_x_1292:
[----:B------:R-:W-:Y:S05]  /*11050*/  @!P2 BRA `(.L_x_1205) ;  /* 0x000000000004a947 */ /* 0x000fea0003800000 */
[----:B------:R-:W-:Y:S01]  /*11060*/  BPT.TRAP 0x1 ;  /* 0x000000040000795c */ /* 0x000fe20000300000 */
.L_x_1205:
[----:B------:R-:W2:Y:S01]  /*11070*/  LDL.LU R4, [R1+0x8] ;  /* 0x0000080001047983 */ /* 0x000ea20000300800 */
[----:B------:R-:W-:-:S04]  /*11080*/  VIADD R0, R0, 0x32460 ;  /* 0x0003246000007836 */ /* 0x000fc80000000000 */
[----:B--2---:R-:W-:-:S04]  /*11090*/  IMAD R4, R4, 0x8, R0 ;  /* 0x0000000804047824 */ /* 0x004fc800078e0200 */
[----:B------:R-:W2:Y:S02]  /*110a0*/  SYNCS.PHASECHK.TRANS64.TRYWAIT P0, [R4+URZ], R5 ;  /* 0x00000005040075a7 */ /* 0x000ea4000800017f */
[----:B--2---:R-:W-:Y:S05]  /*110b0*/  @!P0 BRA `(.L_x_1206) ;  /* 0x0000002800cc8947 */ /* 0x004fea0003800000 */
.L_x_1293:
[----:B------:R-:W-:-:S07]  /*110c0*/  IMAD R3, R3, 0x8, R0 ;  /* 0x0000000803037824 */ /* 0x000fce00078e0200 */
.L_x_1207:
[----:B---3--:R3:W4:Y:S02]  /*110d0*/  SYNCS.PHASECHK.TRANS64.TRYWAIT P0, [R3+URZ], R2 ;  /* 0x00000002030075a7 */ /* 0x008724000800017f */
[----:B----4-:R-:W-:Y:S05]  /*110e0*/  @!P0 NANOSLEEP.SYNCS 0x989680 ;  /* 0x009896800000895d */ /* 0x010fea0003900000 */
[----:B------:R-:W4:Y:S02]  /*110f0*/  @!P0 SYNCS.PHASECHK.TRANS64 P0, [R3+URZ], R2 ;  /* 0x00000002030085a7 */ /* 0x000f24000800007f */
[----:B----4-:R-:W-:Y:S05]  /*11100*/  @!P0 BRA `(.L_x_1207) ;  /* 0xfffffffc00f08947 */ /* 0x010fea000383ffff */
.L_x_1200:
[----:B------:R-:W-:Y:S05]  /*11110*/  BSYNC B0 ;  /* 0x0000000000007941 */ /* 0x000fea0003800000 */
.L_x_1199:
[----:B------:R-:W-:Y:S05]  /*11120*/  EXIT ;  /* 0x000000000000794d */ /* 0x000fea0003800000 */
.L_x_1038:
[----:B0-----:R0:W1:Y:S02]  /*11130*/  SYNCS.PHASECHK.TRANS64.TRYWAIT P0, [R4+URZ+0x32400], R3 ;  /* 0x03240003040075a7 */ /* 0x001064000800017f */
[----:B-1----:R-:W-:Y:S05]  /*11140*/  @!P0 NANOSLEEP.SYNCS 0x989680 ;  /* 0x009896800000895d */ /* 0x002fea0003900000 */
[----:B------:R-:W1:Y:S02]  /*11150*/  @!P0 SYNCS.PHASECHK.TRANS64 P0, [R4+URZ+0x32400], R3 ;  /* 0x03240003040085a7 */ /* 0x000e64000800007f */
[----:B-1----:R-:W-:Y:S05]  /*11160*/  @!P0 BRA `(.L_x_1038) ;  /* 0xfffffffc00f08947 */ /* 0x002fea000383ffff */
[----:B------:R-:W-:Y:S05]  /*11170*/  BRA `(.L_x_1208) ;  /* 0xffffff0400e07947 */ /* 0x000fea000383ffff */
.L_x_1042:
[----:B--2---:R2:W3:Y:S02]  /*11180*/  SYNCS.PHASECHK.TRANS64.TRYWAIT P1, [R0+URZ+0x32430], R5 ;  /* 0x03243005000075a7 */ /* 0x0044e4000802017f */
[----:B---3--:R-:W-:Y:S05]  /*11190*/  @!P1 NANOSLEEP.SYNCS 0x989680 ;  /* 0x009896800000995d */ /* 0x008fea0003900000 */
[----:B------:R-:W3:Y:S02]  /*111a0*/  @!P1 SYNCS.PHASECHK.TRANS64 P1, [R0+URZ+0x32430], R5 ;  /* 0x03243005000095a7 */ /* 0x000ee4000802007f */
[----:B---3--:R-:W-:Y:S05]  /*111b0*/  @!P1 BRA `(.L_x_1042) ;  /* 0xfffffffc00f09947 */ /* 0x008fea000383ffff */
[----:B------:R-:W-:Y:S05]  /*111c0*/  BRA `(.L_x_1041) ;  /* 0xffffff0800147947 */ /* 0x000fea000383ffff */
.L_x_1043:
[----:B---3--:R3:W4:Y:S02]  /*111d0*/  SYNCS.PHASECHK.TRANS64.TRYWAIT P1, [R4+URZ+0x32410], R3 ;  /* 0x03241003040075a7 */ /* 0x008724000802017f */
[----:B----4-:R-:W-:Y:S05]  /*111e0*/  @!P1 NANOSLEEP.SYNCS 0x989680 ;  /* 0x009896800000995d */ /* 0x010fea0003900000 */
[----:B------:R-:W4:Y:S02]  /*111f0*/  @!P1 SYNCS.PHASECHK.TRANS64 P1, [R4+URZ+0x32410], R3 ;  /* 0x03241003040095a7 */ /* 0x000f24000802007f */
[----:B----4-:R-:W-:Y:S05]  /*11200*/  @!P1 BRA `(.L_x_1043) ;  /* 0xfffffffc00f09947 */ /* 0x010fea000383ffff */
[----:B------:R-:W-:Y:S05]  /*11210*/  BRA `(.L_x_1209) ;  /* 0xffffff0800dc7947 */ /* 0x000fea000383ffff */
.L_x_1047:
[----:B------:R0:W0:Y:S02]  /*11220*/  SYNCS.PHASECHK.TRANS64.TRYWAIT P1, [R0+URZ+0x32450], R5 ;  /* 0x03245005000075a7 */ /* 0x000024000802017f */
[----:B0-----:R-:W-:Y:S05]  /*11230*/  @!P1 NANOSLEEP.SYNCS 0x989680 ;  /* 0x009896800000995d */ /* 0x001fea0003900000 */
[----:B------:R-:W0:Y:S02]  /*11240*/  @!P1 SYNCS.PHASECHK.TRANS64 P1, [R0+URZ+0x32450], R5 ;  /* 0x03245005000095a7 */ /* 0x000e24000802007f */
[----:B0-----:R-:W-:Y:S05]  /*11250*/  @!P1 BRA `(.L_x_1047) ;  /* 0xfffffffc00f09947 */ /* 0x001fea000383ffff */
[----:B------:R-:W-:Y:S05]  /*11260*/  BRA `(.L_x_1046) ;  /* 0xffffff0800e87947 */ /* 0x000fea000383ffff */
.L_x_1052:
[----:B-1----:R-:W-:-:S04]  /*11270*/  IMAD.U32 R153, RZ, RZ, UR4 ;  /* 0x00000004ff997e24 */ /* 0x002fc8000f8e00ff */
[----:B------:R1:W2:Y:S03]  /*11280*/  SYNCS.PHASECHK.TRANS64.TRYWAIT P3, [R153+URZ+0x32430], R208 ;  /* 0x032430d0990075a7 */ /* 0x0002a6000806017f */
[----:B--2---:R-:W-:Y:S05]  /*11290*/  @!P3 NANOSLEEP.SYNCS 0x989680 ;  /* 0x009896800000b95d */ /* 0x004fea0003900000 */
[----:B------:R-:W2:Y:S02]  /*112a0*/  @!P3 SYNCS.PHASECHK.TRANS64 P3, [R153+URZ+0x32430], R208 ;  /* 0x032430d09900b5a7 */ /* 0x000ea4000806007f */
[----:B--2---:R-:W-:Y:S05]  /*112b0*/  @!P3 BRA `(.L_x_1052) ;  /* 0xfffffffc00ecb947 */ /* 0x004fea000383ffff */
[----:B------:R-:W-:Y:S05]  /*112c0*/  BRA `(.L_x_1051) ;  /* 0xffffff3000547947 */ /* 0x000fea000383ffff */
.L_x_1056:
[----:B--2---:R-:W-:-:S04]  /*112d0*/  IMAD.U32 R209, RZ, RZ, UR4 ;  /* 0x00000004ffd17e24 */ /* 0x004fc8000f8e00ff */
[----:B------:R2:W3:Y:S03]  /*112e0*/  SYNCS.PHASECHK.TRANS64.TRYWAIT P3, [R209+URZ+0x32450], R208 ;  /* 0x032450d0d10075a7 */ /* 0x0004e6000806017f */
[----:B---3--:R-:W-:Y:S05]  /*112f0*/  @!P3 NANOSLEEP.SYNCS 0x989680 ;  /* 0x009896800000b95d */ /* 0x008fea0003900000 */
[----:B------:R-:W3:Y:S02]  /*11300*/  @!P3 SYNCS.PHASECHK.TRANS64 P3, [R209+URZ+0x32450], R208 ;  /* 0x032450d0d100b5a7 */ /* 0x000ee4000806007f */
[----:B---3--:R-:W-:Y:S05]  /*11310*/  @!P3 BRA `(.L_x_1056) ;  /* 0xfffffffc00ecb947 */ /* 0x008fea000383ffff */
[----:B------:R-:W-:Y:S05]  /*11320*/  BRA `(.L_x_1055) ;  /* 0xffffff3000d07947 */ /* 0x000fea000383ffff */
.L_x_1099:
[----:B------:R-:W2:Y:S01]  /*11330*/  S2R R4, SR_TID.X ;  /* 0x0000000000047919 */ /* 0x000ea20000002100 */
[----:B------:R-:W-:Y:S01]  /*11340*/  BSSY B0, `(.L_x_1210) ;  /* 0x000000a000007945 */ /* 0x000fe20003800000 */
[----:B-1----:R-:W-:Y:S02]  /*11350*/  IMAD.MOV.U32 R12, RZ, RZ, RZ ;  /* 0x000000ffff0c7224 */ /* 0x002fe400078e00ff */
[----:B------:R-:W-:Y:S02]  /*11360*/  IMAD.MOV.U32 R11, RZ, RZ, 0x1f ;  /* 0x0000001fff0b7424 */ /* 0x000fe400078e00ff */
[----:B------:R-:W-:Y:S01]  /*11370*/  IMAD.MOV.U32 R15, RZ, RZ, -0x1 ;  /* 0xffffffffff0f7424 */ /* 0x000fe200078e00ff */
[----:B--2---:R-:W-:-:S04]  /*11380*/  SHF.R.U32.HI R4, RZ, 0x5, R4 ;  /* 0x00000005ff047819 */ /* 0x004fc80000011604 */
[----:B------:R-:W-:-:S05]  /*11390*/  LOP3.LUT R4, R4, 0x3, RZ, 0xc0, !PT ;  /* 0x0000000304047812 */ /* 0x000fca00078ec0ff */
[----:B------:R-:W-:-:S07]  /*113a0*/  IMAD.MOV.U32 R13, RZ, RZ, R4 ;  /* 0x000000ffff0d7224 */ /* 0x000fce00078e0004 */
[----:B0-----:R-:W-:Y:S05]  /*113b0*/  WARPSYNC.COLLECTIVE R15, `(.L_x_1211) ;  /* 0x000000000f087348 */ /* 0x001fea0003c00000 */
[----:B------:R1:W2:Y:S02]  /*113c0*/  SHFL.IDX P6, R14, R13, R12, R11 ;  /* 0x0000000c0d0e7389 */ /* 0x0002a400000c000b */
[----:B012---:R-:W-:Y:S01]  /*113d0*/  ENDCOLLECTIVE ;  /* 0x000000000000791b */ /* 0x007fe20003800000 */
.L_x_1211:
[----:B------:R-:W-:Y:S05]  /*113e0*/  BSYNC B0 ;  /* 0x0000000000007941 */ /* 0x000fea0003800000 */
.L_x_1210:
[----:B------:R-:W-:Y:S05]  /*113f0*/  BRA `(.L_x_1212) ;  /* 0xffffffa400e87947 */ /* 0x000fea000383ffff */
.L_x_1101:
[----:B------:R-:W-:Y:S01]  /*11400*/  BSSY B0, `(.L_x_1213) ;  /* 0x0000006000007945 */ /* 0x000fe20003800000 */
[----:B------:R-:W-:-:S07]  /*11410*/  IMAD.MOV.U32 R15, RZ, RZ, -0x1 ;  /* 0xffffffffff0f7424 */ /* 0x000fce00078e00ff */
[----:B01-3--:R-:W-:Y:S05]  /*11420*/  WARPSYNC.COLLECTIVE R15, `(.L_x_1214) ;  /* 0x000000000f0c7348 */ /* 0x00bfea0003c00000 */
[----:B------:R-:W-:Y:S02]  /*11430*/  ELECT P6, UR62, PT ;  /* 0x00000000003e782f */ /* 0x000fe400038c0000 */
[----:B------:R-:W-:Y:S01]  /*11440*/  MOV R14, UR62 ;  /* 0x0000003e000e7c02 */ /* 0x000fe20008000f00 */
[----:B01-3--:R-:W-:Y:S10]  /*11450*/  ENDCOLLECTIVE ;  /* 0x000000000000791b */ /* 0x00bff40003800000 */
.L_x_1214:
[----:B------:R-:W-:Y:S05]  /*11460*/  BSYNC B0 ;  /* 0x0000000000007941 */ /* 0x000fea0003800000 */
.L_x_1213:
[----:B------:R-:W-:Y:S05]  /*11470*/  BRA `(.L_x_1215) ;  /* 0xffffffa400f47947 */ /* 0x000fea000383ffff */
.L_x_1103:
[----:B--2---:R2:W3:Y:S02]  /*11480*/  SYNCS.PHASECHK.TRANS64.TRYWAIT P0, [R0+URZ+0x32440], R2 ;  /* 0x03244002000075a7 */ /* 0x0044e4000800017f */
[----:B---3--:R-:W-:Y:S05]  /*11490*/  @!P0 NANOSLEEP.SYNCS 0x989680 ;  /* 0x009896800000895d */ /* 0x008fea0003900000 */
[----:B------:R-:W3:Y:S02]  /*114a0*/  @!P0 SYNCS.PHASECHK.TRANS64 P0, [R0+URZ+0x32440], R2 ;  /* 0x03244002000085a7 */ /* 0x000ee4000800007f */
[----:B---3--:R-:W-:Y:S05]  /*114b0*/  @!P0 BRA `(.L_x_1103) ;  /* 0xfffffffc00f08947 */ /* 0x008fea000383ffff */
[----:B------:R-:W-:Y:S05]  /*114c0*/  BRA `(.L_x_1216) ;  /* 0xffffffa800607947 */ /* 0x000fea000383ffff */
.L_x_1107:
[----:B------:R0:W5:Y:S01]  /*114d0*/  LDL R7, [R1+0x38] ;  /* 0x0000380001077983 */ /* 0x0001620000100800 */
[----:B------:R-:W-:Y:S02]  /*114e0*/  IMAD.MOV.U32 R13, RZ, RZ, R2 ;  /* 0x000000ffff0d7224 */ /* 0x000fe400078e0002 */
[----:B-1----:R-:W-:Y:S02]  /*114f0*/  IMAD.MOV.U32 R12, RZ, RZ, RZ ;  /* 0x000000ffff0c7224 */ /* 0x002fe400078e00ff */
[----:B------:R-:W-:Y:S02]  /*11500*/  IMAD.MOV.U32 R11, RZ, RZ, 0x181f ;  /* 0x0000181fff0b7424 */ /* 0x000fe400078e00ff */
[----:B------:R-:W-:Y:S02]  /*11510*/  IMAD.MOV.U32 R15, RZ, RZ, -0x1 ;  /* 0xffffffffff0f7424 */ /* 0x000fe400078e00ff */
[----:B0-----:R-:W-:-:S07]  /*11520*/  IMAD.IADD R17, R8, 0x1, R17 ;  /* 0x0000000108117824 */ /* 0x001fce00078e0211 */
[----:B-----5:R-:W-:Y:S05]  /*11530*/  WARPSYNC.COLLECTIVE R15, `(.L_x_1217) ;  /* 0x000000000f087348 */ /* 0x020fea0003c00000 */
[----:B------:R0:W1:Y:S02]  /*11540*/  SHFL.IDX P6, R14, R13, R12, R11 ;  /* 0x0000000c0d0e7389 */ /* 0x00006400000c000b */
[----:B01---5:R-:W-:Y:S01]  /*11550*/  ENDCOLLECTIVE ;  /* 0x000000000000791b */ /* 0x023fe20003800000 */
.L_x_1217:
[----:B------:R-:W-:-:S05]  /*11560*/  VIADD R8, R17, 0x10 ;  /* 0x0000001011087836 */ /* 0x000fca0000000000 */
[----:B------:R0:W-:Y:S01]  /*11570*/  STL [R1+0x3c], R8 ;  /* 0x00003c0801007387 */ /* 0x0001e20000100800 */
[----:B------:R-:W-:Y:S02]  /*11580*/  IMAD.MOV.U32 R13, RZ, RZ, R0 ;  /* 0x000000ffff0d7224 */ /* 0x000fe400078e0000 */
[----:B------:R-:W-:-:S07]  /*11590*/  IMAD.MOV.U32 R4, RZ, RZ, R14 ;  /* 0x000000ffff047224 */ /* 0x000fce00078e000e */
[----:B0-----:R-:W-:Y:S05]  /*115a0*/  WARPSYNC.COLLECTIVE R15, `(.L_x_1218) ;  /* 0x000000000f087348 */ /* 0x001fea0003c00000 */
[----:B------:R1:W2:Y:S02]  /*115b0*/  SHFL.IDX P6, R14, R13, R12, R11 ;  /* 0x0000000c0d0e7389 */ /* 0x0002a400000c000b */
[----:B012---:R-:W-:Y:S01]  /*115c0*/  ENDCOLLECTIVE ;  /* 0x000000000000791b */ /* 0x007fe20003800000 */
.L_x_1218:
[----:B------:R-:W-:Y:S02]  /*115d0*/  IMAD.MOV.U32 R13, RZ, RZ, R2 ;  /* 0x000000ffff0d7224 */ /* 0x000fe400078e0002 */
[----:B------:R-:W-:Y:S02]  /*115e0*/  IMAD.MOV.U32 R12, RZ, RZ, 0x1 ;  /* 0x00000001ff0c7424 */ /* 0x000fe400078e00ff */
[----:B------:R-:W-:-:S07]  /*115f0*/  IMAD.MOV.U32 R5, RZ, RZ, R14 ;  /* 0x000000ffff057224 */ /* 0x000fce00078e000e */
[----:B------:R-:W-:Y:S05]  /*11600*/  WARPSYNC.COLLECTIVE R15, `(.L_x_1219) ;  /* 0x000000000f087348 */ /* 0x000fea0003c00000 */
[----:B------:R0:W1:Y:S02]  /*11610*/  SHFL.IDX P6, R14, R13, R12, R11 ;  /* 0x0000000c0d0e7389 */ /* 0x00006400000c000b */
[----:B01----:R-:W-:Y:S01]  /*11620*/  ENDCOLLECTIVE ;  /* 0x000000000000791b */ /* 0x003fe20003800000 */
.L_x_1219:
[----:B------:R-:W-:Y:S02]  /*11630*/  IMAD.MOV.U32 R13, RZ, RZ, R0 ;  /* 0x000000ffff0d7224 */ /* 0x000fe400078e0000 */
[----:B------:R-:W-:Y:S02]  /*11640*/  IMAD R3, R7, R6, RZ ;  /* 0x0000000607037224 */ /* 0x000fe400078e02ff */
[----:B------:R-:W-:-:S07]  /*11650*/  IMAD.MOV.U32 R7, RZ, RZ, R14 ;  /* 0x000000ffff077224 */ /* 0x000fce00078e000e */
[----:B------:R-:W-:Y:S05]  /*11660*/  WARPSYNC.COLLECTIVE R15, `(.L_x_1220) ;  /* 0x000000000f087348 */ /* 0x000fea0003c00000 */
[----:B------:R0:W1:Y:S02]  /*11670*/  SHFL.IDX P6, R14, R13, R12, R11 ;  /* 0x0000000c0d0e7389 */ /* 0x00006400000c000b */
[----:B01----:R-:W-:Y:S01]  /*11680*/  ENDCOLLECTIVE ;  /* 0x000000000000791b */ /* 0x003fe20003800000 */
.L_x_1220:
[CC--:B------:R-:W-:Y:S02]  /*11690*/  ISETP.GE.AND P1, PT, R17.reuse, R3.reuse, PT ;  /* 0x000000031100720c */ /* 0x0c0fe40003f26270 */
[----:B------:R-:W-:Y:S01]  /*116a0*/  ISETP.GE.AND P2, PT, R8, R3, PT ;  /* 0x000000030800720c */ /* 0x000fe20003f46270 */
[----:B------:R-:W-:-:S05]  /*116b0*/  VIADD R8, R17, 0x20 ;  /* 0x0000002011087836 */ /* 0x000fca0000000000 */
[----:B------:R0:W-:Y:S01]  /*116c0*/  STL [R1+0x4c], R8 ;  /* 0x00004c0801007387 */ /* 0x0001e20000100800 */
[----:B------:R-:W-:-:S04]  /*116d0*/  IMAD.MOV.U32 R13, RZ, RZ, R2 ;  /* 0x000000ffff0d7224 */ /* 0x000fc800078e0002 */
[----:B------:R-:W-:Y:S01]  /*116e0*/  @!P1 LEA R5, P3, R10, R5, 0x1 ;  /* 0x000000050a059211 */ /* 0x000fe200078608ff */
[----:B------:R-:W-:-:S04]  /*116f0*/  IMAD.MOV.U32 R12, RZ, RZ, 0x2 ;  /* 0x00000002ff0c7424 */ /* 0x000fc800078e00ff */
[----:B------:R-:W-:Y:S02]  /*11700*/  @!P1 IMAD.X R4, RZ, RZ, R4, P3 ;  /* 0x000000ffff049224 */ /* 0x000fe400018e0604 */
[----:B------:R-:W-:-:S03]  /*11710*/  IMAD.MOV.U32 R6, RZ, RZ, R14 ;  /* 0x000000ffff067224 */ /* 0x000fc600078e000e */
[----:B0-----:R-:W-:-:S07]  /*11720*/  @!P1 LOP3.LUT R5, R5, R4, RZ, 0x3c, !PT ;  /* 0x0000000405059212 */ /* 0x001fce00078e3cff */
[----:B------:R-:W-:Y:S05]  /*11730*/  WARPSYNC.COLLECTIVE R15, `(.L_x_1221) ;  /* 0x000000000f087348 */ /* 0x000fea0003c00000 */
[----:B------:R0:W1:Y:S02]  /*11740*/  SHFL.IDX P6, R14, R13, R12, R11 ;  /* 0x0000000c0d0e7389 */ /* 0x00006400000c000b */
[----:B01----:R-:W-:Y:S01]  /*11750*/  ENDCOLLECTIVE ;  /* 0x000000000000791b */ /* 0x003fe20003800000 */
.L_x_1221:
[----:B------:R-:W-:-:S04]  /*11760*/  @!P1 LOP3.LUT R4, R5, R4, RZ, 0x3c, !PT ;  /* 0x0000000405049212 */ /* 0x000fc800078e3cff */
[----:B------:R-:W-:-:S05]  /*11770*/  @!P1 LOP3.LUT R5, R5, R4, RZ, 0x3c, !PT ;  /* 0x0000000405059212 */ /* 0x000fca00078e3cff */
[----:B------:R-:W-:Y:S01]  /*11780*/  @!PT LDS RZ, [RZ] ;  /* 0x00000000fffff984 */ /* 0x000fe20000000800 */
[----:B------:R-:W-:Y:S01]  /*11790*/  @!PT LDS RZ, [RZ] ;  /* 0x00000000fffff984 */ /* 0x000fe20000000800 */
[----:B------:R-:W-:Y:S01]  /*117a0*/  @!PT LDS RZ, [RZ] ;  /* 0x00000000fffff984 */ /* 0x000fe20000000800 */
[----:B------:R0:W-:Y:S01]  /*117b0*/  @!P1 LDGSTS.E.BYPASS.LTC128B.128 [R9+0x18400], desc[UR38][R4.64], !P0 ;  /* 0x1840000004099fae */ /* 0x0001e2000c101d66 */
[----:B------:R-:W-:Y:S01]  /*117c0*/  IMAD.MOV.U32 R13, RZ, RZ, R0 ;  /* 0x000000ffff0d7224 */ /* 0x000fe200078e0000 */
[----:B0-----:R-:W-:Y:S01]  /*117d0*/  @!P2 LEA R5, P1, R10, R6, 0x1 ;  /* 0x000000060a05a211 */ /* 0x001fe200078208ff */
[----:B------:R-:W-:-:S12]  /*117e0*/  IMAD.MOV.U32 R6, RZ, RZ, R14 ;  /* 0x000000ffff067224 */ /* 0x000fd800078e000e */
[----:B------:R-:W-:Y:S05]  /*117f0*/  WARPSYNC.COLLECTIVE R15, `(.L_x_1222) ;  /* 0x000000000f087348 */ /* 0x000fea0003c00000 */
[----:B------:R0:W1:Y:S02]  /*11800*/  SHFL.IDX P6, R14, R13, R12, R11 ;  /* 0x0000000c0d0e7389 */ /* 0x00006400000c000b */
[----:B01----:R-:W-:Y:S01]  /*11810*/  ENDCOLLECTIVE ;  /* 0x000000000000791b */ /* 0x003fe20003800000 */
.L_x_1222:
[----:B------:R-:W-:Y:S01]  /*11820*/  @!P2 IMAD.X R4, RZ, RZ, R7, P1 ;  /* 0x000000ffff04a224 */ /* 0x000fe200008e0607 */
[----:B------:R-:W-:Y:S01]  /*11830*/  ISETP.GE.AND P1, PT, R8, R3, PT ;  /* 0x000000030800720c */ /* 0x000fe20003f26270 */
[----:B------:R-:W-:-:S03]  /*11840*/  VIADD R7, R17, 0x30 ;  /* 0x0000003011077836 */ /* 0x000fc60000000000 */
[-C--:B------:R-:W-:Y:S02]  /*11850*/  @!P2 LOP3.LUT R5, R5, R4.reuse, RZ, 0x3c, !PT ;  /* 0x000000040505a212 */ /* 0x080fe400078e3cff */
[----:B------:R0:W-:Y:S02]  /*11860*/  STL [R1+0x54], R7 ;  /* 0x0000540701007387 */ /* 0x0001e40000100800 */
[----:B------:R-:W-:Y:S01]  /*11870*/  @!P2 LOP3.LUT R4, R5, R4, RZ, 0x3c, !PT ;  /* 0x000000040504a212 */ /* 0x000fe200078e3cff */
[----:B------:R-:W-:-:S03]  /*11880*/  IMAD.MOV.U32 R13, RZ, RZ, R2 ;  /* 0x000000ffff0d7224 */ /* 0x000fc600078e0002 */
[----:B------:R-:W-:Y:S01]  /*11890*/  @!P2 LOP3.LUT R5, R5, R4, RZ, 0x3c, !PT ;  /* 0x000000040505a212 */ /* 0x000fe200078e3cff */
[----:B------:R-:W-:-:S04]  /*118a0*/  IMAD.MOV.U32 R12, RZ, RZ, 0x3 ;  /* 0x00000003ff0c7424 */ /* 0x000fc800078e00ff */
[----:B------:R-:W-:Y:S01]  /*118b0*/  @!PT LDS RZ, [RZ] ;  /* 0x00000000fffff984 */ /* 0x000fe20000000800 */
[----:B------:R-:W-:Y:S01]  /*118c0*/  @!PT LDS RZ, [RZ] ;  /* 0x00000000fffff984 */ /* 0x000fe20000000800 */
[----:B------:R-:W-:Y:S01]  /*118d0*/  @!PT LDS RZ, [RZ] ;  /* 0x00000000fffff984 */ /* 0x000fe20000000800 */
[----:B------:R1:W-:Y:S02]  /*118e0*/  @!P2 LDGSTS.E.BYPASS.LTC128B.128 [R9+0x18c00], desc[UR38][R4.64], !P0 ;  /* 0x18c000000409afae */ /* 0x0003e4000c101d66 */
[----:B01----:R-:W-:-:S07]  /*118f0*/  IMAD.MOV.U32 R4, RZ, RZ, R14 ;  /* 0x000000ffff047224 */ /* 0x003fce00078e000e */
[----:B------:R-:W-:Y:S05]  /*11900*/  WARPSYNC.COLLECTIVE R15, `(.L_x_1223) ;  /* 0x000000000f087348 */ /* 0x000fea0003c00000 */
[----:B------:R0:W1:Y:S02]  /*11910*/  SHFL.IDX P6, R14, R13, R12, R11 ;  /* 0x0000000c0d0e7389 */ /* 0x00006400000c000b */
[----:B01----:R-:W-:Y:S01]  /*11920*/  ENDCOLLECTIVE ;  /* 0x000000000000791b */ /* 0x003fe20003800000 */
.L_x_1223:
        /* <DEDUP_REMOVED lines=10> */
.L_x_1224:
        /* <DEDUP_REMOVED lines=13> */
.L_x_1225:
        /* <DEDUP_REMOVED lines=10> */
.L_x_1226:
        /* <DEDUP_REMOVED lines=13> */
.L_x_1227:
        /* <DEDUP_REMOVED lines=10> */
.L_x_1228:
        /* <DEDUP_REMOVED lines=13> */
.L_x_1229:
        /* <DEDUP_REMOVED lines=10> */
.L_x_1230:
        /* <DEDUP_REMOVED lines=11> */
.L_x_1231:
        /* <DEDUP_REMOVED lines=14> */
.L_x_1232:
[----:B------:R-:W-:Y:S01]  /*11fb0*/  IMAD.MOV.U32 R0, RZ, RZ, R14 ;  /* 0x000000ffff007224 */ /* 0x000fe200078e000e */
[----:B------:R-:W-:Y:S06]  /*11fc0*/  BRA `(.L_x_1233) ;  /* 0xffffffac000c7947 */ /* 0x000fec000383ffff */
.L_x_1111:
[----:B------:R-:W2:Y:S04]  /*11fd0*/  LDL.LU R5, [R1+0x38] ;  /* 0x0000380001057983 */ /* 0x000ea80000300800 */
[----:B------:R-:W3:Y:S04]  /*11fe0*/  LDL.LU R14, [R1+0x3c] ;  /* 0x00003c00010e7983 */ /* 0x000ee80000300800 */
[----:B------:R-:W4:Y:S04]  /*11ff0*/  LDL.LU R13, [R1+0x4c] ;  /* 0x00004c00010d7983 */ /* 0x000f280000300800 */
[----:B------:R-:W5:Y:S04]  /*12000*/  LDL.LU R12, [R1+0x54] ;  /* 0x00005400010c7983 */ /* 0x000f680000300800 */
[----:B------:R-:W5:Y:S04]  /*12010*/  LDL.LU R11, [R1+0x5c] ;  /* 0x00005c00010b7983 */ /* 0x000f680000300800 */
[----:B------:R-:W5:Y:S04]  /*12020*/  LDL.LU R10, [R1+0x60] ;  /* 0x00006000010a7983 */ /* 0x000f680000300800 */
[----:B------:R-:W5:Y:S04]  /*12030*/  LDL.LU R9, [R1+0x64] ;  /* 0x0000640001097983 */ /* 0x000f680000300800 */
[----:B------:R-:W5:Y:S01]  /*12040*/  LDL.LU R8, [R1+0x14] ;  /* 0x0000140001087983 */ /* 0x000f620000300800 */
[----:B------:R-:W-:Y:S01]  /*12050*/  BSSY B0, `(.L_x_1234) ;  /* 0x000001b000007945 */ /* 0x000fe20003800000 */
[----:B------:R-:W-:-:S02]  /*12060*/  IMAD.MOV.U32 R15, RZ, RZ, -0x1 ;  /* 0xffffffffff0f7424 */ /* 0x000fc400078e00ff */
[----:B--2---:R-:W-:-:S05]  /*12070*/  IMAD R5, R5, R6, RZ ;  /* 0x0000000605057224 */ /* 0x004fca00078e02ff */
[-C--:B------:R-:W-:Y:S02]  /*12080*/  ISETP.GE.AND P4, PT, R17, R5.reuse, PT ;  /* 0x000000051100720c */ /* 0x080fe40003f86270 */
[-C--:B---3--:R-:W-:Y:S02]  /*12090*/  ISETP.GE.AND P5, PT, R14, R5.reuse, PT ;  /* 0x000000050e00720c */ /* 0x088fe40003fa6270 */
[----:B----4-:R-:W-:Y:S01]  /*120a0*/  ISETP.GE.AND P6, PT, R13, R5, PT ;  /* 0x000000050d00720c */ /* 0x010fe20003fc6270 */
[----:B------:R-:W-:Y:S01]  /*120b0*/  IMAD.MOV.U32 R13, RZ, RZ, R0 ;  /* 0x000000ffff0d7224 */ /* 0x000fe200078e0000 */
[----:B-----5:R-:W-:-:S07]  /*120c0*/  LOP3.LUT R8, R8, 0xffffffef, RZ, 0xc0, !PT ;  /* 0xffffffef08087812 */ /* 0x020fce00078ec0ff */
[----:B------:R-:W-:Y:S02]  /*120d0*/  @P4 LOP3.LUT R8, R8, 0x10, RZ, 0xfc, !PT ;  /* 0x0000001008084812 */ /* 0x000fe400078efcff */
[----:B------:R-:W-:Y:S01]  /*120e0*/  ISETP.GE.AND P4, PT, R12, R5, PT ;  /* 0x000000050c00720c */ /* 0x000fe20003f86270 */
[----:B------:R-:W-:Y:S01]  /*120f0*/  IMAD.MOV.U32 R12, RZ, RZ, RZ ;  /* 0x000000ffff0c7224 */ /* 0x000fe200078e00ff */
[----:B------:R-:W-:-:S04]  /*12100*/  LOP3.LUT R8, R8, 0xfffffff7, RZ, 0xc0, !PT ;  /* 0xfffffff708087812 */ /* 0x000fc800078ec0ff */
[----:B------:R-:W-:Y:S02]  /*12110*/  @P5 LOP3.LUT R8, R8, 0x8, RZ, 0xfc, !PT ;  /* 0x0000000808085812 */ /* 0x000fe400078efcff */
[----:B------:R-:W-:Y:S01]  /*12120*/  ISETP.GE.AND P5, PT, R11, R5, PT ;  /* 0x000000050b00720c */ /* 0x000fe20003fa6270 */
[----:B------:R-:W-:Y:S01]  /*12130*/  IMAD.MOV.U32 R11, RZ, RZ, 0x181f ;  /* 0x0000181fff0b7424 */ /* 0x000fe200078e00ff */
[----:B------:R-:W-:-:S04]  /*12140*/  LOP3.LUT R8, R8, 0xfffffffb, RZ, 0xc0, !PT ;  /* 0xfffffffb08087812 */ /* 0x000fc800078ec0ff */
[----:B------:R-:W-:Y:S02]  /*12150*/  @P6 LOP3.LUT R8, R8, 0x4, RZ, 0xfc, !PT ;  /* 0x0000000408086812 */ /* 0x000fe400078efcff */
[----:B------:R-:W-:Y:S02]  /*12160*/  ISETP.GE.AND P6, PT, R10, R5, PT ;  /* 0x000000050a00720c */ /* 0x000fe40003fc6270 */
[----:B------:R-:W-:-:S04]  /*12170*/  LOP3.LUT R8, R8, 0xfffffffd, RZ, 0xc0, !PT ;  /* 0xfffffffd08087812 */ /* 0x000fc800078ec0ff */
[----:B------:R-:W-:Y:S02]  /*12180*/  @P4 LOP3.LUT R8, R8, 0x2, RZ, 0xfc, !PT ;  /* 0x0000000208084812 */ /* 0x000fe400078efcff */
[----:B------:R-:W-:Y:S02]  /*12190*/  ISETP.GE.AND P4, PT, R9, R5, PT ;  /* 0x000000050900720c */ /* 0x000fe40003f86270 */
[----:B------:R-:W-:-:S04]  /*121a0*/  LOP3.LUT R8, R8, 0xffffffdf, RZ, 0xc0, !PT ;  /* 0xffffffdf08087812 */ /* 0x000fc800078ec0ff */
[----:B------:R-:W-:-:S05]  /*121b0*/  @P6 LOP3.LUT R8, R8, 0x20, RZ, 0xfc, !PT ;  /* 0x0000002008086812 */ /* 0x000fca00078efcff */
[----:B------:R0:W-:Y:S02]  /*121c0*/  STL [R1+0x14], R8 ;  /* 0x0000140801007387 */ /* 0x0001e40000100800 */
[----:B0-----:R-:W-:Y:S05]  /*121d0*/  WARPSYNC.COLLECTIVE R15, `(.L_x_1235) ;  /* 0x000000000f087348 */ /* 0x001fea0003c00000 */
[----:B------:R1:W2:Y:S02]  /*121e0*/  SHFL.IDX P6, R14, R13, R12, R11 ;  /* 0x0000000c0d0e7389 */ /* 0x0002a400000c000b */
[----:B012---:R-:W-:Y:S01]  /*121f0*/  ENDCOLLECTIVE ;  /* 0x000000000000791b */ /* 0x007fe20003800000 */
.L_x_1235:
[----:B------:R-:W-:Y:S05]  /*12200*/  BSYNC B0 ;  /* 0x0000000000007941 */ /* 0x000fea0003800000 */
.L_x_1234:
[----:B------:R-:W-:Y:S02]  /*12210*/  IMAD.MOV.U32 R9, RZ, RZ, R8 ;  /* 0x000000ffff097224 */ /* 0x000fe400078e0008 */
[----:B------:R0:W5:Y:S01]  /*12220*/  LDL R8, [R1+0x10] ;  /* 0x0000100001087983 */ /* 0x0001620000100800 */
[----:B------:R-:W-:Y:S02]  /*12230*/  IMAD.MOV.U32 R13, RZ, RZ, R4 ;  /* 0x000000ffff0d7224 */ /* 0x000fe400078e0004 */
[----:B------:R-:W-:Y:S01]  /*12240*/  IMAD.MOV.U32 R12, RZ, RZ, RZ ;  /* 0x000000ffff0c7224 */ /* 0x000fe200078e00ff */
[----:B------:R-:W-:Y:S01]  /*12250*/  LOP3.LUT R9, R9, 0xfffffeff, RZ, 0xc0, !PT ;  /* 0xfffffeff09097812 */ /* 0x000fe200078ec0ff */
[----:B------:R-:W-:Y:S02]  /*12260*/  IMAD.MOV.U32 R11, RZ, RZ, 0x181f ;  /* 0x0000181fff0b7424 */ /* 0x000fe400078e00ff */
[----:B------:R-:W-:Y:S01]  /*12270*/  IMAD.MOV.U32 R15, RZ, RZ, -0x1 ;  /* 0xffffffffff0f7424 */ /* 0x000fe200078e00ff */
[----:B------:R-:W-:Y:S01]  /*12280*/  @P5 LOP3.LUT R9, R9, 0x100, RZ, 0xfc, !PT ;  /* 0x0000010009095812 */ /* 0x000fe200078efcff */
[----:B0-----:R-:W-:-:S07]  /*12290*/  IMAD.MOV.U32 R2, RZ, RZ, R14 ;  /* 0x000000ffff027224 */ /* 0x001fce00078e000e */
[----:B-----5:R-:W-:Y:S05]  /*122a0*/  WARPSYNC.COLLECTIVE R15, `(.L_x_1236) ;  /* 0x000000000f087348 */ /* 0x020fea0003c00000 */
[----:B------:R0:W1:Y:S02]  /*122b0*/  SHFL.IDX P6, R14, R13, R12, R11 ;  /* 0x0000000c0d0e7389 */ /* 0x00006400000c000b */
[----:B01---5:R-:W-:Y:S01]  /*122c0*/  ENDCOLLECTIVE ;  /* 0x000000000000791b */ /* 0x023fe20003800000 */
.L_x_1236:
[C---:B------:R-:W-:Y:S02]  /*122d0*/  LOP3.LUT P5, RZ, R9.reuse, 0x10, RZ, 0xc0, !PT ;  /* 0x0000001009ff7812 */ /* 0x040fe400078ac0ff */
[----:B------:R-:W-:-:S04]  /*122e0*/  LOP3.LUT R9, R9, 0xffffff7f, RZ, 0xc0, !PT ;  /* 0xffffff7f09097812 */ /* 0x000fc800078ec0ff */
[----:B------:R-:W-:-:S04]  /*122f0*/  @P4 LOP3.LUT R9, R9, 0x80, RZ, 0xfc, !PT ;  /* 0x0000008009094812 */ /* 0x000fc800078efcff */
[----:B------:R-:W-:Y:S01]  /*12300*/  LOP3.LUT P4, RZ, R9, 0x8, RZ, 0xc0, !PT ;  /* 0x0000000809ff7812 */ /* 0x000fe2000788c0ff */
[----:B------:R0:W-:Y:S01]  /*12310*/  STL [R1+0x14], R9 ;  /* 0x0000140901007387 */ /* 0x0001e20000100800 */
[----:B------:R-:W-:Y:S02]  /*12320*/  IMAD.MOV.U32 R13, RZ, RZ, R0 ;  /* 0x000000ffff0d7224 */ /* 0x000fe400078e0000 */
[----:B------:R-:W-:Y:S02]  /*12330*/  IMAD.MOV.U32 R12, RZ, RZ, 0x1 ;  /* 0x00000001ff0c7424 */ /* 0x000fe400078e00ff */
[----:B------:R-:W-:-:S05]  /*12340*/  IMAD.MOV.U32 R3, RZ, RZ, R14 ;  /* 0x000000ffff037224 */ /* 0x000fca00078e000e */
[----:B------:R-:W-:-:S05]  /*12350*/  @!P5 LEA R3, P6, R7, R3, 0x1 ;  /* 0x000000030703d211 */ /* 0x000fca00078c08ff */
[----:B------:R-:W-:-:S05]  /*12360*/  @!P5 IMAD.X R2, RZ, RZ, R2, P6 ;  /* 0x000000ffff02d224 */ /* 0x000fca00030e0602 */
[----:B0-----:R-:W-:-:S07]  /*12370*/  @!P5 LOP3.LUT R3, R3, R2, RZ, 0x3c, !PT ;  /* 0x000000020303d212 */ /* 0x001fce00078e3cff */
[----:B------:R-:W-:Y:S05]  /*12380*/  WARPSYNC.COLLECTIVE R15, `(.L_x_1237) ;  /* 0x000000000f087348 */ /* 0x000fea0003c00000 */
[----:B------:R0:W1:Y:S02]  /*12390*/  SHFL.IDX P6, R14, R13, R12, R11 ;  /* 0x0000000c0d0e7389 */ /* 0x00006400000c000b */
[----:B01----:R-:W-:Y:S01]  /*123a0*/  ENDCOLLECTIVE ;  /* 0x000000000000791b */ /* 0x003fe20003800000 */
.L_x_1237:
[----:B------:R-:W-:-:S04]  /*123b0*/  @!P5 LOP3.LUT R2, R3, R2, RZ, 0x3c, !PT ;  /* 0x000000020302d212 */ /* 0x000fc800078e3cff */
[----:B------:R-:W-:Y:S01]  /*123c0*/  @!P5 LOP3.LUT R3, R3, R2, RZ, 0x3c, !PT ;  /* 0x000000020303d212 */ /* 0x000fe200078e3cff */
[----:B------:R-:W-:Y:S02]  /*123d0*/  IMAD.MOV.U32 R13, RZ, RZ, R4 ;  /* 0x000000ffff0d7224 */ /* 0x000fe400078e0004 */
[----:B------:R-:W-:-:S07]  /*123e0*/  IMAD.MOV.U32 R6, RZ, RZ, R14 ;  /* 0x000000ffff067224 */ /* 0x000fce00078e000e */
[----:B------:R-:W-:Y:S05]  /*123f0*/  WARPSYNC.COLLECTIVE R15, `(.L_x_1238) ;  /* 0x000000000f087348 */ /* 0x000fea0003c00000 */
[----:B------:R0:W1:Y:S02]  /*12400*/  SHFL.IDX P6, R14, R13, R12, R11 ;  /* 0x0000000c0d0e7389 */ /* 0x00006400000c000b */
[----:B01----:R-:W-:Y:S01]  /*12410*/  ENDCOLLECTIVE ;  /* 0x000000000000791b */ /* 0x003fe20003800000 */
.L_x_1238:
[----:B------:R-:W-:Y:S02]  /*12420*/  IMAD.MOV.U32 R13, RZ, RZ, R0 ;  /* 0x000000ffff0d7224 */ /* 0x000fe400078e0000 */
[----:B------:R-:W-:Y:S01]  /*12430*/  IMAD.MOV.U32 R12, RZ, RZ, 0x2 ;  /* 0x00000002ff0c7424 */ /* 0x000fe200078e00ff */
[----:B------:R-:W-:Y:S01]  /*12440*/  @!PT LDS RZ, [RZ] ;  /* 0x00000000fffff984 */ /* 0x000fe20000000800 */
[----:B------:R-:W-:Y:S01]  /*12450*/  @!PT LDS RZ, [RZ] ;  /* 0x00000000fffff984 */ /* 0x000fe20000000800 */
[----:B------:R-:W-:Y:S01]  /*12460*/  @!PT LDS RZ, [RZ] ;  /* 0x00000000fffff984 */ /* 0x000fe20000000800 */
[----:B------:R-:W-:Y:S04]  /*12470*/  @!P5 LDGSTS.E.BYPASS.LTC128B.128 [R8+0x22400], desc[UR38][R2.64], !P3 ;  /* 0x224000000208dfae */ /* 0x000fe8000d901d66 */
[----:B------:R-:W-:Y:S04]  /*12480*/  @!P5 LDGSTS.E.BYPASS.LTC128B.128 [R8+0x26400], desc[UR38][R2.64+0x80], !P2 ;  /* 0x264000800208dfae */ /* 0x000fe8000d101d66 */
[----:B------:R-:W-:Y:S04]  /*12490*/  @!P5 LDGSTS.E.BYPASS.LTC128B.128 [R8+0x2a400], desc[UR38][R2.64+0x100], !P1 ;  /* 0x2a4001000208dfae */ /* 0x000fe8000c901d66 */
[----:B------:R0:W-:Y:S01]  /*124a0*/  @!P5 LDGSTS.E.BYPASS.LTC128B.128 [R8+0x2e400], desc[UR38][R2.64+0x180], !P0 ;  /* 0x2e4001800208dfae */ /* 0x0001e2000c101d66 */
[----:B------:R-:W-:Y:S01]  /*124b0*/  LOP3.LUT P5, RZ, R9, 0x4, RZ, 0xc0, !PT ;  /* 0x0000000409ff7812 */ /* 0x000fe200078ac0ff */
[----:B0-----:R-:W-:-:S05]  /*124c0*/  IMAD.MOV.U32 R2, RZ, RZ, R14 ;  /* 0x000000ffff027224 */ /* 0x001fca00078e000e */
[----:B------:R-:W-:-:S05]  /*124d0*/  @!P4 LEA R2, P6, R7, R2, 0x1 ;  /* 0x000000020702c211 */ /* 0x000fca00078c08ff */
[----:B------:R-:W-:-:S05]  /*124e0*/  @!P4 IMAD.X R3, RZ, RZ, R6, P6 ;  /* 0x000000ffff03c224 */ /* 0x000fca00030e0606 */
[----:B------:R0:W-:Y:S03]  /*124f0*/  @!P4 LDGSTS.E.BYPASS.LTC128B.128 [R8+0x22c00], desc[UR38][R2.64], !P3 ;  /* 0x22c000000208cfae */ /* 0x0001e6000d901d66 */
[----:B0-----:R-:W-:Y:S05]  /*12500*/  WARPSYNC.COLLECTIVE R15, `(.L_x_1239) ;  /* 0x000000000f087348 */ /* 0x001fea0003c00000 */
[----:B------:R1:W2:Y:S02]  /*12510*/  SHFL.IDX P6, R14, R13, R12, R11 ;  /* 0x0000000c0d0e7389 */ /* 0x0002a400000c000b */
[----:B012---:R-:W-:Y:S01]  /*12520*/  ENDCOLLECTIVE ;  /* 0x000000000000791b */ /* 0x007fe20003800000 */
.L_x_1239:
        /* <DEDUP_REMOVED lines=12> */
.L_x_1240:
        /* <DEDUP_REMOVED lines=12> */
.L_x_1241:
        /* <DEDUP_REMOVED lines=12> */
.L_x_1242:
        /* <DEDUP_REMOVED lines=12> */
.L_x_1243:
        /* <DEDUP_REMOVED lines=12> */
.L_x_1244:
        /* <DEDUP_REMOVED lines=12> */
.L_x_1245:
        /* <DEDUP_REMOVED lines=11> */
.L_x_1246:
[----:B------:R-:W-:Y:S02]  /*12a60*/  IMAD.MOV.U32 R13, RZ, RZ, R0 ;  /* 0x000000ffff0d7224 */ /* 0x000fe400078e0000 */
[----:B------:R-:W-:Y:S01]  /*12a70*/  IMAD.MOV.U32 R12, RZ, RZ, 0x6 ;  /* 0x00000006ff0c7424 */ /* 0x000fe200078e00ff */
[----:B------:R-:W-:Y:S01]  /*12a80*/  LOP3.LUT P6, RZ, R9, 0x20, RZ, 0xc0, !PT ;  /* 0x0000002009ff7812 */ /* 0x000fe200078cc0ff */
[----:B------:R-:W-:-:S12]  /*12a90*/  IMAD.MOV.U32 R2, RZ, RZ, R14 ;  /* 0x000000ffff027224 */ /* 0x000fd800078e000e */
[----:B------:R-:W-:-:S05]  /*12aa0*/  @!P6 LEA R2, P5, R7, R2, 0x1 ;  /* 0x000000020702e211 */ /* 0x000fca00078a08ff */
[----:B------:R-:W-:-:S05]  /*12ab0*/  @!P6 IMAD.X R3, RZ, RZ, R6, P5 ;  /* 0x000000ffff03e224 */ /* 0x000fca00028e0606 */
        /* <DEDUP_REMOVED lines=10> */
.L_x_1247:
[----:B------:R-:W-:Y:S02]  /*12b60*/  IMAD.MOV.U32 R13, RZ, RZ, R4 ;  /* 0x000000ffff0d7224 */ /* 0x000fe400078e0004 */
[----:B------:R-:W-:-:S07]  /*12b70*/  IMAD.MOV.U32 R6, RZ, RZ, R14 ;  /* 0x000000ffff067224 */ /* 0x000fce00078e000e */
[----:B------:R-:W-:Y:S05]  /*12b80*/  WARPSYNC.COLLECTIVE R15, `(.L_x_1248) ;  /* 0x000000000f087348 */ /* 0x000fea0003c00000 */
[----:B------:R0:W1:Y:S02]  /*12b90*/  SHFL.IDX P6, R14, R13, R12, R11 ;  /* 0x0000000c0d0e7389 */ /* 0x00006400000c000b */
[----:B01----:R-:W-:Y:S01]  /*12ba0*/  ENDCOLLECTIVE ;  /* 0x000000000000791b */ /* 0x003fe20003800000 */
.L_x_1248:
[----:B------:R-:W-:Y:S02]  /*12bb0*/  IMAD.MOV.U32 R13, RZ, RZ, R0 ;  /* 0x000000ffff0d7224 */ /* 0x000fe400078e0000 */
[----:B------:R-:W-:Y:S02]  /*12bc0*/  IMAD.MOV.U32 R12, RZ, RZ, 0x7 ;  /* 0x00000007ff0c7424 */ /* 0x000fe400078e00ff */
[----:B------:R-:W-:-:S07]  /*12bd0*/  IMAD.MOV.U32 R2, RZ, RZ, R14 ;  /* 0x000000ffff027224 */ /* 0x000fce00078e000e */
[----:B------:R-:W-:Y:S05]  /*12be0*/  WARPSYNC.COLLECTIVE R15, `(.L_x_1249) ;  /* 0x000000000f087348 */ /* 0x000fea0003c00000 */
[----:B------:R0:W1:Y:S02]  /*12bf0*/  SHFL.IDX P6, R14, R13, R12, R11 ;  /* 0x0000000c0d0e7389 */ /* 0x00006400000c000b */
[----:B01----:R-:W-:Y:S01]  /*12c00*/  ENDCOLLECTIVE ;  /* 0x000000000000791b */ /* 0x003fe20003800000 */
.L_x_1249:
[----:B------:R-:W-:-:S05]  /*12c10*/  @!P4 LEA R2, P5, R7, R2, 0x1 ;  /* 0x000000020702c211 */ /* 0x000fca00078a08ff */
[----:B------:R-:W-:-:S05]  /*12c20*/  @!P4 IMAD.X R3, RZ, RZ, R6, P5 ;  /* 0x000000ffff03c224 */ /* 0x000fca00028e0606 */
[----:B------:R-:W-:Y:S01]  /*12c30*/  @!PT LDS RZ, [RZ] ;  /* 0x00000000fffff984 */ /* 0x000fe20000000800 */
[----:B------:R-:W-:Y:S01]  /*12c40*/  @!PT LDS RZ, [RZ] ;  /* 0x00000000fffff984 */ /* 0x000fe20000000800 */
[----:B------:R-:W-:Y:S01]  /*12c50*/  @!PT LDS RZ, [RZ] ;  /* 0x00000000fffff984 */ /* 0x000fe20000000800 */
[----:B------:R0:W-:Y:S01]  /*12c60*/  @!P4 LDGSTS.E.BYPASS.LTC128B.128 [R8+0x25400], desc[UR38][R2.64], !P3 ;  /* 0x254000000208cfae */ /* 0x0001e2000d901d66 */
[----:B------:R-:W-:-:S03]  /*12c70*/  IMAD.MOV.U32 R13, RZ, RZ, R4 ;  /* 0x000000ffff0d7224 */ /* 0x000fc600078e0004 */
[----:B------:R0:W-:Y:S04]  /*12c80*/  @!P4 LDGSTS.E.BYPASS.LTC128B.128 [R8+0x29400], desc[UR38][R2.64+0x80], !P2 ;  /* 0x294000800208cfae */ /* 0x0001e8000d101d66 */
[----:B------:R0:W-:Y:S01]  /*12c90*/  @!P4 LDGSTS.E.BYPASS.LTC128B.128 [R8+0x2d400], desc[UR38][R2.64+0x100], !P1 ;  /* 0x2d4001000208cfae */ /* 0x0001e2000c901d66 */
[----:B------:R-:W-:-:S03]  /*12ca0*/  IMAD.MOV.U32 R6, RZ, RZ, R14 ;  /* 0x000000ffff067224 */ /* 0x000fc600078e000e */
[----:B------:R0:W-:Y:S04]  /*12cb0*/  @!P4 LDGSTS.E.BYPASS.LTC128B.128 [R8+0x31400], desc[UR38][R2.64+0x180], !P0 ;  /* 0x314001800208cfae */ /* 0x0001e8000c101d66 */
[----:B0-----:R-:W-:Y:S05]  /*12cc0*/  WARPSYNC.COLLECTIVE R15, `(.L_x_1250) ;  /* 0x000000000f087348 */ /* 0x001fea0003c00000 */
[----:B------:R1:W2:Y:S02]  /*12cd0*/  SHFL.IDX P6, R14, R13, R12, R11 ;  /* 0x0000000c0d0e7389 */ /* 0x0002a400000c000b */
[----:B012---:R-:W-:Y:S01]  /*12ce0*/  ENDCOLLECTIVE ;  /* 0x000000000000791b */ /* 0x007fe20003800000 */
.L_x_1250:
[----:B------:R-:W-:Y:S01]  /*12cf0*/  IMAD.MOV.U32 R2, RZ, RZ, R14 ;  /* 0x000000ffff027224 */ /* 0x000fe200078e000e */
[----:B------:R-:W-:Y:S06]  /*12d00*/  BRA `(.L_x_1251) ;  /* 0xffffffa800a07947 */ /* 0x000fec000383ffff */
.L_x_1116:
[----:B0-----:R-:W4:Y:S02]  /*12d10*/  LDL R2, [R1+0x4] ;  /* 0x0000040001027983 */ /* 0x001f240000100800 */
[----:B----4-:R0:W1:Y:S02]  /*12d20*/  SYNCS.PHASECHK.TRANS64.TRYWAIT P0, [R2+URZ+0x32420], R0 ;  /* 0x03242000020075a7 */ /* 0x010064000800017f */
[----:B-1----:R-:W-:Y:S05]  /*12d30*/  @!P0 NANOSLEEP.SYNCS 0x989680 ;  /* 0x009896800000895d */ /* 0x002fea0003900000 */
[----:B------:R-:W1:Y:S02]  /*12d40*/  @!P0 SYNCS.PHASECHK.TRANS64 P0, [R2+URZ+0x32420], R0 ;  /* 0x03242000020085a7 */ /* 0x000e64000800007f */
[----:B-1----:R-:W-:Y:S05]  /*12d50*/  @!P0 BRA `(.L_x_1116) ;  /* 0xfffffffc00ec8947 */ /* 0x002fea000383ffff */
[----:B------:R-:W-:Y:S05]  /*12d60*/  BRA `(.L_x_1252) ;  /* 0xffffffac001c7947 */ /* 0x000fea000383ffff */
.L_x_1120:
[----:B0-----:R0:W1:Y:S02]  /*12d70*/  SYNCS.PHASECHK.TRANS64.TRYWAIT P0, [R2+URZ+0x32460], R0 ;  /* 0x03246000020075a7 */ /* 0x001064000800017f */
[----:B-1----:R-:W-:Y:S05]  /*12d80*/  @!P0 NANOSLEEP.SYNCS 0x989680 ;  /* 0x009896800000895d */ /* 0x002fea0003900000 */
[----:B------:R-:W1:Y:S02]  /*12d90*/  @!P0 SYNCS.PHASECHK.TRANS64 P0, [R2+URZ+0x32460], R0 ;  /* 0x03246000020085a7 */ /* 0x000e64000800007f */
[----:B-1----:R-:W-:Y:S05]  /*12da0*/  @!P0 BRA `(.L_x_1120) ;  /* 0xfffffffc00f08947 */ /* 0x002fea000383ffff */
[----:B------:R-:W-:Y:S05]  /*12db0*/  BRA `(.L_x_1253) ;  /* 0xffffffac004c7947 */ /* 0x000fea000383ffff */
.L_x_1135:
[----:B-1----:R1:W2:Y:S02]  /*12dc0*/  SYNCS.PHASECHK.TRANS64.TRYWAIT P0, [R3+URZ+0x32440], R2 ;  /* 0x03244002030075a7 */ /* 0x0022a4000800017f */
[----:B--2---:R-:W-:Y:S05]  /*12dd0*/  @!P0 NANOSLEEP.SYNCS 0x989680 ;  /* 0x009896800000895d */ /* 0x004fea0003900000 */
[----:B------:R-:W2:Y:S02]  /*12de0*/  @!P0 SYNCS.PHASECHK.TRANS64 P0, [R3+URZ+0x32440], R2 ;  /* 0x03244002030085a7 */ /* 0x000ea4000800007f */
[----:B--2---:R-:W-:Y:S05]  /*12df0*/  @!P0 BRA `(.L_x_1135) ;  /* 0xfffffffc00f08947 */ /* 0x004fea000383ffff */
[----:B------:R-:W-:Y:S05]  /*12e00*/  BRA `(.L_x_1254) ;  /* 0xffffffb4007c7947 */ /* 0x000fea000383ffff */
.L_x_1140:
[----:B0-----:R0:W2:Y:S02]  /*12e10*/  SYNCS.PHASECHK.TRANS64.TRYWAIT P0, [R3+URZ+0x32460], R2 ;  /* 0x03246002030075a7 */ /* 0x0010a4000800017f */
[----:B--2---:R-:W-:Y:S05]  /*12e20*/  @!P0 NANOSLEEP.SYNCS 0x989680 ;  /* 0x009896800000895d */ /* 0x004fea0003900000 */
[----:B------:R-:W2:Y:S02]  /*12e30*/  @!P0 SYNCS.PHASECHK.TRANS64 P0, [R3+URZ+0x32460], R2 ;  /* 0x03246002030085a7 */ /* 0x000ea4000800007f */
[----:B--2---:R-:W-:Y:S05]  /*12e40*/  @!P0 BRA `(.L_x_1140) ;  /* 0xfffffffc00f08947 */ /* 0x004fea000383ffff */
[----:B------:R-:W-:Y:S05]  /*12e50*/  BRA `(.L_x_1255) ;  /* 0xffffffb800047947 */ /* 0x000fea000383ffff */
.L_x_1151:
[----:B0-----:R0:W1:Y:S02]  /*12e60*/  SYNCS.PHASECHK.TRANS64.TRYWAIT P0, [R4+URZ+0x32440], R2 ;  /* 0x03244002040075a7 */ /* 0x001064000800017f */
[----:B-1----:R-:W-:Y:S05]  /*12e70*/  @!P0 NANOSLEEP.SYNCS 0x989680 ;  /* 0x009896800000895d */ /* 0x002fea0003900000 */
[----:B------:R-:W1:Y:S02]  /*12e80*/  @!P0 SYNCS.PHASECHK.TRANS64 P0, [R4+URZ+0x32440], R2 ;  /* 0x03244002040085a7 */ /* 0x000e64000800007f */
[----:B-1----:R-:W-:Y:S05]  /*12e90*/  @!P0 BRA `(.L_x_1151) ;  /* 0xfffffffc00f08947 */ /* 0x002fea000383ffff */
[----:B------:R-:W-:Y:S05]  /*12ea0*/  BRA `(.L_x_1256) ;  /* 0xffffffc000147947 */ /* 0x000fea000383ffff */
.L_x_1156:
[----:B-1----:R1:W2:Y:S02]  /*12eb0*/  SYNCS.PHASECHK.TRANS64.TRYWAIT P0, [R4+URZ+0x32460], R2 ;  /* 0x03246002040075a7 */ /* 0x0022a4000800017f */
[----:B--2---:R-:W-:Y:S05]  /*12ec0*/  @!P0 NANOSLEEP.SYNCS 0x989680 ;  /* 0x009896800000895d */ /* 0x004fea0003900000 */
[----:B------:R-:W2:Y:S02]  /*12ed0*/  @!P0 SYNCS.PHASECHK.TRANS64 P0, [R4+URZ+0x32460], R2 ;  /* 0x03246002040085a7 */ /* 0x000ea4000800007f */
[----:B--2---:R-:W-:Y:S05]  /*12ee0*/  @!P0 BRA `(.L_x_1156) ;  /* 0xfffffffc00f08947 */ /* 0x004fea000383ffff */
[----:B------:R-:W-:Y:S05]  /*12ef0*/  BRA `(.L_x_1257) ;  /* 0xffffffc000987947 */ /* 0x000fea000383ffff */
.L_x_1167:
[----:B-1----:R1:W2:Y:S02]  /*12f00*/  SYNCS.PHASECHK.TRANS64.TRYWAIT P0, [R4+URZ+0x32440], R2 ;  /* 0x03244002040075a7 */ /* 0x0022a4000800017f */
[----:B--2---:R-:W-:Y:S05]  /*12f10*/  @!P0 NANOSLEEP.SYNCS 0x989680 ;  /* 0x009896800000895d */ /* 0x004fea0003900000 */
[----:B------:R-:W2:Y:S02]  /*12f20*/  @!P0 SYNCS.PHASECHK.TRANS64 P0, [R4+URZ+0x32440], R2 ;  /* 0x03244002040085a7 */ /* 0x000ea4000800007f */
[----:B--2---:R-:W-:Y:S05]  /*12f30*/  @!P0 BRA `(.L_x_1167) ;  /* 0xfffffffc00f08947 */ /* 0x004fea000383ffff */
[----:B------:R-:W-:Y:S05]  /*12f40*/  BRA `(.L_x_1258) ;  /* 0xffffffc800847947 */ /* 0x000fea000383ffff */
.L_x_1172:
[----:B0-----:R0:W2:Y:S02]  /*12f50*/  SYNCS.PHASECHK.TRANS64.TRYWAIT P0, [R4+URZ+0x32460], R2 ;  /* 0x03246002040075a7 */ /* 0x0010a4000800017f */
[----:B--2---:R-:W-:Y:S05]  /*12f60*/  @!P0 NANOSLEEP.SYNCS 0x989680 ;  /* 0x009896800000895d */ /* 0x004fea0003900000 */
[----:B------:R-:W2:Y:S02]  /*12f70*/  @!P0 SYNCS.PHASECHK.TRANS64 P0, [R4+URZ+0x32460], R2 ;  /* 0x03246002040085a7 */ /* 0x000ea4000800007f */
[----:B--2---:R-:W-:Y:S05]  /*12f80*/  @!P0 BRA `(.L_x_1172) ;  /* 0xfffffffc00f08947 */ /* 0x004fea000383ffff */
[----:B------:R-:W-:Y:S05]  /*12f90*/  BRA `(.L_x_1259) ;  /* 0xffffffcc000c7947 */ /* 0x000fea000383ffff */
.L_x_1184:
[----:B------:R-:W-:Y:S01]  /*12fa0*/  BSSY B0, `(.L_x_1260) ;  /* 0x0000008000007945 */ /* 0x000fe20003800000 */
[----:B------:R-:W-:Y:S02]  /*12fb0*/  IMAD.MOV.U32 R13, RZ, RZ, R16 ;  /* 0x000000ffff0d7224 */ /* 0x000fe400078e0010 */
[----:B-1----:R-:W-:Y:S02]  /*12fc0*/  IMAD.MOV.U32 R12, RZ, RZ, RZ ;  /* 0x000000ffff0c7224 */ /* 0x002fe400078e00ff */
[----:B------:R-:W-:Y:S02]  /*12fd0*/  IMAD.MOV.U32 R11, RZ, RZ, 0x1f ;  /* 0x0000001fff0b7424 */ /* 0x000fe400078e00ff */
[----:B------:R-:W-:-:S07]  /*12fe0*/  IMAD.MOV.U32 R15, RZ, RZ, -0x1 ;  /* 0xffffffffff0f7424 */ /* 0x000fce00078e00ff */
[----:B------:R-:W-:Y:S05]  /*12ff0*/  WARPSYNC.COLLECTIVE R15, `(.L_x_1261) ;  /* 0x000000000f087348 */ /* 0x000fea0003c00000 */
[----:B------:R0:W1:Y:S02]  /*13000*/  SHFL.IDX P6, R14, R13, R12, R11 ;  /* 0x0000000c0d0e7389 */ /* 0x00006400000c000b */
[----:B01----:R-:W-:Y:S01]  /*13010*/  ENDCOLLECTIVE ;  /* 0x000000000000791b */ /* 0x003fe20003800000 */
.L_x_1261:
[----:B------:R-:W-:Y:S05]  /*13020*/  BSYNC B0 ;  /* 0x0000000000007941 */ /* 0x000fea0003800000 */
.L_x_1260:
        /* <DEDUP_REMOVED lines=9> */
.L_x_1262:
        /* <DEDUP_REMOVED lines=18> */
.L_x_1263:
        /* <DEDUP_REMOVED lines=8> */
.L_x_1264:
        /* <DEDUP_REMOVED lines=8> */
.L_x_1265:
        /* <DEDUP_REMOVED lines=8> */
.L_x_1266:
        /* <DEDUP_REMOVED lines=8> */
.L_x_1267:
        /* <DEDUP_REMOVED lines=9> */
.L_x_1268:
[----:B------:R-:W-:Y:S01]  /*13470*/  IMAD.MOV.U32 R6, RZ, RZ, R14 ;  /* 0x000000ffff067224 */ /* 0x000fe200078e000e */
[----:B------:R-:W-:Y:S06]  /*13480*/  BRA `(.L_x_1269) ;  /* 0xffffffd000647947 */ /* 0x000fec000383ffff */
.L_x_1189:
        /* <DEDUP_REMOVED lines=8> */
.L_x_1271:
[----:B------:R-:W-:Y:S05]  /*13510*/  BSYNC B0 ;  /* 0x0000000000007941 */ /* 0x000fea0003800000 */
.L_x_1270:
[----:B------:R-:W-:Y:S02]  /*13520*/  IMAD.MOV.U32 R3, RZ, RZ, R14 ;  /* 0x000000ffff037224 */ /* 0x000fe400078e000e */
[----:B------:R-:W-:Y:S02]  /*13530*/  IMAD.MOV.U32 R12, RZ, RZ, 0x2 ;  /* 0x00000002ff0c7424 */ /* 0x000fe400078e00ff */
[----:B------:R-:W-:Y:S01]  /*13540*/  IMAD.MOV.U32 R11, RZ, RZ, RZ ;  /* 0x000000ffff0b7224 */ /* 0x000fe200078e00ff */
[----:B------:R-:W-:Y:S01]  /*13550*/  SEL R3, R3, RZ, P1 ;  /* 0x000000ff03037207 */ /* 0x000fe20000800000 */
[----:B------:R-:W-:-:S04]  /*13560*/  IMAD.MOV.U32 R15, RZ, RZ, -0x1 ;  /* 0xffffffffff0f7424 */ /* 0x000fc800078e00ff */
[----:B------:R-:W-:-:S04]  /*13570*/  IMAD.IADD R3, R2, 0x1, R3 ;  /* 0x0000000102037824 */ /* 0x000fc800078e0203 */
[----:B------:R-:W-:-:S07]  /*13580*/  IMAD.MOV.U32 R13, RZ, RZ, R3 ;  /* 0x000000ffff0d7224 */ /* 0x000fce00078e0003 */
[----:B------:R-:W-:Y:S05]  /*13590*/  WARPSYNC.COLLECTIVE R15, `(.L_x_1272) ;  /* 0x000000000f087348 */ /* 0x000fea0003c00000 */
[----:B------:R0:W1:Y:S02]  /*135a0*/  SHFL.UP P6, R14, R13, R12, R11 ;  /* 0x0400000c0d0e7389 */ /* 0x00006400000c000b */
[----:B01----:R-:W-:Y:S01]  /*135b0*/  ENDCOLLECTIVE ;  /* 0x000000000000791b */ /* 0x003fe20003800000 */
.L_x_1272:
        /* <DEDUP_REMOVED lines=8> */
.L_x_1273:
        /* <DEDUP_REMOVED lines=8> */
.L_x_1274:
        /* <DEDUP_REMOVED lines=8> */
.L_x_1275:
        /* <DEDUP_REMOVED lines=9> */
.L_x_1276:
[----:B------:R-:W-:Y:S01]  /*137d0*/  IMAD.MOV.U32 R6, RZ, RZ, R14 ;  /* 0x000000ffff067224 */ /* 0x000fe200078e000e */
[----:B------:R-:W-:Y:S06]  /*137e0*/  BRA `(.L_x_1277) ;  /* 0xffffffd000287947 */ /* 0x000fec000383ffff */
.L_x_1191:
[----:B------:R-:W-:Y:S01]  /*137f0*/  BSSY B0, `(.L_x_1278) ;  /* 0x0000006000007945 */ /* 0x000fe20003800000 */
[----:B------:R-:W-:Y:S01]  /*13800*/  PLOP3.LUT P6, PT, P6, PT, PT, 0x8, 0x0 ;  /* 0x000000000000781c */ /* 0x000fe200037ce170 */
[----:B------:R-:W-:-:S12]  /*13810*/  IMAD.MOV.U32 R15, RZ, RZ, -0x1 ;  /* 0xffffffffff0f7424 */ /* 0x000fd800078e00ff */
[----:B0-----:R-:W-:Y:S05]  /*13820*/  WARPSYNC.COLLECTIVE R15, `(.L_x_1279) ;  /* 0x000000000f087348 */ /* 0x001fea0003c00000 */
[----:B------:R-:W-:Y:S01]  /*13830*/  VOTE.ANY R14, PT, P6 ;  /* 0x00000000000e7806 */ /* 0x000fe200030e0100 */
[----:B0-----:R-:W-:Y:S06]  /*13840*/  ENDCOLLECTIVE ;  /* 0x000000000000791b */ /* 0x001fec0003800000 */
.L_x_1279:
[----:B------:R-:W-:Y:S05]  /*13850*/  BSYNC B0 ;  /* 0x0000000000007941 */ /* 0x000fea0003800000 */
.L_x_1278:
        /* <DEDUP_REMOVED lines=9> */
.L_x_1280:
[----:B------:R-:W-:Y:S01]  /*138f0*/  IMAD.MOV.U32 R17, RZ, RZ, R14 ;  /* 0x000000ffff117224 */ /* 0x000fe200078e000e */
[----:B------:R-:W-:Y:S06]  /*13900*/  BRA `(.L_x_1281) ;  /* 0xffffffd000187947 */ /* 0x000fec000383ffff */
.L_x_1193:
[----:B------:R-:W-:Y:S01]  /*13910*/  BSSY B0, `(.L_x_1282) ;  /* 0x0000007000007945 */ /* 0x000fe20003800000 */
[----:B------:R-:W-:Y:S02]  /*13920*/  IMAD.MOV.U32 R13, RZ, RZ, R3 ;  /* 0x000000ffff0d7224 */ /* 0x000fe400078e0003 */
[----:B------:R-:W-:Y:S02]  /*13930*/  IMAD.MOV.U32 R11, RZ, RZ, 0x1f ;  /* 0x0000001fff0b7424 */ /* 0x000fe400078e00ff */
[----:B------:R-:W-:-:S07]  /*13940*/  IMAD.MOV.U32 R15, RZ, RZ, -0x1 ;  /* 0xffffffffff0f7424 */ /* 0x000fce00078e00ff */
[----:B0-2---:R-:W-:Y:S05]  /*13950*/  WARPSYNC.COLLECTIVE R15, `(.L_x_1283) ;  /* 0x000000000f087348 */ /* 0x005fea0003c00000 */
[----:B------:R1:W3:Y:S02]  /*13960*/  SHFL.IDX P6, R14, R13, R12, R11 ;  /* 0x0000000c0d0e7389 */ /* 0x0002e400000c000b */
[----:B0123--:R-:W-:Y:S01]  /*13970*/  ENDCOLLECTIVE ;  /* 0x000000000000791b */ /* 0x00ffe20003800000 */
.L_x_1283:
[----:B------:R-:W-:Y:S05]  /*13980*/  BSYNC B0 ;  /* 0x0000000000007941 */ /* 0x000fea0003800000 */
.L_x_1282:
[----:B------:R-:W-:Y:S01]  /*13990*/  IMAD.MOV.U32 R2, RZ, RZ, R14 ;  /* 0x000000ffff027224 */ /* 0x000fe200078e000e */
[----:B------:R-:W-:Y:S06]  /*139a0*/  BRA `(.L_x_1192) ;  /* 0xffffffd0000c7947 */ /* 0x000fec000383ffff */
.L_x_1197:
[----:B0-----:R0:W1:Y:S02]  /*139b0*/  SYNCS.PHASECHK.TRANS64.TRYWAIT P0, [R0+URZ+0x32420], R3 ;  /* 0x03242003000075a7 */ /* 0x001064000800017f */
[----:B-1----:R-:W-:Y:S05]  /*139c0*/  @!P0 NANOSLEEP.SYNCS 0x989680 ;  /* 0x009896800000895d */ /* 0x002fea0003900000 */
[----:B------:R-:W1:Y:S02]  /*139d0*/  @!P0 SYNCS.PHASECHK.TRANS64 P0, [R0+URZ+0x32420], R3 ;  /* 0x03242003000085a7 */ /* 0x000e64000800007f */
[----:B-1----:R-:W-:Y:S05]  /*139e0*/  @!P0 BRA `(.L_x_1197) ;  /* 0xfffffffc00f08947 */ /* 0x002fea000383ffff */
[----:B------:R-:W-:Y:S05]  /*139f0*/  BRA `(.L_x_1284) ;  /* 0xffffffd400007947 */ /* 0x000fea000383ffff */
.L_x_1198:
        /* <DEDUP_REMOVED lines=11> */
.L_x_1286:
[----:B------:R-:W-:Y:S05]  /*13ab0*/  BSYNC B0 ;  /* 0x0000000000007941 */ /* 0x000fea0003800000 */
.L_x_1285:
[----:B------:R-:W-:Y:S05]  /*13ac0*/  BRA `(.L_x_1287) ;  /* 0xffffffd000e87947 */ /* 0x000fea000383ffff */
.L_x_1201:
[----:B------:R-:W-:Y:S01]  /*13ad0*/  BSSY B1, `(.L_x_1288) ;  /* 0x0000006000017945 */ /* 0x000fe20003800000 */
[----:B------:R-:W-:-:S07]  /*13ae0*/  IMAD.MOV.U32 R15, RZ, RZ, -0x1 ;  /* 0xffffffffff0f7424 */ /* 0x000fce00078e00ff */
[----:B01---5:R-:W-:Y:S05]  /*13af0*/  WARPSYNC.COLLECTIVE R15, `(.L_x_1289) ;  /* 0x000000000f0c7348 */ /* 0x023fea0003c00000 */
[----:B------:R-:W-:Y:S02]  /*13b00*/  ELECT P6, UR62, PT ;  /* 0x00000000003e782f */ /* 0x000fe400038c0000 */
[----:B------:R-:W-:Y:S01]  /*13b10*/  MOV R14, UR62 ;  /* 0x0000003e000e7c02 */ /* 0x000fe20008000f00 */
[----:B01---5:R-:W-:Y:S10]  /*13b20*/  ENDCOLLECTIVE ;  /* 0x000000000000791b */ /* 0x023ff40003800000 */
.L_x_1289:
[----:B------:R-:W-:Y:S05]  /*13b30*/  BSYNC B1 ;  /* 0x0000000000017941 */ /* 0x000fea0003800000 */
.L_x_1288:
[----:B------:R-:W-:Y:S05]  /*13b40*/  BRA `(.L_x_1290) ;  /* 0xffffffd000e07947 */ /* 0x000fea000383ffff */
.L_x_1203:
[----:B0-----:R0:W1:Y:S02]  /*13b50*/  SYNCS.PHASECHK.TRANS64.TRYWAIT P0, [R6+URZ], R5 ;  /* 0x00000005060075a7 */ /* 0x001064000800017f */
[----:B-1----:R-:W-:Y:S05]  /*13b60*/  @!P0 NANOSLEEP.SYNCS 0x989680 ;  /* 0x009896800000895d */ /* 0x002fea0003900000 */
[----:B------:R-:W1:Y:S02]  /*13b70*/  @!P0 SYNCS.PHASECHK.TRANS64 P0, [R6+URZ], R5 ;  /* 0x00000005060085a7 */ /* 0x000e64000800007f */
[----:B-1----:R-:W-:Y:S05]  /*13b80*/  @!P0 BRA `(.L_x_1203) ;  /* 0xfffffffc00f08947 */ /* 0x002fea000383ffff */
[----:B------:R-:W-:Y:S05]  /*13b90*/  BRA `(.L_x_1291) ;  /* 0xffffffd400247947 */ /* 0x000fea000383ffff */
.L_x_1204:
[----:B-1----:R1:W2:Y:S02]  /*13ba0*/  SYNCS.PHASECHK.TRANS64.TRYWAIT P0, [R7+URZ], R2 ;  /* 0x00000002070075a7 */ /* 0x0022a4000800017f */
[----:B--2---:R-:W-:Y:S05]  /*13bb0*/  @!P0 NANOSLEEP.SYNCS 0x989680 ;  /* 0x009896800000895d */ /* 0x004fea0003900000 */
[----:B------:R-:W2:Y:S02]  /*13bc0*/  @!P0 SYNCS.PHASECHK.TRANS64 P0, [R7+URZ], R2 ;  /* 0x00000002070085a7 */ /* 0x000ea4000800007f */
[----:B--2---:R-:W-:Y:S05]  /*13bd0*/  @!P0 BRA `(.L_x_1204) ;  /* 0xfffffffc00f08947 */ /* 0x004fea000383ffff */
[----:B------:R-:W-:Y:S05]  /*13be0*/  BRA `(.L_x_1292) ;  /* 0xffffffd400187947 */ /* 0x000fea000383ffff */
.L_x_1206:
[----:B--2---:R2:W3:Y:S02]  /*13bf0*/  SYNCS.PHASECHK.TRANS64.TRYWAIT P0, [R4+URZ], R5 ;  /* 0x00000005040075a7 */ /* 0x0044e4000800017f */
[----:B---3--:R-:W-:Y:S05]  /*13c00*/  @!P0 NANOSLEEP.SYNCS 0x989680 ;  /* 0x009896800000895d */ /* 0x008fea0003900000 */
[----:B------:R-:W3:Y:S02]  /*13c10*/  @!P0 SYNCS.PHASECHK.TRANS64 P0, [R4+URZ], R5 ;  /* 0x00000005040085a7 */ /* 0x000ee4000800007f */
[----:B---3--:R-:W-:Y:S05]  /*13c20*/  @!P0 BRA `(.L_x_1206) ;  /* 0xfffffffc00f08947 */ /* 0x008fea000383ffff */
[----:B------:R-:W-:Y:S05]  /*13c30*/  BRA `(.L_x_1293) ;  /* 0xffffffd400207947 */ /* 0x000fea000383ffff */
.L_x_1294:
        /* <DEDUP_REMOVED lines=12> */
.L_x_6034:


//--------------------- .text._ZN7cutlass13device_kernelIN5flash11enable_sm90INS1_16FlashAttnFwdSm90INS1_25CollectiveMainloopFwdSm90ILi2EN4cute5tupleIJNS5_1CILi1EEES8_S8_EEENS6_IJNS7_ILi128EEENS7_ILi96EEENS7_ILi64EEEEEELi256ENS_10bfloat16_tEfNS_4arch4Sm90ELb0ELb0ELb1ELb1ELb0ELb1ELb1ELb1ELb0ELb1ELb0ELb0EEENS1_21CollectiveEpilogueFwdINS6_IJSA_NS7_ILi256EEESB_EEES9_SE_SG_Li256ELb1ELb1ELb0ELb0EEENS1_36VarlenDynamicPersistentTileSchedulerILi128ELi96ELi256ELi128ELb0ELb1ELb1ELb0ELb1ELb1EEEEEEEEEvNT_6ParamsE --------------------------
	.section	.text._ZN7cutlass13device_kernelIN5flash11enable_sm90INS1_16FlashAttnFwdSm90INS1_25CollectiveMainloopFwdSm90ILi2EN4cute5tupleIJNS5_1CILi1EEES8_S8_EEENS6_IJNS7_ILi128EEENS7_ILi96EEENS7_ILi64EEEEEELi256ENS_10bfloat16_tEfNS_4arch4Sm90ELb0ELb0ELb1ELb1ELb0ELb1ELb1ELb1ELb0ELb1ELb0ELb0EEENS1_21CollectiveEpilogueFwdINS6_IJSA_NS7_ILi256EEESB_EEES9_SE_SG_Li256ELb1ELb1ELb0ELb0EEENS1_36VarlenDynamicPersistentTileSchedulerILi128ELi96ELi256ELi128ELb0ELb1ELb1ELb0ELb1ELb1EEEEEEEEEvNT_6ParamsE,"ax",@progbits
	.align	128
.text._ZN7cutlass13device_kernelIN5flash11enable_sm90INS1_16FlashAttnFwdSm90INS1_25CollectiveMainloopFwdSm90ILi2EN4cute5tupleIJNS5_1CILi1EEES8_S8_EEENS6_IJNS7_ILi128EEENS7_ILi96EEENS7_ILi64EEEEEELi256ENS_10bfloat16_tEfNS_4arch4Sm90ELb0ELb0ELb1ELb1ELb0ELb1ELb1ELb1ELb0ELb1ELb0ELb0EEENS1_21CollectiveEpilogueFwdINS6_IJSA_NS7_ILi256EEESB_EEES9_SE_SG_Li256ELb1ELb1ELb0ELb0EEENS1_36VarlenDynamicPersistentTileSchedulerILi128ELi96ELi256ELi128ELb0ELb1ELb1ELb0ELb1ELb1EEEEEEEEEvNT_6ParamsE:
        .type           _ZN7cutlass13device_kernelIN5flash11enable_sm90INS1_16FlashAttnFwdSm90INS1_25CollectiveMainloopFwdSm90ILi2EN4cute5tupleIJNS5_1CILi1EEES8_S8_EEENS6_IJNS7_ILi128EEENS7_ILi96EEENS7_ILi64EEEEEELi256ENS_10bfloat16_tEfNS_4arch4Sm90ELb0ELb0ELb1ELb1ELb0ELb1ELb1ELb1ELb0ELb1ELb0ELb0EEENS1_21CollectiveEpilogueFwdINS6_IJSA_NS7_ILi256EEESB_EEES9_SE_SG_Li256ELb1ELb1ELb0ELb0EEENS1_36VarlenDynamicPersistentTileSchedulerILi128ELi96ELi256ELi128ELb0ELb1ELb1ELb0ELb1ELb1EEEEEEEEEvNT_6ParamsE,@function
        .size           _ZN7cutlass13device_kernelIN5flash11enable_sm90INS1_16FlashAttnFwdSm90INS1_25CollectiveMainloopFwdSm90ILi2EN4cute5tupleIJNS5_1CILi1EEES8_S8_EEENS6_IJNS7_ILi128EEENS7_ILi96EEENS7_ILi64EEEEEELi256ENS_10bfloat16_tEfNS_4arch4Sm90ELb0ELb0ELb1ELb1ELb0ELb1ELb1ELb1ELb0ELb1ELb0ELb0EEENS1_21CollectiveEpilogueFwdINS6_IJSA_NS7_ILi256EEESB_EEES9_SE_SG_Li256ELb1ELb1ELb0ELb0EEENS1_36VarlenDynamicPersistentTileSchedulerILi128ELi96ELi256ELi128ELb0ELb1ELb1ELb0ELb1ELb1EEEEEEEEEvNT_6ParamsE,(.L_x_6035 - _ZN7cutlass13device_kernelIN5flash11enable_sm90INS1_16FlashAttnFwdSm90INS1_25CollectiveMainloopFwdSm90ILi2EN4cute5tupleIJNS5_1CILi1EEES8_S8_EEENS6_IJNS7_ILi128EEENS7_ILi96EEENS7_ILi64EEEEEELi256ENS_10bfloat16_tEfNS_4arch4Sm90ELb0ELb0ELb1ELb1ELb0ELb1ELb1ELb1ELb0ELb1ELb0ELb0EEENS1_21CollectiveEpilogueFwdINS6_IJSA_NS7_ILi256EEESB_EEES9_SE_SG_Li256ELb1ELb1ELb0ELb0EEENS1_36VarlenDynamicPersistentTileSchedulerILi128ELi96ELi256ELi128ELb0ELb1ELb1ELb0ELb1ELb1EEEEEEEEEvNT_6ParamsE)
        .other          _ZN7cutlass13device_kernelIN5flash11enable_sm90INS1_16FlashAttnFwdSm90INS1_25CollectiveMainloopFwdSm90ILi2EN4cute5tupleIJNS5_1CILi1EEES8_S8_EEENS6_IJNS7_ILi128EEENS7_ILi96EEENS7_ILi64EEEEEELi256ENS_10bfloat16_tEfNS_4arch4Sm90ELb0ELb0ELb1ELb1ELb0ELb1ELb1ELb1ELb0ELb1ELb0ELb0EEENS1_21CollectiveEpilogueFwdINS6_IJSA_NS7_ILi256EEESB_EEES9_SE_SG_Li256ELb1ELb1ELb0ELb0EEENS1_36VarlenDynamicPersistentTileSchedulerILi128ELi96ELi256ELi128ELb0ELb1ELb1ELb0ELb1ELb1EEEEEEEEEvNT_6ParamsE,@"STO_CUDA_ENTRY STV_DEFAULT"
_ZN7cutlass13device_kernelIN5flash11enable_sm90INS1_16FlashAttnFwdSm90INS1_25CollectiveMainloopFwdSm90ILi2EN4cute5tupleIJNS5_1CILi1EEES8_S8_EEENS6_IJNS7_ILi128EEENS7_ILi96EEENS7_ILi64EEEEEELi256ENS_10bfloat16_tEfNS_4arch4Sm90ELb0ELb0ELb1ELb1ELb0ELb1ELb1ELb1ELb0ELb1ELb0ELb0EEENS1_21CollectiveEpilogueFwdINS6_IJSA_NS7_ILi256EEESB_EEES9_SE_SG_Li256ELb1ELb1ELb0ELb0EEENS1_36VarlenDynamicPersistentTileSchedulerILi128ELi96ELi256ELi128ELb0ELb1ELb1ELb0ELb1ELb1EEEEEEEEEvNT_6ParamsE:
        /* <DEDUP_REMOVED lines=23> */
.L_x_1296:
[----:B------:R-:W-:Y:S05]  /*0170*/  BSYNC B0 ;  /* 0x0000000000007941 */ /* 0x000fea0003800000 */
.L_x_1295:
[----:B------:R-:W-:Y:S01]  /*0180*/  VOTEU.ANY UP0, P0 ;  /* 0x00000000003f7886 */ /* 0x000fe20000000100 */
[----:B------:R-:W0:Y:S01]  /*0190*/  SHFL.IDX PT, R2, R0, RZ, 0x1f ;  /* 0x00001fff00027589 */ /* 0x000e2200000e0000 */
[----:B------:R-:W-:Y:S01]  /*01a0*/  UMOV UR4, 0x80 ;  /* 0x0000008000047882 */ /* 0x000fe20000000000 */
[----:B------:R-:W-:Y:S01]  /*01b0*/  UMOV UR7, 0x100 ;  /* 0x0000010000077882 */ /* 0x000fe20000000000 */
[----:B------:R-:W-:Y:S01]  /*01c0*/  VOTEU.ANY UP1, P0 ;  /* 0x00000000003f7886 */ /* 0x000fe20000020100 */
[----:B------:R-:W1:Y:S01]  /*01d0*/  @UP0 S2UR UR8, SR_CgaCtaId ;  /* 0x00000000000809c3 */ /* 0x000e620000008800 */
[----:B------:R-:W-:Y:S01]  /*01e0*/  @UP0 UMOV UR6, 0x400 ;  /* 0x0000040000060882 */ /* 0x000fe20000000000 */
[----:B------:R-:W-:-:S04]  /*01f0*/  @UP0 UIADD3 UR4, -UR4, 0x100000, URZ ;  /* 0x0010000004040890 */ /* 0x000fc8000fffe13f */
[----:B------:R-:W-:Y:S02]  /*0200*/  @UP0 USHF.L.U32 UR5, UR4, 0xb, URZ ;  /* 0x0000000b04050899 */ /* 0x000fe4000800063f */
[----:B------:R-:W-:Y:S01]  /*0210*/  @UP0 USHF.L.U32 UR4, UR4, 0x1, URZ ;  /* 0x0000000104040899 */ /* 0x000fe2000800063f */
[----:B------:R-:W-:Y:S01]  /*0220*/  SHF.R.U32.HI R3, RZ, 0x7, R3 ;  /* 0x00000007ff037819 */ /* 0x000fe20000011603 */
[----:B------:R-:W-:Y:S01]  /*0230*/  VOTEU.ANY UP2, P0 ;  /* 0x00000000003f7886 */ /* 0x000fe20000040100 */
[----:B0-----:R-:W-:-:S03]  /*0240*/  ISETP.NE.AND P1, PT, R2, RZ, PT ;  /* 0x000000ff0200720c */ /* 0x001fc60003f25270 */
[----:B------:R0:W2:Y:S01]  /*0250*/  SHFL.IDX PT, R2, R3, RZ, 0x1f ;  /* 0x00001fff03027589 */ /* 0x0000a200000e0000 */
[----:B-1----:R-:W-:Y:S02]  /*0260*/  @UP0 ULEA UR8, UR8, UR6, 0x18 ;  /* 0x0000000608080291 */ /* 0x002fe4000f8ec03f */
[----:B------:R-:W-:-:S04]  /*0270*/  @UP0 UIADD3 UR6, -UR7, 0x100000, URZ ;  /* 0x0010000007060890 */ /* 0x000fc8000fffe13f */
[----:B------:R-:W-:Y:S02]  /*0280*/  @UP0 USHF.L.U32 UR7, UR6, 0xb, URZ ;  /* 0x0000000b06070899 */ /* 0x000fe4000800063f */
[----:B------:R-:W-:Y:S01]  /*0290*/  @UP0 USHF.L.U32 UR6, UR6, 0x1, URZ ;  /* 0x0000000106060899 */ /* 0x000fe2000800063f */
[----:B------:R-:W-:Y:S01]  /*02a0*/  VOTEU.ANY UP0, P0 ;  /* 0x00000000003f7886 */ /* 0x000fe20000000100 */
[----:B------:R-:W1:Y:S04]  /*02b0*/  FENCE.VIEW.ASYNC.S ;  /* 0x00000000000073c6 */ /* 0x000e680000000000 */
[----:B-1----:R0:W1:Y:S01]  /*02c0*/  @UP0 SYNCS.EXCH.64 URZ, [UR8+0x32400], UR4 ;  /* 0x03240004083f05b2 */ /* 0x0020620008000100 */
[----:B------:R0:W3:Y:S05]  /*02d0*/  @UP1 SYNCS.EXCH.64 URZ, [UR8+0x32410], UR4 ;  /* 0x03241004083f15b2 */ /* 0x0000ea0008000100 */
[----:B------:R0:W4:Y:S02]  /*02e0*/  @UP2 SYNCS.EXCH.64 URZ, [UR8+0x32420], UR6 ;  /* 0x03242006083f25b2 */ /* 0x0001240008000100 */
        /* <DEDUP_REMOVED lines=19> */
.L_x_1297:
        /* <DEDUP_REMOVED lines=22> */
.L_x_1298:
        /* <DEDUP_REMOVED lines=18> */
.L_x_1299:
        /* <DEDUP_REMOVED lines=22> */
.L_x_1300:
        /* <DEDUP_REMOVED lines=22> */
.L_x_1301:
        /* <DEDUP_REMOVED lines=9> */
.L_x_1304:
        /* <DEDUP_REMOVED lines=19> */
[----:B------:R-:W3:Y:S01]  /*0b20*/  LDL R11, [R1+0x90] ;  /* 0x00009000010b7983 */ /* 0x000ee20000100800 */
[----:B------:R-:W0:Y:S02]  /*0b30*/  S2R R0, SR_TID.X ;  /* 0x0000000000007919 */ /* 0x000e240000002100 */
[----:B0-----:R-:W-:-:S05]  /*0b40*/  VIADD R9, R0, 0xffffff80 ;  /* 0xffffff8000097836 */ /* 0x001fca0000000000 */
[----:B------:R-:W-:-:S04]  /*0b50*/  SHF.R.S32.HI R0, RZ, 0x1f, R9 ;  /* 0x0000001fff007819 */ /* 0x000fc80000011409 */
[----:B--2---:R-:W-:-:S04]  /*0b60*/  LEA.HI R2, R0, R9, RZ, 0x7 ;  /* 0x0000000900027211 */ /* 0x004fc800078f38ff */
[----:B------:R-:W-:-:S05]  /*0b70*/  LOP3.LUT R235, R2, 0xffffff80, RZ, 0xc0, !PT ;  /* 0xffffff8002eb7812 */ /* 0x000fca00078ec0ff */
[----:B------:R-:W-:-:S05]  /*0b80*/  IMAD.IADD R235, R9, 0x1, -R235 ;  /* 0x0000000109eb7824 */ /* 0x000fca00078e0aeb */
[----:B------:R-:W-:-:S04]  /*0b90*/  SHF.R.S32.HI R8, RZ, 0x1f, R235 ;  /* 0x0000001fff087819 */ /* 0x000fc800000114eb */
[----:B------:R-:W-:-:S04]  /*0ba0*/  LEA.HI R5, R8, R235, RZ, 0x2 ;  /* 0x000000eb08057211 */ /* 0x000fc800078f10ff */
[--C-:B------:R-:W-:Y:S02]  /*0bb0*/  SHF.R.S32.HI R4, RZ, 0x2, R5.reuse ;  /* 0x00000002ff047819 */ /* 0x100fe40000011405 */
[----:B------:R-:W-:-:S04]  /*0bc0*/  SHF.R.S32.HI R3, RZ, 0x1f, R5 ;  /* 0x0000001fff037819 */ /* 0x000fc80000011405 */
[----:B------:R-:W-:Y:S02]  /*0bd0*/  LEA.HI R6, R3, R4, RZ, 0x3 ;  /* 0x0000000403067211 */ /* 0x000fe400078f18ff */
[----:B------:R-:W-:Y:S02]  /*0be0*/  LEA.HI R3, R0, R9, RZ, 0x4 ;  /* 0x0000000900037211 */ /* 0x000fe400078f20ff */
[----:B------:R-:W-:Y:S02]  /*0bf0*/  LOP3.LUT R7, R6, 0xfffffff8, RZ, 0xc0, !PT ;  /* 0xfffffff806077812 */ /* 0x000fe400078ec0ff */
[----:B------:R-:W-:-:S03]  /*0c00*/  SHF.R.S32.HI R6, RZ, 0x4, R3 ;  /* 0x00000004ff067819 */ /* 0x000fc60000011403 */
[----:B------:R-:W-:Y:S01]  /*0c10*/  IMAD.IADD R7, R4, 0x1, -R7 ;  /* 0x0000000104077824 */ /* 0x000fe200078e0a07 */
[C---:B------:R-:W-:Y:S02]  /*0c20*/  LOP3.LUT R4, R3.reuse, 0x3fffff0, RZ, 0xc0, !PT ;  /* 0x03fffff003047812 */ /* 0x040fe400078ec0ff */
[----:B------:R-:W-:Y:S02]  /*0c30*/  LEA.HI R215, R0, R9, RZ, 0x5 ;  /* 0x0000000900d77211 */ /* 0x000fe400078f28ff */
[----:B------:R-:W-:Y:S02]  /*0c40*/  LEA.HI R3, R3, R6, RZ, 0x1 ;  /* 0x0000000603037211 */ /* 0x000fe400078f08ff */
[----:B------:R-:W-:Y:S01]  /*0c50*/  LEA.HI R8, R8, R235, RZ, 0x5 ;  /* 0x000000eb08087211 */ /* 0x000fe200078f28ff */
[----:B------:R-:W-:Y:S01]  /*0c60*/  IMAD.IADD R4, R9, 0x1, -R4 ;  /* 0x0000000109047824 */ /* 0x000fe200078e0a04 */
[----:B------:R-:W-:Y:S02]  /*0c70*/  SHF.R.S32.HI R215, RZ, 0x5, R215 ;  /* 0x00000005ffd77819 */ /* 0x000fe400000114d7 */
[----:B------:R-:W-:-:S02]  /*0c80*/  LOP3.LUT R3, R3, 0x1ffffffe, RZ, 0xc0, !PT ;  /* 0x1ffffffe03037812 */ /* 0x000fc400078ec0ff */
[----:B------:R-:W-:Y:S01]  /*0c90*/  SHF.R.S32.HI R8, RZ, 0x5, R8 ;  /* 0x00000005ff087819 */ /* 0x000fe20000011408 */
[----:B------:R-:W-:Y:S01]  /*0ca0*/  IMAD R4, R215, 0x10, R4 ;  /* 0x00000010d7047824 */ /* 0x000fe200078e0204 */
[----:B------:R-:W-:Y:S01]  /*0cb0*/  SHF.R.S32.HI R10, RZ, 0x7, R2 ;  /* 0x00000007ff0a7819 */ /* 0x000fe20000011402 */
[----:B------:R-:W-:Y:S02]  /*0cc0*/  IMAD.IADD R3, R6, 0x1, -R3 ;  /* 0x0000000106037824 */ /* 0x000fe400078e0a03 */
[----:B------:R-:W-:Y:S01]  /*0cd0*/  IMAD R7, R8, 0x10, R7 ;  /* 0x0000001008077824 */ /* 0x000fe200078e0207 */
[----:B------:R-:W-:Y:S01]  /*0ce0*/  LEA.HI R2, R2, R10, RZ, 0x1 ;  /* 0x0000000a02027211 */ /* 0x000fe200078f08ff */
[----:B------:R-:W-:Y:S01]  /*0cf0*/  IMAD R8, R4, 0x8, R3 ;  /* 0x0000000804087824 */ /* 0x000fe200078e0203 */
[----:B------:R-:W-:Y:S02]  /*0d00*/  LEA.HI R3, R0, R9, RZ, 0x2 ;  /* 0x0000000900037211 */ /* 0x000fe400078f10ff */
[----:B------:R-:W-:-:S02]  /*0d10*/  LOP3.LUT R2, R2, 0x3fffffe, RZ, 0xc0, !PT ;  /* 0x03fffffe02027812 */ /* 0x000fc400078ec0ff */
[----:B------:R-:W-:Y:S02]  /*0d20*/  SHF.R.S32.HI R19, RZ, 0x2, R3 ;  /* 0x00000002ff137819 */ /* 0x000fe40000011403 */
[----:B------:R-:W-:Y:S01]  /*0d30*/  LEA.HI R0, R0, R9, RZ, 0x3 ;  /* 0x0000000900007211 */ /* 0x000fe200078f18ff */
[----:B------:R-:W-:Y:S01]  /*0d40*/  IMAD.IADD R2, R10, 0x1, -R2 ;  /* 0x000000010a027824 */ /* 0x000fe200078e0a02 */
[----:B------:R-:W-:Y:S01]  /*0d50*/  LOP3.LUT R4, R3, 0xfffffffc, RZ, 0xc0, !PT ;  /* 0xfffffffc03047812 */ /* 0x000fe200078ec0ff */
[----:B------:R-:W-:Y:S01]  /*0d60*/  VIADD R228, R19, 0x40 ;  /* 0x0000004013e47836 */ /* 0x000fe20000000000 */
[----:B------:R-:W-:Y:S01]  /*0d70*/  LOP3.LUT R223, R0, 0xfffffff8, RZ, 0xc0, !PT ;  /* 0xfffffff800df7812 */ /* 0x000fe200078ec0ff */
[----:B------:R-:W-:Y:S01]  /*0d80*/  IMAD R10, R2, 0x40, R7 ;  /* 0x00000040020a7824 */ /* 0x000fe200078e0207 */
[----:B------:R-:W-:Y:S01]  /*0d90*/  SHF.R.S32.HI R6, RZ, 0x1f, R3 ;  /* 0x0000001fff067819 */ /* 0x000fe20000011403 */
[C---:B------:R-:W-:Y:S01]  /*0da0*/  IMAD.IADD R4, R9.reuse, 0x1, -R4 ;  /* 0x0000000109047824 */ /* 0x040fe200078e0a04 */
[----:B------:R-:W-:Y:S01]  /*0db0*/  SHF.R.S32.HI R7, RZ, 0x1f, R228 ;  /* 0x0000001fff077819 */ /* 0x000fe200000114e4 */
[----:B------:R-:W-:Y:S01]  /*0dc0*/  IMAD.IADD R223, R9, 0x1, -R223 ;  /* 0x0000000109df7824 */ /* 0x000fe200078e0adf */
[----:B------:R-:W-:Y:S01]  /*0dd0*/  SHF.R.S32.HI R233, RZ, 0x3, R0 ;  /* 0x00000003ffe97819 */ /* 0x000fe20000011400 */
[----:B------:R-:W-:Y:S01]  /*0de0*/  IMAD.SHL.U32 R214, R228, 0x40, RZ ;  /* 0x00000040e4d67824 */ /* 0x000fe200078e00ff */
[----:B------:R-:W-:-:S02]  /*0df0*/  LEA.HI R6, R6, R19, RZ, 0x3 ;  /* 0x0000001306067211 */ /* 0x000fc400078f18ff */
[----:B------:R-:W-:Y:S02]  /*0e00*/  LEA.HI R7, R7, R228, RZ, 0x3 ;  /* 0x000000e407077211 */ /* 0x000fe400078f18ff */
[----:B------:R-:W-:Y:S01]  /*0e10*/  LEA.HI R0, R4, R4, RZ, 0x1 ;  /* 0x0000000404007211 */ /* 0x000fe200078f08ff */
[----:B------:R-:W-:Y:S01]  /*0e20*/  IMAD.SHL.U32 R205, R223, 0x8, RZ ;  /* 0x00000008dfcd7824 */ /* 0x000fe200078e00ff */
[----:B------:R-:W-:Y:S01]  /*0e30*/  LOP3.LUT R6, R6, 0xfffffff8, RZ, 0xc0, !PT ;  /* 0xfffffff806067812 */ /* 0x000fe200078ec0ff */
[----:B------:R-:W-:Y:S01]  /*0e40*/  IMAD.SHL.U32 R16, R4, 0x8, RZ ;  /* 0x0000000804107824 */ /* 0x000fe200078e00ff */
[----:B------:R-:W-:Y:S01]  /*0e50*/  LOP3.LUT R3, R0, 0x1ffffffe, RZ, 0xc0, !PT ;  /* 0x1ffffffe00037812 */ /* 0x000fe200078ec0ff */
[----:B------:R-:W-:Y:S01]  /*0e60*/  IMAD.SHL.U32 R7, R7, 0x40, RZ ;  /* 0x0000004007077824 */ /* 0x000fe200078e00ff */
[----:B------:R-:W-:Y:S01]  /*0e70*/  LOP3.LUT R214, R214, 0x1c0, RZ, 0xc0, !PT ;  /* 0x000001c0d6d67812 */ /* 0x000fe200078ec0ff */
[C---:B------:R-:W-:Y:S01]  /*0e80*/  VIADD R221, R205.reuse, 0x40 ;  /* 0x00000040cddd7836 */ /* 0x040fe20000000000 */
[----:B------:R-:W-:Y:S01]  /*0e90*/  SHF.R.S32.HI R0, RZ, 0x1f, R205 ;  /* 0x0000001fff007819 */ /* 0x000fe200000114cd */
[----:B------:R-:W-:Y:S01]  /*0ea0*/  VIADD R220, R205, 0x80 ;  /* 0x00000080cddc7836 */ /* 0x000fe20000000000 */
[----:B------:R-:W-:Y:S01]  /*0eb0*/  LOP3.LUT R0, R214, 0x38, R16, 0xf8, !PT ;  /* 0x00000038d6007812 */ /* 0x000fe200078ef810 */
[----:B------:R-:W-:Y:S01]  /*0ec0*/  IMAD.IADD R232, R19, 0x1, -R6 ;  /* 0x0000000113e87824 */ /* 0x000fe200078e0a06 */
[----:B------:R-:W-:Y:S01]  /*0ed0*/  SHF.R.U32.HI R6, RZ, 0x3, R214 ;  /* 0x00000003ff067819 */ /* 0x000fe200000116d6 */
[C---:B------:R-:W-:Y:S01]  /*0ee0*/  IMAD.IADD R3, R4.reuse, 0x1, -R3 ;  /* 0x0000000104037824 */ /* 0x040fe200078e0a03 */
[----:B------:R-:W-:Y:S01]  /*0ef0*/  LOP3.LUT R219, R7, 0xfffffe00, RZ, 0xc0, !PT ;  /* 0xfffffe0007db7812 */ /* 0x000fe200078ec0ff */
[----:B------:R-:W-:Y:S01]  /*0f00*/  IMAD.SHL.U32 R22, R4, 0x4, RZ ;  /* 0x0000000404167824 */ /* 0x000fe200078e00ff */
[----:B------:R-:W-:-:S02]  /*0f10*/  LOP3.LUT R4, R5, 0x7ffffffc, RZ, 0xc0, !PT ;  /* 0x7ffffffc05047812 */ /* 0x000fc400078ec0ff */
[----:B------:R-:W-:Y:S02]  /*0f20*/  SHF.R.S32.HI R5, RZ, 0x1f, R221 ;  /* 0x0000001fff057819 */ /* 0x000fe400000114dd */
[----:B------:R-:W-:Y:S02]  /*0f30*/  SHF.R.S32.HI R5, RZ, 0x1f, R220 ;  /* 0x0000001fff057819 */ /* 0x000fe400000114dc */
[----:B------:R-:W-:Y:S01]  /*0f40*/  LOP3.LUT R5, R219, R0, R6, 0xf6, !PT ;  /* 0x00000000db057212 */ /* 0x000fe200078ef606 */
[----:B------:R-:W-:Y:S01]  /*0f50*/  IMAD.SHL.U32 R0, R8, 0x8, RZ ;  /* 0x0000000808007824 */ /* 0x000fe200078e00ff */
[----:B------:R-:W-:Y:S01]  /*0f60*/  STL [R1+0x84], R10 ;  /* 0x0000840a01007387 */ /* 0x000fe20000100800 */
[----:B------:R-:W-:-:S03]  /*0f70*/  IMAD.IADD R4, R235, 0x1, -R4 ;  /* 0x00000001eb047824 */ /* 0x000fc600078e0a04 */
[----:B------:R0:W-:Y:S01]  /*0f80*/  STL [R1+0x8c], R0 ;  /* 0x00008c0001007387 */ /* 0x0001e20000100800 */
[----:B------:R-:W-:Y:S02]  /*0f90*/  IMAD R4, R5, 0x2, R18 ;  /* 0x0000000205047824 */ /* 0x000fe400078e0212 */
[----:B0-----:R-:W-:-:S05]  /*0fa0*/  IMAD R0, R3, 0x8, R10 ;  /* 0x0000000803007824 */ /* 0x001fca00078e020a */
[----:B------:R0:W-:Y:S04]  /*0fb0*/  STL [R1+0x88], R0 ;  /* 0x0000880001007387 */ /* 0x0001e80000100800 */
[----:B------:R0:W-:Y:S01]  /*0fc0*/  STL [R1+0x7c], R4 ;  /* 0x00007c0401007387 */ /* 0x0001e20000100800 */
[----:B------:R-:W-:Y:S02]  /*0fd0*/  VIADD R202, R22, 0x10 ;  /* 0x0000001016ca7836 */ /* 0x000fe40000000000 */
[----:B------:R-:W-:-:S03]  /*0fe0*/  VIADD R222, R205, 0xc0 ;  /* 0x000000c0cdde7836 */ /* 0x000fc60000000000 */
[----:B------:R-:W-:Y:S01]  /*0ff0*/  SHF.R.S32.HI R9, RZ, 0x1f, R202 ;  /* 0x0000001fff097819 */ /* 0x000fe200000114ca */
[----:B------:R-:W-:Y:S01]  /*1000*/  IMAD.MOV.U32 R2, RZ, RZ, RZ ;  /* 0x000000ffff027224 */ /* 0x000fe200078e00ff */
[----:B------:R-:W-:Y:S01]  /*1010*/  CS2R R200, SRZ ;  /* 0x0000000000c87805 */ /* 0x000fe2000001ff00 */
[----:B------:R-:W-:Y:S01]  /*1020*/  IMAD.MOV.U32 R204, RZ, RZ, RZ ;  /* 0x000000ffffcc7224 */ /* 0x000fe200078e00ff */
[----:B------:R-:W-:Y:S01]  /*1030*/  SHF.R.S32.HI R231, RZ, 0x1f, R19 ;  /* 0x0000001fffe77819 */ /* 0x000fe20000011413 */
[----:B------:R-:W-:Y:S01]  /*1040*/  IMAD.MOV.U32 R229, RZ, RZ, RZ ;  /* 0x000000ffffe57224 */ /* 0x000fe200078e00ff */
[----:B------:R-:W-:Y:S01]  /*1050*/  SHF.R.S32.HI R17, RZ, 0x1f, R16 ;  /* 0x0000001fff117819 */ /* 0x000fe20000011410 */
[C---:B------:R-:W-:Y:S01]  /*1060*/  IMAD.SHL.U32 R237, R202.reuse, 0x2, RZ ;  /* 0x00000002caed7824 */ /* 0x040fe200078e00ff */
[----:B------:R-:W-:Y:S02]  /*1070*/  SHF.R.S32.HI R7, RZ, 0x1f, R222 ;  /* 0x0000001fff077819 */ /* 0x000fe400000114de */
[----:B------:R-:W-:-:S02]  /*1080*/  SHF.L.U64.HI R236, R202, 0x1, R9 ;  /* 0x00000001caec7819 */ /* 0x000fc40000010209 */
[----:B0--3--:R-:W-:-:S07]  /*1090*/  LOP3.LUT R203, R11, 0x1, RZ, 0xfc, !PT ;  /* 0x000000010bcb7812 */ /* 0x009fce00078efcff */
.L_x_1440:
        /* <DEDUP_REMOVED lines=8> */
[----:B----4-:R-:W-:Y:S01]  /*1120*/  IMAD.MOV.U32 R3, RZ, RZ, RZ ;  /* 0x000000ffff037224 */ /* 0x010fe200078e00ff */
        /* <DEDUP_REMOVED lines=31> */
[----:B0--3--:R-:W-:Y:S06]  /*1320*/  @P2 BRA `(.L_x_1306) ;  /* 0x0000000000242947 */ /* 0x009fec0003800000 */
        /* <DEDUP_REMOVED lines=9> */
.L_x_1306:
        /* <DEDUP_REMOVED lines=10> */
.L_x_1307:
[----:B------:R-:W-:Y:S05]  /*1460*/  @!P0 BRA `(.L_x_1308) ;  /* 0x00000000000c8947 */ /* 0x000fea0003800000 */
[----:B------:R-:W2:Y:S04]  /*1470*/  LDG.E R5, desc[UR60][R8.64] ;  /* 0x0000003c08057981 */ /* 0x000ea8000c1e1900 */
[----:B------:R-:W2:Y:S02]  /*1480*/  LDG.E R32, desc[UR60][R8.64+0x4] ;  /* 0x0000043c08207981 */ /* 0x000ea4000c1e1900 */
[----:B--2---:R-:W-:-:S07]  /*1490*/  IMAD.IADD R32, R32, 0x1, -R5 ;  /* 0x0000000120207824 */ /* 0x004fce00078e0a05 */
.L_x_1308:
        /* <DEDUP_REMOVED lines=56> */
.L_x_1311:
[----:B------:R-:W-:Y:S05]  /*1820*/  BSYNC B6 ;  /* 0x0000000000067941 */ /* 0x000fea0003800000 */
.L_x_1310:
        /* <DEDUP_REMOVED lines=20> */
.L_x_1313:
[----:B------:R-:W-:Y:S05]  /*1970*/  BSYNC B6 ;  /* 0x0000000000067941 */ /* 0x000fea0003800000 */
.L_x_1312:
[----:B------:R-:W-:Y:S01]  /*1980*/  ULDC.64 UR4, c[0x0][0xaf0] ;  /* 0x0002bc0000047ab9 */ /* 0x000fe20000000a00 */
[----:B------:R-:W0:Y:S01]  /*1990*/  S2R R20, SR_TID.X ;  /* 0x0000000000147919 */ /* 0x000e220000002100 */
[----:B------:R-:W-:Y:S01]  /*19a0*/  ISETP.NE.U32.AND P0, PT, RZ, UR4, PT ;  /* 0x00000004ff007c0c */ /* 0x000fe2000bf05070 */
[----:B------:R-:W1:Y:S01]  /*19b0*/  LDC.64 R30, c[0x0][0x300] ;  /* 0x0000c000ff1e7b82 */ /* 0x000e620000000a00 */
[----:B------:R-:W-:Y:S01]  /*19c0*/  IMAD.IADD R70, R37, 0x1, R32 ;  /* 0x0000000125467824 */ /* 0x000fe200078e0220 */
[----:B------:R-:W-:Y:S01]  /*19d0*/  SHF.R.S32.HI R9, RZ, 0x1f, R34 ;  /* 0x0000001fff097819 */ /* 0x000fe20000011422 */
[----:B------:R-:W-:Y:S01]  /*19e0*/  ULDC.64 UR6, c[0x0][0xb00] ;  /* 0x0002c00000067ab9 */ /* 0x000fe20000000a00 */
[----:B------:R-:W-:Y:S01]  /*19f0*/  ISETP.NE.AND.EX P0, PT, RZ, UR5, PT, P0 ;  /* 0x00000005ff007c0c */ /* 0x000fe2000bf05300 */
[C---:B------:R-:W-:Y:S02]  /*1a00*/  VIADD R74, R16.reuse, 0x40 ;  /* 0x00000040104a7836 */ /* 0x040fe40000000000 */
[C---:B------:R-:W-:Y:S01]  /*1a10*/  VIADD R73, R16.reuse, 0x60 ;  /* 0x0000006010497836 */ /* 0x040fe20000000000 */
[----:B------:R-:W2:Y:S01]  /*1a20*/  LDC.64 R68, c[0x0][0x3f8] ;  /* 0x0000fe00ff447b82 */ /* 0x000ea20000000a00 */
[----:B------:R-:W-:-:S02]  /*1a30*/  VIADD R10, R16, 0xc0 ;  /* 0x000000c0100a7836 */ /* 0x000fc40000000000 */
[----:B------:R-:W-:-:S05]  /*1a40*/  VIADD R72, R16, 0x80 ;  /* 0x0000008010487836 */ /* 0x000fca0000000000 */
[----:B------:R-:W3:Y:S01]  /*1a50*/  LDC R47, c[0x0][0x3f4] ;  /* 0x0000fd00ff2f7b82 */ /* 0x000ee20000000800 */
[----:B------:R-:W-:-:S04]  /*1a60*/  @P0 IADD3 R4, P1, R225, UR4, RZ ;  /* 0x00000004e1040c10 */ /* 0x000fc8000ff3e0ff */
[----:B------:R-:W-:Y:S01]  /*1a70*/  @P0 IADD3.X R5, R226, UR5, RZ, P1, !PT ;  /* 0x00000005e2050c10 */ /* 0x000fe20008ffe4ff */
[----:B------:R-:W-:Y:S02]  /*1a80*/  ULDC.64 UR4, c[0x0][0x308] ;  /* 0x0000c20000047ab9 */ /* 0x000fe40000000a00 */
[----:B------:R-:W4:Y:S02]  /*1a90*/  LDC.64 R38, c[0x0][0x408] ;  /* 0x00010200ff267b82 */ /* 0x000f240000000a00 */
[----:B------:R0:W3:Y:S01]  /*1aa0*/  @P0 LDG.E R35, desc[UR60][R4.64] ;  /* 0x0000003c04230981 */ /* 0x0000e2000c1e1900 */
[----:B------:R-:W-:Y:S01]  /*1ab0*/  SHF.R.S32.HI R42, RZ, 0x1f, R70 ;  /* 0x0000001fff2a7819 */ /* 0x000fe20000011446 */
[-C--:B-1----:R-:W-:Y:S01]  /*1ac0*/  IMAD.WIDE.U32 R6, R70, R30.reuse, RZ ;  /* 0x0000001e46067225 */ /* 0x082fe200078e00ff */
[----:B------:R-:W-:Y:S02]  /*1ad0*/  ISETP.NE.U32.AND P0, PT, RZ, UR6, PT ;  /* 0x00000006ff007c0c */ /* 0x000fe4000bf05070 */
[----:B0-----:R-:W-:Y:S01]  /*1ae0*/  SHF.R.U32.HI R44, RZ, 0x7, R20 ;  /* 0x00000007ff2c7819 */ /* 0x001fe20000011614 */
[-C--:B------:R-:W-:Y:S01]  /*1af0*/  IMAD R0, R42, R30.reuse, RZ ;  /* 0x0000001e2a007224 */ /* 0x080fe200078e02ff */
[----:B------:R-:W-:Y:S01]  /*1b00*/  ISETP.NE.AND.EX P0, PT, RZ, UR7, PT, P0 ;  /* 0x00000007ff007c0c */ /* 0x000fe2000bf05300 */
[----:B------:R-:W-:Y:S01]  /*1b10*/  IMAD R8, R231, R30, RZ ;  /* 0x0000001ee7087224 */ /* 0x000fe200078e02ff */
[----:B------:R-:W-:Y:S01]  /*1b20*/  ISETP.NE.AND P6, PT, R44, 0x1, PT ;  /* 0x000000012c00780c */ /* 0x000fe20003fc5270 */
[----:B------:R-:W-:Y:S01]  /*1b30*/  IMAD R3, R70, R31, R0 ;  /* 0x0000001f46037224 */ /* 0x000fe200078e0200 */
[----:B------:R-:W-:Y:S01]  /*1b40*/  SHF.R.S32.HI R23, RZ, 0x1f, R22 ;  /* 0x0000001fff177819 */ /* 0x000fe20000011416 */
[----:B------:R-:W-:Y:S01]  /*1b50*/  VIADD R32, R16, 0xa0 ;  /* 0x000000a010207836 */ /* 0x000fe20000000000 */
[----:B------:R-:W-:Y:S01]  /*1b60*/  SHF.R.S32.HI R96, RZ, 0x1f, R228 ;  /* 0x0000001fff607819 */ /* 0x000fe200000114e4 */
[----:B------:R-:W-:-:S02]  /*1b70*/  IMAD.IADD R7, R7, 0x1, R3 ;  /* 0x0000000107077824 */ /* 0x000fc400078e0203 */
[----:B------:R-:W-:Y:S02]  /*1b80*/  IMAD R3, R9, UR4, RZ ;  /* 0x0000000409037c24 */ /* 0x000fe4000f8e02ff */
[----:B------:R-:W-:-:S04]  /*1b90*/  IMAD.WIDE.U32 R4, R34, UR4, R6 ;  /* 0x0000000422047c25 */ /* 0x000fc8000f8e0006 */
[----:B------:R-:W-:Y:S01]  /*1ba0*/  IMAD R3, R34, UR5, R3 ;  /* 0x0000000522037c24 */ /* 0x000fe2000f8e0203 */
[----:B------:R-:W-:Y:S01]  /*1bb0*/  ULDC.64 UR4, c[0x0][0x310] ;  /* 0x0000c40000047ab9 */ /* 0x000fe20000000a00 */
[----:B------:R-:W-:-:S04]  /*1bc0*/  IMAD.WIDE.U32 R6, R19, R30, R16 ;  /* 0x0000001e13067225 */ /* 0x000fc800078e0010 */
[----:B------:R-:W-:Y:S02]  /*1bd0*/  IMAD.IADD R5, R5, 0x1, R3 ;  /* 0x0000000105057824 */ /* 0x000fe400078e0203 */
[----:B------:R-:W-:Y:S02]  /*1be0*/  VIADD R13, R16, 0xe0 ;  /* 0x000000e0100d7836 */ /* 0x000fe40000000000 */
[----:B--2---:R-:W-:-:S04]  /*1bf0*/  IMAD.WIDE.U32 R64, R19, R68, R22 ;  /* 0x0000004413407225 */ /* 0x004fc800078e0016 */
[----:B------:R-:W-:Y:S02]  /*1c00*/  IMAD.MOV.U32 R75, RZ, RZ, 0x20 ;  /* 0x00000020ff4b7424 */ /* 0x000fe400078e00ff */
[----:B------:R-:W-:Y:S01]  /*1c10*/  VIADD R98, R44, 0x8 ;  /* 0x000000082c627836 */ /* 0x000fe20000000000 */
[----:B------:R-:W-:Y:S01]  /*1c20*/  SHF.R.U32.HI R44, RZ, 0x3, R214 ;  /* 0x00000003ff2c7819 */ /* 0x000fe200000116d6 */
[----:B------:R-:W-:Y:S02]  /*1c30*/  IMAD R43, R31, 0x60, RZ ;  /* 0x000000601f2b7824 */ /* 0x000fe400078e02ff */
[----:B----4-:R-:W-:Y:S02]  /*1c40*/  IMAD R79, R39, 0x60, RZ ;  /* 0x00000060274f7824 */ /* 0x010fe400078e02ff */
[----:B------:R-:W-:Y:S02]  /*1c50*/  IMAD R45, R69, 0x60, RZ ;  /* 0x00000060452d7824 */ /* 0x000fe400078e02ff */
[----:B---3--:R-:W-:Y:S01]  /*1c60*/  IMAD.SHL.U32 R76, R47, 0x2, RZ ;  /* 0x000000022f4c7824 */ /* 0x008fe200078e00ff */
[----:B------:R-:W-:-:S02]  /*1c70*/  SHF.R.S32.HI R0, RZ, 0x1f, R35 ;  /* 0x0000001fff007819 */ /* 0x000fc40000011423 */
[----:B------:R-:W-:Y:S02]  /*1c80*/  SEL R21, R35, RZ, !P0 ;  /* 0x000000ff23157207 */ /* 0x000fe40004000000 */
[----:B------:R-:W-:Y:S02]  /*1c90*/  SEL R12, R0, RZ, !P0 ;  /* 0x000000ff000c7207 */ /* 0x000fe40004000000 */
[----:B-----5:R-:W-:Y:S01]  /*1ca0*/  SHF.R.S32.HI R35, RZ, 0x1f, R28 ;  /* 0x0000001fff237819 */ /* 0x020fe2000001141c */
[----:B------:R-:W-:-:S04]  /*1cb0*/  IMAD.WIDE.U32 R14, R21, UR4, R4 ;  /* 0x00000004150e7c25 */ /* 0x000fc8000f8e0004 */
[----:B------:R-:W-:Y:S01]  /*1cc0*/  IMAD R0, R12, UR4, RZ ;  /* 0x000000040c007c24 */ /* 0x000fe2000f8e02ff */
[----:B------:R-:W-:Y:S01]  /*1cd0*/  IADD3 R4, P0, R14, R6, RZ ;  /* 0x000000060e047210 */ /* 0x000fe20007f1e0ff */
[----:B------:R-:W-:Y:S02]  /*1ce0*/  VIADD R5, R16, 0x20 ;  /* 0x0000002010057836 */ /* 0x000fe40000000000 */
[----:B------:R-:W-:Y:S01]  /*1cf0*/  IMAD R3, R21, UR5, R0 ;  /* 0x0000000515037c24 */ /* 0x000fe2000f8e0200 */
[----:B------:R-:W-:Y:S05]  /*1d00*/  @!P6 WARPSYNC.ALL ;  /* 0x000000000000e948 */ /* 0x000fea0003800000 */
[----:B------:R-:W-:Y:S01]  /*1d10*/  ULDC UR4, c[0x0][0x320] ;  /* 0x0000c80000047ab9 */ /* 0x000fe20000000800 */
[----:B------:R-:W-:Y:S01]  /*1d20*/  IMAD R0, R19, R31, R8 ;  /* 0x0000001f13007224 */ /* 0x000fe200078e0208 */
[----:B------:R-:W-:Y:S01]  /*1d30*/  @!P6 BAR.SYNC.DEFER_BLOCKING 0x9, 0x100 ;  /* 0x024400000000eb1d */ /* 0x000fe20000010000 */
[----:B------:R-:W-:Y:S01]  /*1d40*/  IMAD.IADD R3, R15, 0x1, R3 ;  /* 0x000000010f037824 */ /* 0x000fe200078e0203 */
[----:B------:R-:W-:Y:S01]  /*1d50*/  ISETP.GE.AND P1, PT, R5, UR4, PT ;  /* 0x0000000405007c0c */ /* 0x000fe2000bf26270 */
[----:B------:R-:W-:Y:S01]  /*1d60*/  IMAD R40, R35, R68, RZ ;  /* 0x0000004423287224 */ /* 0x000fe200078e02ff */
        /* <DEDUP_REMOVED lines=14> */
[----:B------:R-:W-:Y:S01]  /*1e50*/  SEL R9, RZ, 0x4, P0 ;  /* 0x00000004ff097807 */ /* 0x000fe20000000000 */
[----:B------:R-:W-:Y:S01]  /*1e60*/  IMAD R85, R28, R69, R40 ;  /* 0x000000451c557224 */ /* 0x000fe200078e0228 */
        /* <DEDUP_REMOVED lines=11> */
[----:B------:R-:W-:Y:S01]  /*1f20*/  IMAD.SHL.U32 R12, R30, 0x40, RZ ;  /* 0x000000401e0c7824 */ /* 0x000fe200078e00ff */
[----:B------:R-:W-:Y:S01]  /*1f30*/  ISETP.GE.AND P0, PT, R16, R47, PT ;  /* 0x0000002f1000720c */ /* 0x000fe20003f06270 */
[----:B------:R-:W-:Y:S01]  /*1f40*/  IMAD R91, R21, UR5, R10 ;  /* 0x00000005155b7c24 */ /* 0x000fe2000f8e020a */
[----:B------:R-:W-:Y:S01]  /*1f50*/  LOP3.LUT R93, R9, R8, RZ, 0xfc, !PT ;  /* 0x00000008095d7212 */ /* 0x000fe200078efcff */
[----:B------:R-:W-:Y:S01]  /*1f60*/  IMAD R8, R231, R68, RZ ;  /* 0x00000044e7087224 */ /* 0x000fe200078e02ff */
[----:B------:R-:W-:Y:S01]  /*1f70*/  SEL R13, R47, RZ, P0 ;  /* 0x000000ff2f0d7207 */ /* 0x000fe20000000000 */
[----:B------:R-:W-:Y:S01]  /*1f80*/  IMAD.WIDE.U32 R20, R21, UR4, R6 ;  /* 0x0000000415147c25 */ /* 0x000fe2000f8e0006 */
[C---:B------:R-:W-:Y:S01]  /*1f90*/  IADD3 R70, P2, R19.reuse, R70, RZ ;  /* 0x0000004613467210 */ /* 0x040fe20007f5e0ff */
[----:B------:R-:W-:Y:S01]  /*1fa0*/  ULDC UR4, c[0x0][0x2f4] ;  /* 0x0000bd0000047ab9 */ /* 0x000fe20000000800 */
[----:B------:R-:W-:Y:S01]  /*1fb0*/  LOP3.LUT P1, RZ, R232, 0x4, RZ, 0xc0, !PT ;  /* 0x00000004e8ff7812 */ /* 0x000fe2000782c0ff */
[----:B------:R-:W-:Y:S01]  /*1fc0*/  IMAD R67, R19, R69, R8 ;  /* 0x0000004513437224 */ /* 0x000fe200078e0208 */
[----:B------:R-:W-:Y:S01]  /*1fd0*/  SEL R92, RZ, 0xffffff80, P3 ;  /* 0xffffff80ff5c7807 */ /* 0x000fe20001800000 */
[----:B------:R-:W-:Y:S01]  /*1fe0*/  IMAD R6, R231, R38, RZ ;  /* 0x00000026e7067224 */ /* 0x000fe200078e02ff */
[----:B------:R-:W-:Y:S01]  /*1ff0*/  SEL R75, R75, 0xffffffe0, !P1 ;  /* 0xffffffe04b4b7807 */ /* 0x000fe20004800000 */
[----:B------:R-:W-:Y:S01]  /*2000*/  IMAD.WIDE.U32 R8, R19, R68, R16 ;  /* 0x0000004413087225 */ /* 0x000fe200078e0010 */
[----:B------:R-:W-:-:S02]  /*2010*/  LOP3.LUT R92, R93, 0x80, R92, 0xc8, !PT ;  /* 0x000000805d5c7812 */ /* 0x000fc400078ec85c */
[----:B------:R-:W-:Y:S01]  /*2020*/  ISETP.GE.AND P1, PT, R16, UR4, PT ;  /* 0x0000000410007c0c */ /* 0x000fe2000bf26270 */
[----:B------:R-:W-:Y:S01]  /*2030*/  IMAD.IADD R65, R65, 0x1, R67 ;  /* 0x0000000141417824 */ /* 0x000fe200078e0243 */
[----:B------:R-:W-:Y:S01]  /*2040*/  LOP3.LUT R93, R93, 0x40, RZ, 0xc0, !PT ;  /* 0x000000405d5d7812 */ /* 0x000fe200078ec0ff */
[----:B------:R-:W-:Y:S02]  /*2050*/  IMAD R37, R19, R39, R6 ;  /* 0x0000002713257224 */ /* 0x000fe400078e0206 */
[----:B------:R-:W-:Y:S02]  /*2060*/  IMAD.IADD R67, R67, 0x1, R9 ;  /* 0x0000000143437824 */ /* 0x000fe400078e0209 */
[----:B------:R-:W-:-:S04]  /*2070*/  IMAD.WIDE.U32 R6, R19, R38, R22 ;  /* 0x0000002613067225 */ /* 0x000fc800078e0016 */
[----:B------:R-:W-:Y:S02]  /*2080*/  IMAD.SHL.U32 R9, R232, 0x40, RZ ;  /* 0x00000040e8097824 */ /* 0x000fe400078e00ff */
[----:B------:R-:W-:-:S03]  /*2090*/  IMAD.WIDE.U32 R10, R19, R38, R16 ;  /* 0x00000026130a7225 */ /* 0x000fc600078e0010 */
[----:B------:R-:W-:Y:S01]  /*20a0*/  LOP3.LUT R9, R9, 0x1c0, RZ, 0xc0, !PT ;  /* 0x000001c009097812 */ /* 0x000fe200078ec0ff */
[----:B------:R-:W-:Y:S02]  /*20b0*/  IMAD.IADD R13, R16, 0x1, R13 ;  /* 0x00000001100d7824 */ /* 0x000fe400078e020d */
[----:B------:R-:W-:Y:S01]  /*20c0*/  IMAD.IADD R7, R7, 0x1, R37 ;  /* 0x0000000107077824 */ /* 0x000fe200078e0225 */
[----:B------:R-:W-:Y:S01]  /*20d0*/  LOP3.LUT R41, R9, 0x18, R16, 0xf8, !PT ;  /* 0x0000001809297812 */ /* 0x000fe200078ef810 */
[----:B------:R-:W-:Y:S01]  /*20e0*/  IMAD.MOV.U32 R36, RZ, RZ, R10 ;  /* 0x000000ffff247224 */ /* 0x000fe200078e000a */
[----:B------:R-:W-:Y:S01]  /*20f0*/  SHF.R.S32.HI R10, RZ, 0x1f, R13 ;  /* 0x0000001fff0a7819 */ /* 0x000fe2000001140d */
[----:B------:R-:W-:Y:S02]  /*2100*/  IMAD.MOV.U32 R66, RZ, RZ, R8 ;  /* 0x000000ffff427224 */ /* 0x000fe400078e0008 */
[-C--:B------:R-:W-:Y:S01]  /*2110*/  IMAD R8, R35, R38.reuse, RZ ;  /* 0x0000002623087224 */ /* 0x080fe200078e02ff */
[----:B------:R-:W-:Y:S01]  /*2120*/  LEA.HI R87, R10, R13, RZ, 0x3 ;  /* 0x0000000d0a577211 */ /* 0x000fe200078f18ff */
[----:B------:R-:W-:Y:S01]  /*2130*/  IMAD.WIDE.U32 R34, R28, R38, R6 ;  /* 0x000000261c227225 */ /* 0x000fe200078e0006 */
[----:B------:R-:W-:-:S02]  /*2140*/  SHF.R.U32.HI R6, RZ, 0x3, R9 ;  /* 0x00000003ff067819 */ /* 0x000fc40000011609 */
[----:B------:R-:W-:Y:S01]  /*2150*/  SHF.L.U64.HI R13, R30, 0x6, R31 ;  /* 0x000000061e0d7819 */ /* 0x000fe2000001021f */
[----:B------:R-:W-:Y:S01]  /*2160*/  IMAD.X R71, R231, 0x1, R42, P2 ;  /* 0x00000001e7477824 */ /* 0x000fe200010e062a */
[----:B------:R-:W-:Y:S01]  /*2170*/  LOP3.LUT R40, R41, R6, RZ, 0x3c, !PT ;  /* 0x0000000629287212 */ /* 0x000fe200078e3cff */
[----:B------:R-:W-:Y:S01]  /*2180*/  IMAD.IADD R37, R37, 0x1, R11 ;  /* 0x0000000125257824 */ /* 0x000fe200078e020b */
[--C-:B------:R-:W-:Y:S01]  /*2190*/  LOP3.LUT R41, R9, 0x38, R87.reuse, 0xf8, !PT ;  /* 0x0000003809297812 */ /* 0x100fe200078ef857 */
[----:B------:R-:W-:Y:S01]  /*21a0*/  IMAD R83, R28, R39, R8 ;  /* 0x000000271c537224 */ /* 0x000fe200078e0208 */
[----:B------:R-:W-:Y:S01]  /*21b0*/  LOP3.LUT R42, R214, 0x38, R87, 0xf8, !PT ;  /* 0x00000038d62a7812 */ /* 0x000fe200078ef857 */
[----:B------:R-:W-:Y:S01]  /*21c0*/  IMAD R77, R215, 0x200, R40 ;  /* 0x00000200d74d7824 */ /* 0x000fe200078e0228 */
[C---:B------:R-:W-:Y:S01]  /*21d0*/  SHF.L.U64.HI R11, R38.reuse, 0x6, R39 ;  /* 0x00000006260b7819 */ /* 0x040fe20000010227 */
[----:B------:R-:W-:Y:S01]  /*21e0*/  IMAD.SHL.U32 R10, R38, 0x40, RZ ;  /* 0x00000040260a7824 */ /* 0x000fe200078e00ff */
[----:B------:R-:W-:Y:S01]  /*21f0*/  SHF.L.U64.HI R8, R68, 0x6, R69 ;  /* 0x0000000644087819 */ /* 0x000fe20000010245 */
[----:B------:R-:W-:Y:S01]  /*2200*/  IMAD.WIDE.U32 R36, R28, R38, R36 ;  /* 0x000000261c247225 */ /* 0x000fe200078e0024 */
[----:B------:R-:W-:-:S02]  /*2210*/  SHF.R.S32.HI R86, RZ, 0x3, R87 ;  /* 0x00000003ff567819 */ /* 0x000fc40000011457 */
[----:B------:R-:W-:Y:S01]  /*2220*/  LOP3.LUT R40, R41, R6, RZ, 0x3c, !PT ;  /* 0x0000000629287212 */ /* 0x000fe200078e3cff */
[----:B------:R-:W-:Y:S01]  /*2230*/  IMAD.SHL.U32 R7, R68, 0x40, RZ ;  /* 0x0000004044077824 */ /* 0x000fe200078e00ff */
[----:B------:R-:W-:Y:S01]  /*2240*/  LOP3.LUT R42, R42, R44, RZ, 0x3c, !PT ;  /* 0x0000002c2a2a7212 */ /* 0x000fe200078e3cff */
[CC--:B------:R-:W-:Y:S01]  /*2250*/  IMAD.WIDE.U32 R64, R28.reuse, R68.reuse, R64 ;  /* 0x000000441c407225 */ /* 0x0c0fe200078e0040 */
[----:B------:R-:W-:Y:S02]  /*2260*/  LOP3.LUT R87, R87, 0xfffffff8, RZ, 0xc0, !PT ;  /* 0xfffffff857577812 */ /* 0x000fe400078ec0ff */
[----:B------:R-:W-:Y:S01]  /*2270*/  ISETP.GE.AND P2, PT, R5, UR4, PT ;  /* 0x0000000405007c0c */ /* 0x000fe2000bf46270 */
[----:B------:R-:W-:Y:S01]  /*2280*/  IMAD.WIDE.U32 R66, R28, R68, R66 ;  /* 0x000000441c427225 */ /* 0x000fe200078e0042 */
[----:B------:R-:W-:-:S03]  /*2290*/  SHF.R.S32.HI R88, RZ, 0x1f, R87 ;  /* 0x0000001fff587819 */ /* 0x000fc60000011457 */
[----:B------:R-:W-:-:S04]  /*22a0*/  IMAD.WIDE.U32 R30, R30, 0x60, RZ ;  /* 0x000000601e1e7825 */ /* 0x000fc800078e00ff */
[----:B------:R-:W-:-:S04]  /*22b0*/  IMAD.WIDE.U32 R38, R38, 0x60, RZ ;  /* 0x0000006026267825 */ /* 0x000fc800078e00ff */
[----:B------:R-:W-:-:S04]  /*22c0*/  IMAD.WIDE.U32 R68, R68, 0x60, RZ ;  /* 0x0000006044447825 */ /* 0x000fc800078e00ff */
[----:B------:R-:W-:Y:S02]  /*22d0*/  IMAD.IADD R82, R35, 0x1, R83 ;  /* 0x0000000123527824 */ /* 0x000fe400078e0253 */
[----:B------:R-:W-:Y:S02]  /*22e0*/  IMAD.IADD R84, R65, 0x1, R85 ;  /* 0x0000000141547824 */ /* 0x000fe400078e0255 */
[----:B------:R-:W-:Y:S02]  /*22f0*/  IMAD.IADD R78, R31, 0x1, R43 ;  /* 0x000000011f4e7824 */ /* 0x000fe400078e022b */
[----:B------:R-:W-:Y:S02]  /*2300*/  IMAD.IADD R79, R39, 0x1, R79 ;  /* 0x00000001274f7824 */ /* 0x000fe400078e024f */
[----:B------:R-:W-:Y:S02]  /*2310*/  IMAD.IADD R80, R69, 0x1, R45 ;  /* 0x0000000145507824 */ /* 0x000fe400078e022d */
[----:B------:R-:W-:-:S02]  /*2320*/  IMAD.IADD R81, R75, 0x1, R77 ;  /* 0x000000014b517824 */ /* 0x000fc400078e024d */
[----:B------:R-:W-:Y:S02]  /*2330*/  IMAD.IADD R83, R83, 0x1, R37 ;  /* 0x0000000153537824 */ /* 0x000fe400078e0225 */
[----:B------:R-:W-:Y:S02]  /*2340*/  IMAD.IADD R85, R85, 0x1, R67 ;  /* 0x0000000155557824 */ /* 0x000fe400078e0243 */
[----:B------:R-:W-:Y:S02]  /*2350*/  IMAD R89, R215, 0x200, R40 ;  /* 0x00000200d7597824 */ /* 0x000fe400078e0228 */
[----:B------:R-:W-:Y:S02]  /*2360*/  IMAD.IADD R90, R219, 0x1, R42 ;  /* 0x00000001db5a7824 */ /* 0x000fe400078e022a */
[----:B------:R-:W-:-:S07]  /*2370*/  IMAD.IADD R91, R21, 0x1, R91 ;  /* 0x00000001155b7824 */ /* 0x000fce00078e025b */
.L_x_1361:
        /* <DEDUP_REMOVED lines=9> */
[-C--:B------:R-:W-:Y:S01]  /*2410*/  IADD3 R26, P3, P4, R4, R102.reuse, R12 ;  /* 0x00000066041a7210 */ /* 0x080fe20007c7e00c */
[----:B------:R-:W-:Y:S01]  /*2420*/  IMAD R106, R2, 0x1800, R77 ;  /* 0x00001800026a7824 */ /* 0x000fe200078e024d */
        /* <DEDUP_REMOVED lines=57> */
.L_x_1318:
[----:B------:R-:W-:Y:S05]  /*27c0*/  BSYNC B1 ;  /* 0x0000000000017941 */ /* 0x000fea0003800000 */
.L_x_1317:
        /* <DEDUP_REMOVED lines=28> */
.L_x_1320:
[----:B------:R-:W-:Y:S05]  /*2990*/  BSYNC B1 ;  /* 0x0000000000017941 */ /* 0x000fea0003800000 */
.L_x_1319:
        /* <DEDUP_REMOVED lines=33> */
.L_x_1321:
[----:B------:R-:W-:Y:S01]  /*2bb0*/  IMAD R94, R2, 0x8, R18 ;  /* 0x00000008025e7824 */ /* 0x000fe200078e0212 */
[----:B------:R-:W-:Y:S01]  /*2bc0*/  SHF.L.U32 R108, R201, 0x1f, RZ ;  /* 0x0000001fc96c7819 */ /* 0x000fe200000006ff */
[----:B------:R-:W-:Y:S03]  /*2bd0*/  BSSY B1, `(.L_x_1322) ;  /* 0x0000003000017945 */ /* 0x000fe60003800000 */
[----:B------:R-:W0:Y:S02]  /*2be0*/  SYNCS.PHASECHK.TRANS64.TRYWAIT P6, [R94+URZ+0x32490], R108 ;  /* 0x0324906c5e0075a7 */ /* 0x000e2400080c017f */
[----:B0-----:R-:W-:Y:S05]  /*2bf0*/  @!P6 BRA `(.L_x_1323) ;  /* 0x0000016c00f0e947 */ /* 0x001fea0003800000 */
.L_x_1607:
[----:B------:R-:W-:Y:S05]  /*2c00*/  BSYNC B1 ;  /* 0x0000000000017941 */ /* 0x000fea0003800000 */
.L_x_1322:
        /* <DEDUP_REMOVED lines=54> */
.L_x_1329:
[----:B------:R-:W-:Y:S05]  /*2f70*/  BSYNC B3 ;  /* 0x0000000000037941 */ /* 0x000fea0003800000 */
.L_x_1328:
[----:B--2---:R1:W-:Y:S02]  /*2f80*/  STG.E.128 desc[UR60][R50.64], R40 ;  /* 0x0000002832007986 */ /* 0x0043e4000c101d3c */
.L_x_1327:
[----:B------:R-:W-:Y:S05]  /*2f90*/  BSYNC B2 ;  /* 0x0000000000027941 */ /* 0x000fea0003800000 */
.L_x_1326:
        /* <DEDUP_REMOVED lines=51> */
.L_x_1331:
[----:B------:R-:W-:Y:S05]  /*32d0*/  BSYNC B2 ;  /* 0x0000000000027941 */ /* 0x000fea0003800000 */
.L_x_1330:
[----:B--2---:R2:W-:Y:S02]  /*32e0*/  STG.E.128 desc[UR60][R50.64+0x40], R40 ;  /* 0x0000402832007986 */ /* 0x0045e4000c101d3c */
.L_x_1325:
[----:B------:R-:W-:Y:S05]  /*32f0*/  BSYNC B1 ;  /* 0x0000000000017941 */ /* 0x000fea0003800000 */
.L_x_1324:
        /* <DEDUP_REMOVED lines=53> */
.L_x_1336:
[----:B------:R-:W-:Y:S05]  /*3650*/  BSYNC B2 ;  /* 0x0000000000027941 */ /* 0x000fea0003800000 */
.L_x_1335:
[----:B--2---:R3:W-:Y:S02]  /*3660*/  STG.E.128 desc[UR60][R48.64], R40 ;  /* 0x0000002830007986 */ /* 0x0047e4000c101d3c */
.L_x_1334:
[----:B------:R-:W-:Y:S05]  /*3670*/  BSYNC B1 ;  /* 0x0000000000017941 */ /* 0x000fea0003800000 */
.L_x_1333:
        /* <DEDUP_REMOVED lines=51> */
.L_x_1338:
[----:B------:R-:W-:Y:S05]  /*39b0*/  BSYNC B1 ;  /* 0x0000000000017941 */ /* 0x000fea0003800000 */
.L_x_1337:
[----:B--2---:R1:W-:Y:S01]  /*39c0*/  STG.E.128 desc[UR60][R48.64+0x40], R40 ;  /* 0x0000402830007986 */ /* 0x0043e2000c101d3c */
[----:B------:R-:W-:Y:S05]  /*39d0*/  BRA `(.L_x_1332) ;  /* 0x0000001400b87947 */ /* 0x000fea0003800000 */
.L_x_1316:
        /* <DEDUP_REMOVED lines=24> */
[----:B------:R2:W3:Y:S05]  /*3b60*/  @!P4 LDG.E.128 R44, desc[UR60][R50.64] ;  /* 0x0000003c322cc981 */ /* 0x0004ea000c1e1d00 */
[----:B------:R4:W5:Y:S01]  /*3b70*/  @!P4 LDG.E.128 R40, desc[UR60][R48.64] ;  /* 0x0000003c3028c981 */ /* 0x000962000c1e1d00 */
[----:B0-----:R-:W-:-:S04]  /*3b80*/  @!P3 LEA R52, P4, R58, R52, 0x1 ;  /* 0x000000343a34b211 */ /* 0x001fc800078808ff */
[----:B------:R-:W-:Y:S02]  /*3b90*/  @!P3 LEA.HI.X R53, R58, R53, R60, 0x1, P4 ;  /* 0x000000353a35b211 */ /* 0x000fe400020f0c3c */
[----:B--2---:R-:W-:Y:S02]  /*3ba0*/  CS2R R50, SRZ ;  /* 0x0000000000327805 */ /* 0x004fe4000001ff00 */
[C---:B-1----:R-:W-:Y:S02]  /*3bb0*/  @!P3 LEA R56, P4, R54.reuse, R56, 0x1 ;  /* 0x000000383638b211 */ /* 0x042fe400078808ff */
[----:B----4-:R-:W-:Y:S02]  /*3bc0*/  CS2R R48, SRZ ;  /* 0x0000000000307805 */ /* 0x010fe4000001ff00 */
[----:B------:R-:W-:Y:S02]  /*3bd0*/  @!P3 LEA.HI.X R57, R54, R57, R55, 0x1, P4 ;  /* 0x000000393639b211 */ /* 0x000fe400020f0c37 */
[----:B------:R-:W-:-:S02]  /*3be0*/  CS2R R54, SRZ ;  /* 0x0000000000367805 */ /* 0x000fc4000001ff00 */
[----:B------:R0:W2:Y:S02]  /*3bf0*/  @!P3 LDG.E.128 R48, desc[UR60][R52.64] ;  /* 0x0000003c3430b981 */ /* 0x0000a4000c1e1d00 */
[----:B0-----:R-:W-:-:S06]  /*3c00*/  CS2R R52, SRZ ;  /* 0x0000000000347805 */ /* 0x001fcc000001ff00 */
[----:B------:R3:W4:Y:S01]  /*3c10*/  @!P3 LDG.E.128 R52, desc[UR60][R56.64] ;  /* 0x0000003c3834b981 */ /* 0x000722000c1e1d00 */
[----:B------:R-:W-:Y:S02]  /*3c20*/  ISETP.NE.AND P3, PT, R203, 0x3, PT ;  /* 0x00000003cb00780c */ /* 0x000fe40003f65270 */
[----:B------:R-:W-:Y:S01]  /*3c30*/  ISETP.GE.AND P4, PT, R16, R105, PT ;  /* 0x000000691000720c */ /* 0x000fe20003f86270 */
[----:B-----5:R-:W-:Y:S02]  /*3c40*/  IMAD.MOV.U32 R58, RZ, RZ, R42 ;  /* 0x000000ffff3a7224 */ /* 0x020fe400078e002a */
[----:B------:R-:W-:Y:S02]  /*3c50*/  IMAD.MOV.U32 R60, RZ, RZ, R43 ;  /* 0x000000ffff3c7224 */ /* 0x000fe400078e002b */
[----:B---3--:R-:W-:Y:S01]  /*3c60*/  IMAD.MOV.U32 R56, RZ, RZ, R47 ;  /* 0x000000ffff387224 */ /* 0x008fe200078e002f */
[----:B------:R-:W-:Y:S01]  /*3c70*/  PRMT R132, R58, 0x7610, R132 ;  /* 0x000076103a847816 */ /* 0x000fe20000000084 */
[----:B------:R-:W-:Y:S01]  /*3c80*/  IMAD.MOV.U32 R58, RZ, RZ, R46 ;  /* 0x000000ffff3a7224 */ /* 0x000fe200078e002e */
[----:B------:R-:W-:Y:S01]  /*3c90*/  PRMT R115, R115, 0x5410, R60 ;  /* 0x0000541073737816 */ /* 0x000fe2000000003c */
[----:B------:R-:W-:-:S02]  /*3ca0*/  IMAD.MOV.U32 R57, RZ, RZ, R44 ;  /* 0x000000ffff397224 */ /* 0x000fc400078e002c */
[----:B------:R-:W-:Y:S02]  /*3cb0*/  IMAD.MOV.U32 R60, RZ, RZ, R45 ;  /* 0x000000ffff3c7224 */ /* 0x000fe400078e002d */
[----:B------:R-:W-:Y:S01]  /*3cc0*/  IMAD.MOV.U32 R62, RZ, RZ, R41 ;  /* 0x000000ffff3e7224 */ /* 0x000fe200078e0029 */
[----:B------:R-:W-:Y:S02]  /*3cd0*/  PRMT R117, R117, 0x5410, R58 ;  /* 0x0000541075757816 */ /* 0x000fe4000000003a */
[----:B------:R-:W-:Y:S01]  /*3ce0*/  PRMT R135, R56, 0x7610, R135 ;  /* 0x0000761038877816 */ /* 0x000fe20000000087 */
[----:B--2---:R-:W-:Y:S01]  /*3cf0*/  IMAD.MOV.U32 R56, RZ, RZ, R50 ;  /* 0x000000ffff387224 */ /* 0x004fe200078e0032 */
        /* <DEDUP_REMOVED lines=10> */
[----:B------:R-:W-:Y:S01]  /*3da0*/  PRMT R118, R60, 0x7610, R118 ;  /* 0x000076103c767816 */ /* 0x000fe20000000076 */
[----:B----4-:R-:W-:Y:S02]  /*3db0*/  IMAD.MOV.U32 R56, RZ, RZ, R54 ;  /* 0x000000ffff387224 */ /* 0x010fe400078e0036 */
[----:B------:R-:W-:Y:S02]  /*3dc0*/  IMAD.MOV.U32 R57, RZ, RZ, R55 ;  /* 0x000000ffff397224 */ /* 0x000fe400078e0037 */
[----:B------:R-:W-:Y:S02]  /*3dd0*/  IMAD.MOV.U32 R58, RZ, RZ, R52 ;  /* 0x000000ffff3a7224 */ /* 0x000fe400078e0034 */
[----:B------:R-:W-:Y:S01]  /*3de0*/  IMAD.MOV.U32 R60, RZ, RZ, R53 ;  /* 0x000000ffff3c7224 */ /* 0x000fe200078e0035 */
[----:B------:R-:W-:-:S02]  /*3df0*/  PRMT R134, R61, 0x7610, R134 ;  /* 0x000076103d867816 */ /* 0x000fc40000000086 */
[----:B------:R-:W-:Y:S02]  /*3e00*/  PRMT R119, R56, 0x7610, R119 ;  /* 0x0000761038777816 */ /* 0x000fe40000000077 */
[----:B------:R-:W-:Y:S02]  /*3e10*/  PRMT R120, R57, 0x7610, R120 ;  /* 0x0000761039787816 */ /* 0x000fe40000000078 */
[----:B------:R-:W-:Y:S02]  /*3e20*/  PRMT R121, R58, 0x7610, R121 ;  /* 0x000076103a797816 */ /* 0x000fe40000000079 */
[----:B------:R-:W-:Y:S01]  /*3e30*/  PRMT R122, R60, 0x7610, R122 ;  /* 0x000076103c7a7816 */ /* 0x000fe2000000007a */
[----:B------:R-:W-:Y:S06]  /*3e40*/  @!P3 BRA `(.L_x_1339) ;  /* 0x000000000004b947 */ /* 0x000fec0003800000 */
[----:B------:R-:W-:Y:S01]  /*3e50*/  BPT.TRAP 0x1 ;  /* 0x000000040000795c */ /* 0x000fe20000300000 */
.L_x_1339:
        /* <DEDUP_REMOVED lines=9> */
.L_x_1608:
[----:B------:R-:W-:Y:S05]  /*3ef0*/  BSYNC B1 ;  /* 0x0000000000017941 */ /* 0x000fea0003800000 */
.L_x_1340:
        /* <DEDUP_REMOVED lines=25> */
[----:B------:R-:W-:Y:S01]  /*4090*/  SHF.R.U32.HI R130, RZ, 0x10, R45 ;  /* 0x00000010ff827819 */ /* 0x000fe2000001162d */
[----:B--2---:R-:W-:Y:S01]  /*40a0*/  IMAD.U32 R125, R63, 0x10000, RZ ;  /* 0x000100003f7d7824 */ /* 0x004fe200078e00ff */
[--C-:B------:R-:W-:Y:S01]  /*40b0*/  SHF.R.U32.HI R126, RZ, 0x10, R41.reuse ;  /* 0x00000010ff7e7819 */ /* 0x100fe20000011629 */
[----:B-1----:R-:W-:Y:S01]  /*40c0*/  IMAD.U32 R123, R59, 0x10000, RZ ;  /* 0x000100003b7b7824 */ /* 0x002fe200078e00ff */
[----:B------:R-:W-:Y:S01]  /*40d0*/  SHF.R.U64 R131, R40, 0x10, R41 ;  /* 0x0000001028837819 */ /* 0x000fe20000001229 */
[----:B------:R-:W-:Y:S01]  /*40e0*/  IMAD.U32 R41, R62, 0x10000, RZ ;  /* 0x000100003e297824 */ /* 0x000fe200078e00ff */
[----:B------:R-:W-:Y:S01]  /*40f0*/  PRMT R130, R118, 0x5432, R130 ;  /* 0x0000543276827816 */ /* 0x000fe20000000082 */
[----:B------:R-:W-:Y:S01]  /*4100*/  IMAD.U32 R40, R58, 0x10000, RZ ;  /* 0x000100003a287824 */ /* 0x000fe200078e00ff */
[----:B------:R-:W-:Y:S01]  /*4110*/  SHF.R.U64 R127, R42, 0x10, R43 ;  /* 0x000000102a7f7819 */ /* 0x000fe2000000122b */
[----:B------:R-:W-:Y:S01]  /*4120*/  IMAD.U32 R42, R61, 0x10000, RZ ;  /* 0x000100003d2a7824 */ /* 0x000fe200078e00ff */
[----:B------:R-:W-:-:S02]  /*4130*/  SHF.R.U64 R46, R46, 0x10, R47 ;  /* 0x000000102e2e7819 */ /* 0x000fc4000000122f */
[----:B------:R-:W-:Y:S02]  /*4140*/  SHF.R.U32.HI R133, RZ, 0x10, R47 ;  /* 0x00000010ff857819 */ /* 0x000fe4000001162f */
[----:B------:R-:W-:Y:S02]  /*4150*/  PRMT R126, R116, 0x5432, R126 ;  /* 0x00005432747e7816 */ /* 0x000fe4000000007e */
[----:B------:R-:W-:Y:S02]  /*4160*/  LOP3.LUT R47, R61, 0xffff0000, RZ, 0xc0, !PT ;  /* 0xffff00003d2f7812 */ /* 0x000fe400078ec0ff */
[----:B------:R-:W-:Y:S02]  /*4170*/  LOP3.LUT R61, R63, 0xffff0000, RZ, 0xc0, !PT ;  /* 0xffff00003f3d7812 */ /* 0x000fe400078ec0ff */
[----:B------:R-:W-:Y:S01]  /*4180*/  SHF.R.U64 R129, R44, 0x10, R45 ;  /* 0x000000102c817819 */ /* 0x000fe2000000122d */
[----:B------:R-:W-:Y:S01]  /*4190*/  IMAD.U32 R44, R56, 0x10000, RZ ;  /* 0x00010000382c7824 */ /* 0x000fe200078e00ff */
[----:B------:R-:W-:Y:S01]  /*41a0*/  PRMT R63, R134, 0x5410, R131 ;  /* 0x00005410863f7816 */ /* 0x000fe20000000083 */
[----:B------:R-:W-:Y:S01]  /*41b0*/  IMAD.U32 R131, R130, 0x10000, RZ ;  /* 0x0001000082837824 */ /* 0x000fe200078e00ff */
[----:B------:R-:W-:Y:S01]  /*41c0*/  PRMT R45, R132, 0x5410, R127 ;  /* 0x00005410842d7816 */ /* 0x000fe2000000007f */
[----:B------:R-:W-:Y:S01]  /*41d0*/  IMAD.U32 R127, R126, 0x10000, RZ ;  /* 0x000100007e7f7824 */ /* 0x000fe200078e00ff */
[----:B------:R-:W-:Y:S01]  /*41e0*/  SHF.R.U32.HI R128, RZ, 0x10, R43 ;  /* 0x00000010ff807819 */ /* 0x000fe2000001162b */
[----:B------:R-:W-:-:S02]  /*41f0*/  IMAD.U32 R43, R57, 0x10000, RZ ;  /* 0x00010000392b7824 */ /* 0x000fc400078e00ff */
[----:B------:R-:W-:Y:S01]  /*4200*/  FMUL.FTZ R134, R42, R131 ;  /* 0x000000832a867220 */ /* 0x000fe20000410000 */
[----:B------:R-:W-:Y:S02]  /*4210*/  PRMT R133, R135, 0x5410, R133 ;  /* 0x0000541087857816 */ /* 0x000fe40000000085 */
[----:B------:R-:W-:Y:S01]  /*4220*/  LOP3.LUT R132, R130, 0xffff0000, RZ, 0xc0, !PT ;  /* 0xffff000082847812 */ /* 0x000fe200078ec0ff */
[-C--:B------:R-:W-:Y:S01]  /*4230*/  FMUL.FTZ R130, R42, R127.reuse ;  /* 0x0000007f2a827220 */ /* 0x080fe20000410000 */
[----:B------:R-:W-:Y:S01]  /*4240*/  PRMT R128, R115, 0x5432, R128 ;  /* 0x0000543273807816 */ /* 0x000fe20000000080 */
[----:B------:R-:W-:Y:S01]  /*4250*/  FFMA.FTZ R42, R43, R127, -R134 ;  /* 0x0000007f2b2a7223 */ /* 0x000fe20000010886 */
[----:B------:R-:W-:Y:S01]  /*4260*/  LOP3.LUT R126, R126, 0xffff0000, RZ, 0xc0, !PT ;  /* 0xffff00007e7e7812 */ /* 0x000fe200078ec0ff */
[----:B------:R-:W-:Y:S01]  /*4270*/  IMAD.U32 R134, R133, 0x10000, RZ ;  /* 0x0001000085867824 */ /* 0x000fe200078e00ff */
[----:B------:R-:W-:Y:S01]  /*4280*/  LOP3.LUT R124, R57, 0xffff0000, RZ, 0xc0, !PT ;  /* 0xffff0000397c7812 */ /* 0x000fe200078ec0ff */
[----:B------:R-:W-:Y:S01]  /*4290*/  FMUL.FTZ R127, R47, R132 ;  /* 0x000000842f7f7220 */ /* 0x000fe20000410000 */
[----:B------:R-:W-:Y:S01]  /*42a0*/  FFMA.FTZ R43, R43, R131, R130 ;  /* 0x000000832b2b7223 */ /* 0x000fe20000010082 */
[----:B------:R-:W-:Y:S01]  /*42b0*/  IMAD.U32 R130, R128, 0x10000, RZ ;  /* 0x0001000080827824 */ /* 0x000fe200078e00ff */
[----:B------:R-:W-:Y:S01]  /*42c0*/  PRMT R129, R136, 0x5410, R129 ;  /* 0x0000541088817816 */ /* 0x000fe20000000081 */
[-C--:B------:R-:W-:Y:S01]  /*42d0*/  FMUL.FTZ R131, R47, R126.reuse ;  /* 0x0000007e2f837220 */ /* 0x080fe20000410000 */
[----:B------:R-:W-:Y:S01]  /*42e0*/  FFMA.FTZ R47, R124, R126, -R127 ;  /* 0x0000007e7c2f7223 */ /* 0x000fe2000001087f */
[----:B------:R-:W-:Y:S01]  /*42f0*/  FMUL.FTZ R136, R125, R134 ;  /* 0x000000867d887220 */ /* 0x000fe20000410000 */
[----:B------:R-:W-:Y:S01]  /*4300*/  LOP3.LUT R126, R133, 0xffff0000, RZ, 0xc0, !PT ;  /* 0xffff0000857e7812 */ /* 0x000fe200078ec0ff */
[-C--:B------:R-:W-:Y:S01]  /*4310*/  FMUL.FTZ R125, R125, R130.reuse ;  /* 0x000000827d7d7220 */ /* 0x080fe20000410000 */
[----:B------:R-:W-:Y:S01]  /*4320*/  LOP3.LUT R128, R128, 0xffff0000, RZ, 0xc0, !PT ;  /* 0xffff000080807812 */ /* 0x000fe200078ec0ff */
[----:B------:R-:W-:Y:S01]  /*4330*/  FFMA.FTZ R136, R123, R130, -R136 ;  /* 0x000000827b887223 */ /* 0x000fe20000010888 */
[----:B------:R-:W-:Y:S01]  /*4340*/  LOP3.LUT R59, R59, 0xffff0000, RZ, 0xc0, !PT ;  /* 0xffff00003b3b7812 */ /* 0x000fe200078ec0ff */
[----:B------:R-:W-:Y:S01]  /*4350*/  FFMA.FTZ R134, R123, R134, R125 ;  /* 0x000000867b867223 */ /* 0x000fe2000001007d */
[----:B------:R-:W-:-:S02]  /*4360*/  IMAD.U32 R57, R60, 0x10000, RZ ;  /* 0x000100003c397824 */ /* 0x000fc400078e00ff */
[----:B------:R-:W-:Y:S01]  /*4370*/  FMUL.FTZ R130, R61, R126 ;  /* 0x0000007e3d827220 */ /* 0x000fe20000410000 */
[----:B------:R-:W-:Y:S01]  /*4380*/  IMAD.U32 R125, R129, 0x10000, RZ ;  /* 0x00010000817d7824 */ /* 0x000fe200078e00ff */
[----:B------:R-:W-:Y:S01]  /*4390*/  LOP3.LUT R60, R60, 0xffff0000, RZ, 0xc0, !PT ;  /* 0xffff00003c3c7812 */ /* 0x000fe200078ec0ff */
[----:B------:R-:W-:Y:S01]  /*43a0*/  IMAD.U32 R123, R63, 0x10000, RZ ;  /* 0x000100003f7b7824 */ /* 0x000fe200078e00ff */
[----:B------:R-:W-:Y:S01]  /*43b0*/  LOP3.LUT R129, R129, 0xffff0000, RZ, 0xc0, !PT ;  /* 0xffff000081817812 */ /* 0x000fe200078ec0ff */
[----:B------:R-:W-:Y:S01]  /*43c0*/  FFMA.FTZ R124, R124, R132, R131 ;  /* 0x000000847c7c7223 */ /* 0x000fe20000010083 */
[-C--:B------:R-:W-:Y:S01]  /*43d0*/  FMUL.FTZ R132, R61, R128.reuse ;  /* 0x000000803d847220 */ /* 0x080fe20000410000 */
[----:B------:R-:W-:Y:S01]  /*43e0*/  FFMA.FTZ R127, R59, R128, -R130 ;  /* 0x000000803b7f7223 */ /* 0x000fe20000010882 */
[----:B------:R-:W-:Y:S01]  /*43f0*/  LOP3.LUT R63, R63, 0xffff0000, RZ, 0xc0, !PT ;  /* 0xffff00003f3f7812 */ /* 0x000fe200078ec0ff */
[C---:B------:R-:W-:Y:S01]  /*4400*/  FMUL.FTZ R61, R57.reuse, R125 ;  /* 0x0000007d393d7220 */ /* 0x040fe20000410000 */
[----:B------:R-:W-:Y:S01]  /*4410*/  LOP3.LUT R56, R56, 0xffff0000, RZ, 0xc0, !PT ;  /* 0xffff000038387812 */ /* 0x000fe200078ec0ff */
[----:B------:R-:W-:Y:S01]  /*4420*/  FMUL.FTZ R128, R57, R123 ;  /* 0x0000007b39807220 */ /* 0x000fe20000410000 */
[----:B------:R-:W-:Y:S01]  /*4430*/  PRMT R46, R117, 0x5432, R46 ;  /* 0x00005432752e7816 */ /* 0x000fe2000000002e */
[----:B------:R-:W-:Y:S01]  /*4440*/  FMUL.FTZ R57, R60, R129 ;  /* 0x000000813c397220 */ /* 0x000fe20000410000 */
[----:B------:R-:W-:Y:S01]  /*4450*/  FFMA.FTZ R61, R44, R123, -R61 ;  /* 0x0000007b2c3d7223 */ /* 0x000fe2000001083d */
[----:B------:R-:W-:Y:S01]  /*4460*/  FMUL.FTZ R123, R60, R63 ;  /* 0x0000003f3c7b7220 */ /* 0x000fe20000410000 */
[----:B------:R-:W-:Y:S01]  /*4470*/  FFMA.FTZ R131, R59, R126, R132 ;  /* 0x0000007e3b837223 */ /* 0x000fe20000010084 */
[----:B------:R-:W-:Y:S01]  /*4480*/  FFMA.FTZ R128, R44, R125, R128 ;  /* 0x0000007d2c807223 */ /* 0x000fe20000010080 */
[----:B------:R-:W-:Y:S01]  /*4490*/  FFMA.FTZ R60, R56, R63, -R57 ;  /* 0x0000003f383c7223 */ /* 0x000fe20000010839 */
[----:B------:R-:W-:Y:S01]  /*44a0*/  LOP3.LUT R62, R62, 0xffff0000, RZ, 0xc0, !PT ;  /* 0xffff00003e3e7812 */ /* 0x000fe200078ec0ff */
[C---:B------:R-:W-:Y:S01]  /*44b0*/  IMAD.U32 R57, R46.reuse, 0x10000, RZ ;  /* 0x000100002e397824 */ /* 0x040fe200078e00ff */
[----:B------:R-:W-:Y:S01]  /*44c0*/  LOP3.LUT R59, R46, 0xffff0000, RZ, 0xc0, !PT ;  /* 0xffff00002e3b7812 */ /* 0x000fe200078ec0ff */
[C---:B------:R-:W-:Y:S01]  /*44d0*/  IMAD.U32 R44, R45.reuse, 0x10000, RZ ;  /* 0x000100002d2c7824 */ /* 0x040fe200078e00ff */
[----:B------:R-:W-:Y:S01]  /*44e0*/  LOP3.LUT R45, R45, 0xffff0000, RZ, 0xc0, !PT ;  /* 0xffff00002d2d7812 */ /* 0x000fe200078ec0ff */
[C---:B------:R-:W-:Y:S01]  /*44f0*/  FMUL.FTZ R63, R41.reuse, R57 ;  /* 0x00000039293f7220 */ /* 0x040fe20000410000 */
[----:B------:R-:W-:Y:S01]  /*4500*/  LOP3.LUT R58, R58, 0xffff0000, RZ, 0xc0, !PT ;  /* 0xffff00003a3a7812 */ /* 0x000fe200078ec0ff */
[-C--:B------:R-:W-:Y:S01]  /*4510*/  FMUL.FTZ R46, R41, R44.reuse ;  /* 0x0000002c292e7220 */ /* 0x080fe20000410000 */
[C---:B------:R-:W-:Y:S01]  /*4520*/  FMUL.FTZ R41, R62.reuse, R59 ;  /* 0x0000003b3e297220 */ /* 0x040fe20000410000 */
[----:B------:R-:W-:Y:S01]  /*4530*/  FMUL.FTZ R62, R62, R45 ;  /* 0x0000002d3e3e7220 */ /* 0x000fe20000410000 */
[C---:B------:R-:W-:Y:S01]  /*4540*/  FFMA.FTZ R63, R40.reuse, R44, -R63 ;  /* 0x0000002c283f7223 */ /* 0x040fe2000001083f */
[----:B------:R-:W-:Y:S01]  /*4550*/  FFMA.FTZ R46, R40, R57, R46 ;  /* 0x00000039282e7223 */ /* 0x000fe2000001002e */
[C---:B------:R-:W-:Y:S01]  /*4560*/  FFMA.FTZ R40, R58.reuse, R45, -R41 ;  /* 0x0000002d3a287223 */ /* 0x040fe20000010829 */
[----:B------:R-:W-:Y:S01]  /*4570*/  FFMA.FTZ R59, R58, R59, R62 ;  /* 0x0000003b3a3b7223 */ /* 0x000fe2000001003e */
[----:B------:R-:W-:Y:S01]  /*4580*/  FFMA.FTZ R123, R56, R129, R123 ;  /* 0x00000081387b7223 */ /* 0x000fe2000001007b */
[----:B------:R-:W-:-:S02]  /*4590*/  F2FP.BF16.F32.PACK_AB R127, R127, R136 ;  /* 0x000000887f7f723e */ /* 0x000fc400000010ff */
[----:B------:R-:W-:Y:S02]  /*45a0*/  F2FP.BF16.F32.PACK_AB R43, R124, R43 ;  /* 0x0000002b7c2b723e */ /* 0x000fe400000010ff */
[----:B------:R-:W-:Y:S02]  /*45b0*/  F2FP.BF16.F32.PACK_AB R131, R131, R134 ;  /* 0x000000868383723e */ /* 0x000fe400000010ff */
[----:B------:R-:W-:Y:S01]  /*45c0*/  F2FP.BF16.F32.PACK_AB R56, R60, R61 ;  /* 0x0000003d3c38723e */ /* 0x000fe200000010ff */
[----:B------:R-:W-:Y:S01]  /*45d0*/  IMAD.MOV.U32 R61, RZ, RZ, R43 ;  /* 0x000000ffff3d7224 */ /* 0x000fe200078e002b */
[----:B------:R-:W-:Y:S01]  /*45e0*/  F2FP.BF16.F32.PACK_AB R58, R40, R63 ;  /* 0x0000003f283a723e */ /* 0x000fe200000010ff */
[----:B------:R-:W-:Y:S01]  /*45f0*/  IMAD.MOV.U32 R63, RZ, RZ, R131 ;  /* 0x000000ffff3f7224 */ /* 0x000fe200078e0083 */
[----:B------:R-:W-:Y:S01]  /*4600*/  F2FP.BF16.F32.PACK_AB R62, R59, R46 ;  /* 0x0000002e3b3e723e */ /* 0x000fe200000010ff */
[----:B------:R-:W-:Y:S01]  /*4610*/  IMAD.MOV.U32 R59, RZ, RZ, R127 ;  /* 0x000000ffff3b7224 */ /* 0x000fe200078e007f */
[----:B------:R-:W-:-:S02]  /*4620*/  F2FP.BF16.F32.PACK_AB R57, R47, R42 ;  /* 0x0000002a2f39723e */ /* 0x000fc400000010ff */
[----:B------:R-:W-:-:S07]  /*4630*/  F2FP.BF16.F32.PACK_AB R60, R123, R128 ;  /* 0x000000807b3c723e */ /* 0x000fce00000010ff */
.L_x_1345:
[----:B------:R-:W-:Y:S05]  /*4640*/  BSYNC B2 ;  /* 0x0000000000027941 */ /* 0x000fea0003800000 */
.L_x_1344:
        /* <DEDUP_REMOVED lines=12> */
.L_x_1343:
[----:B------:R-:W-:Y:S05]  /*4710*/  BSYNC B1 ;  /* 0x0000000000017941 */ /* 0x000fea0003800000 */
.L_x_1342:
        /* <DEDUP_REMOVED lines=12> */
[----:B------:R-:W-:Y:S01]  /*47e0*/  LEA.HI.X R57, R40, R101, R41, 0x1, P5 ;  /* 0x0000006528397211 */ /* 0x000fe200028f0c29 */
[----:B------:R-:W-:Y:S01]  /*47f0*/  IMAD R41, R2, 0x1800, R90 ;  /* 0x0000180002297824 */ /* 0x000fe200078e025a */
[----:B------:R-:W-:-:S03]  /*4800*/  SHF.R.S32.HI R40, RZ, 0x1f, R111 ;  /* 0x0000001fff287819 */ /* 0x000fc6000001146f */
[----:B------:R-:W-:Y:S01]  /*4810*/  IMAD R41, R41, 0x2, R18 ;  /* 0x0000000229297824 */ /* 0x000fe200078e0212 */
[----:B------:R-:W-:-:S04]  /*4820*/  LEA.HI R111, R40, R111, RZ, 0x4 ;  /* 0x0000006f286f7211 */ /* 0x000fc800078f20ff */
[----:B------:R-:W-:-:S05]  /*4830*/  LEA.HI.SX32 R59, R111, R86, 0x1c ;  /* 0x000000566f3b7211 */ /* 0x000fca00078fe2ff */
[----:B------:R-:W-:-:S05]  /*4840*/  IMAD.SHL.U32 R59, R59, 0x8, RZ ;  /* 0x000000083b3b7824 */ /* 0x000fca00078e00ff */
[----:B------:R-:W-:-:S04]  /*4850*/  LOP3.LUT R40, R214, 0x38, R59, 0xf8, !PT ;  /* 0x00000038d6287812 */ /* 0x000fc800078ef83b */
[----:B------:R-:W-:-:S05]  /*4860*/  LOP3.LUT R40, R40, R42, RZ, 0x3c, !PT ;  /* 0x0000002a28287212 */ /* 0x000fca00078e3cff */
[----:B------:R-:W-:-:S04]  /*4870*/  IMAD.IADD R43, R219, 0x1, R40 ;  /* 0x00000001db2b7824 */ /* 0x000fc800078e0228 */
[----:B------:R-:W-:-:S04]  /*4880*/  IMAD R43, R2, 0x1800, R43 ;  /* 0x00001800022b7824 */ /* 0x000fc800078e022b */
[----:B------:R-:W-:Y:S02]  /*4890*/  IMAD R44, R43, 0x2, R18 ;  /* 0x000000022b2c7824 */ /* 0x000fe400078e0212 */
[----:B------:R-:W1:Y:S04]  /*48a0*/  LDS.128 R40, [R41+0x1c400] ;  /* 0x01c4000029287984 */ /* 0x000e680000000c00 */
[----:B------:R-:W2:Y:S01]  /*48b0*/  LDS.128 R44, [R44+0x1c400] ;  /* 0x01c400002c2c7984 */ /* 0x000ea20000000c00 */
[----:B------:R-:W-:Y:S05]  /*48c0*/  @P4 BRA `(.L_x_1347) ;  /* 0x00000004006c4947 */ /* 0x000fea0003800000 */
[----:B------:R-:W-:Y:S02]  /*48d0*/  SHF.R.U32.HI R63, RZ, 0x10, R53 ;  /* 0x00000010ff3f7819 */ /* 0x000fe40000011635 */
[----:B------:R-:W-:Y:S02]  /*48e0*/  SHF.R.U32.HI R107, RZ, 0x10, R49 ;  /* 0x00000010ff6b7819 */ /* 0x000fe40000011631 */
[----:B------:R-:W-:Y:S02]  /*48f0*/  SHF.R.U64 R62, R50, 0x10, R51 ;  /* 0x00000010323e7819 */ /* 0x000fe40000001233 */
[----:B------:R-:W-:Y:S02]  /*4900*/  PRMT R122, R122, 0x5410, R63 ;  /* 0x000054107a7a7816 */ /* 0x000fe4000000003f */
[----:B------:R-:W-:Y:S01]  /*4910*/  SHF.R.U64 R60, R52, 0x10, R53 ;  /* 0x00000010343c7819 */ /* 0x000fe20000001235 */
[----:B--2---:R-:W-:Y:S01]  /*4920*/  IMAD.U32 R53, R45, 0x10000, RZ ;  /* 0x000100002d357824 */ /* 0x004fe200078e00ff */
[----:B------:R-:W-:-:S02]  /*4930*/  PRMT R118, R118, 0x5410, R107 ;  /* 0x0000541076767816 */ /* 0x000fc4000000006b */
[--C-:B------:R-:W-:Y:S02]  /*4940*/  SHF.R.U32.HI R61, RZ, 0x10, R55.reuse ;  /* 0x00000010ff3d7819 */ /* 0x100fe40000011637 */
[----:B------:R-:W-:Y:S01]  /*4950*/  SHF.R.U64 R104, R54, 0x10, R55 ;  /* 0x0000001036687819 */ /* 0x000fe20000001237 */
[----:B------:R-:W-:Y:S01]  /*4960*/  IMAD.U32 R55, R47, 0x10000, RZ ;  /* 0x000100002f377824 */ /* 0x000fe200078e00ff */
[----:B------:R-:W-:Y:S01]  /*4970*/  PRMT R115, R115, 0x5410, R62 ;  /* 0x0000541073737816 */ /* 0x000fe2000000003e */
[----:B------:R-:W-:Y:S01]  /*4980*/  IMAD.U32 R62, R122, 0x10000, RZ ;  /* 0x000100007a3e7824 */ /* 0x000fe200078e00ff */
[----:B------:R-:W-:Y:S01]  /*4990*/  SHF.R.U64 R106, R48, 0x10, R49 ;  /* 0x00000010306a7819 */ /* 0x000fe20000001231 */
[----:B-1----:R-:W-:Y:S01]  /*49a0*/  IMAD.U32 R49, R41, 0x10000, RZ ;  /* 0x0001000029317824 */ /* 0x002fe200078e00ff */
[----:B------:R-:W-:Y:S01]  /*49b0*/  PRMT R121, R121, 0x5410, R60 ;  /* 0x0000541079797816 */ /* 0x000fe2000000003c */
[----:B------:R-:W-:Y:S01]  /*49c0*/  IMAD.U32 R60, R118, 0x10000, RZ ;  /* 0x00010000763c7824 */ /* 0x000fe200078e00ff */
[----:B------:R-:W-:Y:S01]  /*49d0*/  PRMT R120, R120, 0x5410, R61 ;  /* 0x0000541078787816 */ /* 0x000fe2000000003d */
[----:B------:R-:W-:Y:S01]  /*49e0*/  IMAD.U32 R48, R40, 0x10000, RZ ;  /* 0x0001000028307824 */ /* 0x000fe200078e00ff */
[----:B------:R-:W-:-:S02]  /*49f0*/  LOP3.LUT R54, R45, 0xffff0000, RZ, 0xc0, !PT ;  /* 0xffff00002d367812 */ /* 0x000fc400078ec0ff */
[----:B------:R-:W-:Y:S01]  /*4a00*/  PRMT R119, R119, 0x5410, R104 ;  /* 0x0000541077777816 */ /* 0x000fe20000000068 */
[----:B------:R-:W-:Y:S01]  /*4a10*/  FMUL.FTZ R104, R53, R62 ;  /* 0x0000003e35687220 */ /* 0x000fe20000410000 */
[----:B------:R-:W-:Y:S02]  /*4a20*/  LOP3.LUT R61, R122, 0xffff0000, RZ, 0xc0, !PT ;  /* 0xffff00007a3d7812 */ /* 0x000fe400078ec0ff */
[----:B------:R-:W-:Y:S01]  /*4a30*/  SHF.R.U32.HI R105, RZ, 0x10, R51 ;  /* 0x00000010ff697819 */ /* 0x000fe20000011633 */
[-C--:B------:R-:W-:Y:S01]  /*4a40*/  FFMA.FTZ R104, R49, R60.reuse, -R104 ;  /* 0x0000003c31687223 */ /* 0x080fe20000010868 */
[----:B------:R-:W-:Y:S01]  /*4a50*/  PRMT R117, R117, 0x5410, R106 ;  /* 0x0000541075757816 */ /* 0x000fe2000000006a */
[----:B------:R-:W-:Y:S01]  /*4a60*/  FMUL.FTZ R106, R53, R60 ;  /* 0x0000003c356a7220 */ /* 0x000fe20000410000 */
[----:B------:R-:W-:Y:S01]  /*4a70*/  LOP3.LUT R50, R41, 0xffff0000, RZ, 0xc0, !PT ;  /* 0xffff000029327812 */ /* 0x000fe200078ec0ff */
[----:B------:R-:W-:Y:S01]  /*4a80*/  FMUL.FTZ R63, R54, R61 ;  /* 0x0000003d363f7220 */ /* 0x000fe20000410000 */
[----:B------:R-:W-:Y:S01]  /*4a90*/  LOP3.LUT R53, R118, 0xffff0000, RZ, 0xc0, !PT ;  /* 0xffff000076357812 */ /* 0x000fe200078ec0ff */
[----:B------:R-:W-:Y:S01]  /*4aa0*/  IMAD.U32 R60, R120, 0x10000, RZ ;  /* 0x00010000783c7824 */ /* 0x000fe200078e00ff */
[----:B------:R-:W-:Y:S01]  /*4ab0*/  PRMT R116, R116, 0x5410, R105 ;  /* 0x0000541074747816 */ /* 0x000fe20000000069 */
[C---:B------:R-:W-:Y:S01]  /*4ac0*/  IMAD.U32 R51, R44.reuse, 0x10000, RZ ;  /* 0x000100002c337824 */ /* 0x040fe200078e00ff */
[----:B------:R-:W-:Y:S01]  /*4ad0*/  LOP3.LUT R52, R44, 0xffff0000, RZ, 0xc0, !PT ;  /* 0xffff00002c347812 */ /* 0x000fe200078ec0ff */
[----:B------:R-:W-:Y:S01]  /*4ae0*/  FFMA.FTZ R106, R49, R62, R106 ;  /* 0x0000003e316a7223 */ /* 0x000fe2000001006a */
[-C--:B------:R-:W-:Y:S01]  /*4af0*/  FMUL.FTZ R105, R54, R53.reuse ;  /* 0x0000003536697220 */ /* 0x080fe20000410000 */
[----:B------:R-:W-:Y:S01]  /*4b00*/  FFMA.FTZ R63, R50, R53, -R63 ;  /* 0x00000035323f7223 */ /* 0x000fe2000001083f */
[----:B------:R-:W-:-:S02]  /*4b10*/  IMAD.U32 R44, R43, 0x10000, RZ ;  /* 0x000100002b2c7824 */ /* 0x000fc400078e00ff */
[-C--:B------:R-:W-:Y:S01]  /*4b20*/  FMUL.FTZ R53, R55, R60.reuse ;  /* 0x0000003c37357220 */ /* 0x080fe20000410000 */
[----:B------:R-:W-:Y:S01]  /*4b30*/  IMAD.U32 R49, R116, 0x10000, RZ ;  /* 0x0001000074317824 */ /* 0x000fe200078e00ff */
[----:B------:R-:W-:Y:S01]  /*4b40*/  LOP3.LUT R47, R47, 0xffff0000, RZ, 0xc0, !PT ;  /* 0xffff00002f2f7812 */ /* 0x000fe200078ec0ff */
[----:B------:R-:W-:Y:S01]  /*4b50*/  FFMA.FTZ R105, R50, R61, R105 ;  /* 0x0000003d32697223 */ /* 0x000fe20000010069 */
[----:B------:R-:W-:Y:S01]  /*4b60*/  LOP3.LUT R120, R120, 0xffff0000, RZ, 0xc0, !PT ;  /* 0xffff000078787812 */ /* 0x000fe200078ec0ff */
[-C--:B------:R-:W-:Y:S01]  /*4b70*/  FMUL.FTZ R55, R55, R49.reuse ;  /* 0x0000003137377220 */ /* 0x080fe20000410000 */
[----:B------:R-:W-:Y:S01]  /*4b80*/  LOP3.LUT R116, R116, 0xffff0000, RZ, 0xc0, !PT ;  /* 0xffff000074747812 */ /* 0x000fe200078ec0ff */
[C---:B------:R-:W-:Y:S01]  /*4b90*/  FFMA.FTZ R53, R44.reuse, R49, -R53 ;  /* 0x000000312c357223 */ /* 0x040fe20000010835 */
[----:B------:R-:W-:Y:S01]  /*4ba0*/  IMAD.U32 R49, R121, 0x10000, RZ ;  /* 0x0001000079317824 */ /* 0x000fe200078e00ff */
[----:B------:R-:W-:Y:S01]  /*4bb0*/  LOP3.LUT R45, R43, 0xffff0000, RZ, 0xc0, !PT ;  /* 0xffff00002b2d7812 */ /* 0x000fe200078ec0ff */
[----:B------:R-:W-:Y:S01]  /*4bc0*/  FFMA.FTZ R55, R44, R60, R55 ;  /* 0x0000003c2c377223 */ /* 0x000fe20000010037 */
[C---:B------:R-:W-:Y:S01]  /*4bd0*/  FMUL.FTZ R50, R47.reuse, R120 ;  /* 0x000000782f327220 */ /* 0x040fe20000410000 */
[----:B------:R-:W-:Y:S01]  /*4be0*/  FMUL.FTZ R54, R47, R116 ;  /* 0x000000742f367220 */ /* 0x000fe20000410000 */
[----:B------:R-:W-:-:S02]  /*4bf0*/  IMAD.U32 R44, R117, 0x10000, RZ ;  /* 0x00010000752c7824 */ /* 0x000fc400078e00ff */
[----:B------:R-:W-:Y:S01]  /*4c00*/  FMUL.FTZ R47, R51, R49 ;  /* 0x00000031332f7220 */ /* 0x000fe20000410000 */
[----:B------:R-:W-:Y:S01]  /*4c10*/  LOP3.LUT R121, R121, 0xffff0000, RZ, 0xc0, !PT ;  /* 0xffff000079797812 */ /* 0x000fe200078ec0ff */
[C---:B------:R-:W-:Y:S01]  /*4c20*/  FFMA.FTZ R116, R45.reuse, R116, -R50 ;  /* 0x000000742d747223 */ /* 0x040fe20000010832 */
[----:B------:R-:W-:Y:S01]  /*4c30*/  FFMA.FTZ R120, R45, R120, R54 ;  /* 0x000000782d787223 */ /* 0x000fe20000010036 */
[----:B------:R-:W-:Y:S02]  /*4c40*/  IMAD.U32 R43, R46, 0x10000, RZ ;  /* 0x000100002e2b7824 */ /* 0x000fe400078e00ff */
[-C--:B------:R-:W-:Y:S01]  /*4c50*/  FMUL.FTZ R50, R51, R44.reuse ;  /* 0x0000002c33327220 */ /* 0x080fe20000410000 */
[----:B------:R-:W-:Y:S01]  /*4c60*/  FFMA.FTZ R47, R48, R44, -R47 ;  /* 0x0000002c302f7223 */ /* 0x000fe2000001082f */
[----:B------:R-:W-:Y:S01]  /*4c70*/  IMAD.U32 R45, R119, 0x10000, RZ ;  /* 0x00010000772d7824 */ /* 0x000fe200078e00ff */
[----:B------:R-:W-:Y:S01]  /*4c80*/  LOP3.LUT R41, R40, 0xffff0000, RZ, 0xc0, !PT ;  /* 0xffff000028297812 */ /* 0x000fe200078ec0ff */
[----:B------:R-:W-:Y:S01]  /*4c90*/  IMAD.U32 R44, R115, 0x10000, RZ ;  /* 0x00010000732c7824 */ /* 0x000fe200078e00ff */
[----:B------:R-:W-:Y:S01]  /*4ca0*/  LOP3.LUT R46, R46, 0xffff0000, RZ, 0xc0, !PT ;  /* 0xffff00002e2e7812 */ /* 0x000fe200078ec0ff */
[----:B------:R-:W-:Y:S01]  /*4cb0*/  FMUL.FTZ R54, R52, R121 ;  /* 0x0000007934367220 */ /* 0x000fe20000410000 */
[----:B------:R-:W-:Y:S01]  /*4cc0*/  LOP3.LUT R117, R117, 0xffff0000, RZ, 0xc0, !PT ;  /* 0xffff000075757812 */ /* 0x000fe200078ec0ff */
[----:B------:R-:W-:Y:S01]  /*4cd0*/  IMAD.U32 R40, R42, 0x10000, RZ ;  /* 0x000100002a287824 */ /* 0x000fe200078e00ff */
[----:B------:R-:W-:Y:S01]  /*4ce0*/  LOP3.LUT R119, R119, 0xffff0000, RZ, 0xc0, !PT ;  /* 0xffff000077777812 */ /* 0x000fe200078ec0ff */
[----:B------:R-:W-:Y:S01]  /*4cf0*/  FFMA.FTZ R50, R48, R49, R50 ;  /* 0x0000003130327223 */ /* 0x000fe20000010032 */
[----:B------:R-:W-:Y:S01]  /*4d00*/  LOP3.LUT R115, R115, 0xffff0000, RZ, 0xc0, !PT ;  /* 0xffff000073737812 */ /* 0x000fe200078ec0ff */
[C---:B------:R-:W-:Y:S01]  /*4d10*/  FMUL.FTZ R49, R43.reuse, R45 ;  /* 0x0000002d2b317220 */ /* 0x040fe20000410000 */
[----:B------:R-:W-:Y:S01]  /*4d20*/  LOP3.LUT R42, R42, 0xffff0000, RZ, 0xc0, !PT ;  /* 0xffff00002a2a7812 */ /* 0x000fe200078ec0ff */
[-C--:B------:R-:W-:Y:S01]  /*4d30*/  FMUL.FTZ R48, R43, R44.reuse ;  /* 0x0000002c2b307220 */ /* 0x080fe20000410000 */
[-C--:B------:R-:W-:Y:S01]  /*4d40*/  FMUL.FTZ R52, R52, R117.reuse ;  /* 0x0000007534347220 */ /* 0x080fe20000410000 */
[C---:B------:R-:W-:Y:S01]  /*4d50*/  FFMA.FTZ R54, R41.reuse, R117, -R54 ;  /* 0x0000007529367223 */ /* 0x040fe20000010836 */
[C---:B------:R-:W-:Y:S01]  /*4d60*/  FMUL.FTZ R43, R46.reuse, R119 ;  /* 0x000000772e2b7220 */ /* 0x040fe20000410000 */
[----:B------:R-:W-:Y:S01]  /*4d70*/  FMUL.FTZ R46, R46, R115 ;  /* 0x000000732e2e7220 */ /* 0x000fe20000410000 */
[C---:B------:R-:W-:Y:S01]  /*4d80*/  FFMA.FTZ R49, R40.reuse, R44, -R49 ;  /* 0x0000002c28317223 */ /* 0x040fe20000010831 */
[----:B------:R-:W-:Y:S01]  /*4d90*/  FFMA.FTZ R48, R40, R45, R48 ;  /* 0x0000002d28307223 */ /* 0x000fe20000010030 */
        /* <DEDUP_REMOVED lines=14> */
.L_x_1347:
[----:B------:R-:W-:Y:S05]  /*4e80*/  BSYNC B1 ;  /* 0x0000000000017941 */ /* 0x000fea0003800000 */
.L_x_1346:
        /* <DEDUP_REMOVED lines=10> */
.L_x_1315:
[----:B------:R-:W-:-:S13]  /*4f30*/  ISETP.NE.AND P3, PT, R203, 0x3, PT ;  /* 0x00000003cb00780c */ /* 0x000fda0003f65270 */
[----:B------:R-:W-:Y:S05]  /*4f40*/  @!P3 BRA `(.L_x_1348) ;  /* 0x000000000004b947 */ /* 0x000fea0003800000 */
[----:B------:R-:W-:Y:S01]  /*4f50*/  BPT.TRAP 0x1 ;  /* 0x000000040000795c */ /* 0x000fe20000300000 */
.L_x_1348:
[----:B------:R-:W-:Y:S01]  /*4f60*/  IMAD R94, R2, 0x8, R18 ;  /* 0x00000008025e7824 */ /* 0x000fe200078e0212 */
[----:B------:R-:W-:Y:S01]  /*4f70*/  SHF.L.U32 R108, R201, 0x1f, RZ ;  /* 0x0000001fc96c7819 */ /* 0x000fe200000006ff */
[----:B------:R-:W-:Y:S01]  /*4f80*/  IMAD R99, R26, -0x60, R29 ;  /* 0xffffffa01a637824 */ /* 0x000fe200078e021d */
[----:B------:R-:W-:Y:S02]  /*4f90*/  BSSY B1, `(.L_x_1349) ;  /* 0x0000004000017945 */ /* 0x000fe40003800000 */
[----:B------:R-:W0:Y:S02]  /*4fa0*/  SYNCS.PHASECHK.TRANS64.TRYWAIT P4, [R94+URZ+0x32490], R108 ;  /* 0x0324906c5e0075a7 */ /* 0x000e24000808017f */
[----:B------:R-:W-:Y:S01]  /*4fb0*/  VIMNMX R99, R99, 0x60, PT ;  /* 0x0000006063637848 */ /* 0x000fe20003fe0100 */
[----:B0-----:R-:W-:Y:S06]  /*4fc0*/  @!P4 BRA `(.L_x_1350) ;  /* 0x0000014c0024c947 */ /* 0x001fec0003800000 */
.L_x_1609:
[----:B------:R-:W-:Y:S05]  /*4fd0*/  BSYNC B1 ;  /* 0x0000000000017941 */ /* 0x000fea0003800000 */
.L_x_1349:
        /* <DEDUP_REMOVED lines=8> */
.L_x_1352:
[----:B------:R-:W-:Y:S05]  /*5060*/  BSYNC B1 ;  /* 0x0000000000017941 */ /* 0x000fea0003800000 */
.L_x_1351:
[----:B------:R-:W-:Y:S05]  /*5070*/  @P4 BRA `(.L_x_1332) ;  /* 0x0000000000104947 */ /* 0x000fea0003800000 */
[----:B-1----:R-:W1:Y:S04]  /*5080*/  @!P1 LDS.128 R40, [R106+0x2000] ;  /* 0x002000006a289984 */ /* 0x002e680000000c00 */
[----:B------:R-:W2:Y:S04]  /*5090*/  @!P2 LDS.128 R44, [R104+0x2000] ;  /* 0x00200000682ca984 */ /* 0x000ea80000000c00 */
[----:B-1----:R3:W-:Y:S04]  /*50a0*/  @!P1 STG.E.128 desc[UR60][R48.64], R40 ;  /* 0x0000002830009986 */ /* 0x0027e8000c101d3c */
[----:B--2---:R3:W-:Y:S02]  /*50b0*/  @!P2 STG.E.128 desc[UR60][R48.64+0x40], R44 ;  /* 0x0000402c3000a986 */ /* 0x0047e4000c101d3c */
.L_x_1332:
[----:B------:R-:W-:Y:S05]  /*50c0*/  BSYNC B0 ;  /* 0x0000000000007941 */ /* 0x000fea0003800000 */
.L_x_1314:
        /* <DEDUP_REMOVED lines=17> */
.L_x_1354:
[----:B------:R-:W-:Y:S05]  /*51e0*/  BSYNC B0 ;  /* 0x0000000000007941 */ /* 0x000fea0003800000 */
.L_x_1353:
[----:B------:R-:W2:Y:S01]  /*51f0*/  SYNCS.PHASECHK.TRANS64.TRYWAIT P3, [R94+URZ+0x324b0], R108 ;  /* 0x0324b06c5e0075a7 */ /* 0x000ea2000806017f */
[----:B------:R-:W-:Y:S01]  /*5200*/  ULDC.64 UR56, c[0x0][0x328] ;  /* 0x0000ca0000387ab9 */ /* 0x000fe20000000a00 */
[----:B------:R-:W-:Y:S01]  /*5210*/  ULDC.64 UR58, c[0x0][0x318] ;  /* 0x0000c600003a7ab9 */ /* 0x000fe20000000a00 */
[----:B------:R-:W-:Y:S01]  /*5220*/  BSSY B0, `(.L_x_1355) ;  /* 0x0000003000007945 */ /* 0x000fe20003800000 */
[----:B-1----:R-:W-:-:S03]  /*5230*/  IMAD R40, R2, 0x6000, R77 ;  /* 0x0000600002287824 */ /* 0x002fc600078e024d */
[----:B--2---:R-:W-:Y:S05]  /*5240*/  @!P3 BRA `(.L_x_1356) ;  /* 0x000001480098b947 */ /* 0x004fea0003800000 */
.L_x_1610:
[----:B------:R-:W-:Y:S05]  /*5250*/  BSYNC B0 ;  /* 0x0000000000007941 */ /* 0x000fea0003800000 */
.L_x_1355:
[----:B------:R-:W-:Y:S01]  /*5260*/  ISETP.GE.AND P3, PT, R19, R99, PT ;  /* 0x000000631300720c */ /* 0x000fe20003f66270 */
[----:B------:R-:W-:Y:S01]  /*5270*/  IMAD.IADD R41, R75, 0x1, R40 ;  /* 0x000000014b297824 */ /* 0x000fe200078e0228 */
[----:B------:R-:W-:Y:S01]  /*5280*/  BSSY B0, `(.L_x_1357) ;  /* 0x0000026000007945 */ /* 0x000fe20003800000 */
[----:B------:R-:W-:Y:S02]  /*5290*/  IMAD R48, R40, 0x2, R24 ;  /* 0x0000000228307824 */ /* 0x000fe400078e0218 */
[----:B------:R-:W-:-:S04]  /*52a0*/  IMAD.WIDE R44, R26, 0x60, R70 ;  /* 0x000000601a2c7825 */ /* 0x000fc800078e0246 */
[----:B------:R-:W-:-:S04]  /*52b0*/  IMAD R49, R41, 0x2, R24 ;  /* 0x0000000229317824 */ /* 0x000fc800078e0218 */
[----:B------:R-:W-:Y:S05]  /*52c0*/  @P3 BRA `(.L_x_1358) ;  /* 0x0000000000843947 */ /* 0x000fea0003800000 */
[----:B------:R-:W-:Y:S01]  /*52d0*/  IMAD R43, R45, UR56, RZ ;  /* 0x000000382d2b7c24 */ /* 0x000fe2000f8e02ff */
[----:B------:R-:W-:Y:S01]  /*52e0*/  ULDC UR4, c[0x0][0x320] ;  /* 0x0000c80000047ab9 */ /* 0x000fe20000000800 */
        /* <DEDUP_REMOVED lines=31> */
.L_x_1358:
[----:B------:R-:W-:Y:S05]  /*54e0*/  BSYNC B0 ;  /* 0x0000000000007941 */ /* 0x000fea0003800000 */
.L_x_1357:
[----:B------:R-:W-:Y:S01]  /*54f0*/  ISETP.GE.AND P3, PT, R228, R99, PT ;  /* 0x00000063e400720c */ /* 0x000fe20003f66270 */
[----:B------:R-:W-:-:S12]  /*5500*/  BSSY B0, `(.L_x_1359) ;  /* 0x0000025000007945 */ /* 0x000fd80003800000 */
[----:B------:R-:W-:Y:S05]  /*5510*/  @P3 BRA `(.L_x_1360) ;  /* 0x00000000008c3947 */ /* 0x000fea0003800000 */
[----:B--2---:R-:W-:Y:S01]  /*5520*/  IADD3 R43, P3, R44, 0x40, RZ ;  /* 0x000000402c2b7810 */ /* 0x004fe20007f7e0ff */
[----:B------:R-:W-:Y:S01]  /*5530*/  IMAD.MOV.U32 R40, RZ, RZ, R20 ;  /* 0x000000ffff287224 */ /* 0x000fe200078e0014 */
[----:B------:R-:W-:Y:S01]  /*5540*/  ULDC UR4, c[0x0][0x320] ;  /* 0x0000c80000047ab9 */ /* 0x000fe20000000800 */
        /* <DEDUP_REMOVED lines=32> */
.L_x_1360:
[----:B------:R-:W-:Y:S05]  /*5750*/  BSYNC B0 ;  /* 0x0000000000007941 */ /* 0x000fea0003800000 */
.L_x_1359:
        /* <DEDUP_REMOVED lines=22> */
.L_x_1309:
        /* <DEDUP_REMOVED lines=49> */
[----:B------:R-:W-:Y:S01]  /*5bd0*/  CS2R R70, SRZ ;  /* 0x0000000000467805 */ /* 0x000fe2000001ff00 */
[----:B------:R-:W-:Y:S01]  /*5be0*/  IMAD.MOV.U32 R166, RZ, RZ, RZ ;  /* 0x000000ffffa67224 */ /* 0x000fe200078e00ff */
        /* <DEDUP_REMOVED lines=12> */
[----:B------:R-:W-:Y:S01]  /*5cb0*/  CS2R R36, SRZ ;  /* 0x0000000000247805 */ /* 0x000fe2000001ff00 */
[----:B------:R-:W-:Y:S01]  /*5cc0*/  IMAD.MOV.U32 R6, RZ, RZ, RZ ;  /* 0x000000ffff067224 */ /* 0x000fe200078e00ff */
[----:B------:R-:W-:Y:S01]  /*5cd0*/  CS2R R10, SRZ ;  /* 0x00000000000a7805 */ /* 0x000fe2000001ff00 */
[----:B------:R-:W-:-:S02]  /*5ce0*/  IMAD.MOV.U32 R0, RZ, RZ, RZ ;  /* 0x000000ffff007224 */ /* 0x000fc400078e00ff */
[----:B------:R-:W-:Y:S02]  /*5cf0*/  IMAD.MOV.U32 R31, RZ, RZ, RZ ;  /* 0x000000ffff1f7224 */ /* 0x000fe400078e00ff */
[----:B------:R-:W-:Y:S02]  /*5d00*/  IMAD.MOV.U32 R29, RZ, RZ, RZ ;  /* 0x000000ffff1d7224 */ /* 0x000fe400078e00ff */
[----:B------:R-:W-:Y:S02]  /*5d10*/  IMAD.MOV.U32 R27, RZ, RZ, RZ ;  /* 0x000000ffff1b7224 */ /* 0x000fe400078e00ff */
[----:B------:R-:W-:Y:S01]  /*5d20*/  IMAD.MOV.U32 R9, RZ, RZ, RZ ;  /* 0x000000ffff097224 */ /* 0x000fe200078e00ff */
[----:B------:R-:W-:Y:S06]  /*5d30*/  @P0 BRA `(.L_x_1362) ;  /* 0x00000000000c0947 */ /* 0x000fec0003800000 */
[----:B------:R-:W0:Y:S01]  /*5d40*/  FENCE.VIEW.ASYNC.G ;  /* 0x00000000000073c6 */ /* 0x000e220000000100 */
[----:B------:R-:W-:Y:S05]  /*5d50*/  WARPSYNC.ALL ;  /* 0x0000000000007948 */ /* 0x000fea0003800000 */
[----:B0-----:R-:W-:Y:S06]  /*5d60*/  BAR.ARV 0xc, 0x180 ;  /* 0x0306000000007b1d */ /* 0x001fec0000002000 */
.L_x_1362:
[----:B------:R-:W-:Y:S02]  /*5d70*/  IMAD.MOV.U32 R25, RZ, RZ, RZ ;  /* 0x000000ffff197224 */ /* 0x000fe400078e00ff */
[----:B------:R-:W-:Y:S01]  /*5d80*/  IMAD.MOV.U32 R8, RZ, RZ, RZ ;  /* 0x000000ffff087224 */ /* 0x000fe200078e00ff */
[----:B------:R-:W-:Y:S06]  /*5d90*/  @!P2 BRA `(.L_x_1363) ;  /* 0x0000008c0034a947 */ /* 0x000fec0003800000 */
[----:B------:R-:W-:-:S03]  /*5da0*/  UMOV UR4, 0xffffffff ;  /* 0xffffffff00047882 */ /* 0x000fc60000000000 */
[----:B------:R-:W-:Y:S05]  /*5db0*/  BRA.DIV UR4, `(.L_x_1364) ;  /* 0x0000013e04d07947 */ /* 0x000fea000b800000 */
[----:B------:R-:W0:Y:S02]  /*5dc0*/  S2R R0, SR_TID.X ;  /* 0x0000000000007919 */ /* 0x000e240000002100 */
[----:B0-----:R-:W-:-:S05]  /*5dd0*/  VIADD R3, R0, 0xffffff80 ;  /* 0xffffff8000037836 */ /* 0x001fca0000000000 */
[----:B------:R-:W-:-:S04]  /*5de0*/  SHF.R.S32.HI R0, RZ, 0x1f, R3 ;  /* 0x0000001fff007819 */ /* 0x000fc80000011403 */
[----:B------:R-:W-:-:S04]  /*5df0*/  LEA.HI R0, R0, R3, RZ, 0x7 ;  /* 0x0000000300007211 */ /* 0x000fc800078f38ff */
[----:B------:R-:W-:-:S05]  /*5e00*/  SHF.R.S32.HI R0, RZ, 0x7, R0 ;  /* 0x00000007ff007819 */ /* 0x000fca0000011400 */
[----:B------:R0:W1:Y:S02]  /*5e10*/  SHFL.IDX PT, R14, R0, RZ, 0x1f ;  /* 0x00001fff000e7589 */ /* 0x00006400000e0000 */
.L_x_1613:
[----:B------:R-:W-:Y:S01]  /*5e20*/  VIADD R24, R18, 0x18400 ;  /* 0x0001840012187836 */ /* 0x000fe20000000000 */
[----:B01----:R-:W-:Y:S01]  /*5e30*/  LEA.HI R0, R14, R14, RZ, 0x1 ;  /* 0x0000000e0e007211 */ /* 0x003fe200078f08ff */
[----:B------:R-:W-:Y:S03]  /*5e40*/  BSSY B6, `(.L_x_1365) ;  /* 0x0000015000067945 */ /* 0x000fe60003800000 */
[----:B------:R-:W-:Y:S02]  /*5e50*/  LOP3.LUT P0, RZ, R24, 0x1bf, RZ, 0xc0, !PT ;  /* 0x000001bf18ff7812 */ /* 0x000fe4000780c0ff */
[----:B------:R-:W-:-:S05]  /*5e60*/  LOP3.LUT R29, R0, 0xffffe, RZ, 0xc0, !PT ;  /* 0x000ffffe001d7812 */ /* 0x000fca00078ec0ff */
[----:B------:R-:W-:-:S06]  /*5e70*/  IMAD.IADD R29, R14, 0x1, -R29 ;  /* 0x000000010e1d7824 */ /* 0x000fcc00078e0a1d */
        /* <DEDUP_REMOVED lines=17> */
.L_x_1366:
[----:B------:R-:W-:Y:S05]  /*5f90*/  BSYNC B6 ;  /* 0x0000000000067941 */ /* 0x000fea0003800000 */
.L_x_1365:
[----:B------:R-:W-:Y:S02]  /*5fa0*/  ULDC UR4, c[0x0][0x3f4] ;  /* 0x0000fd0000047ab9 */ /* 0x000fe40000000800 */
[----:B------:R-:W-:-:S13]  /*5fb0*/  ISETP.LT.AND P0, PT, RZ, UR4, PT ;  /* 0x00000004ff007c0c */ /* 0x000fda000bf01270 */
[----:B------:R-:W-:Y:S05]  /*5fc0*/  @P0 BRA `(.L_x_1367) ;  /* 0x00000000003c0947 */ /* 0x000fea0003800000 */
[----:B------:R-:W-:-:S04]  /*5fd0*/  LEA.HI R0, R229, R229, RZ, 0x1 ;  /* 0x000000e5e5007211 */ /* 0x000fc800078f08ff */
[----:B------:R-:W-:-:S05]  /*5fe0*/  LOP3.LUT R0, R0, 0xfffffffe, RZ, 0xc0, !PT ;  /* 0xfffffffe00007812 */ /* 0x000fca00078ec0ff */
[----:B------:R-:W-:-:S05]  /*5ff0*/  IMAD.IADD R12, R229, 0x1, -R0 ;  /* 0x00000001e50c7824 */ /* 0x000fca00078e0a00 */
[----:B------:R-:W-:-:S04]  /*6000*/  SHF.L.U32 R3, R12, 0x1f, RZ ;  /* 0x0000001f0c037819 */ /* 0x000fc800000006ff */
[----:B------:R0:W1:Y:S03]  /*6010*/  SYNCS.PHASECHK.TRANS64.TRYWAIT P0, [R18+URZ+0x32400], R3 ;  /* 0x03240003120075a7 */ /* 0x000066000800017f */
[----:B-1----:R-:W-:Y:S05]  /*6020*/  @!P0 NANOSLEEP.SYNCS 0x989680 ;  /* 0x009896800000895d */ /* 0x002fea0003900000 */
[----:B------:R-:W1:Y:S01]  /*6030*/  @!P0 SYNCS.PHASECHK.TRANS64 P0, [R18+URZ+0x32400], R3 ;  /* 0x03240003120085a7 */ /* 0x000e62000800007f */
[----:B------:R-:W-:Y:S04]  /*6040*/  BSSY B0, `(.L_x_1368) ;  /* 0x0000006000007945 */ /* 0x000fe80003800000 */
[----:B-1----:R-:W-:Y:S05]  /*6050*/  @P0 BRA `(.L_x_1369) ;  /* 0x0000000000100947 */ /* 0x002fea0003800000 */
.L_x_1370:
[----:B-1----:R1:W2:Y:S02]  /*6060*/  SYNCS.PHASECHK.TRANS64.TRYWAIT P0, [R18+URZ+0x32400], R3 ;  /* 0x03240003120075a7 */ /* 0x0022a4000800017f */
[----:B--2---:R-:W-:Y:S05]  /*6070*/  @!P0 NANOSLEEP.SYNCS 0x989680 ;  /* 0x009896800000895d */ /* 0x004fea0003900000 */
[----:B------:R-:W2:Y:S02]  /*6080*/  @!P0 SYNCS.PHASECHK.TRANS64 P0, [R18+URZ+0x32400], R3 ;  /* 0x03240003120085a7 */ /* 0x000ea4000800007f */
[----:B--2---:R-:W-:Y:S05]  /*6090*/  @!P0 BRA `(.L_x_1370) ;  /* 0xfffffffc00f08947 */ /* 0x004fea000383ffff */
.L_x_1369:
[----:B------:R-:W-:Y:S05]  /*60a0*/  BSYNC B0 ;  /* 0x0000000000007941 */ /* 0x000fea0003800000 */
.L_x_1368:
[----:B------:R-:W-:Y:S05]  /*60b0*/  BRA `(.L_x_1371) ;  /* 0x0000002000887947 */ /* 0x000fea0003800000 */
.L_x_1367:
        /* <DEDUP_REMOVED lines=36> */
.L_x_1373:
[----:B------:R-:W-:Y:S05]  /*6300*/  BSYNC B6 ;  /* 0x0000000000067941 */ /* 0x000fea0003800000 */
.L_x_1372:
[----:B------:R-:W-:Y:S01]  /*6310*/  ULDC.U8 UR4, c[0x0][0x410] ;  /* 0x0001040000047ab9 */ /* 0x000fe20000000000 */
[----:B------:R-:W-:Y:S01]  /*6320*/  BSSY B0, `(.L_x_1374) ;  /* 0x00001f3000007945 */ /* 0x000fe20003800000 */
[----:B------:R-:W-:Y:S01]  /*6330*/  ISETP.NE.AND P0, PT, RZ, UR4, PT ;  /* 0x00000004ff007c0c */ /* 0x000fe2000bf05270 */
[----:B------:R-:W-:-:S12]  /*6340*/  IMAD R4, R33, 0x80, R19 ;  /* 0x0000008021047824 */ /* 0x000fd800078e0213 */
[----:B------:R-:W-:Y:S05]  /*6350*/  @!P0 BRA `(.L_x_1375) ;  /* 0x0000000c00f88947 */ /* 0x000fea0003800000 */
[----:B------:R-:W-:-:S03]  /*6360*/  UMOV UR4, 0xffffffff ;  /* 0xffffffff00047882 */ /* 0x000fc60000000000 */
[----:B------:R-:W-:Y:S05]  /*6370*/  BRA.DIV UR4, `(.L_x_1376) ;  /* 0x0000013a049c7947 */ /* 0x000fea000b800000 */
[----:B------:R0:W1:Y:S04]  /*6380*/  SHFL.IDX PT, R3, R25, RZ, 0x1c1f ;  /* 0x001c1fff19037589 */ /* 0x00006800000e0000 */
[----:B------:R0:W2:Y:S04]  /*6390*/  SHFL.IDX PT, R0, R24, RZ, 0x1c1f ;  /* 0x001c1fff18007589 */ /* 0x0000a800000e0000 */
[----:B------:R0:W3:Y:S04]  /*63a0*/  SHFL.IDX PT, R5, R27, RZ, 0x1c1f ;  /* 0x001c1fff1b057589 */ /* 0x0000e800000e0000 */
[----:B------:R0:W4:Y:S02]  /*63b0*/  SHFL.IDX PT, R14, R26, RZ, 0x1c1f ;  /* 0x001c1fff1a0e7589 */ /* 0x00012400000e0000 */
.L_x_1619:
[----:B------:R-:W-:Y:S01]  /*63c0*/  ULDC UR4, c[0x0][0x448] ;  /* 0x0001120000047ab9 */ /* 0x000fe20000000800 */
[----:B------:R-:W-:Y:S01]  /*63d0*/  LEA.HI R6, R229, R229, RZ, 0x1 ;  /* 0x000000e5e5067211 */ /* 0x000fe200078f08ff */
[----:B------:R-:W-:Y:S01]  /*63e0*/  IMAD R97, R97, UR4, RZ ;  /* 0x0000000461617c24 */ /* 0x000fe2000f8e02ff */
[----:B------:R-:W-:Y:S01]  /*63f0*/  BSSY B1, `(.L_x_1377) ;  /* 0x0000020000017945 */ /* 0x000fe20003800000 */
[----:B------:R-:W-:Y:S02]  /*6400*/  CS2R R8, SRZ ;  /* 0x0000000000087805 */ /* 0x000fe4000001ff00 */
[----:B------:R-:W-:Y:S02]  /*6410*/  LOP3.LUT R12, R6, 0xfffffffe, RZ, 0xc0, !PT ;  /* 0xfffffffe060c7812 */ /* 0x000fe400078ec0ff */
[----:B------:R-:W-:Y:S02]  /*6420*/  CS2R R6, SRZ ;  /* 0x0000000000067805 */ /* 0x000fe4000001ff00 */
[----:B------:R-:W-:Y:S01]  /*6430*/  ISETP.GE.AND P0, PT, R4, R97, PT ;  /* 0x000000610400720c */ /* 0x000fe20003f06270 */
[----:B------:R-:W-:Y:S01]  /*6440*/  IMAD.SHL.U32 R4, R232, 0x40, RZ ;  /* 0x00000040e8047824 */ /* 0x000fe200078e00ff */
[----:B------:R-:W-:Y:S01]  /*6450*/  CS2R R10, SRZ ;  /* 0x00000000000a7805 */ /* 0x000fe2000001ff00 */
[----:B------:R-:W-:Y:S01]  /*6460*/  IMAD.IADD R12, R229, 0x1, -R12 ;  /* 0x00000001e50c7824 */ /* 0x000fe200078e0a0c */
[----:B------:R-:W-:-:S02]  /*6470*/  CS2R R20, SRZ ;  /* 0x0000000000147805 */ /* 0x000fc4000001ff00 */
[----:B------:R-:W-:Y:S02]  /*6480*/  LOP3.LUT R31, R4, 0x1c0, RZ, 0xc0, !PT ;  /* 0x000001c0041f7812 */ /* 0x000fe400078ec0ff */
[----:B------:R-:W-:-:S05]  /*6490*/  SHF.L.U32 R13, R12, 0x1f, RZ ;  /* 0x0000001f0c0d7819 */ /* 0x000fca00000006ff */
[----:B------:R-:W-:Y:S05]  /*64a0*/  @P0 BRA `(.L_x_1378) ;  /* 0x0000000000500947 */ /* 0x000fea0003800000 */
[----:B------:R-:W-:Y:S01]  /*64b0*/  ULDC UR4, c[0x0][0x3f4] ;  /* 0x0000fd0000047ab9 */ /* 0x000fe20000000800 */
[----:B--2---:R-:W-:Y:S01]  /*64c0*/  IMAD.MOV.U32 R6, RZ, RZ, R0 ;  /* 0x000000ffff067224 */ /* 0x004fe200078e0000 */
[----:B------:R-:W-:Y:S01]  /*64d0*/  ISETP.GE.AND P3, PT, R202, UR4, PT ;  /* 0x00000004ca007c0c */ /* 0x000fe2000bf66270 */
[----:B-1----:R-:W-:Y:S01]  /*64e0*/  IMAD.MOV.U32 R7, RZ, RZ, R3 ;  /* 0x000000ffff077224 */ /* 0x002fe200078e0003 */
[----:B------:R-:W-:Y:S01]  /*64f0*/  ISETP.GE.AND P2, PT, R22, UR4, PT ;  /* 0x0000000416007c0c */ /* 0x000fe2000bf46270 */
[----:B---3--:R-:W-:Y:S01]  /*6500*/  IMAD.MOV.U32 R15, RZ, RZ, R5 ;  /* 0x000000ffff0f7224 */ /* 0x008fe200078e0005 */
[----:B------:R-:W-:Y:S02]  /*6510*/  CS2R R10, SRZ ;  /* 0x00000000000a7805 */ /* 0x000fe4000001ff00 */
[----:B------:R-:W-:Y:S02]  /*6520*/  CS2R R20, SRZ ;  /* 0x0000000000147805 */ /* 0x000fe4000001ff00 */
[----:B------:R-:W-:-:S05]  /*6530*/  CS2R R8, SRZ ;  /* 0x0000000000087805 */ /* 0x000fca000001ff00 */
[-C--:B0-----:R-:W-:Y:S02]  /*6540*/  @!P3 IADD3 R26, P0, R0, R237.reuse, RZ ;  /* 0x000000ed001ab210 */ /* 0x081fe40007f1e0ff */
[----:B----4-:R-:W-:Y:S01]  /*6550*/  @!P3 IADD3 R4, P1, R14, R237, RZ ;  /* 0x000000ed0e04b210 */ /* 0x010fe20007f3e0ff */
        /* <DEDUP_REMOVED lines=9> */
.L_x_1378:
[----:B------:R-:W-:Y:S05]  /*65f0*/  BSYNC B1 ;  /* 0x0000000000017941 */ /* 0x000fea0003800000 */
.L_x_1377:
[----:B------:R-:W2:Y:S01]  /*6600*/  SYNCS.PHASECHK.TRANS64.TRYWAIT P0, [R18+URZ+0x32400], R13 ;  /* 0x0324000d120075a7 */ /* 0x000ea2000800017f */
[----:B-1----:R-:W-:Y:S01]  /*6610*/  LOP3.LUT R3, R31, 0x18, R16, 0xf8, !PT ;  /* 0x000000181f037812 */ /* 0x002fe200078ef810 */
[----:B0---45:R-:W-:Y:S01]  /*6620*/  IMAD.MOV.U32 R14, RZ, RZ, R21 ;  /* 0x000000ffff0e7224 */ /* 0x031fe200078e0015 */
[----:B------:R-:W-:Y:S01]  /*6630*/  SHF.R.U32.HI R4, RZ, 0x3, R31 ;  /* 0x00000003ff047819 */ /* 0x000fe2000001161f */
[----:B---3--:R-:W-:Y:S01]  /*6640*/  IMAD.MOV.U32 R5, RZ, RZ, R6 ;  /* 0x000000ffff057224 */ /* 0x008fe200078e0006 */
[----:B------:R-:W-:Y:S01]  /*6650*/  SHF.R.U64 R26, R10, 0x10, R11 ;  /* 0x000000100a1a7819 */ /* 0x000fe2000000120b */
[----:B--2---:R-:W-:Y:S01]  /*6660*/  IMAD R0, R33, -0x80, R97 ;  /* 0xffffff8021007824 */ /* 0x004fe200078e0261 */
[----:B------:R-:W-:Y:S01]  /*6670*/  LOP3.LUT R28, R3, R4, RZ, 0x3c, !PT ;  /* 0x00000004031c7212 */ /* 0x000fe200078e3cff */
[--C-:B------:R-:W-:Y:S01]  /*6680*/  IMAD.MOV.U32 R4, RZ, RZ, R11.reuse ;  /* 0x000000ffff047224 */ /* 0x100fe200078e000b */
[----:B------:R-:W-:Y:S01]  /*6690*/  SHF.R.U32.HI R27, RZ, 0x10, R11 ;  /* 0x00000010ff1b7819 */ /* 0x000fe2000001160b */
[----:B------:R-:W-:Y:S01]  /*66a0*/  IMAD.MOV.U32 R11, RZ, RZ, R20 ;  /* 0x000000ffff0b7224 */ /* 0x000fe200078e0014 */
[--C-:B------:R-:W-:Y:S01]  /*66b0*/  SHF.R.U64 R24, R20, 0x10, R21.reuse ;  /* 0x0000001014187819 */ /* 0x100fe20000001215 */
[----:B------:R-:W-:Y:S01]  /*66c0*/  IMAD.MOV.U32 R3, RZ, RZ, R10 ;  /* 0x000000ffff037224 */ /* 0x000fe200078e000a */
[----:B------:R-:W-:Y:S01]  /*66d0*/  SHF.R.U32.HI R25, RZ, 0x10, R21 ;  /* 0x00000010ff197819 */ /* 0x000fe20000011615 */
[--C-:B------:R-:W-:Y:S01]  /*66e0*/  IMAD.MOV.U32 R10, RZ, RZ, R7.reuse ;  /* 0x000000ffff0a7224 */ /* 0x100fe200078e0007 */
[--C-:B------:R-:W-:Y:S01]  /*66f0*/  SHF.R.U64 R20, R6, 0x10, R7.reuse ;  /* 0x0000001006147819 */ /* 0x100fe20000001207 */
[----:B------:R-:W-:Y:S01]  /*6700*/  IMAD.MOV.U32 R6, RZ, RZ, R8 ;  /* 0x000000ffff067224 */ /* 0x000fe200078e0008 */
[----:B------:R-:W-:Y:S01]  /*6710*/  SHF.R.U32.HI R21, RZ, 0x10, R7 ;  /* 0x00000010ff157819 */ /* 0x000fe20000011607 */
[--C-:B------:R-:W-:Y:S01]  /*6720*/  IMAD.MOV.U32 R7, RZ, RZ, R9.reuse ;  /* 0x000000ffff077224 */ /* 0x100fe200078e0009 */
[--C-:B------:R-:W-:Y:S01]  /*6730*/  SHF.R.U64 R15, R8, 0x10, R9.reuse ;  /* 0x00000010080f7819 */ /* 0x100fe20000001209 */
[----:B------:R-:W-:Y:S01]  /*6740*/  BSSY B1, `(.L_x_1379) ;  /* 0x000000f000017945 */ /* 0x000fe20003800000 */
[----:B------:R-:W-:Y:S01]  /*6750*/  SHF.R.U32.HI R8, RZ, 0x10, R9 ;  /* 0x00000010ff087819 */ /* 0x000fe20000011609 */
[----:B------:R-:W-:Y:S01]  /*6760*/  IMAD R9, R215, 0x200, R28 ;  /* 0x00000200d7097824 */ /* 0x000fe200078e021c */
[----:B------:R-:W-:-:S02]  /*6770*/  VIMNMX R37, R0, 0x80, PT ;  /* 0x0000008000257848 */ /* 0x000fc40003fe0100 */
[----:B------:R-:W-:Y:S01]  /*6780*/  PRMT R31, R3, 0x5410, R26 ;  /* 0x00005410031f7816 */ /* 0x000fe2000000001a */
[----:B------:R-:W-:Y:S01]  /*6790*/  IMAD R9, R9, 0x2, R18 ;  /* 0x0000000209097824 */ /* 0x000fe200078e0212 */
[----:B------:R-:W-:Y:S02]  /*67a0*/  PRMT R32, R4, 0x5410, R27 ;  /* 0x0000541004207816 */ /* 0x000fe4000000001b */
[----:B------:R-:W-:Y:S01]  /*67b0*/  LOP3.LUT P2, RZ, R232, 0x4, RZ, 0xc0, !PT ;  /* 0x00000004e8ff7812 */ /* 0x000fe2000784c0ff */
[----:B------:R-:W-:Y:S01]  /*67c0*/  VIADD R4, R9, 0x18400 ;  /* 0x0001840009047836 */ /* 0x000fe20000000000 */
[----:B------:R-:W-:Y:S01]  /*67d0*/  ISETP.GE.AND P1, PT, R19, R37, PT ;  /* 0x000000251300720c */ /* 0x000fe20003f26270 */
[----:B------:R-:W-:Y:S01]  /*67e0*/  VIADD R0, R9, 0x18440 ;  /* 0x0001844009007836 */ /* 0x000fe20000000000 */
[----:B------:R-:W-:Y:S02]  /*67f0*/  PRMT R33, R11, 0x5410, R24 ;  /* 0x000054100b217816 */ /* 0x000fe40000000018 */
[----:B------:R-:W-:-:S02]  /*6800*/  PRMT R3, R14, 0x5410, R25 ;  /* 0x000054100e037816 */ /* 0x000fc40000000019 */
[----:B------:R-:W-:Y:S01]  /*6810*/  PRMT R34, R5, 0x5410, R20 ;  /* 0x0000541005227816 */ /* 0x000fe20000000014 */
[----:B------:R-:W-:Y:S06]  /*6820*/  @!P0 BRA `(.L_x_1380) ;  /* 0x0000013400e08947 */ /* 0x000fec0003800000 */
.L_x_1620:
[----:B------:R-:W-:Y:S05]  /*6830*/  BSYNC B1 ;  /* 0x0000000000017941 */ /* 0x000fea0003800000 */
.L_x_1379:
        /* <DEDUP_REMOVED lines=11> */
[----:B------:R-:W1:Y:S01]  /*68f0*/  LDS.128 R4, [R9+0x18400] ;  /* 0x0184000009047984 */ /* 0x000e620000000c00 */
[C---:B------:R-:W-:Y:S01]  /*6900*/  IMAD.U32 R21, R34.reuse, 0x10000, RZ ;  /* 0x0001000022157824 */ /* 0x040fe200078e00ff */
[C---:B------:R-:W-:Y:S01]  /*6910*/  LOP3.LUT R20, R31.reuse, 0xffff0000, RZ, 0xc0, !PT ;  /* 0xffff00001f147812 */ /* 0x040fe200078ec0ff */
[----:B------:R-:W-:Y:S01]  /*6920*/  IMAD.U32 R15, R31, 0x10000, RZ ;  /* 0x000100001f0f7824 */ /* 0x000fe200078e00ff */
[----:B------:R-:W-:Y:S01]  /*6930*/  LOP3.LUT R24, R34, 0xffff0000, RZ, 0xc0, !PT ;  /* 0xffff000022187812 */ /* 0x000fe200078ec0ff */
[C---:B-1----:R-:W-:Y:S01]  /*6940*/  IMAD.U32 R10, R4.reuse, 0x10000, RZ ;  /* 0x00010000040a7824 */ /* 0x042fe200078e00ff */
[----:B------:R-:W-:Y:S01]  /*6950*/  LOP3.LUT R4, R4, 0xffff0000, RZ, 0xc0, !PT ;  /* 0xffff000004047812 */ /* 0x000fe200078ec0ff */
[C---:B------:R-:W-:Y:S01]  /*6960*/  IMAD.U32 R11, R5.reuse, 0x10000, RZ ;  /* 0x00010000050b7824 */ /* 0x040fe200078e00ff */
[----:B------:R-:W-:Y:S01]  /*6970*/  LOP3.LUT R5, R5, 0xffff0000, RZ, 0xc0, !PT ;  /* 0xffff000005057812 */ /* 0x000fe200078ec0ff */
[C---:B0-----:R-:W-:Y:S01]  /*6980*/  IMAD.U32 R13, R6.reuse, 0x10000, RZ ;  /* 0x00010000060d7824 */ /* 0x041fe200078e00ff */
[----:B------:R-:W-:Y:S01]  /*6990*/  LOP3.LUT R6, R6, 0xffff0000, RZ, 0xc0, !PT ;  /* 0xffff000006067812 */ /* 0x000fe200078ec0ff */
[C---:B------:R-:W-:Y:S01]  /*69a0*/  FMUL.FTZ R25, R4.reuse, R21 ;  /* 0x0000001504197220 */ /* 0x040fe20000410000 */
[----:B------:R-:W-:Y:S01]  /*69b0*/  FMUL.FTZ R4, R4, R15 ;  /* 0x0000000f04047220 */ /* 0x000fe20000410000 */
[----:B------:R-:W-:-:S02]  /*69c0*/  IMAD.U32 R14, R7, 0x10000, RZ ;  /* 0x00010000070e7824 */ /* 0x000fc400078e00ff */
[C---:B------:R-:W-:Y:S01]  /*69d0*/  FMUL.FTZ R28, R5.reuse, R24 ;  /* 0x00000018051c7220 */ /* 0x040fe20000410000 */
[C---:B------:R-:W-:Y:S01]  /*69e0*/  FFMA.FTZ R25, R10.reuse, R15, -R25 ;  /* 0x0000000f0a197223 */ /* 0x040fe20000010819 */
[-C--:B------:R-:W-:Y:S01]  /*69f0*/  FMUL.FTZ R30, R5, R20.reuse ;  /* 0x00000014051e7220 */ /* 0x080fe20000410000 */
[----:B------:R-:W-:Y:S01]  /*6a00*/  LOP3.LUT R7, R7, 0xffff0000, RZ, 0xc0, !PT ;  /* 0xffff000007077812 */ /* 0x000fe200078ec0ff */
[----:B------:R-:W-:Y:S01]  /*6a10*/  FFMA.FTZ R26, R10, R21, R4 ;  /* 0x000000150a1a7223 */ /* 0x000fe20000010004 */
[C---:B------:R-:W-:Y:S01]  /*6a20*/  LOP3.LUT R15, R35.reuse, 0xffff0000, RZ, 0xc0, !PT ;  /* 0xffff0000230f7812 */ /* 0x040fe200078ec0ff */
[----:B------:R-:W-:Y:S01]  /*6a30*/  IMAD.U32 R10, R35, 0x10000, RZ ;  /* 0x00010000230a7824 */ /* 0x000fe200078e00ff */
[C---:B------:R-:W-:Y:S01]  /*6a40*/  LOP3.LUT R5, R32.reuse, 0xffff0000, RZ, 0xc0, !PT ;  /* 0xffff000020057812 */ /* 0x040fe200078ec0ff */
[----:B------:R-:W-:Y:S02]  /*6a50*/  IMAD.U32 R4, R32, 0x10000, RZ ;  /* 0x0001000020047824 */ /* 0x000fe400078e00ff */
        /* <DEDUP_REMOVED lines=15> */
.L_x_1384:
[----:B------:R-:W-:Y:S05]  /*6b50*/  BSYNC B2 ;  /* 0x0000000000027941 */ /* 0x000fea0003800000 */
.L_x_1383:
[----:B------:R-:W-:Y:S05]  /*6b60*/  @P1 BRA `(.L_x_1382) ;  /* 0x0000000000981947 */ /* 0x000fea0003800000 */
[----:B-1----:R-:W1:Y:S01]  /*6b70*/  LDS.128 R4, [R0] ;  /* 0x0000000000047984 */ /* 0x002e620000000c00 */
        /* <DEDUP_REMOVED lines=37> */
.L_x_1382:
[----:B------:R-:W-:Y:S05]  /*6dd0*/  BSYNC B1 ;  /* 0x0000000000017941 */ /* 0x000fea0003800000 */
.L_x_1381:
[----:B------:R-:W-:-:S13]  /*6de0*/  ISETP.GE.AND P0, PT, R228, R37, PT ;  /* 0x00000025e400720c */ /* 0x000fda0003f06270 */
[----:B------:R-:W-:Y:S05]  /*6df0*/  @P0 BRA `(.L_x_1385) ;  /* 0x0000001400140947 */ /* 0x000fea0003800000 */
[----:B-12---:R-:W1:Y:S01]  /*6e00*/  LDC R5, c[0x0][0x3f4] ;  /* 0x0000fd00ff057b82 */ /* 0x006e620000000800 */
        /* <DEDUP_REMOVED lines=9> */
[C---:B------:R-:W-:Y:S01]  /*6ea0*/  IMAD.U32 R25, R32.reuse, 0x10000, RZ ;  /* 0x0001000020197824 */ /* 0x040fe200078e00ff */
[----:B------:R-:W-:Y:S01]  /*6eb0*/  LOP3.LUT R32, R32, 0xffff0000, RZ, 0xc0, !PT ;  /* 0xffff000020207812 */ /* 0x000fe200078ec0ff */
[C---:B-1----:R-:W-:Y:S01]  /*6ec0*/  IMAD.U32 R10, R4.reuse, 0x10000, RZ ;  /* 0x00010000040a7824 */ /* 0x042fe200078e00ff */
[----:B------:R-:W-:Y:S01]  /*6ed0*/  LOP3.LUT R4, R4, 0xffff0000, RZ, 0xc0, !PT ;  /* 0xffff000004047812 */ /* 0x000fe200078ec0ff */
[C---:B------:R-:W-:Y:S01]  /*6ee0*/  IMAD.U32 R11, R5.reuse, 0x10000, RZ ;  /* 0x00010000050b7824 */ /* 0x040fe200078e00ff */
[----:B------:R-:W-:Y:S01]  /*6ef0*/  LOP3.LUT R5, R5, 0xffff0000, RZ, 0xc0, !PT ;  /* 0xffff000005057812 */ /* 0x000fe200078ec0ff */
[C---:B0-----:R-:W-:Y:S01]  /*6f00*/  IMAD.U32 R13, R6.reuse, 0x10000, RZ ;  /* 0x00010000060d7824 */ /* 0x041fe200078e00ff */
[----:B------:R-:W-:Y:S01]  /*6f10*/  LOP3.LUT R6, R6, 0xffff0000, RZ, 0xc0, !PT ;  /* 0xffff000006067812 */ /* 0x000fe200078ec0ff */
[-C--:B------:R-:W-:Y:S01]  /*6f20*/  FMUL.FTZ R15, R26, R4.reuse ;  /* 0x000000041a0f7220 */ /* 0x080fe20000410000 */
[----:B------:R-:W-:Y:S01]  /*6f30*/  FMUL.FTZ R21, R24, R4 ;  /* 0x0000000418157220 */ /* 0x000fe20000410000 */
[----:B------:R-:W-:Y:S01]  /*6f40*/  FMUL.FTZ R20, R27, R5 ;  /* 0x000000051b147220 */ /* 0x000fe20000410000 */
[----:B------:R-:W-:-:S02]  /*6f50*/  IMAD.U32 R14, R7, 0x10000, RZ ;  /* 0x00010000070e7824 */ /* 0x000fc400078e00ff */
[-C--:B------:R-:W-:Y:S01]  /*6f60*/  FFMA.FTZ R4, R24, R10.reuse, -R15 ;  /* 0x0000000a18047223 */ /* 0x080fe2000001080f */
[----:B------:R-:W-:Y:S01]  /*6f70*/  FFMA.FTZ R21, R26, R10, R21 ;  /* 0x0000000a1a157223 */ /* 0x000fe20000010015 */
[----:B------:R-:W-:Y:S01]  /*6f80*/  FMUL.FTZ R10, R31, R5 ;  /* 0x000000051f0a7220 */ /* 0x000fe20000410000 */
[----:B------:R-:W-:Y:S01]  /*6f90*/  LOP3.LUT R7, R7, 0xffff0000, RZ, 0xc0, !PT ;  /* 0xffff000007077812 */ /* 0x000fe200078ec0ff */
[-C--:B------:R-:W-:Y:S01]  /*6fa0*/  FFMA.FTZ R5, R31, R11.reuse, -R20 ;  /* 0x0000000b1f057223 */ /* 0x080fe20000010814 */
[C---:B------:R-:W-:Y:S01]  /*6fb0*/  LOP3.LUT R26, R35.reuse, 0xffff0000, RZ, 0xc0, !PT ;  /* 0xffff0000231a7812 */ /* 0x040fe200078ec0ff */
[----:B------:R-:W-:Y:S02]  /*6fc0*/  IMAD.U32 R31, R35, 0x10000, RZ ;  /* 0x00010000231f7824 */ /* 0x000fe400078e00ff */
[----:B------:R-:W-:Y:S01]  /*6fd0*/  FFMA.FTZ R10, R27, R11, R10 ;  /* 0x0000000b1b0a7223 */ /* 0x000fe2000001000a */
[-C--:B------:R-:W-:Y:S01]  /*6fe0*/  FMUL.FTZ R24, R25, R6.reuse ;  /* 0x0000000619187220 */ /* 0x080fe20000410000 */
[-C--:B------:R-:W-:Y:S01]  /*6ff0*/  FMUL.FTZ R15, R32, R7.reuse ;  /* 0x00000007200f7220 */ /* 0x080fe20000410000 */
[----:B------:R-:W-:Y:S01]  /*7000*/  FMUL.FTZ R20, R31, R6 ;  /* 0x000000061f147220 */ /* 0x000fe20000410000 */
[----:B------:R-:W-:Y:S01]  /*7010*/  FMUL.FTZ R11, R26, R7 ;  /* 0x000000071a0b7220 */ /* 0x000fe20000410000 */
[----:B------:R-:W-:-:S02]  /*7020*/  F2FP.BF16.F32.PACK_AB R4, R21, R4 ;  /* 0x000000041504723e */ /* 0x000fc400000010ff */
[-C--:B------:R-:W-:Y:S01]  /*7030*/  FFMA.FTZ R6, R25, R13.reuse, -R20 ;  /* 0x0000000d19067223 */ /* 0x080fe20000010814 */
[-C--:B------:R-:W-:Y:S01]  /*7040*/  FFMA.FTZ R7, R32, R14.reuse, -R11 ;  /* 0x0000000e20077223 */ /* 0x080fe2000001080b */
[----:B------:R-:W-:Y:S01]  /*7050*/  FFMA.FTZ R13, R31, R13, R24 ;  /* 0x0000000d1f0d7223 */ /* 0x000fe20000010018 */
[----:B------:R-:W-:Y:S01]  /*7060*/  FFMA.FTZ R14, R26, R14, R15 ;  /* 0x0000000e1a0e7223 */ /* 0x000fe2000001000f */
[----:B------:R-:W-:-:S03]  /*7070*/  F2FP.BF16.F32.PACK_AB R5, R10, R5 ;  /* 0x000000050a05723e */ /* 0x000fc600000010ff */
[----:B------:R-:W-:Y:S02]  /*7080*/  F2FP.BF16.F32.PACK_AB R6, R13, R6 ;  /* 0x000000060d06723e */ /* 0x000fe400000010ff */
[----:B------:R-:W-:-:S05]  /*7090*/  F2FP.BF16.F32.PACK_AB R7, R14, R7 ;  /* 0x000000070e07723e */ /* 0x000fca00000010ff */
[----:B------:R1:W-:Y:S02]  /*70a0*/  STS.128 [R9+0x1a400], R4 ;  /* 0x01a4000409007388 */ /* 0x0003e40000000c00 */
.L_x_1387:
[----:B------:R-:W-:Y:S05]  /*70b0*/  BSYNC B1 ;  /* 0x0000000000017941 */ /* 0x000fea0003800000 */
.L_x_1386:
[----:B------:R-:W-:Y:S05]  /*70c0*/  @P1 BRA `(.L_x_1385) ;  /* 0x0000001000601947 */ /* 0x000fea0003800000 */
[----:B-1----:R-:W1:Y:S01]  /*70d0*/  LDS.128 R4, [R0+0x2000] ;  /* 0x0020000000047984 */ /* 0x002e620000000c00 */
[C---:B------:R-:W-:Y:S01]  /*70e0*/  IMAD.U32 R25, R36.reuse, 0x10000, RZ ;  /* 0x0001000024197824 */ /* 0x040fe200078e00ff */
[----:B------:R-:W-:Y:S01]  /*70f0*/  LOP3.LUT R36, R36, 0xffff0000, RZ, 0xc0, !PT ;  /* 0xffff000024247812 */ /* 0x000fe200078ec0ff */
[C---:B------:R-:W-:Y:S01]  /*7100*/  IMAD.U32 R21, R33.reuse, 0x10000, RZ ;  /* 0x0001000021157824 */ /* 0x040fe200078e00ff */
[----:B------:R-:W-:Y:S02]  /*7110*/  LOP3.LUT R24, R33, 0xffff0000, RZ, 0xc0, !PT ;  /* 0xffff000021187812 */ /* 0x000fe400078ec0ff */
[----:B------:R-:W-:Y:S01]  /*7120*/  LOP3.LUT R27, R8, 0xffff0000, RZ, 0xc0, !PT ;  /* 0xffff0000081b7812 */ /* 0x000fe200078ec0ff */
[C---:B-1----:R-:W-:Y:S01]  /*7130*/  IMAD.U32 R9, R4.reuse, 0x10000, RZ ;  /* 0x0001000004097824 */ /* 0x042fe200078e00ff */
[----:B------:R-:W-:Y:S01]  /*7140*/  LOP3.LUT R4, R4, 0xffff0000, RZ, 0xc0, !PT ;  /* 0xffff000004047812 */ /* 0x000fe200078ec0ff */
[C---:B------:R-:W-:Y:S01]  /*7150*/  IMAD.U32 R10, R5.reuse, 0x10000, RZ ;  /* 0x00010000050a7824 */ /* 0x040fe200078e00ff */
[----:B------:R-:W-:Y:S01]  /*7160*/  LOP3.LUT R5, R5, 0xffff0000, RZ, 0xc0, !PT ;  /* 0xffff000005057812 */ /* 0x000fe200078ec0ff */
[C---:B------:R-:W-:Y:S01]  /*7170*/  IMAD.U32 R11, R6.reuse, 0x10000, RZ ;  /* 0x00010000060b7824 */ /* 0x040fe200078e00ff */
[----:B------:R-:W-:Y:S01]  /*7180*/  LOP3.LUT R6, R6, 0xffff0000, RZ, 0xc0, !PT ;  /* 0xffff000006067812 */ /* 0x000fe200078ec0ff */
[-C--:B------:R-:W-:Y:S01]  /*7190*/  FMUL.FTZ R14, R25, R4.reuse ;  /* 0x00000004190e7220 */ /* 0x080fe20000410000 */
[----:B------:R-:W-:Y:S01]  /*71a0*/  FMUL.FTZ R20, R21, R4 ;  /* 0x0000000415147220 */ /* 0x000fe20000410000 */
[----:B------:R-:W-:Y:S01]  /*71b0*/  FMUL.FTZ R15, R36, R5 ;  /* 0x00000005240f7220 */ /* 0x000fe20000410000 */
[----:B0-----:R-:W-:-:S02]  /*71c0*/  IMAD.U32 R13, R7, 0x10000, RZ ;  /* 0x00010000070d7824 */ /* 0x001fc400078e00ff */
[----:B------:R-:W-:Y:S01]  /*71d0*/  FFMA.FTZ R4, R21, R9, -R14 ;  /* 0x0000000915047223 */ /* 0x000fe2000001080e */
[C---:B------:R-:W-:Y:S01]  /*71e0*/  FMUL.FTZ R21, R24.reuse, R5 ;  /* 0x0000000518157220 */ /* 0x040fe20000410000 */
[----:B------:R-:W-:Y:S01]  /*71f0*/  FFMA.FTZ R5, R24, R10, -R15 ;  /* 0x0000000a18057223 */ /* 0x000fe2000001080f */
[----:B------:R-:W-:Y:S01]  /*7200*/  FFMA.FTZ R9, R25, R9, R20 ;  /* 0x0000000919097223 */ /* 0x000fe20000010014 */
[----:B------:R-:W-:Y:S01]  /*7210*/  IMAD.U32 R15, R3, 0x10000, RZ ;  /* 0x00010000030f7824 */ /* 0x000fe200078e00ff */
[----:B------:R-:W-:Y:S01]  /*7220*/  LOP3.LUT R7, R7, 0xffff0000, RZ, 0xc0, !PT ;  /* 0xffff000007077812 */ /* 0x000fe200078ec0ff */
[----:B------:R-:W-:Y:S01]  /*7230*/  IMAD.U32 R25, R8, 0x10000, RZ ;  /* 0x0001000008197824 */ /* 0x000fe200078e00ff */
[----:B------:R-:W-:Y:S01]  /*7240*/  LOP3.LUT R3, R3, 0xffff0000, RZ, 0xc0, !PT ;  /* 0xffff000003037812 */ /* 0x000fe200078ec0ff */
[----:B------:R-:W-:Y:S01]  /*7250*/  FMUL.FTZ R14, R15, R6 ;  /* 0x000000060f0e7220 */ /* 0x000fe20000410000 */
[----:B------:R-:W-:Y:S01]  /*7260*/  FFMA.FTZ R10, R36, R10, R21 ;  /* 0x0000000a240a7223 */ /* 0x000fe20000010015 */
[----:B------:R-:W-:Y:S01]  /*7270*/  FMUL.FTZ R8, R25, R6 ;  /* 0x0000000619087220 */ /* 0x000fe20000410000 */
[-C--:B------:R-:W-:Y:S01]  /*7280*/  FMUL.FTZ R20, R27, R7.reuse ;  /* 0x000000071b147220 */ /* 0x080fe20000410000 */
[----:B------:R-:W-:Y:S01]  /*7290*/  FMUL.FTZ R24, R3, R7 ;  /* 0x0000000703187220 */ /* 0x000fe20000410000 */
[----:B------:R-:W-:Y:S01]  /*72a0*/  F2FP.BF16.F32.PACK_AB R4, R9, R4 ;  /* 0x000000040904723e */ /* 0x000fe200000010ff */
[-C--:B------:R-:W-:Y:S01]  /*72b0*/  FFMA.FTZ R6, R15, R11.reuse, -R8 ;  /* 0x0000000b0f067223 */ /* 0x080fe20000010808 */
[----:B------:R-:W-:Y:S01]  /*72c0*/  FFMA.FTZ R11, R25, R11, R14 ;  /* 0x0000000b190b7223 */ /* 0x000fe2000001000e */
[-C--:B------:R-:W-:Y:S01]  /*72d0*/  FFMA.FTZ R7, R3, R13.reuse, -R20 ;  /* 0x0000000d03077223 */ /* 0x080fe20000010814 */
[----:B------:R-:W-:Y:S01]  /*72e0*/  FFMA.FTZ R24, R27, R13, R24 ;  /* 0x0000000d1b187223 */ /* 0x000fe20000010018 */
[----:B------:R-:W-:-:S02]  /*72f0*/  F2FP.BF16.F32.PACK_AB R5, R10, R5 ;  /* 0x000000050a05723e */ /* 0x000fc400000010ff */
[----:B------:R-:W-:Y:S02]  /*7300*/  F2FP.BF16.F32.PACK_AB R6, R11, R6 ;  /* 0x000000060b06723e */ /* 0x000fe400000010ff */
[----:B------:R-:W-:-:S05]  /*7310*/  F2FP.BF16.F32.PACK_AB R7, R24, R7 ;  /* 0x000000071807723e */ /* 0x000fca00000010ff */
[----:B------:R3:W-:Y:S01]  /*7320*/  STS.128 [R0+0x2000], R4 ;  /* 0x0020000400007388 */ /* 0x0007e20000000c00 */
[----:B------:R-:W-:Y:S05]  /*7330*/  BRA `(.L_x_1385) ;  /* 0x0000000c00c47947 */ /* 0x000fea0003800000 */
.L_x_1375:
[----:B------:R-:W-:-:S03]  /*7340*/  UMOV UR4, 0xffffffff ;  /* 0xffffffff00047882 */ /* 0x000fc60000000000 */
[----:B------:R-:W-:Y:S05]  /*7350*/  BRA.DIV UR4, `(.L_x_1388) ;  /* 0x0000012e04287947 */ /* 0x000fea000b800000 */
[----:B------:R0:W1:Y:S04]  /*7360*/  SHFL.IDX PT, R0, R25, RZ, 0x1c1f ;  /* 0x001c1fff19007589 */ /* 0x00006800000e0000 */
[----:B------:R0:W2:Y:S04]  /*7370*/  SHFL.IDX PT, R3, R24, RZ, 0x1c1f ;  /* 0x001c1fff18037589 */ /* 0x0000a800000e0000 */
[----:B------:R0:W3:Y:S04]  /*7380*/  SHFL.IDX PT, R20, R27, RZ, 0x1c1f ;  /* 0x001c1fff1b147589 */ /* 0x0000e800000e0000 */
[----:B------:R0:W4:Y:S02]  /*7390*/  SHFL.IDX PT, R14, R26, RZ, 0x1c1f ;  /* 0x001c1fff1a0e7589 */ /* 0x00012400000e0000 */
.L_x_1626:
[----:B------:R-:W-:Y:S01]  /*73a0*/  ULDC UR4, c[0x0][0x448] ;  /* 0x0001120000047ab9 */ /* 0x000fe20000000800 */
[----:B------:R-:W0:Y:S01]  /*73b0*/  LDC R47, c[0x0][0x3f4] ;  /* 0x0000fd00ff2f7b82 */ /* 0x000e220000000800 */
[----:B------:R-:W-:Y:S01]  /*73c0*/  IMAD R97, R97, UR4, RZ ;  /* 0x0000000461617c24 */ /* 0x000fe2000f8e02ff */
[----:B------:R-:W-:Y:S01]  /*73d0*/  LEA.HI R5, R229, R229, RZ, 0x1 ;  /* 0x000000e5e5057211 */ /* 0x000fe200078f08ff */
[----:B------:R-:W-:Y:S01]  /*73e0*/  BSSY B1, `(.L_x_1389) ;  /* 0x0000016000017945 */ /* 0x000fe20003800000 */
[----:B------:R-:W-:Y:S02]  /*73f0*/  CS2R R6, SRZ ;  /* 0x0000000000067805 */ /* 0x000fe4000001ff00 */
        /* <DEDUP_REMOVED lines=11> */
[----:B------:R-:W-:Y:S02]  /*74b0*/  SHF.L.U64.HI R7, R16, 0x1, R17 ;  /* 0x0000000110077819 */ /* 0x000fe40000010211 */
[-C--:B0-2---:R-:W-:Y:S02]  /*74c0*/  IADD3 R24, P0, R3, R15.reuse, RZ ;  /* 0x0000000f03187210 */ /* 0x085fe40007f1e0ff */
[----:B----4-:R-:W-:-:S03]  /*74d0*/  IADD3 R14, P1, R14, R15, RZ ;  /* 0x0000000f0e0e7210 */ /* 0x010fc60007f3e0ff */
[--C-:B-1----:R-:W-:Y:S02]  /*74e0*/  IMAD.X R25, R0, 0x1, R7.reuse, P0 ;  /* 0x0000000100197824 */ /* 0x102fe400000e0607 */
[----:B---3--:R-:W-:Y:S01]  /*74f0*/  IMAD.X R15, R20, 0x1, R7, P1 ;  /* 0x00000001140f7824 */ /* 0x008fe200008e0607 */
[----:B------:R-:W-:Y:S01]  /*7500*/  CS2R R6, SRZ ;  /* 0x0000000000067805 */ /* 0x000fe2000001ff00 */
[----:B------:R-:W-:Y:S06]  /*7510*/  @P2 BRA `(.L_x_1390) ;  /* 0x0000000000082947 */ /* 0x000fec0003800000 */
[----:B------:R0:W5:Y:S04]  /*7520*/  LD.E.128 R8, desc[UR60][R24.64] ;  /* 0x0000003c18087980 */ /* 0x000168000c101d00 */
[----:B------:R0:W5:Y:S02]  /*7530*/  LD.E.128 R4, desc[UR60][R14.64] ;  /* 0x0000003c0e047980 */ /* 0x000164000c101d00 */
.L_x_1390:
[----:B------:R-:W-:Y:S05]  /*7540*/  BSYNC B1 ;  /* 0x0000000000017941 */ /* 0x000fea0003800000 */
.L_x_1389:
[----:B------:R-:W4:Y:S01]  /*7550*/  SYNCS.PHASECHK.TRANS64.TRYWAIT P1, [R18+URZ+0x32400], R21 ;  /* 0x03240015120075a7 */ /* 0x000f22000802017f */
[----:B-1----:R-:W-:Y:S01]  /*7560*/  IMAD R0, R33, -0x80, R97 ;  /* 0xffffff8021007824 */ /* 0x002fe200078e0261 */
[----:B0----5:R-:W-:Y:S01]  /*7570*/  SHF.R.U64 R26, R10, 0x10, R11 ;  /* 0x000000100a1a7819 */ /* 0x021fe2000000120b */
[----:B------:R-:W-:Y:S01]  /*7580*/  IMAD.MOV.U32 R15, RZ, RZ, R10 ;  /* 0x000000ffff0f7224 */ /* 0x000fe200078e000a */
[----:B------:R-:W-:Y:S01]  /*7590*/  SHF.R.U64 R27, R8, 0x10, R9 ;  /* 0x00000010081b7819 */ /* 0x000fe20000001209 */
[----:B------:R-:W-:Y:S01]  /*75a0*/  IMAD.MOV.U32 R24, RZ, RZ, R8 ;  /* 0x000000ffff187224 */ /* 0x000fe200078e0008 */
[--C-:B------:R-:W-:Y:S01]  /*75b0*/  SHF.R.U32.HI R10, RZ, 0x10, R11.reuse ;  /* 0x00000010ff0a7819 */ /* 0x100fe2000001160b */
[----:B--2---:R-:W-:Y:S01]  /*75c0*/  IMAD.MOV.U32 R3, RZ, RZ, R11 ;  /* 0x000000ffff037224 */ /* 0x004fe200078e000b */
[----:B------:R-:W-:Y:S01]  /*75d0*/  SHF.R.U64 R11, R4, 0x10, R5 ;  /* 0x00000010040b7819 */ /* 0x000fe20000001205 */
[----:B------:R-:W-:Y:S01]  /*75e0*/  IMAD.MOV.U32 R8, RZ, RZ, R4 ;  /* 0x000000ffff087224 */ /* 0x000fe200078e0004 */
[----:B------:R-:W-:Y:S01]  /*75f0*/  ISETP.GE.AND P0, PT, R16, R47, PT ;  /* 0x0000002f1000720c */ /* 0x000fe20003f06270 */
[----:B------:R-:W-:Y:S01]  /*7600*/  IMAD.MOV.U32 R25, RZ, RZ, R9 ;  /* 0x000000ffff197224 */ /* 0x000fe200078e0009 */
[----:B------:R-:W-:Y:S01]  /*7610*/  VIMNMX R0, R0, 0x80, PT ;  /* 0x0000008000007848 */ /* 0x000fe20003fe0100 */
[----:B------:R-:W-:Y:S01]  /*7620*/  IMAD.MOV.U32 R13, RZ, RZ, R5 ;  /* 0x000000ffff0d7224 */ /* 0x000fe200078e0005 */
[----:B------:R-:W-:Y:S01]  /*7630*/  SHF.R.U32.HI R28, RZ, 0x10, R9 ;  /* 0x00000010ff1c7819 */ /* 0x000fe20000011609 */
[----:B---3--:R-:W-:Y:S01]  /*7640*/  IMAD.MOV.U32 R20, RZ, RZ, R6 ;  /* 0x000000ffff147224 */ /* 0x008fe200078e0006 */
[----:B------:R-:W-:Y:S01]  /*7650*/  SHF.R.U32.HI R4, RZ, 0x10, R5 ;  /* 0x00000010ff047819 */ /* 0x000fe20000011605 */
[--C-:B----4-:R-:W-:Y:S01]  /*7660*/  IMAD.MOV.U32 R14, RZ, RZ, R7.reuse ;  /* 0x000000ffff0e7224 */ /* 0x110fe200078e0007 */
[--C-:B------:R-:W-:Y:S01]  /*7670*/  SHF.R.U64 R9, R6, 0x10, R7.reuse ;  /* 0x0000001006097819 */ /* 0x100fe20000001207 */
[----:B------:R-:W-:Y:S01]  /*7680*/  BSSY B1, `(.L_x_1391) ;  /* 0x000000d000017945 */ /* 0x000fe20003800000 */
[----:B------:R-:W-:-:S02]  /*7690*/  SHF.R.U32.HI R5, RZ, 0x10, R7 ;  /* 0x00000010ff057819 */ /* 0x000fc40000011607 */
[-C--:B------:R-:W-:Y:S02]  /*76a0*/  ISETP.GE.OR P2, PT, R19, R0.reuse, P0 ;  /* 0x000000001300720c */ /* 0x080fe40000746670 */
[----:B------:R-:W-:Y:S02]  /*76b0*/  ISETP.GE.OR P0, PT, R228, R0, P0 ;  /* 0x00000000e400720c */ /* 0x000fe40000706670 */
[----:B------:R-:W-:Y:S02]  /*76c0*/  PRMT R44, R24, 0x5410, R27 ;  /* 0x00005410182c7816 */ /* 0x000fe4000000001b */
        /* <DEDUP_REMOVED lines=8> */
.L_x_1627:
[----:B------:R-:W-:Y:S05]  /*7750*/  BSYNC B1 ;  /* 0x0000000000017941 */ /* 0x000fea0003800000 */
.L_x_1391:
        /* <DEDUP_REMOVED lines=9> */
[----:B------:R-:W-:Y:S02]  /*77f0*/  SHF.R.U32.HI R7, RZ, 0x3, R6 ;  /* 0x00000003ff077819 */ /* 0x000fe40000011606 */
[----:B------:R-:W-:Y:S02]  /*7800*/  LOP3.LUT R6, R6, 0x38, R5, 0xf8, !PT ;  /* 0x0000003806067812 */ /* 0x000fe400078ef805 */
[-C--:B------:R-:W-:Y:S02]  /*7810*/  LOP3.LUT R4, R4, R7.reuse, RZ, 0x3c, !PT ;  /* 0x0000000704047212 */ /* 0x080fe400078e3cff */
[----:B------:R-:W-:-:S03]  /*7820*/  LOP3.LUT R6, R6, R7, RZ, 0x3c, !PT ;  /* 0x0000000706067212 */ /* 0x000fc600078e3cff */
[C---:B------:R-:W-:Y:S02]  /*7830*/  IMAD R5, R215.reuse, 0x200, R4 ;  /* 0x00000200d7057824 */ /* 0x040fe400078e0204 */
[----:B------:R-:W-:Y:S02]  /*7840*/  IMAD R9, R215, 0x200, R6 ;  /* 0x00000200d7097824 */ /* 0x000fe400078e0206 */
[--C-:B------:R-:W-:Y:S02]  /*7850*/  IMAD R40, R5, 0x2, R18.reuse ;  /* 0x0000000205287824 */ /* 0x100fe400078e0212 */
[----:B------:R-:W-:-:S03]  /*7860*/  IMAD R42, R9, 0x2, R18 ;  /* 0x00000002092a7824 */ /* 0x000fc600078e0212 */
[----:B------:R-:W0:Y:S04]  /*7870*/  LDS.128 R4, [R40+0x18400] ;  /* 0x0184000028047984 */ /* 0x000e280000000c00 */
[----:B------:R-:W1:Y:S01]  /*7880*/  LDS.128 R8, [R42+0x18400] ;  /* 0x018400002a087984 */ /* 0x000e620000000c00 */
[C---:B0-----:R-:W-:Y:S01]  /*7890*/  IMAD.U32 R21, R4.reuse, 0x10000, RZ ;  /* 0x0001000004157824 */ /* 0x041fe200078e00ff */
        /* <DEDUP_REMOVED lines=11> */
[C---:B------:R-:W-:Y:S01]  /*7950*/  FFMA.FTZ R36, R21.reuse, R32, -R36 ;  /* 0x0000002015247223 */ /* 0x040fe20000010824 */
[----:B------:R-:W-:Y:S01]  /*7960*/  FFMA.FTZ R38, R21, R34, R38 ;  /* 0x0000002215267223 */ /* 0x000fe20000010026 */
[----:B------:R-:W-:-:S02]  /*7970*/  IMAD.U32 R32, R20, 0x10000, RZ ;  /* 0x0001000014207824 */ /* 0x000fc400078e00ff */
[-C--:B------:R-:W-:Y:S01]  /*7980*/  FFMA.FTZ R37, R4, R27.reuse, -R35 ;  /* 0x0000001b04257223 */ /* 0x080fe20000010823 */
[C---:B------:R-:W-:Y:S02]  /*7990*/  IMAD.U32 R21, R15.reuse, 0x10000, RZ ;  /* 0x000100000f157824 */ /* 0x040fe400078e00ff */
[----:B------:R-:W-:Y:S01]  /*79a0*/  FMUL.FTZ R39, R8, R27 ;  /* 0x0000001b08277220 */ /* 0x000fe20000410000 */
[----:B------:R-:W-:Y:S01]  /*79b0*/  LOP3.LUT R35, R20, 0xffff0000, RZ, 0xc0, !PT ;  /* 0xffff000014237812 */ /* 0x000fe200078ec0ff */
[CC--:B------:R-:W-:Y:S01]  /*79c0*/  FMUL.FTZ R8, R30.reuse, R32.reuse ;  /* 0x000000201e087220 */ /* 0x0c0fe20000410000 */
[----:B------:R-:W-:Y:S01]  /*79d0*/  FMUL.FTZ R41, R30, R21 ;  /* 0x000000151e297220 */ /* 0x000fe20000410000 */
[----:B------:R-:W-:Y:S01]  /*79e0*/  LOP3.LUT R27, R15, 0xffff0000, RZ, 0xc0, !PT ;  /* 0xffff00000f1b7812 */ /* 0x000fe200078ec0ff */
[----:B------:R-:W-:Y:S01]  /*79f0*/  FFMA.FTZ R39, R4, R33, R39 ;  /* 0x0000002104277223 */ /* 0x000fe20000010027 */
        /* <DEDUP_REMOVED lines=12> */
[-C--:B------:R-:W-:Y:S01]  /*7ac0*/  FMUL.FTZ R28, R28, R21.reuse ;  /* 0x000000151c1c7220 */ /* 0x080fe20000410000 */
[----:B------:R-:W-:Y:S01]  /*7ad0*/  IMAD.U32 R24, R5, 0x10000, RZ ;  /* 0x0001000005187824 */ /* 0x000fe200078e00ff */
[----:B------:R-:W-:Y:S01]  /*7ae0*/  LOP3.LUT R9, R9, 0xffff0000, RZ, 0xc0, !PT ;  /* 0xffff000009097812 */ /* 0x000fe200078ec0ff */
[----:B------:R-:W-:Y:S02]  /*7af0*/  IMAD.U32 R26, R7, 0x10000, RZ ;  /* 0x00010000071a7824 */ /* 0x000fe400078e00ff */
[----:B------:R-:W-:Y:S01]  /*7b00*/  FMUL.FTZ R35, R31, R10 ;  /* 0x0000000a1f237220 */ /* 0x000fe20000410000 */
[----:B------:R-:W-:Y:S02]  /*7b10*/  IMAD.U32 R4, R3, 0x10000, RZ ;  /* 0x0001000003047824 */ /* 0x000fe400078e00ff */
[C---:B------:R-:W-:Y:S01]  /*7b20*/  FFMA.FTZ R27, R24.reuse, R21, -R27 ;  /* 0x00000015181b7223 */ /* 0x040fe2000001081b */
[----:B------:R-:W-:Y:S01]  /*7b30*/  FFMA.FTZ R28, R24, R25, R28 ;  /* 0x00000019181c7223 */ /* 0x000fe2000001001c */
[----:B------:R-:W-:Y:S01]  /*7b40*/  LOP3.LUT R11, R11, 0xffff0000, RZ, 0xc0, !PT ;  /* 0xffff00000b0b7812 */ /* 0x000fe200078ec0ff */
[-C--:B------:R-:W-:Y:S01]  /*7b50*/  FMUL.FTZ R31, R31, R4.reuse ;  /* 0x000000041f1f7220 */ /* 0x080fe20000410000 */
[----:B------:R-:W-:Y:S01]  /*7b60*/  FFMA.FTZ R35, R26, R4, -R35 ;  /* 0x000000041a237223 */ /* 0x000fe20000010823 */
[----:B------:R-:W-:-:S02]  /*7b70*/  LOP3.LUT R8, R13, 0xffff0000, RZ, 0xc0, !PT ;  /* 0xffff00000d087812 */ /* 0x000fc400078ec0ff */
[----:B------:R-:W-:Y:S01]  /*7b80*/  LOP3.LUT R24, R14, 0xffff0000, RZ, 0xc0, !PT ;  /* 0xffff00000e187812 */ /* 0x000fe200078ec0ff */
[----:B------:R-:W-:Y:S01]  /*7b90*/  FFMA.FTZ R31, R26, R10, R31 ;  /* 0x0000000a1a1f7223 */ /* 0x000fe2000001001f */
[----:B------:R-:W-:Y:S01]  /*7ba0*/  LOP3.LUT R4, R0, 0xffff0000, RZ, 0xc0, !PT ;  /* 0xffff000000047812 */ /* 0x000fe200078ec0ff */
[----:B------:R-:W-:Y:S01]  /*7bb0*/  FMUL.FTZ R10, R9, R8 ;  /* 0x00000008090a7220 */ /* 0x000fe20000410000 */
[----:B------:R-:W-:Y:S01]  /*7bc0*/  LOP3.LUT R6, R3, 0xffff0000, RZ, 0xc0, !PT ;  /* 0xffff000003067812 */ /* 0x000fe200078ec0ff */
[----:B------:R-:W-:Y:S01]  /*7bd0*/  FMUL.FTZ R34, R11, R24 ;  /* 0x000000180b227220 */ /* 0x000fe20000410000 */
[----:B------:R-:W-:Y:S01]  /*7be0*/  LOP3.LUT R5, R5, 0xffff0000, RZ, 0xc0, !PT ;  /* 0xffff000005057812 */ /* 0x000fe200078ec0ff */
[----:B------:R-:W-:Y:S01]  /*7bf0*/  FMUL.FTZ R9, R9, R4 ;  /* 0x0000000409097220 */ /* 0x000fe20000410000 */
[----:B------:R-:W-:Y:S01]  /*7c00*/  LOP3.LUT R7, R7, 0xffff0000, RZ, 0xc0, !PT ;  /* 0xffff000007077812 */ /* 0x000fe200078ec0ff */
[----:B------:R-:W-:Y:S02]  /*7c10*/  FMUL.FTZ R11, R11, R6 ;  /* 0x000000060b0b7220 */ /* 0x000fe40000410000 */
[C---:B------:R-:W-:Y:S01]  /*7c20*/  FFMA.FTZ R26, R5.reuse, R4, -R10 ;  /* 0x00000004051a7223 */ /* 0x040fe2000001080a */
[----:B------:R-:W-:Y:S01]  /*7c30*/  FFMA.FTZ R9, R5, R8, R9 ;  /* 0x0000000805097223 */ /* 0x000fe20000010009 */
[C---:B------:R-:W-:Y:S01]  /*7c40*/  FFMA.FTZ R34, R7.reuse, R6, -R34 ;  /* 0x0000000607227223 */ /* 0x040fe20000010822 */
        /* <DEDUP_REMOVED lines=11> */
.L_x_1394:
[----:B------:R-:W-:Y:S05]  /*7d00*/  BSYNC B1 ;  /* 0x0000000000017941 */ /* 0x000fea0003800000 */
.L_x_1393:
[----:B------:R-:W-:Y:S05]  /*7d10*/  @P0 BRA `(.L_x_1385) ;  /* 0x00000004004c0947 */ /* 0x000fea0003800000 */
[----:B-1----:R-:W2:Y:S01]  /*7d20*/  LDL R40, [R1+0x7c] ;  /* 0x00007c0001287983 */ /* 0x002ea20000100800 */
[----:B------:R-:W-:Y:S01]  /*7d30*/  IMAD.IADD R47, R16, 0x1, R47 ;  /* 0x00000001102f7824 */ /* 0x000fe200078e022f */
[----:B------:R-:W-:-:S04]  /*7d40*/  SHF.R.U32.HI R5, RZ, 0x3, R214 ;  /* 0x00000003ff057819 */ /* 0x000fc800000116d6 */
[----:B------:R-:W-:-:S04]  /*7d50*/  LOP3.LUT R4, R214, 0x38, R47, 0xf8, !PT ;  /* 0x00000038d6047812 */ /* 0x000fc800078ef82f */
[----:B------:R-:W-:-:S05]  /*7d60*/  LOP3.LUT R4, R4, R5, RZ, 0x3c, !PT ;  /* 0x0000000504047212 */ /* 0x000fca00078e3cff */
[----:B------:R-:W-:-:S04]  /*7d70*/  IMAD.IADD R9, R219, 0x1, R4 ;  /* 0x00000001db097824 */ /* 0x000fc800078e0204 */
[----:B0-----:R-:W-:-:S05]  /*7d80*/  IMAD R21, R9, 0x2, R18 ;  /* 0x0000000209157824 */ /* 0x001fca00078e0212 */
[----:B------:R-:W0:Y:S01]  /*7d90*/  LDS.128 R8, [R21+0x18400] ;  /* 0x0184000015087984 */ /* 0x000e220000000c00 */
[C---:B------:R-:W-:Y:S01]  /*7da0*/  IMAD.U32 R34, R44.reuse, 0x10000, RZ ;  /* 0x000100002c227824 */ /* 0x040fe200078e00ff */
[----:B------:R-:W-:Y:S01]  /*7db0*/  LOP3.LUT R44, R44, 0xffff0000, RZ, 0xc0, !PT ;  /* 0xffff00002c2c7812 */ /* 0x000fe200078ec0ff */
[C---:B------:R-:W-:Y:S01]  /*7dc0*/  IMAD.U32 R36, R45.reuse, 0x10000, RZ ;  /* 0x000100002d247824 */ /* 0x040fe200078e00ff */
[----:B------:R-:W-:Y:S01]  /*7dd0*/  LOP3.LUT R38, R45, 0xffff0000, RZ, 0xc0, !PT ;  /* 0xffff00002d267812 */ /* 0x000fe200078ec0ff */
[----:B------:R-:W-:Y:S02]  /*7de0*/  IMAD.U32 R43, R13, 0x10000, RZ ;  /* 0x000100000d2b7824 */ /* 0x000fe400078e00ff */
[----:B------:R-:W-:Y:S02]  /*7df0*/  IMAD.U32 R41, R0, 0x10000, RZ ;  /* 0x0001000000297824 */ /* 0x000fe400078e00ff */
[C---:B0-----:R-:W-:Y:S01]  /*7e00*/  IMAD.U32 R28, R8.reuse, 0x10000, RZ ;  /* 0x00010000081c7824 */ /* 0x041fe200078e00ff */
[----:B------:R-:W-:Y:S01]  /*7e10*/  LOP3.LUT R8, R8, 0xffff0000, RZ, 0xc0, !PT ;  /* 0xffff000008087812 */ /* 0x000fe200078ec0ff */
[----:B------:R-:W-:-:S02]  /*7e20*/  IMAD.U32 R30, R9, 0x10000, RZ ;  /* 0x00010000091e7824 */ /* 0x000fc400078e00ff */
[-C--:B------:R-:W-:Y:S01]  /*7e30*/  FMUL.FTZ R35, R34, R28.reuse ;  /* 0x0000001c22237220 */ /* 0x080fe20000410000 */
[----:B------:R-:W-:Y:S01]  /*7e40*/  FMUL.FTZ R33, R36, R28 ;  /* 0x0000001c24217220 */ /* 0x000fe20000410000 */
[----:B------:R-:W-:Y:S01]  /*7e50*/  FMUL.FTZ R39, R44, R8 ;  /* 0x000000082c277220 */ /* 0x000fe20000410000 */
[----:B------:R-:W-:Y:S01]  /*7e60*/  FMUL.FTZ R28, R43, R30 ;  /* 0x0000001e2b1c7220 */ /* 0x000fe20000410000 */
[----:B------:R-:W-:Y:S01]  /*7e70*/  FMUL.FTZ R37, R38, R8 ;  /* 0x0000000826257220 */ /* 0x000fe20000410000 */
[----:B------:R-:W-:Y:S01]  /*7e80*/  FMUL.FTZ R30, R41, R30 ;  /* 0x0000001e291e7220 */ /* 0x000fe20000410000 */
[C---:B------:R-:W-:Y:S01]  /*7e90*/  IMAD.U32 R31, R10.reuse, 0x10000, RZ ;  /* 0x000100000a1f7824 */ /* 0x040fe200078e00ff */
[----:B------:R-:W-:Y:S01]  /*7ea0*/  LOP3.LUT R10, R10, 0xffff0000, RZ, 0xc0, !PT ;  /* 0xffff00000a0a7812 */ /* 0x000fe200078ec0ff */
[----:B------:R-:W-:Y:S01]  /*7eb0*/  IMAD.U32 R32, R11, 0x10000, RZ ;  /* 0x000100000b207824 */ /* 0x000fe200078e00ff */
[----:B------:R-:W-:Y:S02]  /*7ec0*/  LOP3.LUT R9, R9, 0xffff0000, RZ, 0xc0, !PT ;  /* 0xffff000009097812 */ /* 0x000fe400078ec0ff */
[----:B------:R-:W-:Y:S01]  /*7ed0*/  LOP3.LUT R11, R11, 0xffff0000, RZ, 0xc0, !PT ;  /* 0xffff00000b0b7812 */ /* 0x000fe200078ec0ff */
[----:B--2---:R-:W0:Y:S02]  /*7ee0*/  LDS.128 R4, [R40+0x18400] ;  /* 0x0184000028047984 */ /* 0x004e240000000c00 */
[C---:B0-----:R-:W-:Y:S01]  /*7ef0*/  IMAD.U32 R24, R4.reuse, 0x10000, RZ ;  /* 0x0001000004187824 */ /* 0x041fe200078e00ff */
[----:B------:R-:W-:Y:S01]  /*7f00*/  LOP3.LUT R4, R4, 0xffff0000, RZ, 0xc0, !PT ;  /* 0xffff000004047812 */ /* 0x000fe200078ec0ff */
[----:B------:R-:W-:-:S02]  /*7f10*/  IMAD.U32 R25, R5, 0x10000, RZ ;  /* 0x0001000005197824 */ /* 0x000fc400078e00ff */
[-C--:B------:R-:W-:Y:S01]  /*7f20*/  FFMA.FTZ R35, R36, R24.reuse, R35 ;  /* 0x0000001824237223 */ /* 0x080fe20000010023 */
[----:B------:R-:W-:Y:S02]  /*7f30*/  IMAD.U32 R36, R20, 0x10000, RZ ;  /* 0x0001000014247824 */ /* 0x000fe400078e00ff */
[----:B------:R-:W-:Y:S01]  /*7f40*/  FFMA.FTZ R33, R34, R24, -R33 ;  /* 0x0000001822217223 */ /* 0x000fe20000010821 */
[-C--:B------:R-:W-:Y:S01]  /*7f50*/  FFMA.FTZ R24, R38, R4.reuse, R39 ;  /* 0x0000000426187223 */ /* 0x080fe20000010027 */
[----:B------:R-:W-:Y:S01]  /*7f60*/  FFMA.FTZ R8, R44, R4, -R37 ;  /* 0x000000042c087223 */ /* 0x000fe20000010825 */
[-C--:B------:R-:W-:Y:S01]  /*7f70*/  FFMA.FTZ R28, R41, R25.reuse, -R28 ;  /* 0x00000019291c7223 */ /* 0x080fe2000001081c */
[----:B------:R-:W-:Y:S01]  /*7f80*/  FFMA.FTZ R30, R43, R25, R30 ;  /* 0x000000192b1e7223 */ /* 0x000fe2000001001e */
[----:B------:R-:W-:Y:S01]  /*7f90*/  LOP3.LUT R38, R20, 0xffff0000, RZ, 0xc0, !PT ;  /* 0xffff000014267812 */ /* 0x000fe200078ec0ff */
[----:B------:R-:W-:Y:S02]  /*7fa0*/  IMAD.U32 R26, R6, 0x10000, RZ ;  /* 0x00010000061a7824 */ /* 0x000fe400078e00ff */
[----:B------:R-:W-:Y:S01]  /*7fb0*/  FMUL.FTZ R25, R36, R31 ;  /* 0x0000001f24197220 */ /* 0x000fe20000410000 */
[----:B------:R-:W-:-:S02]  /*7fc0*/  IMAD.U32 R4, R15, 0x10000, RZ ;  /* 0x000100000f047824 */ /* 0x000fc400078e00ff */
[----:B------:R-:W-:Y:S01]  /*7fd0*/  IMAD.U32 R41, R14, 0x10000, RZ ;  /* 0x000100000e297824 */ /* 0x000fe200078e00ff */
[----:B------:R-:W-:Y:S01]  /*7fe0*/  LOP3.LUT R6, R6, 0xffff0000, RZ, 0xc0, !PT ;  /* 0xffff000006067812 */ /* 0x000fe200078ec0ff */
[C---:B------:R-:W-:Y:S01]  /*7ff0*/  FMUL.FTZ R31, R4.reuse, R31 ;  /* 0x0000001f041f7220 */ /* 0x040fe20000410000 */
[----:B------:R-:W-:Y:S01]  /*8000*/  LOP3.LUT R34, R15, 0xffff0000, RZ, 0xc0, !PT ;  /* 0xffff00000f227812 */ /* 0x000fe200078ec0ff */
[----:B------:R-:W-:Y:S01]  /*8010*/  FFMA.FTZ R25, R4, R26, -R25 ;  /* 0x0000001a04197223 */ /* 0x000fe20000010819 */
[----:B------:R-:W-:Y:S01]  /*8020*/  FMUL.FTZ R15, R38, R10 ;  /* 0x0000000a260f7220 */ /* 0x000fe20000410000 */
[----:B------:R-:W-:Y:S02]  /*8030*/  IMAD.U32 R27, R7, 0x10000, RZ ;  /* 0x00010000071b7824 */ /* 0x000fe400078e00ff */
[----:B------:R-:W-:Y:S01]  /*8040*/  FMUL.FTZ R4, R41, R32 ;  /* 0x0000002029047220 */ /* 0x000fe20000410000 */
[----:B------:R-:W-:Y:S02]  /*8050*/  IMAD.U32 R39, R3, 0x10000, RZ ;  /* 0x0001000003277824 */ /* 0x000fe400078e00ff */
[C---:B------:R-:W-:Y:S01]  /*8060*/  FFMA.FTZ R20, R34.reuse, R6, -R15 ;  /* 0x0000000622147223 */ /* 0x040fe2000001080f */
[----:B------:R-:W-:Y:S01]  /*8070*/  FMUL.FTZ R37, R34, R10 ;  /* 0x0000000a22257220 */ /* 0x000fe20000410000 */
[C---:B------:R-:W-:Y:S01]  /*8080*/  FMUL.FTZ R32, R39.reuse, R32 ;  /* 0x0000002027207220 */ /* 0x040fe20000410000 */
[----:B------:R-:W-:Y:S01]  /*8090*/  FFMA.FTZ R15, R39, R27, -R4 ;  /* 0x0000001b270f7223 */ /* 0x000fe20000010804 */
[----:B------:R-:W-:Y:S01]  /*80a0*/  LOP3.LUT R39, R13, 0xffff0000, RZ, 0xc0, !PT ;  /* 0xffff00000d277812 */ /* 0x000fe200078ec0ff */
[----:B------:R-:W-:Y:S01]  /*80b0*/  FFMA.FTZ R10, R36, R26, R31 ;  /* 0x0000001a240a7223 */ /* 0x000fe2000001001f */
[----:B------:R-:W-:-:S02]  /*80c0*/  LOP3.LUT R43, R14, 0xffff0000, RZ, 0xc0, !PT ;  /* 0xffff00000e2b7812 */ /* 0x000fc400078ec0ff */
[----:B------:R-:W-:Y:S02]  /*80d0*/  LOP3.LUT R13, R0, 0xffff0000, RZ, 0xc0, !PT ;  /* 0xffff0000000d7812 */ /* 0x000fe400078ec0ff */
[----:B------:R-:W-:Y:S01]  /*80e0*/  LOP3.LUT R31, R3, 0xffff0000, RZ, 0xc0, !PT ;  /* 0xffff0000031f7812 */ /* 0x000fe200078ec0ff */
[----:B------:R-:W-:Y:S01]  /*80f0*/  FFMA.FTZ R37, R38, R6, R37 ;  /* 0x0000000626257223 */ /* 0x000fe20000010025 */
[----:B------:R-:W-:Y:S01]  /*8100*/  LOP3.LUT R5, R5, 0xffff0000, RZ, 0xc0, !PT ;  /* 0xffff000005057812 */ /* 0x000fe200078ec0ff */
[----:B------:R-:W-:Y:S01]  /*8110*/  FMUL.FTZ R0, R39, R9 ;  /* 0x0000000927007220 */ /* 0x000fe20000410000 */
[----:B------:R-:W-:Y:S01]  /*8120*/  LOP3.LUT R7, R7, 0xffff0000, RZ, 0xc0, !PT ;  /* 0xffff000007077812 */ /* 0x000fe200078ec0ff */
[----:B------:R-:W-:Y:S01]  /*8130*/  FMUL.FTZ R6, R43, R11 ;  /* 0x0000000b2b067220 */ /* 0x000fe20000410000 */
[----:B------:R-:W-:Y:S01]  /*8140*/  FMUL.FTZ R4, R13, R9 ;  /* 0x000000090d047220 */ /* 0x000fe20000410000 */
[----:B------:R-:W-:Y:S01]  /*8150*/  FMUL.FTZ R14, R31, R11 ;  /* 0x0000000b1f0e7220 */ /* 0x000fe20000410000 */
[----:B------:R-:W-:Y:S01]  /*8160*/  FFMA.FTZ R3, R13, R5, -R0 ;  /* 0x000000050d037223 */ /* 0x000fe20000010800 */
[----:B------:R-:W-:Y:S01]  /*8170*/  FFMA.FTZ R0, R31, R7, -R6 ;  /* 0x000000071f007223 */ /* 0x000fe20000010806 */
[----:B------:R-:W-:Y:S01]  /*8180*/  FFMA.FTZ R32, R41, R27, R32 ;  /* 0x0000001b29207223 */ /* 0x000fe20000010020 */
[----:B------:R-:W-:Y:S01]  /*8190*/  FFMA.FTZ R9, R39, R5, R4 ;  /* 0x0000000527097223 */ /* 0x000fe20000010004 */
[----:B------:R-:W-:Y:S01]  /*81a0*/  FFMA.FTZ R11, R43, R7, R14 ;  /* 0x000000072b0b7223 */ /* 0x000fe2000001000e */
[----:B------:R-:W-:-:S02]  /*81b0*/  F2FP.BF16.F32.PACK_AB R6, R20, R25 ;  /* 0x000000191406723e */ /* 0x000fc400000010ff */
[----:B------:R-:W-:Y:S02]  /*81c0*/  F2FP.BF16.F32.PACK_AB R4, R8, R33 ;  /* 0x000000210804723e */ /* 0x000fe400000010ff */
[----:B------:R-:W-:Y:S02]  /*81d0*/  F2FP.BF16.F32.PACK_AB R5, R3, R28 ;  /* 0x0000001c0305723e */ /* 0x000fe400000010ff */
[----:B------:R-:W-:Y:S02]  /*81e0*/  F2FP.BF16.F32.PACK_AB R7, R0, R15 ;  /* 0x0000000f0007723e */ /* 0x000fe400000010ff */
[----:B------:R-:W-:Y:S02]  /*81f0*/  F2FP.BF16.F32.PACK_AB R10, R37, R10 ;  /* 0x0000000a250a723e */ /* 0x000fe400000010ff */
[----:B------:R-:W-:Y:S02]  /*8200*/  F2FP.BF16.F32.PACK_AB R8, R24, R35 ;  /* 0x000000231808723e */ /* 0x000fe400000010ff */
[----:B------:R-:W-:-:S02]  /*8210*/  F2FP.BF16.F32.PACK_AB R9, R9, R30 ;  /* 0x0000001e0909723e */ /* 0x000fc400000010ff */
[----:B------:R-:W-:Y:S01]  /*8220*/  F2FP.BF16.F32.PACK_AB R11, R11, R32 ;  /* 0x000000200b0b723e */ /* 0x000fe200000010ff */
[----:B------:R2:W-:Y:S04]  /*8230*/  STS.128 [R40+0x18400], R4 ;  /* 0x0184000428007388 */ /* 0x0005e80000000c00 */
[----:B------:R2:W-:Y:S02]  /*8240*/  STS.128 [R21+0x18400], R8 ;  /* 0x0184000815007388 */ /* 0x0005e40000000c00 */
.L_x_1385:
[----:B------:R-:W-:Y:S05]  /*8250*/  BSYNC B0 ;  /* 0x0000000000007941 */ /* 0x000fea0003800000 */
.L_x_1374:
[----:B------:R-:W-:Y:S01]  /*8260*/  @!PT LDS RZ, [RZ] ;  /* 0x00000000fffff984 */ /* 0x000fe20000000800 */
[----:B------:R-:W-:Y:S01]  /*8270*/  @!PT LDS RZ, [RZ] ;  /* 0x00000000fffff984 */ /* 0x000fe20000000800 */
[----:B------:R-:W-:Y:S01]  /*8280*/  @!PT LDS RZ, [RZ] ;  /* 0x00000000fffff984 */ /* 0x000fe20000000800 */
[----:B------:R-:W-:Y:S01]  /*8290*/  @!PT LDS RZ, [RZ] ;  /* 0x00000000fffff984 */ /* 0x000fe20000000800 */
[----:B------:R4:W-:Y:S06]  /*82a0*/  MEMBAR.ALL.CTA ;  /* 0x0000000000007992 */ /* 0x0009ec0000008000 */
[----:B----4-:R-:W4:Y:S01]  /*82b0*/  FENCE.VIEW.ASYNC.S ;  /* 0x00000000000073c6 */ /* 0x010f220000000000 */
[----:B------:R-:W-:Y:S05]  /*82c0*/  WARPSYNC.ALL ;  /* 0x0000000000007948 */ /* 0x000fea0003800000 */
[----:B----4-:R-:W-:Y:S06]  /*82d0*/  BAR.SYNC.DEFER_BLOCKING 0xd, 0x100 ;  /* 0x0344000000007b1d */ /* 0x010fec0000010000 */
.L_x_1371:
[----:B--23--:R-:W2:Y:S01]  /*82e0*/  S2R R0, SR_TID.X ;  /* 0x0000000000007919 */ /* 0x00cea20000002100 */
[----:B------:R-:W-:Y:S01]  /*82f0*/  ISETP.NE.AND P0, PT, R203, 0x3, PT ;  /* 0x00000003cb00780c */ /* 0x000fe20003f05270 */
[----:B------:R-:W-:Y:S05]  /*8300*/  WARPSYNC.ALL ;  /* 0x0000000000007948 */ /* 0x000fea0003800000 */
[----:B--2---:R-:W-:-:S05]  /*8310*/  SHF.R.U32.HI R0, RZ, 0x7, R0 ;  /* 0x00000007ff007819 */ /* 0x004fca0000011600 */
[----:B------:R-:W-:-:S05]  /*8320*/  VIADD R175, R0, 0x8 ;  /* 0x0000000800af7836 */ /* 0x000fca0000000000 */
[----:B------:R2:W-:Y:S06]  /*8330*/  BAR.SYNC.DEFER_BLOCKING R175, 0x100 ;  /* 0x000400af0000751d */ /* 0x0005ec0000010000 */
[----:B------:R-:W-:Y:S05]  /*8340*/  @!P0 BRA `(.L_x_1395) ;  /* 0x0000000000048947 */ /* 0x000fea0003800000 */
[----:B------:R-:W-:Y:S01]  /*8350*/  BPT.TRAP 0x1 ;  /* 0x000000040000795c */ /* 0x000fe20000300000 */
.L_x_1395:
[----:B------:R-:W-:Y:S01]  /*8360*/  IMAD R0, R200, 0x8, R18 ;  /* 0x00000008c8007824 */ /* 0x000fe200078e0212 */
[----:B-1----:R-:W-:-:S04]  /*8370*/  SHF.L.U32 R7, R204, 0x1f, RZ ;  /* 0x0000001fcc077819 */ /* 0x002fc800000006ff */
[----:B------:R1:W3:Y:S01]  /*8380*/  SYNCS.PHASECHK.TRANS64.TRYWAIT P1, [R0+URZ+0x32430], R7 ;  /* 0x03243007000075a7 */ /* 0x0002e2000802017f */
[----:B------:R-:W-:Y:S05]  /*8390*/  @!P0 BRA `(.L_x_1396) ;  /* 0x0000000000048947 */ /* 0x000fea0003800000 */
[----:B------:R-:W-:Y:S01]  /*83a0*/  BPT.TRAP 0x1 ;  /* 0x000000040000795c */ /* 0x000fe20000300000 */
.L_x_1396:
[----:B0-----:R-:W-:-:S05]  /*83b0*/  VIADD R3, R18, 0x1c400 ;  /* 0x0001c40012037836 */ /* 0x001fca0000000000 */
[----:B------:R-:W-:-:S04]  /*83c0*/  SHF.R.U32.HI R3, RZ, 0x4, R3 ;  /* 0x00000004ff037819 */ /* 0x000fc80000011603 */
[----:B------:R-:W-:Y:S01]  /*83d0*/  LOP3.LUT R3, R3, 0x3fff, RZ, 0xc0, !PT ;  /* 0x00003fff03037812 */ /* 0x000fe200078ec0ff */
[----:B---3--:R-:W-:Y:S06]  /*83e0*/  @P1 BRA `(.L_x_1397) ;  /* 0x0000000000081947 */ /* 0x008fec0003800000 */
[----:B------:R-:W0:Y:S02]  /*83f0*/  SYNCS.PHASECHK.TRANS64.TRYWAIT P1, [R0+URZ+0x32430], R7 ;  /* 0x03243007000075a7 */ /* 0x000e24000802017f */
[----:B0-----:R-:W-:Y:S05]  /*8400*/  @!P1 BRA `(.L_x_1398) ;  /* 0x0000011c00809947 */ /* 0x001fea0003800000 */
.L_x_1397:
[----:B------:R-:W-:Y:S05]  /*8410*/  WARPSYNC.ALL ;  /* 0x0000000000007948 */ /* 0x000fea0003800000 */
[----:B------:R-:W-:Y:S01]  /*8420*/  LOP3.LUT R217, R3, 0x10000, RZ, 0xfc, !PT ;  /* 0x0001000003d97812 */ /* 0x000fe200078efcff */
[----:B------:R-:W-:Y:S01]  /*8430*/  IMAD R29, R29, 0x2000, R18 ;  /* 0x000020001d1d7824 */ /* 0x000fe200078e0212 */
[----:B------:R-:W-:-:S03]  /*8440*/  UMOV UR9, 0x40000040 ;  /* 0x4000004000097882 */ /* 0x000fc60000000000 */
[----:B------:R-:W-:Y:S01]  /*8450*/  IMAD R4, R200, 0x300, R217 ;  /* 0x00000300c8047824 */ /* 0x000fe200078e02d9 */
[----:B------:R-:W-:Y:S01]  /*8460*/  SHF.L.U32 R3, R12, 0x1f, RZ ;  /* 0x0000001f0c037819 */ /* 0x000fe200000006ff */
[----:B------:R-:W-:Y:S01]  /*8470*/  IMAD.MOV.U32 R5, RZ, RZ, 0x40000040 ;  /* 0x40000040ff057424 */ /* 0x000fe200078e00ff */
[----:B------:R-:W-:Y:S01]  /*8480*/  R2UR UR4, R29 ;  /* 0x000000001d0472ca */ /* 0x000fe200000e0000 */
[C---:B------:R-:W-:Y:S01]  /*8490*/  VIADD R8, R4.reuse, 0x2 ;  /* 0x0000000204087836 */ /* 0x040fe20000000000 */
[----:B------:R-:W-:Y:S01]  /*84a0*/  R2UR UR10, R4 ;  /* 0x00000000040a72ca */ /* 0x000fe200000e0000 */
[----:B-----5:R-:W-:Y:S01]  /*84b0*/  WARPGROUP.ARRIVE ;  /* 0x00000000000079c5 */ /* 0x020fe20000000000 */
[----:B------:R-:W-:Y:S01]  /*84c0*/  R2UR UR11, R5 ;  /* 0x00000000050b72ca */ /* 0x000fe200000e0000 */
[----:B------:R-:W-:Y:S01]  /*84d0*/  IMAD.MOV.U32 R9, RZ, RZ, 0x40000040 ;  /* 0x40000040ff097424 */ /* 0x000fe200078e00ff */
[----:B------:R-:W-:Y:S01]  /*84e0*/  BSSY B0, `(.L_x_1399) ;  /* 0x0000032000007945 */ /* 0x000fe20003800000 */
[----:B------:R-:W-:-:S02]  /*84f0*/  IMAD.U32 R11, RZ, RZ, UR9 ;  /* 0x00000009ff0b7e24 */ /* 0x000fc4000f8e00ff */
[----:B------:R-:W-:-:S04]  /*8500*/  IMAD.MOV.U32 R5, RZ, RZ, 0x40000040 ;  /* 0x40000040ff057424 */ /* 0x000fc800078e00ff */
[----:B------:R-:W-:-:S04]  /*8510*/  UIADD3 UR5, UR4, 0x18400, URZ ;  /* 0x0001840004057890 */ /* 0x000fc8000fffe03f */
[----:B------:R-:W-:-:S04]  /*8520*/  USHF.R.U32.HI UR5, URZ, 0x4, UR5 ;  /* 0x000000043f057899 */ /* 0x000fc80008011605 */
[----:B------:R-:W-:-:S04]  /*8530*/  ULOP3.LUT UR5, UR5, 0x3fff, URZ, 0xc0, !UPT ;  /* 0x00003fff05057892 */ /* 0x000fc8000f8ec03f */
[----:B------:R-:W-:-:S04]  /*8540*/  ULOP3.LUT UR6, UR5, 0x10000, URZ, 0xfc, !UPT ;  /* 0x0001000005067892 */ /* 0x000fc8000f8efc3f */
[----:B------:R-:W-:-:S03]  /*8550*/  UIADD3 UR5, UR6, 0x2, URZ ;  /* 0x0000000206057890 */ /* 0x000fc6000fffe03f */
[----:B------:R-:W-:Y:S02]  /*8560*/  UMOV UR8, UR6 ;  /* 0x0000000600087c82 */ /* 0x000fe40008000000 */
[----:B------:R-:W-:Y:S01]  /*8570*/  HGMMA.64x96x16.F32.BF16 R24, gdesc[UR8], RZ, !UPT, gsb0 ;  /* 0x01600000081879f0 */ /* 0x000fe2000c0018ff */
[----:B------:R-:W-:Y:S01]  /*8580*/  R2UR UR10, R8 ;  /* 0x00000000080a72ca */ /* 0x000fe200000e0000 */
[----:B------:R-:W-:Y:S01]  /*8590*/  IMAD.U32 R10, RZ, RZ, UR8 ;  /* 0x00000008ff0a7e24 */ /* 0x000fe2000f8e00ff */
[----:B------:R-:W-:Y:S01]  /*85a0*/  R2UR UR11, R9 ;  /* 0x00000000090b72ca */ /* 0x000fe200000e0000 */
[----:B------:R-:W-:Y:S01]  /*85b0*/  UMOV UR8, UR5 ;  /* 0x0000000500087c82 */ /* 0x000fe20008000000 */
[----:B------:R-:W-:Y:S01]  /*85c0*/  UMOV UR9, 0x40000040 ;  /* 0x4000004000097882 */ /* 0x000fe20000000000 */
[C---:B------:R-:W-:Y:S01]  /*85d0*/  VIADD R8, R4.reuse, 0x4 ;  /* 0x0000000404087836 */ /* 0x040fe20000000000 */
[----:B------:R-:W-:Y:S01]  /*85e0*/  UIADD3 UR5, UR6, 0x4, URZ ;  /* 0x0000000406057890 */ /* 0x000fe2000fffe03f */
[----:B------:R-:W-:Y:S01]  /*85f0*/  IMAD.MOV.U32 R9, RZ, RZ, 0x40000040 ;  /* 0x40000040ff097424 */ /* 0x000fe200078e00ff */
[----:B------:R3:W-:Y:S01]  /*8600*/  STL.64 [R1+0x70], R10 ;  /* 0x0000700a01007387 */ /* 0x0007e20000100a00 */
[----:B------:R-:W-:-:S02]  /*8610*/  VIADD R4, R4, 0x6 ;  /* 0x0000000604047836 */ /* 0x000fc40000000000 */
[----:B---3--:R-:W-:Y:S02]  /*8620*/  IMAD.U32 R10, RZ, RZ, UR8 ;  /* 0x00000008ff0a7e24 */ /* 0x008fe4000f8e00ff */
[----:B------:R-:W-:-:S05]  /*8630*/  IMAD.U32 R11, RZ, RZ, UR9 ;  /* 0x00000009ff0b7e24 */ /* 0x000fca000f8e00ff */
[----:B------:R3:W-:Y:S01]  /*8640*/  STL.64 [R1+0x68], R10 ;  /* 0x0000680a01007387 */ /* 0x0007e20000100a00 */
[----:B------:R-:W-:Y:S02]  /*8650*/  WARPGROUP.DEPBAR.LE gsb0, 0x0 ;  /* 0x00008000000079c5 */ /* 0x000fe40000010000 */
[----:B------:R-:W-:-:S06]  /*8660*/  WARPGROUP.ARRIVE ;  /* 0x00000000000079c5 */ /* 0x000fcc0000000000 */
[----:B------:R-:W-:Y:S01]  /*8670*/  HGMMA.64x96x16.F32.BF16 R24, gdesc[UR8], R24, gsb0 ;  /* 0x01600000081879f0 */ /* 0x000fe20008001818 */
[----:B------:R-:W-:Y:S01]  /*8680*/  R2UR UR10, R8 ;  /* 0x00000000080a72ca */ /* 0x000fe200000e0000 */
[----:B------:R-:W-:Y:S01]  /*8690*/  UMOV UR8, UR5 ;  /* 0x0000000500087c82 */ /* 0x000fe20008000000 */
[----:B------:R-:W-:Y:S01]  /*86a0*/  R2UR UR11, R9 ;  /* 0x00000000090b72ca */ /* 0x000fe200000e0000 */
[----:B------:R-:W-:Y:S01]  /*86b0*/  UMOV UR9, 0x40000040 ;  /* 0x4000004000097882 */ /* 0x000fe20000000000 */
[----:B------:R-:W-:Y:S01]  /*86c0*/  UIADD3 UR5, UR6, 0x6, URZ ;  /* 0x0000000606057890 */ /* 0x000fe2000fffe03f */
[----:B------:R-:W-:Y:S02]  /*86d0*/  IMAD.U32 R8, RZ, RZ, UR8 ;  /* 0x00000008ff087e24 */ /* 0x000fe4000f8e00ff */
        /* <DEDUP_REMOVED lines=9> */
[----:B------:R-:W-:Y:S02]  /*8770*/  IMAD.U32 R4, RZ, RZ, UR8 ;  /* 0x00000008ff047e24 */ /* 0x000fe4000f8e00ff */
[----:B------:R-:W-:-:S05]  /*8780*/  IMAD.U32 R5, RZ, RZ, UR9 ;  /* 0x00000009ff057e24 */ /* 0x000fca000f8e00ff */
[----:B------:R3:W-:Y:S01]  /*8790*/  STL.64 [R1+0x58], R4 ;  /* 0x0000580401007387 */ /* 0x0007e20000100a00 */
[----:B------:R-:W-:Y:S02]  /*87a0*/  WARPGROUP.DEPBAR.LE gsb0, 0x0 ;  /* 0x00008000000079c5 */ /* 0x000fe40000010000 */
[----:B------:R-:W-:-:S06]  /*87b0*/  WARPGROUP.ARRIVE ;  /* 0x00000000000079c5 */ /* 0x000fcc0000000000 */
[----:B------:R-:W-:Y:S03]  /*87c0*/  HGMMA.64x96x16.F32.BF16 R24, gdesc[UR8], R24, gsb0 ;  /* 0x01600000081879f0 */ /* 0x000fe60008001818 */
[----:B------:R-:W-:Y:S02]  /*87d0*/  WARPGROUP.DEPBAR.LE gsb0, 0x0 ;  /* 0x00008000000079c5 */ /* 0x000fe40000010000 */
[----:B------:R-:W4:Y:S02]  /*87e0*/  SYNCS.PHASECHK.TRANS64.TRYWAIT P1, [R18+URZ+0x32410], R3 ;  /* 0x03241003120075a7 */ /* 0x000f24000802017f */
[----:B---34-:R-:W-:Y:S05]  /*87f0*/  @!P1 BRA `(.L_x_1400) ;  /* 0x0000011800989947 */ /* 0x018fea0003800000 */
.L_x_1628:
[----:B------:R-:W-:Y:S05]  /*8800*/  BSYNC B0 ;  /* 0x0000000000007941 */ /* 0x000fea0003800000 */
.L_x_1399:
[----:B------:R-:W-:Y:S05]  /*8810*/  @!P0 BRA `(.L_x_1401) ;  /* 0x0000000000048947 */ /* 0x000fea0003800000 */
[----:B------:R-:W-:Y:S01]  /*8820*/  BPT.TRAP 0x1 ;  /* 0x000000040000795c */ /* 0x000fe20000300000 */
.L_x_1401:
[----:B------:R4:W0:Y:S01]  /*8830*/  SYNCS.PHASECHK.TRANS64.TRYWAIT P2, [R0+URZ+0x32450], R7 ;  /* 0x03245007000075a7 */ /* 0x000822000804017f */
[----:B------:R-:W-:Y:S05]  /*8840*/  @!P0 BRA `(.L_x_1402) ;  /* 0x0000000000048947 */ /* 0x000fea0003800000 */
[----:B------:R-:W-:Y:S01]  /*8850*/  BPT.TRAP 0x1 ;  /* 0x000000040000795c */ /* 0x000fe20000300000 */
.L_x_1402:
[----:B---3--:R-:W3:Y:S01]  /*8860*/  S2R R3, SR_TID.X ;  /* 0x0000000000037919 */ /* 0x008ee20000002100 */
[----:B------:R-:W-:Y:S01]  /*8870*/  BSSY B0, `(.L_x_1403) ;  /* 0x0000006000007945 */ /* 0x000fe20003800000 */
[----:B---3--:R-:W-:-:S04]  /*8880*/  LOP3.LUT R3, R3, 0x7f, RZ, 0xc0, !PT ;  /* 0x0000007f03037812 */ /* 0x008fc800078ec0ff */
[----:B------:R-:W-:Y:S01]  /*8890*/  ISETP.NE.AND P1, PT, R3, RZ, PT ;  /* 0x000000ff0300720c */ /* 0x000fe20003f25270 */
[----:B0-----:R-:W-:-:S12]  /*88a0*/  @P2 BRA `(.L_x_1404) ;  /* 0x0000000000082947 */ /* 0x001fd80003800000 */
[----:B------:R-:W0:Y:S02]  /*88b0*/  SYNCS.PHASECHK.TRANS64.TRYWAIT P2, [R0+URZ+0x32450], R7 ;  /* 0x03245007000075a7 */ /* 0x000e24000804017f */
[----:B0-----:R-:W-:Y:S05]  /*88c0*/  @!P2 BRA `(.L_x_1405) ;  /* 0x000001180078a947 */ /* 0x001fea0003800000 */
.L_x_1404:
[----:B------:R-:W-:Y:S05]  /*88d0*/  BSYNC B0 ;  /* 0x0000000000007941 */ /* 0x000fea0003800000 */
.L_x_1403:
[----:B------:R-:W-:Y:S05]  /*88e0*/  WARPSYNC.ALL ;  /* 0x0000000000007948 */ /* 0x000fea0003800000 */
[----:B------:R-:W-:Y:S01]  /*88f0*/  VIADD R216, R18, 0x400 ;  /* 0x0000040012d87836 */ /* 0x000fe20000000000 */
[----:B------:R-:W-:Y:S01]  /*8900*/  UIADD3 UR4, UR4, 0x22400, URZ ;  /* 0x0002240004047890 */ /* 0x000fe2000fffe03f */
[----:B------:R-:W-:Y:S01]  /*8910*/  IMAD.MOV.U32 R5, RZ, RZ, 0x40000040 ;  /* 0x40000040ff057424 */ /* 0x000fe200078e00ff */
[----:B------:R-:W-:Y:S01]  /*8920*/  WARPGROUP.ARRIVE ;  /* 0x00000000000079c5 */ /* 0x000fe20000000000 */
[----:B------:R-:W-:Y:S01]  /*8930*/  UMOV UR9, 0x40000040 ;  /* 0x4000004000097882 */ /* 0x000fe20000000000 */
[----:B------:R-:W-:Y:S01]  /*8940*/  SHF.R.U32.HI R216, RZ, 0x4, R216 ;  /* 0x00000004ffd87819 */ /* 0x000fe200000116d8 */
[----:B------:R-:W-:Y:S01]  /*8950*/  USHF.R.U32.HI UR4, URZ, 0x4, UR4 ;  /* 0x000000043f047899 */ /* 0x000fe20008011604 */
[----:B------:R-:W-:Y:S01]  /*8960*/  R2UR UR11, R5 ;  /* 0x00000000050b72ca */ /* 0x000fe200000e0000 */
[----:B01--4-:R-:W-:Y:S01]  /*8970*/  IMAD.MOV.U32 R7, RZ, RZ, 0x40000040 ;  /* 0x40000040ff077424 */ /* 0x013fe200078e00ff */
[----:B------:R-:W-:Y:S01]  /*8980*/  LOP3.LUT R216, R216, 0x3fff, RZ, 0xc0, !PT ;  /* 0x00003fffd8d87812 */ /* 0x000fe200078ec0ff */
[----:B------:R-:W-:Y:S01]  /*8990*/  ULOP3.LUT UR4, UR4, 0x3fff, URZ, 0xc0, !UPT ;  /* 0x00003fff04047892 */ /* 0x000fe2000f8ec03f */
[----:B------:R-:W-:Y:S01]  /*89a0*/  IMAD.U32 R9, RZ, RZ, UR9 ;  /* 0x00000009ff097e24 */ /* 0x000fe2000f8e00ff */
[----:B------:R-:W-:Y:S01]  /*89b0*/  UMOV UR53, 0x40000040 ;  /* 0x4000004000357882 */ /* 0x000fe20000000000 */
[----:B------:R-:W-:Y:S01]  /*89c0*/  LOP3.LUT R218, R216, 0x10000, RZ, 0xfc, !PT ;  /* 0x00010000d8da7812 */ /* 0x000fe200078efcff */
[----:B------:R-:W-:Y:S01]  /*89d0*/  ULOP3.LUT UR4, UR4, 0x10000, URZ, 0xfc, !UPT ;  /* 0x0001000004047892 */ /* 0x000fe2000f8efc3f */
[----:B------:R-:W-:Y:S01]  /*89e0*/  IMAD.MOV.U32 R5, RZ, RZ, 0x40000040 ;  /* 0x40000040ff057424 */ /* 0x000fe200078e00ff */
[----:B------:R-:W-:Y:S01]  /*89f0*/  UMOV UR49, 0x40000040 ;  /* 0x4000004000317882 */ /* 0x000fe20000000000 */
[----:B------:R-:W-:Y:S01]  /*8a00*/  UMOV UR45, 0x40000040 ;  /* 0x40000040002d7882 */ /* 0x000fe20000000000 */
[----:B------:R-:W-:Y:S01]  /*8a10*/  IMAD R4, R200, 0xc00, R218 ;  /* 0x00000c00c8047824 */ /* 0x000fe200078e02da */
[----:B------:R-:W-:Y:S01]  /*8a20*/  UIADD3 UR5, UR4, 0x2, URZ ;  /* 0x0000000204057890 */ /* 0x000fe2000fffe03f */
[----:B------:R-:W-:Y:S01]  /*8a30*/  R2UR UR39, R5 ;  /* 0x00000000052772ca */ /* 0x000fe200000e0000 */
[----:B------:R-:W-:Y:S01]  /*8a40*/  UMOV UR8, UR4 ;  /* 0x0000000400087c82 */ /* 0x000fe20008000000 */
[C---:B------:R-:W-:Y:S01]  /*8a50*/  VIADD R6, R4.reuse, 0x2 ;  /* 0x0000000204067836 */ /* 0x040fe20000000000 */
[----:B------:R-:W-:Y:S01]  /*8a60*/  R2UR UR10, R4 ;  /* 0x00000000040a72ca */ /* 0x000fe200000e0000 */
[----:B------:R-:W-:Y:S01]  /*8a70*/  IMAD.U32 R8, RZ, RZ, UR8 ;  /* 0x00000008ff087e24 */ /* 0x000fe2000f8e00ff */
[----:B------:R-:W-:Y:S01]  /*8a80*/  UIADD3 UR52, UR4, 0x806, URZ ;  /* 0x0000080604347890 */ /* 0x000fe2000fffe03f */
[----:B------:R-:W-:Y:S01]  /*8a90*/  SHF.R.S32.HI R13, RZ, 0x1f, R235 ;  /* 0x0000001fff0d7819 */ /* 0x000fe200000114eb */
[----:B------:R-:W-:Y:S01]  /*8aa0*/  UIADD3 UR48, UR4, 0xc00, URZ ;  /* 0x00000c0004307890 */ /* 0x000fe2000fffe03f */
[----:B------:R-:W0:Y:S01]  /*8ab0*/  S2R R72, SR_TID.X ;  /* 0x0000000000487919 */ /* 0x000e220000002100 */
[----:B------:R-:W-:Y:S01]  /*8ac0*/  UIADD3 UR44, UR4, 0xc02, URZ ;  /* 0x00000c02042c7890 */ /* 0x000fe2000fffe03f */
[----:B------:R-:W-:Y:S01]  /*8ad0*/  LEA.HI R13, R13, R235, RZ, 0x2 ;  /* 0x000000eb0d0d7211 */ /* 0x000fe200078f10ff */
[----:B------:R-:W-:Y:S01]  /*8ae0*/  UIADD3 UR40, UR4, 0xc04, URZ ;  /* 0x00000c0404287890 */ /* 0x000fe2000fffe03f */
[----:B------:R1:W-:Y:S01]  /*8af0*/  STL.64 [R1+0x50], R8 ;  /* 0x0000500801007387 */ /* 0x0003e20000100a00 */
[----:B------:R-:W-:Y:S01]  /*8b00*/  UMOV UR41, 0x40000040 ;  /* 0x4000004000297882 */ /* 0x000fe20000000000 */
[----:B------:R-:W-:Y:S01]  /*8b10*/  UIADD3 UR36, UR4, 0xc06, URZ ;  /* 0x00000c0604247890 */ /* 0x000fe2000fffe03f */
[----:B------:R-:W-:Y:S01]  /*8b20*/  LOP3.LUT R13, R13, 0x7ffffffc, RZ, 0xc0, !PT ;  /* 0x7ffffffc0d0d7812 */ /* 0x000fe200078ec0ff */
[----:B------:R-:W-:Y:S01]  /*8b30*/  HGMMA.64x96x16.F32.BF16 R24, gdesc[UR8], R24, gsb0 ;  /* 0x01600000081879f0 */ /* 0x000fe20008001818 */
[----:B------:R-:W-:Y:S01]  /*8b40*/  R2UR UR10, R6 ;  /* 0x00000000060a72ca */ /* 0x000fe200000e0000 */
[----:B------:R-:W-:Y:S01]  /*8b50*/  UMOV UR8, UR5 ;  /* 0x0000000500087c82 */ /* 0x000fe20008000000 */
[----:B------:R-:W-:Y:S01]  /*8b60*/  R2UR UR11, R7 ;  /* 0x00000000070b72ca */ /* 0x000fe200000e0000 */
[----:B------:R-:W-:Y:S01]  /*8b70*/  UMOV UR9, 0x40000040 ;  /* 0x4000004000097882 */ /* 0x000fe20000000000 */
[----:B------:R-:W-:Y:S01]  /*8b80*/  VIADD R6, R4, 0x4 ;  /* 0x0000000404067836 */ /* 0x000fe20000000000 */
[----:B------:R-:W-:Y:S01]  /*8b90*/  UIADD3 UR5, UR4, 0x4, URZ ;  /* 0x0000000404057890 */ /* 0x000fe2000fffe03f */
[----:B------:R-:W-:Y:S01]  /*8ba0*/  IMAD.MOV.U32 R7, RZ, RZ, 0x40000040 ;  /* 0x40000040ff077424 */ /* 0x000fe200078e00ff */
[----:B------:R-:W-:Y:S01]  /*8bb0*/  UMOV UR37, 0x40000040 ;  /* 0x4000004000257882 */ /* 0x000fe20000000000 */
[----:B-1----:R-:W-:Y:S01]  /*8bc0*/  IMAD.U32 R8, RZ, RZ, UR8 ;  /* 0x00000008ff087e24 */ /* 0x002fe2000f8e00ff */
[----:B------:R-:W-:Y:S01]  /*8bd0*/  LOP3.LUT R216, R216, 0x3000000, RZ, 0xfc, !PT ;  /* 0x03000000d8d87812 */ /* 0x000fe200078efcff */
[----:B------:R-:W-:-:S02]  /*8be0*/  IMAD.U32 R9, RZ, RZ, UR9 ;  /* 0x00000009ff097e24 */ /* 0x000fc4000f8e00ff */
[----:B------:R-:W-:-:S03]  /*8bf0*/  IMAD.IADD R13, R235, 0x1, -R13 ;  /* 0x00000001eb0d7824 */ /* 0x000fc600078e0a0d */
        /* <DEDUP_REMOVED lines=8> */
[----:B------:R-:W-:Y:S01]  /*8c80*/  VIADD R6, R4, 0x6 ;  /* 0x0000000604067836 */ /* 0x000fe20000000000 */
[----:B------:R-:W-:Y:S01]  /*8c90*/  UIADD3 UR5, UR4, 0x6, URZ ;  /* 0x0000000604057890 */ /* 0x000fe2000fffe03f */
[----:B------:R-:W-:Y:S02]  /*8ca0*/  IMAD.MOV.U32 R7, RZ, RZ, 0x40000040 ;  /* 0x40000040ff077424 */ /* 0x000fe400078e00ff */
[----:B-1----:R-:W-:Y:S02]  /*8cb0*/  IMAD.U32 R8, RZ, RZ, UR8 ;  /* 0x00000008ff087e24 */ /* 0x002fe4000f8e00ff */
        /* <DEDUP_REMOVED lines=90> */
[----:B-1----:R-:W-:Y:S01]  /*9260*/  IMAD.U32 R8, RZ, RZ, UR8 ;  /* 0x00000008ff087e24 */ /* 0x002fe2000f8e00ff */
[----:B------:R-:W-:Y:S01]  /*9270*/  ULDC UR4, c[0x0][0xad0] ;  /* 0x0002b40000047ab9 */ /* 0x000fe20000000800 */
        /* <DEDUP_REMOVED lines=9> */
[----:B------:R-:W-:Y:S02]  /*9310*/  VIADD R6, R4, 0x606 ;  /* 0x0000060604067836 */ /* 0x000fe40000000000 */
[----:B------:R-:W-:Y:S02]  /*9320*/  IMAD.MOV.U32 R7, RZ, RZ, 0x40000040 ;  /* 0x40000040ff077424 */ /* 0x000fe400078e00ff */
[----:B-1----:R-:W-:Y:S01]  /*9330*/  IMAD.U32 R8, RZ, RZ, UR8 ;  /* 0x00000008ff087e24 */ /* 0x002fe2000f8e00ff */
[----:B------:R-:W-:Y:S01]  /*9340*/  R2UR UR54, R6 ;  /* 0x00000000063672ca */ /* 0x000fe200000e0000 */
[----:B------:R-:W-:Y:S01]  /*9350*/  VIADD R6, R4, 0x900 ;  /* 0x0000090004067836 */ /* 0x000fe20000000000 */
[----:B------:R-:W-:Y:S01]  /*9360*/  R2UR UR55, R7 ;  /* 0x00000000073772ca */ /* 0x000fe200000e0000 */
[----:B------:R-:W-:-:S02]  /*9370*/  IMAD.MOV.U32 R7, RZ, RZ, 0x40000040 ;  /* 0x40000040ff077424 */ /* 0x000fc400078e00ff */
[----:B------:R-:W-:Y:S01]  /*9380*/  IMAD.U32 R9, RZ, RZ, UR9 ;  /* 0x00000009ff097e24 */ /* 0x000fe2000f8e00ff */
[----:B------:R-:W-:Y:S01]  /*9390*/  R2UR UR50, R6 ;  /* 0x00000000063272ca */ /* 0x000fe200000e0000 */
[----:B------:R-:W-:Y:S01]  /*93a0*/  VIADD R6, R4, 0x902 ;  /* 0x0000090204067836 */ /* 0x000fe20000000000 */
[----:B------:R-:W-:Y:S01]  /*93b0*/  R2UR UR51, R7 ;  /* 0x00000000073372ca */ /* 0x000fe200000e0000 */
[----:B------:R-:W-:Y:S01]  /*93c0*/  IMAD.MOV.U32 R7, RZ, RZ, 0x40000040 ;  /* 0x40000040ff077424 */ /* 0x000fe200078e00ff */
[----:B------:R1:W-:Y:S02]  /*93d0*/  STL.64 [R1], R8 ;  /* 0x0000000801007387 */ /* 0x0003e40000100a00 */
[----:B------:R-:W-:Y:S01]  /*93e0*/  R2UR UR46, R6 ;  /* 0x00000000062e72ca */ /* 0x000fe200000e0000 */
[----:B------:R-:W-:Y:S01]  /*93f0*/  VIADD R6, R4, 0x904 ;  /* 0x0000090404067836 */ /* 0x000fe20000000000 */
[----:B------:R-:W-:Y:S01]  /*9400*/  R2UR UR47, R7 ;  /* 0x00000000072f72ca */ /* 0x000fe200000e0000 */
[----:B------:R-:W-:-:S02]  /*9410*/  IMAD.MOV.U32 R7, RZ, RZ, 0x40000040 ;  /* 0x40000040ff077424 */ /* 0x000fc400078e00ff */
[----:B------:R-:W-:Y:S01]  /*9420*/  VIADD R4, R4, 0x906 ;  /* 0x0000090604047836 */ /* 0x000fe20000000000 */
[----:B------:R-:W-:Y:S01]  /*9430*/  R2UR UR42, R6 ;  /* 0x00000000062a72ca */ /* 0x000fe200000e0000 */
[----:B------:R-:W-:Y:S01]  /*9440*/  IMAD R6, R196, -0x60, R195 ;  /* 0xffffffa0c4067824 */ /* 0x000fe200078e02c3 */
[----:B------:R-:W-:Y:S02]  /*9450*/  R2UR UR43, R7 ;  /* 0x00000000072b72ca */ /* 0x000fe400000e0000 */
[----:B------:R-:W-:Y:S01]  /*9460*/  R2UR UR38, R4 ;  /* 0x00000000042672ca */ /* 0x000fe200000e0000 */
[----:B------:R-:W-:-:S04]  /*9470*/  VIADD R6, R6, 0x60 ;  /* 0x0000006006067836 */ /* 0x000fc80000000000 */
[----:B------:R-:W-:-:S05]  /*9480*/  IMAD R6, R13, -0x2, R6 ;  /* 0xfffffffe0d067824 */ /* 0x000fca00078e0206 */
[C---:B------:R-:W-:Y:S02]  /*9490*/  ISETP.GT.AND P4, PT, R6.reuse, RZ, PT ;  /* 0x000000ff0600720c */ /* 0x040fe40003f84270 */
[C---:B------:R-:W-:Y:S02]  /*94a0*/  ISETP.GT.AND P5, PT, R6.reuse, 0x1, PT ;  /* 0x000000010600780c */ /* 0x040fe40003fa4270 */
[C---:B------:R-:W-:Y:S02]  /*94b0*/  ISETP.GT.AND P2, PT, R6.reuse, 0x8, PT ;  /* 0x000000080600780c */ /* 0x040fe40003f44270 */
[----:B------:R-:W-:Y:S01]  /*94c0*/  ISETP.GT.AND P3, PT, R6, 0x9, PT ;  /* 0x000000090600780c */ /* 0x000fe20003f64270 */
        /* <DEDUP_REMOVED lines=17> */
[----:B------:R-:W-:Y:S01]  /*95e0*/  HGMMA.64x96x16.F32.BF16 R24, gdesc[UR36], R24, gsb0 ;  /* 0x01600000241879f0 */ /* 0x000fe20008001818 */
[----:B------:R-:W-:Y:S02]  /*95f0*/  ULDC UR38, c[0x0][0xad0] ;  /* 0x0002b40000267ab9 */ /* 0x000fe40000000800 */
[----:B------:R-:W-:Y:S02]  /*9600*/  WARPGROUP.DEPBAR.LE gsb0, 0x0 ;  /* 0x00008000000079c5 */ /* 0x000fe40000010000 */
        /* <DEDUP_REMOVED lines=37> */
[----:B-----5:R-:W-:Y:S01]  /*9860*/  FSEL R24, R28, -INF , P2 ;  /* 0xff8000001c187808 */ /* 0x020fe20001000000 */
[----:B------:R-:W-:Y:S01]  /*9870*/  FMUL.FTZ R56, R56, UR4 ;  /* 0x0000000438387c20 */ /* 0x000fe20008410000 */
[----:B------:R-:W-:Y:S01]  /*9880*/  FMUL.FTZ R51, R51, UR4 ;  /* 0x0000000433337c20 */ /* 0x000fe20008410000 */
[----:B------:R-:W-:Y:S01]  /*9890*/  FMUL.FTZ R57, R57, UR4 ;  /* 0x0000000439397c20 */ /* 0x000fe20008410000 */
[----:B------:R-:W-:Y:S01]  /*98a0*/  FMNMX.FTZ R7, R24, R7, !PT ;  /* 0x0000000718077209 */ /* 0x000fe20007810000 */
[----:B------:R-:W-:Y:S01]  /*98b0*/  FMUL.FTZ R54, R54, UR4 ;  /* 0x0000000436367c20 */ /* 0x000fe20008410000 */
[----:B------:R-:W-:Y:S01]  /*98c0*/  FMUL.FTZ R55, R55, UR4 ;  /* 0x0000000437377c20 */ /* 0x000fe20008410000 */
[----:B------:R-:W5:Y:S01]  /*98d0*/  MUFU.TANH R27, R27 ;  /* 0x0000001b001b7308 */ /* 0x000f620000002400 */
[----:B---3--:R-:W-:Y:S01]  /*98e0*/  FSEL R5, R5, -INF , P4 ;  /* 0xff80000005057808 */ /* 0x008fe20002000000 */
[----:B------:R-:W-:Y:S01]  /*98f0*/  FMUL.FTZ R60, R60, UR4 ;  /* 0x000000043c3c7c20 */ /* 0x000fe20008410000 */
[----:B------:R-:W-:Y:S01]  /*9900*/  ISETP.GT.AND P4, PT, R6, 0x10, PT ;  /* 0x000000100600780c */ /* 0x000fe20003f84270 */
        /* <DEDUP_REMOVED lines=15> */
[----:B------:R-:W-:Y:S01]  /*9a00*/  ISETP.GT.AND P5, PT, R6, 0x11, PT ;  /* 0x000000110600780c */ /* 0x000fe20003fa4270 */
[----:B------:R-:W-:Y:S01]  /*9a10*/  FMUL.FTZ R67, R67, UR4 ;  /* 0x0000000443437c20 */ /* 0x000fe20008410000 */
[----:B------:R-:W-:Y:S01]  /*9a20*/  FMUL.FTZ R70, R70, UR4 ;  /* 0x0000000446467c20 */ /* 0x000fe20008410000 */
[----:B------:R-:W-:Y:S01]  /*9a30*/  FMUL.FTZ R71, R71, UR4 ;  /* 0x0000000447477c20 */ /* 0x000fe20008410000 */
[----:B------:R-:W-:Y:S01]  /*9a40*/  ULDC UR4, c[0x0][0xa80] ;  /* 0x0002a00000047ab9 */ /* 0x000fe20000000800 */
[----:B------:R-:W5:Y:S01]  /*9a50*/  MUFU.TANH R33, R33 ;  /* 0x0000002100217308 */ /* 0x000f620000002400 */
[----:B---3--:R-:W-:-:S04]  /*9a60*/  FSEL R165, R32, -INF , P4 ;  /* 0xff80000020a57808 */ /* 0x008fc80002000000 */
[----:B------:R-:W-:Y:S02]  /*9a70*/  FMNMX.FTZ R7, R165, R14, !PT ;  /* 0x0000000ea5077209 */ /* 0x000fe40007810000 */
[----:B------:R-:W-:Y:S01]  /*9a80*/  FMNMX.FTZ R14, R5, R25, !PT ;  /* 0x00000019050e7209 */ /* 0x000fe20007810000 */
[----:B------:R-:W3:Y:S01]  /*9a90*/  MUFU.TANH R31, R31 ;  /* 0x0000001f001f7308 */ /* 0x000ee20000002400 */
[----:B----4-:R-:W-:Y:S02]  /*9aa0*/  FSEL R29, R30, -INF , P2 ;  /* 0xff8000001e1d7808 */ /* 0x010fe40001000000 */
[----:B------:R-:W-:Y:S02]  /*9ab0*/  ISETP.GT.AND P2, PT, R6, 0x18, PT ;  /* 0x000000180600780c */ /* 0x000fe40003f44270 */
[----:B------:R-:W-:-:S03]  /*9ac0*/  FMNMX.FTZ R14, R29, R14, !PT ;  /* 0x0000000e1d0e7209 */ /* 0x000fc60007810000 */
[----:B------:R-:W4:Y:S01]  /*9ad0*/  MUFU.TANH R36, R36 ;  /* 0x0000002400247308 */ /* 0x000f220000002400 */
[----:B-----5:R-:W-:-:S04]  /*9ae0*/  FSEL R162, R33, -INF , P5 ;  /* 0xff80000021a27808 */ /* 0x020fc80002800000 */
[----:B------:R-:W-:-:S03]  /*9af0*/  FMNMX.FTZ R28, R162, R7, !PT ;  /* 0x00000007a21c7209 */ /* 0x000fc60007810000 */
[----:B------:R-:W5:Y:S01]  /*9b00*/  MUFU.TANH R34, R34 ;  /* 0x0000002200227308 */ /* 0x000f620000002400 */
[----:B---3--:R-:W-:Y:S02]  /*9b10*/  FSEL R27, R31, -INF , P3 ;  /* 0xff8000001f1b7808 */ /* 0x008fe40001800000 */
[----:B------:R-:W-:Y:S02]  /*9b20*/  ISETP.GT.AND P3, PT, R6, 0x19, PT ;  /* 0x000000190600780c */ /* 0x000fe40003f64270 */
[----:B------:R-:W-:-:S03]  /*9b30*/  FMNMX.FTZ R14, R27, R14, !PT ;  /* 0x0000000e1b0e7209 */ /* 0x000fc60007810000 */
[----:B------:R-:W3:Y:S01]  /*9b40*/  MUFU.TANH R37, R37 ;  /* 0x0000002500257308 */ /* 0x000ee20000002400 */
[----:B----4-:R-:W-:-:S04]  /*9b50*/  FSEL R157, R36, -INF , P2 ;  /* 0xff800000249d7808 */ /* 0x010fc80001000000 */
[----:B------:R-:W-:-:S03]  /*9b60*/  FMNMX.FTZ R7, R157, R28, !PT ;  /* 0x0000001c9d077209 */ /* 0x000fc60007810000 */
[----:B------:R-:W4:Y:S01]  /*9b70*/  MUFU.TANH R35, R35 ;  /* 0x0000002300237308 */ /* 0x000f220000002400 */
[----:B-----5:R-:W-:Y:S02]  /*9b80*/  FSEL R161, R34, -INF , P4 ;  /* 0xff80000022a17808 */ /* 0x020fe40002000000 */
[----:B------:R-:W-:Y:S02]  /*9b90*/  ISETP.GT.AND P4, PT, R6, 0x20, PT ;  /* 0x000000200600780c */ /* 0x000fe40003f84270 */
[----:B------:R-:W-:-:S03]  /*9ba0*/  FMNMX.FTZ R14, R161, R14, !PT ;  /* 0x0000000ea10e7209 */ /* 0x000fc60007810000 */
[----:B------:R-:W5:Y:S01]  /*9bb0*/  MUFU.TANH R40, R40 ;  /* 0x0000002800287308 */ /* 0x000f620000002400 */
[----:B---3--:R-:W-:-:S04]  /*9bc0*/  FSEL R164, R37, -INF , P3 ;  /* 0xff80000025a47808 */ /* 0x008fc80001800000 */
[----:B------:R-:W-:-:S03]  /*9bd0*/  FMNMX.FTZ R7, R164, R7, !PT ;  /* 0x00000007a4077209 */ /* 0x000fc60007810000 */
        /* <DEDUP_REMOVED lines=14> */
[----:B------:R0:W4:Y:S01]  /*9cc0*/  MUFU.TANH R21, R42 ;  /* 0x0000002a00157308 */ /* 0x0001220000002400 */
[----:B-----5:R-:W-:Y:S02]  /*9cd0*/  FSEL R177, R39, -INF , P3 ;  /* 0xff80000027b17808 */ /* 0x020fe40001800000 */
[----:B------:R-:W-:Y:S02]  /*9ce0*/  ISETP.GT.AND P3, PT, R6, 0x29, PT ;  /* 0x000000290600780c */ /* 0x000fe40003f64270 */
[----:B------:R-:W-:-:S03]  /*9cf0*/  FMNMX.FTZ R14, R177, R14, !PT ;  /* 0x0000000eb10e7209 */ /* 0x000fc60007810000 */
[----:B------:R-:W5:Y:S01]  /*9d00*/  MUFU.TANH R45, R45 ;  /* 0x0000002d002d7308 */ /* 0x000f620000002400 */
[----:B---3--:R-:W-:Y:S02]  /*9d10*/  FSEL R156, R44, -INF , P2 ;  /* 0xff8000002c9c7808 */ /* 0x008fe40001000000 */
[----:B0-----:R-:W-:Y:S02]  /*9d20*/  SHF.R.U32.HI R42, RZ, 0x7, R72 ;  /* 0x00000007ff2a7819 */ /* 0x001fe40000011648 */
[----:B------:R-:W-:Y:S02]  /*9d30*/  FMNMX.FTZ R7, R156, R7, !PT ;  /* 0x000000079c077209 */ /* 0x000fe40007810000 */
[----:B------:R-:W-:Y:S01]  /*9d40*/  IADD3 R168, -R42, 0xb, RZ ;  /* 0x0000000b2aa87810 */ /* 0x000fe20007ffe1ff */
[----:B------:R-:W0:Y:S01]  /*9d50*/  MUFU.TANH R43, R43 ;  /* 0x0000002b002b7308 */ /* 0x000e220000002400 */
[----:B----4-:R-:W-:Y:S02]  /*9d60*/  FSEL R21, R21, -INF , P4 ;  /* 0xff80000015157808 */ /* 0x010fe40002000000 */
[----:B------:R-:W-:-:S02]  /*9d70*/  ISETP.GT.AND P4, PT, R6, 0x30, PT ;  /* 0x000000300600780c */ /* 0x000fc40003f84270 */
[----:B------:R-:W-:-:S03]  /*9d80*/  FMNMX.FTZ R14, R21, R14, !PT ;  /* 0x0000000e150e7209 */ /* 0x000fc60007810000 */
[----:B------:R-:W3:Y:S01]  /*9d90*/  MUFU.TANH R48, R48 ;  /* 0x0000003000307308 */ /* 0x000ee20000002400 */
[----:B-----5:R-:W-:-:S04]  /*9da0*/  FSEL R170, R45, -INF , P3 ;  /* 0xff8000002daa7808 */ /* 0x020fc80001800000 */
[----:B------:R-:W-:-:S03]  /*9db0*/  FMNMX.FTZ R28, R170, R7, !PT ;  /* 0x00000007aa1c7209 */ /* 0x000fc60007810000 */
[----:B------:R-:W4:Y:S01]  /*9dc0*/  MUFU.TANH R46, R46 ;  /* 0x0000002e002e7308 */ /* 0x000f220000002400 */
[----:B0-----:R-:W-:Y:S02]  /*9dd0*/  FSEL R169, R43, -INF , P5 ;  /* 0xff8000002ba97808 */ /* 0x001fe40002800000 */
[----:B------:R-:W-:Y:S02]  /*9de0*/  ISETP.GT.AND P5, PT, R6, 0x31, PT ;  /* 0x000000310600780c */ /* 0x000fe40003fa4270 */
[----:B------:R-:W-:-:S03]  /*9df0*/  FMNMX.FTZ R7, R169, R14, !PT ;  /* 0x0000000ea9077209 */ /* 0x000fc60007810000 */
[----:B-1----:R-:W0:Y:S01]  /*9e00*/  MUFU.TANH R9, R49 ;  /* 0x0000003100097308 */ /* 0x002e220000002400 */
[----:B---3--:R-:W-:-:S04]  /*9e10*/  FSEL R3, R48, -INF , P4 ;  /* 0xff80000030037808 */ /* 0x008fc80002000000 */
[----:B------:R-:W-:-:S03]  /*9e20*/  FMNMX.FTZ R28, R3, R28, !PT ;  /* 0x0000001c031c7209 */ /* 0x000fc60007810000 */
[----:B------:R-:W1:Y:S01]  /*9e30*/  MUFU.TANH R47, R47 ;  /* 0x0000002f002f7308 */ /* 0x000e620000002400 */
[----:B----4-:R-:W-:Y:S02]  /*9e40*/  FSEL R166, R46, -INF , P2 ;  /* 0xff8000002ea67808 */ /* 0x010fe40001000000 */
[----:B------:R-:W-:Y:S02]  /*9e50*/  ISETP.GT.AND P2, PT, R6, 0x38, PT ;  /* 0x000000380600780c */ /* 0x000fe40003f44270 */
[----:B------:R-:W-:-:S03]  /*9e60*/  FMNMX.FTZ R14, R166, R7, !PT ;  /* 0x00000007a60e7209 */ /* 0x000fc60007810000 */
[----:B------:R-:W3:Y:S01]  /*9e70*/  MUFU.TANH R11, R52 ;  /* 0x00000034000b7308 */ /* 0x000ee20000002400 */
[----:B0-----:R-:W-:-:S04]  /*9e80*/  FSEL R9, R9, -INF , P5 ;  /* 0xff80000009097808 */ /* 0x001fc80002800000 */
[----:B------:R-:W-:-:S03]  /*9e90*/  FMNMX.FTZ R28, R9, R28, !PT ;  /* 0x0000001c091c7209 */ /* 0x000fc60007810000 */
[----:B------:R-:W0:Y:S01]  /*9ea0*/  MUFU.TANH R50, R50 ;  /* 0x0000003200327308 */ /* 0x000e220000002400 */
[----:B-1----:R-:W-:Y:S02]  /*9eb0*/  FSEL R171, R47, -INF , P3 ;  /* 0xff8000002fab7808 */ /* 0x002fe40001800000 */
[----:B------:R-:W-:Y:S02]  /*9ec0*/  ISETP.GT.AND P3, PT, R6, 0x39, PT ;  /* 0x000000390600780c */ /* 0x000fe40003f64270 */
[----:B------:R-:W-:-:S03]  /*9ed0*/  FMNMX.FTZ R7, R171, R14, !PT ;  /* 0x0000000eab077209 */ /* 0x000fc60007810000 */
[----:B------:R-:W1:Y:S01]  /*9ee0*/  MUFU.TANH R12, R53 ;  /* 0x00000035000c7308 */ /* 0x000e620000002400 */
[----:B---3--:R-:W-:-:S04]  /*9ef0*/  FSEL R11, R11, -INF , P2 ;  /* 0xff8000000b0b7808 */ /* 0x008fc80001000000 */
[----:B------:R-:W-:-:S03]  /*9f00*/  FMNMX.FTZ R15, R11, R28, !PT ;  /* 0x0000001c0b0f7209 */ /* 0x000fc60007810000 */
[----:B------:R-:W3:Y:S01]  /*9f10*/  MUFU.TANH R8, R51 ;  /* 0x0000003300087308 */ /* 0x000ee20000002400 */
[----:B0-----:R-:W-:Y:S02]  /*9f20*/  FSEL R176, R50, -INF , P4 ;  /* 0xff80000032b07808 */ /* 0x001fe40002000000 */
[----:B------:R-:W-:Y:S02]  /*9f30*/  ISETP.GT.AND P4, PT, R6, 0x40, PT ;  /* 0x000000400600780c */ /* 0x000fe40003f84270 */
[----:B------:R-:W-:-:S03]  /*9f40*/  FMNMX.FTZ R7, R176, R7, !PT ;  /* 0x00000007b0077209 */ /* 0x000fc60007810000 */
[----:B------:R-:W0:Y:S01]  /*9f50*/  MUFU.TANH R56, R56 ;  /* 0x0000003800387308 */ /* 0x000e220000002400 */
[----:B-1----:R-:W-:-:S04]  /*9f60*/  FSEL R12, R12, -INF , P3 ;  /* 0xff8000000c0c7808 */ /* 0x002fc80001800000 */
[----:B------:R-:W-:-:S03]  /*9f70*/  FMNMX.FTZ R15, R12, R15, !PT ;  /* 0x0000000f0c0f7209 */ /* 0x000fc60007810000 */
[----:B------:R-:W1:Y:S01]  /*9f80*/  MUFU.TANH R10, R54 ;  /* 0x00000036000a7308 */ /* 0x000e620000002400 */
[----:B---3--:R-:W-:Y:S02]  /*9f90*/  FSEL R8, R8, -INF , P5 ;  /* 0xff80000008087808 */ /* 0x008fe40002800000 */
[----:B------:R-:W-:Y:S02]  /*9fa0*/  ISETP.GT.AND P5, PT, R6, 0x41, PT ;  /* 0x000000410600780c */ /* 0x000fe40003fa4270 */
[----:B------:R-:W-:-:S03]  /*9fb0*/  FMNMX.FTZ R7, R8, R7, !PT ;  /* 0x0000000708077209 */ /* 0x000fc60007810000 */
[----:B------:R-:W3:Y:S01]  /*9fc0*/  MUFU.TANH R57, R57 ;  /* 0x0000003900397308 */ /* 0x000ee20000002400 */
[----:B0-----:R-:W-:-:S04]  /*9fd0*/  FSEL R186, R56, -INF , P4 ;  /* 0xff80000038ba7808 */ /* 0x001fc80002000000 */
[----:B------:R-:W-:-:S03]  /*9fe0*/  FMNMX.FTZ R28, R186, R15, !PT ;  /* 0x0000000fba1c7209 */ /* 0x000fc60007810000 */
[----:B------:R-:W0:Y:S01]  /*9ff0*/  MUFU.TANH R13, R55 ;  /* 0x00000037000d7308 */ /* 0x000e220000002400 */
[----:B-1----:R-:W-:Y:S02]  /*a000*/  FSEL R10, R10, -INF , P2 ;  /* 0xff8000000a0a7808 */ /* 0x002fe40001000000 */
[----:B------:R-:W-:-:S05]  /*a010*/  ISETP.GT.AND P2, PT, R6, 0x48, PT ;  /* 0x000000480600780c */ /* 0x000fca0003f44270 */
[----:B------:R-:W1:Y:S01]  /*a020*/  MUFU.TANH R60, R60 ;  /* 0x0000003c003c7308 */ /* 0x000e620000002400 */
[----:B---3--:R-:W-:-:S04]  /*a030*/  FSEL R185, R57, -INF , P5 ;  /* 0xff80000039b97808 */ /* 0x008fc80002800000 */
[----:B------:R-:W-:-:S03]  /*a040*/  FMNMX.FTZ R15, R185, R28, !PT ;  /* 0x0000001cb90f7209 */ /* 0x000fc60007810000 */
[----:B------:R-:W3:Y:S01]  /*a050*/  MUFU.TANH R58, R58 ;  /* 0x0000003a003a7308 */ /* 0x000ee20000002400 */
[----:B0-----:R-:W-:Y:S02]  /*a060*/  FSEL R13, R13, -INF , P3 ;  /* 0xff8000000d0d7808 */ /* 0x001fe40001800000 */
[----:B------:R-:W-:-:S05]  /*a070*/  ISETP.GT.AND P3, PT, R6, 0x49, PT ;  /* 0x000000490600780c */ /* 0x000fca0003f64270 */
[----:B------:R-:W0:Y:S01]  /*a080*/  MUFU.TANH R59, R59 ;  /* 0x0000003b003b7308 */ /* 0x000e220000002400 */
[----:B-1----:R-:W-:-:S04]  /*a090*/  FSEL R184, R60, -INF , P2 ;  /* 0xff8000003cb87808 */ /* 0x002fc80001000000 */
[----:B------:R-:W-:-:S03]  /*a0a0*/  FMNMX.FTZ R28, R184, R15, !PT ;  /* 0x0000000fb81c7209 */ /* 0x000fc60007810000 */
[----:B------:R-:W1:Y:S01]  /*a0b0*/  MUFU.TANH R61, R61 ;  /* 0x0000003d003d7308 */ /* 0x000e620000002400 */
[----:B---3--:R-:W-:Y:S02]  /*a0c0*/  FSEL R192, R58, -INF , P4 ;  /* 0xff8000003ac07808 */ /* 0x008fe40002000000 */
[----:B------:R-:W-:-:S05]  /*a0d0*/  ISETP.GT.AND P4, PT, R6, 0x50, PT ;  /* 0x000000500600780c */ /* 0x000fca0003f84270 */
        /* <DEDUP_REMOVED lines=11> */
[----:B------:R-:W-:Y:S02]  /*a190*/  ISETP.GT.AND P3, PT, R6, 0x59, PT ;  /* 0x000000590600780c */ /* 0x000fe40003f64270 */
[----:B------:R-:W-:-:S03]  /*a1a0*/  FMNMX.FTZ R6, R10, R7, !PT ;  /* 0x000000070a067209 */ /* 0x000fc60007810000 */
[----:B------:R-:W0:Y:S01]  /*a1b0*/  MUFU.TANH R68, R68 ;  /* 0x0000004400447308 */ /* 0x000e220000002400 */
[----:B-1----:R-:W-:Y:S02]  /*a1c0*/  FSEL R190, R64, -INF , P4 ;  /* 0xff80000040be7808 */ /* 0x002fe40002000000 */
[----:B------:R-:W-:Y:S02]  /*a1d0*/  FMNMX.FTZ R7, R13, R6, !PT ;  /* 0x000000060d077209 */ /* 0x000fe40007810000 */
[----:B------:R-:W-:Y:S02]  /*a1e0*/  FMNMX.FTZ R28, R190, R15, !PT ;  /* 0x0000000fbe1c7209 */ /* 0x000fe40007810000 */
[----:B------:R-:W-:Y:S01]  /*a1f0*/  FMNMX.FTZ R6, R192, R7, !PT ;  /* 0x00000007c0067209 */ /* 0x000fe20007810000 */
[----:B------:R-:W1:Y:S01]  /*a200*/  MUFU.TANH R66, R66 ;  /* 0x0000004200427308 */ /* 0x000e620000002400 */
[----:B---3--:R-:W-:Y:S02]  /*a210*/  FSEL R187, R65, -INF , P5 ;  /* 0xff80000041bb7808 */ /* 0x008fe40002800000 */
[----:B------:R-:W-:-:S02]  /*a220*/  FMNMX.FTZ R6, R189, R6, !PT ;  /* 0x00000006bd067209 */ /* 0x000fc40007810000 */
[----:B------:R-:W-:-:S03]  /*a230*/  FMNMX.FTZ R7, R187, R28, !PT ;  /* 0x0000001cbb077209 */ /* 0x000fc60007810000 */
[----:B------:R-:W3:Y:S01]  /*a240*/  MUFU.TANH R14, R69 ;  /* 0x00000045000e7308 */ /* 0x000ee20000002400 */
[----:B0-----:R-:W-:-:S04]  /*a250*/  FSEL R182, R68, -INF , P2 ;  /* 0xff80000044b67808 */ /* 0x001fc80001000000 */
[----:B------:R-:W-:Y:S02]  /*a260*/  FMNMX.FTZ R15, R182, R7, !PT ;  /* 0x00000007b60f7209 */ /* 0x000fe40007810000 */
[----:B------:R-:W-:Y:S01]  /*a270*/  FMNMX.FTZ R7, R191, R6, !PT ;  /* 0x00000006bf077209 */ /* 0x000fe20007810000 */
[----:B------:R-:W0:Y:S01]  /*a280*/  MUFU.TANH R67, R67 ;  /* 0x0000004300437308 */ /* 0x000e220000002400 */
[----:B-1----:R-:W-:Y:S02]  /*a290*/  FSEL R181, R66, -INF , P4 ;  /* 0xff80000042b57808 */ /* 0x002fe40002000000 */
[----:B------:R-:W-:-:S04]  /*a2a0*/  FMNMX.FTZ R6, R188, R7, !PT ;  /* 0x00000007bc067209 */ /* 0x000fc80007810000 */
[----:B------:R-:W-:Y:S01]  /*a2b0*/  FMNMX.FTZ R7, R181, R6, !PT ;  /* 0x00000006b5077209 */ /* 0x000fe20007810000 */
[----:B------:R-:W1:Y:S01]  /*a2c0*/  MUFU.TANH R70, R70 ;  /* 0x0000004600467308 */ /* 0x000e620000002400 */
[----:B---3--:R-:W-:-:S04]  /*a2d0*/  FSEL R14, R14, -INF , P3 ;  /* 0xff8000000e0e7808 */ /* 0x008fc80001800000 */
[----:B------:R-:W-:-:S03]  /*a2e0*/  FMNMX.FTZ R15, R14, R15, !PT ;  /* 0x0000000f0e0f7209 */ /* 0x000fc60007810000 */
[----:B------:R-:W3:Y:S01]  /*a2f0*/  MUFU.TANH R71, R71 ;  /* 0x0000004700477308 */ /* 0x000ee20000002400 */
[----:B0-----:R-:W-:Y:S01]  /*a300*/  FSEL R180, R67, -INF , P5 ;  /* 0xff80000043b47808 */ /* 0x001fe20002800000 */
[----:B------:R-:W0:Y:S03]  /*a310*/  SHFL.BFLY PT, R30, R15, 0x2, 0x1f ;  /* 0x0c401f000f1e7f89 */ /* 0x000e2600000e0000 */
[----:B------:R-:W-:Y:S02]  /*a320*/  FMNMX.FTZ R6, R180, R7, !PT ;  /* 0x00000007b4067209 */ /* 0x000fe40007810000 */
[----:B-1----:R-:W-:-:S04]  /*a330*/  FSEL R179, R70, -INF , P2 ;  /* 0xff80000046b37808 */ /* 0x002fc80001000000 */
[----:B------:R-:W-:Y:S01]  /*a340*/  FMNMX.FTZ R7, R179, R6, !PT ;  /* 0x00000006b3077209 */ /* 0x000fe20007810000 */
[----:B------:R-:W-:Y:S01]  /*a350*/  IMAD.U32 R6, RZ, RZ, UR4 ;  /* 0x00000004ff067e24 */ /* 0x000fe2000f8e00ff */
[----:B---3--:R-:W-:-:S04]  /*a360*/  FSEL R178, R71, -INF , P3 ;  /* 0xff80000047b27808 */ /* 0x008fc80001800000 */
[----:B------:R-:W-:-:S05]  /*a370*/  FMNMX.FTZ R28, R178, R7, !PT ;  /* 0x00000007b21c7209 */ /* 0x000fca0007810000 */
[----:B------:R-:W1:Y:S01]  /*a380*/  SHFL.BFLY PT, R31, R28, 0x2, 0x1f ;  /* 0x0c401f001c1f7f89 */ /* 0x000e6200000e0000 */
[----:B0-----:R-:W-:-:S05]  /*a390*/  FMNMX.FTZ R30, R15, R30, !PT ;  /* 0x0000001e0f1e7209 */ /* 0x001fca0007810000 */
[----:B------:R-:W0:Y:S01]  /*a3a0*/  SHFL.BFLY PT, R7, R30, 0x1, 0x1f ;  /* 0x0c201f001e077f89 */ /* 0x000e2200000e0000 */
[----:B-1----:R-:W-:-:S05]  /*a3b0*/  FMNMX.FTZ R31, R28, R31, !PT ;  /* 0x0000001f1c1f7209 */ /* 0x002fca0007810000 */
[----:B------:R-:W1:Y:S01]  /*a3c0*/  SHFL.BFLY PT, R32, R31, 0x1, 0x1f ;  /* 0x0c201f001f207f89 */ /* 0x000e6200000e0000 */
[----:B0-----:R-:W-:Y:S01]  /*a3d0*/  FMNMX.FTZ R7, R30, R7, !PT ;  /* 0x000000071e077209 */ /* 0x001fe20007810000 */
[----:B------:R0:W-:Y:S06]  /*a3e0*/  BAR.ARV R168, 0x100 ;  /* 0x000400a80000751d */ /* 0x0001ec0000002000 */
[C---:B------:R-:W-:Y:S01]  /*a3f0*/  FMUL.FTZ R15, R7.reuse, R6 ;  /* 0x00000006070f7220 */ /* 0x040fe20000410000 */
[----:B------:R-:W-:-:S04]  /*a400*/  FSETP.NEU.FTZ.AND P2, PT, R7, -INF , PT ;  /* 0xff8000000700780b */ /* 0x000fc80003f5d000 */
[----:B------:R-:W-:-:S05]  /*a410*/  FSEL R15, R15, RZ, P2 ;  /* 0x000000ff0f0f7208 */ /* 0x000fca0001000000 */
[-CC-:B------:R-:W-:Y:S01]  /*a420*/  FFMA.FTZ R28, R20, R6.reuse, -R15.reuse ;  /* 0x00000006141c7223 */ /* 0x180fe2000001080f */
[-CC-:B------:R-:W-:Y:S01]  /*a430*/  FFMA.FTZ R24, R24, R6.reuse, -R15.reuse ;  /* 0x0000000618187223 */ /* 0x180fe2000001080f */
[-CC-:B------:R-:W-:Y:S01]  /*a440*/  FFMA.FTZ R172, R26, R6.reuse, -R15.reuse ;  /* 0x000000061aac7223 */ /* 0x180fe2000001080f */
[--C-:B------:R-:W-:Y:S01]  /*a450*/  FFMA.FTZ R4, R4, R6, -R15.reuse ;  /* 0x0000000604047223 */ /* 0x100fe2000001080f */
[----:B-1----:R-:W-:Y:S01]  /*a460*/  FMNMX.FTZ R167, R31, R32, !PT ;  /* 0x000000201fa77209 */ /* 0x002fe20007810000 */
[----:B------:R1:W-:Y:S01]  /*a470*/  MUFU.EX2 R33, R24 ;  /* 0x0000001800217308 */ /* 0x0003e20000000800 */
[-CC-:B------:R-:W-:Y:S01]  /*a480*/  FFMA.FTZ R160, R160, R6.reuse, -R15.reuse ;  /* 0x00000006a0a07223 */ /* 0x180fe2000001080f */
[-CC-:B------:R-:W-:Y:S01]  /*a490*/  FFMA.FTZ R3, R3, R6.reuse, -R15.reuse ;  /* 0x0000000603037223 */ /* 0x180fe2000001080f */
[C---:B------:R-:W-:Y:S01]  /*a4a0*/  FSETP.NEU.FTZ.AND P2, PT, R167.reuse, -INF , PT ;  /* 0xff800000a700780b */ /* 0x040fe20003f5d000 */
[-C--:B------:R-:W-:Y:S01]  /*a4b0*/  FMUL.FTZ R20, R167, R6.reuse ;  /* 0x00000006a7147220 */ /* 0x080fe20000410000 */
[-CC-:B------:R-:W-:Y:S01]  /*a4c0*/  FFMA.FTZ R11, R11, R6.reuse, -R15.reuse ;  /* 0x000000060b0b7223 */ /* 0x180fe2000001080f */
[-CC-:B------:R-:W-:Y:S01]  /*a4d0*/  FFMA.FTZ R12, R12, R6.reuse, -R15.reuse ;  /* 0x000000060c0c7223 */ /* 0x180fe2000001080f */
[----:B------:R-:W-:Y:S01]  /*a4e0*/  FFMA.FTZ R190, R190, R6, -R15 ;  /* 0x00000006bebe7223 */ /* 0x000fe2000001080f */
[----:B------:R3:W-:Y:S01]  /*a4f0*/  MUFU.EX2 R152, R4 ;  /* 0x0000000400987308 */ /* 0x0007e20000000800 */
[----:B------:R-:W-:Y:S01]  /*a500*/  FSEL R20, R20, RZ, P2 ;  /* 0x000000ff14147208 */ /* 0x000fe20001000000 */
[----:B-1----:R-:W-:-:S02]  /*a510*/  @!P1 VIADD R24, R0, 0x32440 ;  /* 0x0003244000189836 */ /* 0x002fc40000000000 */
[-CC-:B------:R-:W-:Y:S01]  /*a520*/  FFMA.FTZ R187, R187, R6.reuse, -R15.reuse ;  /* 0x00000006bbbb7223 */ /* 0x180fe2000001080f */
[-CC-:B------:R-:W-:Y:S01]  /*a530*/  FFMA.FTZ R182, R182, R6.reuse, -R15.reuse ;  /* 0x00000006b6b67223 */ /* 0x180fe2000001080f */
[-C--:B------:R-:W-:Y:S01]  /*a540*/  FFMA.FTZ R14, R14, R6.reuse, -R15 ;  /* 0x000000060e0e7223 */ /* 0x080fe2000001080f */
[-CC-:B------:R-:W-:Y:S01]  /*a550*/  FFMA.FTZ R26, R5, R6.reuse, -R20.reuse ;  /* 0x00000006051a7223 */ /* 0x180fe20000010814 */
[----:B------:R-:W-:Y:S02]  /*a560*/  IMAD.MOV.U32 R5, RZ, RZ, 0x40000040 ;  /* 0x40000040ff057424 */ /* 0x000fe400078e00ff */
[-CC-:B------:R-:W-:Y:S01]  /*a570*/  FFMA.FTZ R173, R29, R6.reuse, -R20.reuse ;  /* 0x000000061dad7223 */ /* 0x180fe20000010814 */
[-CC-:B------:R-:W-:Y:S01]  /*a580*/  FFMA.FTZ R174, R27, R6.reuse, -R20.reuse ;  /* 0x000000061bae7223 */ /* 0x180fe20000010814 */
[----:B------:R-:W-:Y:S01]  /*a590*/  FFMA.FTZ R30, R25, R6, -R20 ;  /* 0x00000006191e7223 */ /* 0x000fe20000010814 */
[----:B------:R-:W1:Y:S01]  /*a5a0*/  MUFU.EX2 R31, R28 ;  /* 0x0000001c001f7308 */ /* 0x000e620000000800 */
[----:B------:R-:W-:Y:S01]  /*a5b0*/  R2UR UR7, R5 ;  /* 0x00000000050772ca */ /* 0x000fe200000e0000 */
[----:B---3--:R-:W-:Y:S01]  /*a5c0*/  IMAD R4, R200, 0xc00, R216 ;  /* 0x00000c00c8047824 */ /* 0x008fe200078e02d8 */
[----:B------:R-:W-:Y:S01]  /*a5d0*/  @!P1 PRMT R5, RZ, 0x654, R24 ;  /* 0x00000654ff059816 */ /* 0x000fe20000000018 */
[----:B------:R-:W-:-:S02]  /*a5e0*/  IMAD.MOV.U32 R25, RZ, RZ, 0x40000040 ;  /* 0x40000040ff197424 */ /* 0x000fc400078e00ff */
[-CC-:B------:R-:W-:Y:S01]  /*a5f0*/  FFMA.FTZ R163, R163, R6.reuse, -R20.reuse ;  /* 0x00000006a3a37223 */ /* 0x180fe20000010814 */
[C---:B------:R-:W-:Y:S01]  /*a600*/  VIADD R24, R4.reuse, 0x80 ;  /* 0x0000008004187836 */ /* 0x040fe20000000000 */
[----:B------:R3:W-:Y:S01]  /*a610*/  @!P1 SYNCS.ARRIVE.TRANS64.RED.A1T0 RZ, [R5+URZ], RZ ;  /* 0x000000ff05ff99a7 */ /* 0x0007e2000810043f */
[----:B------:R2:W-:Y:S01]  /*a620*/  BAR.SYNC.DEFER_BLOCKING R175, 0x100 ;  /* 0x000400af0000751d */ /* 0x0005e20000010000 */
[----:B------:R-:W-:Y:S01]  /*a630*/  R2UR UR6, R4 ;  /* 0x00000000040672ca */ /* 0x000fe200000e0000 */
[-CC-:B------:R-:W-:Y:S01]  /*a640*/  FFMA.FTZ R169, R169, R6.reuse, -R20.reuse ;  /* 0x00000006a9a97223 */ /* 0x180fe20000010814 */
[----:B------:R-:W-:Y:S01]  /*a650*/  R2UR UR10, R24 ;  /* 0x00000000180a72ca */ /* 0x000fe200000e0000 */
[-CC-:B------:R-:W-:Y:S01]  /*a660*/  FFMA.FTZ R166, R166, R6.reuse, -R20.reuse ;  /* 0x00000006a6a67223 */ /* 0x180fe20000010814 */
[----:B------:R-:W-:Y:S01]  /*a670*/  R2UR UR11, R25 ;  /* 0x00000000190b72ca */ /* 0x000fe200000e0000 */
[----:B------:R-:W-:Y:S01]  /*a680*/  MUFU.EX2 R26, R26 ;  /* 0x0000001a001a7308 */ /* 0x000fe20000000800 */
[-C--:B---3--:R-:W-:Y:S01]  /*a690*/  FFMA.FTZ R5, R177, R6.reuse, -R20 ;  /* 0x00000006b1057223 */ /* 0x088fe20000010814 */
[----:B--2---:R-:W-:Y:S01]  /*a6a0*/  FFMA.FTZ R175, R165, R6, -R15 ;  /* 0x00000006a5af7223 */ /* 0x004fe2000001080f */
[----:B-1----:R-:W-:Y:S01]  /*a6b0*/  FADD.FTZ R24, R152, R31 ;  /* 0x0000001f98187221 */ /* 0x002fe20000010000 */
[----:B------:R-:W-:Y:S01]  /*a6c0*/  F2FP.BF16.F32.PACK_AB R152, R31, R152 ;  /* 0x000000981f98723e */ /* 0x000fe200000010ff */
[-CC-:B------:R-:W-:Y:S01]  /*a6d0*/  FFMA.FTZ R165, R162, R6.reuse, -R15.reuse ;  /* 0x00000006a2a57223 */ /* 0x180fe2000001080f */
[-CC-:B------:R-:W-:Y:S01]  /*a6e0*/  FFMA.FTZ R162, R157, R6.reuse, -R15.reuse ;  /* 0x000000069da27223 */ /* 0x180fe2000001080f */
[----:B------:R-:W-:Y:S01]  /*a6f0*/  FADD.FTZ R193, R33, R24 ;  /* 0x0000001821c17221 */ /* 0x000fe20000010000 */
[----:B------:R-:W1:Y:S01]  /*a700*/  MUFU.EX2 R153, R30 ;  /* 0x0000001e00997308 */ /* 0x000e620000000800 */
[-CC-:B------:R-:W-:Y:S01]  /*a710*/  FFMA.FTZ R157, R164, R6.reuse, -R15.reuse ;  /* 0x00000006a49d7223 */ /* 0x180fe2000001080f */
[-CC-:B------:R-:W-:Y:S01]  /*a720*/  FFMA.FTZ R164, R161, R6.reuse, -R20.reuse ;  /* 0x00000006a1a47223 */ /* 0x180fe20000010814 */
[-CC-:B------:R-:W-:Y:S01]  /*a730*/  FFMA.FTZ R161, R159, R6.reuse, -R20.reuse ;  /* 0x000000069fa17223 */ /* 0x180fe20000010814 */
[-CC-:B------:R-:W-:Y:S01]  /*a740*/  FFMA.FTZ R159, R158, R6.reuse, -R15.reuse ;  /* 0x000000069e9f7223 */ /* 0x180fe2000001080f */
[-CC-:B------:R-:W-:Y:S01]  /*a750*/  FFMA.FTZ R158, R156, R6.reuse, -R15.reuse ;  /* 0x000000069c9e7223 */ /* 0x180fe2000001080f */
[-CC-:B------:R-:W-:Y:S01]  /*a760*/  FFMA.FTZ R156, R170, R6.reuse, -R15.reuse ;  /* 0x00000006aa9c7223 */ /* 0x180fe2000001080f */
[-CC-:B------:R-:W-:Y:S01]  /*a770*/  FFMA.FTZ R170, R21, R6.reuse, -R20.reuse ;  /* 0x0000000615aa7223 */ /* 0x180fe20000010814 */
[----:B------:R-:W2:Y:S01]  /*a780*/  MUFU.EX2 R172, R172 ;  /* 0x000000ac00ac7308 */ /* 0x000ea20000000800 */
[-CC-:B------:R-:W-:Y:S01]  /*a790*/  FFMA.FTZ R21, R171, R6.reuse, -R20.reuse ;  /* 0x00000006ab157223 */ /* 0x180fe20000010814 */
[-C--:B------:R-:W-:Y:S01]  /*a7a0*/  FFMA.FTZ R171, R9, R6.reuse, -R15 ;  /* 0x0000000609ab7223 */ /* 0x080fe2000001080f */
[-CC-:B------:R-:W-:Y:S01]  /*a7b0*/  FFMA.FTZ R176, R176, R6.reuse, -R20.reuse ;  /* 0x00000006b0b07223 */ /* 0x180fe20000010814 */
[-CC-:B------:R-:W-:Y:S01]  /*a7c0*/  FFMA.FTZ R177, R8, R6.reuse, -R20.reuse ;  /* 0x0000000608b17223 */ /* 0x180fe20000010814 */
[-CC-:B------:R-:W-:Y:S01]  /*a7d0*/  FFMA.FTZ R10, R10, R6.reuse, -R20.reuse ;  /* 0x000000060a0a7223 */ /* 0x180fe20000010814 */
[----:B------:R-:W-:Y:S01]  /*a7e0*/  FFMA.FTZ R13, R13, R6, -R20 ;  /* 0x000000060d0d7223 */ /* 0x000fe20000010814 */
[----:B------:R-:W-:Y:S01]  /*a7f0*/  VIADD R8, R4, 0x180 ;  /* 0x0000018004087836 */ /* 0x000fe20000000000 */
[----:B------:R-:W3:Y:S01]  /*a800*/  MUFU.EX2 R173, R173 ;  /* 0x000000ad00ad7308 */ /* 0x000ee20000000800 */
[----:B-1----:R-:W-:Y:S01]  /*a810*/  FADD.FTZ R194, R26, R153 ;  /* 0x000000991ac27221 */ /* 0x002fe20000010000 */
[----:B------:R-:W-:Y:S01]  /*a820*/  F2FP.BF16.F32.PACK_AB R153, R153, R26 ;  /* 0x0000001a9999723e */ /* 0x000fe200000010ff */
[----:B------:R-:W-:-:S02]  /*a830*/  IMAD.MOV.U32 R9, RZ, RZ, 0x40000040 ;  /* 0x40000040ff097424 */ /* 0x000fc400078e00ff */
[-CC-:B------:R-:W-:Y:S01]  /*a840*/  FFMA.FTZ R181, R181, R6.reuse, -R20.reuse ;  /* 0x00000006b5b57223 */ /* 0x180fe20000010814 */
[-CC-:B------:R-:W-:Y:S01]  /*a850*/  FFMA.FTZ R180, R180, R6.reuse, -R20.reuse ;  /* 0x00000006b4b47223 */ /* 0x180fe20000010814 */
[-C--:B------:R-:W-:Y:S01]  /*a860*/  FFMA.FTZ R179, R179, R6.reuse, -R20 ;  /* 0x00000006b3b37223 */ /* 0x080fe20000010814 */
[----:B------:R-:W-:Y:S01]  /*a870*/  ISETP.GE.AND P2, PT, R195, 0x61, PT ;  /* 0x00000061c300780c */ /* 0x000fe20003f46270 */
[----:B------:R-:W1:Y:S01]  /*a880*/  MUFU.EX2 R174, R174 ;  /* 0x000000ae00ae7308 */ /* 0x000e620000000800 */
[C---:B--2---:R-:W-:Y:S01]  /*a890*/  F2FP.BF16.F32.PACK_AB R154, R172.reuse, R33 ;  /* 0x00000021ac9a723e */ /* 0x044fe200000010ff */
[----:B------:R-:W-:Y:S01]  /*a8a0*/  FADD.FTZ R193, R172, R193 ;  /* 0x000000c1acc17221 */ /* 0x000fe20000010000 */
[----:B------:R-:W-:Y:S01]  /*a8b0*/  FFMA.FTZ R172, R184, R6, -R15 ;  /* 0x00000006b8ac7223 */ /* 0x000fe2000001080f */
[----:B------:R-:W-:-:S04]  /*a8c0*/  @!P1 VIADD R0, R0, 0x32460 ;  /* 0x0003246000009836 */ /* 0x000fc80000000000 */
[----:B------:R-:W2:Y:S01]  /*a8d0*/  MUFU.EX2 R175, R175 ;  /* 0x000000af00af7308 */ /* 0x000ea20000000800 */
[----:B---3--:R-:W-:Y:S01]  /*a8e0*/  FADD.FTZ R194, R173, R194 ;  /* 0x000000c2adc27221 */ /* 0x008fe20000010000 */
[----:B------:R-:W-:-:S06]  /*a8f0*/  @!P1 PRMT R0, RZ, 0x654, R0 ;  /* 0x00000654ff009816 */ /* 0x000fcc0000000000 */
[----:B------:R-:W3:Y:S01]  /*a900*/  MUFU.EX2 R165, R165 ;  /* 0x000000a500a57308 */ /* 0x000ee20000000800 */
[C---:B-1----:R-:W-:Y:S01]  /*a910*/  F2FP.BF16.F32.PACK_AB R155, R174.reuse, R173 ;  /* 0x000000adae9b723e */ /* 0x042fe200000010ff */
[----:B------:R-:W-:Y:S01]  /*a920*/  FADD.FTZ R194, R174, R194 ;  /* 0x000000c2aec27221 */ /* 0x000fe20000010000 */
[-C--:B------:R-:W-:Y:S01]  /*a930*/  FFMA.FTZ R173, R183, R6.reuse, -R15 ;  /* 0x00000006b7ad7223 */ /* 0x080fe2000001080f */
[-CC-:B------:R-:W-:Y:S01]  /*a940*/  FFMA.FTZ R174, R192, R6.reuse, -R20.reuse ;  /* 0x00000006c0ae7223 */ /* 0x180fe20000010814 */
[----:B------:R-:W-:Y:S01]  /*a950*/  WARPGROUP.ARRIVE ;  /* 0x00000000000079c5 */ /* 0x000fe20000000000 */
[----:B------:R-:W-:Y:S02]  /*a960*/  FFMA.FTZ R183, R191, R6, -R20 ;  /* 0x00000006bfb77223 */ /* 0x000fe40000010814 */
[----:B------:R-:W1:Y:S01]  /*a970*/  MUFU.EX2 R162, R162 ;  /* 0x000000a200a27308 */ /* 0x000e620000000800 */
[----:B--2---:R-:W-:Y:S02]  /*a980*/  FADD.FTZ R193, R175, R193 ;  /* 0x000000c1afc17221 */ /* 0x004fe40000010000 */
[----:B------:R-:W-:Y:S05]  /*a990*/  HGMMA.64x256x16.F32.BF16 R24, R152, gdesc[UR4].tnspB, RZ, !UPT, gsb0 ;  /* 0x43e0000498187df0 */ /* 0x000fea000c0018ff */
[----:B------:R-:W2:Y:S01]  /*a9a0*/  MUFU.EX2 R157, R157 ;  /* 0x0000009d009d7308 */ /* 0x000ea20000000800 */
[----:B---3--:R-:W-:-:S07]  /*a9b0*/  FADD.FTZ R193, R165, R193 ;  /* 0x000000c1a5c17221 */ /* 0x008fce0000010000 */
[----:B------:R-:W3:Y:S01]  /*a9c0*/  MUFU.EX2 R164, R164 ;  /* 0x000000a400a47308 */ /* 0x000ee20000000800 */
[----:B-1----:R-:W-:-:S07]  /*a9d0*/  FADD.FTZ R193, R162, R193 ;  /* 0x000000c1a2c17221 */ /* 0x002fce0000010000 */
[----:B------:R-:W1:Y:S01]  /*a9e0*/  MUFU.EX2 R163, R163 ;  /* 0x000000a300a37308 */ /* 0x000e620000000800 */
[----:B--2---:R-:W-:-:S07]  /*a9f0*/  FADD.FTZ R193, R157, R193 ;  /* 0x000000c19dc17221 */ /* 0x004fce0000010000 */
        /* <DEDUP_REMOVED lines=10> */
[----:B------:R-:W-:Y:S01]  /*aaa0*/  MUFU.EX2 R156, R156 ;  /* 0x0000009c009c7308 */ /* 0x000fe20000000800 */
[----:B--2---:R-:W-:-:S07]  /*aab0*/  FADD.FTZ R193, R160, R193 ;  /* 0x000000c1a0c17221 */ /* 0x004fce0000010000 */
[----:B------:R-:W1:Y:S01]  /*aac0*/  MUFU.EX2 R170, R170 ;  /* 0x000000aa00aa7308 */ /* 0x000e620000000800 */
[----:B---3--:R-:W-:-:S07]  /*aad0*/  FADD.FTZ R193, R158, R193 ;  /* 0x000000c19ec17221 */ /* 0x008fce0000010000 */
[----:B------:R-:W2:Y:S08]  /*aae0*/  MUFU.EX2 R169, R169 ;  /* 0x000000a900a97308 */ /* 0x000eb00000000800 */
[----:B------:R-:W-:Y:S01]  /*aaf0*/  MUFU.EX2 R166, R166 ;  /* 0x000000a600a67308 */ /* 0x000fe20000000800 */
[----:B-1----:R-:W-:-:S07]  /*ab00*/  FADD.FTZ R194, R170, R194 ;  /* 0x000000c2aac27221 */ /* 0x002fce0000010000 */
[----:B------:R-:W1:Y:S01]  /*ab10*/  MUFU.EX2 R21, R21 ;  /* 0x0000001500157308 */ /* 0x000e620000000800 */
[----:B--2---:R-:W-:-:S07]  /*ab20*/  FADD.FTZ R194, R169, R194 ;  /* 0x000000c2a9c27221 */ /* 0x004fce0000010000 */
[----:B------:R-:W2:Y:S08]  /*ab30*/  MUFU.EX2 R3, R3 ;  /* 0x0000000300037308 */ /* 0x000eb00000000800 */
[----:B------:R-:W-:Y:S08]  /*ab40*/  MUFU.EX2 R171, R171 ;  /* 0x000000ab00ab7308 */ /* 0x000ff00000000800 */
[----:B------:R-:W-:Y:S08]  /*ab50*/  MUFU.EX2 R11, R11 ;  /* 0x0000000b000b7308 */ /* 0x000ff00000000800 */
[----:B------:R-:W-:Y:S08]  /*ab60*/  MUFU.EX2 R12, R12 ;  /* 0x0000000c000c7308 */ /* 0x000ff00000000800 */
[----:B------:R-:W3:Y:S08]  /*ab70*/  MUFU.EX2 R176, R176 ;  /* 0x000000b000b07308 */ /* 0x000ef00000000800 */
[----:B------:R-:W4:Y:S08]  /*ab80*/  MUFU.EX2 R177, R177 ;  /* 0x000000b100b17308 */ /* 0x000f300000000800 */
[----:B------:R-:W5:Y:S08]  /*ab90*/  MUFU.EX2 R10, R10 ;  /* 0x0000000a000a7308 */ /* 0x000f700000000800 */
[----:B------:R-:W0:Y:S08]  /*aba0*/  MUFU.EX2 R13, R13 ;  /* 0x0000000d000d7308 */ /* 0x000e300000000800 */
[----:B------:R-:W-:Y:S08]  /*abb0*/  MUFU.EX2 R172, R172 ;  /* 0x000000ac00ac7308 */ /* 0x000ff00000000800 */
        /* <DEDUP_REMOVED lines=9> */
[----:B------:R-:W-:Y:S01]  /*ac50*/  MUFU.EX2 R179, R179 ;  /* 0x000000b300b37308 */ /* 0x000fe20000000800 */
[----:B------:R-:W-:-:S02]  /*ac60*/  WARPGROUP.DEPBAR.LE gsb0, 0x0 ;  /* 0x00008000000079c5 */ /* 0x000fc40000010000 */
[----:B------:R-:W-:Y:S01]  /*ac70*/  F2FP.BF16.F32.PACK_AB R152, R165, R175 ;  /* 0x000000afa598723e */ /* 0x000fe200000010ff */
[--C-:B------:R-:W-:Y:S01]  /*ac80*/  FFMA.FTZ R175, R189, R6, -R20.reuse ;  /* 0x00000006bdaf7223 */ /* 0x100fe20000010814 */
[----:B------:R-:W-:Y:S01]  /*ac90*/  F2FP.BF16.F32.PACK_AB R153, R163, R164 ;  /* 0x000000a4a399723e */ /* 0x000fe200000010ff */
[--C-:B------:R-:W-:Y:S01]  /*aca0*/  FFMA.FTZ R164, R188, R6, -R20.reuse ;  /* 0x00000006bca47223 */ /* 0x100fe20000010814 */
[----:B------:R-:W-:Y:S01]  /*acb0*/  F2FP.BF16.F32.PACK_AB R154, R157, R162 ;  /* 0x000000a29d9a723e */ /* 0x000fe200000010ff */
[----:B------:R-:W-:Y:S01]  /*acc0*/  FFMA.FTZ R20, R178, R6, -R20 ;  /* 0x00000006b2147223 */ /* 0x000fe20000010814 */
[----:B------:R-:W-:Y:S01]  /*acd0*/  F2FP.BF16.F32.PACK_AB R155, R5, R161 ;  /* 0x000000a1059b723e */ /* 0x000fe200000010ff */
[----:B------:R-:W-:Y:S01]  /*ace0*/  MUFU.EX2 R175, R175 ;  /* 0x000000af00af7308 */ /* 0x000fe20000000800 */
[----:B------:R-:W-:Y:S02]  /*acf0*/  IMAD.MOV.U32 R5, RZ, RZ, 0x40000040 ;  /* 0x40000040ff057424 */ /* 0x000fe400078e00ff */
[----:B------:R-:W-:-:S05]  /*ad00*/  WARPGROUP.ARRIVE ;  /* 0x00000000000079c5 */ /* 0x000fca0000000000 */
[----:B------:R-:W-:Y:S01]  /*ad10*/  MUFU.EX2 R164, R164 ;  /* 0x000000a400a47308 */ /* 0x000fe20000000800 */
[----:B------:R-:W-:Y:S07]  /*ad20*/  HGMMA.64x256x16.F32.BF16 R24, R152, gdesc[UR8].tnspB, R24, gsb0 ;  /* 0x43e0000898187df0 */ /* 0x000fee0008001818 */
[----:B------:R-:W-:Y:S01]  /*ad30*/  MUFU.EX2 R20, R20 ;  /* 0x0000001400147308 */ /* 0x000fe20000000800 */
[----:B------:R-:W-:Y:S02]  /*ad40*/  WARPGROUP.DEPBAR.LE gsb0, 0x0 ;  /* 0x00008000000079c5 */ /* 0x000fe40000010000 */
[----:B------:R-:W-:Y:S01]  /*ad50*/  VIADD R152, R4, 0x100 ;  /* 0x0000010004987836 */ /* 0x000fe20000000000 */
[----:B------:R-:W-:Y:S01]  /*ad60*/  F2FP.BF16.F32.PACK_AB R154, R156, R158 ;  /* 0x0000009e9c9a723e */ /* 0x000fe200000010ff */
[----:B------:R-:W-:Y:S01]  /*ad70*/  IMAD.MOV.U32 R153, RZ, RZ, 0x40000040 ;  /* 0x40000040ff997424 */ /* 0x000fe200078e00ff */
[----:B-1----:R-:W-:Y:S01]  /*ad80*/  F2FP.BF16.F32.PACK_AB R155, R21, R166 ;  /* 0x000000a6159b723e */ /* 0x002fe200000010ff */
[----:B------:R-:W-:Y:S01]  /*ad90*/  FADD.FTZ R166, R166, R194 ;  /* 0x000000c2a6a67221 */ /* 0x000fe20000010000 */
[----:B------:R-:W-:Y:S01]  /*ada0*/  R2UR UR6, R152 ;  /* 0x00000000980672ca */ /* 0x000fe200000e0000 */
[----:B------:R-:W-:Y:S01]  /*adb0*/  FADD.FTZ R156, R156, R193 ;  /* 0x000000c19c9c7221 */ /* 0x000fe20000010000 */
[----:B------:R-:W-:Y:S01]  /*adc0*/  R2UR UR7, R153 ;  /* 0x00000000990772ca */ /* 0x000fe200000e0000 */
[----:B------:R-:W-:Y:S01]  /*add0*/  FADD.FTZ R166, R21, R166 ;  /* 0x000000a615a67221 */ /* 0x000fe20000010000 */
[----:B------:R-:W-:Y:S01]  /*ade0*/  F2FP.BF16.F32.PACK_AB R152, R160, R159 ;  /* 0x0000009fa098723e */ /* 0x000fe200000010ff */
[----:B--2---:R-:W-:Y:S01]  /*adf0*/  FADD.FTZ R156, R3, R156 ;  /* 0x0000009c039c7221 */ /* 0x004fe20000010000 */
[----:B------:R-:W-:Y:S01]  /*ae00*/  F2FP.BF16.F32.PACK_AB R153, R169, R170 ;  /* 0x000000aaa999723e */ /* 0x000fe200000010ff */
[----:B---3--:R-:W-:-:S02]  /*ae10*/  FADD.FTZ R166, R176, R166 ;  /* 0x000000a6b0a67221 */ /* 0x008fc40000010000 */
[----:B------:R-:W-:Y:S01]  /*ae20*/  FADD.FTZ R156, R171, R156 ;  /* 0x0000009cab9c7221 */ /* 0x000fe20000010000 */
[----:B------:R-:W-:Y:S01]  /*ae30*/  WARPGROUP.ARRIVE ;  /* 0x00000000000079c5 */ /* 0x000fe20000000000 */
[----:B----4-:R-:W-:Y:S02]  /*ae40*/  FADD.FTZ R166, R177, R166 ;  /* 0x000000a6b1a67221 */ /* 0x010fe40000010000 */
[----:B------:R-:W-:Y:S02]  /*ae50*/  FADD.FTZ R156, R11, R156 ;  /* 0x0000009c0b9c7221 */ /* 0x000fe40000010000 */
[----:B-----5:R-:W-:Y:S01]  /*ae60*/  FADD.FTZ R166, R10, R166 ;  /* 0x000000a60aa67221 */ /* 0x020fe20000010000 */
[----:B------:R-:W-:Y:S01]  /*ae70*/  HGMMA.64x256x16.F32.BF16 R24, R152, gdesc[UR4].tnspB, R24, gsb0 ;  /* 0x43e0000498187df0 */ /* 0x000fe20008001818 */
[----:B------:R-:W-:Y:S01]  /*ae80*/  R2UR UR6, R8 ;  /* 0x00000000080672ca */ /* 0x000fe200000e0000 */
[----:B------:R-:W-:Y:S01]  /*ae90*/  VIADD R8, R4, 0x200 ;  /* 0x0000020004087836 */ /* 0x000fe20000000000 */
[----:B------:R-:W-:Y:S01]  /*aea0*/  R2UR UR7, R9 ;  /* 0x00000000090772ca */ /* 0x000fe200000e0000 */
[----:B------:R-:W-:-:S02]  /*aeb0*/  IMAD.MOV.U32 R9, RZ, RZ, 0x40000040 ;  /* 0x40000040ff097424 */ /* 0x000fc400078e00ff */
[----:B------:R-:W-:Y:S01]  /*aec0*/  VIADD R4, R4, 0x280 ;  /* 0x0000028004047836 */ /* 0x000fe20000000000 */
[----:B------:R-:W-:Y:S02]  /*aed0*/  WARPGROUP.DEPBAR.LE gsb0, 0x0 ;  /* 0x00008000000079c5 */ /* 0x000fe40000010000 */
[----:B------:R-:W-:Y:S01]  /*aee0*/  F2FP.BF16.F32.PACK_AB R152, R171, R3 ;  /* 0x00000003ab98723e */ /* 0x000fe200000010ff */
[C---:B------:R-:W-:Y:S01]  /*aef0*/  FADD.FTZ R3, R12.reuse, R156 ;  /* 0x0000009c0c037221 */ /* 0x040fe20000010000 */
[----:B------:R-:W-:Y:S02]  /*af00*/  F2FP.BF16.F32.PACK_AB R153, R177, R176 ;  /* 0x000000b0b199723e */ /* 0x000fe400000010ff */
[----:B------:R-:W-:Y:S02]  /*af10*/  F2FP.BF16.F32.PACK_AB R154, R12, R11 ;  /* 0x0000000b0c9a723e */ /* 0x000fe400000010ff */
[C---:B0-----:R-:W-:Y:S01]  /*af20*/  F2FP.BF16.F32.PACK_AB R155, R13.reuse, R10 ;  /* 0x0000000a0d9b723e */ /* 0x041fe200000010ff */
[----:B------:R-:W-:-:S03]  /*af30*/  FADD.FTZ R13, R13, R166 ;  /* 0x000000a60d0d7221 */ /* 0x000fc60000010000 */
[----:B------:R-:W-:-:S09]  /*af40*/  WARPGROUP.ARRIVE ;  /* 0x00000000000079c5 */ /* 0x000fd20000000000 */
[----:B------:R-:W-:Y:S01]  /*af50*/  HGMMA.64x256x16.F32.BF16 R24, R152, gdesc[UR4].tnspB, R24, gsb0 ;  /* 0x43e0000498187df0 */ /* 0x000fe20008001818 */
[----:B------:R-:W-:Y:S01]  /*af60*/  R2UR UR6, R8 ;  /* 0x00000000080672ca */ /* 0x000fe200000e0000 */
[-CC-:B------:R-:W-:Y:S01]  /*af70*/  FFMA.FTZ R8, R186, R6.reuse, -R15.reuse ;  /* 0x00000006ba087223 */ /* 0x180fe2000001080f */
[----:B------:R-:W-:Y:S01]  /*af80*/  R2UR UR7, R9 ;  /* 0x00000000090772ca */ /* 0x000fe200000e0000 */
[----:B------:R-:W-:-:S04]  /*af90*/  FFMA.FTZ R9, R185, R6, -R15 ;  /* 0x00000006b9097223 */ /* 0x000fc8000001080f */
[----:B------:R-:W-:Y:S08]  /*afa0*/  MUFU.EX2 R8, R8 ;  /* 0x0000000800087308 */ /* 0x000ff00000000800 */
[----:B------:R-:W0:Y:S01]  /*afb0*/  MUFU.EX2 R9, R9 ;  /* 0x0000000900097308 */ /* 0x000e220000000800 */
[----:B------:R-:W-:Y:S02]  /*afc0*/  WARPGROUP.DEPBAR.LE gsb0, 0x0 ;  /* 0x00008000000079c5 */ /* 0x000fe40000010000 */
[----:B0-----:R-:W-:Y:S01]  /*afd0*/  F2FP.BF16.F32.PACK_AB R152, R9, R8 ;  /* 0x000000080998723e */ /* 0x001fe200000010ff */
        /* <DEDUP_REMOVED lines=11> */
[----:B------:R-:W-:Y:S01]  /*b090*/  FADD.FTZ R164, R164, R183 ;  /* 0x000000b7a4a47221 */ /* 0x000fe20000010000 */
[----:B------:R-:W-:Y:S01]  /*b0a0*/  HGMMA.64x256x16.F32.BF16 R24, R152, gdesc[UR4].tnspB, R24, gsb0 ;  /* 0x43e0000498187df0 */ /* 0x000fe20008001818 */
[----:B------:R-:W-:Y:S02]  /*b0b0*/  R2UR UR6, R4 ;  /* 0x00000000040672ca */ /* 0x000fe400000e0000 */
[----:B------:R-:W-:Y:S01]  /*b0c0*/  R2UR UR7, R5 ;  /* 0x00000000050772ca */ /* 0x000fe200000e0000 */
        /* <DEDUP_REMOVED lines=13> */
[----:B------:R-:W-:-:S07]  /*b1a0*/  FADD.FTZ R10, R20, R179 ;  /* 0x000000b3140a7221 */ /* 0x000fce0000010000 */
[----:B------:R-:W-:Y:S03]  /*b1b0*/  HGMMA.64x256x16.F32.BF16 R24, R152, gdesc[UR4].tnspB, R24, gsb0 ;  /* 0x43e0000498187df0 */ /* 0x000fe60008001818 */
[----:B------:R-:W-:Y:S02]  /*b1c0*/  WARPGROUP.DEPBAR.LE gsb0, 0x0 ;  /* 0x00008000000079c5 */ /* 0x000fe40000010000 */
[----:B------:R0:W-:Y:S01]  /*b1d0*/  @!P1 SYNCS.ARRIVE.TRANS64.RED.A1T0 RZ, [R0+URZ], RZ ;  /* 0x000000ff00ff99a7 */ /* 0x0001e2000810043f */
[----:B------:R-:W-:Y:S05]  /*b1e0*/  @!P2 BRA `(.L_x_1406) ;  /* 0x0000002c0098a947 */ /* 0x000fea0003800000 */
[----:B0-----:R-:W-:Y:S02]  /*b1f0*/  VIADD R0, R196, 0xfffffffe ;  /* 0xfffffffec4007836 */ /* 0x001fe40000000000 */
[----:B------:R-:W-:Y:S02]  /*b200*/  IMAD.MOV.U32 R4, RZ, RZ, R167 ;  /* 0x000000ffff047224 */ /* 0x000fe400078e00a7 */
[----:B------:R-:W-:-:S07]  /*b210*/  IMAD.MOV.U32 R5, RZ, RZ, R7 ;  /* 0x000000ffff057224 */ /* 0x000fce00078e0007 */
.L_x_1416:
        /* <DEDUP_REMOVED lines=10> */
.L_x_1407:
[----:B------:R-:W-:Y:S01]  /*b2c0*/  IMAD R3, R200, 0x8, R18 ;  /* 0x00000008c8037824 */ /* 0x000fe200078e0212 */
[----:B------:R-:W-:-:S04]  /*b2d0*/  SHF.L.U32 R6, R204, 0x1f, RZ ;  /* 0x0000001fcc067819 */ /* 0x000fc800000006ff */
[----:B------:R0:W1:Y:S01]  /*b2e0*/  SYNCS.PHASECHK.TRANS64.TRYWAIT P3, [R3+URZ+0x32430], R6 ;  /* 0x03243006030075a7 */ /* 0x000062000806017f */
[----:B------:R-:W-:Y:S05]  /*b2f0*/  @!P0 BRA `(.L_x_1408) ;  /* 0x0000000000048947 */ /* 0x000fea0003800000 */
[----:B------:R-:W-:Y:S01]  /*b300*/  BPT.TRAP 0x1 ;  /* 0x000000040000795c */ /* 0x000fe20000300000 */
.L_x_1408:
[----:B------:R-:W-:Y:S02]  /*b310*/  IMAD R14, R200, 0x300, R217 ;  /* 0x00000300c80e7824 */ /* 0x000fe400078e02d9 */
[----:B------:R-:W-:Y:S01]  /*b320*/  IMAD.MOV.U32 R15, RZ, RZ, 0x40000040 ;  /* 0x40000040ff0f7424 */ /* 0x000fe200078e00ff */
[----:B-1----:R-:W-:Y:S06]  /*b330*/  @P3 BRA `(.L_x_1409) ;  /* 0x0000000000083947 */ /* 0x002fec0003800000 */
[----:B------:R-:W1:Y:S02]  /*b340*/  SYNCS.PHASECHK.TRANS64.TRYWAIT P3, [R3+URZ+0x32430], R6 ;  /* 0x03243006030075a7 */ /* 0x000e64000806017f */
[----:B-1----:R-:W-:Y:S05]  /*b350*/  @!P3 BRA `(.L_x_1410) ;  /* 0x000000ec00e8b947 */ /* 0x002fea0003800000 */
.L_x_1409:
[----:B------:R-:W2:Y:S04]  /*b360*/  LDL.64 R152, [R1+0x70] ;  /* 0x0000700001987983 */ /* 0x000ea80000100a00 */
[----:B------:R-:W3:Y:S04]  /*b370*/  LDL.64 R208, [R1+0x68] ;  /* 0x0000680001d07983 */ /* 0x000ee80000100a00 */
[----:B------:R-:W4:Y:S01]  /*b380*/  LDL.64 R206, [R1+0x60] ;  /* 0x0000600001ce7983 */ /* 0x000f220000100a00 */
[----:B------:R-:W-:Y:S05]  /*b390*/  WARPSYNC.ALL ;  /* 0x0000000000007948 */ /* 0x000fea0003800000 */
[----:B------:R-:W5:Y:S01]  /*b3a0*/  LDL.64 R20, [R1+0x58] ;  /* 0x0000580001147983 */ /* 0x000f620000100a00 */
[C---:B------:R-:W-:Y:S01]  /*b3b0*/  R2UR UR18, R14.reuse ;  /* 0x000000000e1272ca */ /* 0x040fe200000e0000 */
[----:B------:R-:W-:Y:S01]  /*b3c0*/  VIADD R12, R14, 0x2 ;  /* 0x000000020e0c7836 */ /* 0x000fe20000000000 */
[----:B------:R-:W-:Y:S01]  /*b3d0*/  R2UR UR19, R15 ;  /* 0x000000000f1372ca */ /* 0x000fe200000e0000 */
[----:B------:R-:W-:-:S02]  /*b3e0*/  IMAD.MOV.U32 R13, RZ, RZ, 0x40000040 ;  /* 0x40000040ff0d7424 */ /* 0x000fc400078e00ff */
[----:B------:R-:W-:Y:S01]  /*b3f0*/  VIADD R8, R14, 0x4 ;  /* 0x000000040e087836 */ /* 0x000fe20000000000 */
[----:B------:R-:W-:Y:S01]  /*b400*/  R2UR UR14, R12 ;  /* 0x000000000c0e72ca */ /* 0x000fe200000e0000 */
[----:B------:R-:W-:Y:S01]  /*b410*/  IMAD.MOV.U32 R9, RZ, RZ, 0x40000040 ;  /* 0x40000040ff097424 */ /* 0x000fe200078e00ff */
[----:B------:R-:W-:Y:S01]  /*b420*/  R2UR UR15, R13 ;  /* 0x000000000d0f72ca */ /* 0x000fe200000e0000 */
[----:B------:R-:W-:Y:S01]  /*b430*/  VIADD R14, R14, 0x6 ;  /* 0x000000060e0e7836 */ /* 0x000fe20000000000 */
[----:B------:R-:W-:Y:S01]  /*b440*/  R2UR UR10, R8 ;  /* 0x00000000080a72ca */ /* 0x000fe200000e0000 */
[----:B------:R-:W-:Y:S01]  /*b450*/  IMAD.MOV.U32 R15, RZ, RZ, 0x40000040 ;  /* 0x40000040ff0f7424 */ /* 0x000fe200078e00ff */
[----:B------:R-:W-:Y:S02]  /*b460*/  R2UR UR11, R9 ;  /* 0x00000000090b72ca */ /* 0x000fe400000e0000 */
[----:B------:R-:W-:Y:S02]  /*b470*/  R2UR UR6, R14 ;  /* 0x000000000e0672ca */ /* 0x000fe400000e0000 */
[----:B------:R-:W-:-:S02]  /*b480*/  R2UR UR7, R15 ;  /* 0x000000000f0772ca */ /* 0x000fc400000e0000 */
[----:B--2---:R-:W-:Y:S02]  /*b490*/  R2UR UR16, R152 ;  /* 0x00000000981072ca */ /* 0x004fe400000e0000 */
[----:B------:R-:W-:Y:S02]  /*b4a0*/  R2UR UR17, R153 ;  /* 0x00000000991172ca */ /* 0x000fe400000e0000 */
[----:B------:R-:W-:Y:S01]  /*b4b0*/  WARPGROUP.ARRIVE ;  /* 0x00000000000079c5 */ /* 0x000fe20000000000 */
[----:B---3--:R-:W-:Y:S02]  /*b4c0*/  R2UR UR12, R208 ;  /* 0x00000000d00c72ca */ /* 0x008fe400000e0000 */
[----:B------:R-:W-:Y:S02]  /*b4d0*/  R2UR UR13, R209 ;  /* 0x00000000d10d72ca */ /* 0x000fe400000e0000 */
[----:B----4-:R-:W-:Y:S02]  /*b4e0*/  R2UR UR8, R206 ;  /* 0x00000000ce0872ca */ /* 0x010fe400000e0000 */
[----:B------:R-:W-:-:S02]  /*b4f0*/  R2UR UR9, R207 ;  /* 0x00000000cf0972ca */ /* 0x000fc400000e0000 */
[----:B-----5:R-:W-:Y:S02]  /*b500*/  R2UR UR4, R20 ;  /* 0x00000000140472ca */ /* 0x020fe400000e0000 */
[----:B------:R-:W-:Y:S01]  /*b510*/  HGMMA.64x96x16.F32.BF16 R152, gdesc[UR16], RZ, !UPT, gsb0 ;  /* 0x01600000109879f0 */ /* 0x000fe2000c0018ff */
[----:B------:R-:W-:Y:S02]  /*b520*/  R2UR UR5, R21 ;  /* 0x00000000150572ca */ /* 0x000fe400000e0000 */
        /* <DEDUP_REMOVED lines=12> */
.L_x_1411:
[----:B------:R2:W3:Y:S01]  /*b5f0*/  SYNCS.PHASECHK.TRANS64.TRYWAIT P3, [R3+URZ+0x32450], R6 ;  /* 0x03245006030075a7 */ /* 0x0004e2000806017f */
[----:B------:R-:W-:Y:S05]  /*b600*/  @!P0 BRA `(.L_x_1412) ;  /* 0x0000000000048947 */ /* 0x000fea0003800000 */
[----:B------:R-:W-:Y:S01]  /*b610*/  BPT.TRAP 0x1 ;  /* 0x000000040000795c */ /* 0x000fe20000300000 */
.L_x_1412:
[----:B------:R-:W-:Y:S04]  /*b620*/  BSSY B0, `(.L_x_1413) ;  /* 0x0000004000007945 */ /* 0x000fe80003800000 */
[----:B---3--:R-:W-:Y:S05]  /*b630*/  @P3 BRA `(.L_x_1414) ;  /* 0x0000000000083947 */ /* 0x008fea0003800000 */
[----:B------:R-:W3:Y:S02]  /*b640*/  SYNCS.PHASECHK.TRANS64.TRYWAIT P3, [R3+URZ+0x32450], R6 ;  /* 0x03245006030075a7 */ /* 0x000ee4000806017f */
[----:B---3--:R-:W-:Y:S05]  /*b650*/  @!P3 BRA `(.L_x_1415) ;  /* 0x000000ec003cb947 */ /* 0x008fea0003800000 */
.L_x_1414:
[----:B------:R-:W-:Y:S05]  /*b660*/  BSYNC B0 ;  /* 0x0000000000007941 */ /* 0x000fea0003800000 */
.L_x_1413:
[----:B------:R-:W-:Y:S05]  /*b670*/  WARPSYNC.ALL ;  /* 0x0000000000007948 */ /* 0x000fea0003800000 */
[----:B------:R-:W4:Y:S04]  /*b680*/  LDL.64 R206, [R1+0x50] ;  /* 0x0000500001ce7983 */ /* 0x000f280000100a00 */
[----:B------:R-:W5:Y:S04]  /*b690*/  LDL.64 R12, [R1+0x48] ;  /* 0x00004800010c7983 */ /* 0x000f680000100a00 */
[----:B------:R-:W5:Y:S01]  /*b6a0*/  LDL.64 R20, [R1+0x40] ;  /* 0x0000400001147983 */ /* 0x000f620000100a00 */
[----:B0123--:R-:W-:-:S02]  /*b6b0*/  IMAD R6, R200, 0xc00, R218 ;  /* 0x00000c00c8067824 */ /* 0x00ffc400078e02da */
[----:B------:R-:W-:Y:S01]  /*b6c0*/  IMAD.MOV.U32 R7, RZ, RZ, 0x40000040 ;  /* 0x40000040ff077424 */ /* 0x000fe200078e00ff */
[----:B------:R-:W2:Y:S01]  /*b6d0*/  LDL.64 R14, [R1+0x38] ;  /* 0x00003800010e7983 */ /* 0x000ea20000100a00 */
[----:B------:R-:W-:Y:S01]  /*b6e0*/  WARPGROUP.ARRIVE ;  /* 0x00000000000079c5 */ /* 0x000fe20000000000 */
[C---:B------:R-:W-:Y:S01]  /*b6f0*/  R2UR UR6, R6.reuse ;  /* 0x00000000060672ca */ /* 0x040fe200000e0000 */
[----:B------:R-:W-:Y:S01]  /*b700*/  VIADD R8, R6, 0x2 ;  /* 0x0000000206087836 */ /* 0x000fe20000000000 */
[----:B------:R-:W-:Y:S01]  /*b710*/  R2UR UR7, R7 ;  /* 0x00000000070772ca */ /* 0x000fe200000e0000 */
[----:B------:R-:W-:Y:S01]  /*b720*/  IMAD.MOV.U32 R9, RZ, RZ, 0x40000040 ;  /* 0x40000040ff097424 */ /* 0x000fe200078e00ff */
[----:B------:R-:W3:Y:S04]  /*b730*/  LDL.64 R210, [R1+0x28] ;  /* 0x0000280001d27983 */ /* 0x000ee80000100a00 */
[----:B------:R-:W3:Y:S01]  /*b740*/  LDL.64 R208, [R1+0x20] ;  /* 0x0000200001d07983 */ /* 0x000ee20000100a00 */
[----:B----4-:R-:W-:-:S02]  /*b750*/  R2UR UR4, R206 ;  /* 0x00000000ce0472ca */ /* 0x010fc400000e0000 */
[----:B------:R-:W-:Y:S02]  /*b760*/  R2UR UR5, R207 ;  /* 0x00000000cf0572ca */ /* 0x000fe400000e0000 */
[----:B------:R-:W4:Y:S11]  /*b770*/  LDL.64 R206, [R1+0x18] ;  /* 0x0000180001ce7983 */ /* 0x000f360000100a00 */
[----:B------:R-:W-:Y:S01]  /*b780*/  HGMMA.64x96x16.F32.BF16 R152, gdesc[UR4], R152, gsb0 ;  /* 0x01600000049879f0 */ /* 0x000fe20008001898 */
[----:B-----5:R-:W-:-:S02]  /*b790*/  R2UR UR4, R12 ;  /* 0x000000000c0472ca */ /* 0x020fc400000e0000 */
[----:B------:R-:W-:Y:S02]  /*b7a0*/  R2UR UR5, R13 ;  /* 0x000000000d0572ca */ /* 0x000fe400000e0000 */
[----:B------:R-:W5:Y:S01]  /*b7b0*/  LDL.64 R12, [R1+0x30] ;  /* 0x00003000010c7983 */ /* 0x000f620000100a00 */
[----:B------:R-:W-:Y:S02]  /*b7c0*/  R2UR UR6, R8 ;  /* 0x00000000080672ca */ /* 0x000fe400000e0000 */
[----:B------:R-:W-:Y:S01]  /*b7d0*/  R2UR UR7, R9 ;  /* 0x00000000090772ca */ /* 0x000fe200000e0000 */
[----:B------:R-:W-:Y:S02]  /*b7e0*/  VIADD R8, R6, 0x4 ;  /* 0x0000000406087836 */ /* 0x000fe40000000000 */
[----:B------:R-:W-:Y:S01]  /*b7f0*/  IMAD.MOV.U32 R9, RZ, RZ, 0x40000040 ;  /* 0x40000040ff097424 */ /* 0x000fe200078e00ff */
[----:B------:R-:W-:Y:S02]  /*b800*/  WARPGROUP.DEPBAR.LE gsb0, 0x0 ;  /* 0x00008000000079c5 */ /* 0x000fe40000010000 */
[----:B------:R-:W-:-:S07]  /*b810*/  WARPGROUP.ARRIVE ;  /* 0x00000000000079c5 */ /* 0x000fce0000000000 */
[----:B------:R-:W-:Y:S01]  /*b820*/  HGMMA.64x96x16.F32.BF16 R152, gdesc[UR4], R152, gsb0 ;  /* 0x01600000049879f0 */ /* 0x000fe20008001898 */
[----:B------:R-:W-:Y:S02]  /*b830*/  R2UR UR6, R8 ;  /* 0x00000000080672ca */ /* 0x000fe400000e0000 */
[----:B------:R-:W-:Y:S02]  /*b840*/  R2UR UR7, R9 ;  /* 0x00000000090772ca */ /* 0x000fe400000e0000 */
[----:B------:R-:W-:Y:S02]  /*b850*/  R2UR UR4, R20 ;  /* 0x00000000140472ca */ /* 0x000fe400000e0000 */
[----:B------:R-:W-:Y:S01]  /*b860*/  R2UR UR5, R21 ;  /* 0x00000000150572ca */ /* 0x000fe200000e0000 */
[----:B------:R-:W-:Y:S01]  /*b870*/  VIADD R8, R6, 0x6 ;  /* 0x0000000606087836 */ /* 0x000fe20000000000 */
[----:B------:R-:W4:Y:S01]  /*b880*/  LDL.64 R20, [R1+0x10] ;  /* 0x0000100001147983 */ /* 0x000f220000100a00 */
[----:B------:R-:W-:Y:S01]  /*b890*/  IMAD.MOV.U32 R9, RZ, RZ, 0x40000040 ;  /* 0x40000040ff097424 */ /* 0x000fe200078e00ff */
[----:B------:R-:W-:-:S02]  /*b8a0*/  WARPGROUP.DEPBAR.LE gsb0, 0x0 ;  /* 0x00008000000079c5 */ /* 0x000fc40000010000 */
[----:B------:R-:W-:-:S07]  /*b8b0*/  WARPGROUP.ARRIVE ;  /* 0x00000000000079c5 */ /* 0x000fce0000000000 */
[----:B------:R-:W-:Y:S01]  /*b8c0*/  HGMMA.64x96x16.F32.BF16 R152, gdesc[UR4], R152, gsb0 ;  /* 0x01600000049879f0 */ /* 0x000fe20008001898 */
[----:B------:R-:W-:Y:S02]  /*b8d0*/  R2UR UR6, R8 ;  /* 0x00000000080672ca */ /* 0x000fe400000e0000 */
[----:B------:R-:W-:Y:S02]  /*b8e0*/  R2UR UR7, R9 ;  /* 0x00000000090772ca */ /* 0x000fe400000e0000 */
[----:B--2---:R-:W-:Y:S02]  /*b8f0*/  R2UR UR4, R14 ;  /* 0x000000000e0472ca */ /* 0x004fe400000e0000 */
[----:B------:R-:W-:Y:S01]  /*b900*/  R2UR UR5, R15 ;  /* 0x000000000f0572ca */ /* 0x000fe200000e0000 */
[----:B------:R-:W-:Y:S01]  /*b910*/  VIADD R8, R6, 0x300 ;  /* 0x0000030006087836 */ /* 0x000fe20000000000 */
[----:B------:R-:W2:Y:S01]  /*b920*/  LDL.64 R14, [R1+0x8] ;  /* 0x00000800010e7983 */ /* 0x000ea20000100a00 */
[----:B------:R-:W-:Y:S01]  /*b930*/  IMAD.MOV.U32 R9, RZ, RZ, 0x40000040 ;  /* 0x40000040ff097424 */ /* 0x000fe200078e00ff */
[----:B------:R-:W-:-:S02]  /*b940*/  WARPGROUP.DEPBAR.LE gsb0, 0x0 ;  /* 0x00008000000079c5 */ /* 0x000fc40000010000 */
[----:B------:R-:W-:-:S07]  /*b950*/  WARPGROUP.ARRIVE ;  /* 0x00000000000079c5 */ /* 0x000fce0000000000 */
[----:B------:R-:W-:Y:S01]  /*b960*/  HGMMA.64x96x16.F32.BF16 R152, gdesc[UR4], R152, gsb0 ;  /* 0x01600000049879f0 */ /* 0x000fe20008001898 */
[----:B------:R-:W-:Y:S02]  /*b970*/  R2UR UR6, R8 ;  /* 0x00000000080672ca */ /* 0x000fe400000e0000 */
[----:B------:R-:W-:Y:S02]  /*b980*/  R2UR UR7, R9 ;  /* 0x00000000090772ca */ /* 0x000fe400000e0000 */
[----:B-----5:R-:W-:Y:S02]  /*b990*/  R2UR UR4, R12 ;  /* 0x000000000c0472ca */ /* 0x020fe400000e0000 */
[----:B------:R-:W-:Y:S01]  /*b9a0*/  R2UR UR5, R13 ;  /* 0x000000000d0572ca */ /* 0x000fe200000e0000 */
[----:B------:R-:W-:Y:S01]  /*b9b0*/  VIADD R8, R6, 0x302 ;  /* 0x0000030206087836 */ /* 0x000fe20000000000 */
[----:B------:R-:W5:Y:S01]  /*b9c0*/  LDL.64 R12, [R1] ;  /* 0x00000000010c7983 */ /* 0x000f620000100a00 */
[----:B------:R-:W-:Y:S01]  /*b9d0*/  IMAD.MOV.U32 R9, RZ, RZ, 0x40000040 ;  /* 0x40000040ff097424 */ /* 0x000fe200078e00ff */
[----:B------:R-:W-:-:S02]  /*b9e0*/  WARPGROUP.DEPBAR.LE gsb0, 0x0 ;  /* 0x00008000000079c5 */ /* 0x000fc40000010000 */
[----:B------:R-:W-:-:S07]  /*b9f0*/  WARPGROUP.ARRIVE ;  /* 0x00000000000079c5 */ /* 0x000fce0000000000 */
[----:B------:R-:W-:Y:S01]  /*ba00*/  HGMMA.64x96x16.F32.BF16 R152, gdesc[UR4], R152, gsb0 ;  /* 0x01600000049879f0 */ /* 0x000fe20008001898 */
[----:B------:R-:W-:Y:S02]  /*ba10*/  R2UR UR6, R8 ;  /* 0x00000000080672ca */ /* 0x000fe400000e0000 */
[----:B------:R-:W-:Y:S02]  /*ba20*/  R2UR UR7, R9 ;  /* 0x00000000090772ca */ /* 0x000fe400000e0000 */
[----:B---3--:R-:W-:Y:S02]  /*ba30*/  R2UR UR4, R210 ;  /* 0x00000000d20472ca */ /* 0x008fe400000e0000 */
[----:B------:R-:W-:Y:S01]  /*ba40*/  R2UR UR5, R211 ;  /* 0x00000000d30572ca */ /* 0x000fe200000e0000 */
[----:B------:R-:W-:Y:S02]  /*ba50*/  VIADD R8, R6, 0x304 ;  /* 0x0000030406087836 */ /* 0x000fe40000000000 */
[----:B------:R-:W-:Y:S01]  /*ba60*/  IMAD.MOV.U32 R9, RZ, RZ, 0x40000040 ;  /* 0x40000040ff097424 */ /* 0x000fe200078e00ff */
[----:B------:R-:W-:-:S02]  /*ba70*/  WARPGROUP.DEPBAR.LE gsb0, 0x0 ;  /* 0x00008000000079c5 */ /* 0x000fc40000010000 */
[----:B------:R-:W-:-:S07]  /*ba80*/  WARPGROUP.ARRIVE ;  /* 0x00000000000079c5 */ /* 0x000fce0000000000 */
[----:B------:R-:W-:Y:S01]  /*ba90*/  HGMMA.64x96x16.F32.BF16 R152, gdesc[UR4], R152, gsb0 ;  /* 0x01600000049879f0 */ /* 0x000fe20008001898 */
[----:B------:R-:W-:Y:S02]  /*baa0*/  R2UR UR6, R8 ;  /* 0x00000000080672ca */ /* 0x000fe400000e0000 */
[----:B------:R-:W-:Y:S02]  /*bab0*/  R2UR UR7, R9 ;  /* 0x00000000090772ca */ /* 0x000fe400000e0000 */
[----:B------:R-:W-:Y:S02]  /*bac0*/  R2UR UR4, R208 ;  /* 0x00000000d00472ca */ /* 0x000fe400000e0000 */
        /* <DEDUP_REMOVED lines=8> */
[----:B----4-:R-:W-:Y:S02]  /*bb50*/  R2UR UR4, R206 ;  /* 0x00000000ce0472ca */ /* 0x010fe400000e0000 */
        /* <DEDUP_REMOVED lines=28> */
[----:B------:R-:W-:Y:S02]  /*bd20*/  VIADD R8, R6, 0x606 ;  /* 0x0000060606087836 */ /* 0x000fe40000000000 */
[----:B------:R-:W-:Y:S01]  /*bd30*/  IMAD.MOV.U32 R9, RZ, RZ, 0x40000040 ;  /* 0x40000040ff097424 */ /* 0x000fe200078e00ff */
[----:B------:R-:W-:-:S02]  /*bd40*/  WARPGROUP.DEPBAR.LE gsb0, 0x0 ;  /* 0x00008000000079c5 */ /* 0x000fc40000010000 */
[----:B------:R-:W-:-:S07]  /*bd50*/  WARPGROUP.ARRIVE ;  /* 0x00000000000079c5 */ /* 0x000fce0000000000 */
[----:B------:R-:W-:Y:S01]  /*bd60*/  HGMMA.64x96x16.F32.BF16 R152, gdesc[UR4], R152, gsb0 ;  /* 0x01600000049879f0 */ /* 0x000fe20008001898 */
[----:B------:R-:W-:Y:S02]  /*bd70*/  R2UR UR6, R8 ;  /* 0x00000000080672ca */ /* 0x000fe400000e0000 */
[----:B------:R-:W-:Y:S01]  /*bd80*/  R2UR UR7, R9 ;  /* 0x00000000090772ca */ /* 0x000fe200000e0000 */
[----:B------:R-:W-:Y:S01]  /*bd90*/  UMOV UR4, UR52 ;  /* 0x0000003400047c82 */ /* 0x000fe20008000000 */
[----:B------:R-:W-:Y:S01]  /*bda0*/  UMOV UR5, UR53 ;  /* 0x0000003500057c82 */ /* 0x000fe20008000000 */
[----:B------:R-:W-:Y:S02]  /*bdb0*/  VIADD R8, R6, 0x900 ;  /* 0x0000090006087836 */ /* 0x000fe40000000000 */
[----:B------:R-:W-:Y:S01]  /*bdc0*/  IMAD.MOV.U32 R9, RZ, RZ, 0x40000040 ;  /* 0x40000040ff097424 */ /* 0x000fe200078e00ff */
[----:B------:R-:W-:Y:S02]  /*bdd0*/  WARPGROUP.DEPBAR.LE gsb0, 0x0 ;  /* 0x00008000000079c5 */ /* 0x000fe40000010000 */
[----:B------:R-:W-:-:S06]  /*bde0*/  WARPGROUP.ARRIVE ;  /* 0x00000000000079c5 */ /* 0x000fcc0000000000 */
        /* <DEDUP_REMOVED lines=32> */
[----:B------:R-:W-:Y:S02]  /*bff0*/  WARPGROUP.DEPBAR.LE gsb0, 0x0 ;  /* 0x00008000000079c5 */ /* 0x000fe40000010000 */
[----:B------:R-:W-:-:S08]  /*c000*/  WARPGROUP.ARRIVE ;  /* 0x00000000000079c5 */ /* 0x000fd00000000000 */
[----:B------:R-:W-:Y:S03]  /*c010*/  HGMMA.64x96x16.F32.BF16 R152, gdesc[UR4], R152, gsb0 ;  /* 0x01600000049879f0 */ /* 0x000fe60008001898 */
[----:B------:R-:W-:Y:S02]  /*c020*/  WARPGROUP.DEPBAR.LE gsb0, 0x0 ;  /* 0x00008000000079c5 */ /* 0x000fe40000010000 */
[----:B------:R-:W-:Y:S01]  /*c030*/  FMUL.FTZ R209, R152, UR38 ;  /* 0x0000002698d17c20 */ /* 0x000fe20008410000 */
[----:B------:R-:W-:Y:S01]  /*c040*/  FMUL.FTZ R208, R153, UR38 ;  /* 0x0000002699d07c20 */ /* 0x000fe20008410000 */
[----:B------:R-:W-:-:S04]  /*c050*/  FMUL.FTZ R207, R156, UR38 ;  /* 0x000000269ccf7c20 */ /* 0x000fc80008410000 */
[----:B------:R-:W0:Y:S01]  /*c060*/  MUFU.TANH R209, R209 ;  /* 0x000000d100d17308 */ /* 0x000e220000002400 */
[----:B------:R-:W-:Y:S01]  /*c070*/  FMUL.FTZ R206, R157, UR38 ;  /* 0x000000269dce7c20 */ /* 0x000fe20008410000 */
[----:B------:R-:W-:-:S06]  /*c080*/  FMUL.FTZ R8, R160, UR38 ;  /* 0x00000026a0087c20 */ /* 0x000fcc0008410000 */
[----:B------:R-:W1:Y:S01]  /*c090*/  MUFU.TANH R208, R208 ;  /* 0x000000d000d07308 */ /* 0x000e620000002400 */
[----:B------:R-:W-:-:S07]  /*c0a0*/  FMUL.FTZ R9, R161, UR38 ;  /* 0x00000026a1097c20 */ /* 0x000fce0008410000 */
[----:B------:R-:W2:Y:S01]  /*c0b0*/  MUFU.TANH R207, R207 ;  /* 0x000000cf00cf7308 */ /* 0x000ea20000002400 */
[----:B0-----:R-:W-:Y:S01]  /*c0c0*/  FMNMX.FTZ R6, R209, R5, !PT ;  /* 0x00000005d1067209 */ /* 0x001fe20007810000 */
[----:B------:R-:W-:-:S06]  /*c0d0*/  FMUL.FTZ R12, R164, UR38 ;  /* 0x00000026a40c7c20 */ /* 0x000fcc0008410000 */
[----:B------:R-:W0:Y:S01]  /*c0e0*/  MUFU.TANH R206, R206 ;  /* 0x000000ce00ce7308 */ /* 0x000e220000002400 */
[----:B-1----:R-:W-:Y:S01]  /*c0f0*/  FMNMX.FTZ R6, R208, R6, !PT ;  /* 0x00000006d0067209 */ /* 0x002fe20007810000 */
[----:B------:R-:W-:-:S06]  /*c100*/  FMUL.FTZ R13, R165, UR38 ;  /* 0x00000026a50d7c20 */ /* 0x000fcc0008410000 */
[----:B------:R-:W1:Y:S01]  /*c110*/  MUFU.TANH R8, R8 ;  /* 0x0000000800087308 */ /* 0x000e620000002400 */
[----:B--2---:R-:W-:Y:S01]  /*c120*/  FMNMX.FTZ R6, R207, R6, !PT ;  /* 0x00000006cf067209 */ /* 0x004fe20007810000 */
[----:B------:R-:W-:-:S06]  /*c130*/  FMUL.FTZ R14, R168, UR38 ;  /* 0x00000026a80e7c20 */ /* 0x000fcc0008410000 */
        /* <DEDUP_REMOVED lines=50> */
[----:B--2---:R-:W-:-:S07]  /*c460*/  FMNMX.FTZ R6, R168, R6, !PT ;  /* 0x00000006a8067209 */ /* 0x004fce0007810000 */
[----:B------:R-:W2:Y:S01]  /*c470*/  MUFU.TANH R165, R165 ;  /* 0x000000a500a57308 */ /* 0x000ea20000002400 */
[----:B0-----:R-:W-:-:S04]  /*c480*/  FMNMX.FTZ R6, R161, R6, !PT ;  /* 0x00000006a1067209 */ /* 0x001fc80007810000 */
[----:B-1----:R-:W-:-:S04]  /*c490*/  FMNMX.FTZ R6, R164, R6, !PT ;  /* 0x00000006a4067209 */ /* 0x002fc80007810000 */
[----:B--2---:R-:W-:-:S05]  /*c4a0*/  FMNMX.FTZ R7, R165, R6, !PT ;  /* 0x00000006a5077209 */ /* 0x004fca0007810000 */
[----:B------:R-:W0:Y:S02]  /*c4b0*/  SHFL.BFLY PT, R6, R7, 0x2, 0x1f ;  /* 0x0c401f0007067f89 */ /* 0x000e2400000e0000 */
[----:B0-----:R-:W-:-:S05]  /*c4c0*/  FMNMX.FTZ R7, R7, R6, !PT ;  /* 0x0000000607077209 */ /* 0x001fca0007810000 */
[----:B------:R-:W0:Y:S01]  /*c4d0*/  SHFL.BFLY PT, R6, R7, 0x1, 0x1f ;  /* 0x0c201f0007067f89 */ /* 0x000e2200000e0000 */
[----:B------:R-:W-:Y:S01]  /*c4e0*/  FMUL.FTZ R212, R155, UR38 ;  /* 0x000000269bd47c20 */ /* 0x000fe20008410000 */
[----:B0-----:R-:W-:Y:S02]  /*c4f0*/  FMNMX.FTZ R7, R7, R6, !PT ;  /* 0x0000000607077209 */ /* 0x001fe40007810000 */
[----:B------:R-:W0:Y:S01]  /*c500*/  LDC R6, c[0x0][0xa80] ;  /* 0x0002a000ff067b82 */ /* 0x000e220000000800 */
[----:B------:R-:W-:Y:S02]  /*c510*/  FMUL.FTZ R196, R167, UR38 ;  /* 0x00000026a7c47c20 */ /* 0x000fe40008410000 */
[C---:B------:R-:W-:Y:S01]  /*c520*/  FADD.FTZ R155, -R7.reuse, R5 ;  /* 0x00000005079b7221 */ /* 0x040fe20000010100 */
[----:B------:R-:W-:Y:S01]  /*c530*/  FMUL.FTZ R188, R166, UR38 ;  /* 0x00000026a6bc7c20 */ /* 0x000fe20008410000 */
[----:B------:R-:W-:Y:S01]  /*c540*/  FMUL.FTZ R213, R154, UR38 ;  /* 0x000000269ad57c20 */ /* 0x000fe20008410000 */
[-C--:B0-----:R-:W-:Y:S01]  /*c550*/  FMUL.FTZ R167, R7, R6.reuse ;  /* 0x0000000607a77220 */ /* 0x081fe20000410000 */
[----:B------:R-:W-:-:S03]  /*c560*/  FMUL.FTZ R155, R155, R6 ;  /* 0x000000069b9b7220 */ /* 0x000fc60000410000 */
[-CC-:B------:R-:W-:Y:S01]  /*c570*/  FFMA.FTZ R209, R209, R6.reuse, -R167.reuse ;  /* 0x00000006d1d17223 */ /* 0x180fe200000108a7 */
[-CC-:B------:R-:W-:Y:S01]  /*c580*/  FFMA.FTZ R208, R208, R6.reuse, -R167.reuse ;  /* 0x00000006d0d07223 */ /* 0x180fe200000108a7 */
[-CC-:B------:R-:W-:Y:S01]  /*c590*/  FFMA.FTZ R166, R13, R6.reuse, -R167.reuse ;  /* 0x000000060da67223 */ /* 0x180fe200000108a7 */
[-CC-:B------:R-:W-:Y:S01]  /*c5a0*/  FFMA.FTZ R13, R152, R6.reuse, -R167.reuse ;  /* 0x00000006980d7223 */ /* 0x180fe200000108a7 */
[----:B------:R-:W-:Y:S01]  /*c5b0*/  MUFU.EX2 R155, R155 ;  /* 0x0000009b009b7308 */ /* 0x000fe20000000800 */
[-CC-:B------:R-:W-:Y:S01]  /*c5c0*/  FFMA.FTZ R207, R207, R6.reuse, -R167.reuse ;  /* 0x00000006cfcf7223 */ /* 0x180fe200000108a7 */
[----:B------:R-:W-:-:S06]  /*c5d0*/  FFMA.FTZ R206, R206, R6, -R167 ;  /* 0x00000006cece7223 */ /* 0x000fcc00000108a7 */
[----:B------:R-:W0:Y:S08]  /*c5e0*/  MUFU.EX2 R152, R209 ;  /* 0x000000d100987308 */ /* 0x000e300000000800 */
[----:B------:R-:W1:Y:S01]  /*c5f0*/  MUFU.EX2 R208, R208 ;  /* 0x000000d000d07308 */ /* 0x000e620000000800 */
[----:B------:R-:W-:-:S07]  /*c600*/  FMUL.FTZ R211, R158, UR38 ;  /* 0x000000269ed37c20 */ /* 0x000fce0008410000 */
[----:B------:R-:W2:Y:S01]  /*c610*/  MUFU.EX2 R154, R207 ;  /* 0x000000cf009a7308 */ /* 0x000ea20000000800 */
[----:B0-----:R-:W-:-:S07]  /*c620*/  FFMA.FTZ R11, R155, R11, R152 ;  /* 0x0000000b9b0b7223 */ /* 0x001fce0000010098 */
[----:B------:R-:W0:Y:S01]  /*c630*/  MUFU.EX2 R206, R206 ;  /* 0x000000ce00ce7308 */ /* 0x000e220000000800 */
[----:B------:R-:W-:-:S07]  /*c640*/  FMUL.FTZ R210, R159, UR38 ;  /* 0x000000269fd27c20 */ /* 0x000fce0008410000 */
[----:B------:R-:W3:Y:S01]  /*c650*/  MUFU.TANH R213, R213 ;  /* 0x000000d500d57308 */ /* 0x000ee20000002400 */
[----:B-1----:R-:W-:Y:S01]  /*c660*/  FADD.FTZ R11, R208, R11 ;  /* 0x0000000bd00b7221 */ /* 0x002fe20000010000 */
[----:B------:R-:W-:-:S06]  /*c670*/  FMUL.FTZ R197, R162, UR38 ;  /* 0x00000026a2c57c20 */ /* 0x000fcc0008410000 */
[----:B------:R-:W1:Y:S01]  /*c680*/  MUFU.TANH R212, R212 ;  /* 0x000000d400d47308 */ /* 0x000e620000002400 */
[----:B--2---:R-:W-:Y:S01]  /*c690*/  FADD.FTZ R11, R154, R11 ;  /* 0x0000000b9a0b7221 */ /* 0x004fe20000010000 */
[----:B------:R-:W-:-:S06]  /*c6a0*/  FMUL.FTZ R189, R163, UR38 ;  /* 0x00000026a3bd7c20 */ /* 0x000fcc0008410000 */
[----:B------:R-:W2:Y:S01]  /*c6b0*/  MUFU.TANH R211, R211 ;  /* 0x000000d300d37308 */ /* 0x000ea20000002400 */
[----:B------:R-:W-:Y:S01]  /*c6c0*/  FMUL.FTZ R181, R179, UR38 ;  /* 0x00000026b3b57c20 */ /* 0x000fe20008410000 */
[----:B0-----:R-:W-:Y:S01]  /*c6d0*/  FADD.FTZ R179, R206, R11 ;  /* 0x0000000bceb37221 */ /* 0x001fe20000010000 */
[----:B---3--:R-:W-:-:S05]  /*c6e0*/  FMNMX.FTZ R11, R213, R4, !PT ;  /* 0x00000004d50b7209 */ /* 0x008fca0007810000 */
        /* <DEDUP_REMOVED lines=12> */
[-CC-:B------:R-:W-:Y:S01]  /*c7b0*/  FFMA.FTZ R162, R9, R6.reuse, -R167.reuse ;  /* 0x0000000609a27223 */ /* 0x180fe200000108a7 */
[----:B------:R-:W-:Y:S01]  /*c7c0*/  FFMA.FTZ R9, R173, R6, -R167 ;  /* 0x00000006ad097223 */ /* 0x000fe200000108a7 */
[----:B--2---:R-:W-:-:S05]  /*c7d0*/  FMNMX.FTZ R11, R189, R11, !PT ;  /* 0x0000000bbd0b7209 */ /* 0x004fca0007810000 */
[----:B------:R-:W2:Y:S01]  /*c7e0*/  MUFU.TANH R184, R184 ;  /* 0x000000b800b87308 */ /* 0x000ea20000002400 */
[----:B------:R-:W-:Y:S01]  /*c7f0*/  FMUL.FTZ R173, R175, UR38 ;  /* 0x00000026afad7c20 */ /* 0x000fe20008410000 */
[----:B0-----:R-:W-:-:S06]  /*c800*/  FMNMX.FTZ R11, R188, R11, !PT ;  /* 0x0000000bbc0b7209 */ /* 0x001fcc0007810000 */
[----:B------:R-:W0:Y:S01]  /*c810*/  MUFU.TANH R185, R185 ;  /* 0x000000b900b97308 */ /* 0x000e220000002400 */
[----:B------:R-:W-:Y:S01]  /*c820*/  FMUL.FTZ R180, R178, UR38 ;  /* 0x00000026b2b47c20 */ /* 0x000fe20008410000 */
[----:B-1----:R-:W-:-:S06]  /*c830*/  FMNMX.FTZ R11, R196, R11, !PT ;  /* 0x0000000bc40b7209 */ /* 0x002fcc0007810000 */
        /* <DEDUP_REMOVED lines=22> */
[-CC-:B------:R-:W-:Y:S01]  /*c9a0*/  FFMA.FTZ R163, R12, R6.reuse, -R167.reuse ;  /* 0x000000060ca37223 */ /* 0x180fe200000108a7 */
[----:B------:R-:W-:Y:S01]  /*c9b0*/  FFMA.FTZ R12, R169, R6, -R167 ;  /* 0x00000006a90c7223 */ /* 0x000fe200000108a7 */
[----:B0-----:R-:W-:-:S05]  /*c9c0*/  FMNMX.FTZ R11, R178, R11, !PT ;  /* 0x0000000bb20b7209 */ /* 0x001fca0007810000 */
[----:B------:R-:W0:Y:S01]  /*c9d0*/  MUFU.TANH R176, R176 ;  /* 0x000000b000b07308 */ /* 0x000e220000002400 */
[----:B------:R-:W-:Y:S01]  /*c9e0*/  FMUL.FTZ R169, R195, UR38 ;  /* 0x00000026c3a97c20 */ /* 0x000fe20008410000 */
[----:B-1----:R-:W-:-:S06]  /*c9f0*/  FMNMX.FTZ R11, R174, R11, !PT ;  /* 0x0000000bae0b7209 */ /* 0x002fcc0007810000 */
[----:B------:R-:W1:Y:S01]  /*ca00*/  MUFU.TANH R177, R177 ;  /* 0x000000b100b17308 */ /* 0x000e620000002400 */
[----:B------:R-:W-:Y:S01]  /*ca10*/  FMUL.FTZ R170, R198, UR38 ;  /* 0x00000026c6aa7c20 */ /* 0x000fe20008410000 */
[-CC-:B------:R-:W-:Y:S01]  /*ca20*/  FFMA.FTZ R158, R8, R6.reuse, -R167.reuse ;  /* 0x00000006089e7223 */ /* 0x180fe200000108a7 */
[----:B------:R-:W-:-:S05]  /*ca30*/  FFMA.FTZ R8, R172, R6, -R167 ;  /* 0x00000006ac087223 */ /* 0x000fca00000108a7 */
[----:B------:R-:W3:Y:S01]  /*ca40*/  MUFU.TANH R171, R171 ;  /* 0x000000ab00ab7308 */ /* 0x000ee20000002400 */
[----:B--2---:R-:W-:Y:S01]  /*ca50*/  FMNMX.FTZ R11, R175, R11, !PT ;  /* 0x0000000baf0b7209 */ /* 0x004fe20007810000 */
[----:B------:R-:W-:-:S06]  /*ca60*/  FMUL.FTZ R172, R199, UR38 ;  /* 0x00000026c7ac7c20 */ /* 0x000fcc0008410000 */
[----:B------:R-:W2:Y:S01]  /*ca70*/  MUFU.TANH R169, R169 ;  /* 0x000000a900a97308 */ /* 0x000ea20000002400 */
[----:B0-----:R-:W-:-:S07]  /*ca80*/  FMNMX.FTZ R11, R176, R11, !PT ;  /* 0x0000000bb00b7209 */ /* 0x001fce0007810000 */
[----:B------:R-:W0:Y:S01]  /*ca90*/  MUFU.TANH R170, R170 ;  /* 0x000000aa00aa7308 */ /* 0x000e220000002400 */
[----:B-1----:R-:W-:-:S07]  /*caa0*/  FMNMX.FTZ R11, R177, R11, !PT ;  /* 0x0000000bb10b7209 */ /* 0x002fce0007810000 */
[----:B------:R-:W1:Y:S01]  /*cab0*/  MUFU.TANH R172, R172 ;  /* 0x000000ac00ac7308 */ /* 0x000e620000002400 */
[----:B---3--:R-:W-:-:S04]  /*cac0*/  FMNMX.FTZ R11, R171, R11, !PT ;  /* 0x0000000bab0b7209 */ /* 0x008fc80007810000 */
[----:B--2---:R-:W-:-:S04]  /*cad0*/  FMNMX.FTZ R11, R169, R11, !PT ;  /* 0x0000000ba90b7209 */ /* 0x004fc80007810000 */
[----:B0-----:R-:W-:Y:S01]  /*cae0*/  FMNMX.FTZ R11, R170, R11, !PT ;  /* 0x0000000baa0b7209 */ /* 0x001fe20007810000 */
[-CC-:B------:R-:W-:Y:S01]  /*caf0*/  FFMA.FTZ R159, R15, R6.reuse, -R167.reuse ;  /* 0x000000060f9f7223 */ /* 0x180fe200000108a7 */
[----:B------:R-:W-:Y:S02]  /*cb00*/  FFMA.FTZ R15, R153, R6, -R167 ;  /* 0x00000006990f7223 */ /* 0x000fe400000108a7 */
[----:B-1----:R-:W-:-:S05]  /*cb10*/  FMNMX.FTZ R11, R172, R11, !PT ;  /* 0x0000000bac0b7209 */ /* 0x002fca0007810000 */
[----:B------:R-:W0:Y:S01]  /*cb20*/  SHFL.BFLY PT, R153, R11, 0x2, 0x1f ;  /* 0x0c401f000b997f89 */ /* 0x000e2200000e0000 */
        /* <DEDUP_REMOVED lines=10> */
[----:B0-----:R-:W-:-:S05]  /*cbd0*/  FMNMX.FTZ R153, R11, R153, !PT ;  /* 0x000000990b997209 */ /* 0x001fca0007810000 */
[----:B------:R-:W0:Y:S01]  /*cbe0*/  SHFL.BFLY PT, R167, R153, 0x1, 0x1f ;  /* 0x0c201f0099a77f89 */ /* 0x000e2200000e0000 */
[----:B------:R-:W1:Y:S01]  /*cbf0*/  S2R R209, SR_TID.X ;  /* 0x0000000000d17919 */ /* 0x000e620000002100 */
[----:B0-----:R-:W-:-:S05]  /*cc00*/  FMNMX.FTZ R167, R153, R167, !PT ;  /* 0x000000a799a77209 */ /* 0x001fca0007810000 */
[C---:B------:R-:W-:Y:S01]  /*cc10*/  FADD.FTZ R191, -R167.reuse, R4 ;  /* 0x00000004a7bf7221 */ /* 0x040fe20000010100 */
[----:B------:R-:W-:-:S03]  /*cc20*/  FMUL.FTZ R192, R167, R6 ;  /* 0x00000006a7c07220 */ /* 0x000fc60000410000 */
[-C--:B------:R-:W-:Y:S01]  /*cc30*/  FMUL.FTZ R191, R191, R6.reuse ;  /* 0x00000006bfbf7220 */ /* 0x080fe20000410000 */
[-CC-:B------:R-:W-:Y:S01]  /*cc40*/  FFMA.FTZ R11, R213, R6.reuse, -R192.reuse ;  /* 0x00000006d50b7223 */ /* 0x180fe200000108c0 */
[----:B------:R-:W-:-:S04]  /*cc50*/  FFMA.FTZ R153, R212, R6, -R192 ;  /* 0x00000006d4997223 */ /* 0x000fc800000108c0 */
[----:B------:R-:W-:Y:S08]  /*cc60*/  MUFU.EX2 R191, R191 ;  /* 0x000000bf00bf7308 */ /* 0x000ff00000000800 */
[----:B------:R-:W0:Y:S08]  /*cc70*/  MUFU.EX2 R11, R11 ;  /* 0x0000000b000b7308 */ /* 0x000e300000000800 */
[----:B------:R-:W2:Y:S01]  /*cc80*/  MUFU.EX2 R153, R153 ;  /* 0x0000009900997308 */ /* 0x000ea20000000800 */
[--C-:B------:R-:W-:Y:S01]  /*cc90*/  FFMA.FTZ R183, R173, R6, -R192.reuse ;  /* 0x00000006adb77223 */ /* 0x100fe200000108c0 */
[----:B0-----:R-:W-:Y:S01]  /*cca0*/  FFMA.FTZ R173, R191, R10, R11 ;  /* 0x0000000abfad7223 */ /* 0x001fe2000001000b */
[----:B------:R-:W-:Y:S01]  /*ccb0*/  FFMA.FTZ R168, R211, R6, -R192 ;  /* 0x00000006d3a87223 */ /* 0x000fe200000108c0 */
[-C--:B------:R-:W-:Y:S01]  /*ccc0*/  FMUL.FTZ R24, R24, R155.reuse ;  /* 0x0000009b18187220 */ /* 0x080fe20000410000 */
[----:B------:R-:W-:Y:S01]  /*ccd0*/  FMUL.FTZ R25, R25, R155 ;  /* 0x0000009b19197220 */ /* 0x000fe20000410000 */
[C---:B--2---:R-:W-:Y:S01]  /*cce0*/  FADD.FTZ R173, R153.reuse, R173 ;  /* 0x000000ad99ad7221 */ /* 0x044fe20000010000 */
[----:B------:R-:W-:Y:S01]  /*ccf0*/  F2FP.BF16.F32.PACK_AB R153, R153, R11 ;  /* 0x0000000b9999723e */ /* 0x000fe200000010ff */
[----:B------:R-:W-:-:S02]  /*cd00*/  IMAD.MOV.U32 R11, RZ, RZ, 0x40000040 ;  /* 0x40000040ff0b7424 */ /* 0x000fc400078e00ff */
        /* <DEDUP_REMOVED lines=62> */
[----:B-1----:R-:W-:Y:S01]  /*d0f0*/  SHF.R.U32.HI R209, RZ, 0x7, R209 ;  /* 0x00000007ffd17819 */ /* 0x002fe200000116d1 */
[----:B------:R-:W-:Y:S01]  /*d100*/  @!P1 VIADD R155, R3, 0x32440 ;  /* 0x00032440039b9836 */ /* 0x000fe20000000000 */
[----:B------:R-:W-:-:S02]  /*d110*/  R2UR UR7, R11 ;  /* 0x000000000b0772ca */ /* 0x000fc400000e0000 */
[----:B------:R0:W-:Y:S02]  /*d120*/  MUFU.EX2 R11, R168 ;  /* 0x000000a8000b7308 */ /* 0x0001e40000000800 */
[----:B------:R-:W-:Y:S02]  /*d130*/  @!P1 PRMT R155, RZ, 0x654, R155 ;  /* 0x00000654ff9b9816 */ /* 0x000fe4000000009b */
[----:B0-----:R-:W-:Y:S01]  /*d140*/  IADD3 R168, -R209, 0xb, RZ ;  /* 0x0000000bd1a87810 */ /* 0x001fe20007ffe1ff */
[----:B------:R-:W-:-:S04]  /*d150*/  FFMA.FTZ R4, R210, R6, -R192 ;  /* 0x00000006d2047223 */ /* 0x000fc800000108c0 */
[----:B------:R1:W-:Y:S06]  /*d160*/  BAR.ARV R168, 0x100 ;  /* 0x000400a80000751d */ /* 0x0003ec0000002000 */
[----:B------:R0:W-:Y:S02]  /*d170*/  @!P1 SYNCS.ARRIVE.TRANS64.RED.A1T0 RZ, [R155+URZ], RZ ;  /* 0x000000ff9bff99a7 */ /* 0x0001e4000810043f */
[----:B0-----:R-:W-:Y:S01]  /*d180*/  VIADD R155, R209, 0x8 ;  /* 0x00000008d19b7836 */ /* 0x001fe20000000000 */
[----:B------:R-:W0:Y:S04]  /*d190*/  MUFU.EX2 R4, R4 ;  /* 0x0000000400047308 */ /* 0x000e280000000800 */
[----:B------:R0:W-:Y:S01]  /*d1a0*/  BAR.SYNC.DEFER_BLOCKING R155, 0x100 ;  /* 0x0004009b0000751d */ /* 0x0001e20000010000 */
[----:B------:R-:W-:-:S02]  /*d1b0*/  IMAD R10, R200, 0xc00, R216 ;  /* 0x00000c00c80a7824 */ /* 0x000fc400078e02d8 */
[-C--:B------:R-:W-:Y:S01]  /*d1c0*/  FMUL.FTZ R26, R26, R191.reuse ;  /* 0x000000bf1a1a7220 */ /* 0x080fe20000410000 */
[-C--:B------:R-:W-:Y:S01]  /*d1d0*/  FMUL.FTZ R27, R27, R191.reuse ;  /* 0x000000bf1b1b7220 */ /* 0x080fe20000410000 */
[-C--:B------:R-:W-:Y:S01]  /*d1e0*/  FMUL.FTZ R30, R30, R191.reuse ;  /* 0x000000bf1e1e7220 */ /* 0x080fe20000410000 */
[-C--:B------:R-:W-:Y:S01]  /*d1f0*/  FMUL.FTZ R31, R31, R191.reuse ;  /* 0x000000bf1f1f7220 */ /* 0x080fe20000410000 */
[----:B------:R-:W-:Y:S01]  /*d200*/  R2UR UR6, R10 ;  /* 0x000000000a0672ca */ /* 0x000fe200000e0000 */
        /* <DEDUP_REMOVED lines=60> */
[----:B------:R-:W-:-:S02]  /*d5d0*/  F2FP.BF16.F32.PACK_AB R152, R208, R152 ;  /* 0x00000098d098723e */ /* 0x000fc400000010ff */
[----:B------:R-:W-:Y:S02]  /*d5e0*/  F2FP.BF16.F32.PACK_AB R154, R206, R154 ;  /* 0x0000009ace9a723e */ /* 0x000fe400000010ff */
[----:B0-----:R-:W-:-:S04]  /*d5f0*/  F2FP.BF16.F32.PACK_AB R155, R4, R11 ;  /* 0x0000000b049b723e */ /* 0x001fc800000010ff */
[----:B------:R-:W-:-:S06]  /*d600*/  WARPGROUP.ARRIVE ;  /* 0x00000000000079c5 */ /* 0x000fcc0000000000 */
[----:B------:R-:W-:Y:S01]  /*d610*/  HGMMA.64x256x16.F32.BF16 R24, R152, gdesc[UR4].tnspB, R24, gsb0 ;  /* 0x43e0000498187df0 */ /* 0x000fe20008001818 */
[----:B------:R-:W-:Y:S01]  /*d620*/  MUFU.EX2 R191, R162 ;  /* 0x000000a200bf7308 */ /* 0x000fe20000000800 */
        /* <DEDUP_REMOVED lines=19> */
[----:B------:R-:W-:Y:S08]  /*d760*/  MUFU.EX2 R162, R189 ;  /* 0x000000bd00a27308 */ /* 0x000ff00000000800 */
[----:B------:R-:W-:Y:S08]  /*d770*/  MUFU.EX2 R192, R166 ;  /* 0x000000a600c07308 */ /* 0x000ff00000000800 */
[----:B------:R-:W-:Y:S08]  /*d780*/  MUFU.EX2 R166, R187 ;  /* 0x000000bb00a67308 */ /* 0x000ff00000000800 */
[----:B------:R-:W-:Y:S08]  /*d790*/  MUFU.EX2 R14, R14 ;  /* 0x0000000e000e7308 */ /* 0x000ff00000000800 */
[----:B------:R-:W-:Y:S08]  /*d7a0*/  MUFU.EX2 R184, R184 ;  /* 0x000000b800b87308 */ /* 0x000ff00000000800 */
[----:B------:R-:W-:Y:S01]  /*d7b0*/  MUFU.EX2 R185, R185 ;  /* 0x000000b900b97308 */ /* 0x000fe20000000800 */
[----:B------:R-:W-:-:S07]  /*d7c0*/  WARPGROUP.DEPBAR.LE gsb0, 0x0 ;  /* 0x00008000000079c5 */ /* 0x000fce0000010000 */
[----:B------:R-:W0:Y:S08]  /*d7d0*/  MUFU.EX2 R154, R158 ;  /* 0x0000009e009a7308 */ /* 0x000e300000000800 */
[----:B------:R-:W2:Y:S08]  /*d7e0*/  MUFU.EX2 R155, R163 ;  /* 0x000000a3009b7308 */ /* 0x000eb00000000800 */
[----:B------:R-:W3:Y:S08]  /*d7f0*/  MUFU.EX2 R158, R190 ;  /* 0x000000be009e7308 */ /* 0x000ef00000000800 */
[----:B------:R-:W4:Y:S01]  /*d800*/  MUFU.EX2 R163, R188 ;  /* 0x000000bc00a37308 */ /* 0x000f220000000800 */
[----:B0-----:R-:W-:Y:S01]  /*d810*/  FADD.FTZ R179, R154, R179 ;  /* 0x000000b39ab37221 */ /* 0x001fe20000010000 */
[----:B------:R-:W-:-:S02]  /*d820*/  VIADD R152, R10, 0x80 ;  /* 0x000000800a987836 */ /* 0x000fc40000000000 */
[----:B------:R-:W-:Y:S02]  /*d830*/  IMAD.MOV.U32 R153, RZ, RZ, 0x40000040 ;  /* 0x40000040ff997424 */ /* 0x000fe400078e00ff */
[----:B------:R-:W-:Y:S01]  /*d840*/  FADD.FTZ R179, R191, R179 ;  /* 0x000000b3bfb37221 */ /* 0x000fe20000010000 */
[----:B------:R-:W-:Y:S02]  /*d850*/  R2UR UR6, R152 ;  /* 0x00000000980672ca */ /* 0x000fe400000e0000 */
[----:B------:R-:W-:Y:S01]  /*d860*/  R2UR UR7, R153 ;  /* 0x00000000990772ca */ /* 0x000fe200000e0000 */
[----:B--2---:R-:W-:Y:S01]  /*d870*/  FADD.FTZ R179, R155, R179 ;  /* 0x000000b39bb37221 */ /* 0x004fe20000010000 */
[----:B------:R-:W-:Y:S02]  /*d880*/  F2FP.BF16.F32.PACK_AB R152, R191, R154 ;  /* 0x0000009abf98723e */ /* 0x000fe400000010ff */
[----:B------:R-:W-:Y:S02]  /*d890*/  F2FP.BF16.F32.PACK_AB R154, R192, R155 ;  /* 0x0000009bc09a723e */ /* 0x000fe400000010ff */
[----:B---3--:R-:W-:-:S02]  /*d8a0*/  F2FP.BF16.F32.PACK_AB R153, R162, R158 ;  /* 0x0000009ea299723e */ /* 0x008fc400000010ff */
[----:B----4-:R-:W-:-:S04]  /*d8b0*/  F2FP.BF16.F32.PACK_AB R155, R166, R163 ;  /* 0x000000a3a69b723e */ /* 0x010fc800000010ff */
[----:B------:R-:W-:-:S06]  /*d8c0*/  WARPGROUP.ARRIVE ;  /* 0x00000000000079c5 */ /* 0x000fcc0000000000 */
[----:B------:R-:W-:Y:S01]  /*d8d0*/  HGMMA.64x256x16.F32.BF16 R24, R152, gdesc[UR4].tnspB, R24, gsb0 ;  /* 0x43e0000498187df0 */ /* 0x000fe20008001818 */
[----:B------:R-:W-:Y:S01]  /*d8e0*/  FADD.FTZ R179, R192, R179 ;  /* 0x000000b3c0b37221 */ /* 0x000fe20000010000 */
[----:B------:R-:W-:Y:S03]  /*d8f0*/  MUFU.EX2 R186, R186 ;  /* 0x000000ba00ba7308 */ /* 0x000fe60000000800 */
[----:B------:R-:W-:-:S05]  /*d900*/  FADD.FTZ R179, R14, R179 ;  /* 0x000000b30eb37221 */ /* 0x000fca0000010000 */
[----:B------:R-:W-:Y:S08]  /*d910*/  MUFU.EX2 R183, R183 ;  /* 0x000000b700b77308 */ /* 0x000ff00000000800 */
        /* <DEDUP_REMOVED lines=8> */
[----:B------:R2:W3:Y:S08]  /*d9a0*/  MUFU.EX2 R154, R20 ;  /* 0x00000014009a7308 */ /* 0x0004f00000000800 */
[----:B------:R4:W5:Y:S01]  /*d9b0*/  MUFU.EX2 R153, R21 ;  /* 0x0000001500997308 */ /* 0x0009620000000800 */
[----:B--2---:R-:W-:-:S05]  /*d9c0*/  VIADD R20, R10, 0x100 ;  /* 0x000001000a147836 */ /* 0x004fca0000000000 */
[----:B------:R-:W-:Y:S01]  /*d9d0*/  R2UR UR6, R20 ;  /* 0x00000000140672ca */ /* 0x000fe200000e0000 */
[----:B0-----:R-:W-:Y:S01]  /*d9e0*/  FADD.FTZ R20, R152, R179 ;  /* 0x000000b398147221 */ /* 0x001fe20000010000 */
[----:B----4-:R-:W-:-:S03]  /*d9f0*/  IMAD.MOV.U32 R21, RZ, RZ, 0x40000040 ;  /* 0x40000040ff157424 */ /* 0x010fc600078e00ff */
[----:B---3--:R-:W-:Y:S02]  /*da00*/  FADD.FTZ R20, R154, R20 ;  /* 0x000000149a147221 */ /* 0x008fe40000010000 */
[----:B------:R-:W-:Y:S02]  /*da10*/  R2UR UR7, R21 ;  /* 0x00000000150772ca */ /* 0x000fe400000e0000 */
[----:B------:R-:W-:Y:S01]  /*da20*/  F2FP.BF16.F32.PACK_AB R152, R152, R14 ;  /* 0x0000000e9898723e */ /* 0x000fe200000010ff */
[C---:B-----5:R-:W-:Y:S01]  /*da30*/  FADD.FTZ R20, R153.reuse, R20 ;  /* 0x0000001499147221 */ /* 0x060fe20000010000 */
[----:B------:R-:W-:Y:S02]  /*da40*/  F2FP.BF16.F32.PACK_AB R154, R153, R154 ;  /* 0x0000009a999a723e */ /* 0x000fe400000010ff */
[----:B------:R-:W-:Y:S02]  /*da50*/  F2FP.BF16.F32.PACK_AB R153, R185, R184 ;  /* 0x000000b8b999723e */ /* 0x000fe400000010ff */
[----:B------:R-:W-:-:S04]  /*da60*/  F2FP.BF16.F32.PACK_AB R155, R183, R186 ;  /* 0x000000bab79b723e */ /* 0x000fc800000010ff */
[----:B------:R-:W-:-:S06]  /*da70*/  WARPGROUP.ARRIVE ;  /* 0x00000000000079c5 */ /* 0x000fcc0000000000 */
[----:B------:R-:W-:Y:S01]  /*da80*/  HGMMA.64x256x16.F32.BF16 R24, R152, gdesc[UR4].tnspB, R24, gsb0 ;  /* 0x43e0000498187df0 */ /* 0x000fe20008001818 */
[----:B------:R-:W-:Y:S02]  /*da90*/  VIADD R14, R10, 0x180 ;  /* 0x000001800a0e7836 */ /* 0x000fe40000000000 */
[----:B------:R-:W-:-:S03]  /*daa0*/  FADD.FTZ R20, R13, R20 ;  /* 0x000000140d147221 */ /* 0x000fc60000010000 */
[----:B------:R-:W-:Y:S01]  /*dab0*/  R2UR UR6, R14 ;  /* 0x000000000e0672ca */ /* 0x000fe200000e0000 */
[----:B------:R-:W-:Y:S08]  /*dac0*/  MUFU.EX2 R12, R12 ;  /* 0x0000000c000c7308 */ /* 0x000ff00000000800 */
[----:B------:R-:W-:Y:S08]  /*dad0*/  MUFU.EX2 R174, R174 ;  /* 0x000000ae00ae7308 */ /* 0x000ff00000000800 */
[----:B------:R-:W-:Y:S08]  /*dae0*/  MUFU.EX2 R175, R175 ;  /* 0x000000af00af7308 */ /* 0x000ff00000000800 */
[----:B------:R-:W-:Y:S08]  /*daf0*/  MUFU.EX2 R176, R176 ;  /* 0x000000b000b07308 */ /* 0x000ff00000000800 */
[----:B------:R-:W-:Y:S01]  /*db00*/  MUFU.EX2 R177, R177 ;  /* 0x000000b100b17308 */ /* 0x000fe20000000800 */
[----:B------:R-:W-:-:S07]  /*db10*/  WARPGROUP.DEPBAR.LE gsb0, 0x0 ;  /* 0x00008000000079c5 */ /* 0x000fce0000010000 */
[----:B------:R0:W2:Y:S08]  /*db20*/  MUFU.EX2 R152, R15 ;  /* 0x0000000f00987308 */ /* 0x0000b00000000800 */
[----:B------:R-:W3:Y:S01]  /*db30*/  MUFU.EX2 R154, R156 ;  /* 0x0000009c009a7308 */ /* 0x000ee20000000800 */
[----:B0-----:R-:W-:Y:S01]  /*db40*/  IMAD.MOV.U32 R15, RZ, RZ, 0x40000040 ;  /* 0x40000040ff0f7424 */ /* 0x001fe200078e00ff */
[----:B------:R-:W-:-:S04]  /*db50*/  F2FP.BF16.F32.PACK_AB R153, R181, R180 ;  /* 0x000000b4b599723e */ /* 0x000fc800000010ff */
[----:B------:R-:W-:Y:S01]  /*db60*/  R2UR UR7, R15 ;  /* 0x000000000f0772ca */ /* 0x000fe200000e0000 */
[C---:B--2---:R-:W-:Y:S01]  /*db70*/  FADD.FTZ R14, R152.reuse, R20 ;  /* 0x00000014980e7221 */ /* 0x044fe20000010000 */
[----:B------:R-:W-:Y:S02]  /*db80*/  F2FP.BF16.F32.PACK_AB R152, R152, R13 ;  /* 0x0000000d9898723e */ /* 0x000fe400000010ff */
[----:B------:R-:W-:Y:S01]  /*db90*/  F2FP.BF16.F32.PACK_AB R155, R178, R182 ;  /* 0x000000b6b29b723e */ /* 0x000fe200000010ff */
[----:B---3--:R-:W-:Y:S01]  /*dba0*/  FADD.FTZ R14, R154, R14 ;  /* 0x0000000e9a0e7221 */ /* 0x008fe20000010000 */
[----:B------:R-:W-:-:S04]  /*dbb0*/  F2FP.BF16.F32.PACK_AB R154, R157, R154 ;  /* 0x0000009a9d9a723e */ /* 0x000fc800000010ff */
[----:B------:R-:W-:-:S06]  /*dbc0*/  WARPGROUP.ARRIVE ;  /* 0x00000000000079c5 */ /* 0x000fcc0000000000 */
[----:B------:R-:W-:Y:S01]  /*dbd0*/  HGMMA.64x256x16.F32.BF16 R24, R152, gdesc[UR4].tnspB, R24, gsb0 ;  /* 0x43e0000498187df0 */ /* 0x000fe20008001818 */
[----:B------:R-:W-:Y:S02]  /*dbe0*/  FADD.FTZ R13, R157, R14 ;  /* 0x0000000e9d0d7221 */ /* 0x000fe40000010000 */
[----:B------:R0:W-:Y:S02]  /*dbf0*/  MUFU.EX2 R14, R9 ;  /* 0x00000009000e7308 */ /* 0x0001e40000000800 */
[----:B0-----:R-:W-:-:S05]  /*dc00*/  IMAD.MOV.U32 R9, RZ, RZ, 0x40000040 ;  /* 0x40000040ff097424 */ /* 0x001fca00078e00ff */
[----:B------:R-:W-:Y:S01]  /*dc10*/  R2UR UR7, R9 ;  /* 0x00000000090772ca */ /* 0x000fe200000e0000 */
        /* <DEDUP_REMOVED lines=8> */
[----:B------:R2:W3:Y:S01]  /*dca0*/  MUFU.EX2 R154, R8 ;  /* 0x00000008009a7308 */ /* 0x0004e20000000800 */
[----:B0-----:R-:W-:Y:S01]  /*dcb0*/  FADD.FTZ R13, R152, R13 ;  /* 0x0000000d980d7221 */ /* 0x001fe20000010000 */
[----:B--2---:R-:W-:-:S03]  /*dcc0*/  VIADD R8, R10, 0x200 ;  /* 0x000002000a087836 */ /* 0x004fc60000000000 */
[----:B------:R-:W-:Y:S02]  /*dcd0*/  FADD.FTZ R9, R14, R13 ;  /* 0x0000000d0e097221 */ /* 0x000fe40000010000 */
[----:B------:R-:W-:Y:S02]  /*dce0*/  R2UR UR6, R8 ;  /* 0x00000000080672ca */ /* 0x000fe400000e0000 */
[----:B---3--:R-:W-:Y:S01]  /*dcf0*/  FADD.FTZ R9, R154, R9 ;  /* 0x000000099a097221 */ /* 0x008fe20000010000 */
[----:B------:R-:W-:Y:S02]  /*dd00*/  F2FP.BF16.F32.PACK_AB R152, R14, R152 ;  /* 0x000000980e98723e */ /* 0x000fe400000010ff */
[----:B------:R-:W-:Y:S02]  /*dd10*/  F2FP.BF16.F32.PACK_AB R154, R12, R154 ;  /* 0x0000009a0c9a723e */ /* 0x000fe400000010ff */
[----:B------:R-:W-:Y:S02]  /*dd20*/  F2FP.BF16.F32.PACK_AB R153, R175, R174 ;  /* 0x000000aeaf99723e */ /* 0x000fe400000010ff */
[----:B------:R-:W-:-:S04]  /*dd30*/  F2FP.BF16.F32.PACK_AB R155, R177, R176 ;  /* 0x000000b0b19b723e */ /* 0x000fc800000010ff */
[----:B------:R-:W-:-:S06]  /*dd40*/  WARPGROUP.ARRIVE ;  /* 0x00000000000079c5 */ /* 0x000fcc0000000000 */
[----:B------:R-:W-:Y:S01]  /*dd50*/  HGMMA.64x256x16.F32.BF16 R24, R152, gdesc[UR4].tnspB, R24, gsb0 ;  /* 0x43e0000498187df0 */ /* 0x000fe20008001818 */
[----:B------:R-:W-:Y:S01]  /*dd60*/  FADD.FTZ R9, R12, R9 ;  /* 0x000000090c097221 */ /* 0x000fe20000010000 */
[----:B------:R-:W-:-:S03]  /*dd70*/  VIADD R8, R10, 0x280 ;  /* 0x000002800a087836 */ /* 0x000fc60000000000 */
[----:B------:R-:W-:Y:S01]  /*dd80*/  FADD.FTZ R10, R5, R9 ;  /* 0x00000009050a7221 */ /* 0x000fe20000010000 */
[----:B------:R-:W-:Y:S01]  /*dd90*/  IMAD.MOV.U32 R9, RZ, RZ, 0x40000040 ;  /* 0x40000040ff097424 */ /* 0x000fe200078e00ff */
[----:B------:R-:W-:-:S04]  /*dda0*/  R2UR UR6, R8 ;  /* 0x00000000080672ca */ /* 0x000fc800000e0000 */
[----:B------:R-:W-:Y:S01]  /*ddb0*/  R2UR UR7, R9 ;  /* 0x00000000090772ca */ /* 0x000fe200000e0000 */
[----:B------:R-:W-:-:S04]  /*ddc0*/  FADD.FTZ R173, R11, R173 ;  /* 0x000000ad0bad7221 */ /* 0x000fc80000010000 */
        /* <DEDUP_REMOVED lines=16> */
[----:B------:R-:W-:Y:S01]  /*ded0*/  FADD.FTZ R176, R177, R176 ;  /* 0x000000b0b1b07221 */ /* 0x000fe20000010000 */
[----:B------:R-:W-:Y:S01]  /*dee0*/  @!P1 VIADD R3, R3, 0x32460 ;  /* 0x0003246003039836 */ /* 0x000fe20000000000 */
[----:B------:R-:W-:Y:S02]  /*def0*/  WARPGROUP.DEPBAR.LE gsb0, 0x0 ;  /* 0x00008000000079c5 */ /* 0x000fe40000010000 */
[----:B------:R-:W0:Y:S08]  /*df00*/  MUFU.EX2 R152, R161 ;  /* 0x000000a100987308 */ /* 0x000e300000000800 */
[----:B------:R-:W2:Y:S01]  /*df10*/  MUFU.EX2 R154, R164 ;  /* 0x000000a4009a7308 */ /* 0x000ea20000000800 */
[----:B------:R-:W-:-:S02]  /*df20*/  F2FP.BF16.F32.PACK_AB R153, R169, R171 ;  /* 0x000000aba999723e */ /* 0x000fc400000010ff */
[----:B------:R-:W-:Y:S01]  /*df30*/  F2FP.BF16.F32.PACK_AB R155, R172, R170 ;  /* 0x000000aaac9b723e */ /* 0x000fe200000010ff */
[C---:B0-----:R-:W-:Y:S01]  /*df40*/  FADD.FTZ R8, R152.reuse, R10 ;  /* 0x0000000a98087221 */ /* 0x041fe20000010000 */
[----:B------:R-:W-:-:S03]  /*df50*/  F2FP.BF16.F32.PACK_AB R152, R152, R5 ;  /* 0x000000059898723e */ /* 0x000fc600000010ff */
[----:B--2---:R-:W-:Y:S01]  /*df60*/  FADD.FTZ R8, R154, R8 ;  /* 0x000000089a087221 */ /* 0x004fe20000010000 */
[----:B------:R-:W-:-:S04]  /*df70*/  F2FP.BF16.F32.PACK_AB R154, R165, R154 ;  /* 0x0000009aa59a723e */ /* 0x000fc800000010ff */
[----:B------:R-:W-:-:S06]  /*df80*/  WARPGROUP.ARRIVE ;  /* 0x00000000000079c5 */ /* 0x000fcc0000000000 */
[----:B------:R-:W-:Y:S01]  /*df90*/  HGMMA.64x256x16.F32.BF16 R24, R152, gdesc[UR4].tnspB, R24, gsb0 ;  /* 0x43e0000498187df0 */ /* 0x000fe20008001818 */
[----:B------:R-:W-:Y:S01]  /*dfa0*/  FADD.FTZ R176, R171, R176 ;  /* 0x000000b0abb07221 */ /* 0x000fe20000010000 */
[----:B------:R-:W-:-:S03]  /*dfb0*/  @!P1 PRMT R3, RZ, 0x654, R3 ;  /* 0x00000654ff039816 */ /* 0x000fc60000000003 */
[----:B------:R-:W-:-:S04]  /*dfc0*/  FADD.FTZ R169, R169, R176 ;  /* 0x000000b0a9a97221 */ /* 0x000fc80000010000 */
[----:B------:R-:W-:Y:S01]  /*dfd0*/  FADD.FTZ R169, R170, R169 ;  /* 0x000000a9aaa97221 */ /* 0x000fe20000010000 */
[----:B------:R-:W-:Y:S01]  /*dfe0*/  FADD.FTZ R11, R165, R8 ;  /* 0x00000008a50b7221 */ /* 0x000fe20000010000 */
[----:B------:R-:W-:Y:S02]  /*dff0*/  IMAD.MOV.U32 R4, RZ, RZ, R167 ;  /* 0x000000ffff047224 */ /* 0x000fe400078e00a7 */
[----:B------:R-:W-:Y:S01]  /*e000*/  FADD.FTZ R10, R172, R169 ;  /* 0x000000a9ac0a7221 */ /* 0x000fe20000010000 */
[----:B------:R-:W-:Y:S01]  /*e010*/  IMAD.MOV.U32 R5, RZ, RZ, R7 ;  /* 0x000000ffff057224 */ /* 0x000fe200078e0007 */
[----:B------:R-:W-:Y:S02]  /*e020*/  WARPGROUP.DEPBAR.LE gsb0, 0x0 ;  /* 0x00008000000079c5 */ /* 0x000fe40000010000 */
[----:B------:R1:W-:Y:S01]  /*e030*/  @!P1 SYNCS.ARRIVE.TRANS64.RED.A1T0 RZ, [R3+URZ], RZ ;  /* 0x000000ff03ff99a7 */ /* 0x0003e2000810043f */
[----:B------:R-:W-:Y:S05]  /*e040*/  @P2 BRA `(.L_x_1416) ;  /* 0xffffffd000742947 */ /* 0x000fea000383ffff */
.L_x_1406:
[----:B------:R-:W-:Y:S05]  /*e050*/  WARPSYNC.ALL ;  /* 0x0000000000007948 */ /* 0x000fea0003800000 */
[----:B0-----:R-:W0:Y:S01]  /*e060*/  SHFL.BFLY PT, R0, R11, 0x2, 0x1f ;  /* 0x0c401f000b007f89 */ /* 0x001e2200000e0000 */
[----:B------:R-:W-:Y:S01]  /*e070*/  IMAD.MOV.U32 R4, RZ, RZ, RZ ;  /* 0x000000ffff047224 */ /* 0x000fe200078e00ff */
[----:B------:R2:W-:Y:S06]  /*e080*/  BAR.ARV R168, 0x100 ;  /* 0x000400a80000751d */ /* 0x0005ec0000002000 */
[----:B------:R-:W-:-:S02]  /*e090*/  VIADD R200, R200, 0x1 ;  /* 0x00000001c8c87836 */ /* 0x000fc40000000000 */
[----:B------:R-:W-:Y:S06]  /*e0a0*/  BAR.ARV 0x8, 0x180 ;  /* 0x0206000000007b1d */ /* 0x000fec0000002000 */
[----:B------:R-:W-:Y:S01]  /*e0b0*/  ISETP.NE.AND P0, PT, R200, 0x2, PT ;  /* 0x00000002c800780c */ /* 0x000fe20003f05270 */
[----:B------:R-:W-:Y:S01]  /*e0c0*/  VIADD R229, R229, 0x1 ;  /* 0x00000001e5e57836 */ /* 0x000fe20000000000 */
[----:B-1----:R-:W1:Y:S01]  /*e0d0*/  SHFL.BFLY PT, R3, R10, 0x2, 0x1f ;  /* 0x0c401f000a037f89 */ /* 0x002e6200000e0000 */
[----:B------:R-:W-:Y:S02]  /*e0e0*/  PLOP3.LUT P1, PT, PT, PT, PT, 0x8, 0x0 ;  /* 0x000000000000781c */ /* 0x000fe40003f2e170 */
[----:B------:R-:W-:Y:S01]  /*e0f0*/  SEL R13, RZ, 0x1, P0 ;  /* 0x00000001ff0d7807 */ /* 0x000fe20000000000 */
[----:B0-----:R-:W-:Y:S01]  /*e100*/  FADD.FTZ R0, R0, R11 ;  /* 0x0000000b00007221 */ /* 0x001fe20000010000 */
[----:B------:R-:W-:-:S02]  /*e110*/  SEL R200, R200, RZ, P0 ;  /* 0x000000ffc8c87207 */ /* 0x000fc40000000000 */
[----:B------:R-:W-:Y:S02]  /*e120*/  LOP3.LUT R204, R204, R13, RZ, 0x3c, !PT ;  /* 0x0000000dcccc7212 */ /* 0x000fe400078e3cff */
[----:B------:R-:W0:Y:S01]  /*e130*/  SHFL.BFLY PT, R9, R0, 0x1, 0x1f ;  /* 0x0c201f0000097f89 */ /* 0x000e2200000e0000 */
[----:B-1----:R-:W-:Y:S01]  /*e140*/  FADD.FTZ R5, R3, R10 ;  /* 0x0000000a03057221 */ /* 0x002fe20000010000 */
[----:B------:R-:W-:-:S04]  /*e150*/  IMAD.MOV.U32 R3, RZ, RZ, RZ ;  /* 0x000000ffff037224 */ /* 0x000fc800078e00ff */
[----:B------:R-:W1:Y:S01]  /*e160*/  SHFL.BFLY PT, R8, R5, 0x1, 0x1f ;  /* 0x0c201f0005087f89 */ /* 0x000e6200000e0000 */
[----:B0-----:R-:W-:-:S05]  /*e170*/  FADD.FTZ R9, R0, R9 ;  /* 0x0000000900097221 */ /* 0x001fca0000010000 */
[----:B------:R-:W-:-:S13]  /*e180*/  FSETP.NE.FTZ.AND P2, PT, R9, RZ, PT ;  /* 0x000000ff0900720b */ /* 0x000fda0003f55000 */
[----:B------:R-:W0:Y:S01]  /*e190*/  @P2 MUFU.RCP R4, R9 ;  /* 0x0000000900042308 */ /* 0x000e220000001000 */
[----:B-1----:R-:W-:Y:S01]  /*e1a0*/  FADD.FTZ R11, R5, R8 ;  /* 0x00000008050b7221 */ /* 0x002fe20000010000 */
[----:B------:R-:W-:-:S04]  /*e1b0*/  IMAD.MOV.U32 R5, RZ, RZ, -0x800000 ;  /* 0xff800000ff057424 */ /* 0x000fc800078e00ff */
[----:B------:R-:W-:Y:S02]  /*e1c0*/  FSETP.NE.FTZ.AND P3, PT, R11, RZ, PT ;  /* 0x000000ff0b00720b */ /* 0x000fe40003f75000 */
[----:B------:R-:W1:Y:S01]  /*e1d0*/  @P2 MUFU.LG2 R20, R9 ;  /* 0x0000000900142308 */ /* 0x000e620000000c00 */
[-C--:B0-----:R-:W-:Y:S01]  /*e1e0*/  FMUL.FTZ R10, R28, R4.reuse ;  /* 0x000000041c0a7220 */ /* 0x081fe20000410000 */
[----:B------:R-:W-:Y:S01]  /*e1f0*/  FMUL.FTZ R0, R33, R4 ;  /* 0x0000000421007220 */ /* 0x000fe20000410000 */
[----:B------:R-:W-:-:S08]  /*e200*/  @P2 FMUL.FTZ R28, R6, 0.69314718246459960938 ;  /* 0x3f317218061c2820 */ /* 0x000fd00000410000 */
[----:B------:R-:W0:Y:S01]  /*e210*/  @P3 MUFU.LG2 R18, R11 ;  /* 0x0000000b00123308 */ /* 0x000e220000000c00 */
[----:B------:R-:W-:Y:S01]  /*e220*/  @P3 FMUL.FTZ R21, R6, 0.69314718246459960938 ;  /* 0x3f31721806153820 */ /* 0x000fe20000410000 */
[-C--:B------:R-:W-:Y:S01]  /*e230*/  FMUL.FTZ R8, R24, R4.reuse ;  /* 0x0000000418087220 */ /* 0x080fe20000410000 */
[-C--:B------:R-:W-:Y:S01]  /*e240*/  FMUL.FTZ R161, R48, R4.reuse ;  /* 0x0000000430a17220 */ /* 0x080fe20000410000 */
[-C--:B------:R-:W-:Y:S01]  /*e250*/  FMUL.FTZ R165, R64, R4.reuse ;  /* 0x0000000440a57220 */ /* 0x080fe20000410000 */
[----:B-1----:R-:W-:Y:S01]  /*e260*/  @P2 FMUL.FTZ R33, R20, 0.69314718246459960938 ;  /* 0x3f31721814212820 */ /* 0x002fe20000410000 */
        /* <DEDUP_REMOVED lines=22> */
[-C--:B--2---:R-:W-:Y:S01]  /*e3d0*/  FMUL.FTZ R168, R72, R4.reuse ;  /* 0x0000000448a87220 */ /* 0x084fe20000410000 */
        /* <DEDUP_REMOVED lines=38> */
[-C--:B-1----:R-:W-:Y:S01]  /*e640*/  FMUL.FTZ R13, R43, R3.reuse ;  /* 0x000000032b0d7220 */ /* 0x082fe20000410000 */
        /* <DEDUP_REMOVED lines=66> */
.L_x_1363:
        /* <DEDUP_REMOVED lines=10> */
[----:B------:R-:W2:Y:S01]  /*eb10*/  LDL R26, [R1+0x8c] ;  /* 0x00008c00011a7983 */ /* 0x000ea20000100800 */
[----:B------:R-:W3:Y:S01]  /*eb20*/  S2R R7, SR_SWINHI ;  /* 0x0000000000077919 */ /* 0x000ee20000002f00 */
[----:B------:R-:W-:Y:S05]  /*eb30*/  WARPSYNC.ALL ;  /* 0x0000000000007948 */ /* 0x000fea0003800000 */
[----:B------:R-:W-:Y:S01]  /*eb40*/  F2FP.BF16.F32.PACK_AB R8, R25, R8 ;  /* 0x000000081908723e */ /* 0x000fe200000010ff */
[----:B------:R-:W-:Y:S01]  /*eb50*/  ULDC.64 UR4, c[0x0][0xd00] ;  /* 0x0003400000047ab9 */ /* 0x000fe20000000a00 */
[----:B------:R-:W4:Y:S01]  /*eb60*/  LDL R182, [R1+0x88] ;  /* 0x0000880001b67983 */ /* 0x000f220000100800 */
[----:B------:R-:W-:-:S02]  /*eb70*/  MOV R20, R18 ;  /* 0x0000001200147202 */ /* 0x000fc40000000f00 */
[----:B---3--:R-:W-:Y:S02]  /*eb80*/  MOV R21, R7 ;  /* 0x0000000700157202 */ /* 0x008fe40000000f00 */
        /* <DEDUP_REMOVED lines=18> */
[----:B------:R-:W-:Y:S01]  /*ecb0*/  F2FP.BF16.F32.PACK_AB R147, R3, R150 ;  /* 0x000000960393723e */ /* 0x000fe200000010ff */
[----:B------:R-:W-:Y:S01]  /*ecc0*/  IMAD.MOV.U32 R80, RZ, RZ, RZ ;  /* 0x000000ffff507224 */ /* 0x000fe200078e00ff */
[----:B------:R-:W-:Y:S01]  /*ecd0*/  BAR.SYNC.DEFER_BLOCKING 0x1, 0x100 ;  /* 0x0044000000007b1d */ /* 0x000fe20000010000 */
[----:B--2---:R-:W-:-:S03]  /*ece0*/  IMAD.WIDE R124, R26, 0x2, R20 ;  /* 0x000000021a7c7825 */ /* 0x004fc600078e0214 */
[C---:B------:R-:W-:Y:S02]  /*ecf0*/  IADD3 R26, P2, R124.reuse, 0x40, RZ ;  /* 0x000000407c1a7810 */ /* 0x040fe40007f5e0ff */
[----:B-----5:R-:W-:Y:S02]  /*ed00*/  IADD3 R28, P3, R124, 0x60, RZ ;  /* 0x000000607c1c7810 */ /* 0x020fe40007f7e0ff */
[----:B------:R-:W-:Y:S02]  /*ed10*/  LOP3.LUT R96, R26, 0x380, RZ, 0xc0, !PT ;  /* 0x000003801a607812 */ /* 0x000fe400078ec0ff */
[----:B------:R-:W-:Y:S02]  /*ed20*/  LOP3.LUT R100, R28, 0x380, RZ, 0xc0, !PT ;  /* 0x000003801c647812 */ /* 0x000fe400078ec0ff */
[----:B------:R-:W-:Y:S02]  /*ed30*/  SHF.R.U64 R96, R96, 0x3, RZ ;  /* 0x0000000360607819 */ /* 0x000fe400000012ff */
[----:B------:R-:W-:-:S02]  /*ed40*/  IADD3 R84, P0, R124, 0x4040, RZ ;  /* 0x000040407c547810 */ /* 0x000fc40007f1e0ff */
[----:B------:R-:W-:Y:S02]  /*ed50*/  SHF.R.U64 R100, R100, 0x3, RZ ;  /* 0x0000000364647819 */ /* 0x000fe400000012ff */
[C---:B------:R-:W-:Y:S02]  /*ed60*/  IADD3 R30, P4, R124.reuse, 0x4000, RZ ;  /* 0x000040007c1e7810 */ /* 0x040fe40007f9e0ff */
[----:B-1----:R-:W-:Y:S02]  /*ed70*/  IADD3 R32, P5, R124, 0x4020, RZ ;  /* 0x000040207c207810 */ /* 0x002fe40007fbe0ff */
[----:B------:R-:W-:Y:S02]  /*ed80*/  LOP3.LUT R96, R96, R26, RZ, 0x3c, !PT ;  /* 0x0000001a60607212 */ /* 0x000fe400078e3cff */
[----:B------:R-:W-:Y:S02]  /*ed90*/  IADD3 R7, P1, R124, 0x20, RZ ;  /* 0x000000207c077810 */ /* 0x000fe40007f3e0ff */
[----:B------:R-:W-:-:S02]  /*eda0*/  LOP3.LUT R100, R100, R28, RZ, 0x3c, !PT ;  /* 0x0000001c64647212 */ /* 0x000fc400078e3cff */
[----:B------:R-:W-:Y:S02]  /*edb0*/  LOP3.LUT R26, R84, 0x380, RZ, 0xc0, !PT ;  /* 0x00000380541a7812 */ /* 0x000fe400078ec0ff */
[----:B------:R-:W-:Y:S02]  /*edc0*/  LOP3.LUT R104, R30, 0x380, RZ, 0xc0, !PT ;  /* 0x000003801e687812 */ /* 0x000fe400078ec0ff */
[----:B------:R-:W-:Y:S01]  /*edd0*/  LOP3.LUT R28, R32, 0x380, RZ, 0xc0, !PT ;  /* 0x00000380201c7812 */ /* 0x000fe200078ec0ff */
[--C-:B------:R-:W-:Y:S01]  /*ede0*/  IMAD.X R107, RZ, RZ, R125.reuse, P5 ;  /* 0x000000ffff6b7224 */ /* 0x100fe200028e067d */
[----:B------:R-:W-:Y:S01]  /*edf0*/  LOP3.LUT R92, R7, 0x380, RZ, 0xc0, !PT ;  /* 0x00000380075c7812 */ /* 0x000fe200078ec0ff */
[--C-:B------:R-:W-:Y:S01]  /*ee00*/  IMAD.X R93, RZ, RZ, R125.reuse, P1 ;  /* 0x000000ffff5d7224 */ /* 0x100fe200008e067d */
[----:B------:R-:W-:Y:S01]  /*ee10*/  SHF.R.U64 R26, R26, 0x3, RZ ;  /* 0x000000031a1a7819 */ /* 0x000fe200000012ff */
[--C-:B------:R-:W-:Y:S01]  /*ee20*/  IMAD.X R97, RZ, RZ, R125.reuse, P2 ;  /* 0x000000ffff617224 */ /* 0x100fe200010e067d */
[C---:B------:R-:W-:Y:S01]  /*ee30*/  LOP3.LUT R89, R124.reuse, 0x380, RZ, 0xc0, !PT ;  /* 0x000003807c597812 */ /* 0x040fe200078ec0ff */
[----:B------:R-:W-:Y:S01]  /*ee40*/  IMAD.X R101, RZ, RZ, R125, P3 ;  /* 0x000000ffff657224 */ /* 0x000fe200018e067d */
[----:B------:R-:W-:-:S02]  /*ee50*/  IADD3 R118, P5, R124, 0x8060, RZ ;  /* 0x000080607c767810 */ /* 0x000fc40007fbe0ff */
[----:B------:R-:W-:Y:S02]  /*ee60*/  SHF.R.U64 R104, R104, 0x3, RZ ;  /* 0x0000000368687819 */ /* 0x000fe400000012ff */
[----:B------:R-:W-:Y:S02]  /*ee70*/  SHF.R.U64 R28, R28, 0x3, RZ ;  /* 0x000000031c1c7819 */ /* 0x000fe400000012ff */
[C---:B------:R-:W-:Y:S02]  /*ee80*/  IADD3 R88, P1, R124.reuse, 0x4060, RZ ;  /* 0x000040607c587810 */ /* 0x040fe40007f3e0ff */
[C---:B------:R-:W-:Y:S02]  /*ee90*/  IADD3 R112, P2, R124.reuse, 0x8000, RZ ;  /* 0x000080007c707810 */ /* 0x040fe40007f5e0ff */
[----:B------:R-:W-:Y:S02]  /*eea0*/  IADD3 R114, P3, R124, 0x8020, RZ ;  /* 0x000080207c727810 */ /* 0x000fe40007f7e0ff */
[----:B------:R-:W-:-:S02]  /*eeb0*/  SHF.R.U64 R92, R92, 0x3, RZ ;  /* 0x000000035c5c7819 */ /* 0x000fc400000012ff */
[----:B------:R-:W-:Y:S02]  /*eec0*/  LOP3.LUT R108, R26, R84, RZ, 0x3c, !PT ;  /* 0x000000541a6c7212 */ /* 0x000fe400078e3cff */
[----:B------:R-:W-:Y:S02]  /*eed0*/  SHF.R.U64 R89, R89, 0x3, RZ ;  /* 0x0000000359597819 */ /* 0x000fe400000012ff */
[----:B------:R-:W-:Y:S02]  /*eee0*/  LOP3.LUT R104, R104, R30, RZ, 0x3c, !PT ;  /* 0x0000001e68687212 */ /* 0x000fe400078e3cff */
[----:B------:R-:W-:Y:S02]  /*eef0*/  LOP3.LUT R106, R28, R32, RZ, 0x3c, !PT ;  /* 0x000000201c6a7212 */ /* 0x000fe400078e3cff */
[----:B------:R-:W-:Y:S01]  /*ef00*/  LOP3.LUT R26, R118, 0x380, RZ, 0xc0, !PT ;  /* 0x00000380761a7812 */ /* 0x000fe200078ec0ff */
[--C-:B------:R-:W-:Y:S01]  /*ef10*/  IMAD.X R105, RZ, RZ, R125.reuse, P4 ;  /* 0x000000ffff697224 */ /* 0x100fe200020e067d */
[----:B------:R-:W-:Y:S01]  /*ef20*/  LOP3.LUT R28, R112, 0x380, RZ, 0xc0, !PT ;  /* 0x00000380701c7812 */ /* 0x000fe200078ec0ff */
[--C-:B------:R-:W-:Y:S01]  /*ef30*/  IMAD.X R109, RZ, RZ, R125.reuse, P0 ;  /* 0x000000ffff6d7224 */ /* 0x100fe200000e067d */
[----:B------:R-:W-:Y:S01]  /*ef40*/  LOP3.LUT R30, R114, 0x380, RZ, 0xc0, !PT ;  /* 0x00000380721e7812 */ /* 0x000fe200078ec0ff */
[--C-:B------:R-:W-:Y:S01]  /*ef50*/  IMAD.X R111, RZ, RZ, R125.reuse, P1 ;  /* 0x000000ffff6f7224 */ /* 0x100fe200008e067d */
[C---:B------:R-:W-:Y:S01]  /*ef60*/  IADD3 R116, P4, R124.reuse, 0x8040, RZ ;  /* 0x000080407c747810 */ /* 0x040fe20007f9e0ff */
[--C-:B------:R-:W-:Y:S01]  /*ef70*/  IMAD.X R113, RZ, RZ, R125.reuse, P2 ;  /* 0x000000ffff717224 */ /* 0x100fe200010e067d */
[C---:B------:R-:W-:Y:S01]  /*ef80*/  IADD3 R120, P0, R124.reuse, 0xc000, RZ ;  /* 0x0000c0007c787810 */ /* 0x040fe20007f1e0ff */
[----:B------:R-:W-:Y:S01]  /*ef90*/  IMAD.X R115, RZ, RZ, R125, P3 ;  /* 0x000000ffff737224 */ /* 0x000fe200018e067d */
[----:B------:R-:W-:-:S02]  /*efa0*/  IADD3 R122, P1, R124, 0xc020, RZ ;  /* 0x0000c0207c7a7810 */ /* 0x000fc40007f3e0ff */
[C---:B------:R-:W-:Y:S02]  /*efb0*/  IADD3 R151, P2, R124.reuse, 0xc040, RZ ;  /* 0x0000c0407c977810 */ /* 0x040fe40007f5e0ff */
[----:B------:R-:W-:Y:S02]  /*efc0*/  IADD3 R167, P3, R124, 0xc060, RZ ;  /* 0x0000c0607ca77810 */ /* 0x000fe40007f7e0ff */
[----:B------:R-:W-:Y:S02]  /*efd0*/  LOP3.LUT R92, R92, R7, RZ, 0x3c, !PT ;  /* 0x000000075c5c7212 */ /* 0x000fe400078e3cff */
[----:B------:R-:W-:Y:S02]  /*efe0*/  LOP3.LUT R124, R89, R124, RZ, 0x3c, !PT ;  /* 0x0000007c597c7212 */ /* 0x000fe400078e3cff */
[----:B------:R-:W-:Y:S02]  /*eff0*/  LOP3.LUT R7, R88, 0x380, RZ, 0xc0, !PT ;  /* 0x0000038058077812 */ /* 0x000fe400078ec0ff */
[----:B------:R-:W-:-:S02]  /*f000*/  SHF.R.U64 R26, R26, 0x3, RZ ;  /* 0x000000031a1a7819 */ /* 0x000fc400000012ff */
[----:B------:R-:W-:Y:S02]  /*f010*/  SHF.R.U64 R28, R28, 0x3, RZ ;  /* 0x000000031c1c7819 */ /* 0x000fe400000012ff */
[----:B------:R-:W-:Y:S02]  /*f020*/  SHF.R.U64 R30, R30, 0x3, RZ ;  /* 0x000000031e1e7819 */ /* 0x000fe400000012ff */
[----:B------:R-:W-:Y:S02]  /*f030*/  SHF.R.U64 R7, R7, 0x3, RZ ;  /* 0x0000000307077819 */ /* 0x000fe400000012ff */
[----:B------:R-:W-:Y:S02]  /*f040*/  LOP3.LUT R118, R26, R118, RZ, 0x3c, !PT ;  /* 0x000000761a767212 */ /* 0x000fe400078e3cff */
[----:B------:R-:W-:Y:S02]  /*f050*/  MOV R124, R124 ;  /* 0x0000007c007c7202 */ /* 0x000fe40000000f00 */
[----:B------:R-:W-:-:S02]  /*f060*/  LOP3.LUT R112, R28, R112, RZ, 0x3c, !PT ;  /* 0x000000701c707212 */ /* 0x000fc400078e3cff */
[----:B------:R-:W-:Y:S02]  /*f070*/  LOP3.LUT R114, R30, R114, RZ, 0x3c, !PT ;  /* 0x000000721e727212 */ /* 0x000fe400078e3cff */
[----:B------:R-:W-:Y:S02]  /*f080*/  LOP3.LUT R26, R167, 0x380, RZ, 0xc0, !PT ;  /* 0x00000380a71a7812 */ /* 0x000fe400078ec0ff */
[----:B------:R-:W-:Y:S02]  /*f090*/  LOP3.LUT R28, R120, 0x380, RZ, 0xc0, !PT ;  /* 0x00000380781c7812 */ /* 0x000fe400078ec0ff */
[----:B------:R-:W-:Y:S01]  /*f0a0*/  LOP3.LUT R30, R122, 0x380, RZ, 0xc0, !PT ;  /* 0x000003807a1e7812 */ /* 0x000fe200078ec0ff */
[----:B------:R1:W-:Y:S01]  /*f0b0*/  STSM.16.M88.4 [R124], R8 ;  /* 0x000000087c007844 */ /* 0x0003e20000000200 */
[----:B------:R-:W-:Y:S02]  /*f0c0*/  LOP3.LUT R110, R7, R88, RZ, 0x3c, !PT ;  /* 0x00000058076e7212 */ /* 0x000fe400078e3cff */
[----:B------:R-:W-:-:S02]  /*f0d0*/  LOP3.LUT R7, R116, 0x380, RZ, 0xc0, !PT ;  /* 0x0000038074077812 */ /* 0x000fc400078ec0ff */
[----:B------:R-:W-:Y:S02]  /*f0e0*/  SHF.R.U64 R26, R26, 0x3, RZ ;  /* 0x000000031a1a7819 */ /* 0x000fe400000012ff */
[----:B------:R-:W-:Y:S02]  /*f0f0*/  SHF.R.U64 R28, R28, 0x3, RZ ;  /* 0x000000031c1c7819 */ /* 0x000fe400000012ff */
[----:B------:R-:W-:Y:S02]  /*f100*/  SHF.R.U64 R30, R30, 0x3, RZ ;  /* 0x000000031e1e7819 */ /* 0x000fe400000012ff */
[----:B------:R-:W-:Y:S02]  /*f110*/  MOV R92, R92 ;  /* 0x0000005c005c7202 */ /* 0x000fe40000000f00 */
[----:B------:R-:W-:Y:S02]  /*f120*/  MOV R96, R96 ;  /* 0x0000006000607202 */ /* 0x000fe40000000f00 */
[----:B-1----:R-:W-:-:S02]  /*f130*/  F2FP.BF16.F32.PACK_AB R8, R0, R14 ;  /* 0x0000000e0008723e */ /* 0x002fc400000010ff */
[----:B------:R-:W-:Y:S02]  /*f140*/  F2FP.BF16.F32.PACK_AB R9, R12, R6 ;  /* 0x000000060c09723e */ /* 0x000fe400000010ff */
[----:B------:R-:W-:Y:S02]  /*f150*/  MOV R100, R100 ;  /* 0x0000006400647202 */ /* 0x000fe40000000f00 */
[----:B------:R-:W-:Y:S01]  /*f160*/  MOV R104, R104 ;  /* 0x0000006800687202 */ /* 0x000fe20000000f00 */
[--C-:B------:R-:W-:Y:S01]  /*f170*/  IMAD.X R117, RZ, RZ, R125.reuse, P4 ;  /* 0x000000ffff757224 */ /* 0x100fe200020e067d */
[----:B------:R-:W-:Y:S02]  /*f180*/  F2FP.BF16.F32.PACK_AB R10, R37, R36 ;  /* 0x00000024250a723e */ /* 0x000fe400000010ff */
[----:B------:R-:W-:Y:S02]  /*f190*/  MOV R106, R106 ;  /* 0x0000006a006a7202 */ /* 0x000fe40000000f00 */
[----:B------:R-:W-:Y:S01]  /*f1a0*/  MOV R108, R108 ;  /* 0x0000006c006c7202 */ /* 0x000fe20000000f00 */
[--C-:B------:R-:W-:Y:S01]  /*f1b0*/  IMAD.X R119, RZ, RZ, R125.reuse, P5 ;  /* 0x000000ffff777224 */ /* 0x100fe200028e067d */
[----:B------:R-:W-:Y:S01]  /*f1c0*/  F2FP.BF16.F32.PACK_AB R11, R39, R38 ;  /* 0x00000026270b723e */ /* 0x000fe200000010ff */
[--C-:B------:R-:W-:Y:S01]  /*f1d0*/  IMAD.X R121, RZ, RZ, R125.reuse, P0 ;  /* 0x000000ffff797224 */ /* 0x100fe200000e067d */
[----:B------:R-:W-:Y:S01]  /*f1e0*/  F2FP.BF16.F32.PACK_AB R12, R41, R24 ;  /* 0x00000018290c723e */ /* 0x000fe200000010ff */
[----:B------:R-:W-:Y:S01]  /*f1f0*/  IMAD.X R123, RZ, RZ, R125, P1 ;  /* 0x000000ffff7b7224 */ /* 0x000fe200008e067d */
[----:B------:R-:W-:-:S02]  /*f200*/  F2FP.BF16.F32.PACK_AB R14, R45, R160 ;  /* 0x000000a02d0e723e */ /* 0x000fc400000010ff */
[----:B------:R-:W-:Y:S02]  /*f210*/  SHF.R.U64 R7, R7, 0x3, RZ ;  /* 0x0000000307077819 */ /* 0x000fe400000012ff */
[----:B------:R-:W-:Y:S01]  /*f220*/  LOP3.LUT R88, R26, R167, RZ, 0x3c, !PT ;  /* 0x000000a71a587212 */ /* 0x000fe200078e3cff */
[----:B------:R1:W-:Y:S01]  /*f230*/  STSM.16.M88.4 [R92], R8 ;  /* 0x000000085c007844 */ /* 0x0003e20000000200 */
[----:B------:R-:W-:Y:S01]  /*f240*/  LOP3.LUT R120, R28, R120, RZ, 0x3c, !PT ;  /* 0x000000781c787212 */ /* 0x000fe200078e3cff */
[--C-:B------:R-:W-:Y:S01]  /*f250*/  IMAD.X R85, RZ, RZ, R125.reuse, P2 ;  /* 0x000000ffff557224 */ /* 0x100fe200010e067d */
[----:B------:R-:W-:Y:S01]  /*f260*/  LOP3.LUT R122, R30, R122, RZ, 0x3c, !PT ;  /* 0x0000007a1e7a7212 */ /* 0x000fe200078e3cff */
[----:B------:R-:W-:Y:S01]  /*f270*/  IMAD.X R89, RZ, RZ, R125, P3 ;  /* 0x000000ffff597224 */ /* 0x000fe200018e067d */
[----:B------:R-:W-:Y:S01]  /*f280*/  F2FP.BF16.F32.PACK_AB R24, R49, R161 ;  /* 0x000000a13118723e */ /* 0x000fe200000010ff */
[----:B------:R-:W2:Y:S01]  /*f290*/  LDC R0, c[0x0][0xce8] ;  /* 0x00033a00ff007b82 */ /* 0x000ea20000000800 */
[----:B------:R-:W-:-:S02]  /*f2a0*/  F2FP.BF16.F32.PACK_AB R26, R53, R162 ;  /* 0x000000a2351a723e */ /* 0x000fc400000010ff */
[----:B------:R-:W-:Y:S02]  /*f2b0*/  F2FP.BF16.F32.PACK_AB R28, R57, R163 ;  /* 0x000000a3391c723e */ /* 0x000fe400000010ff */
[----:B------:R-:W-:Y:S01]  /*f2c0*/  F2FP.BF16.F32.PACK_AB R30, R61, R164 ;  /* 0x000000a43d1e723e */ /* 0x000fe200000010ff */
[----:B------:R3:W-:Y:S01]  /*f2d0*/  STSM.16.M88.4 [R96], R12 ;  /* 0x0000000c60007844 */ /* 0x0007e20000000200 */
[----:B------:R-:W-:Y:S02]  /*f2e0*/  LOP3.LUT R116, R7, R116, RZ, 0x3c, !PT ;  /* 0x0000007407747212 */ /* 0x000fe400078e3cff */
[----:B-1----:R-:W-:Y:S02]  /*f2f0*/  F2FP.BF16.F32.PACK_AB R8, R65, R165 ;  /* 0x000000a54108723e */ /* 0x002fe400000010ff */
[----:B------:R-:W-:Y:S02]  /*f300*/  F2FP.BF16.F32.PACK_AB R9, R67, R66 ;  /* 0x000000424309723e */ /* 0x000fe400000010ff */
[----:B------:R-:W-:-:S02]  /*f310*/  F2FP.BF16.F32.PACK_AB R10, R69, R166 ;  /* 0x000000a6450a723e */ /* 0x000fc400000010ff */
[----:B------:R-:W-:Y:S01]  /*f320*/  F2FP.BF16.F32.PACK_AB R11, R71, R70 ;  /* 0x00000046470b723e */ /* 0x000fe200000010ff */
[----:B------:R-:W-:Y:S01]  /*f330*/  STSM.16.M88.4 [R100], R24 ;  /* 0x0000001864007844 */ /* 0x000fe20000000200 */
[----:B------:R-:W-:Y:S02]  /*f340*/  LOP3.LUT R7, R151, 0x380, RZ, 0xc0, !PT ;  /* 0x0000038097077812 */ /* 0x000fe400078ec0ff */
[----:B------:R-:W-:Y:S02]  /*f350*/  MOV R110, R110 ;  /* 0x0000006e006e7202 */ /* 0x000fe40000000f00 */
[----:B---3--:R-:W-:Y:S02]  /*f360*/  F2FP.BF16.F32.PACK_AB R12, R73, R168 ;  /* 0x000000a8490c723e */ /* 0x008fe400000010ff */
[----:B------:R-:W-:Y:S02]  /*f370*/  F2FP.BF16.F32.PACK_AB R13, R75, R74 ;  /* 0x0000004a4b0d723e */ /* 0x000fe400000010ff */
[----:B------:R-:W-:-:S02]  /*f380*/  F2FP.BF16.F32.PACK_AB R14, R77, R169 ;  /* 0x000000a94d0e723e */ /* 0x000fc400000010ff */
[----:B------:R-:W-:Y:S01]  /*f390*/  F2FP.BF16.F32.PACK_AB R15, R79, R78 ;  /* 0x0000004e4f0f723e */ /* 0x000fe200000010ff */
[----:B------:R-:W-:Y:S01]  /*f3a0*/  STSM.16.M88.4 [R104], R28 ;  /* 0x0000001c68007844 */ /* 0x000fe20000000200 */
        /* <DEDUP_REMOVED lines=8> */
[----:B------:R-:W-:Y:S02]  /*f430*/  MOV R114, R114 ;  /* 0x0000007200727202 */ /* 0x000fe40000000f00 */
[----:B------:R-:W-:Y:S02]  /*f440*/  F2FP.BF16.F32.PACK_AB R64, R152, R174 ;  /* 0x000000ae9840723e */ /* 0x000fe400000010ff */
[----:B------:R-:W-:Y:S02]  /*f450*/  F2FP.BF16.F32.PACK_AB R65, R99, R98 ;  /* 0x000000626341723e */ /* 0x000fe400000010ff */
[----:B------:R-:W-:-:S02]  /*f460*/  F2FP.BF16.F32.PACK_AB R66, R153, R175 ;  /* 0x000000af9942723e */ /* 0x000fc400000010ff */
[----:B------:R-:W-:Y:S01]  /*f470*/  F2FP.BF16.F32.PACK_AB R67, R103, R102 ;  /* 0x000000666743723e */ /* 0x000fe200000010ff */
[----:B------:R3:W-:Y:S01]  /*f480*/  STSM.16.M88.4 [R108], R12 ;  /* 0x0000000c6c007844 */ /* 0x0007e20000000200 */
[----:B------:R-:W-:Y:S02]  /*f490*/  SHF.R.U64 R7, R7, 0x3, RZ ;  /* 0x0000000307077819 */ /* 0x000fe400000012ff */
[----:B------:R-:W-:Y:S02]  /*f4a0*/  MOV R116, R116 ;  /* 0x0000007400747202 */ /* 0x000fe40000000f00 */
[----:B-1----:R-:W-:Y:S02]  /*f4b0*/  F2FP.BF16.F32.PACK_AB R8, R154, R176 ;  /* 0x000000b09a08723e */ /* 0x002fe400000010ff */
[----:B------:R-:W-:Y:S02]  /*f4c0*/  F2FP.BF16.F32.PACK_AB R9, R43, R40 ;  /* 0x000000282b09723e */ /* 0x000fe400000010ff */
[----:B------:R-:W-:-:S02]  /*f4d0*/  F2FP.BF16.F32.PACK_AB R10, R155, R177 ;  /* 0x000000b19b0a723e */ /* 0x000fc400000010ff */
[----:B------:R-:W-:Y:S01]  /*f4e0*/  F2FP.BF16.F32.PACK_AB R11, R47, R44 ;  /* 0x0000002c2f0b723e */ /* 0x000fe200000010ff */
[----:B------:R-:W-:Y:S01]  /*f4f0*/  STSM.16.M88.4 [R110], R36 ;  /* 0x000000246e007844 */ /* 0x000fe20000000200 */
[----:B------:R-:W-:-:S03]  /*f500*/  LOP3.LUT R84, R7, R151, RZ, 0x3c, !PT ;  /* 0x0000009707547212 */ /* 0x000fc600078e3cff */
[----:B------:R-:W-:Y:S01]  /*f510*/  STSM.16.M88.4 [R112], R48 ;  /* 0x0000003070007844 */ /* 0x000fe20000000200 */
[----:B------:R-:W-:Y:S02]  /*f520*/  MOV R118, R118 ;  /* 0x0000007600767202 */ /* 0x000fe40000000f00 */
[----:B---3--:R-:W-:Y:S01]  /*f530*/  F2FP.BF16.F32.PACK_AB R12, R156, R178 ;  /* 0x000000b29c0c723e */ /* 0x008fe200000010ff */
[----:B------:R-:W-:Y:S01]  /*f540*/  STSM.16.M88.4 [R114], R64 ;  /* 0x0000004072007844 */ /* 0x000fe20000000200 */
[----:B------:R-:W-:Y:S02]  /*f550*/  F2FP.BF16.F32.PACK_AB R13, R56, R52 ;  /* 0x00000034380d723e */ /* 0x000fe400000010ff */
[----:B------:R-:W-:Y:S01]  /*f560*/  F2FP.BF16.F32.PACK_AB R14, R157, R179 ;  /* 0x000000b39d0e723e */ /* 0x000fe200000010ff */
[----:B------:R1:W-:Y:S01]  /*f570*/  STSM.16.M88.4 [R116], R8 ;  /* 0x0000000874007844 */ /* 0x0003e20000000200 */
[----:B------:R-:W-:Y:S02]  /*f580*/  F2FP.BF16.F32.PACK_AB R15, R68, R60 ;  /* 0x0000003c440f723e */ /* 0x000fe400000010ff */
[----:B------:R-:W-:-:S02]  /*f590*/  MOV R120, R120 ;  /* 0x0000007800787202 */ /* 0x000fc40000000f00 */
[----:B------:R-:W-:Y:S02]  /*f5a0*/  F2FP.BF16.F32.PACK_AB R24, R158, R180 ;  /* 0x000000b49e18723e */ /* 0x000fe400000010ff */
[----:B------:R-:W-:Y:S02]  /*f5b0*/  F2FP.BF16.F32.PACK_AB R25, R76, R72 ;  /* 0x000000484c19723e */ /* 0x000fe400000010ff */
[----:B------:R-:W-:Y:S02]  /*f5c0*/  F2FP.BF16.F32.PACK_AB R26, R159, R181 ;  /* 0x000000b59f1a723e */ /* 0x000fe400000010ff */
[----:B------:R-:W-:Y:S02]  /*f5d0*/  F2FP.BF16.F32.PACK_AB R27, R127, R126 ;  /* 0x0000007e7f1b723e */ /* 0x000fe400000010ff */
[----:B------:R-:W-:Y:S02]  /*f5e0*/  ISETP.NE.U32.AND P0, PT, RZ, UR4, PT ;  /* 0x00000004ff007c0c */ /* 0x000fe4000bf05070 */
[----:B------:R-:W-:-:S02]  /*f5f0*/  MOV R122, R122 ;  /* 0x0000007a007a7202 */ /* 0x000fc40000000f00 */
[----:B-1----:R-:W-:Y:S02]  /*f600*/  IADD3 R8, P1, R225, UR4, RZ ;  /* 0x00000004e1087c10 */ /* 0x002fe4000ff3e0ff */
[----:B------:R-:W-:Y:S02]  /*f610*/  F2FP.BF16.F32.PACK_AB R28, R129, R128 ;  /* 0x00000080811c723e */ /* 0x000fe400000010ff */
[----:B------:R-:W-:Y:S02]  /*f620*/  F2FP.BF16.F32.PACK_AB R29, R131, R130 ;  /* 0x00000082831d723e */ /* 0x000fe400000010ff */
[----:B------:R-:W-:Y:S02]  /*f630*/  F2FP.BF16.F32.PACK_AB R30, R133, R132 ;  /* 0x00000084851e723e */ /* 0x000fe400000010ff */
[----:B------:R-:W-:Y:S02]  /*f640*/  F2FP.BF16.F32.PACK_AB R31, R135, R134 ;  /* 0x00000086871f723e */ /* 0x000fe400000010ff */
[----:B------:R-:W-:Y:S01]  /*f650*/  MOV R84, R84 ;  /* 0x0000005400547202 */ /* 0x000fe20000000f00 */
[----:B------:R1:W-:Y:S01]  /*f660*/  STSM.16.M88.4 [R118], R12 ;  /* 0x0000000c76007844 */ /* 0x0003e20000000200 */
[----:B------:R-:W-:-:S02]  /*f670*/  MOV R88, R88 ;  /* 0x0000005800587202 */ /* 0x000fc40000000f00 */
[----:B------:R-:W-:Y:S01]  /*f680*/  ISETP.NE.AND.EX P0, PT, RZ, UR5, PT, P0 ;  /* 0x00000005ff007c0c */ /* 0x000fe2000bf05300 */
[----:B------:R4:W-:Y:S01]  /*f690*/  STSM.16.M88.4 [R120], R24 ;  /* 0x0000001878007844 */ /* 0x0009e20000000200 */
[----:B------:R-:W-:Y:S01]  /*f6a0*/  IADD3.X R9, R226, UR5, RZ, P1, !PT ;  /* 0x00000005e2097c10 */ /* 0x000fe20008ffe4ff */
[----:B------:R-:W-:Y:S02]  /*f6b0*/  ULDC.64 UR4, c[0x0][0xd08] ;  /* 0x0003420000047ab9 */ /* 0x000fe40000000a00 */
[----:B------:R3:W-:Y:S01]  /*f6c0*/  STSM.16.M88.4 [R122], R28 ;  /* 0x0000001c7a007844 */ /* 0x0007e20000000200 */
[----:B------:R-:W-:-:S03]  /*f6d0*/  ISETP.NE.U32.AND P2, PT, RZ, UR4, PT ;  /* 0x00000004ff007c0c */ /* 0x000fc6000bf45070 */
[----:B------:R3:W-:Y:S01]  /*f6e0*/  STSM.16.M88.4 [R84], R136 ;  /* 0x0000008854007844 */ /* 0x0007e20000000200 */
[----:B------:R-:W-:-:S03]  /*f6f0*/  ISETP.NE.AND.EX P2, PT, RZ, UR5, PT, P2 ;  /* 0x00000005ff007c0c */ /* 0x000fc6000bf45320 */
[----:B------:R3:W-:Y:S01]  /*f700*/  STSM.16.M88.4 [R88], R144 ;  /* 0x0000009058007844 */ /* 0x0007e20000000200 */
[----:B------:R-:W-:Y:S09]  /*f710*/  BAR.SYNC.DEFER_BLOCKING 0x1, 0x100 ;  /* 0x0044000000007b1d */ /* 0x000ff20000010000 */
[----:B------:R-:W-:Y:S01]  /*f720*/  @P2 IADD3 R6, P3, R225, UR4, RZ ;  /* 0x00000004e1062c10 */ /* 0x000fe2000ff7e0ff */
[----:B------:R-:W-:-:S02]  /*f730*/  ULDC UR4, c[0x0][0xb88] ;  /* 0x0002e20000047ab9 */ /* 0x000fc40000000800 */
[----:B------:R-:W-:Y:S01]  /*f740*/  IMAD.U32 R11, RZ, RZ, UR4 ;  /* 0x00000004ff0b7e24 */ /* 0x000fe2000f8e00ff */
[----:B------:R-:W-:Y:S01]  /*f750*/  @P2 IADD3.X R7, R226, UR5, RZ, P3, !PT ;  /* 0x00000005e2072c10 */ /* 0x000fe20009ffe4ff */
[----:B------:R3:W5:Y:S04]  /*f760*/  @P0 LDG.E R80, desc[UR60][R8.64] ;  /* 0x0000003c08500981 */ /* 0x000768000c1e1900 */
[----:B------:R3:W5:Y:S01]  /*f770*/  @P2 LDG.E R11, desc[UR60][R6.64] ;  /* 0x0000003c060b2981 */ /* 0x000762000c1e1900 */
[----:B--2---:R-:W-:-:S13]  /*f780*/  ISETP.NE.AND P1, PT, R0, 0x1, PT ;  /* 0x000000010000780c */ /* 0x004fda0003f25270 */
[----:B------:R-:W2:Y:S08]  /*f790*/  @P1 LDC R10, c[0x0][0xcec] ;  /* 0x00033b00ff0a1b82 */ /* 0x000eb00000000800 */
[----:B-1----:R-:W1:Y:S01]  /*f7a0*/  @P1 LDC R15, c[0x0][0xcf0] ;  /* 0x00033c00ff0f1b82 */ /* 0x002e620000000800 */
[----:B----4-:R-:W-:Y:S01]  /*f7b0*/  IMAD R27, R230, 0x80, R182 ;  /* 0x00000080e61b7824 */ /* 0x010fe200078e02b6 */
[----:B---3--:R-:W-:Y:S06]  /*f7c0*/  @P2 BRA `(.L_x_1419) ;  /* 0x0000000000102947 */ /* 0x008fec0003800000 */
[----:B------:R-:W-:Y:S05]  /*f7d0*/  @!P0 BRA `(.L_x_1419) ;  /* 0x00000000000c8947 */ /* 0x000fea0003800000 */
[----:B------:R-:W3:Y:S04]  /*f7e0*/  LDG.E R6, desc[UR60][R8.64] ;  /* 0x0000003c08067981 */ /* 0x000ee8000c1e1900 */
[----:B-----5:R-:W3:Y:S02]  /*f7f0*/  LDG.E R11, desc[UR60][R8.64+0x4] ;  /* 0x0000043c080b7981 */ /* 0x020ee4000c1e1900 */
[----:B---3--:R-:W-:-:S07]  /*f800*/  IMAD.IADD R11, R11, 0x1, -R6 ;  /* 0x000000010b0b7824 */ /* 0x008fce00078e0a06 */
.L_x_1419:
[----:B------:R-:W3:Y:S01]  /*f810*/  LDL R14, [R1+0x84] ;  /* 0x00008400010e7983 */ /* 0x000ee20000100800 */
[----:B------:R-:W-:Y:S01]  /*f820*/  SHF.R.S32.HI R3, RZ, 0x1f, R224 ;  /* 0x0000001fff037819 */ /* 0x000fe200000114e0 */
[----:B--2---:R-:W-:Y:S01]  /*f830*/  @P1 IMAD.HI.U32 R6, R27, R10, RZ ;  /* 0x0000000a1b061227 */ /* 0x004fe200078e00ff */
[----:B------:R-:W-:Y:S01]  /*f840*/  ULDC.64 UR4, c[0x0][0xc90] ;  /* 0x0003240000047ab9 */ /* 0x000fe20000000a00 */
[----:B-----5:R-:W-:Y:S01]  /*f850*/  SHF.R.S32.HI R81, RZ, 0x1f, R80 ;  /* 0x0000001fff517819 */ /* 0x020fe20000011450 */
[----:B------:R-:W2:Y:S01]  /*f860*/  @P1 LDC R83, c[0x0][0xcec] ;  /* 0x00033b00ff531b82 */ /* 0x000ea20000000800 */
[----:B------:R-:W-:Y:S01]  /*f870*/  IMAD R13, R3, UR4, RZ ;  /* 0x00000004030d7c24 */ /* 0x000fe2000f8e02ff */
[----:B------:R-:W-:Y:S01]  /*f880*/  SEL R234, R234, RZ, !P0 ;  /* 0x000000ffeaea7207 */ /* 0x000fe20004000000 */
[----:B------:R-:W-:Y:S01]  /*f890*/  IMAD.MOV.U32 R9, RZ, RZ, R27 ;  /* 0x000000ffff097224 */ /* 0x000fe200078e001b */
[----:B-1----:R-:W-:Y:S01]  /*f8a0*/  @P1 SHF.R.U32.HI R9, RZ, R15, R6 ;  /* 0x0000000fff091219 */ /* 0x002fe20000011606 */
[----:B------:R-:W-:Y:S01]  /*f8b0*/  IMAD.WIDE.U32 R6, R224, UR4, R80 ;  /* 0x00000004e0067c25 */ /* 0x000fe2000f8e0050 */
[----:B------:R-:W-:-:S02]  /*f8c0*/  SEL R227, R227, RZ, !P0 ;  /* 0x000000ffe3e37207 */ /* 0x000fc40004000000 */
[----:B------:R-:W1:Y:S01]  /*f8d0*/  @P1 LDC R85, c[0x0][0xcf0] ;  /* 0x00033c00ff551b82 */ /* 0x000e620000000800 */
[----:B------:R-:W-:Y:S01]  /*f8e0*/  IMAD R13, R224, UR5, R13 ;  /* 0x00000005e00d7c24 */ /* 0x000fe2000f8e020d */
[----:B------:R-:W-:Y:S01]  /*f8f0*/  ULDC.64 UR4, c[0x0][0xc98] ;  /* 0x0003260000047ab9 */ /* 0x000fe20000000a00 */
[----:B------:R-:W-:Y:S02]  /*f900*/  IMAD.MOV R25, RZ, RZ, -R9 ;  /* 0x000000ffff197224 */ /* 0x000fe400078e0a09 */
[----:B------:R-:W-:Y:S02]  /*f910*/  IMAD.IADD R7, R7, 0x1, R13 ;  /* 0x0000000107077824 */ /* 0x000fe400078e020d */
[----:B------:R-:W-:Y:S02]  /*f920*/  IMAD R15, R233, 0x40, R205 ;  /* 0x00000040e90f7824 */ /* 0x000fe400078e02cd */
[----:B------:R-:W-:Y:S02]  /*f930*/  IMAD R13, R0, R25, R27 ;  /* 0x00000019000d7224 */ /* 0x000fe400078e021b */
[----:B------:R-:W-:-:S02]  /*f940*/  IMAD R8, R234, UR4, RZ ;  /* 0x00000004ea087c24 */ /* 0x000fc4000f8e02ff */
[----:B------:R-:W-:-:S04]  /*f950*/  IMAD.WIDE.U32 R6, R227, UR4, R6 ;  /* 0x00000004e3067c25 */ /* 0x000fc8000f8e0006 */
[----:B------:R-:W-:Y:S01]  /*f960*/  IMAD.WIDE R20, R15, 0x2, R20 ;  /* 0x000000020f147825 */ /* 0x000fe200078e0214 */
[----:B------:R-:W-:Y:S02]  /*f970*/  SHF.R.S32.HI R15, RZ, 0x1f, R9 ;  /* 0x0000001fff0f7819 */ /* 0x000fe40000011409 */
[----:B------:R-:W-:Y:S01]  /*f980*/  IADD3 R6, P0, R9, R6, RZ ;  /* 0x0000000609067210 */ /* 0x000fe20007f1e0ff */
[----:B------:R-:W-:Y:S01]  /*f990*/  IMAD R10, R227, UR5, R8 ;  /* 0x00000005e30a7c24 */ /* 0x000fe2000f8e0208 */
[----:B------:R-:W-:Y:S01]  /*f9a0*/  SHF.R.S32.HI R8, RZ, 0x1f, R13 ;  /* 0x0000001fff087819 */ /* 0x000fe2000001140d */
[----:B------:R-:W-:Y:S01]  /*f9b0*/  ULDC.64 UR4, c[0x0][0xc88] ;  /* 0x0003220000047ab9 */ /* 0x000fe20000000a00 */
[----:B------:R-:W-:Y:S01]  /*f9c0*/  IADD3 R9, P2, R20, 0x1000, RZ ;  /* 0x0000100014097810 */ /* 0x000fe20007f5e0ff */
[----:B------:R-:W-:Y:S01]  /*f9d0*/  IMAD R32, R11, R0, RZ ;  /* 0x000000000b207224 */ /* 0x000fe200078e02ff */
[----:B------:R-:W-:Y:S01]  /*f9e0*/  IADD3.X R7, R15, R7, R10, P0, !PT ;  /* 0x000000070f077210 */ /* 0x000fe200007fe40a */
[----:B------:R-:W-:Y:S01]  /*f9f0*/  IMAD R12, R8, UR4, RZ ;  /* 0x00000004080c7c24 */ /* 0x000fe2000f8e02ff */
[----:B------:R-:W-:-:S02]  /*fa00*/  LOP3.LUT R8, R9, 0x380, RZ, 0xc0, !PT ;  /* 0x0000038009087812 */ /* 0x000fc400078ec0ff */
[----:B------:R-:W-:Y:S01]  /*fa10*/  IADD3 R25, P5, R20, 0x3000, RZ ;  /* 0x0000300014197810 */ /* 0x000fe20007fbe0ff */
[C---:B------:R-:W-:Y:S01]  /*fa20*/  IMAD R15, R13.reuse, UR5, R12 ;  /* 0x000000050d0f7c24 */ /* 0x040fe2000f8e020c */
[----:B------:R-:W-:Y:S01]  /*fa30*/  SHF.R.U64 R8, R8, 0x3, RZ ;  /* 0x0000000308087819 */ /* 0x000fe200000012ff */
[----:B------:R-:W-:Y:S01]  /*fa40*/  IMAD.WIDE.U32 R6, R13, UR4, R6 ;  /* 0x000000040d067c25 */ /* 0x000fe2000f8e0006 */
[----:B------:R-:W-:Y:S01]  /*fa50*/  ULDC.64 UR4, c[0x0][0xc50] ;  /* 0x0003140000047ab9 */ /* 0x000fe20000000a00 */
[----:B------:R-:W-:Y:S02]  /*fa60*/  IADD3 R13, P3, R20, 0x2000, RZ ;  /* 0x00002000140d7810 */ /* 0x000fe40007f7e0ff */
[----:B------:R-:W-:Y:S01]  /*fa70*/  IMAD.IADD R7, R7, 0x1, R15 ;  /* 0x0000000107077824 */ /* 0x000fe200078e020f */
[----:B------:R-:W-:Y:S02]  /*fa80*/  LEA R10, P0, R6, UR4, 0x2 ;  /* 0x00000004060a7c11 */ /* 0x000fe4000f8010ff */
[----:B------:R-:W-:-:S02]  /*fa90*/  LOP3.LUT R12, R13, 0x380, RZ, 0xc0, !PT ;  /* 0x000003800d0c7812 */ /* 0x000fc400078ec0ff */
[----:B------:R-:W-:Y:S01]  /*faa0*/  LEA.HI.X R6, R6, UR5, R7, 0x2, P0 ;  /* 0x0000000506067c11 */ /* 0x000fe200080f1407 */
[----:B------:R-:W-:Y:S01]  /*fab0*/  SHFL.IDX PT, R54, R10, RZ, 0x1c1f ;  /* 0x001c1fff0a367589 */ /* 0x000fe200000e0000 */
[----:B------:R-:W-:Y:S01]  /*fac0*/  IADD3 R29, P0, R20, 0x4000, RZ ;  /* 0x00004000141d7810 */ /* 0x000fe20007f1e0ff */
[----:B------:R-:W-:Y:S01]  /*fad0*/  ULDC.64 UR4, c[0x0][0xba0] ;  /* 0x0002e80000047ab9 */ /* 0x000fe20000000a00 */
[----:B------:R-:W-:Y:S01]  /*fae0*/  LOP3.LUT R8, R8, R9, RZ, 0x3c, !PT ;  /* 0x0000000908087212 */ /* 0x000fe200078e3cff */
[----:B------:R-:W-:Y:S01]  /*faf0*/  IMAD.X R9, RZ, RZ, R21, P2 ;  /* 0x000000ffff097224 */ /* 0x000fe200010e0615 */
[----:B------:R-:W-:Y:S01]  /*fb00*/  LOP3.LUT R28, R29, 0x380, RZ, 0xc0, !PT ;  /* 0x000003801d1c7812 */ /* 0x000fe200078ec0ff */
[----:B------:R-:W4:Y:S01]  /*fb10*/  SHFL.IDX PT, R55, R6, RZ, 0x1c1f ;  /* 0x001c1fff06377589 */ /* 0x000f2200000e0000 */
[----:B------:R-:W-:Y:S02]  /*fb20*/  SHF.R.U64 R12, R12, 0x3, RZ ;  /* 0x000000030c0c7819 */ /* 0x000fe400000012ff */
[----:B------:R-:W-:Y:S01]  /*fb30*/  IADD3 R41, P2, R20, 0x6000, RZ ;  /* 0x0000600014297810 */ /* 0x000fe20007f5e0ff */
[----:B------:R-:W-:Y:S01]  /*fb40*/  SHFL.IDX PT, R58, R10, 0x1, 0x1c1f ;  /* 0x003c1f000a3a7f89 */ /* 0x000fe200000e0000 */
[----:B------:R-:W-:-:S02]  /*fb50*/  SHF.R.U64 R28, R28, 0x3, RZ ;  /* 0x000000031c1c7819 */ /* 0x000fc400000012ff */
[----:B------:R-:W-:Y:S01]  /*fb60*/  LOP3.LUT R12, R12, R13, RZ, 0x3c, !PT ;  /* 0x0000000d0c0c7212 */ /* 0x000fe200078e3cff */
[--C-:B------:R-:W-:Y:S01]  /*fb70*/  IMAD.X R13, RZ, RZ, R21.reuse, P3 ;  /* 0x000000ffff0d7224 */ /* 0x100fe200018e0615 */
[----:B------:R-:W-:Y:S01]  /*fb80*/  LOP3.LUT R40, R41, 0x380, RZ, 0xc0, !PT ;  /* 0x0000038029287812 */ /* 0x000fe200078ec0ff */
[----:B------:R0:W2:Y:S01]  /*fb90*/  SHFL.IDX PT, R59, R6, 0x1, 0x1c1f ;  /* 0x003c1f00063b7f89 */ /* 0x0000a200000e0000 */
[C---:B------:R-:W-:Y:S02]  /*fba0*/  IADD3 R45, P3, R20.reuse, 0x7000, RZ ;  /* 0x00007000142d7810 */ /* 0x040fe40007f7e0ff */
[----:B------:R-:W-:Y:S02]  /*fbb0*/  IADD3 R37, P4, R20, 0x5000, RZ ;  /* 0x0000500014257810 */ /* 0x000fe40007f9e0ff */
[----:B------:R-:W-:Y:S01]  /*fbc0*/  LOP3.LUT R28, R28, R29, RZ, 0x3c, !PT ;  /* 0x0000001d1c1c7212 */ /* 0x000fe200078e3cff */
[----:B------:R-:W-:Y:S01]  /*fbd0*/  IMAD.X R29, RZ, RZ, R21, P0 ;  /* 0x000000ffff1d7224 */ /* 0x000fe200000e0615 */
[----:B------:R-:W-:-:S02]  /*fbe0*/  SHF.R.U64 R40, R40, 0x3, RZ ;  /* 0x0000000328287819 */ /* 0x000fc400000012ff */
[----:B------:R-:W-:Y:S02]  /*fbf0*/  IADD3 R53, P0, R20, 0x9000, RZ ;  /* 0x0000900014357810 */ /* 0x000fe40007f1e0ff */
[----:B------:R-:W-:Y:S02]  /*fc00*/  LOP3.LUT R44, R45, 0x380, RZ, 0xc0, !PT ;  /* 0x000003802d2c7812 */ /* 0x000fe400078ec0ff */
[----:B------:R-:W-:Y:S02]  /*fc10*/  LOP3.LUT R24, R25, 0x380, RZ, 0xc0, !PT ;  /* 0x0000038019187812 */ /* 0x000fe400078ec0ff */
[----:B------:R-:W-:Y:S02]  /*fc20*/  LOP3.LUT R36, R37, 0x380, RZ, 0xc0, !PT ;  /* 0x0000038025247812 */ /* 0x000fe400078ec0ff */
[----:B------:R-:W-:Y:S01]  /*fc30*/  LOP3.LUT R40, R40, R41, RZ, 0x3c, !PT ;  /* 0x0000002928287212 */ /* 0x000fe200078e3cff */
[----:B------:R-:W-:Y:S01]  /*fc40*/  IMAD.X R41, RZ, RZ, R21, P2 ;  /* 0x000000ffff297224 */ /* 0x000fe200010e0615 */
[----:B------:R-:W-:-:S02]  /*fc50*/  LOP3.LUT R52, R53, 0x380, RZ, 0xc0, !PT ;  /* 0x0000038035347812 */ /* 0x000fc400078ec0ff */
[----:B------:R-:W-:Y:S02]  /*fc60*/  SHF.R.U64 R44, R44, 0x3, RZ ;  /* 0x000000032c2c7819 */ /* 0x000fe400000012ff */
        /* <DEDUP_REMOVED lines=32> */
[----:B------:R-:W-:-:S02]  /*fe70*/  IADD3 R11, P3, R20, 0xf000, RZ ;  /* 0x0000f000140b7810 */ /* 0x000fc40007f7e0ff */
[C---:B------:R-:W-:Y:S02]  /*fe80*/  IADD3 R69, P5, R20.reuse, 0xd000, RZ ;  /* 0x0000d00014457810 */ /* 0x040fe40007fbe0ff */
[C---:B------:R-:W-:Y:S01]  /*fe90*/  IADD3 R73, P4, R20.reuse, 0xe000, RZ ;  /* 0x0000e00014497810 */ /* 0x040fe20007f9e0ff */
[----:B------:R-:W-:Y:S01]  /*fea0*/  IMAD.X R77, RZ, RZ, R21, P3 ;  /* 0x000000ffff4d7224 */ /* 0x000fe200018e0615 */
[----:B------:R-:W-:Y:S02]  /*feb0*/  LOP3.LUT R15, R20, 0x380, RZ, 0xc0, !PT ;  /* 0x00000380140f7812 */ /* 0x000fe400078ec0ff */
[----:B0-----:R-:W-:Y:S02]  /*fec0*/  LOP3.LUT R6, R11, 0x380, RZ, 0xc0, !PT ;  /* 0x000003800b067812 */ /* 0x001fe400078ec0ff */
[----:B------:R-:W-:Y:S02]  /*fed0*/  LOP3.LUT R68, R69, 0x380, RZ, 0xc0, !PT ;  /* 0x0000038045447812 */ /* 0x000fe400078ec0ff */
[----:B------:R-:W-:-:S02]  /*fee0*/  LOP3.LUT R72, R73, 0x380, RZ, 0xc0, !PT ;  /* 0x0000038049487812 */ /* 0x000fc400078ec0ff */
[----:B------:R-:W-:Y:S02]  /*fef0*/  SHF.R.U64 R15, R15, 0x3, RZ ;  /* 0x000000030f0f7819 */ /* 0x000fe400000012ff */
[----:B------:R-:W-:Y:S02]  /*ff00*/  SHF.R.U64 R6, R6, 0x3, RZ ;  /* 0x0000000306067819 */ /* 0x000fe400000012ff */
[----:B------:R-:W-:Y:S02]  /*ff10*/  SHF.R.U64 R68, R68, 0x3, RZ ;  /* 0x0000000344447819 */ /* 0x000fe400000012ff */
[----:B------:R-:W-:Y:S02]  /*ff20*/  SHF.R.U64 R72, R72, 0x3, RZ ;  /* 0x0000000348487819 */ /* 0x000fe400000012ff */
[----:B------:R-:W-:Y:S02]  /*ff30*/  LOP3.LUT R20, R15, R20, RZ, 0x3c, !PT ;  /* 0x000000140f147212 */ /* 0x000fe400078e3cff */
[----:B------:R-:W-:Y:S01]  /*ff40*/  LOP3.LUT R68, R68, R69, RZ, 0x3c, !PT ;  /* 0x0000004544447212 */ /* 0x000fe200078e3cff */
[--C-:B------:R-:W-:Y:S01]  /*ff50*/  IMAD.X R69, RZ, RZ, R21.reuse, P5 ;  /* 0x000000ffff457224 */ /* 0x100fe200028e0615 */
[----:B------:R-:W-:Y:S01]  /*ff60*/  LOP3.LUT R72, R72, R73, RZ, 0x3c, !PT ;  /* 0x0000004948487212 */ /* 0x000fe200078e3cff */
[----:B------:R-:W-:Y:S01]  /*ff70*/  IMAD.X R73, RZ, RZ, R21, P4 ;  /* 0x000000ffff497224 */ /* 0x000fe200020e0615 */
[----:B------:R-:W-:Y:S01]  /*ff80*/  LOP3.LUT R76, R6, R11, RZ, 0x3c, !PT ;  /* 0x0000000b064c7212 */ /* 0x000fe200078e3cff */
[----:B------:R-:W-:Y:S01]  /*ff90*/  BSSY B1, `(.L_x_1420) ;  /* 0x0000065000017945 */ /* 0x000fe20003800000 */
[----:B------:R-:W-:-:S02]  /*ffa0*/  SHF.R.S32.HI R88, RZ, 0x1f, R222 ;  /* 0x0000001fff587819 */ /* 0x000fc400000114de */
[----:B------:R-:W-:Y:S02]  /*ffb0*/  SHF.R.S32.HI R89, RZ, 0x1f, R220 ;  /* 0x0000001fff597819 */ /* 0x000fe400000114dc */
[----:B------:R-:W-:Y:S02]  /*ffc0*/  SHF.R.S32.HI R90, RZ, 0x1f, R221 ;  /* 0x0000001fff5a7819 */ /* 0x000fe400000114dd */
[----:B------:R-:W-:Y:S01]  /*ffd0*/  SHF.R.S32.HI R91, RZ, 0x1f, R205 ;  /* 0x0000001fff5b7819 */ /* 0x000fe200000114cd */
[----:B---3--:R-:W-:-:S05]  /*ffe0*/  IMAD R7, R230, 0x80, R14 ;  /* 0x00000080e6077824 */ /* 0x008fca00078e020e */
[C---:B------:R-:W-:Y:S01]  /*fff0*/  ISETP.GE.OR P2, PT, R7.reuse, R32, P0 ;  /* 0x000000200700720c */ /* 0x040fe20000746670 */
[----:B------:R-:W-:-:S05]  /*10000*/  VIADD R7, R7, 0x8 ;  /* 0x0000000807077836 */ /* 0x000fca0000000000 */
[----:B------:R-:W-:-:S07]  /*10010*/  ISETP.GE.OR P0, PT, R7, R32, P0 ;  /* 0x000000200700720c */ /* 0x000fce0000706670 */
[----:B----4-:R-:W-:Y:S06]  /*10020*/  @!P2 ST.E desc[UR60][R54.64], R5 ;  /* 0x000000053600a985 */ /* 0x010fec000c10193c */
[----:B--2---:R0:W-:Y:S04]  /*10030*/  @!P0 ST.E desc[UR60][R58.64], R4 ;  /* 0x000000043a008985 */ /* 0x0041e8000c10193c */
[----:B------:R-:W5:Y:S04]  /*10040*/  LD.E.128 R8, desc[UR60][R8.64] ;  /* 0x0000003c08087980 */ /* 0x000f68000c101d00 */
[----:B------:R-:W5:Y:S04]  /*10050*/  LD.E.128 R12, desc[UR60][R12.64] ;  /* 0x0000003c0c0c7980 */ /* 0x000f68000c101d00 */
[----:B0-----:R0:W5:Y:S04]  /*10060*/  LD.E.128 R4, desc[UR60][R20.64] ;  /* 0x0000003c14047980 */ /* 0x001168000c101d00 */
[----:B------:R-:W5:Y:S04]  /*10070*/  LD.E.128 R24, desc[UR60][R24.64] ;  /* 0x0000003c18187980 */ /* 0x000f68000c101d00 */
[----:B------:R-:W5:Y:S01]  /*10080*/  LD.E.128 R28, desc[UR60][R28.64] ;  /* 0x0000003c1c1c7980 */ /* 0x000f62000c101d00 */
[----:B0-----:R-:W-:-:S03]  /*10090*/  IMAD R21, R81, UR4, RZ ;  /* 0x0000000451157c24 */ /* 0x001fc6000f8e02ff */
[----:B------:R-:W5:Y:S01]  /*100a0*/  LD.E.128 R36, desc[UR60][R36.64] ;  /* 0x0000003c24247980 */ /* 0x000f62000c101d00 */
[C---:B------:R-:W-:Y:S02]  /*100b0*/  IMAD R81, R80.reuse, UR5, R21 ;  /* 0x0000000550517c24 */ /* 0x040fe4000f8e0215 */
[----:B------:R-:W-:Y:S01]  /*100c0*/  IMAD.WIDE.U32 R20, R80, UR4, RZ ;  /* 0x0000000450147c25 */ /* 0x000fe2000f8e00ff */
[----:B------:R-:W-:Y:S01]  /*100d0*/  ULDC.64 UR4, c[0x0][0xbe8] ;  /* 0x0002fa0000047ab9 */ /* 0x000fe20000000a00 */
[----:B------:R-:W5:Y:S02]  /*100e0*/  LD.E.128 R40, desc[UR60][R40.64] ;  /* 0x0000003c28287980 */ /* 0x000f64000c101d00 */
[----:B------:R-:W-:Y:S02]  /*100f0*/  IMAD.IADD R21, R21, 0x1, R81 ;  /* 0x0000000115157824 */ /* 0x000fe400078e0251 */
[----:B------:R-:W-:Y:S01]  /*10100*/  IMAD R81, R3, UR4, RZ ;  /* 0x0000000403517c24 */ /* 0x000fe2000f8e02ff */
[----:B------:R-:W5:Y:S01]  /*10110*/  LD.E.128 R44, desc[UR60][R44.64] ;  /* 0x0000003c2c2c7980 */ /* 0x000f62000c101d00 */
[----:B------:R-:W-:-:S02]  /*10120*/  IMAD R3, R223, 0x20, R233 ;  /* 0x00000020df037824 */ /* 0x000fc400078e02e9 */
[----:B------:R-:W-:Y:S01]  /*10130*/  IMAD R81, R224, UR5, R81 ;  /* 0x00000005e0517c24 */ /* 0x000fe2000f8e0251 */
[----:B------:R-:W5:Y:S01]  /*10140*/  LD.E.128 R48, desc[UR60][R48.64] ;  /* 0x0000003c30307980 */ /* 0x000f62000c101d00 */
[----:B------:R-:W-:Y:S02]  /*10150*/  IMAD R82, R230, 0x80, R3 ;  /* 0x00000080e6527824 */ /* 0x000fe400078e0203 */
[----:B------:R-:W-:Y:S01]  /*10160*/  IMAD.WIDE.U32 R20, R224, UR4, R20 ;  /* 0x00000004e0147c25 */ /* 0x000fe2000f8e0014 */
[----:B------:R-:W-:Y:S01]  /*10170*/  ULDC.64 UR4, c[0x0][0xbf0] ;  /* 0x0002fc0000047ab9 */ /* 0x000fe20000000a00 */
[----:B------:R-:W5:Y:S02]  /*10180*/  LD.E.128 R52, desc[UR60][R52.64] ;  /* 0x0000003c34347980 */ /* 0x000f64000c101d00 */
[----:B------:R-:W-:Y:S02]  /*10190*/  @P1 IMAD.HI.U32 R80, R82, R83, RZ ;  /* 0x0000005352501227 */ /* 0x000fe400078e00ff */
[----:B------:R-:W5:Y:S02]  /*101a0*/  LD.E.128 R56, desc[UR60][R56.64] ;  /* 0x0000003c38387980 */ /* 0x000f64000c101d00 */
[----:B------:R-:W-:-:S02]  /*101b0*/  IMAD.IADD R21, R21, 0x1, R81 ;  /* 0x0000000115157824 */ /* 0x000fc400078e0251 */
[----:B------:R-:W-:Y:S01]  /*101c0*/  IMAD R234, R234, UR4, RZ ;  /* 0x00000004eaea7c24 */ /* 0x000fe2000f8e02ff */
[----:B------:R-:W5:Y:S01]  /*101d0*/  LD.E.128 R60, desc[UR60][R60.64] ;  /* 0x0000003c3c3c7980 */ /* 0x000f62000c101d00 */
[----:B------:R-:W-:Y:S01]  /*101e0*/  IMAD.MOV.U32 R3, RZ, RZ, R82 ;  /* 0x000000ffff037224 */ /* 0x000fe200078e0052 */
[----:B-1----:R-:W-:Y:S01]  /*101f0*/  @P1 SHF.R.U32.HI R3, RZ, R85, R80 ;  /* 0x00000055ff031219 */ /* 0x002fe20000011650 */
[C---:B------:R-:W-:Y:S01]  /*10200*/  IMAD R81, R227.reuse, UR5, R234 ;  /* 0x00000005e3517c24 */ /* 0x040fe2000f8e02ea */
[----:B------:R-:W5:Y:S01]  /*10210*/  LD.E.128 R64, desc[UR60][R64.64] ;  /* 0x0000003c40407980 */ /* 0x000f62000c101d00 */
[----:B------:R-:W-:Y:S01]  /*10220*/  IMAD.WIDE.U32 R20, R227, UR4, R20 ;  /* 0x00000004e3147c25 */ /* 0x000fe2000f8e0014 */
[----:B------:R-:W-:Y:S01]  /*10230*/  SHF.R.S32.HI R80, RZ, 0x1f, R3 ;  /* 0x0000001fff507819 */ /* 0x000fe20000011403 */
[----:B------:R-:W-:Y:S01]  /*10240*/  ULDC.64 UR4, c[0x0][0xbe0] ;  /* 0x0002f80000047ab9 */ /* 0x000fe20000000a00 */
[----:B------:R-:W5:Y:S01]  /*10250*/  LD.E.128 R68, desc[UR60][R68.64] ;  /* 0x0000003c44447980 */ /* 0x000f62000c101d00 */
[----:B------:R-:W-:-:S02]  /*10260*/  IMAD.IADD R21, R21, 0x1, R81 ;  /* 0x0000000115157824 */ /* 0x000fc400078e0251 */
[----:B------:R-:W-:Y:S01]  /*10270*/  IMAD.MOV R81, RZ, RZ, -R3 ;  /* 0x000000ffff517224 */ /* 0x000fe200078e0a03 */
[----:B------:R-:W5:Y:S01]  /*10280*/  LD.E.128 R72, desc[UR60][R72.64] ;  /* 0x0000003c48487980 */ /* 0x000f62000c101d00 */
[----:B------:R-:W-:Y:S02]  /*10290*/  IMAD R80, R80, UR4, RZ ;  /* 0x0000000450507c24 */ /* 0x000fe4000f8e02ff */
[----:B------:R-:W-:Y:S01]  /*102a0*/  IMAD R81, R0, R81, R82 ;  /* 0x0000005100517224 */ /* 0x000fe200078e0252 */
[----:B------:R-:W5:Y:S01]  /*102b0*/  LD.E.128 R76, desc[UR60][R76.64] ;  /* 0x0000003c4c4c7980 */ /* 0x000f62000c101d00 */
[C---:B------:R-:W-:Y:S01]  /*102c0*/  IMAD R83, R3.reuse, UR5, R80 ;  /* 0x0000000503537c24 */ /* 0x040fe2000f8e0250 */
[----:B------:R-:W-:Y:S01]  /*102d0*/  @!PT LDS RZ, [RZ] ;  /* 0x00000000fffff984 */ /* 0x000fe20000000800 */
[----:B------:R-:W-:Y:S01]  /*102e0*/  @!PT LDS RZ, [RZ] ;  /* 0x00000000fffff984 */ /* 0x000fe20000000800 */
[----:B------:R-:W-:Y:S01]  /*102f0*/  @!PT LDS RZ, [RZ] ;  /* 0x00000000fffff984 */ /* 0x000fe20000000800 */
[----:B------:R-:W-:Y:S01]  /*10300*/  @!PT LDS RZ, [RZ] ;  /* 0x00000000fffff984 */ /* 0x000fe20000000800 */
[----:B------:R0:W-:Y:S06]  /*10310*/  MEMBAR.ALL.CTA ;  /* 0x0000000000007992 */ /* 0x0001ec0000008000 */
[----:B0-----:R-:W0:Y:S01]  /*10320*/  FENCE.VIEW.ASYNC.S ;  /* 0x00000000000073c6 */ /* 0x001e220000000000 */
[----:B------:R-:W-:Y:S01]  /*10330*/  SHF.R.S32.HI R0, RZ, 0x1f, R81 ;  /* 0x0000001fff007819 */ /* 0x000fe20000011451 */
[----:B------:R-:W-:Y:S01]  /*10340*/  IMAD.WIDE.U32 R20, R3, UR4, R20 ;  /* 0x0000000403147c25 */ /* 0x000fe2000f8e0014 */
[----:B------:R-:W-:-:S03]  /*10350*/  ULDC.64 UR4, c[0x0][0xbd8] ;  /* 0x0002f60000047ab9 */ /* 0x000fc60000000a00 */
[----:B------:R-:W-:Y:S02]  /*10360*/  IMAD R85, R230, 0x80, R233 ;  /* 0x00000080e6557824 */ /* 0x000fe400078e02e9 */
[----:B------:R-:W-:Y:S02]  /*10370*/  IMAD.IADD R21, R21, 0x1, R83 ;  /* 0x0000000115157824 */ /* 0x000fe400078e0253 */
[----:B------:R-:W-:Y:S02]  /*10380*/  IMAD R0, R0, UR4, RZ ;  /* 0x0000000400007c24 */ /* 0x000fe4000f8e02ff */
[----:B------:R-:W-:Y:S02]  /*10390*/  VIADD R3, R85, 0x20 ;  /* 0x0000002055037836 */ /* 0x000fe40000000000 */
[C---:B------:R-:W-:Y:S02]  /*103a0*/  IMAD R83, R81.reuse, UR5, R0 ;  /* 0x0000000551537c24 */ /* 0x040fe4000f8e0200 */
[----:B------:R-:W-:Y:S01]  /*103b0*/  IMAD.WIDE.U32 R20, R81, UR4, R20 ;  /* 0x0000000451147c25 */ /* 0x000fe2000f8e0014 */
[-C--:B------:R-:W-:Y:S01]  /*103c0*/  ISETP.GE.AND P0, PT, R3, R32.reuse, PT ;  /* 0x000000200300720c */ /* 0x080fe20003f06270 */
[----:B------:R-:W-:Y:S01]  /*103d0*/  ULDC.64 UR4, c[0x0][0xb80] ;  /* 0x0002e00000047ab9 */ /* 0x000fe20000000a00 */
[----:B------:R-:W-:Y:S01]  /*103e0*/  ISETP.GE.AND P2, PT, R85, R32, PT ;  /* 0x000000205500720c */ /* 0x000fe20003f46270 */
[----:B------:R-:W-:-:S02]  /*103f0*/  VIADD R0, R18, 0x32420 ;  /* 0x0003242012007836 */ /* 0x000fc40000000000 */
[----:B------:R-:W-:Y:S01]  /*10400*/  VIADD R3, R85, 0x40 ;  /* 0x0000004055037836 */ /* 0x000fe20000000000 */
[C---:B------:R-:W-:Y:S01]  /*10410*/  LEA R86, P3, R20.reuse, UR4, 0x1 ;  /* 0x0000000414567c11 */ /* 0x040fe2000f8608ff */
[----:B------:R-:W-:Y:S01]  /*10420*/  IMAD.IADD R21, R21, 0x1, R83 ;  /* 0x0000000115157824 */ /* 0x000fe200078e0253 */
[----:B------:R-:W-:Y:S02]  /*10430*/  P2R R87, PR, RZ, 0x1 ;  /* 0x00000001ff577803 */ /* 0x000fe40000000000 */
[-C--:B------:R-:W-:Y:S02]  /*10440*/  ISETP.GE.AND P0, PT, R3, R32.reuse, PT ;  /* 0x000000200300720c */ /* 0x080fe40003f06270 */
[----:B------:R-:W-:Y:S02]  /*10450*/  PRMT R0, RZ, 0x654, R0 ;  /* 0x00000654ff007816 */ /* 0x000fe40000000000 */
[----:B------:R-:W-:Y:S01]  /*10460*/  LEA.HI.X R3, R20, UR5, R21, 0x1, P3 ;  /* 0x0000000514037c11 */ /* 0x000fe200098f0c15 */
[----:B------:R-:W-:Y:S01]  /*10470*/  VIADD R81, R85, 0x60 ;  /* 0x0000006055517836 */ /* 0x000fe20000000000 */
[----:B0-----:R0:W-:Y:S01]  /*10480*/  SYNCS.ARRIVE.TRANS64.RED.A1T0 RZ, [R0+URZ], RZ ;  /* 0x000000ff00ff79a7 */ /* 0x0011e2000810043f */
[----:B------:R1:W2:Y:S03]  /*10490*/  SHFL.IDX PT, R84, R86, RZ, 0x181f ;  /* 0x00181fff56547589 */ /* 0x0002a600000e0000 */
[----:B------:R-:W-:Y:S01]  /*104a0*/  ISETP.GE.AND P1, PT, R81, R32, PT ;  /* 0x000000205100720c */ /* 0x000fe20003f26270 */
[----:B0-----:R1:W0:Y:S01]  /*104b0*/  SHFL.IDX PT, R0, R3, RZ, 0x181f ;  /* 0x00181fff03007589 */ /* 0x00122200000e0000 */
[----:B------:R-:W-:Y:S11]  /*104c0*/  @P2 BRA `(.L_x_1421) ;  /* 0x0000000000442947 */ /* 0x000ff60003800000 */
[----:B------:R-:W-:Y:S02]  /*104d0*/  ULDC UR4, c[0x0][0xbc8] ;  /* 0x0002f20000047ab9 */ /* 0x000fe40000000800 */
[----:B------:R-:W-:Y:S02]  /*104e0*/  ISETP.GE.AND P2, PT, R205, UR4, PT ;  /* 0x00000004cd007c0c */ /* 0x000fe4000bf46270 */
[----:B------:R-:W-:-:S11]  /*104f0*/  ISETP.GE.AND P3, PT, R221, UR4, PT ;  /* 0x00000004dd007c0c */ /* 0x000fd6000bf66270 */
[----:B--2---:R-:W-:-:S04]  /*10500*/  @!P2 LEA R20, P4, R205, R84, 0x1 ;  /* 0x00000054cd14a211 */ /* 0x004fc800078808ff */
[----:B0-----:R-:W-:Y:S02]  /*10510*/  @!P2 LEA.HI.X R21, R205, R0, R91, 0x1, P4 ;  /* 0x00000000cd15a211 */ /* 0x001fe400020f0c5b */
[----:B------:R-:W-:-:S03]  /*10520*/  @!P3 LEA R80, P4, R221, R84, 0x1 ;  /* 0x00000054dd50b211 */ /* 0x000fc600078808ff */
[----:B-----5:R3:W-:Y:S01]  /*10530*/  @!P2 ST.E.128 desc[UR60][R20.64], R4 ;  /* 0x000000041400a985 */ /* 0x0207e2000c101d3c */
[----:B------:R-:W-:Y:S02]  /*10540*/  @!P3 LEA.HI.X R81, R221, R0, R90, 0x1, P4 ;  /* 0x00000000dd51b211 */ /* 0x000fe400020f0c5a */
[----:B------:R-:W-:-:S03]  /*10550*/  ISETP.GE.AND P4, PT, R220, UR4, PT ;  /* 0x00000004dc007c0c */ /* 0x000fc6000bf86270 */
[----:B------:R3:W-:Y:S10]  /*10560*/  @!P3 ST.E.128 desc[UR60][R80.64], R28 ;  /* 0x0000001c5000b985 */ /* 0x0007f4000c101d3c */
[----:B------:R-:W-:-:S04]  /*10570*/  @!P4 LEA R82, P5, R220, R84, 0x1 ;  /* 0x00000054dc52c211 */ /* 0x000fc800078a08ff */
[----:B------:R-:W-:Y:S02]  /*10580*/  @!P4 LEA.HI.X R83, R220, R0, R89, 0x1, P5 ;  /* 0x00000000dc53c211 */ /* 0x000fe400028f0c59 */
[----:B------:R-:W-:-:S03]  /*10590*/  ISETP.GE.AND P5, PT, R222, UR4, PT ;  /* 0x00000004de007c0c */ /* 0x000fc6000bfa6270 */
[----:B------:R3:W-:Y:S10]  /*105a0*/  @!P4 ST.E.128 desc[UR60][R82.64], R48 ;  /* 0x000000305200c985 */ /* 0x0007f4000c101d3c */
[----:B------:R-:W-:-:S04]  /*105b0*/  @!P5 LEA R84, P6, R222, R84, 0x1 ;  /* 0x00000054de54d211 */ /* 0x000fc800078c08ff */
[----:B------:R-:W-:-:S05]  /*105c0*/  @!P5 LEA.HI.X R85, R222, R0, R88, 0x1, P6 ;  /* 0x00000000de55d211 */ /* 0x000fca00030f0c58 */
[----:B------:R3:W-:Y:S04]  /*105d0*/  @!P5 ST.E.128 desc[UR60][R84.64], R64 ;  /* 0x000000405400d985 */ /* 0x0007e8000c101d3c */
.L_x_1421:
[----:B------:R-:W-:Y:S05]  /*105e0*/  BSYNC B1 ;  /* 0x0000000000017941 */ /* 0x000fea0003800000 */
.L_x_1420:
[----:B------:R-:W-:Y:S01]  /*105f0*/  ISETP.NE.AND P2, PT, R87, RZ, PT ;  /* 0x000000ff5700720c */ /* 0x000fe20003f45270 */
[----:B0-----:R0:W4:Y:S01]  /*10600*/  SHFL.IDX PT, R0, R3, 0x1, 0x181f ;  /* 0x00381f0003007f89 */ /* 0x00112200000e0000 */
[----:B------:R-:W-:Y:S03]  /*10610*/  BSSY B1, `(.L_x_1422) ;  /* 0x0000014000017945 */ /* 0x000fe60003800000 */
[----:B---3-5:R0:W3:Y:S08]  /*10620*/  SHFL.IDX PT, R28, R86, 0x1, 0x181f ;  /* 0x00381f00561c7f89 */ /* 0x0280f000000e0000 */
[----:B0-----:R-:W-:Y:S05]  /*10630*/  @P2 BRA `(.L_x_1423) ;  /* 0x0000000000442947 */ /* 0x001fea0003800000 */
[----:B------:R-:W-:Y:S02]  /*10640*/  ULDC UR4, c[0x0][0xbc8] ;  /* 0x0002f20000047ab9 */ /* 0x000fe40000000800 */
[----:B------:R-:W-:Y:S02]  /*10650*/  ISETP.GE.AND P2, PT, R205, UR4, PT ;  /* 0x00000004cd007c0c */ /* 0x000fe4000bf46270 */
[----:B------:R-:W-:Y:S02]  /*10660*/  ISETP.GE.AND P3, PT, R221, UR4, PT ;  /* 0x00000004dd007c0c */ /* 0x000fe4000bf66270 */
[----:B------:R-:W-:-:S09]  /*10670*/  ISETP.GE.AND P4, PT, R220, UR4, PT ;  /* 0x00000004dc007c0c */ /* 0x000fd2000bf86270 */
[----:B---3--:R-:W-:-:S04]  /*10680*/  @!P2 LEA R4, P5, R205, R28, 0x1 ;  /* 0x0000001ccd04a211 */ /* 0x008fc800078a08ff */
[----:B----4-:R-:W-:Y:S02]  /*10690*/  @!P2 LEA.HI.X R5, R205, R0, R91, 0x1, P5 ;  /* 0x00000000cd05a211 */ /* 0x010fe400028f0c5b */
[----:B------:R-:W-:-:S03]  /*106a0*/  ISETP.GE.AND P5, PT, R222, UR4, PT ;  /* 0x00000004de007c0c */ /* 0x000fc6000bfa6270 */
[----:B------:R0:W-:Y:S01]  /*106b0*/  @!P2 ST.E.128 desc[UR60][R4.64], R8 ;  /* 0x000000080400a985 */ /* 0x0001e2000c101d3c */
        /* <DEDUP_REMOVED lines=9> */
.L_x_1423:
[----:B------:R-:W-:Y:S05]  /*10750*/  BSYNC B1 ;  /* 0x0000000000017941 */ /* 0x000fea0003800000 */
.L_x_1422:
        /* <DEDUP_REMOVED lines=9> */
[----:B0-----:R-:W-:-:S04]  /*107f0*/  @!P4 LEA R4, P5, R205, R10, 0x1 ;  /* 0x0000000acd04c211 */ /* 0x001fc800078a08ff */
[----:B-1----:R-:W-:Y:S02]  /*10800*/  @!P4 LEA.HI.X R5, R205, R0, R91, 0x1, P5 ;  /* 0x00000000cd05c211 */ /* 0x002fe400028f0c5b */
        /* <DEDUP_REMOVED lines=10> */
.L_x_1425:
[----:B------:R-:W-:Y:S05]  /*108b0*/  BSYNC B1 ;  /* 0x0000000000017941 */ /* 0x000fea0003800000 */
.L_x_1424:
[----:B-1--4-:R-:W4:Y:S04]  /*108c0*/  SHFL.IDX PT, R3, R3, 0x3, 0x181f ;  /* 0x00781f0003037f89 */ /* 0x012f2800000e0000 */
[----:B------:R-:W1:Y:S01]  /*108d0*/  SHFL.IDX PT, R86, R86, 0x3, 0x181f ;  /* 0x00781f0056567f89 */ /* 0x000e6200000e0000 */
[----:B------:R-:W-:Y:S05]  /*108e0*/  @P1 BRA `(.L_x_1426) ;  /* 0x0000000c00e41947 */ /* 0x000fea0003800000 */
[----:B------:R-:W-:Y:S02]  /*108f0*/  ULDC UR4, c[0x0][0xbc8] ;  /* 0x0002f20000047ab9 */ /* 0x000fe40000000800 */
[----:B------:R-:W-:Y:S02]  /*10900*/  ISETP.GE.AND P3, PT, R205, UR4, PT ;  /* 0x00000004cd007c0c */ /* 0x000fe4000bf66270 */
[----:B------:R-:W-:Y:S02]  /*10910*/  ISETP.GE.AND P4, PT, R221, UR4, PT ;  /* 0x00000004dd007c0c */ /* 0x000fe4000bf86270 */
[----:B------:R-:W-:-:S09]  /*10920*/  ISETP.GE.AND P5, PT, R220, UR4, PT ;  /* 0x00000004dc007c0c */ /* 0x000fd2000bfa6270 */
[-C--:B01----:R-:W-:Y:S02]  /*10930*/  @!P3 LEA R4, P0, R205, R86.reuse, 0x1 ;  /* 0x00000056cd04b211 */ /* 0x083fe400078008ff */
[-C--:B------:R-:W-:Y:S02]  /*10940*/  @!P4 LEA R6, P1, R221, R86.reuse, 0x1 ;  /* 0x00000056dd06c211 */ /* 0x080fe400078208ff */
[C---:B------:R-:W-:Y:S02]  /*10950*/  @!P5 LEA R8, P2, R220.reuse, R86, 0x1 ;  /* 0x00000056dc08d211 */ /* 0x040fe400078408ff */
        /* <DEDUP_REMOVED lines=12> */
.L_x_1418:
        /* <DEDUP_REMOVED lines=26> */
.L_x_1427:
        /* <DEDUP_REMOVED lines=46> */
.L_x_1429:
[----:B------:R-:W-:Y:S05]  /*10ea0*/  BSYNC B1 ;  /* 0x0000000000017941 */ /* 0x000fea0003800000 */
.L_x_1428:
[----:B------:R-:W4:Y:S01]  /*10eb0*/  @P2 LDC R9, c[0x0][0xcf0] ;  /* 0x00033c00ff092b82 */ /* 0x000f220000000800 */
[----:B------:R-:W-:Y:S01]  /*10ec0*/  ULDC.64 UR4, c[0x0][0xba0] ;  /* 0x0002e80000047ab9 */ /* 0x000fe20000000a00 */
[----:B---3--:R-:W-:Y:S02]  /*10ed0*/  IMAD R7, R223, 0x20, R233 ;  /* 0x00000020df077824 */ /* 0x008fe400078e02e9 */
[----:B------:R-:W-:Y:S02]  /*10ee0*/  IMAD R3, R11, UR4, RZ ;  /* 0x000000040b037c24 */ /* 0x000fe4000f8e02ff */
[----:B------:R-:W-:-:S04]  /*10ef0*/  IMAD.WIDE.U32 R4, R0, UR4, RZ ;  /* 0x0000000400047c25 */ /* 0x000fc8000f8e00ff */
[----:B------:R-:W-:Y:S01]  /*10f00*/  IMAD R3, R0, UR5, R3 ;  /* 0x0000000500037c24 */ /* 0x000fe2000f8e0203 */
[----:B------:R-:W-:-:S03]  /*10f10*/  ULDC.64 UR4, c[0x0][0xbe8] ;  /* 0x0002fa0000047ab9 */ /* 0x000fc60000000a00 */
[----:B------:R-:W-:Y:S02]  /*10f20*/  IMAD.IADD R5, R5, 0x1, R3 ;  /* 0x0000000105057824 */ /* 0x000fe400078e0203 */
[----:B------:R-:W-:Y:S02]  /*10f30*/  IMAD R3, R10, UR4, RZ ;  /* 0x000000040a037c24 */ /* 0x000fe4000f8e02ff */
[----:B------:R-:W-:Y:S02]  /*10f40*/  IMAD R10, R230, 0x80, R7 ;  /* 0x00000080e60a7824 */ /* 0x000fe400078e0207 */
        /* <DEDUP_REMOVED lines=32> */
.L_x_1631:
        /* <DEDUP_REMOVED lines=13> */
[-C--:B----4-:R-:W-:Y:S02]  /*11220*/  @!P3 LEA R10, P5, R205, R14.reuse, 0x1 ;  /* 0x0000000ecd0ab211 */ /* 0x090fe400078a08ff */
[----:B------:R-:W-:Y:S02]  /*11230*/  @!P2 LEA R12, P4, R221, R14, 0x1 ;  /* 0x0000000edd0ca211 */ /* 0x000fe400078808ff */
        /* <DEDUP_REMOVED lines=11> */
.L_x_1432:
[----:B------:R-:W-:Y:S05]  /*112f0*/  BSYNC B1 ;  /* 0x0000000000017941 */ /* 0x000fea0003800000 */
.L_x_1431:
[----:B------:R-:W-:-:S03]  /*11300*/  UMOV UR4, 0xffffffff ;  /* 0xffffffff00047882 */ /* 0x000fc60000000000 */
[----:B------:R-:W-:Y:S05]  /*11310*/  BRA.DIV UR4, `(.L_x_1433) ;  /* 0x0000009204547947 */ /* 0x000fea000b800000 */
[----:B---3--:R3:W0:Y:S04]  /*11320*/  SHFL.IDX PT, R0, R4, 0x1, 0x181f ;  /* 0x00381f0004007f89 */ /* 0x00862800000e0000 */
[----:B----4-:R3:W4:Y:S02]  /*11330*/  SHFL.IDX PT, R14, R3, 0x1, 0x181f ;  /* 0x00381f00030e7f89 */ /* 0x01072400000e0000 */
.L_x_1635:
        /* <DEDUP_REMOVED lines=25> */
.L_x_1435:
[----:B------:R-:W-:Y:S05]  /*114d0*/  BSYNC B1 ;  /* 0x0000000000017941 */ /* 0x000fea0003800000 */
.L_x_1434:
[----:B------:R-:W-:-:S03]  /*114e0*/  UMOV UR4, 0xffffffff ;  /* 0xffffffff00047882 */ /* 0x000fc60000000000 */
[----:B------:R-:W-:Y:S05]  /*114f0*/  BRA.DIV UR4, `(.L_x_1436) ;  /* 0x0000009204247947 */ /* 0x000fea000b800000 */
[----:B0-----:R0:W0:Y:S04]  /*11500*/  SHFL.IDX PT, R0, R4, 0x2, 0x181f ;  /* 0x00581f0004007f89 */ /* 0x00102800000e0000 */
[----:B----4-:R4:W0:Y:S02]  /*11510*/  SHFL.IDX PT, R14, R3, 0x2, 0x181f ;  /* 0x00581f00030e7f89 */ /* 0x01082400000e0000 */
.L_x_1639:
        /* <DEDUP_REMOVED lines=12> */
[-C--:B0-----:R-:W-:Y:S02]  /*115e0*/  @!P3 LEA R10, P5, R205, R14.reuse, 0x1 ;  /* 0x0000000ecd0ab211 */ /* 0x081fe400078a08ff */
[----:B------:R-:W-:Y:S02]  /*115f0*/  @!P2 LEA R12, P4, R221, R14, 0x1 ;  /* 0x0000000edd0ca211 */ /* 0x000fe400078808ff */
        /* <DEDUP_REMOVED lines=11> */
.L_x_1438:
[----:B------:R-:W-:Y:S05]  /*116b0*/  BSYNC B1 ;  /* 0x0000000000017941 */ /* 0x000fea0003800000 */
.L_x_1437:
[----:B------:R-:W-:-:S03]  /*116c0*/  UMOV UR4, 0xffffffff ;  /* 0xffffffff00047882 */ /* 0x000fc60000000000 */
[----:B------:R-:W-:Y:S05]  /*116d0*/  BRA.DIV UR4, `(.L_x_1439) ;  /* 0x0000008e04f47947 */ /* 0x000fea000b800000 */
[----:B0-----:R0:W0:Y:S04]  /*116e0*/  SHFL.IDX PT, R0, R4, 0x3, 0x181f ;  /* 0x00781f0004007f89 */ /* 0x00102800000e0000 */
[----:B------:R0:W0:Y:S02]  /*116f0*/  SHFL.IDX PT, R14, R3, 0x3, 0x181f ;  /* 0x00781f00030e7f89 */ /* 0x00002400000e0000 */
.L_x_1643:
        /* <DEDUP_REMOVED lines=12> */
[-C--:B------:R-:W-:Y:S02]  /*117c0*/  @!P3 LEA R4, P5, R205, R14.reuse, 0x1 ;  /* 0x0000000ecd04b211 */ /* 0x080fe400078a08ff */
        /* <DEDUP_REMOVED lines=11> */
.L_x_1426:
[----:B------:R-:W-:Y:S05]  /*11880*/  BSYNC B0 ;  /* 0x0000000000007941 */ /* 0x000fea0003800000 */
.L_x_1417:
[----:B------:R-:W-:Y:S02]  /*11890*/  ULDC UR4, c[0x0][0xd3c] ;  /* 0x00034f0000047ab9 */ /* 0x000fe40000000800 */
[----:B-1----:R-:W-:-:S13]  /*118a0*/  ISETP.GE.AND P0, PT, R35, UR4, PT ;  /* 0x0000000423007c0c */ /* 0x002fda000bf06270 */
[----:B------:R-:W-:Y:S05]  /*118b0*/  @!P0 BRA `(.L_x_1440) ;  /* 0xfffffef400f88947 */ /* 0x000fea000383ffff */
[----:B------:R-:W-:Y:S05]  /*118c0*/  BRA `(.L_x_1305) ;  /* 0x0000008000b47947 */ /* 0x000fea0003800000 */
.L_x_1303:
        /* <DEDUP_REMOVED lines=18> */
.L_x_1441:
        /* <DEDUP_REMOVED lines=42> */
.L_x_1447:
        /* <DEDUP_REMOVED lines=12> */
.L_x_1446:
[----:B------:R-:W-:Y:S05]  /*11d50*/  BSYNC B0 ;  /* 0x0000000000007941 */ /* 0x000fea0003800000 */
.L_x_1445:
        /* <DEDUP_REMOVED lines=22> */
.L_x_1443:
        /* <DEDUP_REMOVED lines=16> */
.L_x_1448:
        /* <DEDUP_REMOVED lines=25> */
.L_x_1444:
[----:B------:R-:W-:Y:S02]  /*12150*/  IMAD.MOV.U32 R17, RZ, RZ, RZ ;  /* 0x000000ffff117224 */ /* 0x000fe400078e00ff */
[----:B------:R-:W-:Y:S02]  /*12160*/  IMAD.U32 R16, RZ, RZ, UR6 ;  /* 0x00000006ff107e24 */ /* 0x000fe4000f8e00ff */
[----:B------:R-:W-:-:S07]  /*12170*/  IMAD.MOV.U32 R18, RZ, RZ, RZ ;  /* 0x000000ffff127224 */ /* 0x000fce00078e00ff */
.L_x_1449:
[----:B------:R-:W-:-:S13]  /*12180*/  ISETP.NE.AND P0, PT, R5, RZ, PT ;  /* 0x000000ff0500720c */ /* 0x000fda0003f05270 */
[----:B------:R-:W0:Y:S01]  /*12190*/  @!P0 S2R R3, SR_CgaCtaId ;  /* 0x0000000000038919 */ /* 0x000e220000008800 */
[----:B------:R-:W-:-:S04]  /*121a0*/  @!P0 MOV R0, 0x400 ;  /* 0x0000040000008802 */ /* 0x000fc80000000f00 */
[----:B0-----:R-:W-:-:S05]  /*121b0*/  @!P0 LEA R0, R3, R0, 0x18 ;  /* 0x0000000003008211 */ /* 0x001fca00078ec0ff */
[----:B------:R2:W-:Y:S01]  /*121c0*/  @!P0 STS.128 [R0+0x324d0], R16 ;  /* 0x0324d01000008388 */ /* 0x0005e20000000c00 */
[----:B------:R-:W-:Y:S06]  /*121d0*/  BAR.ARV 0x5, 0x180 ;  /* 0x0146000000007b1d */ /* 0x000fec0000002000 */
.L_x_1442:
        /* <DEDUP_REMOVED lines=16> */
[C---:B0-----:R-:W-:Y:S02]  /*122e0*/  LOP3.LUT R2, R0.reuse, 0x1f8, RZ, 0xc0, !PT ;  /* 0x000001f800027812 */ /* 0x041fe400078ec0ff */
        /* <DEDUP_REMOVED lines=12> */
[----:B------:R-:W-:Y:S01]  /*123b0*/  STL [R1+0x68], RZ ;  /* 0x000068ff01007387 */ /* 0x000fe20000100800 */
[----:B0-----:R-:W-:-:S03]  /*123c0*/  IMAD.MOV.U32 R4, RZ, RZ, 0x1 ;  /* 0x00000001ff047424 */ /* 0x001fc600078e00ff */
[----:B------:R0:W-:Y:S01]  /*123d0*/  STL [R1+0x20], R2 ;  /* 0x0000200201007387 */ /* 0x0001e20000100800 */
[----:B-1----:R-:W-:-:S03]  /*123e0*/  LOP3.LUT R3, R0, 0x40, RZ, 0xfc, !PT ;  /* 0x0000004000037812 */ /* 0x002fc600078efcff */
[----:B------:R1:W-:Y:S04]  /*123f0*/  STL [R1+0xc], RZ ;  /* 0x00000cff01007387 */ /* 0x0003e80000100800 */
[----:B------:R1:W-:Y:S01]  /*12400*/  STL [R1+0x8], RZ ;  /* 0x000008ff01007387 */ /* 0x0003e20000100800 */
[----:B0-----:R-:W-:-:S03]  /*12410*/  LOP3.LUT R2, R0, 0x80, RZ, 0xfc, !PT ;  /* 0x0000008000027812 */ /* 0x001fc600078efcff */
[----:B------:R1:W-:Y:S01]  /*12420*/  STL [R1+0x1c], R4 ;  /* 0x00001c0401007387 */ /* 0x0003e20000100800 */
[----:B------:R-:W-:-:S07]  /*12430*/  LOP3.LUT R0, R0, 0xc0, RZ, 0xfc, !PT ;  /* 0x000000c000007812 */ /* 0x000fce00078efcff */
.L_x_1596:
[----:B01----:R-:W0:Y:S02]  /*12440*/  LDC.64 R2, c[0x0][0xd88] ;  /* 0x00036200ff027b82 */ /* 0x003e240000000a00 */
[----:B0-----:R-:W-:-:S05]  /*12450*/  IMAD.WIDE R2, R19, 0x4, R2 ;  /* 0x0000000413027825 */ /* 0x001fca00078e0202 */
[----:B------:R-:W1:Y:S01]  /*12460*/  LDG.E R15, desc[UR60][R2.64] ;  /* 0x0000003c020f7981 */ /* 0x000e62000c1e1900 */
[----:B------:R-:W-:Y:S05]  /*12470*/  YIELD ;  /* 0x0000000000007946 */ /* 0x000fea0003800000 */
[----:B------:R-:W-:Y:S01]  /*12480*/  ULDC.64 UR4, c[0x0][0xb20] ;  /* 0x0002c80000047ab9 */ /* 0x000fe20000000a00 */
[----:B--2---:R-:W-:Y:S01]  /*12490*/  IMAD.MOV.U32 R0, RZ, RZ, RZ ;  /* 0x000000ffff007224 */ /* 0x004fe200078e00ff */
[----:B------:R-:W-:Y:S02]  /*124a0*/  ISETP.NE.U32.AND P0, PT, RZ, UR4, PT ;  /* 0x00000004ff007c0c */ /* 0x000fe4000bf05070 */
[----:B-----5:R-:W-:Y:S01]  /*124b0*/  CS2R R8, SRZ ;  /* 0x0000000000087805 */ /* 0x020fe2000001ff00 */
[----:B------:R-:W-:Y:S01]  /*124c0*/  ULDC.64 UR10, c[0x0][0xb10] ;  /* 0x0002c400000a7ab9 */ /* 0x000fe20000000a00 */
[----:B------:R-:W-:Y:S01]  /*124d0*/  ULDC.64 UR8, c[0x0][0xb08] ;  /* 0x0002c20000087ab9 */ /* 0x000fe20000000a00 */
[----:B------:R-:W-:Y:S01]  /*124e0*/  ISETP.NE.AND.EX P0, PT, RZ, UR5, PT, P0 ;  /* 0x00000005ff007c0c */ /* 0x000fe2000bf05300 */
[----:B------:R-:W-:Y:S01]  /*124f0*/  ULDC.64 UR6, c[0x0][0xb00] ;  /* 0x0002c00000067ab9 */ /* 0x000fe20000000a00 */
[----:B-1----:R-:W-:Y:S01]  /*12500*/  SHF.R.S32.HI R4, RZ, 0x1f, R15 ;  /* 0x0000001fff047819 */ /* 0x002fe2000001140f */
        /* <DEDUP_REMOVED lines=8> */
[----:B------:R1:W5:Y:S01]  /*12590*/  @P0 LDG.E R0, desc[UR60][R2.64] ;  /* 0x0000003c02000981 */ /* 0x000362000c1e1900 */
[----:B------:R-:W-:Y:S01]  /*125a0*/  ISETP.NE.AND.EX P2, PT, RZ, UR5, PT, P2 ;  /* 0x00000005ff007c0c */ /* 0x000fe2000bf45320 */
[----:B------:R-:W-:Y:S01]  /*125b0*/  IMAD.MOV.U32 R12, RZ, RZ, RZ ;  /* 0x000000ffff0c7224 */ /* 0x000fe200078e00ff */
[----:B------:R-:W-:Y:S01]  /*125c0*/  ISETP.NE.U32.AND P3, PT, RZ, UR10, PT ;  /* 0x0000000aff007c0c */ /* 0x000fe2000bf65070 */
[----:B------:R-:W-:Y:S01]  /*125d0*/  STL [R1], R14 ;  /* 0x0000000e01007387 */ /* 0x000fe20000100800 */
[----:B------:R-:W-:Y:S02]  /*125e0*/  ISETP.NE.U32.AND P0, PT, RZ, UR6, PT ;  /* 0x00000006ff007c0c */ /* 0x000fe4000bf05070 */
[----:B------:R-:W-:Y:S01]  /*125f0*/  ISETP.NE.AND.EX P3, PT, RZ, UR11, PT, P3 ;  /* 0x0000000bff007c0c */ /* 0x000fe2000bf65330 */
[----:B------:R-:W-:Y:S01]  /*12600*/  STL [R1+0x24], R13 ;  /* 0x0000240d01007387 */ /* 0x000fe20000100800 */
[----:B------:R-:W-:Y:S02]  /*12610*/  ISETP.NE.U32.AND P1, PT, RZ, UR8, PT ;  /* 0x00000008ff007c0c */ /* 0x000fe4000bf25070 */
[----:B-1----:R-:W-:-:S02]  /*12620*/  IADD3 R2, P4, R14, UR4, RZ ;  /* 0x000000040e027c10 */ /* 0x002fc4000ff9e0ff */
[----:B------:R-:W-:Y:S02]  /*12630*/  ISETP.NE.AND.EX P0, PT, RZ, UR7, PT, P0 ;  /* 0x00000007ff007c0c */ /* 0x000fe4000bf05300 */
[C---:B------:R-:W-:Y:S02]  /*12640*/  IADD3.X R3, R13.reuse, UR5, RZ, P4, !PT ;  /* 0x000000050d037c10 */ /* 0x040fe4000a7fe4ff */
[C---:B0-----:R-:W-:Y:S02]  /*12650*/  IADD3 R4, P4, R14.reuse, UR8, RZ ;  /* 0x000000080e047c10 */ /* 0x041fe4000ff9e0ff */
[----:B------:R-:W-:Y:S01]  /*12660*/  ISETP.NE.AND.EX P1, PT, RZ, UR9, PT, P1 ;  /* 0x00000009ff007c0c */ /* 0x000fe2000bf25310 */
[----:B------:R-:W2:Y:S01]  /*12670*/  @P2 LDG.E R8, desc[UR60][R2.64] ;  /* 0x0000003c02082981 */ /* 0x000ea2000c1e1900 */
[----:B------:R-:W-:Y:S01]  /*12680*/  IADD3.X R5, R13, UR9, RZ, P4, !PT ;  /* 0x000000090d057c10 */ /* 0x000fe2000a7fe4ff */
[----:B------:R-:W-:Y:S01]  /*12690*/  ULDC UR4, c[0x0][0x288] ;  /* 0x0000a20000047ab9 */ /* 0x000fe20000000800 */
[----:B------:R-:W-:-:S02]  /*126a0*/  @P3 IADD3 R10, P4, R14, UR10, RZ ;  /* 0x0000000a0e0a3c10 */ /* 0x000fc4000ff9e0ff */
[----:B------:R-:W-:Y:S02]  /*126b0*/  IADD3 R6, P5, R14, UR6, RZ ;  /* 0x000000060e067c10 */ /* 0x000fe4000ffbe0ff */
[C---:B------:R-:W-:Y:S02]  /*126c0*/  @P3 IADD3.X R11, R13.reuse, UR11, RZ, P4, !PT ;  /* 0x0000000b0d0b3c10 */ /* 0x040fe4000a7fe4ff */
[----:B------:R-:W-:-:S03]  /*126d0*/  IADD3.X R7, R13, UR7, RZ, P5, !PT ;  /* 0x000000070d077c10 */ /* 0x000fc6000affe4ff */
        /* <DEDUP_REMOVED lines=16> */
[----:B----4-:R-:W-:Y:S06]  /*127e0*/  @P3 BRA `(.L_x_1451) ;  /* 0x0000000000143947 */ /* 0x010fec0003800000 */
[----:B------:R-:W-:Y:S05]  /*127f0*/  @!P2 BRA `(.L_x_1451) ;  /* 0x000000000010a947 */ /* 0x000fea0003800000 */
[----:B------:R-:W2:Y:S04]  /*12800*/  LDG.E R11, desc[UR60][R2.64] ;  /* 0x0000003c020b7981 */ /* 0x000ea8000c1e1900 */
[----:B------:R-:W2:Y:S02]  /*12810*/  LDG.E R2, desc[UR60][R2.64+0x4] ;  /* 0x0000043c02027981 */ /* 0x000ea4000c1e1900 */
[----:B--2---:R-:W-:-:S05]  /*12820*/  IMAD.IADD R2, R2, 0x1, -R11 ;  /* 0x0000000102027824 */ /* 0x004fca00078e0a0b */
[----:B------:R0:W-:Y:S02]  /*12830*/  STL [R1+0x44], R2 ;  /* 0x0000440201007387 */ /* 0x0001e40000100800 */
.L_x_1451:
        /* <DEDUP_REMOVED lines=12> */
.L_x_1452:
[----:B------:R-:W-:Y:S05]  /*12900*/  @!P0 BRA `(.L_x_1453) ;  /* 0x00000000000c8947 */ /* 0x000fea0003800000 */
[----:B------:R-:W2:Y:S04]  /*12910*/  LDG.E R8, desc[UR60][R6.64] ;  /* 0x0000003c06087981 */ /* 0x000ea8000c1e1900 */
[----:B------:R-:W2:Y:S02]  /*12920*/  LDG.E R6, desc[UR60][R6.64+0x4] ;  /* 0x0000043c06067981 */ /* 0x000ea4000c1e1900 */
[----:B--2---:R-:W-:-:S07]  /*12930*/  IMAD.IADD R8, R6, 0x1, -R8 ;  /* 0x0000000106087824 */ /* 0x004fce00078e0a08 */
.L_x_1453:
[----:B0-----:R-:W2:Y:S01]  /*12940*/  @P1 LDG.E R2, desc[UR60][R4.64] ;  /* 0x0000003c04021981 */ /* 0x001ea2000c1e1900 */
[----:B-----5:R-:W-:-:S03]  /*12950*/  IMAD.IADD R0, R8, 0x1, -R0 ;  /* 0x0000000108007824 */ /* 0x020fc600078e0a00 */
[----:B------:R-:W2:Y:S01]  /*12960*/  @P1 LDG.E R4, desc[UR60][R4.64+0x4] ;  /* 0x0000043c04041981 */ /* 0x000ea2000c1e1900 */
[----:B------:R-:W-:Y:S01]  /*12970*/  BSSY B0, `(.L_x_1454) ;  /* 0x0000150000007945 */ /* 0x000fe20003800000 */
[----:B--2---:R-:W-:-:S04]  /*12980*/  @P1 IMAD.IADD R10, R4, 0x1, -R2 ;  /* 0x00000001040a1824 */ /* 0x004fc800078e0a02 */
[----:B------:R-:W-:-:S04]  /*12990*/  IMAD.IADD R3, R0, 0x1, R10 ;  /* 0x0000000100037824 */ /* 0x000fc800078e020a */
[----:B------:R-:W-:-:S04]  /*129a0*/  VIADD R2, R3, 0x5f ;  /* 0x0000005f03027836 */ /* 0x000fc80000000000 */
[----:B------:R-:W-:Y:S01]  /*129b0*/  IMAD.HI R2, R2, 0x2aaaaaab, RZ ;  /* 0x2aaaaaab02027827 */ /* 0x000fe200078e02ff */
[----:B------:R0:W-:Y:S04]  /*129c0*/  STL [R1+0x7c], R3 ;  /* 0x00007c0301007387 */ /* 0x0001e80000100800 */
[----:B0-----:R-:W-:-:S04]  /*129d0*/  SHF.R.U32.HI R3, RZ, 0x1f, R2 ;  /* 0x0000001fff037819 */ /* 0x001fc80000011602 */
[----:B------:R-:W-:-:S05]  /*129e0*/  LEA.HI.SX32 R4, R2, R3, 0x1c ;  /* 0x0000000302047211 */ /* 0x000fca00078fe2ff */
[--C-:B------:R-:W-:Y:S02]  /*129f0*/  IMAD R2, R4, 0x60, -R0.reuse ;  /* 0x0000006004027824 */ /* 0x100fe400078e0a00 */
[----:B------:R-:W-:-:S03]  /*12a00*/  IMAD.MOV R0, RZ, RZ, -R0 ;  /* 0x000000ffff007224 */ /* 0x000fc600078e0a00 */
[----:B------:R-:W-:Y:S02]  /*12a10*/  VIMNMX R10, R2, R10, PT ;  /* 0x0000000a020a7248 */ /* 0x000fe40003fe0100 */
[----:B------:R-:W-:-:S04]  /*12a20*/  VIMNMX R0, RZ, R0, !PT ;  /* 0x00000000ff007248 */ /* 0x000fc80007fe0100 */
[----:B------:R-:W-:Y:S01]  /*12a30*/  ISETP.GT.AND P0, PT, R10, R0, PT ;  /* 0x000000000a00720c */ /* 0x000fe20003f04270 */
[----:B------:R-:W-:-:S05]  /*12a40*/  IMAD.WIDE.U32 R2, R0, -0x55555555, RZ ;  /* 0xaaaaaaab00027825 */ /* 0x000fca00078e00ff */
[----:B------:R-:W-:-:S07]  /*12a50*/  SHF.R.U32.HI R2, RZ, 0x6, R3 ;  /* 0x00000006ff027819 */ /* 0x000fce0000011603 */
[----:B------:R-:W-:-:S04]  /*12a60*/  @P0 VIADD R10, R10, 0x5f ;  /* 0x0000005f0a0a0836 */ /* 0x000fc80000000000 */
[----:B------:R-:W-:Y:S01]  /*12a70*/  @P0 IMAD.HI R0, R10, 0x2aaaaaab, RZ ;  /* 0x2aaaaaab0a000827 */ /* 0x000fe200078e02ff */
[----:B------:R0:W-:Y:S04]  /*12a80*/  STL [R1+0x38], R4 ;  /* 0x0000380401007387 */ /* 0x0001e80000100800 */
[----:B------:R-:W-:Y:S01]  /*12a90*/  @P0 SHF.R.U32.HI R3, RZ, 0x1f, R0 ;  /* 0x0000001fff030819 */ /* 0x000fe20000011600 */
[----:B------:R-:W-:-:S03]  /*12aa0*/  IMAD.MOV.U32 R7, RZ, RZ, R2 ;  /* 0x000000ffff077224 */ /* 0x000fc600078e0002 */
[----:B------:R-:W-:-:S04]  /*12ab0*/  @P0 LEA.HI.SX32 R7, R0, R3, 0x1c ;  /* 0x0000000300070211 */ /* 0x000fc800078fe2ff */
[----:B------:R-:W-:Y:S02]  /*12ac0*/  ISETP.GT.AND P2, PT, R7, R2, PT ;  /* 0x000000020700720c */ /* 0x000fe40003f44270 */
[----:B------:R-:W-:-:S11]  /*12ad0*/  PLOP3.LUT P0, PT, PT, PT, PT, 0x80, 0x0 ;  /* 0x000000000000781c */ /* 0x000fd60003f0f070 */
[----:B0-----:R-:W-:Y:S05]  /*12ae0*/  @!P2 BRA `(.L_x_1455) ;  /* 0x0000001000e0a947 */ /* 0x001fea0003800000 */
[----:B------:R-:W-:Y:S01]  /*12af0*/  UMOV UR4, 0xffffffff ;  /* 0xffffffff00047882 */ /* 0x000fe20000000000 */
[----:B------:R-:W-:Y:S02]  /*12b00*/  SEL R0, R11, RZ, !P1 ;  /* 0x000000ff0b007207 */ /* 0x000fe40004800000 */
[----:B------:R-:W-:Y:S05]  /*12b10*/  BRA.DIV UR4, `(.L_x_1456) ;  /* 0x0000007e042c7947 */ /* 0x000fea000b800000 */
[----:B------:R-:W0:Y:S02]  /*12b20*/  S2R R3, SR_TID.X ;  /* 0x0000000000037919 */ /* 0x000e240000002100 */
[----:B0-----:R-:W-:-:S04]  /*12b30*/  SHF.R.U32.HI R3, RZ, 0x5, R3 ;  /* 0x00000005ff037819 */ /* 0x001fc80000011603 */
[----:B------:R-:W-:-:S05]  /*12b40*/  LOP3.LUT R3, R3, 0x3, RZ, 0xc0, !PT ;  /* 0x0000000303037812 */ /* 0x000fca00078ec0ff */
[----:B------:R0:W1:Y:S02]  /*12b50*/  SHFL.IDX PT, R14, R3, RZ, 0x1f ;  /* 0x00001fff030e7589 */ /* 0x00006400000e0000 */
.L_x_1646:
[----:B-1----:R-:W-:Y:S02]  /*12b60*/  ISETP.NE.AND P0, PT, R14, RZ, PT ;  /* 0x000000ff0e00720c */ /* 0x002fe40003f05270 */
[----:B------:R-:W-:-:S11]  /*12b70*/  PLOP3.LUT P6, PT, PT, PT, PT, 0x8, 0x0 ;  /* 0x000000000000781c */ /* 0x000fd60003fce170 */
[----:B------:R-:W-:Y:S05]  /*12b80*/  @P0 BRA `(.L_x_1457) ;  /* 0x00000000000c0947 */ /* 0x000fea0003800000 */
[----:B------:R-:W-:-:S03]  /*12b90*/  UMOV UR4, 0xffffffff ;  /* 0xffffffff00047882 */ /* 0x000fc60000000000 */
[----:B------:R-:W-:Y:S05]  /*12ba0*/  BRA.DIV UR4, `(.L_x_1458) ;  /* 0x0000007e043c7947 */ /* 0x000fea000b800000 */
[----:B------:R-:W-:-:S13]  /*12bb0*/  ELECT P6, URZ, PT ;  /* 0x00000000003f782f */ /* 0x000fda00038c0000 */
.L_x_1457:
        /* <DEDUP_REMOVED lines=10> */
.L_x_1649:
[----:B------:R-:W-:Y:S05]  /*12c60*/  BSYNC B1 ;  /* 0x0000000000017941 */ /* 0x000fea0003800000 */
.L_x_1459:
        /* <DEDUP_REMOVED lines=14> */
.L_x_1650:
[----:B------:R-:W-:Y:S05]  /*12d50*/  BSYNC B2 ;  /* 0x0000000000027941 */ /* 0x000fea0003800000 */
.L_x_1463:
        /* <DEDUP_REMOVED lines=9> */
.L_x_1466:
[----:B------:R-:W-:Y:S05]  /*12df0*/  BSYNC B2 ;  /* 0x0000000000027941 */ /* 0x000fea0003800000 */
.L_x_1465:
        /* <DEDUP_REMOVED lines=14> */
.L_x_1467:
        /* <DEDUP_REMOVED lines=13> */
.L_x_1651:
[----:B------:R-:W-:Y:S05]  /*12fb0*/  BSYNC B2 ;  /* 0x0000000000027941 */ /* 0x000fea0003800000 */
.L_x_1468:
        /* <DEDUP_REMOVED lines=11> */
.L_x_1471:
[----:B------:R-:W-:Y:S05]  /*13070*/  BSYNC B2 ;  /* 0x0000000000027941 */ /* 0x000fea0003800000 */
.L_x_1470:
        /* <DEDUP_REMOVED lines=11> */
.L_x_1472:
        /* <DEDUP_REMOVED lines=15> */
.L_x_1473:
        /* <DEDUP_REMOVED lines=15> */
.L_x_1474:
        /* <DEDUP_REMOVED lines=15> */
.L_x_1475:
        /* <DEDUP_REMOVED lines=10> */
.L_x_1462:
[----:B------:R-:W-:Y:S05]  /*134a0*/  BSYNC B1 ;  /* 0x0000000000017941 */ /* 0x000fea0003800000 */
.L_x_1461:
        /* <DEDUP_REMOVED lines=13> */
.L_x_1491:
        /* <DEDUP_REMOVED lines=14> */
.L_x_1652:
[----:B------:R-:W-:Y:S05]  /*13660*/  BSYNC B2 ;  /* 0x0000000000027941 */ /* 0x000fea0003800000 */
.L_x_1478:
        /* <DEDUP_REMOVED lines=9> */
.L_x_1481:
[----:B------:R-:W-:Y:S05]  /*13700*/  BSYNC B2 ;  /* 0x0000000000027941 */ /* 0x000fea0003800000 */
.L_x_1480:
        /* <DEDUP_REMOVED lines=13> */
.L_x_1482:
        /* <DEDUP_REMOVED lines=13> */
.L_x_1653:
[----:B------:R-:W-:Y:S05]  /*138b0*/  BSYNC B2 ;  /* 0x0000000000027941 */ /* 0x000fea0003800000 */
.L_x_1483:
        /* <DEDUP_REMOVED lines=11> */
.L_x_1486:
[----:B------:R-:W-:Y:S05]  /*13970*/  BSYNC B2 ;  /* 0x0000000000027941 */ /* 0x000fea0003800000 */
.L_x_1485:
        /* <DEDUP_REMOVED lines=11> */
.L_x_1487:
        /* <DEDUP_REMOVED lines=15> */
.L_x_1488:
        /* <DEDUP_REMOVED lines=15> */
.L_x_1489:
        /* <DEDUP_REMOVED lines=15> */
.L_x_1490:
        /* <DEDUP_REMOVED lines=10> */
.L_x_1477:
[----:B------:R-:W-:Y:S05]  /*13da0*/  BSYNC B1 ;  /* 0x0000000000017941 */ /* 0x000fea0003800000 */
.L_x_1476:
        /* <DEDUP_REMOVED lines=12> */
.L_x_1455:
[----:B------:R-:W-:Y:S05]  /*13e70*/  BSYNC B0 ;  /* 0x0000000000007941 */ /* 0x000fea0003800000 */
.L_x_1454:
        /* <DEDUP_REMOVED lines=11> */
[----:B------:R-:W-:Y:S01]  /*13f30*/  VOTEU.ANY UR4, UPT, PT ;  /* 0x0000000000047886 */ /* 0x000fe200038e0100 */
[----:B------:R-:W1:Y:S01]  /*13f40*/  LDC.64 R4, c[0x0][0xd60] ;  /* 0x00035800ff047b82 */ /* 0x000e620000000a00 */
[----:B------:R-:W0:Y:S02]  /*13f50*/  FLO.U32 R0, UR4 ;  /* 0x0000000400007d00 */ /* 0x000e2400080e0000 */
[----:B0-----:R-:W-:-:S06]  /*13f60*/  ISETP.EQ.U32.AND P0, PT, R0, R2, PT ;  /* 0x000000020000720c */ /* 0x001fcc0003f02070 */
[----:B------:R-:W1:Y:S07]  /*13f70*/  POPC R2, UR4 ;  /* 0x0000000400027d09 */ /* 0x000e6e0008000000 */
[----:B-1----:R-:W2:Y:S04]  /*13f80*/  @P0 ATOMG.E.ADD.STRONG.GPU PT, R2, desc[UR60][R4.64], R2 ;  /* 0x00000002040209a8 */ /* 0x002ea800081ee1fc */
[----:B--2---:R0:W1:Y:S02]  /*13f90*/  SHFL.IDX PT, R2, R2, R0, 0x1f ;  /* 0x00001f0002027589 */ /* 0x00406400000e0000 */
[----:B0-----:R-:W0:Y:S02]  /*13fa0*/  S2R R0, SR_LTMASK ;  /* 0x0000000000007919 */ /* 0x001e240000003900 */
[----:B0-----:R-:W-:-:S06]  /*13fb0*/  LOP3.LUT R0, R0, UR4, RZ, 0xc0, !PT ;  /* 0x0000000400007c12 */ /* 0x001fcc000f8ec0ff */
[----:B------:R-:W1:Y:S02]  /*13fc0*/  POPC R0, R0 ;  /* 0x0000000000007309 */ /* 0x000e640000000000 */
[----:B-1----:R-:W-:Y:S01]  /*13fd0*/  IADD3 R16, R2, UR36, R0 ;  /* 0x0000002402107c10 */ /* 0x002fe2000fffe000 */
[----:B------:R-:W-:Y:S06]  /*13fe0*/  BRA `(.L_x_1494) ;  /* 0x0000004c00747947 */ /* 0x000fec0003800000 */
.L_x_1493:
        /* <DEDUP_REMOVED lines=21> */
.L_x_1496:
[----:B------:R-:W-:Y:S05]  /*14140*/  BSYNC B6 ;  /* 0x0000000000067941 */ /* 0x000fea0003800000 */
.L_x_1495:
        /* <DEDUP_REMOVED lines=21> */
.L_x_1499:
        /* <DEDUP_REMOVED lines=16> */
.L_x_1498:
[----:B------:R-:W-:Y:S05]  /*143a0*/  BSYNC B6 ;  /* 0x0000000000067941 */ /* 0x000fea0003800000 */
.L_x_1497:
        /* <DEDUP_REMOVED lines=26> */
.L_x_1656:
        /* <DEDUP_REMOVED lines=11> */
.L_x_1659:
        /* <DEDUP_REMOVED lines=25> */
.L_x_1503:
[----:B------:R-:W2:Y:S04]  /*14790*/  LDL R7, [R1+0x4] ;  /* 0x0000040001077983 */ /* 0x000ea80000100800 */
[----:B01----:R-:W2:Y:S04]  /*147a0*/  LDL R0, [R1+0x8] ;  /* 0x0000080001007983 */ /* 0x003ea80000100800 */
[----:B------:R-:W3:Y:S01]  /*147b0*/  LDL R2, [R1+0x1c] ;  /* 0x00001c0001027983 */ /* 0x000ee20000100800 */
[----:B--2---:R-:W-:Y:S01]  /*147c0*/  IMAD R0, R0, 0x8, R7 ;  /* 0x0000000800007824 */ /* 0x004fe200078e0207 */
[----:B---3--:R-:W-:-:S04]  /*147d0*/  SHF.L.U32 R2, R2, 0x1f, RZ ;  /* 0x0000001f02027819 */ /* 0x008fc800000006ff */
[----:B------:R-:W0:Y:S02]  /*147e0*/  SYNCS.PHASECHK.TRANS64.TRYWAIT P0, [R0+URZ+0x32440], R2 ;  /* 0x03244002000075a7 */ /* 0x000e24000800017f */
[----:B0-----:R-:W-:Y:S05]  /*147f0*/  @!P0 BRA `(.L_x_1504) ;  /* 0x0000006400048947 */ /* 0x001fea0003800000 */
.L_x_1660:
        /* <DEDUP_REMOVED lines=11> */
.L_x_1505:
        /* <DEDUP_REMOVED lines=27> */
.L_x_1501:
[----:B0-----:R-:W2:Y:S04]  /*14a60*/  LDL R0, [R1+0x4] ;  /* 0x0000040001007983 */ /* 0x001ea80000100800 */
[----:B------:R-:W3:Y:S04]  /*14a70*/  LDL.LU R4, [R1+0x2c] ;  /* 0x00002c0001047983 */ /* 0x000ee80000300800 */
[----:B------:R-:W4:Y:S04]  /*14a80*/  LDL.LU R3, [R1+0x4c] ;  /* 0x00004c0001037983 */ /* 0x000f280000300800 */
[----:B-1----:R-:W5:Y:S01]  /*14a90*/  LDL R2, [R1+0x34] ;  /* 0x0000340001027983 */ /* 0x002f620000100800 */
[----:B------:R-:W-:Y:S05]  /*14aa0*/  WARPSYNC.ALL ;  /* 0x0000000000007948 */ /* 0x000fea0003800000 */
[----:B------:R-:W-:Y:S01]  /*14ab0*/  ULDC.64 UR4, c[0x0][0xaf8] ;  /* 0x0002be0000047ab9 */ /* 0x000fe20000000a00 */
[----:B------:R-:W-:Y:S01]  /*14ac0*/  BSSY B6, `(.L_x_1506) ;  /* 0x000001f000067945 */ /* 0x000fe20003800000 */
[----:B------:R-:W-:Y:S01]  /*14ad0*/  BAR.SYNC.DEFER_BLOCKING 0x8, 0x180 ;  /* 0x0206000000007b1d */ /* 0x000fe20000010000 */
[----:B------:R-:W-:-:S04]  /*14ae0*/  ISETP.NE.U32.AND P0, PT, RZ, UR4, PT ;  /* 0x00000004ff007c0c */ /* 0x000fc8000bf05070 */
[----:B------:R-:W-:Y:S01]  /*14af0*/  ISETP.NE.AND.EX P0, PT, RZ, UR5, PT, P0 ;  /* 0x00000005ff007c0c */ /* 0x000fe2000bf05300 */
[----:B--2---:R-:W-:-:S05]  /*14b00*/  VIADD R0, R0, 0x18400 ;  /* 0x0001840000007836 */ /* 0x004fca0000000000 */
[----:B------:R-:W-:Y:S02]  /*14b10*/  LOP3.LUT P1, RZ, R0, 0x3ff, RZ, 0xc0, !PT ;  /* 0x000003ff00ff7812 */ /* 0x000fe4000782c0ff */
[----:B---3--:R-:W-:Y:S02]  /*14b20*/  SEL R0, R4, RZ, !P0 ;  /* 0x000000ff04007207 */ /* 0x008fe40004000000 */
[----:B----4-:R-:W-:-:S03]  /*14b30*/  SEL R3, R3, RZ, !P0 ;  /* 0x000000ff03037207 */ /* 0x010fc60004000000 */
[----:B------:R0:W-:Y:S01]  /*14b40*/  STL [R1+0x40], R0 ;  /* 0x0000400001007387 */ /* 0x0001e20000100800 */
[----:B-----5:R-:W-:-:S03]  /*14b50*/  SHF.R.S32.HI R2, RZ, 0x1f, R2 ;  /* 0x0000001fff027819 */ /* 0x020fc60000011402 */
[----:B------:R1:W-:Y:S01]  /*14b60*/  STL [R1+0x64], R3 ;  /* 0x0000640301007387 */ /* 0x0003e20000100800 */
[----:B0-----:R-:W-:-:S05]  /*14b70*/  SHF.R.S32.HI R0, RZ, 0x1f, R18 ;  /* 0x0000001fff007819 */ /* 0x001fca0000011412 */
        /* <DEDUP_REMOVED lines=19> */
.L_x_1507:
[----:B------:R-:W-:Y:S05]  /*14cb0*/  BSYNC B6 ;  /* 0x0000000000067941 */ /* 0x000fea0003800000 */
.L_x_1506:
[----:B------:R-:W2:Y:S01]  /*14cc0*/  LDL R4, [R1+0x50] ;  /* 0x0000500001047983 */ /* 0x000ea20000100800 */
[----:B------:R-:W0:Y:S03]  /*14cd0*/  LDC R7, c[0x0][0x448] ;  /* 0x00011200ff077b82 */ /* 0x000e260000000800 */
[----:B------:R-:W3:Y:S04]  /*14ce0*/  LDL R10, [R1+0x34] ;  /* 0x00003400010a7983 */ /* 0x000ee80000100800 */
[----:B------:R-:W4:Y:S01]  /*14cf0*/  LDL R9, [R1+0x5c] ;  /* 0x00005c0001097983 */ /* 0x000f220000100800 */
[----:B-1----:R-:W1:Y:S01]  /*14d00*/  S2R R2, SR_TID.X ;  /* 0x0000000000027919 */ /* 0x002e620000002100 */
[----:B------:R-:W1:Y:S02]  /*14d10*/  S2R R0, SR_TID.X ;  /* 0x0000000000007919 */ /* 0x000e640000002100 */
[----:B------:R-:W4:Y:S04]  /*14d20*/  LDL R8, [R1+0x64] ;  /* 0x0000640001087983 */ /* 0x000f280000100800 */
[----:B------:R-:W4:Y:S01]  /*14d30*/  LDL R6, [R1+0x40] ;  /* 0x0000400001067983 */ /* 0x000f220000100800 */
[----:B0-----:R-:W-:Y:S01]  /*14d40*/  ISETP.NE.AND P0, PT, R7, 0x1, PT ;  /* 0x000000010700780c */ /* 0x001fe20003f05270 */
[----:B------:R-:W-:Y:S01]  /*14d50*/  IMAD.SHL.U32 R17, R17, 0x80, RZ ;  /* 0x0000008011117824 */ /* 0x000fe200078e00ff */
[----:B------:R-:W-:Y:S01]  /*14d60*/  ULDC.64 UR4, c[0x0][0x298] ;  /* 0x0000a60000047ab9 */ /* 0x000fe20000000a00 */
[----:B------:R-:W-:-:S10]  /*14d70*/  ULDC.64 UR6, c[0x0][0x280] ;  /* 0x0000a00000067ab9 */ /* 0x000fd40000000a00 */
[----:B------:R-:W0:Y:S01]  /*14d80*/  @P0 LDC R3, c[0x0][0x450] ;  /* 0x00011400ff030b82 */ /* 0x000e220000000800 */
[----:B-1----:R-:W-:-:S04]  /*14d90*/  LOP3.LUT R2, R2, 0x7f, RZ, 0xc0, !PT ;  /* 0x0000007f02027812 */ /* 0x002fc800078ec0ff */
[----:B------:R-:W-:Y:S01]  /*14da0*/  SHF.R.U32.HI R2, RZ, 0x3, R2 ;  /* 0x00000003ff027819 */ /* 0x000fe20000011602 */
[----:B------:R-:W-:-:S05]  /*14db0*/  IMAD.SHL.U32 R0, R0, 0x10, RZ ;  /* 0x0000001000007824 */ /* 0x000fca00078e00ff */
[----:B------:R-:W-:Y:S02]  /*14dc0*/  LOP3.LUT R0, R2, 0x70, R0, 0xf8, !PT ;  /* 0x0000007002007812 */ /* 0x000fe400078ef800 */
[----:B------:R-:W1:Y:S02]  /*14dd0*/  @P0 LDC R2, c[0x0][0x44c] ;  /* 0x00011300ff020b82 */ /* 0x000e640000000800 */
[----:B------:R-:W-:-:S05]  /*14de0*/  LOP3.LUT R5, R0, R17, RZ, 0xfc, !PT ;  /* 0x0000001100057212 */ /* 0x000fca00078efcff */
[----:B------:R-:W-:Y:S01]  /*14df0*/  IMAD.MOV.U32 R0, RZ, RZ, R5 ;  /* 0x000000ffff007224 */ /* 0x000fe200078e0005 */
[----:B------:R4:W-:Y:S01]  /*14e00*/  STL [R1+0x2c], R5 ;  /* 0x00002c0501007387 */ /* 0x0009e20000100800 */
[----:B-1----:R-:W-:-:S05]  /*14e10*/  @P0 IMAD.HI.U32 R2, R5, R2, RZ ;  /* 0x0000000205020227 */ /* 0x002fca00078e00ff */
[----:B0-----:R-:W-:Y:S01]  /*14e20*/  @P0 SHF.R.U32.HI R0, RZ, R3, R2 ;  /* 0x00000003ff000219 */ /* 0x001fe20000011602 */
[----:B--2---:R-:W-:-:S04]  /*14e30*/  IMAD R2, R4, UR4, RZ ;  /* 0x0000000404027c24 */ /* 0x004fc8000f8e02ff */
[C---:B---3--:R-:W-:Y:S02]  /*14e40*/  IMAD R4, R10.reuse, UR5, R2 ;  /* 0x000000050a047c24 */ /* 0x048fe4000f8e0202 */
[----:B------:R-:W-:Y:S01]  /*14e50*/  IMAD.WIDE.U32 R2, R10, UR4, RZ ;  /* 0x000000040a027c25 */ /* 0x000fe2000f8e00ff */
[----:B------:R-:W-:-:S03]  /*14e60*/  ULDC.64 UR4, c[0x0][0x2d8] ;  /* 0x0000b60000047ab9 */ /* 0x000fc60000000a00 */
[----:B------:R-:W-:Y:S02]  /*14e70*/  IMAD.IADD R3, R3, 0x1, R4 ;  /* 0x0000000103037824 */ /* 0x000fe400078e0204 */
[----:B----4-:R-:W-:Y:S02]  /*14e80*/  IMAD R4, R9, UR4, RZ ;  /* 0x0000000409047c24 */ /* 0x010fe4000f8e02ff */
[----:B------:R0:W5:Y:S01]  /*14e90*/  LDL R9, [R1+0x14] ;  /* 0x0000140001097983 */ /* 0x0001620000100800 */
[----:B------:R-:W-:-:S04]  /*14ea0*/  IMAD.WIDE.U32 R2, R18, UR4, R2 ;  /* 0x0000000412027c25 */ /* 0x000fc8000f8e0002 */
[----:B------:R-:W-:Y:S01]  /*14eb0*/  IMAD R4, R18, UR5, R4 ;  /* 0x0000000512047c24 */ /* 0x000fe2000f8e0204 */
[----:B------:R-:W-:-:S03]  /*14ec0*/  ULDC.64 UR4, c[0x0][0x2e0] ;  /* 0x0000b80000047ab9 */ /* 0x000fc60000000a00 */
[----:B------:R-:W-:Y:S02]  /*14ed0*/  IMAD.IADD R3, R3, 0x1, R4 ;  /* 0x0000000103037824 */ /* 0x000fe400078e0204 */
[----:B------:R-:W-:Y:S02]  /*14ee0*/  IMAD R4, R8, UR4, RZ ;  /* 0x0000000408047c24 */ /* 0x000fe4000f8e02ff */
[----:B------:R-:W1:Y:S01]  /*14ef0*/  S2R R8, SR_TID.X ;  /* 0x0000000000087919 */ /* 0x000e620000002100 */
        /* <DEDUP_REMOVED lines=10> */
[----:B------:R-:W-:-:S05]  /*14fa0*/  IMAD R0, R7, R0, R5 ;  /* 0x0000000007007224 */ /* 0x000fca00078e0205 */
[----:B------:R-:W-:Y:S01]  /*14fb0*/  SHF.R.S32.HI R6, RZ, 0x1f, R0 ;  /* 0x0000001fff067819 */ /* 0x000fe20000011400 */
[----:B------:R-:W-:Y:S02]  /*14fc0*/  IMAD.IADD R3, R3, 0x1, R4 ;  /* 0x0000000103037824 */ /* 0x000fe400078e0204 */
[----:B-1----:R-:W-:Y:S02]  /*14fd0*/  IMAD.SHL.U32 R10, R8, 0x8, RZ ;  /* 0x00000008080a7824 */ /* 0x002fe400078e00ff */
[----:B------:R-:W-:Y:S02]  /*14fe0*/  IMAD R6, R6, UR4, RZ ;  /* 0x0000000406067c24 */ /* 0x000fe4000f8e02ff */
[----:B------:R-:W-:Y:S01]  /*14ff0*/  IMAD.WIDE.U32 R4, R0, UR4, R2 ;  /* 0x0000000400047c25 */ /* 0x000fe2000f8e0002 */
[----:B------:R-:W-:Y:S01]  /*15000*/  LOP3.LUT R10, R10, 0x38, RZ, 0xc0, !PT ;  /* 0x000000380a0a7812 */ /* 0x000fe200078ec0ff */
[----:B------:R-:W-:Y:S02]  /*15010*/  ULDC UR4, c[0x0][0x2b8] ;  /* 0x0000ae0000047ab9 */ /* 0x000fe40000000800 */
[----:B------:R-:W-:Y:S01]  /*15020*/  IMAD R0, R0, UR5, R6 ;  /* 0x0000000500007c24 */ /* 0x000fe2000f8e0206 */
[----:B------:R-:W-:-:S03]  /*15030*/  LEA R3, P1, R4, UR6, 0x1 ;  /* 0x0000000604037c11 */ /* 0x000fc6000f8208ff */
[----:B------:R-:W-:Y:S01]  /*15040*/  IMAD.IADD R0, R5, 0x1, R0 ;  /* 0x0000000105007824 */ /* 0x000fe200078e0200 */
[----:B------:R-:W-:Y:S01]  /*15050*/  ISETP.GE.AND P0, PT, R10, UR4, PT ;  /* 0x000000040a007c0c */ /* 0x000fe2000bf06270 */
[----:B------:R-:W-:Y:S01]  /*15060*/  UMOV UR4, 0xffffffff ;  /* 0xffffffff00047882 */ /* 0x000fe20000000000 */
[----:B------:R-:W-:Y:S02]  /*15070*/  LOP3.LUT R8, R8, 0x7f, RZ, 0xc0, !PT ;  /* 0x0000007f08087812 */ /* 0x000fe400078ec0ff */
[----:B------:R-:W-:Y:S02]  /*15080*/  LEA.HI.X R2, R4, UR7, R0, 0x1, P1 ;  /* 0x0000000704027c11 */ /* 0x000fe400088f0c00 */
[----:B------:R-:W-:Y:S01]  /*15090*/  SHF.R.U32.HI R8, RZ, 0x3, R8 ;  /* 0x00000003ff087819 */ /* 0x000fe20000011608 */
[----:B0-----:R-:W-:Y:S06]  /*150a0*/  BRA.DIV UR4, `(.L_x_1508) ;  /* 0x0000005a04ec7947 */ /* 0x001fec000b800000 */
[----:B------:R-:W2:Y:S01]  /*150b0*/  LDL R6, [R1+0x44] ;  /* 0x0000440001067983 */ /* 0x000ea20000100800 */
[----:B------:R-:W-:-:S03]  /*150c0*/  IMAD.IADD R17, R8, 0x1, R17 ;  /* 0x0000000108117824 */ /* 0x000fc600078e0211 */
[----:B------:R-:W0:Y:S01]  /*150d0*/  SHFL.IDX PT, R5, R3, RZ, 0x181f ;  /* 0x00181fff03057589 */ /* 0x000e2200000e0000 */
[----:B------:R-:W-:-:S03]  /*150e0*/  VIADD R8, R17, 0x10 ;  /* 0x0000001011087836 */ /* 0x000fc60000000000 */
[----:B------:R-:W1:Y:S04]  /*150f0*/  SHFL.IDX PT, R4, R2, RZ, 0x181f ;  /* 0x00181fff02047589 */ /* 0x000e6800000e0000 */
[----:B------:R3:W-:Y:S01]  /*15100*/  STL [R1+0x4c], R8 ;  /* 0x00004c0801007387 */ /* 0x0007e20000100800 */
[----:B--2---:R-:W-:-:S03]  /*15110*/  IMAD R0, R6, R7, RZ ;  /* 0x0000000706007224 */ /* 0x004fc600078e02ff */
[----:B------:R-:W2:Y:S02]  /*15120*/  SHFL.IDX PT, R6, R3, 0x1, 0x181f ;  /* 0x00381f0003067f89 */ /* 0x000ea400000e0000 */
[CC--:B------:R-:W-:Y:S02]  /*15130*/  ISETP.GE.AND P1, PT, R17.reuse, R0.reuse, PT ;  /* 0x000000001100720c */ /* 0x0c0fe40003f26270 */
[----:B------:R-:W4:Y:S01]  /*15140*/  SHFL.IDX PT, R7, R2, 0x1, 0x181f ;  /* 0x00381f0002077f89 */ /* 0x000f2200000e0000 */
[----:B------:R-:W-:Y:S01]  /*15150*/  ISETP.GE.AND P2, PT, R8, R0, PT ;  /* 0x000000000800720c */ /* 0x000fe20003f46270 */
[----:B---3--:R-:W-:-:S05]  /*15160*/  VIADD R8, R17, 0x20 ;  /* 0x0000002011087836 */ /* 0x008fca0000000000 */
[----:B------:R-:W-:Y:S04]  /*15170*/  STL [R1+0x58], R8 ;  /* 0x0000580801007387 */ /* 0x000fe80000100800 */
[----:B0-----:R-:W-:-:S05]  /*15180*/  @!P1 LEA R5, P3, R10, R5, 0x1 ;  /* 0x000000050a059211 */ /* 0x001fca00078608ff */
[----:B-1----:R-:W-:-:S05]  /*15190*/  @!P1 IMAD.X R4, RZ, RZ, R4, P3 ;  /* 0x000000ffff049224 */ /* 0x002fca00018e0604 */
[----:B------:R-:W-:-:S04]  /*151a0*/  @!P1 LOP3.LUT R5, R5, R4, RZ, 0x3c, !PT ;  /* 0x0000000405059212 */ /* 0x000fc800078e3cff */
[----:B------:R-:W-:-:S04]  /*151b0*/  @!P1 LOP3.LUT R4, R5, R4, RZ, 0x3c, !PT ;  /* 0x0000000405049212 */ /* 0x000fc800078e3cff */
[----:B------:R-:W-:-:S05]  /*151c0*/  @!P1 LOP3.LUT R5, R5, R4, RZ, 0x3c, !PT ;  /* 0x0000000405059212 */ /* 0x000fca00078e3cff */
[----:B-----5:R2:W-:Y:S02]  /*151d0*/  @!P1 LDGSTS.E.BYPASS.LTC128B.128 [R9+0x18400], desc[UR60][R4.64], !P0 ;  /* 0x1840000004099fae */ /* 0x0205e4000c101d7c */
[----:B--2---:R-:W-:Y:S02]  /*151e0*/  @!P2 LEA R5, P1, R10, R6, 0x1 ;  /* 0x000000060a05a211 */ /* 0x004fe400078208ff */
[----:B------:R-:W-:Y:S03]  /*151f0*/  SHFL.IDX PT, R6, R2, 0x2, 0x181f ;  /* 0x00581f0002067f89 */ /* 0x000fe600000e0000 */
[----:B----4-:R-:W-:Y:S01]  /*15200*/  @!P2 IMAD.X R4, RZ, RZ, R7, P1 ;  /* 0x000000ffff04a224 */ /* 0x010fe200008e0607 */
        /* <DEDUP_REMOVED lines=58> */
.L_x_1677:
        /* <DEDUP_REMOVED lines=12> */
.L_x_1509:
        /* <DEDUP_REMOVED lines=38> */
.L_x_1511:
[----:B------:R-:W-:Y:S05]  /*158d0*/  BSYNC B6 ;  /* 0x0000000000067941 */ /* 0x000fea0003800000 */
.L_x_1510:
[----:B------:R-:W2:Y:S01]  /*158e0*/  LDL.LU R6, [R1+0x34] ;  /* 0x0000340001067983 */ /* 0x000ea20000300800 */
[----:B------:R-:W1:Y:S01]  /*158f0*/  LDC R7, c[0x0][0x448] ;  /* 0x00011200ff077b82 */ /* 0x000e620000000800 */
[----:B------:R-:W-:Y:S01]  /*15900*/  ULDC.64 UR4, c[0x0][0x3d8] ;  /* 0x0000f60000047ab9 */ /* 0x000fe20000000a00 */
[----:B------:R-:W-:Y:S01]  /*15910*/  ULDC.64 UR6, c[0x0][0x390] ;  /* 0x0000e40000067ab9 */ /* 0x000fe20000000a00 */
[----:B0-----:R-:W2:Y:S04]  /*15920*/  LDL.LU.64 R2, [R1+0x50] ;  /* 0x0000500001027983 */ /* 0x001ea80000300a00 */
[----:B------:R-:W3:Y:S04]  /*15930*/  LDL.LU R0, [R1+0x5c] ;  /* 0x00005c0001007983 */ /* 0x000ee80000300800 */
[----:B------:R-:W4:Y:S04]  /*15940*/  LDL.LU R5, [R1+0x64] ;  /* 0x0000640001057983 */ /* 0x000f280000300800 */
[----:B------:R-:W4:Y:S04]  /*15950*/  LDL.LU R4, [R1+0x40] ;  /* 0x0000400001047983 */ /* 0x000f280000300800 */
[----:B-----5:R-:W4:Y:S01]  /*15960*/  LDL.LU R8, [R1+0x2c] ;  /* 0x00002c0001087983 */ /* 0x020f220000300800 */
[----:B-1----:R-:W-:Y:S01]  /*15970*/  ISETP.NE.AND P0, PT, R7, 0x1, PT ;  /* 0x000000010700780c */ /* 0x002fe20003f05270 */
[----:B------:R-:W0:Y:S01]  /*15980*/  S2R R9, SR_TID.X ;  /* 0x0000000000097919 */ /* 0x000e220000002100 */
[----:B--2---:R-:W-:-:S02]  /*15990*/  IMAD.MOV.U32 R3, RZ, RZ, R6 ;  /* 0x000000ffff037224 */ /* 0x004fc400078e0006 */
[----:B---3--:R-:W-:Y:S02]  /*159a0*/  IMAD R0, R0, UR4, RZ ;  /* 0x0000000400007c24 */ /* 0x008fe4000f8e02ff */
[----:B------:R-:W-:-:S04]  /*159b0*/  IMAD.WIDE.U32 R2, R18, UR4, R2 ;  /* 0x0000000412027c25 */ /* 0x000fc8000f8e0002 */
[----:B------:R-:W-:Y:S01]  /*159c0*/  IMAD R0, R18, UR5, R0 ;  /* 0x0000000512007c24 */ /* 0x000fe2000f8e0200 */
[----:B------:R-:W-:-:S03]  /*159d0*/  ULDC.64 UR4, c[0x0][0x3e0] ;  /* 0x0000f80000047ab9 */ /* 0x000fc60000000a00 */
[----:B------:R-:W-:Y:S02]  /*159e0*/  IMAD.IADD R3, R3, 0x1, R0 ;  /* 0x0000000103037824 */ /* 0x000fe400078e0200 */
[----:B----4-:R-:W-:Y:S02]  /*159f0*/  IMAD R0, R5, UR4, RZ ;  /* 0x0000000405007c24 */ /* 0x010fe4000f8e02ff */
[C---:B------:R-:W-:Y:S01]  /*15a00*/  IMAD.WIDE.U32 R2, R4.reuse, UR4, R2 ;  /* 0x0000000404027c25 */ /* 0x040fe2000f8e0002 */
[----:B------:R-:W1:Y:S03]  /*15a10*/  @P0 LDC R5, c[0x0][0x450] ;  /* 0x00011400ff050b82 */ /* 0x000e660000000800 */
[----:B------:R-:W-:Y:S01]  /*15a20*/  IMAD R0, R4, UR5, R0 ;  /* 0x0000000504007c24 */ /* 0x000fe2000f8e0200 */
[----:B------:R-:W-:-:S04]  /*15a30*/  ULDC.64 UR4, c[0x0][0x3d0] ;  /* 0x0000f40000047ab9 */ /* 0x000fc80000000a00 */
[----:B------:R-:W2:Y:S01]  /*15a40*/  @P0 LDC R4, c[0x0][0x44c] ;  /* 0x00011300ff040b82 */ /* 0x000ea20000000800 */
[----:B------:R-:W-:Y:S02]  /*15a50*/  IMAD.IADD R3, R3, 0x1, R0 ;  /* 0x0000000103037824 */ /* 0x000fe400078e0200 */
[----:B------:R-:W-:Y:S02]  /*15a60*/  IMAD.MOV.U32 R0, RZ, RZ, R8 ;  /* 0x000000ffff007224 */ /* 0x000fe400078e0008 */
[----:B--2---:R-:W-:-:S05]  /*15a70*/  @P0 IMAD.HI.U32 R4, R8, R4, RZ ;  /* 0x0000000408040227 */ /* 0x004fca00078e00ff */
[----:B-1----:R-:W-:-:S04]  /*15a80*/  @P0 SHF.R.U32.HI R0, RZ, R5, R4 ;  /* 0x00000005ff000219 */ /* 0x002fc80000011604 */
[--C-:B------:R-:W-:Y:S01]  /*15a90*/  SHF.R.S32.HI R4, RZ, 0x1f, R0.reuse ;  /* 0x0000001fff047819 */ /* 0x100fe20000011400 */
[----:B------:R-:W-:-:S04]  /*15aa0*/  IMAD.MOV R6, RZ, RZ, -R0 ;  /* 0x000000ffff067224 */ /* 0x000fc800078e0a00 */
[----:B------:R-:W-:Y:S02]  /*15ab0*/  IMAD R4, R4, UR4, RZ ;  /* 0x0000000404047c24 */ /* 0x000fe4000f8e02ff */
[----:B------:R-:W-:-:S04]  /*15ac0*/  IMAD.WIDE.U32 R2, R0, UR4, R2 ;  /* 0x0000000400027c25 */ /* 0x000fc8000f8e0002 */
[----:B------:R-:W-:Y:S02]  /*15ad0*/  IMAD R6, R7, R6, R8 ;  /* 0x0000000607067224 */ /* 0x000fe400078e0208 */
[----:B------:R-:W-:Y:S01]  /*15ae0*/  IMAD R0, R0, UR5, R4 ;  /* 0x0000000500007c24 */ /* 0x000fe2000f8e0204 */
[----:B------:R-:W-:Y:S01]  /*15af0*/  ULDC.64 UR4, c[0x0][0x3c8] ;  /* 0x0000f20000047ab9 */ /* 0x000fe20000000a00 */
[----:B0-----:R-:W-:Y:S02]  /*15b00*/  IMAD.SHL.U32 R8, R9, 0x8, RZ ;  /* 0x0000000809087824 */ /* 0x001fe400078e00ff */
        /* <DEDUP_REMOVED lines=8> */
[C---:B------:R-:W-:Y:S01]  /*15b90*/  LOP3.LUT R11, R9.reuse, 0x40, RZ, 0xfc, !PT ;  /* 0x00000040090b7812 */ /* 0x040fe200078efcff */
        /* <DEDUP_REMOVED lines=16> */
[----:B------:R-:W4:Y:S04]  /*15ca0*/  LDL.LU R10, [R1+0x60] ;  /* 0x00006000010a7983 */ /* 0x000f280000300800 */
[----:B------:R-:W4:Y:S04]  /*15cb0*/  LDL.LU R12, [R1+0x6c] ;  /* 0x00006c00010c7983 */ /* 0x000f280000300800 */
[----:B------:R-:W-:Y:S01]  /*15cc0*/  SHFL.IDX PT, R6, R0, 0x1, 0x181f ;  /* 0x00381f0000067f89 */ /* 0x000fe200000e0000 */
[----:B--2---:R-:W-:-:S03]  /*15cd0*/  IMAD R3, R5, R7, RZ ;  /* 0x0000000705037224 */ /* 0x004fc600078e02ff */
[----:B------:R-:W0:Y:S02]  /*15ce0*/  SHFL.IDX PT, R5, R2, RZ, 0x181f ;  /* 0x00181fff02057589 */ /* 0x000e2400000e0000 */
[-C--:B---3--:R-:W-:Y:S02]  /*15cf0*/  ISETP.GE.AND P4, PT, R4, R3.reuse, PT ;  /* 0x000000030400720c */ /* 0x088fe40003f86270 */
[----:B------:R-:W1:Y:S01]  /*15d00*/  SHFL.IDX PT, R4, R0, RZ, 0x181f ;  /* 0x00181fff00047589 */ /* 0x000e6200000e0000 */
[----:B------:R-:W-:-:S13]  /*15d10*/  ISETP.GE.AND P5, PT, R17, R3, PT ;  /* 0x000000031100720c */ /* 0x000fda0003fa6270 */
[----:B0-----:R-:W-:-:S05]  /*15d20*/  @!P5 LEA R5, P6, R8, R5, 0x1 ;  /* 0x000000050805d211 */ /* 0x001fca00078c08ff */
[----:B-1----:R-:W-:-:S05]  /*15d30*/  @!P5 IMAD.X R4, RZ, RZ, R4, P6 ;  /* 0x000000ffff04d224 */ /* 0x002fca00030e0604 */
        /* <DEDUP_REMOVED lines=10> */
[----:B------:R-:W-:-:S04]  /*15de0*/  @!P4 LOP3.LUT R5, R5, R4, RZ, 0x3c, !PT ;  /* 0x000000040505c212 */ /* 0x000fc800078e3cff */
[----:B------:R-:W-:-:S04]  /*15df0*/  @!P4 LOP3.LUT R4, R5, R4, RZ, 0x3c, !PT ;  /* 0x000000040504c212 */ /* 0x000fc800078e3cff */
[----:B------:R-:W-:-:S05]  /*15e00*/  @!P4 LOP3.LUT R5, R5, R4, RZ, 0x3c, !PT ;  /* 0x000000040505c212 */ /* 0x000fca00078e3cff */
[----:B------:R-:W-:Y:S04]  /*15e10*/  @!P4 LDGSTS.E.BYPASS.LTC128B.128 [R9+0x22c00], desc[UR60][R4.64], !P3 ;  /* 0x22c000000409cfae */ /* 0x000fe8000d901d7c */
[----:B------:R-:W-:Y:S04]  /*15e20*/  @!P4 LDGSTS.E.BYPASS.LTC128B.128 [R9+0x26c00], desc[UR60][R4.64+0x80], !P2 ;  /* 0x26c000800409cfae */ /* 0x000fe8000d101d7c */
[----:B------:R-:W-:Y:S04]  /*15e30*/  @!P4 LDGSTS.E.BYPASS.LTC128B.128 [R9+0x2ac00], desc[UR60][R4.64+0x100], !P1 ;  /* 0x2ac001000409cfae */ /* 0x000fe8000c901d7c */
[----:B------:R0:W-:Y:S01]  /*15e40*/  @!P4 LDGSTS.E.BYPASS.LTC128B.128 [R9+0x2ec00], desc[UR60][R4.64+0x180], !P0 ;  /* 0x2ec001800409cfae */ /* 0x0001e2000c101d7c */
[----:B----4-:R-:W-:-:S03]  /*15e50*/  ISETP.GE.AND P4, PT, R11, R3, PT ;  /* 0x000000030b00720c */ /* 0x010fc60003f86270 */
[----:B------:R-:W2:Y:S04]  /*15e60*/  LDL.LU R11, [R1+0x70] ;  /* 0x00007000010b7983 */ /* 0x000ea80000300800 */
[----:B0-----:R-:W0:Y:S04]  /*15e70*/  SHFL.IDX PT, R5, R2, 0x2, 0x181f ;  /* 0x00581f0002057f89 */ /* 0x001e2800000e0000 */
[----:B------:R-:W1:Y:S02]  /*15e80*/  SHFL.IDX PT, R6, R0, 0x2, 0x181f ;  /* 0x00581f0000067f89 */ /* 0x000e6400000e0000 */
[----:B0-----:R-:W-:-:S05]  /*15e90*/  @!P4 LEA R5, P6, R8, R5, 0x1 ;  /* 0x000000050805c211 */ /* 0x001fca00078c08ff */
[----:B-1----:R-:W-:-:S05]  /*15ea0*/  @!P4 IMAD.X R4, RZ, RZ, R6, P6 ;  /* 0x000000ffff04c224 */ /* 0x002fca00030e0606 */
[----:B------:R-:W-:-:S04]  /*15eb0*/  @!P4 LOP3.LUT R5, R5, R4, RZ, 0x3c, !PT ;  /* 0x000000040505c212 */ /* 0x000fc800078e3cff */
[----:B------:R-:W-:-:S04]  /*15ec0*/  @!P4 LOP3.LUT R4, R5, R4, RZ, 0x3c, !PT ;  /* 0x000000040504c212 */ /* 0x000fc800078e3cff */
[----:B------:R-:W-:-:S05]  /*15ed0*/  @!P4 LOP3.LUT R5, R5, R4, RZ, 0x3c, !PT ;  /* 0x000000040505c212 */ /* 0x000fca00078e3cff */
[----:B------:R-:W-:Y:S04]  /*15ee0*/  @!P4 LDGSTS.E.BYPASS.LTC128B.128 [R9+0x23400], desc[UR60][R4.64], !P3 ;  /* 0x234000000409cfae */ /* 0x000fe8000d901d7c */
[----:B------:R-:W-:Y:S04]  /*15ef0*/  @!P4 LDGSTS.E.BYPASS.LTC128B.128 [R9+0x27400], desc[UR60][R4.64+0x80], !P2 ;  /* 0x274000800409cfae */ /* 0x000fe8000d101d7c */
[----:B------:R-:W-:Y:S04]  /*15f00*/  @!P4 LDGSTS.E.BYPASS.LTC128B.128 [R9+0x2b400], desc[UR60][R4.64+0x100], !P1 ;  /* 0x2b4001000409cfae */ /* 0x000fe8000c901d7c */
[----:B------:R0:W-:Y:S01]  /*15f10*/  @!P4 LDGSTS.E.BYPASS.LTC128B.128 [R9+0x2f400], desc[UR60][R4.64+0x180], !P0 ;  /* 0x2f4001800409cfae */ /* 0x0001e2000c101d7c */
[----:B------:R-:W-:-:S03]  /*15f20*/  ISETP.GE.AND P4, PT, R10, R3, PT ;  /* 0x000000030a00720c */ /* 0x000fc60003f86270 */
[----:B------:R-:W3:Y:S04]  /*15f30*/  LDL.LU R10, [R1+0x74] ;  /* 0x00007400010a7983 */ /* 0x000ee80000300800 */
        /* <DEDUP_REMOVED lines=10> */
[----:B------:R0:W-:Y:S04]  /*15fe0*/  @!P4 LDGSTS.E.BYPASS.LTC128B.128 [R9+0x2fc00], desc[UR60][R4.64+0x180], !P0 ;  /* 0x2fc001800409cfae */ /* 0x0001e8000c101d7c */
[----:B------:R-:W-:Y:S04]  /*15ff0*/  SHFL.IDX PT, R6, R0, 0x4, 0x181f ;  /* 0x00981f0000067f89 */ /* 0x000fe800000e0000 */
[----:B0-----:R-:W0:Y:S01]  /*16000*/  SHFL.IDX PT, R5, R2, 0x4, 0x181f ;  /* 0x00981f0002057f89 */ /* 0x001e2200000e0000 */
[----:B------:R-:W-:-:S13]  /*16010*/  ISETP.GE.AND P4, PT, R12, R3, PT ;  /* 0x000000030c00720c */ /* 0x000fda0003f86270 */
        /* <DEDUP_REMOVED lines=26> */
[----:B------:R-:W-:-:S04]  /*161c0*/  @!P4 LOP3.LUT R5, R5, R4, RZ, 0x3c, !PT ;  /* 0x000000040505c212 */ /* 0x000fc800078e3cff */
[----:B------:R-:W-:-:S04]  /*161d0*/  @!P4 LOP3.LUT R4, R5, R4, RZ, 0x3c, !PT ;  /* 0x000000040504c212 */ /* 0x000fc800078e3cff */
[----:B------:R-:W-:Y:S01]  /*161e0*/  @!P4 LOP3.LUT R5, R5, R4, RZ, 0x3c, !PT ;  /* 0x000000040505c212 */ /* 0x000fe200078e3cff */
[----:B------:R1:W2:Y:S04]  /*161f0*/  SHFL.IDX PT, R6, R0, 0x7, 0x181f ;  /* 0x00f81f0000067f89 */ /* 0x0002a800000e0000 */
[----:B------:R1:W-:Y:S04]  /*16200*/  @!P4 LDGSTS.E.BYPASS.LTC128B.128 [R9+0x25400], desc[UR60][R4.64], !P3 ;  /* 0x254000000409cfae */ /* 0x0003e8000d901d7c */
[----:B------:R1:W-:Y:S04]  /*16210*/  @!P4 LDGSTS.E.BYPASS.LTC128B.128 [R9+0x29400], desc[UR60][R4.64+0x80], !P2 ;  /* 0x294000800409cfae */ /* 0x0003e8000d101d7c */
[----:B------:R1:W-:Y:S04]  /*16220*/  @!P4 LDGSTS.E.BYPASS.LTC128B.128 [R9+0x2d400], desc[UR60][R4.64+0x100], !P1 ;  /* 0x2d4001000409cfae */ /* 0x0003e8000c901d7c */
[----:B------:R1:W-:Y:S04]  /*16230*/  @!P4 LDGSTS.E.BYPASS.LTC128B.128 [R9+0x31400], desc[UR60][R4.64+0x180], !P0 ;  /* 0x314001800409cfae */ /* 0x0003e8000c101d7c */
[----:B------:R-:W3:Y:S02]  /*16240*/  SHFL.IDX PT, R2, R2, 0x7, 0x181f ;  /* 0x00f81f0002027f89 */ /* 0x000ee400000e0000 */
.L_x_1695:
[----:B-1----:R-:W4:Y:S01]  /*16250*/  LDL.LU R0, [R1+0x78] ;  /* 0x0000780001007983 */ /* 0x002f220000300800 */
[----:B------:R-:W-:Y:S01]  /*16260*/  BSSY B0, `(.L_x_1513) ;  /* 0x000000d000007945 */ /* 0x000fe20003800000 */
[----:B----4-:R-:W-:-:S13]  /*16270*/  ISETP.GE.AND P4, PT, R0, R3, PT ;  /* 0x000000030000720c */ /* 0x010fda0003f86270 */
[----:B------:R-:W-:Y:S05]  /*16280*/  @P4 BRA `(.L_x_1514) ;  /* 0x0000000000284947 */ /* 0x000fea0003800000 */
[----:B------:R-:W4:Y:S01]  /*16290*/  LDL R0, [R1+0x14] ;  /* 0x0000140001007983 */ /* 0x000f220000100800 */
[----:B---3--:R-:W-:-:S05]  /*162a0*/  LEA R2, P4, R8, R2, 0x1 ;  /* 0x0000000208027211 */ /* 0x008fca00078808ff */
[----:B--2---:R-:W-:-:S05]  /*162b0*/  IMAD.X R3, RZ, RZ, R6, P4 ;  /* 0x000000ffff037224 */ /* 0x004fca00020e0606 */
[----:B------:R-:W-:Y:S01]  /*162c0*/  @!PT LDS RZ, [RZ] ;  /* 0x00000000fffff984 */ /* 0x000fe20000000800 */
[----:B------:R-:W-:Y:S01]  /*162d0*/  @!PT LDS RZ, [RZ] ;  /* 0x00000000fffff984 */ /* 0x000fe20000000800 */
[----:B------:R-:W-:Y:S01]  /*162e0*/  @!PT LDS RZ, [RZ] ;  /* 0x00000000fffff984 */ /* 0x000fe20000000800 */
[----:B----4-:R1:W-:Y:S04]  /*162f0*/  LDGSTS.E.BYPASS.LTC128B.128 [R0+0x25c00], desc[UR60][R2.64], !P3 ;  /* 0x25c0000002007fae */ /* 0x0103e8000d901d7c */
[----:B------:R1:W-:Y:S04]  /*16300*/  LDGSTS.E.BYPASS.LTC128B.128 [R0+0x29c00], desc[UR60][R2.64+0x80], !P2 ;  /* 0x29c0008002007fae */ /* 0x0003e8000d101d7c */
[----:B------:R1:W-:Y:S04]  /*16310*/  LDGSTS.E.BYPASS.LTC128B.128 [R0+0x2dc00], desc[UR60][R2.64+0x100], !P1 ;  /* 0x2dc0010002007fae */ /* 0x0003e8000c901d7c */
[----:B------:R1:W-:Y:S02]  /*16320*/  LDGSTS.E.BYPASS.LTC128B.128 [R0+0x31c00], desc[UR60][R2.64+0x180], !P0 ;  /* 0x31c0018002007fae */ /* 0x0003e4000c101d7c */
.L_x_1514:
[----:B------:R-:W-:Y:S05]  /*16330*/  BSYNC B0 ;  /* 0x0000000000007941 */ /* 0x000fea0003800000 */
.L_x_1513:
[----:B------:R4:W5:Y:S01]  /*16340*/  LDL R8, [R1+0x4] ;  /* 0x0000040001087983 */ /* 0x0009620000100800 */
[----:B------:R-:W-:Y:S01]  /*16350*/  PLOP3.LUT P0, PT, PT, PT, PT, 0x80, 0x0 ;  /* 0x000000000000781c */ /* 0x000fe20003f0f070 */
[----:B------:R-:W-:-:S12]  /*16360*/  NOP ;  /* 0x0000000000007918 */ /* 0x000fd80000000000 */
.L_x_1515:
[----:B-1-3--:R-:W3:Y:S01]  /*16370*/  LDL R2, [R1+0x4] ;  /* 0x0000040001027983 */ /* 0x00aee20000100800 */
[----:B------:R-:W-:Y:S02]  /*16380*/  PLOP3.LUT P1, PT, P1, P0, PT, 0xa2, 0x0 ;  /* 0x000000000000781c */ /* 0x000fe40000f21472 */
[----:B---3--:R-:W-:-:S08]  /*16390*/  @P0 R2UR P1, UR4, R2 ;  /* 0x00000000020402ca */ /* 0x008fd00000020000 */
[----:B------:R-:W-:-:S05]  /*163a0*/  @P0 PLOP3.LUT P0, PT, P1, PT, PT, 0x80, 0x0 ;  /* 0x000000000000081c */ /* 0x000fca0000f0f070 */
[----:B------:R-:W-:Y:S01]  /*163b0*/  @!P1 SYNCS.ARRIVE.TRANS64.RED.A0T1 RZ, [UR4+0x32410], RZ ;  /* 0x032410ffffff99a7 */ /* 0x000fe20008200404 */
[----:B------:R-:W-:Y:S07]  /*163c0*/  @!P1 ARRIVES.LDGSTSBAR.64.TRANSCNT [UR4+0x32410] ;  /* 0x03241000ff0099b0 */ /* 0x000fee0008000a84 */
[----:B------:R-:W-:Y:S05]  /*163d0*/  @P0 BRA.U.ANY `(.L_x_1515) ;  /* 0xfffffffd00e40947 */ /* 0x000fea000393ffff */
[----:B------:R-:W3:Y:S02]  /*163e0*/  LDL.LU R3, [R1+0x68] ;  /* 0x0000680001037983 */ /* 0x000ee40000300800 */
[----:B---3--:R-:W-:-:S05]  /*163f0*/  VIADD R3, R3, 0x1 ;  /* 0x0000000103037836 */ /* 0x008fca0000000000 */
        /* <DEDUP_REMOVED lines=8> */
[----:B------:R-:W3:Y:S03]  /*16480*/  SYNCS.PHASECHK.TRANS64.TRYWAIT P0, [R2+URZ+0x32420], R0 ;  /* 0x03242000020075a7 */ /* 0x000ee6000800017f */
[----:B-1-3--:R-:W-:Y:S05]  /*16490*/  @!P0 BRA `(.L_x_1517) ;  /* 0x0000006000208947 */ /* 0x00afea0003800000 */
.L_x_1696:
[----:B------:R-:W-:Y:S05]  /*164a0*/  BSYNC B0 ;  /* 0x0000000000007941 */ /* 0x000fea0003800000 */
.L_x_1516:
[----:B-1----:R-:W3:Y:S01]  /*164b0*/  LDL R2, [R1+0x18] ;  /* 0x0000180001027983 */ /* 0x002ee20000100800 */
[----:B------:R-:W-:Y:S01]  /*164c0*/  BSSY B0, `(.L_x_1518) ;  /* 0x0000063000007945 */ /* 0x000fe20003800000 */
[----:B---3--:R-:W-:-:S13]  /*164d0*/  LOP3.LUT P0, RZ, R2, 0x1, RZ, 0xc0, !PT ;  /* 0x0000000102ff7812 */ /* 0x008fda000780c0ff */
[----:B------:R-:W-:Y:S05]  /*164e0*/  @!P0 BRA `(.L_x_1519) ;  /* 0x0000000400808947 */ /* 0x000fea0003800000 */
[----:B------:R-:W3:Y:S04]  /*164f0*/  LDL R2, [R1+0x4] ;  /* 0x0000040001027983 */ /* 0x000ee80000100800 */
[----:B0-----:R-:W2:Y:S01]  /*16500*/  LDL R4, [R1+0x1c] ;  /* 0x00001c0001047983 */ /* 0x001ea20000100800 */
[----:B------:R-:W0:Y:S01]  /*16510*/  S2R R3, SR_TID.X ;  /* 0x0000000000037919 */ /* 0x000e220000002100 */
[----:B---3--:R-:W-:Y:S02]  /*16520*/  IMAD.MOV.U32 R5, RZ, RZ, R2 ;  /* 0x000000ffff057224 */ /* 0x008fe400078e0002 */
[----:B------:R-:W3:Y:S01]  /*16530*/  LDL R2, [R1+0x8] ;  /* 0x0000080001027983 */ /* 0x000ee20000100800 */
[----:B--2---:R-:W-:Y:S01]  /*16540*/  SHF.L.U32 R0, R4, 0x1f, RZ ;  /* 0x0000001f04007819 */ /* 0x004fe200000006ff */
[----:B------:R-:W-:Y:S01]  /*16550*/  BSSY B1, `(.L_x_1520) ;  /* 0x0000006000017945 */ /* 0x000fe20003800000 */
[----:B0-----:R-:W-:-:S04]  /*16560*/  LOP3.LUT R3, R3, 0x7f, RZ, 0xc0, !PT ;  /* 0x0000007f03037812 */ /* 0x001fc800078ec0ff */
[----:B------:R-:W-:Y:S01]  /*16570*/  ISETP.NE.AND P1, PT, R3, RZ, PT ;  /* 0x000000ff0300720c */ /* 0x000fe20003f25270 */
[----:B---3--:R-:W-:-:S04]  /*16580*/  IMAD R2, R2, 0x8, R5 ;  /* 0x0000000802027824 */ /* 0x008fc800078e0205 */
[----:B------:R-:W0:Y:S02]  /*16590*/  SYNCS.PHASECHK.TRANS64.TRYWAIT P0, [R2+URZ+0x32460], R0 ;  /* 0x03246000020075a7 */ /* 0x000e24000800017f */
[----:B0-----:R-:W-:Y:S06]  /*165a0*/  @!P0 BRA `(.L_x_1521) ;  /* 0x0000005c00f48947 */ /* 0x001fec0003800000 */
.L_x_1697:
[----:B------:R-:W-:Y:S05]  /*165b0*/  BSYNC B1 ;  /* 0x0000000000017941 */ /* 0x000fea0003800000 */
.L_x_1520:
        /* <DEDUP_REMOVED lines=9> */
.L_x_1523:
[----:B------:R-:W-:Y:S05]  /*16650*/  BSYNC B1 ;  /* 0x0000000000017941 */ /* 0x000fea0003800000 */
.L_x_1522:
        /* <DEDUP_REMOVED lines=14> */
.L_x_1524:
        /* <DEDUP_REMOVED lines=16> */
.L_x_1525:
        /* <DEDUP_REMOVED lines=16> */
.L_x_1526:
        /* <DEDUP_REMOVED lines=16> */
.L_x_1527:
        /* <DEDUP_REMOVED lines=11> */
.L_x_1519:
[----:B------:R-:W-:Y:S05]  /*16af0*/  BSYNC B0 ;  /* 0x0000000000007941 */ /* 0x000fea0003800000 */
.L_x_1518:
[----:B0-----:R-:W3:Y:S01]  /*16b00*/  LDL.LU R4, [R1+0x7c] ;  /* 0x00007c0001047983 */ /* 0x001ee20000300800 */
[----:B------:R-:W-:Y:S01]  /*16b10*/  BSSY B0, `(.L_x_1528) ;  /* 0x000020f000007945 */ /* 0x000fe20003800000 */
[----:B---3--:R-:W-:-:S13]  /*16b20*/  ISETP.GE.AND P0, PT, R4, 0x61, PT ;  /* 0x000000610400780c */ /* 0x008fda0003f06270 */
        /* <DEDUP_REMOVED lines=48> */
.L_x_1534:
        /* <DEDUP_REMOVED lines=9> */
.L_x_1698:
[----:B------:R-:W-:Y:S05]  /*16ec0*/  BSYNC B3 ;  /* 0x0000000000037941 */ /* 0x000fea0003800000 */
.L_x_1535:
        /* <DEDUP_REMOVED lines=9> */
.L_x_1538:
[----:B------:R-:W-:Y:S05]  /*16f60*/  BSYNC B3 ;  /* 0x0000000000037941 */ /* 0x000fea0003800000 */
.L_x_1537:
        /* <DEDUP_REMOVED lines=14> */
.L_x_1539:
        /* <DEDUP_REMOVED lines=14> */
.L_x_1699:
[----:B------:R-:W-:Y:S05]  /*17130*/  BSYNC B3 ;  /* 0x0000000000037941 */ /* 0x000fea0003800000 */
.L_x_1540:
        /* <DEDUP_REMOVED lines=11> */
.L_x_1543:
[----:B------:R-:W-:Y:S05]  /*171f0*/  BSYNC B3 ;  /* 0x0000000000037941 */ /* 0x000fea0003800000 */
.L_x_1542:
        /* <DEDUP_REMOVED lines=11> */
.L_x_1544:
        /* <DEDUP_REMOVED lines=16> */
.L_x_1545:
        /* <DEDUP_REMOVED lines=16> */
.L_x_1546:
        /* <DEDUP_REMOVED lines=16> */
.L_x_1547:
        /* <DEDUP_REMOVED lines=11> */
.L_x_1533:
[----:B------:R-:W-:Y:S05]  /*17660*/  BSYNC B1 ;  /* 0x0000000000017941 */ /* 0x000fea0003800000 */
.L_x_1532:
[----:B------:R-:W2:Y:S02]  /*17670*/  LDL.LU R4, [R1+0x38] ;  /* 0x0000380001047983 */ /* 0x000ea40000300800 */
[----:B--2---:R-:W-:-:S07]  /*17680*/  VIADD R0, R4, 0xfffffffd ;  /* 0xfffffffd04007836 */ /* 0x004fce0000000000 */
.L_x_1531:
[----:B------:R-:W-:Y:S05]  /*17690*/  BSYNC B2 ;  /* 0x0000000000027941 */ /* 0x000fea0003800000 */
.L_x_1530:
[----:B------:R-:W2:Y:S01]  /*176a0*/  LDL.LU R2, [R1+0x3c] ;  /* 0x00003c0001027983 */ /* 0x000ea20000300800 */
[----:B------:R-:W-:-:S05]  /*176b0*/  IMAD.MOV R6, RZ, RZ, -R6 ;  /* 0x000000ffff067224 */ /* 0x000fca00078e0a06 */
[----:B--2---:R-:W-:-:S13]  /*176c0*/  ISETP.NE.AND P0, PT, R2, R6, PT ;  /* 0x000000060200720c */ /* 0x004fda0003f05270 */
[----:B------:R-:W-:Y:S05]  /*176d0*/  @!P0 BRA `(.L_x_1529) ;  /* 0x0000001400488947 */ /* 0x000fea0003800000 */
.L_x_1580:
        /* <DEDUP_REMOVED lines=37> */
.L_x_1550:
        /* <DEDUP_REMOVED lines=9> */
.L_x_1700:
[----:B------:R-:W-:Y:S05]  /*179c0*/  BSYNC B2 ;  /* 0x0000000000027941 */ /* 0x000fea0003800000 */
.L_x_1551:
        /* <DEDUP_REMOVED lines=9> */
.L_x_1554:
[----:B------:R-:W-:Y:S05]  /*17a60*/  BSYNC B2 ;  /* 0x0000000000027941 */ /* 0x000fea0003800000 */
.L_x_1553:
        /* <DEDUP_REMOVED lines=13> */
.L_x_1555:
        /* <DEDUP_REMOVED lines=14> */
.L_x_1701:
[----:B------:R-:W-:Y:S05]  /*17c20*/  BSYNC B2 ;  /* 0x0000000000027941 */ /* 0x000fea0003800000 */
.L_x_1556:
        /* <DEDUP_REMOVED lines=11> */
.L_x_1559:
[----:B------:R-:W-:Y:S05]  /*17ce0*/  BSYNC B2 ;  /* 0x0000000000027941 */ /* 0x000fea0003800000 */
.L_x_1558:
        /* <DEDUP_REMOVED lines=10> */
.L_x_1560:
        /* <DEDUP_REMOVED lines=16> */
.L_x_1561:
        /* <DEDUP_REMOVED lines=16> */
.L_x_1562:
        /* <DEDUP_REMOVED lines=16> */
.L_x_1563:
        /* <DEDUP_REMOVED lines=11> */
.L_x_1549:
[----:B------:R-:W-:Y:S05]  /*18140*/  BSYNC B1 ;  /* 0x0000000000017941 */ /* 0x000fea0003800000 */
.L_x_1548:
        /* <DEDUP_REMOVED lines=36> */
.L_x_1566:
        /* <DEDUP_REMOVED lines=9> */
.L_x_1702:
[----:B------:R-:W-:Y:S05]  /*18420*/  BSYNC B2 ;  /* 0x0000000000027941 */ /* 0x000fea0003800000 */
.L_x_1567:
        /* <DEDUP_REMOVED lines=9> */
.L_x_1570:
[----:B------:R-:W-:Y:S05]  /*184c0*/  BSYNC B2 ;  /* 0x0000000000027941 */ /* 0x000fea0003800000 */
.L_x_1569:
        /* <DEDUP_REMOVED lines=14> */
.L_x_1571:
        /* <DEDUP_REMOVED lines=14> */
.L_x_1703:
[----:B------:R-:W-:Y:S05]  /*18690*/  BSYNC B2 ;  /* 0x0000000000027941 */ /* 0x000fea0003800000 */
.L_x_1572:
        /* <DEDUP_REMOVED lines=11> */
.L_x_1575:
[----:B------:R-:W-:Y:S05]  /*18750*/  BSYNC B2 ;  /* 0x0000000000027941 */ /* 0x000fea0003800000 */
.L_x_1574:
        /* <DEDUP_REMOVED lines=11> */
.L_x_1576:
        /* <DEDUP_REMOVED lines=16> */
.L_x_1577:
        /* <DEDUP_REMOVED lines=16> */
.L_x_1578:
        /* <DEDUP_REMOVED lines=16> */
.L_x_1579:
        /* <DEDUP_REMOVED lines=11> */
.L_x_1565:
[----:B------:R-:W-:Y:S05]  /*18bc0*/  BSYNC B1 ;  /* 0x0000000000017941 */ /* 0x000fea0003800000 */
.L_x_1564:
[C---:B------:R-:W-:Y:S01]  /*18bd0*/  ISETP.GT.AND P0, PT, R0.reuse, 0x1, PT ;  /* 0x000000010000780c */ /* 0x040fe20003f04270 */
[----:B------:R-:W-:-:S12]  /*18be0*/  VIADD R0, R0, 0xfffffffe ;  /* 0xfffffffe00007836 */ /* 0x000fd80000000000 */
[----:B------:R-:W-:Y:S05]  /*18bf0*/  @P0 BRA `(.L_x_1580) ;  /* 0xffffffe800b80947 */ /* 0x000fea000383ffff */
.L_x_1529:
[----:B------:R-:W-:Y:S05]  /*18c00*/  BSYNC B0 ;  /* 0x0000000000007941 */ /* 0x000fea0003800000 */
.L_x_1528:
[----:B------:R-:W3:Y:S04]  /*18c10*/  LDL.LU R4, [R1+0x8] ;  /* 0x0000080001047983 */ /* 0x000ee80000300800 */
[----:B------:R-:W2:Y:S01]  /*18c20*/  LDL.LU R3, [R1+0x1c] ;  /* 0x00001c0001037983 */ /* 0x000ea20000300800 */
[----:B------:R-:W1:Y:S01]  /*18c30*/  S2R R2, SR_TID.X ;  /* 0x0000000000027919 */ /* 0x000e620000002100 */
[----:B------:R-:W-:Y:S01]  /*18c40*/  BSSY B0, `(.L_x_1581) ;  /* 0x0000015000007945 */ /* 0x000fe20003800000 */
[----:B-1----:R-:W-:-:S04]  /*18c50*/  LOP3.LUT R2, R2, 0x7f, RZ, 0xc0, !PT ;  /* 0x0000007f02027812 */ /* 0x002fc800078ec0ff */
[----:B------:R-:W-:Y:S01]  /*18c60*/  ISETP.NE.AND P1, PT, R2, RZ, PT ;  /* 0x000000ff0200720c */ /* 0x000fe20003f25270 */
[----:B---3--:R-:W-:-:S05]  /*18c70*/  VIADD R0, R4, 0x1 ;  /* 0x0000000104007836 */ /* 0x008fca0000000000 */
        /* <DEDUP_REMOVED lines=11> */
[----:B--2---:R-:W2:Y:S04]  /*18d30*/  @P1 ATOMG.E.ADD.STRONG.GPU PT, R3, desc[UR60][R4.64], R3 ;  /* 0x00000003040319a8 */ /* 0x004ea800081ee1fc */
[----:B--2---:R1:W2:Y:S02]  /*18d40*/  SHFL.IDX PT, R3, R3, R2, 0x1f ;  /* 0x00001f0203037589 */ /* 0x0042a400000e0000 */
[----:B-1----:R-:W1:Y:S02]  /*18d50*/  S2R R2, SR_LTMASK ;  /* 0x0000000000027919 */ /* 0x002e640000003900 */
[----:B-1----:R-:W-:-:S06]  /*18d60*/  LOP3.LUT R2, R2, UR4, RZ, 0xc0, !PT ;  /* 0x0000000402027c12 */ /* 0x002fcc000f8ec0ff */
[----:B------:R-:W2:Y:S02]  /*18d70*/  POPC R2, R2 ;  /* 0x0000000200027309 */ /* 0x000ea40000000000 */
[----:B--2---:R-:W-:-:S07]  /*18d80*/  IADD3 R16, R3, UR36, R2 ;  /* 0x0000002403107c10 */ /* 0x004fce000fffe002 */
.L_x_1582:
[----:B------:R-:W-:Y:S05]  /*18d90*/  BSYNC B0 ;  /* 0x0000000000007941 */ /* 0x000fea0003800000 */
.L_x_1581:
[----:B------:R-:W-:-:S05]  /*18da0*/  SEL R0, R0, RZ, P0 ;  /* 0x000000ff00007207 */ /* 0x000fca0000000000 */
[----:B------:R2:W-:Y:S02]  /*18db0*/  STL [R1+0x8], R0 ;  /* 0x0000080001007387 */ /* 0x0005e40000100800 */
.L_x_1494:
[----:B------:R-:W-:Y:S05]  /*18dc0*/  BSYNC B7 ;  /* 0x0000000000077941 */ /* 0x000fea0003800000 */
.L_x_1492:
[----:B--2---:R-:W2:Y:S02]  /*18dd0*/  LDL R0, [R1+0x18] ;  /* 0x0000180001007983 */ /* 0x004ea40000100800 */
        /* <DEDUP_REMOVED lines=12> */
.L_x_1583:
[----:B------:R-:W0:Y:S01]  /*18ea0*/  S2R R0, SR_TID.X ;  /* 0x0000000000007919 */ /* 0x000e220000002100 */
[----:B------:R-:W-:Y:S01]  /*18eb0*/  UMOV UR4, 0xffffffff ;  /* 0xffffffff00047882 */ /* 0x000fe20000000000 */
[----:B0-----:R-:W-:-:S04]  /*18ec0*/  LOP3.LUT R7, R0, 0x1f, RZ, 0xc0, !PT ;  /* 0x0000001f00077812 */ /* 0x001fc800078ec0ff */
        /* <DEDUP_REMOVED lines=33> */
.L_x_1713:
[----:B------:R-:W-:Y:S02]  /*190e0*/  ULDC UR4, c[0x0][0xd38] ;  /* 0x00034e0000047ab9 */ /* 0x000fe40000000800 */
[----:B------:R-:W-:-:S04]  /*190f0*/  IMAD.U32 R16, RZ, RZ, UR4 ;  /* 0x00000004ff107e24 */ /* 0x000fc8000f8e00ff */
[----:B-1----:R-:W-:-:S04]  /*19100*/  IMAD R6, R6, R16, RZ ;  /* 0x0000001006067224 */ /* 0x002fc800078e02ff */
[----:B------:R-:W-:-:S05]  /*19110*/  IMAD.IADD R4, R4, 0x1, R6 ;  /* 0x0000000104047824 */ /* 0x000fca00078e0206 */
[----:B------:R-:W-:-:S13]  /*19120*/  ISETP.GT.AND P6, PT, R4, R0, PT ;  /* 0x000000000400720c */ /* 0x000fda0003fc4270 */
[----:B------:R-:W-:Y:S05]  /*19130*/  @P6 BRA `(.L_x_1586) ;  /* 0x00000000009c6947 */ /* 0x000fea0003800000 */
.L_x_1591:
        /* <DEDUP_REMOVED lines=14> */
.L_x_1589:
[----:B------:R-:W-:Y:S05]  /*19220*/  BSYNC B0 ;  /* 0x0000000000007941 */ /* 0x000fea0003800000 */
.L_x_1588:
        /* <DEDUP_REMOVED lines=18> */
.L_x_1721:
[----:B------:R-:W-:Y:S02]  /*19350*/  ULDC UR4, c[0x0][0xd38] ;  /* 0x00034e0000047ab9 */ /* 0x000fe40000000800 */
[----:B------:R-:W-:-:S04]  /*19360*/  IMAD.U32 R16, RZ, RZ, UR4 ;  /* 0x00000004ff107e24 */ /* 0x000fc8000f8e00ff */
[----:B-1----:R-:W-:-:S04]  /*19370*/  IMAD R6, R6, R16, RZ ;  /* 0x0000001006067224 */ /* 0x002fc800078e02ff */
[----:B------:R-:W-:-:S05]  /*19380*/  IMAD.IADD R4, R6, 0x1, R4 ;  /* 0x0000000106047824 */ /* 0x000fca00078e0204 */
[----:B------:R-:W-:-:S13]  /*19390*/  ISETP.GT.AND P6, PT, R4, R0, PT ;  /* 0x000000000400720c */ /* 0x000fda0003fc4270 */
[----:B------:R-:W-:Y:S05]  /*193a0*/  @!P6 BRA `(.L_x_1591) ;  /* 0xfffffffc0064e947 */ /* 0x000fea000383ffff */
.L_x_1586:
        /* <DEDUP_REMOVED lines=8> */
.L_x_1725:
[----:B------:R-:W-:Y:S01]  /*19430*/  ISETP.NE.AND P0, PT, R5, RZ, PT ;  /* 0x000000ff0500720c */ /* 0x000fe20003f05270 */
[----:B-1----:R-:W-:-:S12]  /*19440*/  IMAD.MOV.U32 R2, RZ, RZ, RZ ;  /* 0x000000ffff027224 */ /* 0x002fd800078e00ff */
[----:B------:R-:W-:Y:S05]  /*19450*/  @!P0 BRA `(.L_x_1593) ;  /* 0x0000000000108947 */ /* 0x000fea0003800000 */
[----:B------:R-:W-:Y:S01]  /*19460*/  UMOV UR4, 0xffffffff ;  /* 0xffffffff00047882 */ /* 0x000fe20000000000 */
[----:B------:R-:W-:Y:S02]  /*19470*/  VIADD R12, R4, 0xffffffff ;  /* 0xffffffff040c7836 */ /* 0x000fe40000000000 */
[----:B------:R-:W-:Y:S05]  /*19480*/  BRA.DIV UR4, `(.L_x_1594) ;  /* 0x0000003e04247947 */ /* 0x000fea000b800000 */
[----:B------:R1:W3:Y:S02]  /*19490*/  SHFL.IDX PT, R2, R3, R12, 0x1f ;  /* 0x00001f0c03027589 */ /* 0x0002e400000e0000 */
.L_x_1593:
        /* <DEDUP_REMOVED lines=31> */
.L_x_1587:
[----:B------:R-:W-:Y:S01]  /*19690*/  UMOV UR4, URZ ;  /* 0x0000003f00047c82 */ /* 0x000fe20008000000 */
[----:B------:R-:W-:Y:S01]  /*196a0*/  UMOV UR5, URZ ;  /* 0x0000003f00057c82 */ /* 0x000fe20008000000 */
[----:B------:R-:W-:Y:S01]  /*196b0*/  ULDC UR6, c[0x0][0xd3c] ;  /* 0x00034f0000067ab9 */ /* 0x000fe20000000800 */
[----:B------:R-:W-:Y:S02]  /*196c0*/  IMAD.MOV.U32 R16, RZ, RZ, R0 ;  /* 0x000000ffff107224 */ /* 0x000fe400078e0000 */
[----:B------:R-:W-:Y:S02]  /*196d0*/  IMAD.U32 R17, RZ, RZ, UR4 ;  /* 0x00000004ff117e24 */ /* 0x000fe4000f8e00ff */
[----:B------:R-:W-:Y:S02]  /*196e0*/  IMAD.U32 R18, RZ, RZ, UR5 ;  /* 0x00000005ff127e24 */ /* 0x000fe4000f8e00ff */
[----:B------:R-:W-:-:S07]  /*196f0*/  IMAD.U32 R19, RZ, RZ, UR6 ;  /* 0x00000006ff137e24 */ /* 0x000fce000f8e00ff */
.L_x_1595:
        /* <DEDUP_REMOVED lines=12> */
.L_x_1584:
[----:B------:R-:W-:Y:S02]  /*197c0*/  ULDC UR4, c[0x0][0xd3c] ;  /* 0x00034f0000047ab9 */ /* 0x000fe40000000800 */
[----:B---3--:R-:W-:-:S13]  /*197d0*/  ISETP.GE.AND P0, PT, R19, UR4, PT ;  /* 0x0000000413007c0c */ /* 0x008fda000bf06270 */
[----:B------:R-:W-:Y:S05]  /*197e0*/  @!P0 BRA `(.L_x_1596) ;  /* 0xffffff8c00148947 */ /* 0x000fea000383ffff */
[----:B------:R-:W-:Y:S05]  /*197f0*/  BSYNC B8 ;  /* 0x0000000000087941 */ /* 0x000fea0003800000 */
.L_x_1450:
[----:B--2---:R-:W2:Y:S01]  /*19800*/  LDL.LU R0, [R1+0x68] ;  /* 0x0000680001007983 */ /* 0x004ea20000300800 */
[----:B------:R-:W-:Y:S01]  /*19810*/  BSSY B0, `(.L_x_1597) ;  /* 0x000000b000007945 */ /* 0x000fe20003800000 */
[----:B------:R-:W3:Y:S01]  /*19820*/  S2R R5, SR_CgaCtaId ;  /* 0x0000000000057919 */ /* 0x000ee20000008800 */
[----:B--2---:R-:W-:-:S05]  /*19830*/  VIADD R0, R0, 0x1 ;  /* 0x0000000100007836 */ /* 0x004fca0000000000 */
[----:B0-----:R-:W-:-:S04]  /*19840*/  LEA.HI R2, R0, R0, RZ, 0x1 ;  /* 0x0000000000027211 */ /* 0x001fc800078f08ff */
[----:B-1----:R-:W-:-:S05]  /*19850*/  LOP3.LUT R3, R2, 0xfffffffe, RZ, 0xc0, !PT ;  /* 0xfffffffe02037812 */ /* 0x002fca00078ec0ff */
[----:B------:R-:W-:Y:S01]  /*19860*/  IMAD.IADD R3, R0, 0x1, -R3 ;  /* 0x0000000100037824 */ /* 0x000fe200078e0a03 */
[----:B------:R-:W-:-:S04]  /*19870*/  MOV R0, 0x400 ;  /* 0x0000040000007802 */ /* 0x000fc80000000f00 */
[----:B---3--:R-:W-:Y:S02]  /*19880*/  LEA R0, R5, R0, 0x18 ;  /* 0x0000000005007211 */ /* 0x008fe400078ec0ff */
[----:B------:R-:W-:-:S04]  /*19890*/  SHF.L.U32 R3, R3, 0x1f, RZ ;  /* 0x0000001f03037819 */ /* 0x000fc800000006ff */
[----:B------:R-:W0:Y:S02]  /*198a0*/  SYNCS.PHASECHK.TRANS64.TRYWAIT P0, [R0+URZ+0x32420], R3 ;  /* 0x03242003000075a7 */ /* 0x000e24000800017f */
[----:B0-----:R-:W-:Y:S05]  /*198b0*/  @!P0 BRA `(.L_x_1598) ;  /* 0x0000003800408947 */ /* 0x001fea0003800000 */
.L_x_1728:
[----:B------:R-:W-:Y:S05]  /*198c0*/  BSYNC B0 ;  /* 0x0000000000007941 */ /* 0x000fea0003800000 */
.L_x_1597:
[----:B------:R-:W-:-:S03]  /*198d0*/  UMOV UR4, 0xffffffff ;  /* 0xffffffff00047882 */ /* 0x000fc60000000000 */
[----:B------:R-:W-:Y:S05]  /*198e0*/  BRA.DIV UR4, `(.L_x_1599) ;  /* 0x0000003a04487947 */ /* 0x000fea000b800000 */
[----:B------:R-:W1:Y:S02]  /*198f0*/  S2R R2, SR_TID.X ;  /* 0x0000000000027919 */ /* 0x000e640000002100 */
[----:B-1----:R-:W-:-:S04]  /*19900*/  SHF.R.U32.HI R2, RZ, 0x5, R2 ;  /* 0x00000005ff027819 */ /* 0x002fc80000011602 */
[----:B------:R-:W-:-:S05]  /*19910*/  LOP3.LUT R2, R2, 0x3, RZ, 0xc0, !PT ;  /* 0x0000000302027812 */ /* 0x000fca00078ec0ff */
[----:B------:R1:W2:Y:S02]  /*19920*/  SHFL.IDX PT, R14, R2, RZ, 0x1f ;  /* 0x00001fff020e7589 */ /* 0x0002a400000e0000 */
.L_x_1731:
[----:B--2---:R-:W-:-:S13]  /*19930*/  ISETP.NE.AND P0, PT, R14, RZ, PT ;  /* 0x000000ff0e00720c */ /* 0x004fda0003f05270 */
[----:B------:R-:W-:Y:S05]  /*19940*/  @P0 BRA `(.L_x_1305) ;  /* 0x0000000000940947 */ /* 0x000fea0003800000 */
[----:B------:R-:W-:-:S03]  /*19950*/  UMOV UR4, 0xffffffff ;  /* 0xffffffff00047882 */ /* 0x000fc60000000000 */
[----:B------:R-:W-:Y:S05]  /*19960*/  BRA.DIV UR4, `(.L_x_1600) ;  /* 0x0000003a045c7947 */ /* 0x000fea000b800000 */
[----:B------:R-:W-:-:S13]  /*19970*/  ELECT P6, URZ, PT ;  /* 0x00000000003f782f */ /* 0x000fda00038c0000 */
.L_x_1734:
[----:B------:R-:W-:Y:S05]  /*19980*/  @!P6 BRA `(.L_x_1305) ;  /* 0x000000000084e947 */ /* 0x000fea0003800000 */
[----:B-1----:R-:W2:Y:S02]  /*19990*/  LDL.LU R2, [R1+0x90] ;  /* 0x0000900001027983 */ /* 0x002ea40000300800 */
[----:B--2---:R-:W-:-:S04]  /*199a0*/  LOP3.LUT R2, R2, 0x2, RZ, 0xfc, !PT ;  /* 0x0000000202027812 */ /* 0x004fc800078efcff */
[----:B------:R-:W-:-:S13]  /*199b0*/  ISETP.NE.AND P2, PT, R2, 0x3, PT ;  /* 0x000000030200780c */ /* 0x000fda0003f45270 */
[----:B------:R-:W-:Y:S05]  /*199c0*/  @!P2 BRA `(.L_x_1601) ;  /* 0x000000000004a947 */ /* 0x000fea0003800000 */
[----:B------:R-:W-:Y:S01]  /*199d0*/  BPT.TRAP 0x1 ;  /* 0x000000040000795c */ /* 0x000fe20000300000 */
.L_x_1601:
        /* <DEDUP_REMOVED lines=14> */
.L_x_1735:
[----:B------:R-:W1:Y:S02]  /*19ac0*/  SYNCS.PHASECHK.TRANS64.TRYWAIT P0, [R7+URZ], R2 ;  /* 0x00000002070075a7 */ /* 0x000e64000800017f */
[----:B-1----:R-:W-:Y:S05]  /*19ad0*/  @!P0 BRA `(.L_x_1603) ;  /* 0x0000003800348947 */ /* 0x002fea0003800000 */
.L_x_1736:
[----:B------:R-:W-:Y:S05]  /*19ae0*/  @!P2 BRA `(.L_x_1604) ;  /* 0x000000000004a947 */ /* 0x000fea0003800000 */
[----:B------:R-:W-:Y:S01]  /*19af0*/  BPT.TRAP 0x1 ;  /* 0x000000040000795c */ /* 0x000fe20000300000 */
.L_x_1604:
[----:B------:R-:W2:Y:S01]  /*19b00*/  LDL.LU R4, [R1+0x8] ;  /* 0x0000080001047983 */ /* 0x000ea20000300800 */
[----:B------:R-:W-:-:S04]  /*19b10*/  VIADD R0, R0, 0x32460 ;  /* 0x0003246000007836 */ /* 0x000fc80000000000 */
[----:B--2---:R-:W-:-:S04]  /*19b20*/  IMAD R4, R4, 0x8, R0 ;  /* 0x0000000804047824 */ /* 0x004fc800078e0200 */
[----:B------:R-:W2:Y:S02]  /*19b30*/  SYNCS.PHASECHK.TRANS64.TRYWAIT P0, [R4+URZ], R5 ;  /* 0x00000005040075a7 */ /* 0x000ea4000800017f */
[----:B--2---:R-:W-:Y:S05]  /*19b40*/  @!P0 BRA `(.L_x_1605) ;  /* 0x00000038002c8947 */ /* 0x004fea0003800000 */
.L_x_1737:
[----:B------:R-:W-:-:S07]  /*19b50*/  IMAD R3, R3, 0x8, R0 ;  /* 0x0000000803037824 */ /* 0x000fce00078e0200 */
.L_x_1606:
[----:B---3--:R3:W0:Y:S02]  /*19b60*/  SYNCS.PHASECHK.TRANS64.TRYWAIT P0, [R3+URZ], R2 ;  /* 0x00000002030075a7 */ /* 0x008624000800017f */
[----:B0-----:R-:W-:Y:S05]  /*19b70*/  @!P0 NANOSLEEP.SYNCS 0x989680 ;  /* 0x009896800000895d */ /* 0x001fea0003900000 */
[----:B------:R-:W0:Y:S02]  /*19b80*/  @!P0 SYNCS.PHASECHK.TRANS64 P0, [R3+URZ], R2 ;  /* 0x00000002030085a7 */ /* 0x000e24000800007f */
[----:B0-----:R-:W-:Y:S05]  /*19b90*/  @!P0 BRA `(.L_x_1606) ;  /* 0xfffffffc00f08947 */ /* 0x001fea000383ffff */
.L_x_1305:
[----:B------:R-:W-:Y:S05]  /*19ba0*/  BSYNC B9 ;  /* 0x0000000000097941 */ /* 0x000fea0003800000 */
.L_x_1302:
[----:B------:R-:W-:Y:S05]  /*19bb0*/  EXIT ;  /* 0x000000000000794d */ /* 0x000fea0003800000 */
.L_x_1323:
[----:B0-----:R0:W1:Y:S02]  /*19bc0*/  SYNCS.PHASECHK.TRANS64.TRYWAIT P6, [R94+URZ+0x32490], R108 ;  /* 0x0324906c5e0075a7 */ /* 0x00106400080c017f */
[----:B-1----:R-:W-:Y:S05]  /*19bd0*/  @!P6 NANOSLEEP.SYNCS 0x989680 ;  /* 0x009896800000e95d */ /* 0x002fea0003900000 */
[----:B------:R-:W1:Y:S02]  /*19be0*/  @!P6 SYNCS.PHASECHK.TRANS64 P6, [R94+URZ+0x32490], R108 ;  /* 0x0324906c5e00e5a7 */ /* 0x000e6400080c007f */
[----:B-1----:R-:W-:Y:S05]  /*19bf0*/  @!P6 BRA `(.L_x_1323) ;  /* 0xfffffffc00f0e947 */ /* 0x002fea000383ffff */
[----:B------:R-:W-:Y:S05]  /*19c00*/  BRA `(.L_x_1607) ;  /* 0xfffffe8c00fc7947 */ /* 0x000fea000383ffff */
.L_x_1341:
[----:B0-----:R0:W1:Y:S02]  /*19c10*/  SYNCS.PHASECHK.TRANS64.TRYWAIT P5, [R94+URZ+0x32490], R108 ;  /* 0x0324906c5e0075a7 */ /* 0x00106400080a017f */
[----:B-1----:R-:W-:Y:S05]  /*19c20*/  @!P5 NANOSLEEP.SYNCS 0x989680 ;  /* 0x009896800000d95d */ /* 0x002fea0003900000 */
[----:B------:R-:W1:Y:S02]  /*19c30*/  @!P5 SYNCS.PHASECHK.TRANS64 P5, [R94+URZ+0x32490], R108 ;  /* 0x0324906c5e00d5a7 */ /* 0x000e6400080a007f */
[----:B-1----:R-:W-:Y:S05]  /*19c40*/  @!P5 BRA `(.L_x_1341) ;  /* 0xfffffffc00f0d947 */ /* 0x002fea000383ffff */
[----:B------:R-:W-:Y:S05]  /*19c50*/  BRA `(.L_x_1608) ;  /* 0xfffffea000a47947 */ /* 0x000fea000383ffff */
.L_x_1350:
[----:B0-----:R0:W1:Y:S02]  /*19c60*/  SYNCS.PHASECHK.TRANS64.TRYWAIT P4, [R94+URZ+0x32490], R108 ;  /* 0x0324906c5e0075a7 */ /* 0x001064000808017f */
[----:B-1----:R-:W-:Y:S05]  /*19c70*/  @!P4 NANOSLEEP.SYNCS 0x989680 ;  /* 0x009896800000c95d */ /* 0x002fea0003900000 */
[----:B------:R-:W1:Y:S02]  /*19c80*/  @!P4 SYNCS.PHASECHK.TRANS64 P4, [R94+URZ+0x32490], R108 ;  /* 0x0324906c5e00c5a7 */ /* 0x000e64000808007f */
[----:B-1----:R-:W-:Y:S05]  /*19c90*/  @!P4 BRA `(.L_x_1350) ;  /* 0xfffffffc00f0c947 */ /* 0x002fea000383ffff */
[----:B------:R-:W-:Y:S05]  /*19ca0*/  BRA `(.L_x_1609) ;  /* 0xfffffeb000c87947 */ /* 0x000fea000383ffff */
.L_x_1356:
[----:B-1----:R1:W2:Y:S02]  /*19cb0*/  SYNCS.PHASECHK.TRANS64.TRYWAIT P3, [R94+URZ+0x324b0], R108 ;  /* 0x0324b06c5e0075a7 */ /* 0x0022a4000806017f */
[----:B--2---:R-:W-:Y:S05]  /*19cc0*/  @!P3 NANOSLEEP.SYNCS 0x989680 ;  /* 0x009896800000b95d */ /* 0x004fea0003900000 */
[----:B------:R-:W2:Y:S02]  /*19cd0*/  @!P3 SYNCS.PHASECHK.TRANS64 P3, [R94+URZ+0x324b0], R108 ;  /* 0x0324b06c5e00b5a7 */ /* 0x000ea4000806007f */
[----:B--2---:R-:W-:Y:S05]  /*19ce0*/  @!P3 BRA `(.L_x_1356) ;  /* 0xfffffffc00f0b947 */ /* 0x004fea000383ffff */
[----:B------:R-:W-:Y:S05]  /*19cf0*/  BRA `(.L_x_1610) ;  /* 0xfffffeb400547947 */ /* 0x000fea000383ffff */
.L_x_1364:
[----:B------:R-:W0:Y:S01]  /*19d00*/  S2R R7, SR_TID.X ;  /* 0x0000000000077919 */ /* 0x000e220000002100 */
[----:B------:R-:W-:Y:S01]  /*19d10*/  BSSY B0, `(.L_x_1611) ;  /* 0x000000c000007945 */ /* 0x000fe20003800000 */
[----:B------:R-:W-:Y:S02]  /*19d20*/  IMAD.MOV.U32 R12, RZ, RZ, RZ ;  /* 0x000000ffff0c7224 */ /* 0x000fe400078e00ff */
[----:B------:R-:W-:Y:S02]  /*19d30*/  IMAD.MOV.U32 R11, RZ, RZ, 0x1f ;  /* 0x0000001fff0b7424 */ /* 0x000fe400078e00ff */
[----:B------:R-:W-:Y:S02]  /*19d40*/  IMAD.MOV.U32 R15, RZ, RZ, -0x1 ;  /* 0xffffffffff0f7424 */ /* 0x000fe400078e00ff */
[----:B0-----:R-:W-:-:S05]  /*19d50*/  VIADD R20, R7, 0xffffff80 ;  /* 0xffffff8007147836 */ /* 0x001fca0000000000 */
[----:B------:R-:W-:-:S04]  /*19d60*/  SHF.R.S32.HI R7, RZ, 0x1f, R20 ;  /* 0x0000001fff077819 */ /* 0x000fc80000011414 */
[----:B------:R-:W-:-:S04]  /*19d70*/  LEA.HI R7, R7, R20, RZ, 0x7 ;  /* 0x0000001407077211 */ /* 0x000fc800078f38ff */
[----:B------:R-:W-:-:S05]  /*19d80*/  SHF.R.S32.HI R7, RZ, 0x7, R7 ;  /* 0x00000007ff077819 */ /* 0x000fca0000011407 */
[----:B------:R-:W-:-:S07]  /*19d90*/  IMAD.MOV.U32 R13, RZ, RZ, R7 ;  /* 0x000000ffff0d7224 */ /* 0x000fce00078e0007 */
[----:B-----5:R-:W-:Y:S05]  /*19da0*/  WARPSYNC.COLLECTIVE R15, `(.L_x_1612) ;  /* 0x000000000f087348 */ /* 0x020fea0003c00000 */
[----:B------:R0:W1:Y:S02]  /*19db0*/  SHFL.IDX P6, R14, R13, R12, R11 ;  /* 0x0000000c0d0e7389 */ /* 0x00006400000c000b */
[----:B01---5:R-:W-:Y:S01]  /*19dc0*/  ENDCOLLECTIVE ;  /* 0x000000000000791b */ /* 0x023fe20003800000 */
.L_x_1612:
[----:B------:R-:W-:Y:S05]  /*19dd0*/  BSYNC B0 ;  /* 0x0000000000007941 */ /* 0x000fea0003800000 */
.L_x_1611:
[----:B------:R-:W-:Y:S05]  /*19de0*/  BRA `(.L_x_1613) ;  /* 0xfffffec0000c7947 */ /* 0x000fea000383ffff */
.L_x_1376:
        /* <DEDUP_REMOVED lines=8> */
.L_x_1615:
[----:B------:R-:W-:Y:S05]  /*19e70*/  BSYNC B1 ;  /* 0x0000000000017941 */ /* 0x000fea0003800000 */
.L_x_1614:
        /* <DEDUP_REMOVED lines=8> */
.L_x_1616:
[----:B------:R-:W-:Y:S02]  /*19f00*/  IMAD.MOV.U32 R13, RZ, RZ, R27 ;  /* 0x000000ffff0d7224 */ /* 0x000fe400078e001b */
[----:B------:R-:W-:-:S07]  /*19f10*/  IMAD.MOV.U32 R0, RZ, RZ, R14 ;  /* 0x000000ffff007224 */ /* 0x000fce00078e000e */
[----:B------:R-:W-:Y:S05]  /*19f20*/  WARPSYNC.COLLECTIVE R15, `(.L_x_1617) ;  /* 0x000000000f087348 */ /* 0x000fea0003c00000 */
[----:B------:R0:W1:Y:S02]  /*19f30*/  SHFL.IDX P6, R14, R13, R12, R11 ;  /* 0x0000000c0d0e7389 */ /* 0x00006400000c000b */
[----:B01----:R-:W-:Y:S01]  /*19f40*/  ENDCOLLECTIVE ;  /* 0x000000000000791b */ /* 0x003fe20003800000 */
.L_x_1617:
[----:B------:R-:W-:Y:S02]  /*19f50*/  IMAD.MOV.U32 R13, RZ, RZ, R26 ;  /* 0x000000ffff0d7224 */ /* 0x000fe400078e001a */
[----:B------:R-:W-:-:S07]  /*19f60*/  IMAD.MOV.U32 R5, RZ, RZ, R14 ;  /* 0x000000ffff057224 */ /* 0x000fce00078e000e */
[----:B------:R-:W-:Y:S05]  /*19f70*/  WARPSYNC.COLLECTIVE R15, `(.L_x_1618) ;  /* 0x000000000f087348 */ /* 0x000fea0003c00000 */
[----:B------:R0:W1:Y:S02]  /*19f80*/  SHFL.IDX P6, R14, R13, R12, R11 ;  /* 0x0000000c0d0e7389 */ /* 0x00006400000c000b */
[----:B01----:R-:W-:Y:S01]  /*19f90*/  ENDCOLLECTIVE ;  /* 0x000000000000791b */ /* 0x003fe20003800000 */
.L_x_1618:
[----:B------:R-:W-:Y:S05]  /*19fa0*/  BRA `(.L_x_1619) ;  /* 0xfffffec400047947 */ /* 0x000fea000383ffff */
.L_x_1380:
[----:B0-----:R0:W1:Y:S02]  /*19fb0*/  SYNCS.PHASECHK.TRANS64.TRYWAIT P0, [R18+URZ+0x32400], R13 ;  /* 0x0324000d120075a7 */ /* 0x001064000800017f */
[----:B-1----:R-:W-:Y:S05]  /*19fc0*/  @!P0 NANOSLEEP.SYNCS 0x989680 ;  /* 0x009896800000895d */ /* 0x002fea0003900000 */
[----:B------:R-:W1:Y:S02]  /*19fd0*/  @!P0 SYNCS.PHASECHK.TRANS64 P0, [R18+URZ+0x32400], R13 ;  /* 0x0324000d120085a7 */ /* 0x000e64000800007f */
[----:B-1----:R-:W-:Y:S05]  /*19fe0*/  @!P0 BRA `(.L_x_1380) ;  /* 0xfffffffc00f08947 */ /* 0x002fea000383ffff */
[----:B------:R-:W-:Y:S05]  /*19ff0*/  BRA `(.L_x_1620) ;  /* 0xfffffec8000c7947 */ /* 0x000fea000383ffff */
.L_x_1388:
        /* <DEDUP_REMOVED lines=8> */
.L_x_1622:
[----:B------:R-:W-:Y:S05]  /*1a080*/  BSYNC B1 ;  /* 0x0000000000017941 */ /* 0x000fea0003800000 */
.L_x_1621:
        /* <DEDUP_REMOVED lines=8> */
.L_x_1623:
[----:B------:R-:W-:Y:S02]  /*1a110*/  IMAD.MOV.U32 R13, RZ, RZ, R27 ;  /* 0x000000ffff0d7224 */ /* 0x000fe400078e001b */
[----:B------:R-:W-:-:S07]  /*1a120*/  IMAD.MOV.U32 R3, RZ, RZ, R14 ;  /* 0x000000ffff037224 */ /* 0x000fce00078e000e */
[----:B------:R-:W-:Y:S05]  /*1a130*/  WARPSYNC.COLLECTIVE R15, `(.L_x_1624) ;  /* 0x000000000f087348 */ /* 0x000fea0003c00000 */
[----:B------:R0:W1:Y:S02]  /*1a140*/  SHFL.IDX P6, R14, R13, R12, R11 ;  /* 0x0000000c0d0e7389 */ /* 0x00006400000c000b */
[----:B01----:R-:W-:Y:S01]  /*1a150*/  ENDCOLLECTIVE ;  /* 0x000000000000791b */ /* 0x003fe20003800000 */
.L_x_1624:
[----:B------:R-:W-:Y:S02]  /*1a160*/  IMAD.MOV.U32 R13, RZ, RZ, R26 ;  /* 0x000000ffff0d7224 */ /* 0x000fe400078e001a */
[----:B------:R-:W-:-:S07]  /*1a170*/  IMAD.MOV.U32 R20, RZ, RZ, R14 ;  /* 0x000000ffff147224 */ /* 0x000fce00078e000e */
[----:B------:R-:W-:Y:S05]  /*1a180*/  WARPSYNC.COLLECTIVE R15, `(.L_x_1625) ;  /* 0x000000000f087348 */ /* 0x000fea0003c00000 */
[----:B------:R0:W1:Y:S02]  /*1a190*/  SHFL.IDX P6, R14, R13, R12, R11 ;  /* 0x0000000c0d0e7389 */ /* 0x00006400000c000b */
[----:B01----:R-:W-:Y:S01]  /*1a1a0*/  ENDCOLLECTIVE ;  /* 0x000000000000791b */ /* 0x003fe20003800000 */
.L_x_1625:
[----:B------:R-:W-:Y:S05]  /*1a1b0*/  BRA `(.L_x_1626) ;  /* 0xfffffed000787947 */ /* 0x000fea000383ffff */
.L_x_1392:
[----:B0-----:R0:W1:Y:S02]  /*1a1c0*/  SYNCS.PHASECHK.TRANS64.TRYWAIT P1, [R18+URZ+0x32400], R21 ;  /* 0x03240015120075a7 */ /* 0x001064000802017f */
[----:B-1----:R-:W-:Y:S05]  /*1a1d0*/  @!P1 NANOSLEEP.SYNCS 0x989680 ;  /* 0x009896800000995d */ /* 0x002fea0003900000 */
[----:B------:R-:W1:Y:S02]  /*1a1e0*/  @!P1 SYNCS.PHASECHK.TRANS64 P1, [R18+URZ+0x32400], R21 ;  /* 0x03240015120095a7 */ /* 0x000e64000802007f */
[----:B-1----:R-:W-:Y:S05]  /*1a1f0*/  @!P1 BRA `(.L_x_1392) ;  /* 0xfffffffc00f09947 */ /* 0x002fea000383ffff */
[----:B------:R-:W-:Y:S05]  /*1a200*/  BRA `(.L_x_1627) ;  /* 0xfffffed400507947 */ /* 0x000fea000383ffff */
.L_x_1398:
[----:B0-----:R0:W3:Y:S02]  /*1a210*/  SYNCS.PHASECHK.TRANS64.TRYWAIT P1, [R0+URZ+0x32430], R7 ;  /* 0x03243007000075a7 */ /* 0x0010e4000802017f */
[----:B---3--:R-:W-:Y:S05]  /*1a220*/  @!P1 NANOSLEEP.SYNCS 0x989680 ;  /* 0x009896800000995d */ /* 0x008fea0003900000 */
[----:B------:R-:W3:Y:S02]  /*1a230*/  @!P1 SYNCS.PHASECHK.TRANS64 P1, [R0+URZ+0x32430], R7 ;  /* 0x03243007000095a7 */ /* 0x000ee4000802007f */
[----:B---3--:R-:W-:Y:S05]  /*1a240*/  @!P1 BRA `(.L_x_1398) ;  /* 0xfffffffc00f09947 */ /* 0x008fea000383ffff */
[----:B------:R-:W-:Y:S05]  /*1a250*/  BRA `(.L_x_1397) ;  /* 0xfffffee0006c7947 */ /* 0x000fea000383ffff */
.L_x_1400:
[----:B---3--:R3:W4:Y:S02]  /*1a260*/  SYNCS.PHASECHK.TRANS64.TRYWAIT P1, [R18+URZ+0x32410], R3 ;  /* 0x03241003120075a7 */ /* 0x008724000802017f */
[----:B----4-:R-:W-:Y:S05]  /*1a270*/  @!P1 NANOSLEEP.SYNCS 0x989680 ;  /* 0x009896800000995d */ /* 0x010fea0003900000 */
[----:B------:R-:W4:Y:S02]  /*1a280*/  @!P1 SYNCS.PHASECHK.TRANS64 P1, [R18+URZ+0x32410], R3 ;  /* 0x03241003120095a7 */ /* 0x000f24000802007f */
[----:B----4-:R-:W-:Y:S05]  /*1a290*/  @!P1 BRA `(.L_x_1400) ;  /* 0xfffffffc00f09947 */ /* 0x010fea000383ffff */
[----:B------:R-:W-:Y:S05]  /*1a2a0*/  BRA `(.L_x_1628) ;  /* 0xfffffee400547947 */ /* 0x000fea000383ffff */
.L_x_1405:
[----:B0-----:R0:W3:Y:S02]  /*1a2b0*/  SYNCS.PHASECHK.TRANS64.TRYWAIT P2, [R0+URZ+0x32450], R7 ;  /* 0x03245007000075a7 */ /* 0x0010e4000804017f */
[----:B---3--:R-:W-:Y:S05]  /*1a2c0*/  @!P2 NANOSLEEP.SYNCS 0x989680 ;  /* 0x009896800000a95d */ /* 0x008fea0003900000 */
[----:B------:R-:W3:Y:S02]  /*1a2d0*/  @!P2 SYNCS.PHASECHK.TRANS64 P2, [R0+URZ+0x32450], R7 ;  /* 0x032450070000a5a7 */ /* 0x000ee4000804007f */
[----:B---3--:R-:W-:Y:S05]  /*1a2e0*/  @!P2 BRA `(.L_x_1405) ;  /* 0xfffffffc00f0a947 */ /* 0x008fea000383ffff */
[----:B------:R-:W-:Y:S05]  /*1a2f0*/  BRA `(.L_x_1404) ;  /* 0xfffffee400747947 */ /* 0x000fea000383ffff */
.L_x_1410:
[----:B-1----:R1:W2:Y:S02]  /*1a300*/  SYNCS.PHASECHK.TRANS64.TRYWAIT P3, [R3+URZ+0x32430], R6 ;  /* 0x03243006030075a7 */ /* 0x0022a4000806017f */
[----:B--2---:R-:W-:Y:S05]  /*1a310*/  @!P3 NANOSLEEP.SYNCS 0x989680 ;  /* 0x009896800000b95d */ /* 0x004fea0003900000 */
[----:B------:R-:W2:Y:S02]  /*1a320*/  @!P3 SYNCS.PHASECHK.TRANS64 P3, [R3+URZ+0x32430], R6 ;  /* 0x032430060300b5a7 */ /* 0x000ea4000806007f */
[----:B--2---:R-:W-:Y:S05]  /*1a330*/  @!P3 BRA `(.L_x_1410) ;  /* 0xfffffffc00f0b947 */ /* 0x004fea000383ffff */
[----:B------:R-:W-:Y:S05]  /*1a340*/  BRA `(.L_x_1409) ;  /* 0xffffff1000047947 */ /* 0x000fea000383ffff */
.L_x_1415:
[----:B---3--:R3:W4:Y:S02]  /*1a350*/  SYNCS.PHASECHK.TRANS64.TRYWAIT P3, [R3+URZ+0x32450], R6 ;  /* 0x03245006030075a7 */ /* 0x008724000806017f */
[----:B----4-:R-:W-:Y:S05]  /*1a360*/  @!P3 NANOSLEEP.SYNCS 0x989680 ;  /* 0x009896800000b95d */ /* 0x010fea0003900000 */
[----:B------:R-:W4:Y:S02]  /*1a370*/  @!P3 SYNCS.PHASECHK.TRANS64 P3, [R3+URZ+0x32450], R6 ;  /* 0x032450060300b5a7 */ /* 0x000f24000806007f */
[----:B----4-:R-:W-:Y:S05]  /*1a380*/  @!P3 BRA `(.L_x_1415) ;  /* 0xfffffffc00f0b947 */ /* 0x010fea000383ffff */
[----:B------:R-:W-:Y:S05]  /*1a390*/  BRA `(.L_x_1414) ;  /* 0xffffff1000b07947 */ /* 0x000fea000383ffff */
.L_x_1430:
[----:B------:R-:W-:Y:S02]  /*1a3a0*/  IMAD.MOV.U32 R13, RZ, RZ, R4 ;  /* 0x000000ffff0d7224 */ /* 0x000fe400078e0004 */
[----:B------:R-:W-:Y:S02]  /*1a3b0*/  IMAD.MOV.U32 R12, RZ, RZ, RZ ;  /* 0x000000ffff0c7224 */ /* 0x000fe400078e00ff */
[----:B------:R-:W-:Y:S02]  /*1a3c0*/  IMAD.MOV.U32 R11, RZ, RZ, 0x181f ;  /* 0x0000181fff0b7424 */ /* 0x000fe400078e00ff */
[----:B------:R-:W-:-:S07]  /*1a3d0*/  IMAD.MOV.U32 R15, RZ, RZ, -0x1 ;  /* 0xffffffffff0f7424 */ /* 0x000fce00078e00ff */
[----:B01----:R-:W-:Y:S05]  /*1a3e0*/  WARPSYNC.COLLECTIVE R15, `(.L_x_1629) ;  /* 0x000000000f087348 */ /* 0x003fea0003c00000 */
[----:B------:R2:W3:Y:S02]  /*1a3f0*/  SHFL.IDX P6, R14, R13, R12, R11 ;  /* 0x0000000c0d0e7389 */ /* 0x0004e400000c000b */
[----:B0123--:R-:W-:Y:S01]  /*1a400*/  ENDCOLLECTIVE ;  /* 0x000000000000791b */ /* 0x00ffe20003800000 */
.L_x_1629:
[----:B------:R-:W-:Y:S02]  /*1a410*/  IMAD.MOV.U32 R13, RZ, RZ, R3 ;  /* 0x000000ffff0d7224 */ /* 0x000fe400078e0003 */
[----:B------:R-:W-:-:S07]  /*1a420*/  IMAD.MOV.U32 R0, RZ, RZ, R14 ;  /* 0x000000ffff007224 */ /* 0x000fce00078e000e */
[----:B------:R-:W-:Y:S05]  /*1a430*/  WARPSYNC.COLLECTIVE R15, `(.L_x_1630) ;  /* 0x000000000f087348 */ /* 0x000fea0003c00000 */
[----:B------:R0:W1:Y:S02]  /*1a440*/  SHFL.IDX P6, R14, R13, R12, R11 ;  /* 0x0000000c0d0e7389 */ /* 0x00006400000c000b */
[----:B01----:R-:W-:Y:S01]  /*1a450*/  ENDCOLLECTIVE ;  /* 0x000000000000791b */ /* 0x003fe20003800000 */
.L_x_1630:
[----:B------:R-:W-:Y:S05]  /*1a460*/  BRA `(.L_x_1631) ;  /* 0xffffff6c00387947 */ /* 0x000fea000383ffff */
.L_x_1433:
        /* <DEDUP_REMOVED lines=8> */
.L_x_1633:
[----:B------:R-:W-:Y:S05]  /*1a4f0*/  BSYNC B1 ;  /* 0x0000000000017941 */ /* 0x000fea0003800000 */
.L_x_1632:
        /* <DEDUP_REMOVED lines=8> */
.L_x_1634:
[----:B------:R-:W-:Y:S05]  /*1a580*/  BRA `(.L_x_1635) ;  /* 0xffffff6c006c7947 */ /* 0x000fea000383ffff */
.L_x_1436:
        /* <DEDUP_REMOVED lines=8> */
.L_x_1637:
[----:B------:R-:W-:Y:S05]  /*1a610*/  BSYNC B1 ;  /* 0x0000000000017941 */ /* 0x000fea0003800000 */
.L_x_1636:
        /* <DEDUP_REMOVED lines=8> */
.L_x_1638:
[----:B------:R-:W-:Y:S05]  /*1a6a0*/  BRA `(.L_x_1639) ;  /* 0xffffff6c009c7947 */ /* 0x000fea000383ffff */
.L_x_1439:
        /* <DEDUP_REMOVED lines=8> */
.L_x_1641:
[----:B------:R-:W-:Y:S05]  /*1a730*/  BSYNC B1 ;  /* 0x0000000000017941 */ /* 0x000fea0003800000 */
.L_x_1640:
        /* <DEDUP_REMOVED lines=8> */
.L_x_1642:
[----:B------:R-:W-:Y:S05]  /*1a7c0*/  BRA `(.L_x_1643) ;  /* 0xffffff6c00cc7947 */ /* 0x000fea000383ffff */
.L_x_1456:
        /* <DEDUP_REMOVED lines=11> */
.L_x_1645:
[----:B------:R-:W-:Y:S05]  /*1a880*/  BSYNC B1 ;  /* 0x0000000000017941 */ /* 0x000fea0003800000 */
.L_x_1644:
[----:B------:R-:W-:Y:S05]  /*1a890*/  BRA `(.L_x_1646) ;  /* 0xffffff8000b07947 */ /* 0x000fea000383ffff */
.L_x_1458:
[----:B------:R-:W-:Y:S01]  /*1a8a0*/  BSSY B1, `(.L_x_1647) ;  /* 0x0000006000017945 */ /* 0x000fe20003800000 */
[----:B------:R-:W-:-:S07]  /*1a8b0*/  IMAD.MOV.U32 R15, RZ, RZ, -0x1 ;  /* 0xffffffffff0f7424 */ /* 0x000fce00078e00ff */
[----:B0-----:R-:W-:Y:S05]  /*1a8c0*/  WARPSYNC.COLLECTIVE R15, `(.L_x_1648) ;  /* 0x000000000f0c7348 */ /* 0x001fea0003c00000 */
[----:B------:R-:W-:Y:S02]  /*1a8d0*/  ELECT P6, UR62, PT ;  /* 0x00000000003e782f */ /* 0x000fe400038c0000 */
[----:B------:R-:W-:Y:S01]  /*1a8e0*/  MOV R14, UR62 ;  /* 0x0000003e000e7c02 */ /* 0x000fe20008000f00 */
[----:B0-----:R-:W-:Y:S10]  /*1a8f0*/  ENDCOLLECTIVE ;  /* 0x000000000000791b */ /* 0x001ff40003800000 */
.L_x_1648:
[----:B------:R-:W-:Y:S05]  /*1a900*/  BSYNC B1 ;  /* 0x0000000000017941 */ /* 0x000fea0003800000 */
.L_x_1647:
[----:B------:R-:W-:Y:S05]  /*1a910*/  BRA `(.L_x_1457) ;  /* 0xffffff8000a87947 */ /* 0x000fea000383ffff */
.L_x_1460:
[----:B0-----:R-:W2:Y:S02]  /*1a920*/  LDL R4, [R1+0x4] ;  /* 0x0000040001047983 */ /* 0x001ea40000100800 */
[----:B--2---:R0:W1:Y:S02]  /*1a930*/  SYNCS.PHASECHK.TRANS64.TRYWAIT P0, [R4+URZ+0x32420], R3 ;  /* 0x03242003040075a7 */ /* 0x004064000800017f */
[----:B-1----:R-:W-:Y:S05]  /*1a940*/  @!P0 NANOSLEEP.SYNCS 0x989680 ;  /* 0x009896800000895d */ /* 0x002fea0003900000 */
[----:B------:R-:W1:Y:S02]  /*1a950*/  @!P0 SYNCS.PHASECHK.TRANS64 P0, [R4+URZ+0x32420], R3 ;  /* 0x03242003040085a7 */ /* 0x000e64000800007f */
[----:B-1----:R-:W-:Y:S05]  /*1a960*/  @!P0 BRA `(.L_x_1460) ;  /* 0xfffffffc00ec8947 */ /* 0x002fea000383ffff */
[----:B------:R-:W-:Y:S05]  /*1a970*/  BRA `(.L_x_1649) ;  /* 0xffffff8000b87947 */ /* 0x000fea000383ffff */
.L_x_1464:
[----:B0-----:R0:W1:Y:S02]  /*1a980*/  SYNCS.PHASECHK.TRANS64.TRYWAIT P0, [R3+URZ+0x324a0], R8 ;  /* 0x0324a008030075a7 */ /* 0x001064000800017f */
[----:B-1----:R-:W-:Y:S05]  /*1a990*/  @!P0 NANOSLEEP.SYNCS 0x989680 ;  /* 0x009896800000895d */ /* 0x002fea0003900000 */
[----:B------:R-:W1:Y:S02]  /*1a9a0*/  @!P0 SYNCS.PHASECHK.TRANS64 P0, [R3+URZ+0x324a0], R8 ;  /* 0x0324a008030085a7 */ /* 0x000e64000800007f */
[----:B-1----:R-:W-:Y:S05]  /*1a9b0*/  @!P0 BRA `(.L_x_1464) ;  /* 0xfffffffc00f08947 */ /* 0x002fea000383ffff */
[----:B------:R-:W-:Y:S05]  /*1a9c0*/  BRA `(.L_x_1650) ;  /* 0xffffff8000e07947 */ /* 0x000fea000383ffff */
.L_x_1469:
[----:B-1----:R1:W2:Y:S02]  /*1a9d0*/  SYNCS.PHASECHK.TRANS64.TRYWAIT P0, [R3+URZ+0x324c0], R8 ;  /* 0x0324c008030075a7 */ /* 0x0022a4000800017f */
[----:B--2---:R-:W-:Y:S05]  /*1a9e0*/  @!P0 NANOSLEEP.SYNCS 0x989680 ;  /* 0x009896800000895d */ /* 0x004fea0003900000 */
[----:B------:R-:W2:Y:S02]  /*1a9f0*/  @!P0 SYNCS.PHASECHK.TRANS64 P0, [R3+URZ+0x324c0], R8 ;  /* 0x0324c008030085a7 */ /* 0x000ea4000800007f */
[----:B--2---:R-:W-:Y:S05]  /*1aa00*/  @!P0 BRA `(.L_x_1469) ;  /* 0xfffffffc00f08947 */ /* 0x004fea000383ffff */
[----:B------:R-:W-:Y:S05]  /*1aa10*/  BRA `(.L_x_1651) ;  /* 0xffffff8400647947 */ /* 0x000fea000383ffff */
.L_x_1479:
[----:B0-----:R0:W1:Y:S02]  /*1aa20*/  SYNCS.PHASECHK.TRANS64.TRYWAIT P1, [R4+URZ+0x324a0], R5 ;  /* 0x0324a005040075a7 */ /* 0x001064000802017f */
[----:B-1----:R-:W-:Y:S05]  /*1aa30*/  @!P1 NANOSLEEP.SYNCS 0x989680 ;  /* 0x009896800000995d */ /* 0x002fea0003900000 */
[----:B------:R-:W1:Y:S02]  /*1aa40*/  @!P1 SYNCS.PHASECHK.TRANS64 P1, [R4+URZ+0x324a0], R5 ;  /* 0x0324a005040095a7 */ /* 0x000e64000802007f */
[----:B-1----:R-:W-:Y:S05]  /*1aa50*/  @!P1 BRA `(.L_x_1479) ;  /* 0xfffffffc00f09947 */ /* 0x002fea000383ffff */
[----:B------:R-:W-:Y:S05]  /*1aa60*/  BRA `(.L_x_1652) ;  /* 0xffffff8800fc7947 */ /* 0x000fea000383ffff */
.L_x_1484:
[----:B-1----:R1:W2:Y:S02]  /*1aa70*/  SYNCS.PHASECHK.TRANS64.TRYWAIT P1, [R4+URZ+0x324c0], R5 ;  /* 0x0324c005040075a7 */ /* 0x0022a4000802017f */
[----:B--2---:R-:W-:Y:S05]  /*1aa80*/  @!P1 NANOSLEEP.SYNCS 0x989680 ;  /* 0x009896800000995d */ /* 0x004fea0003900000 */
[----:B------:R-:W2:Y:S02]  /*1aa90*/  @!P1 SYNCS.PHASECHK.TRANS64 P1, [R4+URZ+0x324c0], R5 ;  /* 0x0324c005040095a7 */ /* 0x000ea4000802007f */
[----:B--2---:R-:W-:Y:S05]  /*1aaa0*/  @!P1 BRA `(.L_x_1484) ;  /* 0xfffffffc00f09947 */ /* 0x004fea000383ffff */
[----:B------:R-:W-:Y:S05]  /*1aab0*/  BRA `(.L_x_1653) ;  /* 0xffffff8c007c7947 */ /* 0x000fea000383ffff */
.L_x_1500:
        /* <DEDUP_REMOVED lines=11> */
.L_x_1655:
[----:B------:R-:W-:Y:S05]  /*1ab70*/  BSYNC B0 ;  /* 0x0000000000007941 */ /* 0x000fea0003800000 */
.L_x_1654:
[----:B------:R-:W-:Y:S05]  /*1ab80*/  BRA `(.L_x_1656) ;  /* 0xffffff9800707947 */ /* 0x000fea000383ffff */
.L_x_1502:
[----:B------:R-:W-:Y:S01]  /*1ab90*/  BSSY B0, `(.L_x_1657) ;  /* 0x0000006000007945 */ /* 0x000fe20003800000 */
[----:B------:R-:W-:-:S07]  /*1aba0*/  IMAD.MOV.U32 R15, RZ, RZ, -0x1 ;  /* 0xffffffffff0f7424 */ /* 0x000fce00078e00ff */
[----:B0-----:R-:W-:Y:S05]  /*1abb0*/  WARPSYNC.COLLECTIVE R15, `(.L_x_1658) ;  /* 0x000000000f0c7348 */ /* 0x001fea0003c00000 */
[----:B------:R-:W-:Y:S02]  /*1abc0*/  ELECT P6, UR62, PT ;  /* 0x00000000003e782f */ /* 0x000fe400038c0000 */
[----:B------:R-:W-:Y:S01]  /*1abd0*/  MOV R14, UR62 ;  /* 0x0000003e000e7c02 */ /* 0x000fe20008000f00 */
[----:B0-----:R-:W-:Y:S10]  /*1abe0*/  ENDCOLLECTIVE ;  /* 0x000000000000791b */ /* 0x001ff40003800000 */
.L_x_1658:
[----:B------:R-:W-:Y:S05]  /*1abf0*/  BSYNC B0 ;  /* 0x0000000000007941 */ /* 0x000fea0003800000 */
.L_x_1657:
[----:B------:R-:W-:Y:S05]  /*1ac00*/  BRA `(.L_x_1659) ;  /* 0xffffff98007c7947 */ /* 0x000fea000383ffff */
.L_x_1504:
[----:B0-----:R0:W1:Y:S02]  /*1ac10*/  SYNCS.PHASECHK.TRANS64.TRYWAIT P0, [R0+URZ+0x32440], R2 ;  /* 0x03244002000075a7 */ /* 0x001064000800017f */
[----:B-1----:R-:W-:Y:S05]  /*1ac20*/  @!P0 NANOSLEEP.SYNCS 0x989680 ;  /* 0x009896800000895d */ /* 0x002fea0003900000 */
[----:B------:R-:W1:Y:S02]  /*1ac30*/  @!P0 SYNCS.PHASECHK.TRANS64 P0, [R0+URZ+0x32440], R2 ;  /* 0x03244002000085a7 */ /* 0x000e64000800007f */
[----:B-1----:R-:W-:Y:S05]  /*1ac40*/  @!P0 BRA `(.L_x_1504) ;  /* 0xfffffffc00f08947 */ /* 0x002fea000383ffff */
[----:B------:R-:W-:Y:S05]  /*1ac50*/  BRA `(.L_x_1660) ;  /* 0xffffff9800e87947 */ /* 0x000fea000383ffff */
.L_x_1508:
[----:B------:R0:W5:Y:S01]  /*1ac60*/  LDL R6, [R1+0x44] ;  /* 0x0000440001067983 */ /* 0x0001620000100800 */
[----:B------:R-:W-:Y:S02]  /*1ac70*/  IMAD.MOV.U32 R13, RZ, RZ, R2 ;  /* 0x000000ffff0d7224 */ /* 0x000fe400078e0002 */
[----:B------:R-:W-:Y:S02]  /*1ac80*/  IMAD.MOV.U32 R12, RZ, RZ, RZ ;  /* 0x000000ffff0c7224 */ /* 0x000fe400078e00ff */
[----:B------:R-:W-:Y:S02]  /*1ac90*/  IMAD.MOV.U32 R11, RZ, RZ, 0x181f ;  /* 0x0000181fff0b7424 */ /* 0x000fe400078e00ff */
[----:B------:R-:W-:Y:S02]  /*1aca0*/  IMAD.MOV.U32 R15, RZ, RZ, -0x1 ;  /* 0xffffffffff0f7424 */ /* 0x000fe400078e00ff */
[----:B0-----:R-:W-:-:S07]  /*1acb0*/  IMAD.IADD R17, R8, 0x1, R17 ;  /* 0x0000000108117824 */ /* 0x001fce00078e0211 */
[----:B-----5:R-:W-:Y:S05]  /*1acc0*/  WARPSYNC.COLLECTIVE R15, `(.L_x_1661) ;  /* 0x000000000f087348 */ /* 0x020fea0003c00000 */
[----:B------:R0:W1:Y:S02]  /*1acd0*/  SHFL.IDX P6, R14, R13, R12, R11 ;  /* 0x0000000c0d0e7389 */ /* 0x00006400000c000b */
[----:B01---5:R-:W-:Y:S01]  /*1ace0*/  ENDCOLLECTIVE ;  /* 0x000000000000791b */ /* 0x023fe20003800000 */
.L_x_1661:
[----:B------:R-:W-:-:S05]  /*1acf0*/  VIADD R8, R17, 0x10 ;  /* 0x0000001011087836 */ /* 0x000fca0000000000 */
[----:B------:R0:W-:Y:S01]  /*1ad00*/  STL [R1+0x4c], R8 ;  /* 0x00004c0801007387 */ /* 0x0001e20000100800 */
[----:B------:R-:W-:Y:S02]  /*1ad10*/  IMAD.MOV.U32 R13, RZ, RZ, R3 ;  /* 0x000000ffff0d7224 */ /* 0x000fe400078e0003 */
[----:B------:R-:W-:-:S07]  /*1ad20*/  IMAD.MOV.U32 R4, RZ, RZ, R14 ;  /* 0x000000ffff047224 */ /* 0x000fce00078e000e */
[----:B0-----:R-:W-:Y:S05]  /*1ad30*/  WARPSYNC.COLLECTIVE R15, `(.L_x_1662) ;  /* 0x000000000f087348 */ /* 0x001fea0003c00000 */
[----:B------:R1:W2:Y:S02]  /*1ad40*/  SHFL.IDX P6, R14, R13, R12, R11 ;  /* 0x0000000c0d0e7389 */ /* 0x0002a400000c000b */
[----:B012---:R-:W-:Y:S01]  /*1ad50*/  ENDCOLLECTIVE ;  /* 0x000000000000791b */ /* 0x007fe20003800000 */
.L_x_1662:
[----:B------:R-:W-:Y:S02]  /*1ad60*/  IMAD.MOV.U32 R13, RZ, RZ, R2 ;  /* 0x000000ffff0d7224 */ /* 0x000fe400078e0002 */
[----:B------:R-:W-:Y:S02]  /*1ad70*/  IMAD.MOV.U32 R12, RZ, RZ, 0x1 ;  /* 0x00000001ff0c7424 */ /* 0x000fe400078e00ff */
[----:B------:R-:W-:-:S07]  /*1ad80*/  IMAD.MOV.U32 R5, RZ, RZ, R14 ;  /* 0x000000ffff057224 */ /* 0x000fce00078e000e */
[----:B------:R-:W-:Y:S05]  /*1ad90*/  WARPSYNC.COLLECTIVE R15, `(.L_x_1663) ;  /* 0x000000000f087348 */ /* 0x000fea0003c00000 */
[----:B------:R0:W1:Y:S02]  /*1ada0*/  SHFL.IDX P6, R14, R13, R12, R11 ;  /* 0x0000000c0d0e7389 */ /* 0x00006400000c000b */
[----:B01----:R-:W-:Y:S01]  /*1adb0*/  ENDCOLLECTIVE ;  /* 0x000000000000791b */ /* 0x003fe20003800000 */
.L_x_1663:
[----:B------:R-:W-:Y:S02]  /*1adc0*/  IMAD.MOV.U32 R13, RZ, RZ, R3 ;  /* 0x000000ffff0d7224 */ /* 0x000fe400078e0003 */
[----:B------:R-:W-:Y:S02]  /*1add0*/  IMAD R0, R6, R7, RZ ;  /* 0x0000000706007224 */ /* 0x000fe400078e02ff */
[----:B------:R-:W-:-:S07]  /*1ade0*/  IMAD.MOV.U32 R7, RZ, RZ, R14 ;  /* 0x000000ffff077224 */ /* 0x000fce00078e000e */
[----:B------:R-:W-:Y:S05]  /*1adf0*/  WARPSYNC.COLLECTIVE R15, `(.L_x_1664) ;  /* 0x000000000f087348 */ /* 0x000fea0003c00000 */
[----:B------:R0:W1:Y:S02]  /*1ae00*/  SHFL.IDX P6, R14, R13, R12, R11 ;  /* 0x0000000c0d0e7389 */ /* 0x00006400000c000b */
[----:B01----:R-:W-:Y:S01]  /*1ae10*/  ENDCOLLECTIVE ;  /* 0x000000000000791b */ /* 0x003fe20003800000 */
.L_x_1664:
        /* <DEDUP_REMOVED lines=13> */
.L_x_1665:
        /* <DEDUP_REMOVED lines=12> */
.L_x_1666:
        /* <DEDUP_REMOVED lines=17> */
.L_x_1667:
        /* <DEDUP_REMOVED lines=10> */
.L_x_1668:
        /* <DEDUP_REMOVED lines=13> */
.L_x_1669:
        /* <DEDUP_REMOVED lines=10> */
.L_x_1670:
        /* <DEDUP_REMOVED lines=13> */
.L_x_1671:
        /* <DEDUP_REMOVED lines=10> */
.L_x_1672:
        /* <DEDUP_REMOVED lines=13> */
.L_x_1673:
        /* <DEDUP_REMOVED lines=10> */
.L_x_1674:
        /* <DEDUP_REMOVED lines=11> */
.L_x_1675:
        /* <DEDUP_REMOVED lines=14> */
.L_x_1676:
[----:B------:R-:W-:Y:S01]  /*1b740*/  IMAD.MOV.U32 R3, RZ, RZ, R14 ;  /* 0x000000ffff037224 */ /* 0x000fe200078e000e */
[----:B------:R-:W-:Y:S06]  /*1b750*/  BRA `(.L_x_1677) ;  /* 0xffffff9c00947947 */ /* 0x000fec000383ffff */
.L_x_1512:
        /* <DEDUP_REMOVED lines=9> */
[----:B--2---:R-:W-:-:S05]  /*1b7f0*/  IMAD R3, R3, R7, RZ ;  /* 0x0000000703037224 */ /* 0x004fca00078e02ff */
[-C--:B------:R-:W-:Y:S02]  /*1b800*/  ISETP.GE.AND P4, PT, R17, R3.reuse, PT ;  /* 0x000000031100720c */ /* 0x080fe40003f86270 */
[-C--:B---3--:R-:W-:Y:S01]  /*1b810*/  ISETP.GE.AND P5, PT, R15, R3.reuse, PT ;  /* 0x000000030f00720c */ /* 0x088fe20003fa6270 */
[----:B------:R-:W-:Y:S01]  /*1b820*/  IMAD.MOV.U32 R15, RZ, RZ, -0x1 ;  /* 0xffffffffff0f7424 */ /* 0x000fe200078e00ff */
[----:B----4-:R-:W-:Y:S02]  /*1b830*/  ISETP.GE.AND P6, PT, R14, R3, PT ;  /* 0x000000030e00720c */ /* 0x010fe40003fc6270 */
[----:B-----5:R-:W-:-:S07]  /*1b840*/  LOP3.LUT R9, R9, 0xffffffef, RZ, 0xc0, !PT ;  /* 0xffffffef09097812 */ /* 0x020fce00078ec0ff */
[----:B------:R-:W-:Y:S02]  /*1b850*/  @P4 LOP3.LUT R9, R9, 0x10, RZ, 0xfc, !PT ;  /* 0x0000001009094812 */ /* 0x000fe400078efcff */
[----:B------:R-:W-:Y:S01]  /*1b860*/  ISETP.GE.AND P4, PT, R13, R3, PT ;  /* 0x000000030d00720c */ /* 0x000fe20003f86270 */
[----:B------:R-:W-:Y:S01]  /*1b870*/  IMAD.MOV.U32 R13, RZ, RZ, R0 ;  /* 0x000000ffff0d7224 */ /* 0x000fe200078e0000 */
[----:B------:R-:W-:-:S04]  /*1b880*/  LOP3.LUT R9, R9, 0xfffffff7, RZ, 0xc0, !PT ;  /* 0xfffffff709097812 */ /* 0x000fc800078ec0ff */
        /* <DEDUP_REMOVED lines=16> */
.L_x_1679:
[----:B------:R-:W-:Y:S05]  /*1b990*/  BSYNC B0 ;  /* 0x0000000000007941 */ /* 0x000fea0003800000 */
.L_x_1678:
[----:B------:R0:W5:Y:S01]  /*1b9a0*/  LDL R7, [R1+0x14] ;  /* 0x0000140001077983 */ /* 0x0001620000100800 */
[----:B------:R-:W-:Y:S01]  /*1b9b0*/  IMAD.MOV.U32 R13, RZ, RZ, R2 ;  /* 0x000000ffff0d7224 */ /* 0x000fe200078e0002 */
[----:B------:R-:W-:Y:S01]  /*1b9c0*/  LOP3.LUT R9, R9, 0xfffffeff, RZ, 0xc0, !PT ;  /* 0xfffffeff09097812 */ /* 0x000fe200078ec0ff */
[----:B------:R-:W-:Y:S02]  /*1b9d0*/  IMAD.MOV.U32 R12, RZ, RZ, RZ ;  /* 0x000000ffff0c7224 */ /* 0x000fe400078e00ff */
[----:B------:R-:W-:Y:S01]  /*1b9e0*/  IMAD.MOV.U32 R11, RZ, RZ, 0x181f ;  /* 0x0000181fff0b7424 */ /* 0x000fe200078e00ff */
[----:B------:R-:W-:Y:S01]  /*1b9f0*/  @P5 LOP3.LUT R9, R9, 0x100, RZ, 0xfc, !PT ;  /* 0x0000010009095812 */ /* 0x000fe200078efcff */
[----:B------:R-:W-:Y:S02]  /*1ba00*/  IMAD.MOV.U32 R15, RZ, RZ, -0x1 ;  /* 0xffffffffff0f7424 */ /* 0x000fe400078e00ff */
[----:B------:R-:W-:Y:S01]  /*1ba10*/  IMAD.MOV.U32 R4, RZ, RZ, R14 ;  /* 0x000000ffff047224 */ /* 0x000fe200078e000e */
[----:B0-----:R-:W-:-:S13]  /*1ba20*/  LOP3.LUT P5, RZ, R9, 0x10, RZ, 0xc0, !PT ;  /* 0x0000001009ff7812 */ /* 0x001fda00078ac0ff */
[----:B-----5:R-:W-:Y:S05]  /*1ba30*/  WARPSYNC.COLLECTIVE R15, `(.L_x_1680) ;  /* 0x000000000f087348 */ /* 0x020fea0003c00000 */
[----:B------:R0:W1:Y:S02]  /*1ba40*/  SHFL.IDX P6, R14, R13, R12, R11 ;  /* 0x0000000c0d0e7389 */ /* 0x00006400000c000b */
[----:B01---5:R-:W-:Y:S01]  /*1ba50*/  ENDCOLLECTIVE ;  /* 0x000000000000791b */ /* 0x023fe20003800000 */
.L_x_1680:
        /* <DEDUP_REMOVED lines=13> */
.L_x_1681:
[----:B------:R-:W-:-:S04]  /*1bb30*/  @!P5 LOP3.LUT R4, R5, R4, RZ, 0x3c, !PT ;  /* 0x000000040504d212 */ /* 0x000fc800078e3cff */
[----:B------:R-:W-:Y:S01]  /*1bb40*/  @!P5 LOP3.LUT R5, R5, R4, RZ, 0x3c, !PT ;  /* 0x000000040505d212 */ /* 0x000fe200078e3cff */
[----:B------:R-:W-:Y:S02]  /*1bb50*/  IMAD.MOV.U32 R13, RZ, RZ, R2 ;  /* 0x000000ffff0d7224 */ /* 0x000fe400078e0002 */
[----:B------:R-:W-:-:S07]  /*1bb60*/  IMAD.MOV.U32 R6, RZ, RZ, R14 ;  /* 0x000000ffff067224 */ /* 0x000fce00078e000e */
[----:B------:R-:W-:Y:S05]  /*1bb70*/  WARPSYNC.COLLECTIVE R15, `(.L_x_1682) ;  /* 0x000000000f087348 */ /* 0x000fea0003c00000 */
[----:B------:R0:W1:Y:S02]  /*1bb80*/  SHFL.IDX P6, R14, R13, R12, R11 ;  /* 0x0000000c0d0e7389 */ /* 0x00006400000c000b */
[----:B01----:R-:W-:Y:S01]  /*1bb90*/  ENDCOLLECTIVE ;  /* 0x000000000000791b */ /* 0x003fe20003800000 */
.L_x_1682:
        /* <DEDUP_REMOVED lines=13> */
[----:B------:R-:W-:-:S07]  /*1bc70*/  @!P4 LOP3.LUT R5, R5, R4, RZ, 0x3c, !PT ;  /* 0x000000040505c212 */ /* 0x000fce00078e3cff */
[----:B------:R-:W-:Y:S05]  /*1bc80*/  WARPSYNC.COLLECTIVE R15, `(.L_x_1683) ;  /* 0x000000000f087348 */ /* 0x000fea0003c00000 */
[----:B------:R0:W1:Y:S02]  /*1bc90*/  SHFL.IDX P6, R14, R13, R12, R11 ;  /* 0x0000000c0d0e7389 */ /* 0x00006400000c000b */
[----:B01----:R-:W-:Y:S01]  /*1bca0*/  ENDCOLLECTIVE ;  /* 0x000000000000791b */ /* 0x003fe20003800000 */
.L_x_1683:
        /* <DEDUP_REMOVED lines=15> */
.L_x_1684:
[----:B------:R-:W-:Y:S02]  /*1bda0*/  IMAD.MOV.U32 R13, RZ, RZ, R0 ;  /* 0x000000ffff0d7224 */ /* 0x000fe400078e0000 */
[----:B------:R-:W-:Y:S02]  /*1bdb0*/  IMAD.MOV.U32 R12, RZ, RZ, 0x3 ;  /* 0x00000003ff0c7424 */ /* 0x000fe400078e00ff */
[----:B------:R-:W-:-:S05]  /*1bdc0*/  IMAD.MOV.U32 R5, RZ, RZ, R14 ;  /* 0x000000ffff057224 */ /* 0x000fca00078e000e */
[----:B------:R-:W-:-:S05]  /*1bdd0*/  @!P5 LEA R5, P6, R8, R5, 0x1 ;  /* 0x000000050805d211 */ /* 0x000fca00078c08ff */
[----:B------:R-:W-:-:S05]  /*1bde0*/  @!P5 IMAD.X R4, RZ, RZ, R6, P6 ;  /* 0x000000ffff04d224 */ /* 0x000fca00030e0606 */
[----:B------:R-:W-:-:S07]  /*1bdf0*/  @!P5 LOP3.LUT R5, R5, R4, RZ, 0x3c, !PT ;  /* 0x000000040505d212 */ /* 0x000fce00078e3cff */
[----:B------:R-:W-:Y:S05]  /*1be00*/  WARPSYNC.COLLECTIVE R15, `(.L_x_1685) ;  /* 0x000000000f087348 */ /* 0x000fea0003c00000 */
[----:B------:R0:W1:Y:S02]  /*1be10*/  SHFL.IDX P6, R14, R13, R12, R11 ;  /* 0x0000000c0d0e7389 */ /* 0x00006400000c000b */
[----:B01----:R-:W-:Y:S01]  /*1be20*/  ENDCOLLECTIVE ;  /* 0x000000000000791b */ /* 0x003fe20003800000 */
.L_x_1685:
        /* <DEDUP_REMOVED lines=15> */
.L_x_1686:
        /* <DEDUP_REMOVED lines=9> */
.L_x_1687:
        /* <DEDUP_REMOVED lines=15> */
.L_x_1688:
        /* <DEDUP_REMOVED lines=9> */
.L_x_1689:
        /* <DEDUP_REMOVED lines=10> */
[----:B------:R-:W-:-:S07]  /*1c1d0*/  IMAD.MOV.U32 R6, RZ, RZ, R14 ;  /* 0x000000ffff067224 */ /* 0x000fce00078e000e */
[----:B0-----:R-:W-:Y:S05]  /*1c1e0*/  WARPSYNC.COLLECTIVE R15, `(.L_x_1690) ;  /* 0x000000000f087348 */ /* 0x001fea0003c00000 */
[----:B------:R1:W2:Y:S02]  /*1c1f0*/  SHFL.IDX P6, R14, R13, R12, R11 ;  /* 0x0000000c0d0e7389 */ /* 0x0002a400000c000b */
[----:B012---:R-:W-:Y:S01]  /*1c200*/  ENDCOLLECTIVE ;  /* 0x000000000000791b */ /* 0x007fe20003800000 */
.L_x_1690:
[----:B------:R-:W-:Y:S02]  /*1c210*/  IMAD.MOV.U32 R13, RZ, RZ, R0 ;  /* 0x000000ffff0d7224 */ /* 0x000fe400078e0000 */
[----:B------:R-:W-:Y:S01]  /*1c220*/  IMAD.MOV.U32 R12, RZ, RZ, 0x6 ;  /* 0x00000006ff0c7424 */ /* 0x000fe200078e00ff */
[----:B------:R-:W-:Y:S01]  /*1c230*/  LOP3.LUT P6, RZ, R9, 0x20, RZ, 0xc0, !PT ;  /* 0x0000002009ff7812 */ /* 0x000fe200078cc0ff */
[----:B------:R-:W-:-:S12]  /*1c240*/  IMAD.MOV.U32 R5, RZ, RZ, R14 ;  /* 0x000000ffff057224 */ /* 0x000fd800078e000e */
[----:B------:R-:W-:-:S05]  /*1c250*/  @!P6 LEA R5, P5, R8, R5, 0x1 ;  /* 0x000000050805e211 */ /* 0x000fca00078a08ff */
[----:B------:R-:W-:-:S05]  /*1c260*/  @!P6 IMAD.X R4, RZ, RZ, R6, P5 ;  /* 0x000000ffff04e224 */ /* 0x000fca00028e0606 */
[----:B------:R-:W-:-:S04]  /*1c270*/  @!P6 LOP3.LUT R5, R5, R4, RZ, 0x3c, !PT ;  /* 0x000000040505e212 */ /* 0x000fc800078e3cff */
[----:B------:R-:W-:-:S04]  /*1c280*/  @!P6 LOP3.LUT R4, R5, R4, RZ, 0x3c, !PT ;  /* 0x000000040504e212 */ /* 0x000fc800078e3cff */
[----:B------:R-:W-:-:S05]  /*1c290*/  @!P6 LOP3.LUT R5, R5, R4, RZ, 0x3c, !PT ;  /* 0x000000040505e212 */ /* 0x000fca00078e3cff */
        /* <DEDUP_REMOVED lines=10> */
.L_x_1691:
[----:B------:R-:W-:Y:S02]  /*1c340*/  IMAD.MOV.U32 R13, RZ, RZ, R2 ;  /* 0x000000ffff0d7224 */ /* 0x000fe400078e0002 */
[----:B------:R-:W-:-:S07]  /*1c350*/  IMAD.MOV.U32 R6, RZ, RZ, R14 ;  /* 0x000000ffff067224 */ /* 0x000fce00078e000e */
[----:B------:R-:W-:Y:S05]  /*1c360*/  WARPSYNC.COLLECTIVE R15, `(.L_x_1692) ;  /* 0x000000000f087348 */ /* 0x000fea0003c00000 */
[----:B------:R0:W1:Y:S02]  /*1c370*/  SHFL.IDX P6, R14, R13, R12, R11 ;  /* 0x0000000c0d0e7389 */ /* 0x00006400000c000b */
[----:B01----:R-:W-:Y:S01]  /*1c380*/  ENDCOLLECTIVE ;  /* 0x000000000000791b */ /* 0x003fe20003800000 */
.L_x_1692:
[----:B------:R-:W-:Y:S02]  /*1c390*/  IMAD.MOV.U32 R13, RZ, RZ, R0 ;  /* 0x000000ffff0d7224 */ /* 0x000fe400078e0000 */
[----:B------:R-:W-:Y:S02]  /*1c3a0*/  IMAD.MOV.U32 R12, RZ, RZ, 0x7 ;  /* 0x00000007ff0c7424 */ /* 0x000fe400078e00ff */
[----:B------:R-:W-:-:S07]  /*1c3b0*/  IMAD.MOV.U32 R5, RZ, RZ, R14 ;  /* 0x000000ffff057224 */ /* 0x000fce00078e000e */
[----:B------:R-:W-:Y:S05]  /*1c3c0*/  WARPSYNC.COLLECTIVE R15, `(.L_x_1693) ;  /* 0x000000000f087348 */ /* 0x000fea0003c00000 */
[----:B------:R0:W1:Y:S02]  /*1c3d0*/  SHFL.IDX P6, R14, R13, R12, R11 ;  /* 0x0000000c0d0e7389 */ /* 0x00006400000c000b */
[----:B01----:R-:W-:Y:S01]  /*1c3e0*/  ENDCOLLECTIVE ;  /* 0x000000000000791b */ /* 0x003fe20003800000 */
.L_x_1693:
        /* <DEDUP_REMOVED lines=10> */
.L_x_1694:
[----:B------:R-:W-:Y:S01]  /*1c490*/  @!PT LDS RZ, [RZ] ;  /* 0x00000000fffff984 */ /* 0x000fe20000000800 */
[----:B------:R-:W-:Y:S01]  /*1c4a0*/  @!PT LDS RZ, [RZ] ;  /* 0x00000000fffff984 */ /* 0x000fe20000000800 */
[----:B------:R-:W-:Y:S01]  /*1c4b0*/  @!PT LDS RZ, [RZ] ;  /* 0x00000000fffff984 */ /* 0x000fe20000000800 */
[----:B------:R0:W-:Y:S04]  /*1c4c0*/  @!P4 LDGSTS.E.BYPASS.LTC128B.128 [R7+0x25400], desc[UR60][R4.64], !P3 ;  /* 0x254000000407cfae */ /* 0x0001e8000d901d7c */
[----:B------:R0:W-:Y:S04]  /*1c4d0*/  @!P4 LDGSTS.E.BYPASS.LTC128B.128 [R7+0x29400], desc[UR60][R4.64+0x80], !P2 ;  /* 0x294000800407cfae */ /* 0x0001e8000d101d7c */
[----:B------:R0:W-:Y:S04]  /*1c4e0*/  @!P4 LDGSTS.E.BYPASS.LTC128B.128 [R7+0x2d400], desc[UR60][R4.64+0x100], !P1 ;  /* 0x2d4001000407cfae */ /* 0x0001e8000c901d7c */
[----:B------:R0:W-:Y:S01]  /*1c4f0*/  @!P4 LDGSTS.E.BYPASS.LTC128B.128 [R7+0x31400], desc[UR60][R4.64+0x180], !P0 ;  /* 0x314001800407cfae */ /* 0x0001e2000c101d7c */
[----:B------:R-:W-:Y:S01]  /*1c500*/  IMAD.MOV.U32 R2, RZ, RZ, R14 ;  /* 0x000000ffff027224 */ /* 0x000fe200078e000e */
[----:B------:R-:W-:Y:S06]  /*1c510*/  BRA `(.L_x_1695) ;  /* 0xffffff9c004c7947 */ /* 0x000fec000383ffff */
.L_x_1517:
[----:B-1----:R-:W3:Y:S02]  /*1c520*/  LDL R2, [R1+0x4] ;  /* 0x0000040001027983 */ /* 0x002ee40000100800 */
[----:B---3--:R1:W3:Y:S02]  /*1c530*/  SYNCS.PHASECHK.TRANS64.TRYWAIT P0, [R2+URZ+0x32420], R0 ;  /* 0x03242000020075a7 */ /* 0x0082e4000800017f */
[----:B---3--:R-:W-:Y:S05]  /*1c540*/  @!P0 NANOSLEEP.SYNCS 0x989680 ;  /* 0x009896800000895d */ /* 0x008fea0003900000 */
[----:B------:R-:W3:Y:S02]  /*1c550*/  @!P0 SYNCS.PHASECHK.TRANS64 P0, [R2+URZ+0x32420], R0 ;  /* 0x03242000020085a7 */ /* 0x000ee4000800007f */
[----:B---3--:R-:W-:Y:S05]  /*1c560*/  @!P0 BRA `(.L_x_1517) ;  /* 0xfffffffc00ec8947 */ /* 0x008fea000383ffff */
[----:B------:R-:W-:Y:S05]  /*1c570*/  BRA `(.L_x_1696) ;  /* 0xffffff9c00c87947 */ /* 0x000fea000383ffff */
.L_x_1521:
[----:B0-----:R0:W1:Y:S02]  /*1c580*/  SYNCS.PHASECHK.TRANS64.TRYWAIT P0, [R2+URZ+0x32460], R0 ;  /* 0x03246000020075a7 */ /* 0x001064000800017f */
[----:B-1----:R-:W-:Y:S05]  /*1c590*/  @!P0 NANOSLEEP.SYNCS 0x989680 ;  /* 0x009896800000895d */ /* 0x002fea0003900000 */
[----:B------:R-:W1:Y:S02]  /*1c5a0*/  @!P0 SYNCS.PHASECHK.TRANS64 P0, [R2+URZ+0x32460], R0 ;  /* 0x03246000020085a7 */ /* 0x000e64000800007f */
[----:B-1----:R-:W-:Y:S05]  /*1c5b0*/  @!P0 BRA `(.L_x_1521) ;  /* 0xfffffffc00f08947 */ /* 0x002fea000383ffff */
[----:B------:R-:W-:Y:S05]  /*1c5c0*/  BRA `(.L_x_1697) ;  /* 0xffffff9c00f87947 */ /* 0x000fea000383ffff */
.L_x_1536:
[----:B-1----:R1:W2:Y:S02]  /*1c5d0*/  SYNCS.PHASECHK.TRANS64.TRYWAIT P0, [R2+URZ+0x32440], R5 ;  /* 0x03244005020075a7 */ /* 0x0022a4000800017f */
[----:B--2---:R-:W-:Y:S05]  /*1c5e0*/  @!P0 NANOSLEEP.SYNCS 0x989680 ;  /* 0x009896800000895d */ /* 0x004fea0003900000 */
[----:B------:R-:W2:Y:S02]  /*1c5f0*/  @!P0 SYNCS.PHASECHK.TRANS64 P0, [R2+URZ+0x32440], R5 ;  /* 0x03244005020085a7 */ /* 0x000ea4000800007f */
[----:B--2---:R-:W-:Y:S05]  /*1c600*/  @!P0 BRA `(.L_x_1536) ;  /* 0xfffffffc00f08947 */ /* 0x004fea000383ffff */
[----:B------:R-:W-:Y:S05]  /*1c610*/  BRA `(.L_x_1698) ;  /* 0xffffffa800287947 */ /* 0x000fea000383ffff */
.L_x_1541:
[----:B0-----:R0:W2:Y:S02]  /*1c620*/  SYNCS.PHASECHK.TRANS64.TRYWAIT P0, [R2+URZ+0x32460], R5 ;  /* 0x03246005020075a7 */ /* 0x0010a4000800017f */
[----:B--2---:R-:W-:Y:S05]  /*1c630*/  @!P0 NANOSLEEP.SYNCS 0x989680 ;  /* 0x009896800000895d */ /* 0x004fea0003900000 */
[----:B------:R-:W2:Y:S02]  /*1c640*/  @!P0 SYNCS.PHASECHK.TRANS64 P0, [R2+URZ+0x32460], R5 ;  /* 0x03246005020085a7 */ /* 0x000ea4000800007f */
[----:B--2---:R-:W-:Y:S05]  /*1c650*/  @!P0 BRA `(.L_x_1541) ;  /* 0xfffffffc00f08947 */ /* 0x004fea000383ffff */
[----:B------:R-:W-:Y:S05]  /*1c660*/  BRA `(.L_x_1699) ;  /* 0xffffffa800b07947 */ /* 0x000fea000383ffff */
.L_x_1552:
[----:B0-----:R0:W1:Y:S02]  /*1c670*/  SYNCS.PHASECHK.TRANS64.TRYWAIT P0, [R3+URZ+0x32440], R2 ;  /* 0x03244002030075a7 */ /* 0x001064000800017f */
[----:B-1----:R-:W-:Y:S05]  /*1c680*/  @!P0 NANOSLEEP.SYNCS 0x989680 ;  /* 0x009896800000895d */ /* 0x002fea0003900000 */
[----:B------:R-:W1:Y:S02]  /*1c690*/  @!P0 SYNCS.PHASECHK.TRANS64 P0, [R3+URZ+0x32440], R2 ;  /* 0x03244002030085a7 */ /* 0x000e64000800007f */
[----:B-1----:R-:W-:Y:S05]  /*1c6a0*/  @!P0 BRA `(.L_x_1552) ;  /* 0xfffffffc00f08947 */ /* 0x002fea000383ffff */
[----:B------:R-:W-:Y:S05]  /*1c6b0*/  BRA `(.L_x_1700) ;  /* 0xffffffb000c07947 */ /* 0x000fea000383ffff */
.L_x_1557:
[----:B-1----:R1:W2:Y:S02]  /*1c6c0*/  SYNCS.PHASECHK.TRANS64.TRYWAIT P0, [R3+URZ+0x32460], R2 ;  /* 0x03246002030075a7 */ /* 0x0022a4000800017f */
[----:B--2---:R-:W-:Y:S05]  /*1c6d0*/  @!P0 NANOSLEEP.SYNCS 0x989680 ;  /* 0x009896800000895d */ /* 0x004fea0003900000 */
[----:B------:R-:W2:Y:S02]  /*1c6e0*/  @!P0 SYNCS.PHASECHK.TRANS64 P0, [R3+URZ+0x32460], R2 ;  /* 0x03246002030085a7 */ /* 0x000ea4000800007f */
[----:B--2---:R-:W-:Y:S05]  /*1c6f0*/  @!P0 BRA `(.L_x_1557) ;  /* 0xfffffffc00f08947 */ /* 0x004fea000383ffff */
[----:B------:R-:W-:Y:S05]  /*1c700*/  BRA `(.L_x_1701) ;  /* 0xffffffb400447947 */ /* 0x000fea000383ffff */
.L_x_1568:
[----:B0-----:R0:W1:Y:S02]  /*1c710*/  SYNCS.PHASECHK.TRANS64.TRYWAIT P0, [R3+URZ+0x32440], R2 ;  /* 0x03244002030075a7 */ /* 0x001064000800017f */
[----:B-1----:R-:W-:Y:S05]  /*1c720*/  @!P0 NANOSLEEP.SYNCS 0x989680 ;  /* 0x009896800000895d */ /* 0x002fea0003900000 */
[----:B------:R-:W1:Y:S02]  /*1c730*/  @!P0 SYNCS.PHASECHK.TRANS64 P0, [R3+URZ+0x32440], R2 ;  /* 0x03244002030085a7 */ /* 0x000e64000800007f */
[----:B-1----:R-:W-:Y:S05]  /*1c740*/  @!P0 BRA `(.L_x_1568) ;  /* 0xfffffffc00f08947 */ /* 0x002fea000383ffff */
[----:B------:R-:W-:Y:S05]  /*1c750*/  BRA `(.L_x_1702) ;  /* 0xffffffbc00307947 */ /* 0x000fea000383ffff */
.L_x_1573:
[----:B-1----:R1:W2:Y:S02]  /*1c760*/  SYNCS.PHASECHK.TRANS64.TRYWAIT P0, [R3+URZ+0x32460], R2 ;  /* 0x03246002030075a7 */ /* 0x0022a4000800017f */
[----:B--2---:R-:W-:Y:S05]  /*1c770*/  @!P0 NANOSLEEP.SYNCS 0x989680 ;  /* 0x009896800000895d */ /* 0x004fea0003900000 */
[----:B------:R-:W2:Y:S02]  /*1c780*/  @!P0 SYNCS.PHASECHK.TRANS64 P0, [R3+URZ+0x32460], R2 ;  /* 0x03246002030085a7 */ /* 0x000ea4000800007f */
[----:B--2---:R-:W-:Y:S05]  /*1c790*/  @!P0 BRA `(.L_x_1573) ;  /* 0xfffffffc00f08947 */ /* 0x004fea000383ffff */
[----:B------:R-:W-:Y:S05]  /*1c7a0*/  BRA `(.L_x_1703) ;  /* 0xffffffbc00b87947 */ /* 0x000fea000383ffff */
.L_x_1585:
[----:B------:R-:W-:Y:S01]  /*1c7b0*/  BSSY B0, `(.L_x_1704) ;  /* 0x0000008000007945 */ /* 0x000fe20003800000 */
[----:B------:R-:W-:Y:S02]  /*1c7c0*/  IMAD.MOV.U32 R13, RZ, RZ, R16 ;  /* 0x000000ffff0d7224 */ /* 0x000fe400078e0010 */
[----:B------:R-:W-:Y:S02]  /*1c7d0*/  IMAD.MOV.U32 R12, RZ, RZ, RZ ;  /* 0x000000ffff0c7224 */ /* 0x000fe400078e00ff */
[----:B------:R-:W-:Y:S02]  /*1c7e0*/  IMAD.MOV.U32 R11, RZ, RZ, 0x1f ;  /* 0x0000001fff0b7424 */ /* 0x000fe400078e00ff */
[----:B------:R-:W-:-:S07]  /*1c7f0*/  IMAD.MOV.U32 R15, RZ, RZ, -0x1 ;  /* 0xffffffffff0f7424 */ /* 0x000fce00078e00ff */
[----:B-1--45:R-:W-:Y:S05]  /*1c800*/  WARPSYNC.COLLECTIVE R15, `(.L_x_1705) ;  /* 0x000000000f087348 */ /* 0x032fea0003c00000 */
[----:B------:R0:W2:Y:S02]  /*1c810*/  SHFL.IDX P6, R14, R13, R12, R11 ;  /* 0x0000000c0d0e7389 */ /* 0x0000a400000c000b */
[----:B012-45:R-:W-:Y:S01]  /*1c820*/  ENDCOLLECTIVE ;  /* 0x000000000000791b */ /* 0x037fe20003800000 */
.L_x_1705:
[----:B------:R-:W-:Y:S05]  /*1c830*/  BSYNC B0 ;  /* 0x0000000000007941 */ /* 0x000fea0003800000 */
.L_x_1704:
        /* <DEDUP_REMOVED lines=9> */
.L_x_1706:
        /* <DEDUP_REMOVED lines=18> */
.L_x_1707:
        /* <DEDUP_REMOVED lines=8> */
.L_x_1708:
        /* <DEDUP_REMOVED lines=8> */
.L_x_1709:
        /* <DEDUP_REMOVED lines=8> */
.L_x_1710:
        /* <DEDUP_REMOVED lines=8> */
.L_x_1711:
        /* <DEDUP_REMOVED lines=9> */
.L_x_1712:
[----:B------:R-:W-:Y:S01]  /*1cc80*/  IMAD.MOV.U32 R6, RZ, RZ, R14 ;  /* 0x000000ffff067224 */ /* 0x000fe200078e000e */
[----:B------:R-:W-:Y:S06]  /*1cc90*/  BRA `(.L_x_1713) ;  /* 0xffffffc400107947 */ /* 0x000fec000383ffff */
.L_x_1590:
[----:B------:R-:W-:Y:S01]  /*1cca0*/  BSSY B0, `(.L_x_1714) ;  /* 0x0000008000007945 */ /* 0x000fe20003800000 */
[----:B-----5:R-:W-:Y:S02]  /*1ccb0*/  IMAD.MOV.U32 R13, RZ, RZ, R2 ;  /* 0x000000ffff0d7224 */ /* 0x020fe400078e0002 */
[----:B------:R-:W-:Y:S02]  /*1ccc0*/  IMAD.MOV.U32 R12, RZ, RZ, 0x1 ;  /* 0x00000001ff0c7424 */ /* 0x000fe400078e00ff */
[----:B------:R-:W-:Y:S02]  /*1ccd0*/  IMAD.MOV.U32 R11, RZ, RZ, RZ ;  /* 0x000000ffff0b7224 */ /* 0x000fe400078e00ff */
[----:B------:R-:W-:-:S07]  /*1cce0*/  IMAD.MOV.U32 R15, RZ, RZ, -0x1 ;  /* 0xffffffffff0f7424 */ /* 0x000fce00078e00ff */
[----:B0---4-:R-:W-:Y:S05]  /*1ccf0*/  WARPSYNC.COLLECTIVE R15, `(.L_x_1715) ;  /* 0x000000000f087348 */ /* 0x011fea0003c00000 */
[----:B------:R1:W2:Y:S02]  /*1cd00*/  SHFL.UP P6, R14, R13, R12, R11 ;  /* 0x0400000c0d0e7389 */ /* 0x0002a400000c000b */
[----:B012-4-:R-:W-:Y:S01]  /*1cd10*/  ENDCOLLECTIVE ;  /* 0x000000000000791b */ /* 0x017fe20003800000 */
.L_x_1715:
[----:B------:R-:W-:Y:S05]  /*1cd20*/  BSYNC B0 ;  /* 0x0000000000007941 */ /* 0x000fea0003800000 */
.L_x_1714:
        /* <DEDUP_REMOVED lines=10> */
.L_x_1716:
        /* <DEDUP_REMOVED lines=8> */
.L_x_1717:
        /* <DEDUP_REMOVED lines=8> */
.L_x_1718:
        /* <DEDUP_REMOVED lines=8> */
.L_x_1719:
        /* <DEDUP_REMOVED lines=9> */
.L_x_1720:
[----:B------:R-:W-:Y:S01]  /*1cfe0*/  IMAD.MOV.U32 R6, RZ, RZ, R14 ;  /* 0x000000ffff067224 */ /* 0x000fe200078e000e */
[----:B------:R-:W-:Y:S06]  /*1cff0*/  BRA `(.L_x_1721) ;  /* 0xffffffc000d47947 */ /* 0x000fec000383ffff */
.L_x_1592:
[----:B------:R-:W-:Y:S01]  /*1d000*/  BSSY B0, `(.L_x_1722) ;  /* 0x0000006000007945 */ /* 0x000fe20003800000 */
[----:B------:R-:W-:Y:S01]  /*1d010*/  PLOP3.LUT P6, PT, P6, PT, PT, 0x8, 0x0 ;  /* 0x000000000000781c */ /* 0x000fe200037ce170 */
[----:B------:R-:W-:-:S12]  /*1d020*/  IMAD.MOV.U32 R15, RZ, RZ, -0x1 ;  /* 0xffffffffff0f7424 */ /* 0x000fd800078e00ff */
[----:B0---45:R-:W-:Y:S05]  /*1d030*/  WARPSYNC.COLLECTIVE R15, `(.L_x_1723) ;  /* 0x000000000f087348 */ /* 0x031fea0003c00000 */
[----:B------:R-:W-:Y:S01]  /*1d040*/  VOTE.ANY R14, PT, P6 ;  /* 0x00000000000e7806 */ /* 0x000fe200030e0100 */
[----:B0---45:R-:W-:Y:S06]  /*1d050*/  ENDCOLLECTIVE ;  /* 0x000000000000791b */ /* 0x031fec0003800000 */
.L_x_1723:
[----:B------:R-:W-:Y:S05]  /*1d060*/  BSYNC B0 ;  /* 0x0000000000007941 */ /* 0x000fea0003800000 */
.L_x_1722:
        /* <DEDUP_REMOVED lines=9> */
.L_x_1724:
[----:B------:R-:W-:Y:S01]  /*1d100*/  IMAD.MOV.U32 R17, RZ, RZ, R14 ;  /* 0x000000ffff117224 */ /* 0x000fe200078e000e */
[----:B------:R-:W-:Y:S06]  /*1d110*/  BRA `(.L_x_1725) ;  /* 0xffffffc000c47947 */ /* 0x000fec000383ffff */
.L_x_1594:
[----:B------:R-:W-:Y:S01]  /*1d120*/  BSSY B0, `(.L_x_1726) ;  /* 0x0000007000007945 */ /* 0x000fe20003800000 */
[----:B------:R-:W-:Y:S02]  /*1d130*/  IMAD.MOV.U32 R13, RZ, RZ, R3 ;  /* 0x000000ffff0d7224 */ /* 0x000fe400078e0003 */
[----:B------:R-:W-:Y:S02]  /*1d140*/  IMAD.MOV.U32 R11, RZ, RZ, 0x1f ;  /* 0x0000001fff0b7424 */ /* 0x000fe400078e00ff */
[----:B------:R-:W-:-:S07]  /*1d150*/  IMAD.MOV.U32 R15, RZ, RZ, -0x1 ;  /* 0xffffffffff0f7424 */ /* 0x000fce00078e00ff */
[----:B0-2-45:R-:W-:Y:S05]  /*1d160*/  WARPSYNC.COLLECTIVE R15, `(.L_x_1727) ;  /* 0x000000000f087348 */ /* 0x035fea0003c00000 */
[----:B------:R1:W3:Y:S02]  /*1d170*/  SHFL.IDX P6, R14, R13, R12, R11 ;  /* 0x0000000c0d0e7389 */ /* 0x0002e400000c000b */
[----:B012345:R-:W-:Y:S01]  /*1d180*/  ENDCOLLECTIVE ;  /* 0x000000000000791b */ /* 0x03ffe20003800000 */
.L_x_1727:
[----:B------:R-:W-:Y:S05]  /*1d190*/  BSYNC B0 ;  /* 0x0000000000007941 */ /* 0x000fea0003800000 */
.L_x_1726:
[----:B------:R-:W-:Y:S01]  /*1d1a0*/  IMAD.MOV.U32 R2, RZ, RZ, R14 ;  /* 0x000000ffff027224 */ /* 0x000fe200078e000e */
[----:B------:R-:W-:Y:S06]  /*1d1b0*/  BRA `(.L_x_1593) ;  /* 0xffffffc000b87947 */ /* 0x000fec000383ffff */
.L_x_1598:
[----:B0-----:R0:W1:Y:S02]  /*1d1c0*/  SYNCS.PHASECHK.TRANS64.TRYWAIT P0, [R0+URZ+0x32420], R3 ;  /* 0x03242003000075a7 */ /* 0x001064000800017f */
[----:B-1----:R-:W-:Y:S05]  /*1d1d0*/  @!P0 NANOSLEEP.SYNCS 0x989680 ;  /* 0x009896800000895d */ /* 0x002fea0003900000 */
[----:B------:R-:W1:Y:S02]  /*1d1e0*/  @!P0 SYNCS.PHASECHK.TRANS64 P0, [R0+URZ+0x32420], R3 ;  /* 0x03242003000085a7 */ /* 0x000e64000800007f */
[----:B-1----:R-:W-:Y:S05]  /*1d1f0*/  @!P0 BRA `(.L_x_1598) ;  /* 0xfffffffc00f08947 */ /* 0x002fea000383ffff */
[----:B------:R-:W-:Y:S05]  /*1d200*/  BRA `(.L_x_1728) ;  /* 0xffffffc400ac7947 */ /* 0x000fea000383ffff */
.L_x_1599:
        /* <DEDUP_REMOVED lines=8> */
[----:B0---45:R-:W-:Y:S05]  /*1d290*/  WARPSYNC.COLLECTIVE R15, `(.L_x_1730) ;  /* 0x000000000f087348 */ /* 0x031fea0003c00000 */
[----:B------:R1:W2:Y:S02]  /*1d2a0*/  SHFL.IDX P6, R14, R13, R12, R11 ;  /* 0x0000000c0d0e7389 */ /* 0x0002a400000c000b */
[----:B012-45:R-:W-:Y:S01]  /*1d2b0*/  ENDCOLLECTIVE ;  /* 0x000000000000791b */ /* 0x037fe20003800000 */
.L_x_1730:
[----:B------:R-:W-:Y:S05]  /*1d2c0*/  BSYNC B0 ;  /* 0x0000000000007941 */ /* 0x000fea0003800000 */
.L_x_1729:
[----:B------:R-:W-:Y:S05]  /*1d2d0*/  BRA `(.L_x_1731) ;  /* 0xffffffc400947947 */ /* 0x000fea000383ffff */
.L_x_1600:
[----:B------:R-:W-:Y:S01]  /*1d2e0*/  BSSY B0, `(.L_x_1732) ;  /* 0x0000006000007945 */ /* 0x000fe20003800000 */
[----:B------:R-:W-:-:S07]  /*1d2f0*/  IMAD.MOV.U32 R15, RZ, RZ, -0x1 ;  /* 0xffffffffff0f7424 */ /* 0x000fce00078e00ff */
[----:B01--45:R-:W-:Y:S05]  /*1d300*/  WARPSYNC.COLLECTIVE R15, `(.L_x_1733) ;  /* 0x000000000f0c7348 */ /* 0x033fea0003c00000 */
[----:B------:R-:W-:Y:S02]  /*1d310*/  ELECT P6, UR62, PT ;  /* 0x00000000003e782f */ /* 0x000fe400038c0000 */
[----:B------:R-:W-:Y:S01]  /*1d320*/  MOV R14, UR62 ;  /* 0x0000003e000e7c02 */ /* 0x000fe20008000f00 */
[----:B01--45:R-:W-:Y:S10]  /*1d330*/  ENDCOLLECTIVE ;  /* 0x000000000000791b */ /* 0x033ff40003800000 */
.L_x_1733:
[----:B------:R-:W-:Y:S05]  /*1d340*/  BSYNC B0 ;  /* 0x0000000000007941 */ /* 0x000fea0003800000 */
.L_x_1732:
[----:B------:R-:W-:Y:S05]  /*1d350*/  BRA `(.L_x_1734) ;  /* 0xffffffc400887947 */ /* 0x000fea000383ffff */
.L_x_1602:
[----:B0-----:R0:W1:Y:S02]  /*1d360*/  SYNCS.PHASECHK.TRANS64.TRYWAIT P0, [R6+URZ], R5 ;  /* 0x00000005060075a7 */ /* 0x001064000800017f */
[----:B-1----:R-:W-:Y:S05]  /*1d370*/  @!P0 NANOSLEEP.SYNCS 0x989680 ;  /* 0x009896800000895d */ /* 0x002fea0003900000 */
[----:B------:R-:W1:Y:S02]  /*1d380*/  @!P0 SYNCS.PHASECHK.TRANS64 P0, [R6+URZ], R5 ;  /* 0x00000005060085a7 */ /* 0x000e64000800007f */
[----:B-1----:R-:W-:Y:S05]  /*1d390*/  @!P0 BRA `(.L_x_1602) ;  /* 0xfffffffc00f08947 */ /* 0x002fea000383ffff */
[----:B------:R-:W-:Y:S05]  /*1d3a0*/  BRA `(.L_x_1735) ;  /* 0xffffffc400c47947 */ /* 0x000fea000383ffff */
.L_x_1603:
[----:B-1----:R1:W2:Y:S02]  /*1d3b0*/  SYNCS.PHASECHK.TRANS64.TRYWAIT P0, [R7+URZ], R2 ;  /* 0x00000002070075a7 */ /* 0x0022a4000800017f */
[----:B--2---:R-:W-:Y:S05]  /*1d3c0*/  @!P0 NANOSLEEP.SYNCS 0x989680 ;  /* 0x009896800000895d */ /* 0x004fea0003900000 */
[----:B------:R-:W2:Y:S02]  /*1d3d0*/  @!P0 SYNCS.PHASECHK.TRANS64 P0, [R7+URZ], R2 ;  /* 0x00000002070085a7 */ /* 0x000ea4000800007f */
[----:B--2---:R-:W-:Y:S05]  /*1d3e0*/  @!P0 BRA `(.L_x_1603) ;  /* 0xfffffffc00f08947 */ /* 0x004fea000383ffff */
[----:B------:R-:W-:Y:S05]  /*1d3f0*/  BRA `(.L_x_1736) ;  /* 0xffffffc400b87947 */ /* 0x000fea000383ffff */
.L_x_1605:
[----:B--2---:R2:W3:Y:S02]  /*1d400*/  SYNCS.PHASECHK.TRANS64.TRYWAIT P0, [R4+URZ], R5 ;  /* 0x00000005040075a7 */ /* 0x0044e4000800017f */
[----:B---3--:R-:W-:Y:S05]  /*1d410*/  @!P0 NANOSLEEP.SYNCS 0x989680 ;  /* 0x009896800000895d */ /* 0x008fea0003900000 */
[----:B------:R-:W3:Y:S02]  /*1d420*/  @!P0 SYNCS.PHASECHK.TRANS64 P0, [R4+URZ], R5 ;  /* 0x00000005040085a7 */ /* 0x000ee4000800007f */
[----:B---3--:R-:W-:Y:S05]  /*1d430*/  @!P0 BRA `(.L_x_1605) ;  /* 0xfffffffc00f08947 */ /* 0x008fea000383ffff */
[----:B------:R-:W-:Y:S05]  /*1d440*/  BRA `(.L_x_1737) ;  /* 0xffffffc400c07947 */ /* 0x000fea000383ffff */
.L_x_1738:
        /* <DEDUP_REMOVED lines=11> */
.L_x_6035:


//--------------------- .text._ZN7cutlass13device_kernelIN5flash11enable_sm90INS1_16FlashAttnFwdSm90INS1_25CollectiveMainloopFwdSm90ILi2EN4cute5tupleIJNS5_1CILi1EEES8_S8_EEENS6_IJNS7_ILi128EEENS7_ILi96EEENS7_ILi64EEEEEELi256ENS_10bfloat16_tEfNS_4arch4Sm90ELb0ELb1ELb1ELb0ELb0ELb0ELb0ELb1ELb0ELb1ELb0ELb0EEENS1_21CollectiveEpilogueFwdINS6_IJSA_NS7_ILi256EEESB_EEES9_SE_SG_Li256ELb0ELb1ELb0ELb0EEENS1_30DynamicPersistentTileSchedulerILi256ELi128ELb0ELb1ELb1EEEEEEEEEvNT_6ParamsE --------------------------
	.section	.text._ZN7cutlass13device_kernelIN5flash11enable_sm90INS1_16FlashAttnFwdSm90INS1_25CollectiveMainloopFwdSm90ILi2EN4cute5tupleIJNS5_1CILi1EEES8_S8_EEENS6_IJNS7_ILi128EEENS7_ILi96EEENS7_ILi64EEEEEELi256ENS_10bfloat16_tEfNS_4arch4Sm90ELb0ELb1ELb1ELb0ELb0ELb0ELb0ELb1ELb0ELb1ELb0ELb0EEENS1_21CollectiveEpilogueFwdINS6_IJSA_NS7_ILi256EEESB_EEES9_SE_SG_Li256ELb0ELb1ELb0ELb0EEENS1_30DynamicPersistentTileSchedulerILi256ELi128ELb0ELb1ELb1EEEEEEEEEvNT_6ParamsE,"ax",@progbits
	.align	128
.text._ZN7cutlass13device_kernelIN5flash11enable_sm90INS1_16FlashAttnFwdSm90INS1_25CollectiveMainloopFwdSm90ILi2EN4cute5tupleIJNS5_1CILi1EEES8_S8_EEENS6_IJNS7_ILi128EEENS7_ILi96EEENS7_ILi64EEEEEELi256ENS_10bfloat16_tEfNS_4arch4Sm90ELb0ELb1ELb1ELb0ELb0ELb0ELb0ELb1ELb0ELb1ELb0ELb0EEENS1_21CollectiveEpilogueFwdINS6_IJSA_NS7_ILi256EEESB_EEES9_SE_SG_Li256ELb0ELb1ELb0ELb0EEENS1_30DynamicPersistentTileSchedulerILi256ELi128ELb0ELb1ELb1EEEEEEEEEvNT_6ParamsE:
        .type           _ZN7cutlass13device_kernelIN5flash11enable_sm90INS1_16FlashAttnFwdSm90INS1_25CollectiveMainloopFwdSm90ILi2EN4cute5tupleIJNS5_1CILi1EEES8_S8_EEENS6_IJNS7_ILi128EEENS7_ILi96EEENS7_ILi64EEEEEELi256ENS_10bfloat16_tEfNS_4arch4Sm90ELb0ELb1ELb1ELb0ELb0ELb0ELb0ELb1ELb0ELb1ELb0ELb0EEENS1_21CollectiveEpilogueFwdINS6_IJSA_NS7_ILi256EEESB_EEES9_SE_SG_Li256ELb0ELb1ELb0ELb0EEENS1_30DynamicPersistentTileSchedulerILi256ELi128ELb0ELb1ELb1EEEEEEEEEvNT_6ParamsE,@function
        .size           _ZN7cutlass13device_kernelIN5flash11enable_sm90INS1_16FlashAttnFwdSm90INS1_25CollectiveMainloopFwdSm90ILi2EN4cute5tupleIJNS5_1CILi1EEES8_S8_EEENS6_IJNS7_ILi128EEENS7_ILi96EEENS7_ILi64EEEEEELi256ENS_10bfloat16_tEfNS_4arch4Sm90ELb0ELb1ELb1ELb0ELb0ELb0ELb0ELb1ELb0ELb1ELb0ELb0EEENS1_21CollectiveEpilogueFwdINS6_IJSA_NS7_ILi256EEESB_EEES9_SE_SG_Li256ELb0ELb1ELb0ELb0EEENS1_30DynamicPersistentTileSchedulerILi256ELi128ELb0ELb1ELb1EEEEEEEEEvNT_6ParamsE,(.L_x_6036 - _ZN7cutlass13device_kernelIN5flash11enable_sm90INS1_16FlashAttnFwdSm90INS1_25CollectiveMainloopFwdSm90ILi2EN4cute5tupleIJNS5_1CILi1EEES8_S8_EEENS6_IJNS7_ILi128EEENS7_ILi96EEENS7_ILi64EEEEEELi256ENS_10bfloat16_tEfNS_4arch4Sm90ELb0ELb1ELb1ELb0ELb0ELb0ELb0ELb1ELb0ELb1ELb0ELb0EEENS1_21CollectiveEpilogueFwdINS6_IJSA_NS7_ILi256EEESB_EEES9_SE_SG_Li256ELb0ELb1ELb0ELb0EEENS1_30DynamicPersistentTileSchedulerILi256ELi128ELb0ELb1ELb1EEEEEEEEEvNT_6ParamsE)
        .other          _ZN7cutlass13device_kernelIN5flash11enable_sm90INS1_16FlashAttnFwdSm90INS1_25CollectiveMainloopFwdSm90ILi2EN4cute5tupleIJNS5_1CILi1EEES8_S8_EEENS6_IJNS7_ILi128EEENS7_ILi96EEENS7_ILi64EEEEEELi256ENS_10bfloat16_tEfNS_4arch4Sm90ELb0ELb1ELb1ELb0ELb0ELb0ELb0ELb1ELb0ELb1ELb0ELb0EEENS1_21CollectiveEpilogueFwdINS6_IJSA_NS7_ILi256EEESB_EEES9_SE_SG_Li256ELb0ELb1ELb0ELb0EEENS1_30DynamicPersistentTileSchedulerILi256ELi128ELb0ELb1ELb1EEEEEEEEEvNT_6ParamsE,@"STO_CUDA_ENTRY STV_DEFAULT"
_ZN7cutlass13device_kernelIN5flash11enable_sm90INS1_16FlashAttnFwdSm90INS1_25CollectiveMainloopFwdSm90ILi2EN4cute5tupleIJNS5_1CILi1EEES8_S8_EEENS6_IJNS7_ILi128EEENS7_ILi96EEENS7_ILi64EEEEEELi256ENS_10bfloat16_tEfNS_4arch4Sm90ELb0ELb1ELb1ELb0ELb0ELb0ELb0ELb1ELb0ELb1ELb0ELb0EEENS1_21CollectiveEpilogueFwdINS6_IJSA_NS7_ILi256EEESB_EEES9_SE_SG_Li256ELb0ELb1ELb0ELb0EEENS1_30DynamicPersistentTileSchedulerILi256ELi128ELb0ELb1ELb1EEEEEEEEEvNT_6ParamsE:
        /* <DEDUP_REMOVED lines=18> */
.L_x_1740:
[----:B------:R-:W-:Y:S05]  /*0120*/  BSYNC B0 ;  /* 0x0000000000007941 */ /* 0x000fea0003800000 */
.L_x_1739:
        /* <DEDUP_REMOVED lines=41> */
.L_x_1741:
        /* <DEDUP_REMOVED lines=22> */
.L_x_1742:
        /* <DEDUP_REMOVED lines=18> */
.L_x_1743:
        /* <DEDUP_REMOVED lines=22> */
.L_x_1744:
        /* <DEDUP_REMOVED lines=22> */
.L_x_1745:
[----:B------:R-:W-:Y:S01]  /*0900*/  PLOP3.LUT P0, PT, PT, PT, UP0, 0x80, 0x0 ;  /* 0x000000000000781c */ /* 0x000fe20003f0f008 */
[----:B------:R-:W-:Y:S01]  /*0910*/  UMOV UR41, 0x1 ;  /* 0x0000000100297882 */ /* 0x000fe20000000000 */
[----:B------:R-:W-:Y:S01]  /*0920*/  NOP ;  /* 0x0000000000007918 */ /* 0x000fe20000000000 */
[----:B------:R-:W-:Y:S01]  /*0930*/  USEL UR41, UR41, 0x2, !UP0 ;  /* 0x0000000229297887 */ /* 0x000fe2000c000000 */
[----:B------:R-:W-:Y:S01]  /*0940*/  ULDC.64 UR46, c[0x0][0x208] ;  /* 0x00008200002e7ab9 */ /* 0x000fe20000000a00 */
[----:B012-4-:R-:W-:Y:S08]  /*0950*/  BAR.SYNC.DEFER_BLOCKING 0x0 ;  /* 0x0000000000007b1d */ /* 0x017ff00000010000 */
[----:B------:R-:W-:Y:S05]  /*0960*/  @!P0 BRA `(.L_x_1746) ;  /* 0x00000108004c8947 */ /* 0x000fea0003800000 */
.L_x_1747:
[----:B------:R-:W-:-:S08]  /*0970*/  NOP ;  /* 0x0000000000007918 */ /* 0x000fd00000000000 */
[----:B------:R-:W0:Y:S02]  /*0980*/  USETMAXREG.TRY_ALLOC.CTAPOOL UP0, 0xf0 ;  /* 0x000000f0000079c8 */ /* 0x000e240008000600 */
[----:B0-----:R-:W-:-:S13]  /*0990*/  PLOP3.LUT P0, PT, PT, PT, UP0, 0x80, 0x0 ;  /* 0x000000000000781c */ /* 0x001fda0003f0f008 */
[----:B------:R-:W-:Y:S05]  /*09a0*/  @!P0 BRA `(.L_x_1747) ;  /* 0xfffffffc00f08947 */ /* 0x000fea000383ffff */
[----:B------:R-:W0:Y:S01]  /*09b0*/  S2R R0, SR_TID.X ;  /* 0x0000000000007919 */ /* 0x000e220000002100 */
[----:B------:R-:W1:Y:S08]  /*09c0*/  S2UR UR4, SR_CTAID.X ;  /* 0x00000000000479c3 */ /* 0x000e700000002500 */
[----:B------:R-:W-:Y:S08]  /*09d0*/  BAR.ARV 0x4, 0x180 ;  /* 0x0106000000007b1d */ /* 0x000ff00000002000 */
[----:B------:R-:W-:Y:S06]  /*09e0*/  BAR.ARV 0x8, 0x180 ;  /* 0x0206000000007b1d */ /* 0x000fec0000002000 */
[----:B0-----:R-:W-:-:S04]  /*09f0*/  SHF.R.U32.HI R0, RZ, 0x7, R0 ;  /* 0x00000007ff007819 */ /* 0x001fc80000011600 */
[----:B------:R-:W-:Y:S02]  /*0a00*/  ISETP.NE.AND P0, PT, R0, 0x1, PT ;  /* 0x000000010000780c */ /* 0x000fe40003f05270 */
[----:B------:R-:W1:Y:S11]  /*0a10*/  LDC R0, c[0x0][0xc38] ;  /* 0x00030e00ff007b82 */ /* 0x000e760000000800 */
[----:B------:R-:W-:Y:S06]  /*0a20*/  @!P0 BAR.ARV 0x9, 0x100 ;  /* 0x0244000000008b1d */ /* 0x000fec0000002000 */
[----:B-1----:R-:W-:-:S13]  /*0a30*/  ISETP.LE.AND P0, PT, R0, UR4, PT ;  /* 0x0000000400007c0c */ /* 0x002fda000bf03270 */
[----:B------:R-:W-:Y:S05]  /*0a40*/  @P0 EXIT ;  /* 0x000000000000094d */ /* 0x000fea0003800000 */
[----:B------:R-:W0:Y:S01]  /*0a50*/  S2R R2, SR_TID.X ;  /* 0x0000000000027919 */ /* 0x000e220000002100 */
[----:B------:R-:W-:Y:S01]  /*0a60*/  ULOP3.LUT UR44, UR41, 0x1, URZ, 0xfc, !UPT ;  /* 0x00000001292c7892 */ /* 0x000fe2000f8efc3f */
        /* <DEDUP_REMOVED lines=14> */
[----:B------:R-:W-:Y:S02]  /*0b50*/  LEA.HI R6, R0, R213, RZ, 0x2 ;  /* 0x000000d500067211 */ /* 0x000fe400078f10ff */
[----:B------:R-:W-:Y:S02]  /*0b60*/  LEA.HI R9, R8, R205, RZ, 0x2 ;  /* 0x000000cd08097211 */ /* 0x000fe400078f10ff */
[----:B------:R-:W-:Y:S02]  /*0b70*/  SHF.R.S32.HI R5, RZ, 0x4, R2 ;  /* 0x00000004ff057819 */ /* 0x000fe40000011402 */
[----:B------:R-:W-:-:S02]  /*0b80*/  SHF.R.S32.HI R10, RZ, 0x2, R9 ;  /* 0x00000002ff0a7819 */ /* 0x000fc40000011409 */
[----:B------:R-:W-:Y:S02]  /*0b90*/  SHF.R.S32.HI R11, RZ, 0x1f, R9 ;  /* 0x0000001fff0b7819 */ /* 0x000fe40000011409 */
[----:B------:R-:W-:Y:S02]  /*0ba0*/  LOP3.LUT R4, R2, 0x3fffff0, RZ, 0xc0, !PT ;  /* 0x03fffff002047812 */ /* 0x000fe400078ec0ff */
[----:B------:R-:W-:Y:S02]  /*0bb0*/  LOP3.LUT R6, R6, 0xfffffffc, RZ, 0xc0, !PT ;  /* 0xfffffffc06067812 */ /* 0x000fe400078ec0ff */
[----:B------:R-:W-:Y:S01]  /*0bc0*/  LEA.HI R0, R0, R213, RZ, 0x3 ;  /* 0x000000d500007211 */ /* 0x000fe200078f18ff */
[----:B------:R-:W-:Y:S01]  /*0bd0*/  IMAD.IADD R4, R213, 0x1, -R4 ;  /* 0x00000001d5047824 */ /* 0x000fe200078e0a04 */
[----:B------:R-:W-:Y:S01]  /*0be0*/  LEA.HI R11, R11, R10, RZ, 0x3 ;  /* 0x0000000a0b0b7211 */ /* 0x000fe200078f18ff */
[----:B------:R-:W-:Y:S01]  /*0bf0*/  IMAD.IADD R6, R213, 0x1, -R6 ;  /* 0x00000001d5067824 */ /* 0x000fe200078e0a06 */
[----:B------:R-:W-:Y:S01]  /*0c00*/  LEA.HI R2, R2, R5, RZ, 0x1 ;  /* 0x0000000502027211 */ /* 0x000fe200078f08ff */
[----:B------:R-:W-:Y:S01]  /*0c10*/  IMAD R7, R4, 0x40, R7 ;  /* 0x0000004004077824 */ /* 0x000fe200078e0207 */
[----:B------:R-:W-:-:S02]  /*0c20*/  LOP3.LUT R202, R0, 0xfffffff8, RZ, 0xc0, !PT ;  /* 0xfffffff800ca7812 */ /* 0x000fc400078ec0ff */
[----:B------:R-:W-:Y:S02]  /*0c30*/  LOP3.LUT R11, R11, 0xfffffff8, RZ, 0xc0, !PT ;  /* 0xfffffff80b0b7812 */ /* 0x000fe400078ec0ff */
[----:B------:R-:W-:Y:S01]  /*0c40*/  LEA.HI R8, R8, R205, RZ, 0x5 ;  /* 0x000000cd08087211 */ /* 0x000fe200078f28ff */
[----:B------:R-:W-:Y:S01]  /*0c50*/  IMAD.IADD R202, R213, 0x1, -R202 ;  /* 0x00000001d5ca7824 */ /* 0x000fe200078e0aca */
[----:B------:R-:W-:Y:S01]  /*0c60*/  LEA.HI R3, R3, R206, RZ, 0x1 ;  /* 0x000000ce03037211 */ /* 0x000fe200078f08ff */
[----:B------:R-:W-:Y:S01]  /*0c70*/  IMAD.IADD R11, R10, 0x1, -R11 ;  /* 0x000000010a0b7824 */ /* 0x000fe200078e0a0b */
[----:B------:R-:W-:Y:S01]  /*0c80*/  LOP3.LUT R2, R2, 0x1ffffffe, RZ, 0xc0, !PT ;  /* 0x1ffffffe02027812 */ /* 0x000fe200078ec0ff */
[----:B------:R-:W-:Y:S01]  /*0c90*/  IMAD.SHL.U32 R19, R202, 0x8, RZ ;  /* 0x00000008ca137824 */ /* 0x000fe200078e00ff */
[----:B------:R-:W-:Y:S02]  /*0ca0*/  SHF.R.S32.HI R8, RZ, 0x5, R8 ;  /* 0x00000005ff087819 */ /* 0x000fe40000011408 */
[----:B------:R-:W-:Y:S01]  /*0cb0*/  LEA.HI R4, R6, R6, RZ, 0x1 ;  /* 0x0000000606047211 */ /* 0x000fe200078f08ff */
[----:B------:R-:W-:Y:S01]  /*0cc0*/  IMAD.IADD R2, R5, 0x1, -R2 ;  /* 0x0000000105027824 */ /* 0x000fe200078e0a02 */
        /* <DEDUP_REMOVED lines=15> */
[----:B------:R-:W-:-:S02]  /*0dc0*/  IMAD R208, R2, 0x8, R7 ;  /* 0x0000000802d07824 */ /* 0x000fc400078e0207 */
[----:B------:R-:W-:Y:S02]  /*0dd0*/  IMAD.IADD R18, R205, 0x1, -R18 ;  /* 0x00000001cd127824 */ /* 0x000fe400078e0a12 */
[----:B------:R-:W-:-:S07]  /*0de0*/  IMAD R22, R22, 0x8, R207 ;  /* 0x0000000816167824 */ /* 0x000fce00078e02cf */
.L_x_1844:
[----:B------:R-:W-:Y:S01]  /*0df0*/  ULDC UR5, c[0x0][0xc60] ;  /* 0x0003180000057ab9 */ /* 0x000fe20000000800 */
[----:B------:R-:W-:Y:S01]  /*0e00*/  UMOV UR8, UR4 ;  /* 0x0000000400087c82 */ /* 0x000fe20008000000 */
[----:B------:R-:W-:-:S11]  /*0e10*/  UISETP.NE.AND UP0, UPT, UR5, 0x1, UPT ;  /* 0x000000010500788c */ /* 0x000fd6000bf05270 */
[----:B------:R-:W-:Y:S01]  /*0e20*/  @UP0 ULDC UR6, c[0x0][0xc64] ;  /* 0x0003190000060ab9 */ /* 0x000fe20000000800 */
[----:B------:R-:W-:Y:S01]  /*0e30*/  @UP0 ULDC UR9, c[0x0][0xc68] ;  /* 0x00031a0000090ab9 */ /* 0x000fe20000000800 */
[----:B------:R-:W-:-:S04]  /*0e40*/  UIMAD.WIDE.U32 UR6, UR4, UR6, URZ ;  /* 0x00000006040672a5 */ /* 0x000fc8000f8e003f */
[----:B------:R-:W-:-:S03]  /*0e50*/  @UP0 USHF.R.U32.HI UR8, URZ, UR9, UR7 ;  /* 0x000000093f080299 */ /* 0x000fc60008011607 */
[----:B------:R-:W-:Y:S02]  /*0e60*/  ULDC UR6, c[0x0][0xc78] ;  /* 0x00031e0000067ab9 */ /* 0x000fe40000000800 */
[----:B------:R-:W-:Y:S02]  /*0e70*/  UISETP.GE.AND UP0, UPT, UR8, UR6, UPT ;  /* 0x000000060800728c */ /* 0x000fe4000bf06270 */
[----:B------:R-:W-:-:S04]  /*0e80*/  UIADD3 UR6, -UR8, URZ, URZ ;  /* 0x0000003f08067290 */ /* 0x000fc8000fffe13f */
[----:B------:R-:W-:Y:S01]  /*0e90*/  PLOP3.LUT P0, PT, PT, PT, UP0, 0x80, 0x0 ;  /* 0x000000000000781c */ /* 0x000fe20003f0f008 */
[----:B------:R-:W-:-:S12]  /*0ea0*/  UIMAD UR9, UR5, UR6, UR4 ;  /* 0x00000006050972a4 */ /* 0x000fd8000f8e0204 */
[----:B012345:R-:W-:Y:S05]  /*0eb0*/  @!P0 BRA `(.L_x_1748) ;  /* 0x0000000000208947 */ /* 0x03ffea0003800000 */
[----:B------:R-:W-:Y:S01]  /*0ec0*/  ULDC UR7, c[0x0][0xc6c] ;  /* 0x00031b0000077ab9 */ /* 0x000fe20000000800 */
[----:B------:R-:W-:Y:S01]  /*0ed0*/  UMOV UR6, UR9 ;  /* 0x0000000900067c82 */ /* 0x000fe20008000000 */
[----:B------:R-:W-:-:S11]  /*0ee0*/  UISETP.NE.AND UP0, UPT, UR7, 0x1, UPT ;  /* 0x000000010700788c */ /* 0x000fd6000bf05270 */
[----:B------:R-:W-:Y:S02]  /*0ef0*/  @UP0 ULDC.64 UR10, c[0x0][0xc70] ;  /* 0x00031c00000a0ab9 */ /* 0x000fe40000000a00 */
[----:B------:R-:W-:-:S04]  /*0f00*/  UIMAD.WIDE.U32 UR4, UR9, UR10, URZ ;  /* 0x0000000a090472a5 */ /* 0x000fc8000f8e003f */
[----:B------:R-:W-:-:S04]  /*0f10*/  @UP0 USHF.R.U32.HI UR6, URZ, UR11, UR5 ;  /* 0x0000000b3f060299 */ /* 0x000fc80008011605 */
[----:B------:R-:W-:Y:S01]  /*0f20*/  UIMAD UR4, UR6, UR7, URZ ;  /* 0x00000007060472a4 */ /* 0x000fe2000f8e023f */
[----:B------:R-:W-:Y:S11]  /*0f30*/  BRA `(.L_x_1749) ;  /* 0x00000000001c7947 */ /* 0x000ff60003800000 */
.L_x_1748:
[----:B------:R-:W-:Y:S01]  /*0f40*/  ULDC UR7, c[0x0][0xc54] ;  /* 0x0003150000077ab9 */ /* 0x000fe20000000800 */
[----:B------:R-:W-:Y:S01]  /*0f50*/  UMOV UR6, UR9 ;  /* 0x0000000900067c82 */ /* 0x000fe20008000000 */
[----:B------:R-:W-:-:S11]  /*0f60*/  UISETP.NE.AND UP0, UPT, UR7, 0x1, UPT ;  /* 0x000000010700788c */ /* 0x000fd6000bf05270 */
[----:B------:R-:W-:Y:S02]  /*0f70*/  @UP0 ULDC.64 UR10, c[0x0][0xc58] ;  /* 0x00031600000a0ab9 */ /* 0x000fe40000000a00 */
[----:B------:R-:W-:-:S04]  /*0f80*/  UIMAD.WIDE.U32 UR4, UR9, UR10, URZ ;  /* 0x0000000a090472a5 */ /* 0x000fc8000f8e003f */
[----:B------:R-:W-:-:S04]  /*0f90*/  @UP0 USHF.R.U32.HI UR6, URZ, UR11, UR5 ;  /* 0x0000000b3f060299 */ /* 0x000fc80008011605 */
[----:B------:R-:W-:-:S12]  /*0fa0*/  UIMAD UR4, UR6, UR7, URZ ;  /* 0x00000007060472a4 */ /* 0x000fd8000f8e023f */
.L_x_1749:
[----:B------:R-:W0:Y:S01]  /*0fb0*/  LDC R0, c[0x0][0x448] ;  /* 0x00011200ff007b82 */ /* 0x000e220000000800 */
[----:B------:R-:W-:Y:S01]  /*0fc0*/  ULOP3.LUT UR6, URZ, UR6, URZ, 0x33, !UPT ;  /* 0x000000063f067292 */ /* 0x000fe2000f8e333f */
[----:B------:R-:W-:Y:S01]  /*0fd0*/  ULDC UR40, c[0x0][0xc48] ;  /* 0x0003120000287ab9 */ /* 0x000fe20000000800 */
[----:B------:R-:W-:Y:S01]  /*0fe0*/  ULDC UR5, c[0x0][0xc3c] ;  /* 0x00030f0000057ab9 */ /* 0x000fe20000000800 */
[----:B------:R-:W-:Y:S02]  /*0ff0*/  UISETP.NE.AND UP0, UPT, UR40, 0x1, UPT ;  /* 0x000000012800788c */ /* 0x000fe4000bf05270 */
[----:B------:R-:W-:Y:S02]  /*1000*/  UIADD3 UR6, UR6, UR5, URZ ;  /* 0x0000000506067290 */ /* 0x000fe4000fffe03f */
[----:B------:R-:W1:Y:S01]  /*1010*/  LDC.64 R8, c[0x0][0x9e0] ;  /* 0x00027800ff087b82 */ /* 0x000e620000000a00 */
[----:B------:R-:W-:Y:S02]  /*1020*/  UIADD3 UR4, UR9, -UR4, URZ ;  /* 0x8000000409047290 */ /* 0x000fe4000fffe03f */
[----:B------:R-:W-:Y:S01]  /*1030*/  USHF.L.U32 UR43, UR6, 0x7, URZ ;  /* 0x00000007062b7899 */ /* 0x000fe2000800063f */
[----:B------:R-:W-:Y:S01]  /*1040*/  ULDC.64 UR10, c[0x0][0x418] ;  /* 0x00010600000a7ab9 */ /* 0x000fe20000000a00 */
[----:B------:R-:W-:Y:S01]  /*1050*/  ULDC UR7, c[0x0][0xc54] ;  /* 0x0003150000077ab9 */ /* 0x000fe20000000800 */
[----:B------:R-:W-:-:S02]  /*1060*/  ISETP.NE.U32.AND P0, PT, RZ, UR10, PT ;  /* 0x0000000aff007c0c */ /* 0x000fc4000bf05070 */
[----:B------:R-:W2:Y:S01]  /*1070*/  LDC R6, c[0x0][0x288] ;  /* 0x0000a200ff067b82 */ /* 0x000ea20000000800 */
[----:B------:R-:W-:Y:S02]  /*1080*/  UIADD3 UR6, UR43, 0x7f, URZ ;  /* 0x0000007f2b067890 */ /* 0x000fe4000fffe03f */
[----:B------:R-:W-:Y:S01]  /*1090*/  UIMAD UR8, UR8, UR7, UR4 ;  /* 0x00000007080872a4 */ /* 0x000fe2000f8e0204 */
[----:B------:R-:W-:Y:S02]  /*10a0*/  ISETP.NE.AND.EX P0, PT, RZ, UR11, PT, P0 ;  /* 0x0000000bff007c0c */ /* 0x000fe4000bf05300 */
[----:B------:R-:W-:Y:S01]  /*10b0*/  @UP0 ULDC UR4, c[0x0][0xc4c] ;  /* 0x0003130000040ab9 */ /* 0x000fe20000000800 */
[----:B------:R-:W-:Y:S01]  /*10c0*/  @UP0 ULDC UR7, c[0x0][0xc50] ;  /* 0x0003140000070ab9 */ /* 0x000fe20000000800 */
[----:B0-----:R-:W-:Y:S01]  /*10d0*/  ISETP.NE.AND P1, PT, R0, 0x1, PT ;  /* 0x000000010000780c */ /* 0x001fe20003f25270 */
[----:B------:R-:W0:Y:S01]  /*10e0*/  LDC R7, c[0x0][0x2f0] ;  /* 0x0000bc00ff077b82 */ /* 0x000e220000000800 */
[----:B------:R-:W-:Y:S01]  /*10f0*/  UIMAD.WIDE.U32 UR4, UR8, UR4, URZ ;  /* 0x00000004080472a5 */ /* 0x000fe2000f8e003f */
[----:B------:R-:W-:Y:S01]  /*1100*/  IMAD.U32 R2, RZ, RZ, UR6 ;  /* 0x00000006ff027e24 */ /* 0x000fe2000f8e00ff */
[----:B------:R-:W-:-:S02]  /*1110*/  UMOV UR42, UR8 ;  /* 0x00000008002a7c82 */ /* 0x000fc40008000000 */
[----:B------:R-:W-:Y:S01]  /*1120*/  @UP0 USHF.R.U32.HI UR42, URZ, UR7, UR5 ;  /* 0x000000073f2a0299 */ /* 0x000fe20008011605 */
[----:B-1----:R-:W-:Y:S02]  /*1130*/  ISETP.GE.AND P2, PT, R9, 0x1, PT ;  /* 0x000000010900780c */ /* 0x002fe40003f46270 */
[----:B------:R-:W1:Y:S01]  /*1140*/  LDC R0, c[0x0][0x424] ;  /* 0x00010900ff007b82 */ /* 0x000e620000000800 */
[----:B------:R-:W-:-:S04]  /*1150*/  UIADD3 UR4, -UR42, URZ, URZ ;  /* 0x0000003f2a047290 */ /* 0x000fc8000fffe13f */
[----:B------:R-:W-:Y:S01]  /*1160*/  UIMAD UR40, UR40, UR4, UR8 ;  /* 0x00000004282872a4 */ /* 0x000fe2000f8e0208 */
[----:B--2---:R-:W-:Y:S02]  /*1170*/  IADD3 R5, -R6, 0x1, RZ ;  /* 0x0000000106057810 */ /* 0x004fe40007ffe1ff */
[----:B------:R-:W2:Y:S08]  /*1180*/  @P1 LDC R3, c[0x0][0x44c] ;  /* 0x00011300ff031b82 */ /* 0x000eb00000000800 */
[----:B------:R-:W3:Y:S01]  /*1190*/  @P1 LDC R4, c[0x0][0x450] ;  /* 0x00011400ff041b82 */ /* 0x000ee20000000800 */
[----:B-1----:R-:W-:-:S05]  /*11a0*/  SEL R0, R0, 0x1, P0 ;  /* 0x0000000100007807 */ /* 0x002fca0000000000 */
[CC--:B0-----:R-:W-:Y:S02]  /*11b0*/  IMAD R5, R0.reuse, R7.reuse, R5 ;  /* 0x0000000700057224 */ /* 0x0c1fe400078e0205 */
[----:B------:R-:W-:Y:S02]  /*11c0*/  IMAD R16, R0, R7, RZ ;  /* 0x0000000700107224 */ /* 0x000fe400078e02ff */
[----:B--2---:R-:W-:-:S05]  /*11d0*/  @P1 IMAD.HI.U32 R3, R3, UR6, RZ ;  /* 0x0000000603031c27 */ /* 0x004fca000f8e00ff */
[----:B---3--:R-:W-:-:S05]  /*11e0*/  @P1 SHF.R.U32.HI R2, RZ, R4, R3 ;  /* 0x00000004ff021219 */ /* 0x008fca0000011603 */
[----:B------:R-:W-:-:S04]  /*11f0*/  IMAD.IADD R11, R5, 0x1, R2 ;  /* 0x00000001050b7824 */ /* 0x000fc800078e0202 */
[----:B------:R-:W-:Y:S01]  /*1200*/  IMAD.IADD R2, R11, 0x1, R8 ;  /* 0x000000010b027824 */ /* 0x000fe200078e0208 */
[----:B------:R-:W-:Y:S06]  /*1210*/  @!P2 BRA `(.L_x_1750) ;  /* 0x000000000040a947 */ /* 0x000fec0003800000 */
[C---:B------:R-:W-:Y:S01]  /*1220*/  ISETP.GT.AND P0, PT, R11.reuse, RZ, PT ;  /* 0x000000ff0b00720c */ /* 0x040fe20003f04270 */
[----:B------:R-:W-:-:S12]  /*1230*/  VIADD R3, R11, 0xffffffff ;  /* 0xffffffff0b037836 */ /* 0x000fd80000000000 */
[----:B------:R-:W-:Y:S05]  /*1240*/  @P0 BRA `(.L_x_1751) ;  /* 0x00000000001c0947 */ /* 0x000fea0003800000 */
[----:B------:R-:W-:Y:S01]  /*1250*/  ISETP.NE.AND P0, PT, R9, 0x1, PT ;  /* 0x000000010900780c */ /* 0x000fe20003f05270 */
[----:B------:R-:W-:-:S12]  /*1260*/  IMAD.MOV R3, RZ, RZ, -R11 ;  /* 0x000000ffff037224 */ /* 0x000fd800078e0a0b */
[----:B------:R-:W0:Y:S02]  /*1270*/  @P0 LDC.64 R4, c[0x0][0x9e8] ;  /* 0x00027a00ff040b82 */ /* 0x000e240000000a00 */
[----:B0-----:R-:W-:-:S05]  /*1280*/  @P0 IMAD.HI.U32 R4, R3, R4, RZ ;  /* 0x0000000403040227 */ /* 0x001fca00078e00ff */
[----:B------:R-:W-:-:S04]  /*1290*/  @P0 SHF.R.U32.HI R3, RZ, R5, R4 ;  /* 0x00000005ff030219 */ /* 0x000fc80000011604 */
[----:B------:R-:W-:Y:S01]  /*12a0*/  LOP3.LUT R3, RZ, R3, RZ, 0x33, !PT ;  /* 0x00000003ff037212 */ /* 0x000fe200078e33ff */
[----:B------:R-:W-:Y:S06]  /*12b0*/  BRA `(.L_x_1752) ;  /* 0x0000000000107947 */ /* 0x000fec0003800000 */
.L_x_1751:
[----:B------:R-:W-:-:S13]  /*12c0*/  ISETP.NE.AND P0, PT, R9, 0x1, PT ;  /* 0x000000010900780c */ /* 0x000fda0003f05270 */
[----:B------:R-:W0:Y:S02]  /*12d0*/  @P0 LDC.64 R4, c[0x0][0x9e8] ;  /* 0x00027a00ff040b82 */ /* 0x000e240000000a00 */
[----:B0-----:R-:W-:-:S05]  /*12e0*/  @P0 IMAD.HI.U32 R4, R3, R4, RZ ;  /* 0x0000000403040227 */ /* 0x001fca00078e00ff */
[----:B------:R-:W-:-:S07]  /*12f0*/  @P0 SHF.R.U32.HI R3, RZ, R5, R4 ;  /* 0x00000005ff030219 */ /* 0x000fce0000011604 */
.L_x_1752:
[----:B------:R-:W-:-:S05]  /*1300*/  IMAD R3, R3, R9, R9 ;  /* 0x0000000903037224 */ /* 0x000fca00078e0209 */
[----:B------:R-:W-:-:S07]  /*1310*/  VIMNMX R2, R2, R3, PT ;  /* 0x0000000302027248 */ /* 0x000fce0003fe0100 */
.L_x_1750:
[----:B------:R-:W0:Y:S01]  /*1320*/  @P1 LDC R4, c[0x0][0x44c] ;  /* 0x00011300ff041b82 */ /* 0x000e220000000800 */
[----:B------:R-:W-:Y:S01]  /*1330*/  IMAD.U32 R3, RZ, RZ, UR43 ;  /* 0x0000002bff037e24 */ /* 0x000fe2000f8e00ff */
[----:B------:R-:W-:Y:S01]  /*1340*/  ULDC UR4, c[0x0][0x9dc] ;  /* 0x0002770000047ab9 */ /* 0x000fe20000000800 */
[-C--:B------:R-:W-:Y:S02]  /*1350*/  IMAD R6, R0, R7.reuse, -R6 ;  /* 0x0000000700067224 */ /* 0x080fe400078e0a06 */
[----:B------:R-:W-:Y:S02]  /*1360*/  VIADD R2, R2, 0x5f ;  /* 0x0000005f02027836 */ /* 0x000fe40000000000 */
[----:B------:R-:W-:Y:S01]  /*1370*/  IMAD R0, R0, R7, 0x5f ;  /* 0x0000005f00007424 */ /* 0x000fe200078e0207 */
[----:B------:R-:W1:Y:S01]  /*1380*/  @P1 LDC R5, c[0x0][0x450] ;  /* 0x00011400ff051b82 */ /* 0x000e620000000800 */
[----:B------:R-:W-:-:S04]  /*1390*/  IMAD.HI R2, R2, 0x2aaaaaab, RZ ;  /* 0x2aaaaaab02027827 */ /* 0x000fc800078e02ff */
[----:B------:R-:W-:-:S04]  /*13a0*/  IMAD.HI R0, R0, 0x2aaaaaab, RZ ;  /* 0x2aaaaaab00007827 */ /* 0x000fc800078e02ff */
[----:B0-----:R-:W-:-:S05]  /*13b0*/  @P1 IMAD.HI.U32 R4, R4, UR43, RZ ;  /* 0x0000002b04041c27 */ /* 0x001fca000f8e00ff */
[----:B-1----:R-:W-:Y:S02]  /*13c0*/  @P1 SHF.R.U32.HI R3, RZ, R5, R4 ;  /* 0x00000005ff031219 */ /* 0x002fe40000011604 */
[----:B------:R-:W-:-:S03]  /*13d0*/  SHF.R.U32.HI R5, RZ, 0x1f, R2 ;  /* 0x0000001fff057819 */ /* 0x000fc60000011602 */
[----:B------:R-:W-:Y:S01]  /*13e0*/  IMAD.IADD R6, R6, 0x1, R3 ;  /* 0x0000000106067824 */ /* 0x000fe200078e0203 */
[----:B------:R-:W-:Y:S02]  /*13f0*/  SHF.R.U32.HI R3, RZ, 0x1f, R0 ;  /* 0x0000001fff037819 */ /* 0x000fe40000011600 */
[----:B------:R-:W-:Y:S01]  /*1400*/  LEA.HI.SX32 R152, R2, R5, 0x1c ;  /* 0x0000000502987211 */ /* 0x000fe200078fe2ff */
[----:B------:R-:W-:Y:S01]  /*1410*/  VIADD R4, R6, -UR4 ;  /* 0x8000000406047c36 */ /* 0x000fe20008000000 */
[----:B------:R-:W-:-:S04]  /*1420*/  LEA.HI.SX32 R3, R0, R3, 0x1c ;  /* 0x0000000300037211 */ /* 0x000fc800078fe2ff */
[----:B------:R-:W-:Y:S02]  /*1430*/  R2UR UR4, R4 ;  /* 0x00000000040472ca */ /* 0x000fe400000e0000 */
[----:B------:R-:W-:Y:S01]  /*1440*/  VIMNMX R152, R3, R152, PT ;  /* 0x0000009803987248 */ /* 0x000fe20003fe0100 */
[----:B------:R-:W-:-:S12]  /*1450*/  @!P2 BRA `(.L_x_1753) ;  /* 0x000000000044a947 */ /* 0x000fd80003800000 */
[----:B------:R-:W-:-:S13]  /*1460*/  ISETP.GT.AND P0, PT, R6, -0x1, PT ;  /* 0xffffffff0600780c */ /* 0x000fda0003f04270 */
[----:B------:R-:W-:Y:S05]  /*1470*/  @P0 BRA `(.L_x_1754) ;  /* 0x00000000001c0947 */ /* 0x000fea0003800000 */
[----:B------:R-:W-:Y:S02]  /*1480*/  ISETP.NE.AND P0, PT, R9, 0x1, PT ;  /* 0x000000010900780c */ /* 0x000fe40003f05270 */
[----:B------:R-:W-:-:S11]  /*1490*/  LOP3.LUT R3, RZ, R6, RZ, 0x33, !PT ;  /* 0x00000006ff037212 */ /* 0x000fd600078e33ff */
[----:B------:R-:W0:Y:S02]  /*14a0*/  @P0 LDC.64 R4, c[0x0][0x9e8] ;  /* 0x00027a00ff040b82 */ /* 0x000e240000000a00 */
[----:B0-----:R-:W-:-:S05]  /*14b0*/  @P0 IMAD.HI.U32 R0, R3, R4, RZ ;  /* 0x0000000403000227 */ /* 0x001fca00078e00ff */
[----:B------:R-:W-:-:S04]  /*14c0*/  @P0 SHF.R.U32.HI R3, RZ, R5, R0 ;  /* 0x00000005ff030219 */ /* 0x000fc80000011600 */
[----:B------:R-:W-:Y:S01]  /*14d0*/  LOP3.LUT R6, RZ, R3, RZ, 0x33, !PT ;  /* 0x00000003ff067212 */ /* 0x000fe200078e33ff */
[----:B------:R-:W-:Y:S06]  /*14e0*/  BRA `(.L_x_1755) ;  /* 0x0000000000107947 */ /* 0x000fec0003800000 */
.L_x_1754:
[----:B------:R-:W-:-:S13]  /*14f0*/  ISETP.NE.AND P0, PT, R9, 0x1, PT ;  /* 0x000000010900780c */ /* 0x000fda0003f05270 */
[----:B------:R-:W0:Y:S02]  /*1500*/  @P0 LDC.64 R2, c[0x0][0x9e8] ;  /* 0x00027a00ff020b82 */ /* 0x000e240000000a00 */
[----:B0-----:R-:W-:-:S05]  /*1510*/  @P0 IMAD.HI.U32 R0, R6, R2, RZ ;  /* 0x0000000206000227 */ /* 0x001fca00078e00ff */
[----:B------:R-:W-:-:S07]  /*1520*/  @P0 SHF.R.U32.HI R6, RZ, R3, R0 ;  /* 0x00000003ff060219 */ /* 0x000fce0000011600 */
.L_x_1755:
[----:B------:R-:W-:-:S05]  /*1530*/  IMAD R6, R6, R9, RZ ;  /* 0x0000000906067224 */ /* 0x000fca00078e02ff */
[----:B------:R-:W-:-:S13]  /*1540*/  R2UR UR5, R6 ;  /* 0x00000000060572ca */ /* 0x000fda00000e0000 */
[----:B------:R-:W-:-:S04]  /*1550*/  UISETP.LT.AND UP0, UPT, UR4, UR5, UPT ;  /* 0x000000050400728c */ /* 0x000fc8000bf01270 */
[----:B------:R-:W-:-:S12]  /*1560*/  USEL UR4, UR4, UR5, !UP0 ;  /* 0x0000000504047287 */ /* 0x000fd8000c000000 */
.L_x_1753:
[----:B------:R-:W-:Y:S01]  /*1570*/  UIMAD.WIDE UR4, UR4, 0x2aaaaaab, URZ ;  /* 0x2aaaaaab040478a5 */ /* 0x000fe2000f8e023f */
[----:B------:R-:W-:Y:S02]  /*1580*/  PLOP3.LUT P0, PT, PT, PT, PT, 0x80, 0x0 ;  /* 0x000000000000781c */ /* 0x000fe40003f0f070 */
[----:B------:R-:W-:Y:S01]  /*1590*/  CS2R R2, SRZ ;  /* 0x0000000000027805 */ /* 0x000fe2000001ff00 */
[----:B------:R-:W-:Y:S01]  /*15a0*/  IMAD.MOV.U32 R0, RZ, RZ, RZ ;  /* 0x000000ffff007224 */ /* 0x000fe200078e00ff */
[----:B------:R-:W-:Y:S01]  /*15b0*/  USHF.R.U32.HI UR4, URZ, 0x1f, UR5 ;  /* 0x0000001f3f047899 */ /* 0x000fe20008011605 */
[----:B------:R-:W-:Y:S02]  /*15c0*/  CS2R R176, SRZ ;  /* 0x0000000000b07805 */ /* 0x000fe4000001ff00 */
[----:B------:R-:W-:Y:S02]  /*15d0*/  CS2R R148, SRZ ;  /* 0x0000000000947805 */ /* 0x000fe4000001ff00 */
[----:B------:R-:W-:Y:S01]  /*15e0*/  CS2R R174, SRZ ;  /* 0x0000000000ae7805 */ /* 0x000fe2000001ff00 */
[----:B------:R-:W-:Y:S01]  /*15f0*/  ULEA.HI.SX32 UR4, UR5, UR4, 0x1c ;  /* 0x0000000405047291 */ /* 0x000fe2000f8fe23f */
[----:B------:R-:W-:-:S02]  /*1600*/  CS2R R144, SRZ ;  /* 0x0000000000907805 */ /* 0x000fc4000001ff00 */
[----:B------:R-:W-:Y:S02]  /*1610*/  CS2R R172, SRZ ;  /* 0x0000000000ac7805 */ /* 0x000fe4000001ff00 */
[----:B------:R-:W-:Y:S01]  /*1620*/  CS2R R140, SRZ ;  /* 0x00000000008c7805 */ /* 0x000fe2000001ff00 */
[----:B------:R-:W-:Y:S01]  /*1630*/  UISETP.LT.AND UP0, UPT, URZ, UR4, UPT ;  /* 0x000000043f00728c */ /* 0x000fe2000bf01270 */
[----:B------:R-:W-:Y:S02]  /*1640*/  CS2R R128, SRZ ;  /* 0x0000000000807805 */ /* 0x000fe4000001ff00 */
[----:B------:R-:W-:Y:S02]  /*1650*/  CS2R R120, SRZ ;  /* 0x0000000000787805 */ /* 0x000fe4000001ff00 */
[----:B------:R-:W-:Y:S01]  /*1660*/  CS2R R136, SRZ ;  /* 0x0000000000887805 */ /* 0x000fe2000001ff00 */
[----:B------:R-:W-:Y:S01]  /*1670*/  USEL UR39, URZ, UR4, !UP0 ;  /* 0x000000043f277287 */ /* 0x000fe2000c000000 */
[----:B------:R-:W-:-:S02]  /*1680*/  CS2R R116, SRZ ;  /* 0x0000000000747805 */ /* 0x000fc4000001ff00 */
[----:B------:R-:W-:Y:S02]  /*1690*/  CS2R R112, SRZ ;  /* 0x0000000000707805 */ /* 0x000fe4000001ff00 */
[----:B------:R-:W-:Y:S02]  /*16a0*/  CS2R R132, SRZ ;  /* 0x0000000000847805 */ /* 0x000fe4000001ff00 */
[----:B------:R-:W-:Y:S02]  /*16b0*/  CS2R R108, SRZ ;  /* 0x00000000006c7805 */ /* 0x000fe4000001ff00 */
[----:B------:R-:W-:Y:S02]  /*16c0*/  CS2R R104, SRZ ;  /* 0x0000000000687805 */ /* 0x000fe4000001ff00 */
[----:B------:R-:W-:Y:S02]  /*16d0*/  ISETP.GT.AND P1, PT, R152, UR39, PT ;  /* 0x0000002798007c0c */ /* 0x000fe4000bf24270 */
        /* <DEDUP_REMOVED lines=49> */
[----:B------:R-:W-:Y:S01]  /*19f0*/  CS2R R24, SRZ ;  /* 0x0000000000187805 */ /* 0x000fe2000001ff00 */
[----:B------:R-:W-:Y:S06]  /*1a00*/  @!P1 BRA `(.L_x_1756) ;  /* 0x000000cc00c89947 */ /* 0x000fec0003800000 */
        /* <DEDUP_REMOVED lines=31> */
.L_x_1757:
        /* <DEDUP_REMOVED lines=13> */
.L_x_1954:
[----:B0-----:R-:W-:Y:S01]  /*1cd0*/  IMAD.U32 R0, RZ, RZ, UR44 ;  /* 0x0000002cff007e24 */ /* 0x001fe2000f8e00ff */
[----:B------:R-:W-:Y:S05]  /*1ce0*/  WARPSYNC.ALL ;  /* 0x0000000000007948 */ /* 0x000fea0003800000 */
[----:B------:R0:W-:Y:S01]  /*1cf0*/  BAR.SYNC.DEFER_BLOCKING R8, 0x100 ;  /* 0x000400080000751d */ /* 0x0001e20000010000 */
[----:B------:R-:W-:-:S13]  /*1d00*/  ISETP.NE.AND P0, PT, R0, 0x3, PT ;  /* 0x000000030000780c */ /* 0x000fda0003f05270 */
[----:B0-----:R-:W-:Y:S05]  /*1d10*/  @!P0 BRA `(.L_x_1759) ;  /* 0x0000000000048947 */ /* 0x001fea0003800000 */
[----:B------:R-:W-:Y:S01]  /*1d20*/  BPT.TRAP 0x1 ;  /* 0x000000040000795c */ /* 0x000fe20000300000 */
.L_x_1759:
[----:B------:R-:W-:Y:S01]  /*1d30*/  R2UR UR23, R3 ;  /* 0x00000000031772ca */ /* 0x000fe200000e0000 */
[----:B------:R-:W-:-:S05]  /*1d40*/  IMAD.U32 R10, RZ, RZ, UR37 ;  /* 0x00000025ff0a7e24 */ /* 0x000fca000f8e00ff */
[----:B------:R-:W-:-:S07]  /*1d50*/  SHF.L.U32 R10, R10, 0x1f, RZ ;  /* 0x0000001f0a0a7819 */ /* 0x000fce00000006ff */
[----:B------:R-:W-:-:S09]  /*1d60*/  ULEA UR23, UR36, UR23, 0x3 ;  /* 0x0000001724177291 */ /* 0x000fd2000f8e183f */
[----:B------:R0:W1:Y:S01]  /*1d70*/  SYNCS.PHASECHK.TRANS64.TRYWAIT P1, [UR23+0x22830], R10 ;  /* 0x0228300aff0075a7 */ /* 0x0000620008020157 */
[----:B------:R-:W-:Y:S05]  /*1d80*/  @!P0 BRA `(.L_x_1760) ;  /* 0x0000000000048947 */ /* 0x000fea0003800000 */
[----:B------:R-:W-:Y:S01]  /*1d90*/  BPT.TRAP 0x1 ;  /* 0x000000040000795c */ /* 0x000fe20000300000 */
.L_x_1760:
[----:B-1----:R-:W-:Y:S05]  /*1da0*/  @P1 BRA `(.L_x_1761) ;  /* 0x0000000000081947 */ /* 0x002fea0003800000 */
[----:B------:R-:W1:Y:S02]  /*1db0*/  SYNCS.PHASECHK.TRANS64.TRYWAIT P1, [UR23+0x22830], R10 ;  /* 0x0228300aff0075a7 */ /* 0x000e640008020157 */
[----:B-1----:R-:W-:Y:S05]  /*1dc0*/  @!P1 BRA `(.L_x_1762) ;  /* 0x0000014000109947 */ /* 0x002fea0003800000 */
.L_x_1761:
[----:B------:R-:W-:Y:S01]  /*1dd0*/  R2UR UR4, R3 ;  /* 0x00000000030472ca */ /* 0x000fe200000e0000 */
[----:B------:R-:W-:Y:S01]  /*1de0*/  ULOP3.LUT UR16, UR45, 0x10000, URZ, 0xfc, !UPT ;  /* 0x000100002d107892 */ /* 0x000fe2000f8efc3f */
[----:B------:R-:W-:Y:S01]  /*1df0*/  WARPGROUP.ARRIVE ;  /* 0x00000000000079c5 */ /* 0x000fe20000000000 */
[----:B------:R-:W-:Y:S01]  /*1e00*/  UMOV UR17, 0x40000040 ;  /* 0x4000004000117882 */ /* 0x000fe20000000000 */
[----:B------:R-:W-:Y:S01]  /*1e10*/  UMOV UR19, 0x40000040 ;  /* 0x4000004000137882 */ /* 0x000fe20000000000 */
[----:B------:R-:W-:Y:S01]  /*1e20*/  UMOV UR5, 0x40000040 ;  /* 0x4000004000057882 */ /* 0x000fe20000000000 */
[----:B------:R-:W-:Y:S01]  /*1e30*/  UMOV UR7, 0x40000040 ;  /* 0x4000004000077882 */ /* 0x000fe20000000000 */
[----:B------:R-:W-:Y:S01]  /*1e40*/  UIADD3 UR8, UR16, 0x4, URZ ;  /* 0x0000000410087890 */ /* 0x000fe2000fffe03f */
[----:B------:R-:W2:Y:S01]  /*1e50*/  LDC R6, c[0x0][0x448] ;  /* 0x00011200ff067b82 */ /* 0x000ea20000000800 */
[----:B------:R-:W-:Y:S01]  /*1e60*/  UMOV UR9, 0x40000040 ;  /* 0x4000004000097882 */ /* 0x000fe20000000000 */
[----:B------:R-:W-:Y:S01]  /*1e70*/  UMOV UR11, 0x40000040 ;  /* 0x40000040000b7882 */ /* 0x000fe20000000000 */
[----:B------:R-:W-:Y:S01]  /*1e80*/  UIADD3 UR12, UR16, 0x6, URZ ;  /* 0x00000006100c7890 */ /* 0x000fe2000fffe03f */
[----:B------:R-:W3:Y:S01]  /*1e90*/  S2R R13, SR_TID.X ;  /* 0x00000000000d7919 */ /* 0x000ee20000002100 */
[----:B------:R-:W-:Y:S01]  /*1ea0*/  UIADD3 UR4, UR4, 0x1c400, URZ ;  /* 0x0001c40004047890 */ /* 0x000fe2000fffe03f */
[----:B------:R-:W-:Y:S01]  /*1eb0*/  VIADD R2, R22, UR43 ;  /* 0x0000002b16027c36 */ /* 0x000fe20008000000 */
[----:B------:R-:W-:Y:S01]  /*1ec0*/  UMOV UR13, 0x40000040 ;  /* 0x40000040000d7882 */ /* 0x000fe20000000000 */
[----:B------:R-:W-:Y:S01]  /*1ed0*/  UMOV UR15, 0x40000040 ;  /* 0x40000040000f7882 */ /* 0x000fe20000000000 */
[----:B------:R-:W-:Y:S01]  /*1ee0*/  USHF.R.U32.HI UR4, URZ, 0x4, UR4 ;  /* 0x000000043f047899 */ /* 0x000fe20008011604 */
[----:B------:R-:W4:Y:S01]  /*1ef0*/  LDC R9, c[0x0][0x288] ;  /* 0x0000a200ff097b82 */ /* 0x000f220000000800 */
[----:B------:R-:W-:Y:S01]  /*1f00*/  IMAD.MOV.U32 R20, RZ, RZ, R2 ;  /* 0x000000ffff147224 */ /* 0x000fe200078e0002 */
[----:B------:R-:W-:Y:S01]  /*1f10*/  LOP3.LUT R17, R17, 0xffefffff, RZ, 0xc0, !PT ;  /* 0xffefffff11117812 */ /* 0x000fe200078ec0ff */
[----:B------:R-:W-:Y:S01]  /*1f20*/  ULOP3.LUT UR4, UR4, 0x3fff, URZ, 0xc0, !UPT ;  /* 0x00003fff04047892 */ /* 0x000fe2000f8ec03f */
[----:B------:R-:W-:Y:S01]  /*1f30*/  IMAD.MOV.U32 R21, RZ, RZ, -0x60 ;  /* 0xffffffa0ff157424 */ /* 0x000fe200078e00ff */
[----:B------:R-:W-:-:S02]  /*1f40*/  ULDC UR22, c[0x0][0x9dc] ;  /* 0x0002770000167ab9 */ /* 0x000fc40000000800 */
[----:B------:R-:W-:Y:S02]  /*1f50*/  ULOP3.LUT UR20, UR4, 0x10000, URZ, 0xfc, !UPT ;  /* 0x0001000004147892 */ /* 0x000fe4000f8efc3f */
[----:B------:R-:W-:Y:S02]  /*1f60*/  UIADD3 UR4, UR16, 0x2, URZ ;  /* 0x0000000210047890 */ /* 0x000fe4000fffe03f */
[----:B------:R-:W-:Y:S02]  /*1f70*/  UIMAD UR18, UR36, 0x300, UR20 ;  /* 0x00000300241278a4 */ /* 0x000fe4000f8e0214 */
[----:B------:R-:W-:Y:S01]  /*1f80*/  ULOP3.LUT UR22, URZ, UR22, URZ, 0x33, !UPT ;  /* 0x000000163f167292 */ /* 0x000fe2000f8e333f */
[----:B--2---:R-:W-:Y:S01]  /*1f90*/  ISETP.NE.AND P2, PT, R6, 0x1, PT ;  /* 0x000000010600780c */ /* 0x004fe20003f45270 */
[----:B------:R-:W-:Y:S02]  /*1fa0*/  UIADD3 UR6, UR18, 0x2, URZ ;  /* 0x0000000212067890 */ /* 0x000fe4000fffe03f */
[----:B------:R-:W-:-:S02]  /*1fb0*/  UIADD3 UR10, UR18, 0x4, URZ ;  /* 0x00000004120a7890 */ /* 0x000fc4000fffe03f */
[----:B------:R-:W-:Y:S02]  /*1fc0*/  UIADD3 UR14, UR18, 0x6, URZ ;  /* 0x00000006120e7890 */ /* 0x000fe4000fffe03f */
[----:B------:R-:W-:Y:S01]  /*1fd0*/  HGMMA.64x96x16.F32.BF16 R24, gdesc[UR16], RZ, !UPT, gsb0 ;  /* 0x01600000101879f0 */ /* 0x000fe2000c0018ff */
[----:B---3--:R-:W-:-:S05]  /*1fe0*/  LOP3.LUT P1, RZ, R13, 0x7f, RZ, 0xc0, !PT ;  /* 0x0000007f0dff7812 */ /* 0x008fca000782c0ff */
[----:B------:R-:W2:Y:S01]  /*1ff0*/  @P2 LDC R7, c[0x0][0x44c] ;  /* 0x00011300ff072b82 */ /* 0x000ea20000000800 */
[----:B------:R-:W-:Y:S02]  /*2000*/  SHF.R.U32.HI R14, RZ, 0x7, R13 ;  /* 0x00000007ff0e7819 */ /* 0x000fe4000001160d */
[----:B------:R-:W-:-:S04]  /*2010*/  @P2 LOP3.LUT R17, R17, 0x100000, RZ, 0xfc, !PT ;  /* 0x0010000011112812 */ /* 0x000fc800078efcff */
[----:B------:R-:W-:Y:S01]  /*2020*/  LOP3.LUT R17, R17, 0xfff7ffff, RZ, 0xc0, !PT ;  /* 0xfff7ffff11117812 */ /* 0x000fe200078ec0ff */
[----:B------:R-:W3:Y:S03]  /*2030*/  @P2 LDC R12, c[0x0][0x450] ;  /* 0x00011400ff0c2b82 */ /* 0x000ee60000000800 */
[----:B------:R-:W-:Y:S01]  /*2040*/  @P1 LOP3.LUT R17, R17, 0x80000, RZ, 0xfc, !PT ;  /* 0x0008000011111812 */ /* 0x000fe200078efcff */
[----:B--2---:R-:W-:-:S04]  /*2050*/  @P2 IMAD.HI.U32 R7, R2, R7, RZ ;  /* 0x0000000702072227 */ /* 0x004fc800078e00ff */
[----:B------:R-:W-:Y:S01]  /*2060*/  IMAD.U32 R2, RZ, RZ, UR23 ;  /* 0x00000017ff027e24 */ /* 0x000fe2000f8e00ff */
[----:B---3--:R-:W-:-:S03]  /*2070*/  @P2 SHF.R.U32.HI R20, RZ, R12, R7 ;  /* 0x0000000cff142219 */ /* 0x008fc60000011607 */
[----:B------:R-:W-:Y:S01]  /*2080*/  @!P1 VIADD R2, R2, 0x22840 ;  /* 0x0002284002029836 */ /* 0x000fe20000000000 */
[----:B------:R-:W-:Y:S01]  /*2090*/  IADD3 R7, -R14, 0xb, RZ ;  /* 0x0000000b0e077810 */ /* 0x000fe20007ffe1ff */
[----:B------:R-:W-:-:S03]  /*20a0*/  IMAD R14, R152, -0x60, R16 ;  /* 0xffffffa0980e7824 */ /* 0x000fc600078e0210 */
[----:B------:R-:W-:Y:S01]  /*20b0*/  @!P1 PRMT R2, RZ, 0x654, R2 ;  /* 0x00000654ff029816 */ /* 0x000fe20000000002 */
[----:B------:R-:W-:Y:S01]  /*20c0*/  VIADD R15, R14, 0x61 ;  /* 0x000000610e0f7836 */ /* 0x000fe20000000000 */
[----:B------:R-:W-:Y:S02]  /*20d0*/  WARPGROUP.DEPBAR.LE gsb0, 0x0 ;  /* 0x00008000000079c5 */ /* 0x000fe40000010000 */
        /* <DEDUP_REMOVED lines=8> */
[----:B------:R-:W-:Y:S01]  /*2160*/  HGMMA.64x96x16.F32.BF16 R24, gdesc[UR12], R24, gsb0 ;  /* 0x016000000c1879f0 */ /* 0x000fe20008001818 */
[----:B------:R-:W-:Y:S02]  /*2170*/  ULDC.64 UR14, c[0x0][0x9e0] ;  /* 0x00027800000e7ab9 */ /* 0x000fe40000000a00 */
[----:B------:R-:W-:Y:S01]  /*2180*/  UISETP.GE.AND UP0, UPT, UR15, 0x1, UPT ;  /* 0x000000010f00788c */ /* 0x000fe2000bf06270 */
[----:B------:R-:W-:Y:S02]  /*2190*/  WARPGROUP.DEPBAR.LE gsb0, 0x0 ;  /* 0x00008000000079c5 */ /* 0x000fe40000010000 */
[----:B------:R-:W-:Y:S01]  /*21a0*/  FMUL.FTZ R12, R70, UR6 ;  /* 0x00000006460c7c20 */ /* 0x000fe20008410000 */
[----:B------:R-:W-:Y:S01]  /*21b0*/  FMUL.FTZ R24, R24, UR6 ;  /* 0x0000000618187c20 */ /* 0x000fe20008410000 */
[----:B------:R-:W2:Y:S01]  /*21c0*/  SHFL.IDX PT, R70, R20, RZ, 0x1c1f ;  /* 0x001c1fff14467589 */ /* 0x000ea200000e0000 */
[----:B------:R-:W-:Y:S01]  /*21d0*/  FMUL.FTZ R25, R25, UR6 ;  /* 0x0000000619197c20 */ /* 0x000fe20008410000 */
        /* <DEDUP_REMOVED lines=37> */
[----:B-1----:R-:W-:Y:S01]  /*2430*/  FMUL.FTZ R5, R67, UR6 ;  /* 0x0000000643057c20 */ /* 0x002fe20008410000 */
[----:B------:R-:W-:Y:S01]  /*2440*/  FMUL.FTZ R68, R68, UR6 ;  /* 0x0000000644447c20 */ /* 0x000fe20008410000 */
[----:B------:R-:W-:Y:S01]  /*2450*/  FMUL.FTZ R69, R69, UR6 ;  /* 0x0000000645457c20 */ /* 0x000fe20008410000 */
[----:B------:R-:W-:Y:S01]  /*2460*/  FMUL.FTZ R13, R71, UR6 ;  /* 0x00000006470d7c20 */ /* 0x000fe20008410000 */
[----:B------:R1:W-:Y:S06]  /*2470*/  BAR.ARV R7, 0x100 ;  /* 0x000400070000751d */ /* 0x0003ec0000002000 */
[----:B------:R3:W-:Y:S01]  /*2480*/  @!P1 SYNCS.ARRIVE.TRANS64.RED.A1T0 RZ, [R2+URZ], RZ ;  /* 0x000000ff02ff99a7 */ /* 0x0007e2000810043f */
[----:B------:R-:W-:Y:S01]  /*2490*/  PLOP3.LUT P1, PT, PT, PT, UP0, 0x40, 0x0 ;  /* 0x000000000000781c */ /* 0x000fe20003f2e808 */
[----:B------:R-:W0:Y:S01]  /*24a0*/  MUFU.TANH R24, R24 ;  /* 0x0000001800187308 */ /* 0x000e220000002400 */
[----:B------:R-:W-:Y:S01]  /*24b0*/  FMUL.FTZ R34, R34, UR6 ;  /* 0x0000000622227c20 */ /* 0x000fe20008410000 */
[----:B------:R-:W-:Y:S01]  /*24c0*/  FMUL.FTZ R35, R35, UR6 ;  /* 0x0000000623237c20 */ /* 0x000fe20008410000 */
[----:B------:R-:W-:Y:S01]  /*24d0*/  FMUL.FTZ R50, R50, UR6 ;  /* 0x0000000632327c20 */ /* 0x000fe20008410000 */
[----:B------:R-:W-:Y:S01]  /*24e0*/  FMUL.FTZ R51, R51, UR6 ;  /* 0x0000000633337c20 */ /* 0x000fe20008410000 */
[----:B------:R-:W-:-:S02]  /*24f0*/  IMAD R67, R152, R21, 0x60 ;  /* 0x0000006098437424 */ /* 0x000fc400078e0215 */
[----:B---3--:R-:W-:Y:S01]  /*2500*/  IMAD R2, R18, -0x2, R15 ;  /* 0xfffffffe12027824 */ /* 0x008fe200078e020f */
[----:B------:R-:W3:Y:S01]  /*2510*/  MUFU.TANH R25, R25 ;  /* 0x0000001900197308 */ /* 0x000ee20000002400 */
[----:B------:R-:W-:Y:S02]  /*2520*/  VIADD R15, R14, 0x60 ;  /* 0x000000600e0f7836 */ /* 0x000fe40000000000 */
[----:B----4-:R-:W-:Y:S02]  /*2530*/  IMAD.IADD R2, R2, 0x1, -R9 ;  /* 0x0000000102027824 */ /* 0x010fe400078e0a09 */
[C---:B------:R-:W-:Y:S02]  /*2540*/  IMAD R21, R18.reuse, -0x2, R15 ;  /* 0xfffffffe12157824 */ /* 0x040fe400078e020f */
[----:B------:R-:W-:Y:S01]  /*2550*/  IMAD R66, R18, -0x2, R67 ;  /* 0xfffffffe12427824 */ /* 0x000fe200078e0243 */
[----:B------:R-:W4:Y:S08]  /*2560*/  MUFU.TANH R4, R4 ;  /* 0x0000000400047308 */ /* 0x000f300000002400 */
[----:B------:R-:W0:Y:S08]  /*2570*/  MUFU.TANH R0, R0 ;  /* 0x0000000000007308 */ /* 0x000e300000002400 */
        /* <DEDUP_REMOVED lines=42> */
[----:B------:R5:W0:Y:S08]  /*2820*/  MUFU.TANH R34, R50 ;  /* 0x0000003200227308 */ /* 0x000a300000002400 */
[----:B------:R2:W0:Y:S01]  /*2830*/  MUFU.TANH R35, R51 ;  /* 0x0000003300237308 */ /* 0x0004220000002400 */
[----:B-----5:R-:W-:-:S02]  /*2840*/  VIADD R50, R2, UR14 ;  /* 0x0000000e02327c36 */ /* 0x020fc40008000000 */
[----:B--2---:R-:W-:-:S03]  /*2850*/  VIADD R51, R2, UR22 ;  /* 0x0000001602337c36 */ /* 0x004fc60008000000 */
[----:B------:R-:W-:Y:S01]  /*2860*/  VIADDMNMX R2, R70, R50, R21, PT ;  /* 0x0000003246027246 */ /* 0x000fe20003800115 */
[----:B------:R-:W-:Y:S01]  /*2870*/  IMAD.IADD R14, R51, 0x1, R70 ;  /* 0x00000001330e7824 */ /* 0x000fe200078e0246 */
[----:B-1-34-:R-:W-:Y:S06]  /*2880*/  @P1 BRA `(.L_x_1763) ;  /* 0x0000000000541947 */ /* 0x01afec0003800000 */
[----:B------:R-:W-:Y:S01]  /*2890*/  IADD3 R15, R16, -R9, R70 ;  /* 0x80000009100f7210 */ /* 0x000fe20007ffe046 */
[----:B------:R-:W-:Y:S03]  /*28a0*/  BSSY B0, `(.L_x_1764) ;  /* 0x0000010000007945 */ /* 0x000fe60003800000 */
[----:B------:R-:W-:-:S13]  /*28b0*/  ISETP.GT.AND P1, PT, R15, -0x1, PT ;  /* 0xffffffff0f00780c */ /* 0x000fda0003f24270 */
[----:B------:R-:W-:Y:S05]  /*28c0*/  @P1 BRA `(.L_x_1765) ;  /* 0x0000000000201947 */ /* 0x000fea0003800000 */
[----:B------:R-:W-:Y:S01]  /*28d0*/  UISETP.NE.AND UP1, UPT, UR15, 0x1, UPT ;  /* 0x000000010f00788c */ /* 0x000fe2000bf25270 */
[----:B------:R-:W-:-:S05]  /*28e0*/  LOP3.LUT R15, RZ, R15, RZ, 0x33, !PT ;  /* 0x0000000fff0f7212 */ /* 0x000fca00078e33ff */
[----:B------:R-:W-:-:S05]  /*28f0*/  PLOP3.LUT P1, PT, PT, PT, UP1, 0x80, 0x0 ;  /* 0x000000000000781c */ /* 0x000fca0003f2f018 */
[----:B------:R-:W-:-:S08]  /*2900*/  @UP1 ULDC.64 UR6, c[0x0][0x9e8] ;  /* 0x00027a0000061ab9 */ /* 0x000fd00000000a00 */
[----:B------:R-:W-:-:S05]  /*2910*/  @P1 IMAD.HI.U32 R70, R15, UR6, RZ ;  /* 0x000000060f461c27 */ /* 0x000fca000f8e00ff */
[----:B------:R-:W-:-:S04]  /*2920*/  @P1 SHF.R.U32.HI R15, RZ, UR7, R70 ;  /* 0x00000007ff0f1c19 */ /* 0x000fc80008011646 */
[----:B------:R-:W-:Y:S01]  /*2930*/  LOP3.LUT R15, RZ, R15, RZ, 0x33, !PT ;  /* 0x0000000fff0f7212 */ /* 0x000fe200078e33ff */
[----:B------:R-:W-:Y:S06]  /*2940*/  BRA `(.L_x_1766) ;  /* 0x0000000000147947 */ /* 0x000fec0003800000 */
.L_x_1765:
[----:B------:R-:W-:-:S06]  /*2950*/  UISETP.NE.AND UP1, UPT, UR15, 0x1, UPT ;  /* 0x000000010f00788c */ /* 0x000fcc000bf25270 */
[----:B------:R-:W-:-:S05]  /*2960*/  PLOP3.LUT P1, PT, PT, PT, UP1, 0x80, 0x0 ;  /* 0x000000000000781c */ /* 0x000fca0003f2f018 */
[----:B------:R-:W-:-:S08]  /*2970*/  @UP1 ULDC.64 UR6, c[0x0][0x9e8] ;  /* 0x00027a0000061ab9 */ /* 0x000fd00000000a00 */
[----:B------:R-:W-:-:S05]  /*2980*/  @P1 IMAD.HI.U32 R70, R15, UR6, RZ ;  /* 0x000000060f461c27 */ /* 0x000fca000f8e00ff */
[----:B------:R-:W-:-:S07]  /*2990*/  @P1 SHF.R.U32.HI R15, RZ, UR7, R70 ;  /* 0x00000007ff0f1c19 */ /* 0x000fce0008011646 */
.L_x_1766:
[----:B------:R-:W-:Y:S05]  /*29a0*/  BSYNC B0 ;  /* 0x0000000000007941 */ /* 0x000fea0003800000 */
.L_x_1764:
[----:B------:R-:W-:-:S05]  /*29b0*/  IMAD R15, R15, UR15, R66 ;  /* 0x0000000f0f0f7c24 */ /* 0x000fca000f8e0242 */
[----:B------:R-:W-:Y:S02]  /*29c0*/  VIMNMX R14, R14, R15, !PT ;  /* 0x0000000f0e0e7248 */ /* 0x000fe40007fe0100 */
[----:B------:R-:W-:-:S07]  /*29d0*/  VIADDMNMX R2, R15, UR15, R2, PT ;  /* 0x0000000f0f027c46 */ /* 0x000fce000b800102 */
.L_x_1763:
[C---:B------:R-:W-:Y:S02]  /*29e0*/  ISETP.GE.AND P6, PT, R67.reuse, 0x9, PT ;  /* 0x000000094300780c */ /* 0x040fe40003fc6270 */
[C---:B------:R-:W-:Y:S02]  /*29f0*/  ISETP.GE.AND P1, PT, R67.reuse, 0x2, PT ;  /* 0x000000024300780c */ /* 0x040fe40003f26270 */
[C---:B------:R-:W-:Y:S02]  /*2a00*/  ISETP.GT.AND P2, PT, R14.reuse, 0x8, !P6 ;  /* 0x000000080e00780c */ /* 0x040fe40007744270 */
[----:B------:R-:W-:Y:S02]  /*2a10*/  ISETP.GT.AND P3, PT, R14, 0x1, !P1 ;  /* 0x000000010e00780c */ /* 0x000fe40004f64270 */
[----:B------:R-:W-:Y:S02]  /*2a20*/  ISETP.LT.OR P2, PT, R2, 0x9, P2 ;  /* 0x000000090200780c */ /* 0x000fe40001741670 */
[----:B------:R-:W-:-:S02]  /*2a30*/  ISETP.GE.AND P4, PT, R67, 0xa, PT ;  /* 0x0000000a4300780c */ /* 0x000fc40003f86270 */
[----:B0-----:R-:W-:Y:S02]  /*2a40*/  FSEL R72, R28, -INF , !P2 ;  /* 0xff8000001c487808 */ /* 0x001fe40005000000 */
[----:B------:R-:W-:Y:S02]  /*2a50*/  ISETP.LT.OR P3, PT, R2, 0x2, P3 ;  /* 0x000000020200780c */ /* 0x000fe40001f61670 */
[----:B------:R-:W-:Y:S02]  /*2a60*/  ISETP.GT.AND P2, PT, R14, 0x9, !P4 ;  /* 0x000000090e00780c */ /* 0x000fe40006744270 */
[----:B------:R-:W-:Y:S02]  /*2a70*/  FSEL R70, R25, -INF , !P3 ;  /* 0xff80000019467808 */ /* 0x000fe40005800000 */
[----:B------:R-:W-:Y:S02]  /*2a80*/  ISETP.LT.OR P2, PT, R2, 0xa, P2 ;  /* 0x0000000a0200780c */ /* 0x000fe40001741670 */
[----:B------:R-:W-:-:S02]  /*2a90*/  ISETP.GE.AND P3, PT, R67, 0x11, PT ;  /* 0x000000114300780c */ /* 0x000fc40003f66270 */
[----:B------:R-:W-:Y:S02]  /*2aa0*/  FSEL R74, R29, -INF , !P2 ;  /* 0xff8000001d4a7808 */ /* 0x000fe40005000000 */
[----:B------:R-:W-:Y:S02]  /*2ab0*/  ISETP.GT.AND P2, PT, R14, 0x10, !P3 ;  /* 0x000000100e00780c */ /* 0x000fe40005f44270 */
[----:B------:R-:W-:Y:S02]  /*2ac0*/  P2R R28, PR, RZ, 0x8 ;  /* 0x00000008ff1c7803 */ /* 0x000fe40000000000 */
[----:B------:R-:W-:Y:S02]  /*2ad0*/  ISETP.LT.OR P2, PT, R2, 0x11, P2 ;  /* 0x000000110200780c */ /* 0x000fe40001741670 */
[----:B------:R-:W-:Y:S02]  /*2ae0*/  ISETP.GE.AND P3, PT, R67, 0x12, PT ;  /* 0x000000124300780c */ /* 0x000fe40003f66270 */
[----:B------:R-:W-:-:S02]  /*2af0*/  FSEL R76, R32, -INF , !P2 ;  /* 0xff800000204c7808 */ /* 0x000fc40005000000 */
[----:B------:R-:W-:Y:S02]  /*2b00*/  ISETP.GT.AND P2, PT, R14, 0x11, !P3 ;  /* 0x000000110e00780c */ /* 0x000fe40005f44270 */
[----:B------:R-:W-:Y:S02]  /*2b10*/  P2R R29, PR, RZ, 0x8 ;  /* 0x00000008ff1d7803 */ /* 0x000fe40000000000 */
[----:B------:R-:W-:Y:S02]  /*2b20*/  ISETP.LT.OR P2, PT, R2, 0x12, P2 ;  /* 0x000000120200780c */ /* 0x000fe40001741670 */
[----:B------:R-:W-:Y:S02]  /*2b30*/  ISETP.GE.AND P3, PT, R67, 0x19, PT ;  /* 0x000000194300780c */ /* 0x000fe40003f66270 */
[----:B------:R-:W-:Y:S02]  /*2b40*/  FSEL R78, R33, -INF , !P2 ;  /* 0xff800000214e7808 */ /* 0x000fe40005000000 */
[----:B------:R-:W-:-:S02]  /*2b50*/  ISETP.GT.AND P2, PT, R14, 0x18, !P3 ;  /* 0x000000180e00780c */ /* 0x000fc40005f44270 */
[----:B------:R-:W-:Y:S02]  /*2b60*/  P2R R32, PR, RZ, 0x8 ;  /* 0x00000008ff207803 */ /* 0x000fe40000000000 */
[----:B------:R-:W-:Y:S02]  /*2b70*/  ISETP.LT.OR P2, PT, R2, 0x19, P2 ;  /* 0x000000190200780c */ /* 0x000fe40001741670 */
[----:B------:R-:W-:Y:S02]  /*2b80*/  ISETP.GE.AND P3, PT, R67, 0x1a, PT ;  /* 0x0000001a4300780c */ /* 0x000fe40003f66270 */
[----:B------:R-:W-:Y:S02]  /*2b90*/  FSEL R80, R36, -INF , !P2 ;  /* 0xff80000024507808 */ /* 0x000fe40005000000 */
[----:B------:R-:W-:Y:S02]  /*2ba0*/  ISETP.GT.AND P2, PT, R14, 0x19, !P3 ;  /* 0x000000190e00780c */ /* 0x000fe40005f44270 */
[----:B------:R-:W-:-:S02]  /*2bb0*/  P2R R33, PR, RZ, 0x8 ;  /* 0x00000008ff217803 */ /* 0x000fc40000000000 */
[----:B------:R-:W-:Y:S02]  /*2bc0*/  ISETP.LT.OR P2, PT, R2, 0x1a, P2 ;  /* 0x0000001a0200780c */ /* 0x000fe40001741670 */
[----:B------:R-:W-:Y:S02]  /*2bd0*/  ISETP.GE.AND P3, PT, R67, 0x21, PT ;  /* 0x000000214300780c */ /* 0x000fe40003f66270 */
[----:B------:R-:W-:Y:S02]  /*2be0*/  FSEL R82, R37, -INF , !P2 ;  /* 0xff80000025527808 */ /* 0x000fe40005000000 */
[----:B------:R-:W-:Y:S02]  /*2bf0*/  ISETP.GT.AND P2, PT, R14, 0x20, !P3 ;  /* 0x000000200e00780c */ /* 0x000fe40005f44270 */
[----:B------:R-:W-:Y:S02]  /*2c00*/  P2R R36, PR, RZ, 0x8 ;  /* 0x00000008ff247803 */ /* 0x000fe40000000000 */
[----:B------:R-:W-:-:S02]  /*2c10*/  ISETP.LT.OR P2, PT, R2, 0x21, P2 ;  /* 0x000000210200780c */ /* 0x000fc40001741670 */
[C---:B------:R-:W-:Y:S02]  /*2c20*/  ISETP.GE.AND P3, PT, R67.reuse, 0x22, PT ;  /* 0x000000224300780c */ /* 0x040fe40003f66270 */
[----:B------:R-:W-:Y:S02]  /*2c30*/  FSEL R84, R40, -INF , !P2 ;  /* 0xff80000028547808 */ /* 0x000fe40005000000 */
[----:B------:R-:W-:Y:S02]  /*2c40*/  ISETP.GT.AND P2, PT, R14, 0x21, !P3 ;  /* 0x000000210e00780c */ /* 0x000fe40005f44270 */
[----:B------:R-:W-:Y:S02]  /*2c50*/  P2R R37, PR, RZ, 0x8 ;  /* 0x00000008ff257803 */ /* 0x000fe40000000000 */
        /* <DEDUP_REMOVED lines=56> */
[----:B------:R-:W-:Y:S02]  /*2fe0*/  P2R R25, PR, RZ, 0x10 ;  /* 0x00000010ff197803 */ /* 0x000fe40000000000 */
[----:B------:R-:W-:Y:S02]  /*2ff0*/  FSEL R64, R64, -INF , !P2 ;  /* 0xff80000040407808 */ /* 0x000fe40005000000 */
[C---:B------:R-:W-:Y:S02]  /*3000*/  ISETP.GE.AND P2, PT, R67.reuse, 0x52, PT ;  /* 0x000000524300780c */ /* 0x040fe40003f46270 */
[----:B------:R-:W-:Y:S02]  /*3010*/  ISETP.GE.AND P5, PT, R67, 0x1, PT ;  /* 0x000000014300780c */ /* 0x000fe40003fa6270 */
[----:B------:R-:W-:-:S04]  /*3020*/  ISETP.GT.AND P3, PT, R14, 0x51, !P2 ;  /* 0x000000510e00780c */ /* 0x000fc80005764270 */
[----:B------:R-:W-:-:S04]  /*3030*/  ISETP.LT.OR P3, PT, R2, 0x52, P3 ;  /* 0x000000520200780c */ /* 0x000fc80001f61670 */
[----:B------:R-:W-:Y:S02]  /*3040*/  FSEL R106, R65, -INF , !P3 ;  /* 0xff800000416a7808 */ /* 0x000fe40005800000 */
[----:B------:R-:W-:-:S04]  /*3050*/  ISETP.GE.AND P3, PT, R67, 0x59, PT ;  /* 0x000000594300780c */ /* 0x000fc80003f66270 */
[----:B------:R-:W-:-:S04]  /*3060*/  ISETP.GT.AND P4, PT, R14, 0x58, !P3 ;  /* 0x000000580e00780c */ /* 0x000fc80005f84270 */
[----:B------:R-:W-:-:S04]  /*3070*/  ISETP.LT.OR P4, PT, R2, 0x59, P4 ;  /* 0x000000590200780c */ /* 0x000fc80002781670 */
[----:B------:R-:W-:Y:S02]  /*3080*/  FSEL R68, R68, -INF , !P4 ;  /* 0xff80000044447808 */ /* 0x000fe40006000000 */
[----:B------:R-:W-:-:S04]  /*3090*/  ISETP.GT.AND P4, PT, R14, RZ, !P5 ;  /* 0x000000ff0e00720c */ /* 0x000fc80006f84270 */
[----:B------:R-:W-:-:S04]  /*30a0*/  ISETP.LT.OR P4, PT, R2, 0x1, P4 ;  /* 0x000000010200780c */ /* 0x000fc80002781670 */
[----:B------:R-:W-:Y:S02]  /*30b0*/  FSEL R44, R24, -INF , !P4 ;  /* 0xff800000182c7808 */ /* 0x000fe40006000000 */
[----:B------:R-:W-:-:S04]  /*30c0*/  ISETP.GE.AND P4, PT, R67, 0x5a, PT ;  /* 0x0000005a4300780c */ /* 0x000fc80003f86270 */
[----:B------:R-:W-:Y:S02]  /*30d0*/  P2R R65, PR, RZ, 0x10 ;  /* 0x00000010ff417803 */ /* 0x000fe40000000000 */
[----:B------:R-:W-:-:S04]  /*30e0*/  ISETP.GT.AND P4, PT, R14, 0x59, !P4 ;  /* 0x000000590e00780c */ /* 0x000fc80006784270 */
[----:B------:R-:W-:Y:S02]  /*30f0*/  ISETP.LT.OR P4, PT, R2, 0x5a, P4 ;  /* 0x0000005a0200780c */ /* 0x000fe40002781670 */
[----:B------:R-:W0:Y:S02]  /*3100*/  SHFL.IDX PT, R2, R20, 0x1, 0x1c1f ;  /* 0x003c1f0014027f89 */ /* 0x000e2400000e0000 */
[----:B------:R-:W-:Y:S02]  /*3110*/  FSEL R108, R69, -INF , !P4 ;  /* 0xff800000456c7808 */ /* 0x000fe40006000000 */
[----:B------:R-:W-:Y:S02]  /*3120*/  PLOP3.LUT P4, PT, PT, PT, UP0, 0x40, 0x0 ;  /* 0x000000000000781c */ /* 0x000fe40003f8e808 */
[----:B0-----:R-:W-:Y:S01]  /*3130*/  VIADDMNMX R14, R2, R50, R21, PT ;  /* 0x00000032020e7246 */ /* 0x001fe20003800115 */
[----:B------:R-:W-:-:S10]  /*3140*/  IMAD.IADD R15, R51, 0x1, R2 ;  /* 0x00000001330f7824 */ /* 0x000fd400078e0202 */
[----:B------:R-:W-:Y:S05]  /*3150*/  @P4 BRA `(.L_x_1767) ;  /* 0x00000000005c4947 */ /* 0x000fea0003800000 */
        /* <DEDUP_REMOVED lines=8> */
[----:B------:R-:W-:Y:S01]  /*31e0*/  @P4 IMAD.HI.U32 R20, R2, UR6, RZ ;  /* 0x0000000602144c27 */ /* 0x000fe2000f8e00ff */
[----:B------:R-:W-:-:S13]  /*31f0*/  PLOP3.LUT P4, PT, PT, PT, UP1, 0x80, 0x0 ;  /* 0x000000000000781c */ /* 0x000fda0003f8f018 */
[----:B------:R-:W-:-:S04]  /*3200*/  @P4 SHF.R.U32.HI R2, RZ, UR7, R20 ;  /* 0x00000007ff024c19 */ /* 0x000fc80008011614 */
[----:B------:R-:W-:Y:S01]  /*3210*/  LOP3.LUT R2, RZ, R2, RZ, 0x33, !PT ;  /* 0x00000002ff027212 */ /* 0x000fe200078e33ff */
[----:B------:R-:W-:Y:S06]  /*3220*/  BRA `(.L_x_1770) ;  /* 0x0000000000187947 */ /* 0x000fec0003800000 */
.L_x_1769:
[----:B------:R-:W-:-:S06]  /*3230*/  UISETP.NE.AND UP1, UPT, UR15, 0x1, UPT ;  /* 0x000000010f00788c */ /* 0x000fcc000bf25270 */
[----:B------:R-:W-:-:S05]  /*3240*/  PLOP3.LUT P4, PT, PT, PT, UP1, 0x80, 0x0 ;  /* 0x000000000000781c */ /* 0x000fca0003f8f018 */
[----:B------:R-:W-:-:S08]  /*3250*/  @UP1 ULDC.64 UR6, c[0x0][0x9e8] ;  /* 0x00027a0000061ab9 */ /* 0x000fd00000000a00 */
[----:B------:R-:W-:Y:S01]  /*3260*/  @P4 IMAD.HI.U32 R20, R2, UR6, RZ ;  /* 0x0000000602144c27 */ /* 0x000fe2000f8e00ff */
[----:B------:R-:W-:-:S13]  /*3270*/  PLOP3.LUT P4, PT, PT, PT, UP1, 0x80, 0x0 ;  /* 0x000000000000781c */ /* 0x000fda0003f8f018 */
[----:B------:R-:W-:-:S07]  /*3280*/  @P4 SHF.R.U32.HI R2, RZ, UR7, R20 ;  /* 0x00000007ff024c19 */ /* 0x000fce0008011614 */
.L_x_1770:
[----:B------:R-:W-:Y:S05]  /*3290*/  BSYNC B0 ;  /* 0x0000000000007941 */ /* 0x000fea0003800000 */
.L_x_1768:
[----:B------:R-:W-:-:S05]  /*32a0*/  IMAD R2, R2, UR15, R66 ;  /* 0x0000000f02027c24 */ /* 0x000fca000f8e0242 */
[----:B------:R-:W-:Y:S02]  /*32b0*/  VIMNMX R15, R15, R2, !PT ;  /* 0x000000020f0f7248 */ /* 0x000fe40007fe0100 */
[----:B------:R-:W-:-:S07]  /*32c0*/  VIADDMNMX R14, R2, UR15, R14, PT ;  /* 0x0000000f020e7c46 */ /* 0x000fce000b80010e */
.L_x_1767:
[C---:B------:R-:W-:Y:S01]  /*32d0*/  ISETP.GT.AND P1, PT, R15.reuse, 0x1, !P1 ;  /* 0x000000010f00780c */ /* 0x040fe20004f24270 */
[----:B------:R-:W-:Y:S01]  /*32e0*/  ULDC UR10, c[0x0][0x988] ;  /* 0x00026200000a7ab9 */ /* 0x000fe20000000800 */
[----:B------:R-:W-:Y:S02]  /*32f0*/  ISETP.GT.AND P5, PT, R15, RZ, !P5 ;  /* 0x000000ff0f00720c */ /* 0x000fe40006fa4270 */
[C---:B------:R-:W-:Y:S02]  /*3300*/  ISETP.LT.OR P1, PT, R14.reuse, 0x2, P1 ;  /* 0x000000020e00780c */ /* 0x040fe40000f21670 */
[----:B------:R-:W-:Y:S02]  /*3310*/  ISETP.LT.OR P5, PT, R14, 0x1, P5 ;  /* 0x000000010e00780c */ /* 0x000fe40002fa1670 */
[----:B------:R-:W-:Y:S02]  /*3320*/  FSEL R21, R0, -INF , !P1 ;  /* 0xff80000000157808 */ /* 0x000fe40004800000 */
[----:B------:R-:W-:-:S02]  /*3330*/  ISETP.NE.AND P1, PT, R25, RZ, PT ;  /* 0x000000ff1900720c */ /* 0x000fc40003f25270 */
[C---:B------:R-:W-:Y:S02]  /*3340*/  ISETP.GT.AND P6, PT, R15.reuse, 0x8, !P6 ;  /* 0x000000080f00780c */ /* 0x040fe400077c4270 */
[----:B------:R-:W-:Y:S02]  /*3350*/  ISETP.GT.AND P1, PT, R15, 0x9, !P1 ;  /* 0x000000090f00780c */ /* 0x000fe40004f24270 */
[----:B------:R-:W-:Y:S02]  /*3360*/  FSEL R20, R4, -INF , !P5 ;  /* 0xff80000004147808 */ /* 0x000fe40006800000 */
[----:B------:R-:W-:Y:S02]  /*3370*/  ISETP.LT.OR P1, PT, R14, 0xa, P1 ;  /* 0x0000000a0e00780c */ /* 0x000fe40000f21670 */
[----:B------:R-:W-:Y:S02]  /*3380*/  FMNMX.FTZ R4, R44, R70, !PT ;  /* 0x000000462c047209 */ /* 0x000fe40007810000 */
[----:B------:R-:W-:-:S02]  /*3390*/  FSEL R25, R31, -INF , !P1 ;  /* 0xff8000001f197808 */ /* 0x000fc40004800000 */
[----:B------:R-:W-:Y:S02]  /*33a0*/  ISETP.NE.AND P1, PT, R28, RZ, PT ;  /* 0x000000ff1c00720c */ /* 0x000fe40003f25270 */
[----:B------:R-:W-:Y:S02]  /*33b0*/  ISETP.LT.OR P6, PT, R14, 0x9, P6 ;  /* 0x000000090e00780c */ /* 0x000fe400037c1670 */
[----:B------:R-:W-:Y:S02]  /*33c0*/  ISETP.GT.AND P1, PT, R15, 0x10, !P1 ;  /* 0x000000100f00780c */ /* 0x000fe40004f24270 */
[----:B------:R-:W-:Y:S02]  /*33d0*/  FMNMX.FTZ R4, R72, R4, !PT ;  /* 0x0000000448047209 */ /* 0x000fe40007810000 */
[----:B------:R-:W-:Y:S02]  /*33e0*/  ISETP.LT.OR P1, PT, R14, 0x11, P1 ;  /* 0x000000110e00780c */ /* 0x000fe40000f21670 */
[----:B------:R-:W-:-:S02]  /*33f0*/  FSEL R24, R30, -INF , !P6 ;  /* 0xff8000001e187808 */ /* 0x000fc40007000000 */
[----:B------:R-:W-:Y:S02]  /*3400*/  FSEL R26, R26, -INF , !P1 ;  /* 0xff8000001a1a7808 */ /* 0x000fe40004800000 */
[----:B------:R-:W-:Y:S02]  /*3410*/  ISETP.NE.AND P1, PT, R29, RZ, PT ;  /* 0x000000ff1d00720c */ /* 0x000fe40003f25270 */
[----:B------:R-:W-:Y:S02]  /*3420*/  ISETP.NE.AND P6, PT, R32, RZ, PT ;  /* 0x000000ff2000720c */ /* 0x000fe40003fc5270 */
[----:B------:R-:W-:Y:S02]  /*3430*/  ISETP.GT.AND P1, PT, R15, 0x11, !P1 ;  /* 0x000000110f00780c */ /* 0x000fe40004f24270 */
[----:B------:R-:W-:Y:S02]  /*3440*/  FMNMX.FTZ R4, R74, R4, !PT ;  /* 0x000000044a047209 */ /* 0x000fe40007810000 */
[----:B------:R-:W-:-:S02]  /*3450*/  ISETP.LT.OR P1, PT, R14, 0x12, P1 ;  /* 0x000000120e00780c */ /* 0x000fc40000f21670 */
[----:B------:R-:W-:Y:S02]  /*3460*/  FMNMX.FTZ R4, R76, R4, !PT ;  /* 0x000000044c047209 */ /* 0x000fe40007810000 */
[----:B------:R-:W-:Y:S02]  /*3470*/  FSEL R27, R27, -INF , !P1 ;  /* 0xff8000001b1b7808 */ /* 0x000fe40004800000 */
[----:B------:R-:W-:Y:S02]  /*3480*/  ISETP.GT.AND P1, PT, R15, 0x18, !P6 ;  /* 0x000000180f00780c */ /* 0x000fe40007724270 */
[----:B------:R-:W-:Y:S02]  /*3490*/  ISETP.NE.AND P4, PT, R33, RZ, PT ;  /* 0x000000ff2100720c */ /* 0x000fe40003f85270 */
[----:B------:R-:W-:Y:S02]  /*34a0*/  ISETP.LT.OR P1, PT, R14, 0x19, P1 ;  /* 0x000000190e00780c */ /* 0x000fe40000f21670 */
[----:B------:R-:W-:-:S02]  /*34b0*/  FMNMX.FTZ R4, R78, R4, !PT ;  /* 0x000000044e047209 */ /* 0x000fc40007810000 */
[----:B------:R-:W-:Y:S02]  /*34c0*/  FSEL R28, R38, -INF , !P1 ;  /* 0xff800000261c7808 */ /* 0x000fe40004800000 */
[----:B------:R-:W-:Y:S02]  /*34d0*/  ISETP.GT.AND P1, PT, R15, 0x19, !P4 ;  /* 0x000000190f00780c */ /* 0x000fe40006724270 */
[----:B------:R-:W-:Y:S02]  /*34e0*/  FMNMX.FTZ R4, R80, R4, !PT ;  /* 0x0000000450047209 */ /* 0x000fe40007810000 */
[----:B------:R-:W-:Y:S02]  /*34f0*/  ISETP.LT.OR P1, PT, R14, 0x1a, P1 ;  /* 0x0000001a0e00780c */ /* 0x000fe40000f21670 */
[----:B------:R-:W-:Y:S02]  /*3500*/  FMNMX.FTZ R4, R82, R4, !PT ;  /* 0x0000000452047209 */ /* 0x000fe40007810000 */
[----:B------:R-:W-:-:S02]  /*3510*/  FSEL R29, R39, -INF , !P1 ;  /* 0xff800000271d7808 */ /* 0x000fc40004800000 */
[----:B------:R-:W-:Y:S02]  /*3520*/  FMNMX.FTZ R4, R84, R4, !PT ;  /* 0x0000000454047209 */ /* 0x000fe40007810000 */
[----:B------:R-:W-:Y:S02]  /*3530*/  ISETP.NE.AND P1, PT, R36, RZ, PT ;  /* 0x000000ff2400720c */ /* 0x000fe40003f25270 */
[----:B------:R-:W-:Y:S02]  /*3540*/  FMNMX.FTZ R4, R86, R4, !PT ;  /* 0x0000000456047209 */ /* 0x000fe40007810000 */
[----:B------:R-:W-:Y:S02]  /*3550*/  ISETP.GT.AND P1, PT, R15, 0x20, !P1 ;  /* 0x000000200f00780c */ /* 0x000fe40004f24270 */
[----:B------:R-:W-:Y:S02]  /*3560*/  FMNMX.FTZ R4, R88, R4, !PT ;  /* 0x0000000458047209 */ /* 0x000fe40007810000 */
[----:B------:R-:W-:-:S02]  /*3570*/  ISETP.LT.OR P1, PT, R14, 0x21, P1 ;  /* 0x000000210e00780c */ /* 0x000fc40000f21670 */
[----:B------:R-:W-:Y:S02]  /*3580*/  FMNMX.FTZ R4, R90, R4, !PT ;  /* 0x000000045a047209 */ /* 0x000fe40007810000 */
[----:B------:R-:W-:Y:S02]  /*3590*/  FSEL R30, R42, -INF , !P1 ;  /* 0xff8000002a1e7808 */ /* 0x000fe40004800000 */
[----:B------:R-:W-:Y:S02]  /*35a0*/  ISETP.NE.AND P1, PT, R37, RZ, PT ;  /* 0x000000ff2500720c */ /* 0x000fe40003f25270 */
[----:B------:R-:W-:Y:S02]  /*35b0*/  FMNMX.FTZ R4, R92, R4, !PT ;  /* 0x000000045c047209 */ /* 0x000fe40007810000 */
[----:B------:R-:W-:Y:S02]  /*35c0*/  ISETP.GT.AND P1, PT, R15, 0x21, !P1 ;  /* 0x000000210f00780c */ /* 0x000fe40004f24270 */
[----:B------:R-:W-:-:S02]  /*35d0*/  FMNMX.FTZ R4, R94, R4, !PT ;  /* 0x000000045e047209 */ /* 0x000fc40007810000 */
[----:B------:R-:W-:Y:S02]  /*35e0*/  ISETP.LT.OR P1, PT, R14, 0x22, P1 ;  /* 0x000000220e00780c */ /* 0x000fe40000f21670 */
[----:B------:R-:W-:Y:S02]  /*35f0*/  FMNMX.FTZ R4, R96, R4, !PT ;  /* 0x0000000460047209 */ /* 0x000fe40007810000 */
[----:B------:R-:W-:Y:S02]  /*3600*/  FSEL R31, R43, -INF , !P1 ;  /* 0xff8000002b1f7808 */ /* 0x000fe40004800000 */
[----:B------:R-:W-:Y:S02]  /*3610*/  ISETP.NE.AND P1, PT, R40, RZ, PT ;  /* 0x000000ff2800720c */ /* 0x000fe40003f25270 */
[----:B------:R-:W-:Y:S02]  /*3620*/  FMNMX.FTZ R4, R98, R4, !PT ;  /* 0x0000000462047209 */ /* 0x000fe40007810000 */
[----:B------:R-:W-:-:S02]  /*3630*/  ISETP.GT.AND P1, PT, R15, 0x28, !P1 ;  /* 0x000000280f00780c */ /* 0x000fc40004f24270 */
[----:B------:R-:W-:Y:S02]  /*3640*/  FMNMX.FTZ R4, R100, R4, !PT ;  /* 0x0000000464047209 */ /* 0x000fe40007810000 */
[----:B------:R-:W-:Y:S02]  /*3650*/  ISETP.LT.OR P1, PT, R14, 0x29, P1 ;  /* 0x000000290e00780c */ /* 0x000fe40000f21670 */
[----:B------:R-:W-:Y:S02]  /*3660*/  FMNMX.FTZ R4, R102, R4, !PT ;  /* 0x0000000466047209 */ /* 0x000fe40007810000 */
[----:B------:R-:W-:Y:S02]  /*3670*/  FSEL R32, R46, -INF , !P1 ;  /* 0xff8000002e207808 */ /* 0x000fe40004800000 */
[----:B------:R-:W-:Y:S02]  /*3680*/  ISETP.NE.AND P1, PT, R41, RZ, PT ;  /* 0x000000ff2900720c */ /* 0x000fe40003f25270 */
[----:B------:R-:W-:-:S02]  /*3690*/  FMNMX.FTZ R4, R60, R4, !PT ;  /* 0x000000043c047209 */ /* 0x000fc40007810000 */
[----:B------:R-:W-:Y:S02]  /*36a0*/  ISETP.GT.AND P1, PT, R15, 0x29, !P1 ;  /* 0x000000290f00780c */ /* 0x000fe40004f24270 */
[----:B------:R-:W-:Y:S02]  /*36b0*/  FMNMX.FTZ R4, R104, R4, !PT ;  /* 0x0000000468047209 */ /* 0x000fe40007810000 */
[----:B------:R-:W-:Y:S02]  /*36c0*/  ISETP.LT.OR P1, PT, R14, 0x2a, P1 ;  /* 0x0000002a0e00780c */ /* 0x000fe40000f21670 */
[----:B------:R-:W-:Y:S02]  /*36d0*/  FMNMX.FTZ R4, R64, R4, !PT ;  /* 0x0000000440047209 */ /* 0x000fe40007810000 */
[----:B------:R-:W-:Y:S02]  /*36e0*/  FSEL R33, R47, -INF , !P1 ;  /* 0xff8000002f217808 */ /* 0x000fe40004800000 */
[----:B------:R-:W-:-:S02]  /*36f0*/  FMNMX.FTZ R4, R106, R4, !PT ;  /* 0x000000046a047209 */ /* 0x000fc40007810000 */
[----:B------:R-:W-:Y:S02]  /*3700*/  ISETP.NE.AND P1, PT, R45, RZ, PT ;  /* 0x000000ff2d00720c */ /* 0x000fe40003f25270 */
[----:B------:R-:W-:Y:S02]  /*3710*/  FMNMX.FTZ R4, R68, R4, !PT ;  /* 0x0000000444047209 */ /* 0x000fe40007810000 */
[----:B------:R-:W-:Y:S02]  /*3720*/  ISETP.GT.AND P1, PT, R15, 0x30, !P1 ;  /* 0x000000300f00780c */ /* 0x000fe40004f24270 */
[----:B------:R-:W-:Y:S02]  /*3730*/  FMNMX.FTZ R40, R108, R4, !PT ;  /* 0x000000046c287209 */ /* 0x000fe40007810000 */
[----:B------:R-:W-:Y:S02]  /*3740*/  ISETP.LT.OR P1, PT, R14, 0x31, P1 ;  /* 0x000000310e00780c */ /* 0x000fe40000f21670 */
[----:B------:R-:W-:Y:S01]  /*3750*/  FMNMX.FTZ R41, R20, R21, !PT ;  /* 0x0000001514297209 */ /* 0x000fe20007810000 */
[----:B------:R-:W0:Y:S01]  /*3760*/  SHFL.BFLY PT, R39, R40, 0x2, 0x1f ;  /* 0x0c401f0028277f89 */ /* 0x000e2200000e0000 */
[----:B------:R-:W-:-:S02]  /*3770*/  FSEL R34, R34, -INF , !P1 ;  /* 0xff80000022227808 */ /* 0x000fc40004800000 */
[----:B------:R-:W-:Y:S02]  /*3780*/  ISETP.NE.AND P1, PT, R48, RZ, PT ;  /* 0x000000ff3000720c */ /* 0x000fe40003f25270 */
[----:B------:R-:W-:Y:S02]  /*3790*/  ISETP.NE.AND P6, PT, R56, RZ, PT ;  /* 0x000000ff3800720c */ /* 0x000fe40003fc5270 */
[----:B------:R-:W-:Y:S02]  /*37a0*/  ISETP.GT.AND P1, PT, R15, 0x31, !P1 ;  /* 0x000000310f00780c */ /* 0x000fe40004f24270 */
[----:B------:R-:W-:Y:S02]  /*37b0*/  ISETP.NE.AND P4, PT, R57, RZ, PT ;  /* 0x000000ff3900720c */ /* 0x000fe40003f85270 */
[----:B------:R-:W-:Y:S02]  /*37c0*/  ISETP.LT.OR P1, PT, R14, 0x32, P1 ;  /* 0x000000320e00780c */ /* 0x000fe40000f21670 */
[----:B------:R-:W-:-:S02]  /*37d0*/  ISETP.GT.AND P2, PT, R15, 0x51, !P2 ;  /* 0x000000510f00780c */ /* 0x000fc40005744270 */
[----:B------:R-:W-:Y:S02]  /*37e0*/  FSEL R35, R35, -INF , !P1 ;  /* 0xff80000023237808 */ /* 0x000fe40004800000 */
[----:B------:R-:W-:Y:S02]  /*37f0*/  ISETP.NE.AND P1, PT, R49, RZ, PT ;  /* 0x000000ff3100720c */ /* 0x000fe40003f25270 */
[C---:B------:R-:W-:Y:S02]  /*3800*/  ISETP.GT.AND P3, PT, R15.reuse, 0x58, !P3 ;  /* 0x000000580f00780c */ /* 0x040fe40005f64270 */
[----:B------:R-:W-:Y:S02]  /*3810*/  ISETP.GT.AND P1, PT, R15, 0x38, !P1 ;  /* 0x000000380f00780c */ /* 0x000fe40004f24270 */
[C---:B------:R-:W-:Y:S02]  /*3820*/  ISETP.LT.OR P2, PT, R14.reuse, 0x52, P2 ;  /* 0x000000520e00780c */ /* 0x040fe40001741670 */
[----:B------:R-:W-:-:S02]  /*3830*/  ISETP.LT.OR P1, PT, R14, 0x39, P1 ;  /* 0x000000390e00780c */ /* 0x000fc40000f21670 */
[----:B0-----:R-:W-:Y:S02]  /*3840*/  FMNMX.FTZ R42, R40, R39, !PT ;  /* 0x00000027282a7209 */ /* 0x001fe40007810000 */
[----:B------:R-:W-:Y:S02]  /*3850*/  FMNMX.FTZ R40, R24, R41, !PT ;  /* 0x0000002918287209 */ /* 0x000fe40007810000 */
[----:B------:R-:W-:Y:S01]  /*3860*/  FSEL R36, R54, -INF , !P1 ;  /* 0xff80000036247808 */ /* 0x000fe20004800000 */
[----:B------:R-:W0:Y:S01]  /*3870*/  SHFL.BFLY PT, R39, R42, 0x1, 0x1f ;  /* 0x0c201f002a277f89 */ /* 0x000e2200000e0000 */
        /* <DEDUP_REMOVED lines=14> */
[----:B------:R-:W-:-:S02]  /*3960*/  ISETP.GT.AND P1, PT, R15, 0x41, !P6 ;  /* 0x000000410f00780c */ /* 0x000fc40007724270 */
[----:B------:R-:W-:Y:S02]  /*3970*/  FMNMX.FTZ R41, R31, R40, !PT ;  /* 0x000000281f297209 */ /* 0x000fe40007810000 */
[----:B------:R-:W-:Y:S02]  /*3980*/  ISETP.LT.OR P1, PT, R14, 0x42, P1 ;  /* 0x000000420e00780c */ /* 0x000fe40000f21670 */
[----:B------:R-:W-:Y:S02]  /*3990*/  FMNMX.FTZ R40, R32, R41, !PT ;  /* 0x0000002920287209 */ /* 0x000fe40007810000 */
[----:B------:R-:W-:Y:S02]  /*39a0*/  FSEL R2, R59, -INF , !P1 ;  /* 0xff8000003b027808 */ /* 0x000fe40004800000 */
[----:B------:R-:W-:Y:S02]  /*39b0*/  FMNMX.FTZ R41, R33, R40, !PT ;  /* 0x0000002821297209 */ /* 0x000fe40007810000 */
[----:B------:R-:W-:-:S02]  /*39c0*/  ISETP.GT.AND P1, PT, R15, 0x48, !P4 ;  /* 0x000000480f00780c */ /* 0x000fc40006724270 */
[----:B0-----:R-:W-:Y:S02]  /*39d0*/  FMNMX.FTZ R4, R42, R39, !PT ;  /* 0x000000272a047209 */ /* 0x001fe40007810000 */
[----:B------:R-:W-:Y:S02]  /*39e0*/  FMNMX.FTZ R40, R34, R41, !PT ;  /* 0x0000002922287209 */ /* 0x000fe40007810000 */
[----:B------:R-:W-:Y:S01]  /*39f0*/  ISETP.LT.OR P1, PT, R14, 0x49, P1 ;  /* 0x000000490e00780c */ /* 0x000fe20000f21670 */
[----:B------:R-:W-:Y:S01]  /*3a00*/  FMUL.FTZ R39, R4, UR10 ;  /* 0x0000000a04277c20 */ /* 0x000fe20008410000 */
[----:B------:R-:W-:Y:S02]  /*3a10*/  FMNMX.FTZ R41, R35, R40, !PT ;  /* 0x0000002823297209 */ /* 0x000fe40007810000 */
[----:B------:R-:W-:Y:S02]  /*3a20*/  FSEL R0, R62, -INF , !P1 ;  /* 0xff8000003e007808 */ /* 0x000fe40004800000 */
[----:B------:R-:W-:-:S02]  /*3a30*/  FSETP.NEU.FTZ.AND P1, PT, R4, -INF , PT ;  /* 0xff8000000400780b */ /* 0x000fc40003f3d000 */
[----:B------:R-:W-:Y:S02]  /*3a40*/  ISETP.NE.AND P4, PT, R71, RZ, PT ;  /* 0x000000ff4700720c */ /* 0x000fe40003f85270 */
[----:B------:R-:W-:Y:S02]  /*3a50*/  FMNMX.FTZ R40, R36, R41, !PT ;  /* 0x0000002924287209 */ /* 0x000fe40007810000 */
[----:B------:R-:W-:Y:S02]  /*3a60*/  FSEL R43, R39, RZ, P1 ;  /* 0x000000ff272b7208 */ /* 0x000fe40000800000 */
[----:B------:R-:W-:Y:S02]  /*3a70*/  ISETP.GT.AND P1, PT, R15, 0x49, !P4 ;  /* 0x000000490f00780c */ /* 0x000fe40006724270 */
[----:B------:R-:W-:Y:S01]  /*3a80*/  FMNMX.FTZ R41, R37, R40, !PT ;  /* 0x0000002825297209 */ /* 0x000fe20007810000 */
[--C-:B------:R-:W-:Y:S01]  /*3a90*/  FFMA.FTZ R44, R44, UR10, -R43.reuse ;  /* 0x0000000a2c2c7c23 */ /* 0x100fe2000801082b */
[----:B------:R-:W-:Y:S01]  /*3aa0*/  ISETP.LT.OR P1, PT, R14, 0x4a, P1 ;  /* 0x0000004a0e00780c */ /* 0x000fe20000f21670 */
[--C-:B------:R-:W-:Y:S01]  /*3ab0*/  FFMA.FTZ R42, R70, UR10, -R43.reuse ;  /* 0x0000000a462a7c23 */ /* 0x100fe2000801082b */
[----:B------:R-:W-:Y:S01]  /*3ac0*/  ISETP.NE.AND P6, PT, R61, RZ, PT ;  /* 0x000000ff3d00720c */ /* 0x000fe20003fc5270 */
[--C-:B------:R-:W-:Y:S01]  /*3ad0*/  FFMA.FTZ R46, R72, UR10, -R43.reuse ;  /* 0x0000000a482e7c23 */ /* 0x100fe2000801082b */
[----:B------:R-:W-:Y:S01]  /*3ae0*/  FMNMX.FTZ R41, R38, R41, !PT ;  /* 0x0000002926297209 */ /* 0x000fe20007810000 */
[----:B------:R-:W-:Y:S01]  /*3af0*/  MUFU.EX2 R44, R44 ;  /* 0x0000002c002c7308 */ /* 0x000fe20000000800 */
[----:B------:R-:W-:Y:S01]  /*3b00*/  FSEL R39, R63, -INF , !P1 ;  /* 0xff8000003f277808 */ /* 0x000fe20004800000 */
[--C-:B------:R-:W-:Y:S01]  /*3b10*/  FFMA.FTZ R47, R74, UR10, -R43.reuse ;  /* 0x0000000a4a2f7c23 */ /* 0x100fe2000801082b */
[----:B------:R-:W-:Y:S01]  /*3b20*/  ISETP.GT.AND P1, PT, R15, 0x50, !P6 ;  /* 0x000000500f00780c */ /* 0x000fe20007724270 */
[--C-:B------:R-:W-:Y:S01]  /*3b30*/  FFMA.FTZ R48, R76, UR10, -R43.reuse ;  /* 0x0000000a4c307c23 */ /* 0x100fe2000801082b */
[----:B------:R-:W-:Y:S01]  /*3b40*/  FMNMX.FTZ R41, R2, R41, !PT ;  /* 0x0000002902297209 */ /* 0x000fe20007810000 */
[--C-:B------:R-:W-:Y:S01]  /*3b50*/  FFMA.FTZ R52, R90, UR10, -R43.reuse ;  /* 0x0000000a5a347c23 */ /* 0x100fe2000801082b */
[----:B------:R-:W-:Y:S01]  /*3b60*/  ISETP.LT.OR P1, PT, R14, 0x51, P1 ;  /* 0x000000510e00780c */ /* 0x000fe20000f21670 */
[----:B------:R0:W1:Y:S01]  /*3b70*/  MUFU.EX2 R45, R42 ;  /* 0x0000002a002d7308 */ /* 0x0000620000000800 */
[----:B------:R-:W-:Y:S01]  /*3b80*/  FMNMX.FTZ R40, R0, R41, !PT ;  /* 0x0000002900287209 */ /* 0x000fe20007810000 */
[--C-:B------:R-:W-:Y:S01]  /*3b90*/  FFMA.FTZ R50, R80, UR10, -R43.reuse ;  /* 0x0000000a50327c23 */ /* 0x100fe2000801082b */
[----:B------:R-:W-:Y:S01]  /*3ba0*/  ISETP.NE.AND P4, PT, R65, RZ, PT ;  /* 0x000000ff4100720c */ /* 0x000fe20003f85270 */
[--C-:B------:R-:W-:Y:S01]  /*3bb0*/  FFMA.FTZ R51, R82, UR10, -R43.reuse ;  /* 0x0000000a52337c23 */ /* 0x100fe2000801082b */
[----:B------:R-:W-:Y:S01]  /*3bc0*/  FSEL R11, R11, -INF , !P1 ;  /* 0xff8000000b0b7808 */ /* 0x000fe20004800000 */
[--C-:B------:R-:W-:Y:S01]  /*3bd0*/  FFMA.FTZ R41, R86, UR10, -R43.reuse ;  /* 0x0000000a56297c23 */ /* 0x100fe2000801082b */
[----:B------:R-:W-:Y:S01]  /*3be0*/  FMNMX.FTZ R40, R39, R40, !PT ;  /* 0x0000002827287209 */ /* 0x000fe20007810000 */
[----:B------:R-:W-:Y:S01]  /*3bf0*/  MUFU.EX2 R46, R46 ;  /* 0x0000002e002e7308 */ /* 0x000fe20000000800 */
[----:B------:R-:W-:Y:S01]  /*3c00*/  ISETP.GT.AND P4, PT, R15, 0x59, !P4 ;  /* 0x000000590f00780c */ /* 0x000fe20006784270 */
[--C-:B0-----:R-:W-:Y:S01]  /*3c10*/  FFMA.FTZ R42, R78, UR10, -R43.reuse ;  /* 0x0000000a4e2a7c23 */ /* 0x101fe2000801082b */
[----:B------:R-:W-:Y:S01]  /*3c20*/  ISETP.LT.OR P3, PT, R14, 0x59, P3 ;  /* 0x000000590e00780c */ /* 0x000fe20001f61670 */
[--C-:B------:R-:W-:Y:S01]  /*3c30*/  FFMA.FTZ R62, R64, UR10, -R43.reuse ;  /* 0x0000000a403e7c23 */ /* 0x100fe2000801082b */
[----:B------:R-:W-:Y:S01]  /*3c40*/  FSEL R15, R5, -INF , !P2 ;  /* 0xff800000050f7808 */ /* 0x000fe20005000000 */
[----:B------:R-:W-:Y:S01]  /*3c50*/  FFMA.FTZ R54, R92, UR10, -R43 ;  /* 0x0000000a5c367c23 */ /* 0x000fe2000801082b */
[----:B------:R-:W-:Y:S01]  /*3c60*/  FMNMX.FTZ R40, R11, R40, !PT ;  /* 0x000000280b287209 */ /* 0x000fe20007810000 */
[----:B------:R-:W0:Y:S01]  /*3c70*/  MUFU.EX2 R47, R47 ;  /* 0x0000002f002f7308 */ /* 0x000e220000000800 */
[----:B------:R-:W-:Y:S01]  /*3c80*/  ISETP.LT.OR P4, PT, R14, 0x5a, P4 ;  /* 0x0000005a0e00780c */ /* 0x000fe20002781670 */
[----:B-1----:R-:W-:Y:S01]  /*3c90*/  FADD.FTZ R65, R44, R45 ;  /* 0x0000002d2c417221 */ /* 0x002fe20000010000 */
[----:B------:R-:W-:Y:S01]  /*3ca0*/  FSEL R12, R12, -INF , !P3 ;  /* 0xff8000000c0c7808 */ /* 0x000fe20005800000 */
[--C-:B------:R-:W-:Y:S01]  /*3cb0*/  FFMA.FTZ R55, R94, UR10, -R43.reuse ;  /* 0x0000000a5e377c23 */ /* 0x100fe2000801082b */
[----:B------:R-:W-:Y:S01]  /*3cc0*/  FMNMX.FTZ R5, R15, R40, !PT ;  /* 0x000000280f057209 */ /* 0x000fe20007810000 */
[--C-:B------:R-:W-:Y:S01]  /*3cd0*/  FFMA.FTZ R40, R88, UR10, -R43.reuse ;  /* 0x0000000a58287c23 */ /* 0x100fe2000801082b */
[----:B------:R-:W-:Y:S01]  /*3ce0*/  FSEL R13, R13, -INF , !P4 ;  /* 0xff8000000d0d7808 */ /* 0x000fe20006000000 */
[----:B------:R-:W-:Y:S01]  /*3cf0*/  MUFU.EX2 R48, R48 ;  /* 0x0000003000307308 */ /* 0x000fe20000000800 */
[----:B------:R-:W-:Y:S01]  /*3d00*/  FMNMX.FTZ R14, R12, R5, !PT ;  /* 0x000000050c0e7209 */ /* 0x000fe20007810000 */
[--C-:B------:R-:W-:Y:S01]  /*3d10*/  FFMA.FTZ R56, R96, UR10, -R43.reuse ;  /* 0x0000000a60387c23 */ /* 0x100fe2000801082b */
[--C-:B------:R-:W-:Y:S01]  /*3d20*/  FFMA.FTZ R57, R98, UR10, -R43.reuse ;  /* 0x0000000a62397c23 */ /* 0x100fe2000801082b */
[--C-:B------:R-:W-:Y:S01]  /*3d30*/  FFMA.FTZ R58, R100, UR10, -R43.reuse ;  /* 0x0000000a643a7c23 */ /* 0x100fe2000801082b */
[----:B------:R-:W-:Y:S01]  /*3d40*/  FMNMX.FTZ R14, R13, R14, !PT ;  /* 0x0000000e0d0e7209 */ /* 0x000fe20007810000 */
[--C-:B------:R-:W-:Y:S01]  /*3d50*/  FFMA.FTZ R63, R106, UR10, -R43.reuse ;  /* 0x0000000a6a3f7c23 */ /* 0x100fe2000801082b */
[----:B------:R-:W-:Y:S01]  /*3d60*/  F2FP.BF16.F32.PACK_AB R156, R45, R44 ;  /* 0x0000002c2d9c723e */ /* 0x000fe200000010ff */
[----:B------:R-:W-:Y:S01]  /*3d70*/  MUFU.EX2 R166, R40 ;  /* 0x0000002800a67308 */ /* 0x000fe20000000800 */
[----:B0-----:R-:W-:Y:S01]  /*3d80*/  F2FP.BF16.F32.PACK_AB R158, R47, R46 ;  /* 0x0000002e2f9e723e */ /* 0x001fe200000010ff */
[----:B------:R-:W0:Y:S06]  /*3d90*/  SHFL.BFLY PT, R5, R14, 0x2, 0x1f ;  /* 0x0c401f000e057f89 */ /* 0x000e2c00000e0000 */
[----:B------:R1:W-:Y:S08]  /*3da0*/  MUFU.EX2 R53, R52 ;  /* 0x0000003400357308 */ /* 0x0003f00000000800 */
[----:B------:R2:W3:Y:S01]  /*3db0*/  MUFU.EX2 R49, R42 ;  /* 0x0000002a00317308 */ /* 0x0004e20000000800 */
[--C-:B-1----:R-:W-:Y:S01]  /*3dc0*/  FFMA.FTZ R52, R60, UR10, -R43.reuse ;  /* 0x0000000a3c347c23 */ /* 0x102fe2000801082b */
[----:B------:R-:W-:-:S06]  /*3dd0*/  FFMA.FTZ R60, R104, UR10, -R43 ;  /* 0x0000000a683c7c23 */ /* 0x000fcc000801082b */
[----:B------:R1:W-:Y:S01]  /*3de0*/  MUFU.EX2 R61, R60 ;  /* 0x0000003c003d7308 */ /* 0x0003e20000000800 */
[--C-:B--2---:R-:W-:Y:S01]  /*3df0*/  FFMA.FTZ R42, R84, UR10, -R43.reuse ;  /* 0x0000000a542a7c23 */ /* 0x104fe2000801082b */
[----:B0-----:R-:W-:Y:S01]  /*3e00*/  FMNMX.FTZ R40, R14, R5, !PT ;  /* 0x000000050e287209 */ /* 0x001fe20007810000 */
[----:B------:R-:W-:-:S04]  /*3e10*/  FFMA.FTZ R14, R102, UR10, -R43 ;  /* 0x0000000a660e7c23 */ /* 0x000fc8000801082b */
[----:B------:R-:W0:Y:S01]  /*3e20*/  SHFL.BFLY PT, R5, R40, 0x1, 0x1f ;  /* 0x0c201f0028057f89 */ /* 0x000e2200000e0000 */
[----:B------:R-:W-:Y:S01]  /*3e30*/  MUFU.EX2 R59, R14 ;  /* 0x0000000e003b7308 */ /* 0x000fe20000000800 */
[----:B-1----:R-:W-:Y:S01]  /*3e40*/  FADD.FTZ R60, R46, R65 ;  /* 0x000000412e3c7221 */ /* 0x002fe20000010000 */
[----:B---3--:R-:W-:-:S03]  /*3e50*/  F2FP.BF16.F32.PACK_AB R160, R49, R48 ;  /* 0x0000003031a0723e */ /* 0x008fc600000010ff */
[----:B------:R-:W-:-:S03]  /*3e60*/  FADD.FTZ R65, R47, R60 ;  /* 0x0000003c2f417221 */ /* 0x000fc60000010000 */
[----:B------:R-:W1:Y:S01]  /*3e70*/  MUFU.EX2 R50, R50 ;  /* 0x0000003200327308 */ /* 0x000e620000000800 */
[----:B------:R-:W-:-:S04]  /*3e80*/  FADD.FTZ R60, R48, R65 ;  /* 0x00000041303c7221 */ /* 0x000fc80000010000 */
[----:B------:R-:W-:-:S03]  /*3e90*/  FADD.FTZ R67, R49, R60 ;  /* 0x0000003c31437221 */ /* 0x000fc60000010000 */
[----:B------:R-:W2:Y:S01]  /*3ea0*/  MUFU.EX2 R51, R51 ;  /* 0x0000003300337308 */ /* 0x000ea20000000800 */
[----:B0-----:R-:W-:-:S07]  /*3eb0*/  FMNMX.FTZ R5, R40, R5, !PT ;  /* 0x0000000528057209 */ /* 0x001fce0007810000 */
[----:B------:R-:W0:Y:S01]  /*3ec0*/  MUFU.EX2 R42, R42 ;  /* 0x0000002a002a7308 */ /* 0x000e220000000800 */
[----:B-1----:R-:W-:Y:S01]  /*3ed0*/  FADD.FTZ R64, R50, R67 ;  /* 0x0000004332407221 */ /* 0x002fe20000010000 */
[--C-:B------:R-:W-:Y:S01]  /*3ee0*/  FFMA.FTZ R40, R68, UR10, -R43.reuse ;  /* 0x0000000a44287c23 */ /* 0x100fe2000801082b */
[C---:B------:R-:W-:Y:S01]  /*3ef0*/  FSETP.NEU.FTZ.AND P1, PT, R5.reuse, -INF , PT ;  /* 0xff8000000500780b */ /* 0x040fe20003f3d000 */
[----:B------:R-:W-:Y:S01]  /*3f00*/  FMUL.FTZ R14, R5, UR10 ;  /* 0x0000000a050e7c20 */ /* 0x000fe20008410000 */
[----:B------:R-:W-:-:S03]  /*3f10*/  FFMA.FTZ R43, R108, UR10, -R43 ;  /* 0x0000000a6c2b7c23 */ /* 0x000fc6000801082b */
[----:B------:R-:W1:Y:S01]  /*3f20*/  MUFU.EX2 R41, R41 ;  /* 0x0000002900297308 */ /* 0x000e620000000800 */
[----:B------:R-:W-:Y:S01]  /*3f30*/  FSEL R14, R14, RZ, P1 ;  /* 0x000000ff0e0e7208 */ /* 0x000fe20000800000 */
[C---:B--2---:R-:W-:Y:S01]  /*3f40*/  FADD.FTZ R67, R51.reuse, R64 ;  /* 0x0000004033437221 */ /* 0x044fe20000010000 */
[----:B------:R-:W-:-:S03]  /*3f50*/  F2FP.BF16.F32.PACK_AB R162, R51, R50 ;  /* 0x0000003233a2723e */ /* 0x000fc600000010ff */
[--C-:B------:R-:W-:Y:S01]  /*3f60*/  FFMA.FTZ R20, R20, UR10, -R14.reuse ;  /* 0x0000000a14147c23 */ /* 0x100fe2000801080e */
        /* <DEDUP_REMOVED lines=12> */
[----:B0-----:R-:W-:Y:S01]  /*4030*/  FADD.FTZ R64, R42, R67 ;  /* 0x000000432a407221 */ /* 0x001fe20000010000 */
[----:B------:R-:W0:Y:S01]  /*4040*/  MUFU.EX2 R21, R21 ;  /* 0x0000001500157308 */ /* 0x000e220000000800 */
[--C-:B------:R-:W-:Y:S01]  /*4050*/  FFMA.FTZ R34, R34, UR10, -R14.reuse ;  /* 0x0000000a22227c23 */ /* 0x100fe2000801080e */
[----:B------:R-:W-:Y:S01]  /*4060*/  FFMA.FTZ R35, R35, UR10, -R14 ;  /* 0x0000000a23237c23 */ /* 0x000fe2000801080e */
[----:B-1----:R-:W-:Y:S01]  /*4070*/  FADD.FTZ R67, R41, R64 ;  /* 0x0000004029437221 */ /* 0x002fe20000010000 */
[--C-:B------:R-:W-:Y:S01]  /*4080*/  FFMA.FTZ R36, R36, UR10, -R14.reuse ;  /* 0x0000000a24247c23 */ /* 0x100fe2000801080e */
[--C-:B------:R-:W-:Y:S01]  /*4090*/  FFMA.FTZ R2, R2, UR10, -R14.reuse ;  /* 0x0000000a02027c23 */ /* 0x100fe2000801080e */
[--C-:B------:R-:W-:Y:S01]  /*40a0*/  FFMA.FTZ R37, R37, UR10, -R14.reuse ;  /* 0x0000000a25257c23 */ /* 0x100fe2000801080e */
[----:B------:R-:W-:Y:S01]  /*40b0*/  FADD.FTZ R64, R166, R67 ;  /* 0x00000043a6407221 */ /* 0x000fe20000010000 */
[----:B------:R-:W1:Y:S01]  /*40c0*/  MUFU.EX2 R24, R24 ;  /* 0x0000001800187308 */ /* 0x000e620000000800 */
[--C-:B------:R-:W-:Y:S01]  /*40d0*/  FFMA.FTZ R38, R38, UR10, -R14.reuse ;  /* 0x0000000a26267c23 */ /* 0x100fe2000801080e */
[----:B------:R-:W-:Y:S01]  /*40e0*/  FFMA.FTZ R0, R0, UR10, -R14 ;  /* 0x0000000a00007c23 */ /* 0x000fe2000801080e */
[----:B------:R-:W-:Y:S01]  /*40f0*/  FADD.FTZ R67, R53, R64 ;  /* 0x0000004035437221 */ /* 0x000fe20000010000 */
[--C-:B------:R-:W-:Y:S01]  /*4100*/  FFMA.FTZ R39, R39, UR10, -R14.reuse ;  /* 0x0000000a27277c23 */ /* 0x100fe2000801080e */
[--C-:B------:R-:W-:Y:S01]  /*4110*/  FFMA.FTZ R11, R11, UR10, -R14.reuse ;  /* 0x0000000a0b0b7c23 */ /* 0x100fe2000801080e */
[----:B------:R-:W-:Y:S01]  /*4120*/  F2FP.BF16.F32.PACK_AB R164, R41, R42 ;  /* 0x0000002a29a4723e */ /* 0x000fe200000010ff */
[--C-:B------:R-:W-:Y:S01]  /*4130*/  FFMA.FTZ R15, R15, UR10, -R14.reuse ;  /* 0x0000000a0f0f7c23 */ /* 0x100fe2000801080e */
[----:B------:R-:W2:Y:S01]  /*4140*/  MUFU.EX2 R25, R25 ;  /* 0x0000001900197308 */ /* 0x000ea20000000800 */
[----:B0-----:R-:W-:Y:S01]  /*4150*/  FADD.FTZ R65, R20, R21 ;  /* 0x0000001514417221 */ /* 0x001fe20000010000 */
[----:B------:R-:W-:Y:S01]  /*4160*/  FFMA.FTZ R13, R13, UR10, -R14 ;  /* 0x0000000a0d0d7c23 */ /* 0x000fe2000801080e */
[----:B------:R-:W-:-:S02]  /*4170*/  F2FP.BF16.F32.PACK_AB R166, R53, R166 ;  /* 0x000000a635a6723e */ /* 0x000fc400000010ff */
[----:B------:R-:W-:-:S03]  /*4180*/  F2FP.BF16.F32.PACK_AB R157, R21, R20 ;  /* 0x00000014159d723e */ /* 0x000fc600000010ff */
        /* <DEDUP_REMOVED lines=17> */
[----:B------:R-:W-:Y:S01]  /*42a0*/  MUFU.EX2 R32, R32 ;  /* 0x0000002000207308 */ /* 0x000fe20000000800 */
[C---:B--2---:R-:W-:Y:S01]  /*42b0*/  FADD.FTZ R65, R31.reuse, R60 ;  /* 0x0000003c1f417221 */ /* 0x044fe20000010000 */
[----:B------:R-:W-:Y:S01]  /*42c0*/  FFMA.FTZ R60, R12, UR10, -R14 ;  /* 0x0000000a0c3c7c23 */ /* 0x000fe2000801080e */
[----:B------:R-:W-:-:S05]  /*42d0*/  F2FP.BF16.F32.PACK_AB R165, R31, R30 ;  /* 0x0000001e1fa5723e */ /* 0x000fca00000010ff */
[----:B------:R-:W1:Y:S01]  /*42e0*/  MUFU.EX2 R55, R55 ;  /* 0x0000003700377308 */ /* 0x000e620000000800 */
[----:B0-----:R-:W-:-:S07]  /*42f0*/  FADD.FTZ R64, R54, R67 ;  /* 0x0000004336407221 */ /* 0x001fce0000010000 */
[----:B------:R-:W0:Y:S08]  /*4300*/  MUFU.EX2 R33, R33 ;  /* 0x0000002100217308 */ /* 0x000e300000000800 */
[----:B------:R-:W2:Y:S01]  /*4310*/  MUFU.EX2 R56, R56 ;  /* 0x0000003800387308 */ /* 0x000ea20000000800 */
[C---:B-1----:R-:W-:Y:S01]  /*4320*/  FADD.FTZ R67, R55.reuse, R64 ;  /* 0x0000004037437221 */ /* 0x042fe20000010000 */
[----:B------:R-:W-:-:S06]  /*4330*/  F2FP.BF16.F32.PACK_AB R168, R55, R54 ;  /* 0x0000003637a8723e */ /* 0x000fcc00000010ff */
[----:B------:R-:W-:Y:S01]  /*4340*/  MUFU.EX2 R34, R34 ;  /* 0x0000002200227308 */ /* 0x000fe20000000800 */
[----:B0-----:R-:W-:-:S07]  /*4350*/  F2FP.BF16.F32.PACK_AB R167, R33, R32 ;  /* 0x0000002021a7723e */ /* 0x001fce00000010ff */
[----:B------:R-:W0:Y:S01]  /*4360*/  MUFU.EX2 R57, R57 ;  /* 0x0000003900397308 */ /* 0x000e220000000800 */
[----:B--2---:R-:W-:-:S07]  /*4370*/  FADD.FTZ R64, R56, R67 ;  /* 0x0000004338407221 */ /* 0x004fce0000010000 */
[----:B------:R-:W1:Y:S08]  /*4380*/  MUFU.EX2 R35, R35 ;  /* 0x0000002300237308 */ /* 0x000e700000000800 */
[----:B------:R-:W2:Y:S01]  /*4390*/  MUFU.EX2 R58, R58 ;  /* 0x0000003a003a7308 */ /* 0x000ea20000000800 */
[C---:B0-----:R-:W-:Y:S01]  /*43a0*/  FADD.FTZ R67, R57.reuse, R64 ;  /* 0x0000004039437221 */ /* 0x041fe20000010000 */
[----:B------:R-:W-:-:S06]  /*43b0*/  F2FP.BF16.F32.PACK_AB R170, R57, R56 ;  /* 0x0000003839aa723e */ /* 0x000fcc00000010ff */
[----:B------:R-:W0:Y:S01]  /*43c0*/  MUFU.EX2 R36, R36 ;  /* 0x0000002400247308 */ /* 0x000e220000000800 */
[----:B-1----:R-:W-:-:S07]  /*43d0*/  F2FP.BF16.F32.PACK_AB R169, R35, R34 ;  /* 0x0000002223a9723e */ /* 0x002fce00000010ff */
[----:B------:R1:W-:Y:S01]  /*43e0*/  MUFU.EX2 R173, R2 ;  /* 0x0000000200ad7308 */ /* 0x0003e20000000800 */
[----:B--2---:R-:W-:Y:S01]  /*43f0*/  FADD.FTZ R12, R58, R67 ;  /* 0x000000433a0c7221 */ /* 0x004fe20000010000 */
[----:B------:R-:W-:-:S03]  /*4400*/  F2FP.BF16.F32.PACK_AB R172, R59, R58 ;  /* 0x0000003a3bac723e */ /* 0x000fc600000010ff */
[----:B------:R-:W-:-:S03]  /*4410*/  FADD.FTZ R47, R59, R12 ;  /* 0x0000000c3b2f7221 */ /* 0x000fc60000010000 */
[----:B------:R-:W2:Y:S01]  /*4420*/  MUFU.EX2 R37, R37 ;  /* 0x0000002500257308 */ /* 0x000ea20000000800 */
[----:B-1----:R-:W-:-:S04]  /*4430*/  FADD.FTZ R2, R32, R65 ;  /* 0x0000004120027221 */ /* 0x002fc80000010000 */
[----:B------:R-:W-:-:S03]  /*4440*/  FADD.FTZ R65, R33, R2 ;  /* 0x0000000221417221 */ /* 0x000fc60000010000 */
[----:B------:R-:W1:Y:S01]  /*4450*/  MUFU.EX2 R52, R52 ;  /* 0x0000003400347308 */ /* 0x000e620000000800 */
[----:B------:R-:W-:-:S04]  /*4460*/  FADD.FTZ R2, R34, R65 ;  /* 0x0000004122027221 */ /* 0x000fc80000010000 */
[----:B------:R-:W-:-:S03]  /*4470*/  FADD.FTZ R45, R35, R2 ;  /* 0x00000002232d7221 */ /* 0x000fc60000010000 */
[----:B------:R-:W3:Y:S01]  /*4480*/  MUFU.EX2 R38, R38 ;  /* 0x0000002600267308 */ /* 0x000ee20000000800 */
[----:B0-----:R-:W-:Y:S01]  /*4490*/  FADD.FTZ R2, R36, R45 ;  /* 0x0000002d24027221 */ /* 0x001fe20000010000 */
[----:B--2---:R-:W-:-:S03]  /*44a0*/  F2FP.BF16.F32.PACK_AB R171, R37, R36 ;  /* 0x0000002425ab723e */ /* 0x004fc600000010ff */
[----:B------:R-:W-:-:S03]  /*44b0*/  FADD.FTZ R41, R37, R2 ;  /* 0x0000000225297221 */ /* 0x000fc60000010000 */
[----:B------:R-:W0:Y:S01]  /*44c0*/  MUFU.EX2 R62, R62 ;  /* 0x0000003e003e7308 */ /* 0x000e220000000800 */
[----:B-1----:R-:W-:Y:S01]  /*44d0*/  FADD.FTZ R14, R52, R47 ;  /* 0x0000002f340e7221 */ /* 0x002fe20000010000 */
[----:B------:R-:W-:-:S03]  /*44e0*/  F2FP.BF16.F32.PACK_AB R174, R61, R52 ;  /* 0x000000343dae723e */ /* 0x000fc600000010ff */
[----:B------:R-:W-:-:S03]  /*44f0*/  FADD.FTZ R45, R61, R14 ;  /* 0x0000000e3d2d7221 */ /* 0x000fc60000010000 */
[----:B------:R-:W1:Y:S01]  /*4500*/  MUFU.EX2 R0, R0 ;  /* 0x0000000000007308 */ /* 0x000e620000000800 */
[----:B---3--:R-:W-:-:S04]  /*4510*/  FADD.FTZ R2, R38, R41 ;  /* 0x0000002926027221 */ /* 0x008fc80000010000 */
[C---:B------:R-:W-:Y:S01]  /*4520*/  FADD.FTZ R41, R173.reuse, R2 ;  /* 0x00000002ad297221 */ /* 0x040fe20000010000 */
[----:B------:R-:W-:Y:S02]  /*4530*/  F2FP.BF16.F32.PACK_AB R173, R173, R38 ;  /* 0x00000026adad723e */ /* 0x000fe400000010ff */
[----:B------:R-:W2:Y:S01]  /*4540*/  MUFU.EX2 R63, R63 ;  /* 0x0000003f003f7308 */ /* 0x000ea20000000800 */
[----:B0-----:R-:W-:-:S07]  /*4550*/  FADD.FTZ R14, R62, R45 ;  /* 0x0000002d3e0e7221 */ /* 0x001fce0000010000 */
[----:B------:R-:W0:Y:S01]  /*4560*/  MUFU.EX2 R39, R39 ;  /* 0x0000002700277308 */ /* 0x000e220000000800 */
[----:B-1----:R-:W-:-:S07]  /*4570*/  FADD.FTZ R2, R0, R41 ;  /* 0x0000002900027221 */ /* 0x002fce0000010000 */
[----:B------:R-:W1:Y:S01]  /*4580*/  MUFU.EX2 R11, R11 ;  /* 0x0000000b000b7308 */ /* 0x000e620000000800 */
[C---:B--2---:R-:W-:Y:S01]  /*4590*/  FADD.FTZ R45, R63.reuse, R14 ;  /* 0x0000000e3f2d7221 */ /* 0x044fe20000010000 */
[----:B------:R-:W-:-:S06]  /*45a0*/  F2FP.BF16.F32.PACK_AB R176, R63, R62 ;  /* 0x0000003e3fb0723e */ /* 0x000fcc00000010ff */
[----:B------:R1:W2:Y:S01]  /*45b0*/  MUFU.EX2 R12, R15 ;  /* 0x0000000f000c7308 */ /* 0x0002a20000000800 */
        /* <DEDUP_REMOVED lines=10> */
[----:B-1----:R-:W-:Y:S01]  /*4660*/  FADD.FTZ R14, R60, R15 ;  /* 0x0000000f3c0e7221 */ /* 0x002fe20000010000 */
[C---:B--2---:R-:W-:Y:S01]  /*4670*/  FADD.FTZ R2, R43.reuse, R42 ;  /* 0x0000002a2b027221 */ /* 0x044fe20000010000 */
[----:B------:R-:W-:Y:S02]  /*4680*/  F2FP.BF16.F32.PACK_AB R178, R43, R40 ;  /* 0x000000282bb2723e */ /* 0x000fe400000010ff */
[C---:B0-----:R-:W-:Y:S01]  /*4690*/  FADD.FTZ R0, R13.reuse, R14 ;  /* 0x0000000e0d007221 */ /* 0x041fe20000010000 */
[----:B------:R-:W-:Y:S01]  /*46a0*/  F2FP.BF16.F32.PACK_AB R179, R13, R60 ;  /* 0x0000003c0db3723e */ /* 0x000fe200000010ff */
[----:B------:R-:W-:Y:S06]  /*46b0*/  @!P0 BRA `(.L_x_1771) ;  /* 0x0000000000048947 */ /* 0x000fec0003800000 */
[----:B------:R-:W-:Y:S01]  /*46c0*/  BPT.TRAP 0x1 ;  /* 0x000000040000795c */ /* 0x000fe20000300000 */
.L_x_1771:
[----:B------:R0:W1:Y:S01]  /*46d0*/  SYNCS.PHASECHK.TRANS64.TRYWAIT P1, [UR23+0x22850], R10 ;  /* 0x0228500aff0075a7 */ /* 0x0000620008020157 */
[----:B------:R-:W-:Y:S05]  /*46e0*/  @!P0 BRA `(.L_x_1772) ;  /* 0x0000000000048947 */ /* 0x000fea0003800000 */
[----:B------:R-:W-:Y:S01]  /*46f0*/  BPT.TRAP 0x1 ;  /* 0x000000040000795c */ /* 0x000fe20000300000 */
.L_x_1772:
[----:B-1----:R-:W-:Y:S05]  /*4700*/  @P1 BRA `(.L_x_1773) ;  /* 0x0000000000081947 */ /* 0x002fea0003800000 */
[----:B------:R-:W1:Y:S02]  /*4710*/  SYNCS.PHASECHK.TRANS64.TRYWAIT P1, [UR23+0x22850], R10 ;  /* 0x0228500aff0075a7 */ /* 0x000e640008020157 */
[----:B-1----:R-:W-:Y:S05]  /*4720*/  @!P1 BRA `(.L_x_1774) ;  /* 0x0000011400d09947 */ /* 0x002fea0003800000 */
.L_x_1773:
[----:B------:R-:W-:Y:S01]  /*4730*/  R2UR UR6, R3 ;  /* 0x00000000030672ca */ /* 0x000fe200000e0000 */
[----:B------:R2:W-:Y:S01]  /*4740*/  BAR.SYNC.DEFER_BLOCKING R8, 0x100 ;  /* 0x000400080000751d */ /* 0x0005e20000010000 */
[----:B------:R-:W-:-:S05]  /*4750*/  ISETP.NE.AND P2, PT, R6, 0x1, PT ;  /* 0x000000010600780c */ /* 0x000fca0003f45270 */
[----:B------:R-:W-:Y:S01]  /*4760*/  UMOV UR7, 0x40000040 ;  /* 0x4000004000077882 */ /* 0x000fe20000000000 */
[----:B-1----:R-:W1:Y:S01]  /*4770*/  S2R R11, SR_TID.X ;  /* 0x00000000000b7919 */ /* 0x002e620000002100 */
[----:B--2---:R-:W-:-:S04]  /*4780*/  IMAD.U32 R8, RZ, RZ, UR43 ;  /* 0x0000002bff087e24 */ /* 0x004fc8000f8e00ff */
[----:B------:R-:W-:Y:S02]  /*4790*/  UIADD3 UR6, UR6, 0x400, URZ ;  /* 0x0000040006067890 */ /* 0x000fe4000fffe03f */
[----:B------:R-:W2:Y:S02]  /*47a0*/  @P2 LDC R3, c[0x0][0x44c] ;  /* 0x00011300ff032b82 */ /* 0x000ea40000000800 */
[----:B------:R-:W-:-:S04]  /*47b0*/  USHF.R.U32.HI UR6, URZ, 0x4, UR6 ;  /* 0x000000043f067899 */ /* 0x000fc80008011606 */
[----:B------:R-:W-:Y:S02]  /*47c0*/  ULOP3.LUT UR6, UR6, 0x3fff, URZ, 0xc0, !UPT ;  /* 0x00003fff06067892 */ /* 0x000fe4000f8ec03f */
[----:B0-----:R-:W0:Y:S02]  /*47d0*/  @P2 LDC R10, c[0x0][0x450] ;  /* 0x00011400ff0a2b82 */ /* 0x001e240000000800 */
[----:B------:R-:W-:Y:S01]  /*47e0*/  ULOP3.LUT UR21, UR6, 0x3000000, URZ, 0xfc, !UPT ;  /* 0x0300000006157892 */ /* 0x000fe2000f8efc3f */
[----:B------:R-:W-:-:S03]  /*47f0*/  WARPGROUP.ARRIVE ;  /* 0x00000000000079c5 */ /* 0x000fc60000000000 */
[----:B------:R-:W-:-:S07]  /*4800*/  UIMAD UR11, UR36, 0xc00, UR21 ;  /* 0x00000c00240b78a4 */ /* 0x000fce000f8e0215 */
[----:B------:R-:W-:Y:S02]  /*4810*/  UMOV UR6, UR11 ;  /* 0x0000000b00067c82 */ /* 0x000fe40008000000 */
[----:B------:R-:W-:Y:S01]  /*4820*/  HGMMA.64x256x16.F32.BF16 R24, R156, gdesc[UR4].tnspB, RZ, !UPT, gsb0 ;  /* 0x43e000049c187df0 */ /* 0x000fe2000c0018ff */
[----:B------:R-:W-:Y:S01]  /*4830*/  UIADD3 UR6, UR11, 0x80, URZ ;  /* 0x000000800b067890 */ /* 0x000fe2000fffe03f */
[----:B--2---:R-:W-:Y:S01]  /*4840*/  @P2 IMAD.HI.U32 R3, R3, UR43, RZ ;  /* 0x0000002b03032c27 */ /* 0x004fe2000f8e00ff */
[----:B------:R-:W-:Y:S01]  /*4850*/  UMOV UR7, 0x40000040 ;  /* 0x4000004000077882 */ /* 0x000fe20000000000 */
[----:B-1----:R-:W-:Y:S02]  /*4860*/  LOP3.LUT P1, RZ, R11, 0x7f, RZ, 0xc0, !PT ;  /* 0x0000007f0bff7812 */ /* 0x002fe4000782c0ff */
[----:B------:R-:W-:Y:S01]  /*4870*/  IMAD.U32 R11, RZ, RZ, UR23 ;  /* 0x00000017ff0b7e24 */ /* 0x000fe2000f8e00ff */
[----:B0-----:R-:W-:-:S04]  /*4880*/  @P2 SHF.R.U32.HI R8, RZ, R10, R3 ;  /* 0x0000000aff082219 */ /* 0x001fc80000011603 */
[----:B------:R-:W-:-:S06]  /*4890*/  IADD3 R8, R8, -R9, R16 ;  /* 0x8000000908087210 */ /* 0x000fcc0007ffe010 */
[----:B------:R-:W-:-:S05]  /*48a0*/  @!P1 VIADD R3, R11, 0x22860 ;  /* 0x000228600b039836 */ /* 0x000fca0000000000 */
[----:B------:R-:W-:Y:S01]  /*48b0*/  @!P1 PRMT R3, RZ, 0x654, R3 ;  /* 0x00000654ff039816 */ /* 0x000fe20000000003 */
[----:B------:R-:W-:Y:S02]  /*48c0*/  WARPGROUP.DEPBAR.LE gsb0, 0x0 ;  /* 0x00008000000079c5 */ /* 0x000fe40000010000 */
        /* <DEDUP_REMOVED lines=26> */
[----:B------:R-:W-:-:S13]  /*4a70*/  R2UR UR6, R8 ;  /* 0x00000000080672ca */ /* 0x000fda00000e0000 */
[----:B------:R-:W-:Y:S01]  /*4a80*/  UIADD3 UR14, UR6, UR14, URZ ;  /* 0x0000000e060e7290 */ /* 0x000fe2000fffe03f */
[----:B------:R-:W-:Y:S02]  /*4a90*/  WARPGROUP.DEPBAR.LE gsb0, 0x0 ;  /* 0x00008000000079c5 */ /* 0x000fe40000010000 */
[----:B------:R0:W-:Y:S01]  /*4aa0*/  @!P1 SYNCS.ARRIVE.TRANS64.RED.A1T0 RZ, [R3+URZ], RZ ;  /* 0x000000ff03ff99a7 */ /* 0x0001e2000810043f */
[----:B------:R-:W-:Y:S01]  /*4ab0*/  PLOP3.LUT P1, PT, PT, PT, UP0, 0x40, 0x0 ;  /* 0x000000000000781c */ /* 0x000fe20003f2e808 */
[----:B0-----:R-:W-:-:S12]  /*4ac0*/  VIADD R3, R152, 0xfffffffe ;  /* 0xfffffffe98037836 */ /* 0x001fd80000000000 */
[----:B------:R-:W-:Y:S05]  /*4ad0*/  @P1 BRA `(.L_x_1775) ;  /* 0x0000000000481947 */ /* 0x000fea0003800000 */
[C---:B------:R-:W-:Y:S01]  /*4ae0*/  ISETP.GT.AND P1, PT, R8.reuse, RZ, PT ;  /* 0x000000ff0800720c */ /* 0x040fe20003f24270 */
[----:B------:R-:W-:-:S05]  /*4af0*/  VIADD R10, R8, 0xffffffff ;  /* 0xffffffff080a7836 */ /* 0x000fca0000000000 */
[----:B------:R-:W-:-:S07]  /*4b00*/  R2UR UR11, R10 ;  /* 0x000000000a0b72ca */ /* 0x000fce00000e0000 */
[----:B------:R-:W-:Y:S08]  /*4b10*/  @P1 BRA `(.L_x_1776) ;  /* 0x00000000001c1947 */ /* 0x000ff00003800000 */
[----:B------:R-:W-:Y:S02]  /*4b20*/  UISETP.NE.AND UP1, UPT, UR15, 0x1, UPT ;  /* 0x000000010f00788c */ /* 0x000fe4000bf25270 */
[----:B------:R-:W-:-:S09]  /*4b30*/  UIADD3 UR11, -UR6, URZ, URZ ;  /* 0x0000003f060b7290 */ /* 0x000fd2000fffe13f */
[----:B------:R-:W-:Y:S02]  /*4b40*/  @UP1 ULDC.64 UR18, c[0x0][0x9e8] ;  /* 0x00027a0000121ab9 */ /* 0x000fe40000000a00 */
[----:B------:R-:W-:-:S04]  /*4b50*/  UIMAD.WIDE.U32 UR6, UR11, UR18, URZ ;  /* 0x000000120b0672a5 */ /* 0x000fc8000f8e003f */
[----:B------:R-:W-:-:S04]  /*4b60*/  @UP1 USHF.R.U32.HI UR11, URZ, UR19, UR7 ;  /* 0x000000133f0b1299 */ /* 0x000fc80008011607 */
[----:B------:R-:W-:Y:S01]  /*4b70*/  ULOP3.LUT UR11, URZ, UR11, URZ, 0x33, !UPT ;  /* 0x0000000b3f0b7292 */ /* 0x000fe2000f8e333f */
[----:B------:R-:W-:Y:S11]  /*4b80*/  BRA `(.L_x_1777) ;  /* 0x0000000000107947 */ /* 0x000ff60003800000 */
.L_x_1776:
[----:B------:R-:W-:-:S11]  /*4b90*/  UISETP.NE.AND UP1, UPT, UR15, 0x1, UPT ;  /* 0x000000010f00788c */ /* 0x000fd6000bf25270 */
[----:B------:R-:W-:Y:S02]  /*4ba0*/  @UP1 ULDC.64 UR18, c[0x0][0x9e8] ;  /* 0x00027a0000121ab9 */ /* 0x000fe40000000a00 */
[----:B------:R-:W-:-:S04]  /*4bb0*/  UIMAD.WIDE.U32 UR6, UR11, UR18, URZ ;  /* 0x000000120b0672a5 */ /* 0x000fc8000f8e003f */
[----:B------:R-:W-:-:S12]  /*4bc0*/  @UP1 USHF.R.U32.HI UR11, URZ, UR19, UR7 ;  /* 0x000000133f0b1299 */ /* 0x000fd80008011607 */
.L_x_1777:
[----:B------:R-:W-:-:S04]  /*4bd0*/  UIMAD UR11, UR11, UR15, UR15 ;  /* 0x0000000f0b0b72a4 */ /* 0x000fc8000f8e020f */
[----:B------:R-:W-:-:S04]  /*4be0*/  UISETP.LT.AND UP1, UPT, UR14, UR11, UPT ;  /* 0x0000000b0e00728c */ /* 0x000fc8000bf21270 */
[----:B------:R-:W-:-:S12]  /*4bf0*/  USEL UR14, UR14, UR11, UP1 ;  /* 0x0000000b0e0e7287 */ /* 0x000fd80008800000 */
.L_x_1775:
[----:B------:R-:W-:Y:S01]  /*4c00*/  UIMAD.WIDE UR6, UR14, 0x2aaaaaab, URZ ;  /* 0x2aaaaaab0e0678a5 */ /* 0x000fe2000f8e023f */
[----:B------:R-:W-:Y:S01]  /*4c10*/  ULDC UR25, c[0x0][0x9e4] ;  /* 0x0002790000197ab9 */ /* 0x000fe20000000800 */
[----:B------:R-:W-:Y:S02]  /*4c20*/  ULDC UR26, c[0x0][0x9d8] ;  /* 0x00027600001a7ab9 */ /* 0x000fe40000000800 */
[----:B------:R-:W-:Y:S01]  /*4c30*/  USHF.R.U32.HI UR6, URZ, 0x1f, UR7 ;  /* 0x0000001f3f067899 */ /* 0x000fe20008011607 */
[----:B------:R-:W-:Y:S01]  /*4c40*/  ULDC UR24, c[0x0][0x988] ;  /* 0x0002620000187ab9 */ /* 0x000fe20000000800 */
[----:B------:R-:W-:Y:S02]  /*4c50*/  ULDC UR27, c[0x0][0x9e0] ;  /* 0x00027800001b7ab9 */ /* 0x000fe40000000800 */
[----:B------:R-:W-:-:S04]  /*4c60*/  ULEA.HI.SX32 UR6, UR7, UR6, 0x1c ;  /* 0x0000000607067291 */ /* 0x000fc8000f8fe23f */
[----:B------:R-:W-:-:S04]  /*4c70*/  UISETP.LT.AND UP1, UPT, UR39, UR6, UPT ;  /* 0x000000062700728c */ /* 0x000fc8000bf21270 */
[----:B------:R-:W-:-:S06]  /*4c80*/  USEL UR23, UR39, UR6, !UP1 ;  /* 0x0000000627177287 */ /* 0x000fcc000c800000 */
[----:B------:R-:W-:-:S13]  /*4c90*/  ISETP.GE.AND P1, PT, R3, UR23, PT ;  /* 0x0000001703007c0c */ /* 0x000fda000bf26270 */
[----:B------:R-:W-:Y:S05]  /*4ca0*/  @!P1 BRA `(.L_x_1778) ;  /* 0x00000034007c9947 */ /* 0x000fea0003800000 */
.L_x_1795:
[----:B------:R-:W-:-:S04]  /*4cb0*/  UIADD3 UR36, UR36, 0x1, URZ ;  /* 0x0000000124247890 */ /* 0x000fc8000fffe03f */
[----:B------:R-:W-:-:S04]  /*4cc0*/  UISETP.NE.AND UP1, UPT, UR36, 0x2, UPT ;  /* 0x000000022400788c */ /* 0x000fc8000bf25270 */
[----:B------:R-:W-:Y:S02]  /*4cd0*/  USEL UR6, URZ, 0x1, UP1 ;  /* 0x000000013f067887 */ /* 0x000fe40008800000 */
[----:B------:R-:W-:Y:S02]  /*4ce0*/  USEL UR36, UR36, URZ, UP1 ;  /* 0x0000003f24247287 */ /* 0x000fe40008800000 */
[----:B------:R-:W-:Y:S01]  /*4cf0*/  ULOP3.LUT UR37, UR37, UR6, URZ, 0x3c, !UPT ;  /* 0x0000000625257292 */ /* 0x000fe2000f8e3c3f */
[----:B0-----:R-:W-:Y:S11]  /*4d00*/  @!P0 BRA `(.L_x_1779) ;  /* 0x0000000000048947 */ /* 0x001ff60003800000 */
[----:B------:R-:W-:Y:S01]  /*4d10*/  BPT.TRAP 0x1 ;  /* 0x000000040000795c */ /* 0x000fe20000300000 */
.L_x_1779:
        /* <DEDUP_REMOVED lines=9> */
.L_x_1780:
[----:B-1----:R-:W-:Y:S05]  /*4db0*/  @P1 BRA `(.L_x_1781) ;  /* 0x0000000000081947 */ /* 0x002fea0003800000 */
[----:B------:R-:W1:Y:S02]  /*4dc0*/  SYNCS.PHASECHK.TRANS64.TRYWAIT P1, [UR28+0x22830], R8 ;  /* 0x02283008ff0075a7 */ /* 0x000e64000802015c */
[----:B-1----:R-:W-:Y:S05]  /*4dd0*/  @!P1 BRA `(.L_x_1782) ;  /* 0x00000110003c9947 */ /* 0x002fea0003800000 */
.L_x_1781:
[----:B------:R-:W-:Y:S01]  /*4de0*/  UIMAD UR18, UR36, 0x300, UR20 ;  /* 0x00000300241278a4 */ /* 0x000fe2000f8e0214 */
[----:B------:R-:W-:Y:S01]  /*4df0*/  WARPGROUP.ARRIVE ;  /* 0x00000000000079c5 */ /* 0x000fe20000000000 */
[----:B------:R-:W-:Y:S01]  /*4e00*/  UMOV UR19, 0x40000040 ;  /* 0x4000004000137882 */ /* 0x000fe20000000000 */
[----:B------:R-:W-:Y:S01]  /*4e10*/  UMOV UR7, 0x40000040 ;  /* 0x4000004000077882 */ /* 0x000fe20000000000 */
[----:B------:R-:W-:Y:S01]  /*4e20*/  UIADD3 UR6, UR18, 0x2, URZ ;  /* 0x0000000212067890 */ /* 0x000fe2000fffe03f */
[----:B------:R-:W-:Y:S01]  /*4e30*/  ISETP.NE.AND P1, PT, R6, 0x1, PT ;  /* 0x000000010600780c */ /* 0x000fe20003f25270 */
[----:B------:R-:W-:Y:S01]  /*4e40*/  UIADD3 UR10, UR18, 0x4, URZ ;  /* 0x00000004120a7890 */ /* 0x000fe2000fffe03f */
[----:B------:R-:W2:Y:S01]  /*4e50*/  S2R R9, SR_TID.X ;  /* 0x0000000000097919 */ /* 0x000ea20000002100 */
[----:B------:R-:W-:Y:S01]  /*4e60*/  UMOV UR11, 0x40000040 ;  /* 0x40000040000b7882 */ /* 0x000fe20000000000 */
[----:B------:R-:W-:Y:S01]  /*4e70*/  HGMMA.64x96x16.F32.BF16 R152, gdesc[UR16], RZ, !UPT, gsb0 ;  /* 0x01600000109879f0 */ /* 0x000fe2000c0018ff */
[----:B------:R-:W-:Y:S01]  /*4e80*/  UIADD3 UR14, UR18, 0x6, URZ ;  /* 0x00000006120e7890 */ /* 0x000fe2000fffe03f */
[----:B------:R-:W-:-:S07]  /*4e90*/  UMOV UR15, 0x40000040 ;  /* 0x40000040000f7882 */ /* 0x000fce0000000000 */
[----:B-1----:R-:W1:Y:S08]  /*4ea0*/  @P1 LDC R7, c[0x0][0x44c] ;  /* 0x00011300ff071b82 */ /* 0x002e700000000800 */
[----:B------:R-:W3:Y:S01]  /*4eb0*/  @P1 LDC R10, c[0x0][0x450] ;  /* 0x00011400ff0a1b82 */ /* 0x000ee20000000800 */
[----:B--2---:R-:W-:Y:S01]  /*4ec0*/  SHF.R.U32.HI R11, RZ, 0x7, R9 ;  /* 0x00000007ff0b7819 */ /* 0x004fe20000011609 */
        /* <DEDUP_REMOVED lines=20> */
[----:B------:R-:W-:-:S02]  /*5010*/  VIADD R194, R22, UR43 ;  /* 0x0000002b16c27c36 */ /* 0x000fc40008000000 */
[----:B------:R-:W-:Y:S01]  /*5020*/  FMUL.FTZ R15, R153, UR26 ;  /* 0x0000001a990f7c20 */ /* 0x000fe20008410000 */
[----:B------:R-:W-:Y:S01]  /*5030*/  FMUL.FTZ R153, R157, UR26 ;  /* 0x0000001a9d997c20 */ /* 0x000fe20008410000 */
[----:B------:R-:W-:Y:S01]  /*5040*/  FMUL.FTZ R157, R161, UR26 ;  /* 0x0000001aa19d7c20 */ /* 0x000fe20008410000 */
[----:B-1----:R-:W-:-:S04]  /*5050*/  @P1 IMAD.HI.U32 R7, R194, R7, RZ ;  /* 0x00000007c2071227 */ /* 0x002fc800078e00ff */
[----:B------:R-:W-:Y:S01]  /*5060*/  FMUL.FTZ R161, R165, UR26 ;  /* 0x0000001aa5a17c20 */ /* 0x000fe20008410000 */
[----:B------:R-:W-:Y:S01]  /*5070*/  FMUL.FTZ R165, R169, UR26 ;  /* 0x0000001aa9a57c20 */ /* 0x000fe20008410000 */
[----:B------:R-:W-:Y:S01]  /*5080*/  FMUL.FTZ R169, R173, UR26 ;  /* 0x0000001aada97c20 */ /* 0x000fe20008410000 */
[----:B------:R-:W-:Y:S01]  /*5090*/  FMUL.FTZ R173, R177, UR26 ;  /* 0x0000001ab1ad7c20 */ /* 0x000fe20008410000 */
[----:B---3--:R-:W-:Y:S01]  /*50a0*/  @P1 SHF.R.U32.HI R194, RZ, R10, R7 ;  /* 0x0000000affc21219 */ /* 0x008fe20000011607 */
[----:B------:R-:W-:Y:S01]  /*50b0*/  IMAD.U32 R177, RZ, RZ, UR28 ;  /* 0x0000001cffb17e24 */ /* 0x000fe2000f8e00ff */
[----:B------:R-:W-:Y:S01]  /*50c0*/  LOP3.LUT P1, RZ, R9, 0x7f, RZ, 0xc0, !PT ;  /* 0x0000007f09ff7812 */ /* 0x000fe2000782c0ff */
[----:B------:R-:W-:Y:S01]  /*50d0*/  FMUL.FTZ R13, R155, UR26 ;  /* 0x0000001a9b0d7c20 */ /* 0x000fe20008410000 */
[----:B------:R-:W1:Y:S01]  /*50e0*/  LDC R9, c[0x0][0x288] ;  /* 0x0000a200ff097b82 */ /* 0x000e620000000800 */
        /* <DEDUP_REMOVED lines=10> */
[----:B------:R-:W-:-:S02]  /*5190*/  @!P1 VIADD R10, R177, 0x22840 ;  /* 0x00022840b10a9836 */ /* 0x000fc40000000000 */
        /* <DEDUP_REMOVED lines=9> */
[----:B------:R-:W-:Y:S01]  /*5230*/  IMAD R189, R3, -0x60, RZ ;  /* 0xffffffa003bd7824 */ /* 0x000fe200078e02ff */
[----:B------:R-:W-:Y:S01]  /*5240*/  IADD3 R7, -R11, 0xb, RZ ;  /* 0x0000000b0b077810 */ /* 0x000fe20007ffe1ff */
[----:B------:R-:W-:Y:S01]  /*5250*/  FMUL.FTZ R175, R183, UR26 ;  /* 0x0000001ab7af7c20 */ /* 0x000fe20008410000 */
[----:B------:R-:W-:Y:S01]  /*5260*/  FMUL.FTZ R181, R184, UR26 ;  /* 0x0000001ab8b57c20 */ /* 0x000fe20008410000 */
[----:B------:R-:W-:Y:S01]  /*5270*/  FMUL.FTZ R185, R188, UR26 ;  /* 0x0000001abcb97c20 */ /* 0x000fe20008410000 */
[----:B------:R-:W-:Y:S01]  /*5280*/  FMUL.FTZ R183, R190, UR26 ;  /* 0x0000001abeb77c20 */ /* 0x000fe20008410000 */
[----:B------:R-:W-:Y:S01]  /*5290*/  FMUL.FTZ R184, R191, UR26 ;  /* 0x0000001abfb87c20 */ /* 0x000fe20008410000 */
[----:B------:R-:W-:Y:S01]  /*52a0*/  FMUL.FTZ R188, R195, UR26 ;  /* 0x0000001ac3bc7c20 */ /* 0x000fe20008410000 */
[----:B------:R-:W-:Y:S01]  /*52b0*/  @!P1 PRMT R10, RZ, 0x654, R10 ;  /* 0x00000654ff0a9816 */ /* 0x000fe2000000000a */
[----:B------:R-:W-:Y:S01]  /*52c0*/  FMUL.FTZ R190, R192, UR26 ;  /* 0x0000001ac0be7c20 */ /* 0x000fe20008410000 */
[----:B------:R-:W-:Y:S01]  /*52d0*/  FMUL.FTZ R191, R193, UR26 ;  /* 0x0000001ac1bf7c20 */ /* 0x000fe20008410000 */
[----:B------:R-:W-:Y:S01]  /*52e0*/  FMUL.FTZ R195, R196, UR26 ;  /* 0x0000001ac4c37c20 */ /* 0x000fe20008410000 */
[----:B------:R-:W-:Y:S01]  /*52f0*/  FMUL.FTZ R196, R197, UR26 ;  /* 0x0000001ac5c47c20 */ /* 0x000fe20008410000 */
[----:B------:R-:W-:-:S02]  /*5300*/  VIADD R11, R189, 0x1 ;  /* 0x00000001bd0b7836 */ /* 0x000fc40000000000 */
[----:B------:R-:W-:Y:S01]  /*5310*/  FMUL.FTZ R192, R198, UR26 ;  /* 0x0000001ac6c07c20 */ /* 0x000fe20008410000 */
[----:B------:R-:W-:Y:S01]  /*5320*/  FMUL.FTZ R193, R199, UR26 ;  /* 0x0000001ac7c17c20 */ /* 0x000fe20008410000 */
[----:B------:R3:W-:Y:S06]  /*5330*/  BAR.ARV R7, 0x100 ;  /* 0x000400070000751d */ /* 0x0007ec0000002000 */
[----:B------:R3:W-:Y:S01]  /*5340*/  @!P1 SYNCS.ARRIVE.TRANS64.RED.A1T0 RZ, [R10+URZ], RZ ;  /* 0x000000ff0aff99a7 */ /* 0x0007e2000810043f */
[----:B------:R-:W-:Y:S01]  /*5350*/  PLOP3.LUT P1, PT, PT, PT, UP0, 0x40, 0x0 ;  /* 0x000000000000781c */ /* 0x000fe20003f2e808 */
[----:B------:R-:W-:Y:S01]  /*5360*/  IMAD R11, R18, -0x2, R11 ;  /* 0xfffffffe120b7824 */ /* 0x000fe200078e020b */
[----:B------:R-:W4:Y:S04]  /*5370*/  MUFU.TANH R14, R14 ;  /* 0x0000000e000e7308 */ /* 0x000f280000002400 */
[----:B-1----:R-:W-:-:S04]  /*5380*/  IADD3 R11, R11, -R9, R16 ;  /* 0x800000090b0b7210 */ /* 0x002fc80007ffe010 */
[----:B------:R-:W1:Y:S01]  /*5390*/  MUFU.TANH R15, R15 ;  /* 0x0000000f000f7308 */ /* 0x000e620000002400 */
[C---:B------:R-:W-:Y:S02]  /*53a0*/  VIADD R204, R11.reuse, UR27 ;  /* 0x0000001b0bcc7c36 */ /* 0x040fe40008000000 */
[----:B------:R-:W-:Y:S02]  /*53b0*/  VIADD R199, R11, UR22 ;  /* 0x000000160bc77c36 */ /* 0x000fe40008000000 */
[C---:B--2---:R-:W-:Y:S02]  /*53c0*/  IMAD.IADD R198, R215.reuse, 0x1, R204 ;  /* 0x00000001d7c67824 */ /* 0x044fe400078e02cc */
[----:B------:R-:W-:Y:S01]  /*53d0*/  IMAD.IADD R197, R215, 0x1, R199 ;  /* 0x00000001d7c57824 */ /* 0x000fe200078e02c7 */
[----:B------:R-:W2:Y:S08]  /*53e0*/  MUFU.TANH R12, R12 ;  /* 0x0000000c000c7308 */ /* 0x000eb00000002400 */
        /* <DEDUP_REMOVED lines=44> */
[----:B------:R-:W0:Y:S01]  /*56b0*/  MUFU.TANH R193, R193 ;  /* 0x000000c100c17308 */ /* 0x000e220000002400 */
[----:B-1234-:R-:W-:Y:S05]  /*56c0*/  @P1 BRA `(.L_x_1783) ;  /* 0x0000000000581947 */ /* 0x01efea0003800000 */
[----:B------:R-:W-:Y:S01]  /*56d0*/  IADD3 R215, R16, -R9, R215 ;  /* 0x8000000910d77210 */ /* 0x000fe20007ffe0d7 */
[----:B------:R-:W-:Y:S03]  /*56e0*/  BSSY B0, `(.L_x_1784) ;  /* 0x0000010000007945 */ /* 0x000fe60003800000 */
[----:B------:R-:W-:-:S13]  /*56f0*/  ISETP.GT.AND P1, PT, R215, -0x1, PT ;  /* 0xffffffffd700780c */ /* 0x000fda0003f24270 */
[----:B------:R-:W-:Y:S05]  /*5700*/  @P1 BRA `(.L_x_1785) ;  /* 0x0000000000201947 */ /* 0x000fea0003800000 */
[----:B------:R-:W-:Y:S01]  /*5710*/  IMAD.U32 R217, RZ, RZ, UR25 ;  /* 0x00000019ffd97e24 */ /* 0x000fe2000f8e00ff */
[----:B------:R-:W-:-:S04]  /*5720*/  LOP3.LUT R215, RZ, R215, RZ, 0x33, !PT ;  /* 0x000000d7ffd77212 */ /* 0x000fc800078e33ff */
[----:B------:R-:W-:-:S13]  /*5730*/  ISETP.NE.AND P1, PT, R217, 0x1, PT ;  /* 0x00000001d900780c */ /* 0x000fda0003f25270 */
[----:B------:R-:W1:Y:S02]  /*5740*/  @P1 LDC.64 R10, c[0x0][0x9e8] ;  /* 0x00027a00ff0a1b82 */ /* 0x000e640000000a00 */
[----:B-1----:R-:W-:-:S05]  /*5750*/  @P1 IMAD.HI.U32 R10, R215, R10, RZ ;  /* 0x0000000ad70a1227 */ /* 0x002fca00078e00ff */
[----:B------:R-:W-:-:S04]  /*5760*/  @P1 SHF.R.U32.HI R215, RZ, R11, R10 ;  /* 0x0000000bffd71219 */ /* 0x000fc8000001160a */
[----:B------:R-:W-:Y:S01]  /*5770*/  LOP3.LUT R215, RZ, R215, RZ, 0x33, !PT ;  /* 0x000000d7ffd77212 */ /* 0x000fe200078e33ff */
[----:B------:R-:W-:Y:S06]  /*5780*/  BRA `(.L_x_1786) ;  /* 0x0000000000147947 */ /* 0x000fec0003800000 */
.L_x_1785:
[----:B------:R-:W-:-:S05]  /*5790*/  IMAD.U32 R217, RZ, RZ, UR25 ;  /* 0x00000019ffd97e24 */ /* 0x000fca000f8e00ff */
[----:B------:R-:W-:-:S13]  /*57a0*/  ISETP.NE.AND P1, PT, R217, 0x1, PT ;  /* 0x00000001d900780c */ /* 0x000fda0003f25270 */
[----:B------:R-:W1:Y:S02]  /*57b0*/  @P1 LDC.64 R10, c[0x0][0x9e8] ;  /* 0x00027a00ff0a1b82 */ /* 0x000e640000000a00 */
[----:B-1----:R-:W-:-:S05]  /*57c0*/  @P1 IMAD.HI.U32 R10, R215, R10, RZ ;  /* 0x0000000ad70a1227 */ /* 0x002fca00078e00ff */
[----:B------:R-:W-:-:S07]  /*57d0*/  @P1 SHF.R.U32.HI R215, RZ, R11, R10 ;  /* 0x0000000bffd71219 */ /* 0x000fce000001160a */
.L_x_1786:
[----:B------:R-:W-:Y:S05]  /*57e0*/  BSYNC B0 ;  /* 0x0000000000007941 */ /* 0x000fea0003800000 */
.L_x_1784:
[----:B------:R-:W-:-:S04]  /*57f0*/  IMAD R10, R18, -0x2, R189 ;  /* 0xfffffffe120a7824 */ /* 0x000fc800078e02bd */
[----:B------:R-:W-:-:S05]  /*5800*/  IMAD R10, R215, R217, R10 ;  /* 0x000000d9d70a7224 */ /* 0x000fca00078e020a */
[----:B------:R-:W-:Y:S02]  /*5810*/  VIADDMNMX R198, R10, R217, R198, PT ;  /* 0x000000d90ac67246 */ /* 0x000fe400038001c6 */
[----:B------:R-:W-:-:S07]  /*5820*/  VIMNMX R197, R197, R10, !PT ;  /* 0x0000000ac5c57248 */ /* 0x000fce0007fe0100 */
.L_x_1783:
[----:B------:R-:W-:Y:S01]  /*5830*/  ISETP.GE.AND P2, PT, R189, 0x1, PT ;  /* 0x00000001bd00780c */ /* 0x000fe20003f46270 */
[----:B------:R-:W1:Y:S01]  /*5840*/  SHFL.IDX PT, R194, R194, 0x1, 0x1c1f ;  /* 0x003c1f00c2c27f89 */ /* 0x000e6200000e0000 */
[----:B------:R-:W-:Y:S02]  /*5850*/  LOP3.LUT R17, R17, 0xfffbffff, RZ, 0xc0, !PT ;  /* 0xfffbffff11117812 */ /* 0x000fe400078ec0ff */
[----:B------:R-:W-:Y:S02]  /*5860*/  ISETP.GE.AND P1, PT, R189, 0x2, PT ;  /* 0x00000002bd00780c */ /* 0x000fe40003f26270 */
[----:B------:R-:W-:Y:S02]  /*5870*/  ISETP.GT.AND P3, PT, R197, RZ, !P2 ;  /* 0x000000ffc500720c */ /* 0x000fe40005764270 */
[----:B------:R-:W-:Y:S02]  /*5880*/  ISETP.GE.AND P4, PT, R189, 0x9, PT ;  /* 0x00000009bd00780c */ /* 0x000fe40003f86270 */
[----:B------:R-:W-:-:S03]  /*5890*/  ISETP.LT.OR P3, PT, R198, 0x1, P3 ;  /* 0x00000001c600780c */ /* 0x000fc60001f61670 */
[----:B------:R-:W-:Y:S02]  /*58a0*/  @P2 LOP3.LUT R17, R17, 0x40000, RZ, 0xfc, !PT ;  /* 0x0004000011112812 */ /* 0x000fe400078efcff */
[----:B------:R-:W-:Y:S02]  /*58b0*/  ISETP.GT.AND P2, PT, R197, 0x1, !P1 ;  /* 0x00000001c500780c */ /* 0x000fe40004f44270 */
[----:B------:R-:W-:Y:S02]  /*58c0*/  FSEL R215, R14, -INF , !P3 ;  /* 0xff8000000ed77808 */ /* 0x000fe40005800000 */
[----:B------:R-:W-:Y:S02]  /*58d0*/  ISETP.LT.OR P2, PT, R198, 0x2, P2 ;  /* 0x00000002c600780c */ /* 0x000fe40001741670 */
[----:B------:R-:W-:Y:S02]  /*58e0*/  ISETP.GE.AND P3, PT, R189, 0xa, PT ;  /* 0x0000000abd00780c */ /* 0x000fe40003f66270 */
[----:B------:R-:W-:-:S02]  /*58f0*/  LOP3.LUT R17, R17, 0xfffffffd, RZ, 0xc0, !PT ;  /* 0xfffffffd11117812 */ /* 0x000fc400078ec0ff */
[----:B------:R-:W-:Y:S01]  /*5900*/  FSEL R15, R15, -INF , !P2 ;  /* 0xff8000000f0f7808 */ /* 0x000fe20005000000 */
[--C-:B-1----:R-:W-:Y:S01]  /*5910*/  IMAD.IADD R204, R204, 0x1, R194.reuse ;  /* 0x00000001cccc7824 */ /* 0x102fe200078e02c2 */
[----:B------:R-:W-:Y:S01]  /*5920*/  ISETP.GT.AND P2, PT, R197, 0x8, !P4 ;  /* 0x00000008c500780c */ /* 0x000fe20006744270 */
[----:B------:R-:W-:Y:S01]  /*5930*/  IMAD.IADD R199, R199, 0x1, R194 ;  /* 0x00000001c7c77824 */ /* 0x000fe200078e02c2 */
[----:B------:R-:W-:Y:S02]  /*5940*/  @P4 LOP3.LUT R17, R17, 0x2, RZ, 0xfc, !PT ;  /* 0x0000000211114812 */ /* 0x000fe400078efcff */
[----:B------:R-:W-:Y:S02]  /*5950*/  ISETP.LT.OR P2, PT, R198, 0x9, P2 ;  /* 0x00000009c600780c */ /* 0x000fe40001741670 */
[----:B------:R-:W-:Y:S02]  /*5960*/  LOP3.LUT R17, R17, 0xfffffffb, RZ, 0xc0, !PT ;  /* 0xfffffffb11117812 */ /* 0x000fe400078ec0ff */
[----:B0-----:R-:W-:-:S02]  /*5970*/  FSEL R152, R152, -INF , !P2 ;  /* 0xff80000098987808 */ /* 0x001fc40005000000 */
[----:B------:R-:W-:Y:S02]  /*5980*/  @P3 LOP3.LUT R17, R17, 0x4, RZ, 0xfc, !PT ;  /* 0x0000000411113812 */ /* 0x000fe400078efcff */
[----:B------:R-:W-:Y:S02]  /*5990*/  ISETP.GT.AND P2, PT, R197, 0x9, !P3 ;  /* 0x00000009c500780c */ /* 0x000fe40005f44270 */
[----:B------:R-:W-:Y:S02]  /*59a0*/  ISETP.GE.AND P3, PT, R189, 0x11, PT ;  /* 0x00000011bd00780c */ /* 0x000fe40003f66270 */
[----:B------:R-:W-:Y:S02]  /*59b0*/  ISETP.LT.OR P2, PT, R198, 0xa, P2 ;  /* 0x0000000ac600780c */ /* 0x000fe40001741670 */
[----:B------:R-:W-:Y:S02]  /*59c0*/  LOP3.LUT R17, R17, 0xfffffff7, RZ, 0xc0, !PT ;  /* 0xfffffff711117812 */ /* 0x000fe400078ec0ff */
[----:B------:R-:W-:-:S02]  /*59d0*/  FSEL R153, R153, -INF , !P2 ;  /* 0xff80000099997808 */ /* 0x000fc40005000000 */
[----:B------:R-:W-:-:S04]  /*59e0*/  ISETP.GT.AND P2, PT, R197, 0x10, !P3 ;  /* 0x00000010c500780c */ /* 0x000fc80005f44270 */
[----:B------:R-:W-:Y:S02]  /*59f0*/  ISETP.LT.OR P2, PT, R198, 0x11, P2 ;  /* 0x00000011c600780c */ /* 0x000fe40001741670 */
[----:B------:R-:W-:Y:S02]  /*5a00*/  @P3 LOP3.LUT R17, R17, 0x8, RZ, 0xfc, !PT ;  /* 0x0000000811113812 */ /* 0x000fe400078efcff */
[----:B------:R-:W-:Y:S02]  /*5a10*/  ISETP.GE.AND P3, PT, R189, 0x12, PT ;  /* 0x00000012bd00780c */ /* 0x000fe40003f66270 */
[----:B------:R-:W-:Y:S02]  /*5a20*/  LOP3.LUT R17, R17, 0xffffffef, RZ, 0xc0, !PT ;  /* 0xffffffef11117812 */ /* 0x000fe400078ec0ff */
[----:B------:R-:W-:Y:S02]  /*5a30*/  FSEL R156, R156, -INF , !P2 ;  /* 0xff8000009c9c7808 */ /* 0x000fe40005000000 */
[----:B------:R-:W-:-:S04]  /*5a40*/  ISETP.GT.AND P2, PT, R197, 0x11, !P3 ;  /* 0x00000011c500780c */ /* 0x000fc80005f44270 */
[----:B------:R-:W-:-:S03]  /*5a50*/  ISETP.LT.OR P2, PT, R198, 0x12, P2 ;  /* 0x00000012c600780c */ /* 0x000fc60001741670 */
        /* <DEDUP_REMOVED lines=68> */
[----:B------:R-:W-:Y:S02]  /*5ea0*/  FSEL R181, R181, -INF , !P2 ;  /* 0xff800000b5b57808 */ /* 0x000fe40005000000 */
[----:B------:R-:W-:Y:S02]  /*5eb0*/  LOP3.LUT R17, R17, 0xffffffbf, RZ, 0xc0, !PT ;  /* 0xffffffbf11117812 */ /* 0x000fe400078ec0ff */
[----:B------:R-:W-:-:S04]  /*5ec0*/  ISETP.GT.AND P2, PT, R197, 0x41, !P3 ;  /* 0x00000041c500780c */ /* 0x000fc80005f44270 */
[----:B------:R-:W-:-:S03]  /*5ed0*/  ISETP.LT.OR P2, PT, R198, 0x42, P2 ;  /* 0x00000042c600780c */ /* 0x000fc60001741670 */
[----:B------:R-:W-:Y:S02]  /*5ee0*/  @P3 LOP3.LUT R17, R17, 0x40, RZ, 0xfc, !PT ;  /* 0x0000004011113812 */ /* 0x000fe400078efcff */
[----:B------:R-:W-:Y:S02]  /*5ef0*/  ISETP.GE.AND P3, PT, R189, 0x49, PT ;  /* 0x00000049bd00780c */ /* 0x000fe40003f66270 */
[----:B------:R-:W-:Y:S02]  /*5f00*/  FSEL R182, R182, -INF , !P2 ;  /* 0xff800000b6b67808 */ /* 0x000fe40005000000 */
[----:B------:R-:W-:Y:S02]  /*5f10*/  ISETP.GT.AND P2, PT, R197, 0x48, !P3 ;  /* 0x00000048c500780c */ /* 0x000fe40005f44270 */
[----:B------:R-:W-:Y:S02]  /*5f20*/  LOP3.LUT R17, R17, 0xffffffdf, RZ, 0xc0, !PT ;  /* 0xffffffdf11117812 */ /* 0x000fe400078ec0ff */
[----:B------:R-:W-:-:S04]  /*5f30*/  ISETP.LT.OR P2, PT, R198, 0x49, P2 ;  /* 0x00000049c600780c */ /* 0x000fc80001741670 */
[----:B------:R-:W-:Y:S02]  /*5f40*/  FSEL R185, R185, -INF , !P2 ;  /* 0xff800000b9b97808 */ /* 0x000fe40005000000 */
[----:B------:R-:W-:Y:S02]  /*5f50*/  ISETP.GE.AND P2, PT, R189, 0x4a, PT ;  /* 0x0000004abd00780c */ /* 0x000fe40003f46270 */
[----:B------:R-:W-:Y:S02]  /*5f60*/  @P3 LOP3.LUT R17, R17, 0x20, RZ, 0xfc, !PT ;  /* 0x0000002011113812 */ /* 0x000fe400078efcff */
[----:B------:R-:W-:Y:S02]  /*5f70*/  ISETP.GT.AND P3, PT, R197, 0x49, !P2 ;  /* 0x00000049c500780c */ /* 0x000fe40005764270 */
[----:B------:R-:W-:Y:S02]  /*5f80*/  LOP3.LUT R17, R17, 0xfffffffe, RZ, 0xc0, !PT ;  /* 0xfffffffe11117812 */ /* 0x000fe400078ec0ff */
[----:B------:R-:W-:-:S04]  /*5f90*/  ISETP.LT.OR P3, PT, R198, 0x4a, P3 ;  /* 0x0000004ac600780c */ /* 0x000fc80001f61670 */
[----:B------:R-:W-:Y:S02]  /*5fa0*/  FSEL R186, R186, -INF , !P3 ;  /* 0xff800000baba7808 */ /* 0x000fe40005800000 */
[----:B------:R-:W-:-:S04]  /*5fb0*/  ISETP.GE.AND P3, PT, R189, 0x51, PT ;  /* 0x00000051bd00780c */ /* 0x000fc80003f66270 */
[----:B------:R-:W-:-:S04]  /*5fc0*/  ISETP.GT.AND P4, PT, R197, 0x50, !P3 ;  /* 0x00000050c500780c */ /* 0x000fc80005f84270 */
        /* <DEDUP_REMOVED lines=10> */
[----:B------:R-:W-:-:S13]  /*6070*/  ISETP.GE.AND P6, PT, R189, 0x5a, PT ;  /* 0x0000005abd00780c */ /* 0x000fda0003fc6270 */
[----:B------:R-:W-:Y:S02]  /*6080*/  @P6 LOP3.LUT R17, R17, 0x1, RZ, 0xfc, !PT ;  /* 0x0000000111116812 */ /* 0x000fe400078efcff */
[----:B------:R-:W-:-:S04]  /*6090*/  ISETP.GT.AND P6, PT, R197, 0x59, !P6 ;  /* 0x00000059c500780c */ /* 0x000fc800077c4270 */
[----:B------:R-:W-:-:S04]  /*60a0*/  ISETP.LT.OR P6, PT, R198, 0x5a, P6 ;  /* 0x0000005ac600780c */ /* 0x000fc800037c1670 */
[----:B------:R-:W-:Y:S02]  /*60b0*/  FSEL R196, R196, -INF , !P6 ;  /* 0xff800000c4c47808 */ /* 0x000fe40007000000 */
[----:B------:R-:W-:-:S13]  /*60c0*/  PLOP3.LUT P6, PT, PT, PT, UP0, 0x40, 0x0 ;  /* 0x000000000000781c */ /* 0x000fda0003fce808 */
[----:B------:R-:W-:Y:S05]  /*60d0*/  @P6 BRA `(.L_x_1787) ;  /* 0x0000000000586947 */ /* 0x000fea0003800000 */
[----:B------:R-:W-:Y:S01]  /*60e0*/  IADD3 R197, R16, -R9, R194 ;  /* 0x8000000910c57210 */ /* 0x000fe20007ffe0c2 */
[----:B------:R-:W-:Y:S03]  /*60f0*/  BSSY B0, `(.L_x_1788) ;  /* 0x0000010000007945 */ /* 0x000fe60003800000 */
[----:B------:R-:W-:-:S13]  /*6100*/  ISETP.GT.AND P6, PT, R197, -0x1, PT ;  /* 0xffffffffc500780c */ /* 0x000fda0003fc4270 */
[----:B------:R-:W-:Y:S05]  /*6110*/  @P6 BRA `(.L_x_1789) ;  /* 0x0000000000206947 */ /* 0x000fea0003800000 */
[----:B------:R-:W-:Y:S01]  /*6120*/  IMAD.U32 R14, RZ, RZ, UR25 ;  /* 0x00000019ff0e7e24 */ /* 0x000fe2000f8e00ff */
[----:B------:R-:W-:-:S04]  /*6130*/  LOP3.LUT R197, RZ, R197, RZ, 0x33, !PT ;  /* 0x000000c5ffc57212 */ /* 0x000fc800078e33ff */
[----:B------:R-:W-:-:S13]  /*6140*/  ISETP.NE.AND P6, PT, R14, 0x1, PT ;  /* 0x000000010e00780c */ /* 0x000fda0003fc5270 */
[----:B------:R-:W0:Y:S02]  /*6150*/  @P6 LDC.64 R10, c[0x0][0x9e8] ;  /* 0x00027a00ff0a6b82 */ /* 0x000e240000000a00 */
[----:B0-----:R-:W-:-:S05]  /*6160*/  @P6 IMAD.HI.U32 R10, R197, R10, RZ ;  /* 0x0000000ac50a6227 */ /* 0x001fca00078e00ff */
[----:B------:R-:W-:-:S04]  /*6170*/  @P6 SHF.R.U32.HI R197, RZ, R11, R10 ;  /* 0x0000000bffc56219 */ /* 0x000fc8000001160a */
[----:B------:R-:W-:Y:S01]  /*6180*/  LOP3.LUT R197, RZ, R197, RZ, 0x33, !PT ;  /* 0x000000c5ffc57212 */ /* 0x000fe200078e33ff */
[----:B------:R-:W-:Y:S06]  /*6190*/  BRA `(.L_x_1790) ;  /* 0x0000000000147947 */ /* 0x000fec0003800000 */
.L_x_1789:
[----:B------:R-:W-:-:S05]  /*61a0*/  IMAD.U32 R14, RZ, RZ, UR25 ;  /* 0x00000019ff0e7e24 */ /* 0x000fca000f8e00ff */
[----:B------:R-:W-:-:S13]  /*61b0*/  ISETP.NE.AND P6, PT, R14, 0x1, PT ;  /* 0x000000010e00780c */ /* 0x000fda0003fc5270 */
[----:B------:R-:W0:Y:S02]  /*61c0*/  @P6 LDC.64 R10, c[0x0][0x9e8] ;  /* 0x00027a00ff0a6b82 */ /* 0x000e240000000a00 */
[----:B0-----:R-:W-:-:S05]  /*61d0*/  @P6 IMAD.HI.U32 R10, R197, R10, RZ ;  /* 0x0000000ac50a6227 */ /* 0x001fca00078e00ff */
[----:B------:R-:W-:-:S07]  /*61e0*/  @P6 SHF.R.U32.HI R197, RZ, R11, R10 ;  /* 0x0000000bffc56219 */ /* 0x000fce000001160a */
.L_x_1790:
[----:B------:R-:W-:Y:S05]  /*61f0*/  BSYNC B0 ;  /* 0x0000000000007941 */ /* 0x000fea0003800000 */
.L_x_1788:
[----:B------:R-:W-:-:S04]  /*6200*/  IMAD R189, R18, -0x2, R189 ;  /* 0xfffffffe12bd7824 */ /* 0x000fc800078e02bd */
[----:B------:R-:W-:-:S05]  /*6210*/  IMAD R197, R197, R14, R189 ;  /* 0x0000000ec5c57224 */ /* 0x000fca00078e02bd */
[----:B------:R-:W-:Y:S02]  /*6220*/  VIADDMNMX R204, R197, R14, R204, PT ;  /* 0x0000000ec5cc7246 */ /* 0x000fe400038001cc */
[----:B------:R-:W-:-:S07]  /*6230*/  VIMNMX R199, R199, R197, !PT ;  /* 0x000000c5c7c77248 */ /* 0x000fce0007fe0100 */
.L_x_1787:
[----:B------:R-:W-:Y:S01]  /*6240*/  ISETP.GT.AND P1, PT, R199, 0x1, !P1 ;  /* 0x00000001c700780c */ /* 0x000fe20004f24270 */
[----:B------:R-:W-:Y:S01]  /*6250*/  UMOV UR10, UR24 ;  /* 0x00000018000a7c82 */ /* 0x000fe20008000000 */
[----:B------:R-:W-:Y:S02]  /*6260*/  LOP3.LUT P6, RZ, R17, 0x10000, RZ, 0xc0, !PT ;  /* 0x0001000011ff7812 */ /* 0x000fe400078cc0ff */
[----:B------:R-:W-:Y:S02]  /*6270*/  ISETP.LT.OR P1, PT, R204, 0x2, P1 ;  /* 0x00000002cc00780c */ /* 0x000fe40000f21670 */
[----:B------:R-:W-:Y:S02]  /*6280*/  FMNMX.FTZ R10, R215, R4, !PT ;  /* 0x00000004d70a7209 */ /* 0x000fe40007810000 */
[----:B------:R-:W-:Y:S02]  /*6290*/  FSEL R13, R13, -INF , !P1 ;  /* 0xff8000000d0d7808 */ /* 0x000fe40004800000 */
[----:B------:R-:W-:-:S02]  /*62a0*/  LOP3.LUT P1, RZ, R17, 0x2, RZ, 0xc0, !PT ;  /* 0x0000000211ff7812 */ /* 0x000fc4000782c0ff */
[----:B------:R-:W-:Y:S02]  /*62b0*/  FMNMX.FTZ R11, R15, R10, !PT ;  /* 0x0000000a0f0b7209 */ /* 0x000fe40007810000 */
[----:B------:R-:W-:Y:S02]  /*62c0*/  ISETP.GT.AND P1, PT, R199, 0x8, !P1 ;  /* 0x00000008c700780c */ /* 0x000fe40004f24270 */
[----:B------:R-:W-:Y:S02]  /*62d0*/  FMNMX.FTZ R10, R152, R11, !PT ;  /* 0x0000000b980a7209 */ /* 0x000fe40007810000 */
[----:B------:R-:W-:Y:S02]  /*62e0*/  ISETP.LT.OR P1, PT, R204, 0x9, P1 ;  /* 0x00000009cc00780c */ /* 0x000fe40000f21670 */
[----:B------:R-:W-:Y:S02]  /*62f0*/  FMNMX.FTZ R11, R153, R10, !PT ;  /* 0x0000000a990b7209 */ /* 0x000fe40007810000 */
[----:B------:R-:W-:-:S02]  /*6300*/  FSEL R20, R20, -INF , !P1 ;  /* 0xff80000014147808 */ /* 0x000fc40004800000 */
[----:B------:R-:W-:Y:S02]  /*6310*/  LOP3.LUT P1, RZ, R17, 0x4, RZ, 0xc0, !PT ;  /* 0x0000000411ff7812 */ /* 0x000fe4000782c0ff */
[----:B------:R-:W-:Y:S02]  /*6320*/  FMNMX.FTZ R10, R156, R11, !PT ;  /* 0x0000000b9c0a7209 */ /* 0x000fe40007810000 */
[----:B------:R-:W-:Y:S02]  /*6330*/  ISETP.GT.AND P1, PT, R199, 0x9, !P1 ;  /* 0x00000009c700780c */ /* 0x000fe40004f24270 */
[----:B------:R-:W-:Y:S02]  /*6340*/  FMNMX.FTZ R11, R157, R10, !PT ;  /* 0x0000000a9d0b7209 */ /* 0x000fe40007810000 */
[----:B------:R-:W-:Y:S02]  /*6350*/  ISETP.LT.OR P1, PT, R204, 0xa, P1 ;  /* 0x0000000acc00780c */ /* 0x000fe40000f21670 */
[----:B------:R-:W-:-:S02]  /*6360*/  FMNMX.FTZ R10, R160, R11, !PT ;  /* 0x0000000ba00a7209 */ /* 0x000fc40007810000 */
[----:B------:R-:W-:Y:S02]  /*6370*/  FSEL R21, R21, -INF , !P1 ;  /* 0xff80000015157808 */ /* 0x000fe40004800000 */
[----:B------:R-:W-:Y:S02]  /*6380*/  LOP3.LUT P1, RZ, R17, 0x8, RZ, 0xc0, !PT ;  /* 0x0000000811ff7812 */ /* 0x000fe4000782c0ff */
[----:B------:R-:W-:Y:S02]  /*6390*/  FMNMX.FTZ R11, R161, R10, !PT ;  /* 0x0000000aa10b7209 */ /* 0x000fe40007810000 */
[----:B------:R-:W-:Y:S02]  /*63a0*/  ISETP.GT.AND P1, PT, R199, 0x10, !P1 ;  /* 0x00000010c700780c */ /* 0x000fe40004f24270 */
[----:B------:R-:W-:Y:S02]  /*63b0*/  FMNMX.FTZ R10, R164, R11, !PT ;  /* 0x0000000ba40a7209 */ /* 0x000fe40007810000 */
[----:B------:R-:W-:-:S02]  /*63c0*/  ISETP.LT.OR P1, PT, R204, 0x11, P1 ;  /* 0x00000011cc00780c */ /* 0x000fc40000f21670 */
[----:B------:R-:W-:Y:S02]  /*63d0*/  FMNMX.FTZ R11, R165, R10, !PT ;  /* 0x0000000aa50b7209 */ /* 0x000fe40007810000 */
[----:B------:R-:W-:Y:S02]  /*63e0*/  FSEL R154, R154, -INF , !P1 ;  /* 0xff8000009a9a7808 */ /* 0x000fe40004800000 */
[----:B------:R-:W-:Y:S02]  /*63f0*/  LOP3.LUT P1, RZ, R17, 0x10, RZ, 0xc0, !PT ;  /* 0x0000001011ff7812 */ /* 0x000fe4000782c0ff */
[----:B------:R-:W-:Y:S02]  /*6400*/  FMNMX.FTZ R10, R168, R11, !PT ;  /* 0x0000000ba80a7209 */ /* 0x000fe40007810000 */
[----:B------:R-:W-:Y:S02]  /*6410*/  ISETP.GT.AND P1, PT, R199, 0x11, !P1 ;  /* 0x00000011c700780c */ /* 0x000fe40004f24270 */
[----:B------:R-:W-:-:S02]  /*6420*/  FMNMX.FTZ R11, R169, R10, !PT ;  /* 0x0000000aa90b7209 */ /* 0x000fc40007810000 */
[----:B------:R-:W-:Y:S02]  /*6430*/  ISETP.LT.OR P1, PT, R204, 0x12, P1 ;  /* 0x00000012cc00780c */ /* 0x000fe40000f21670 */
[----:B------:R-:W-:Y:S02]  /*6440*/  FMNMX.FTZ R10, R172, R11, !PT ;  /* 0x0000000bac0a7209 */ /* 0x000fe40007810000 */
[----:B------:R-:W-:Y:S02]  /*6450*/  FSEL R155, R155, -INF , !P1 ;  /* 0xff8000009b9b7808 */ /* 0x000fe40004800000 */
[----:B------:R-:W-:Y:S02]  /*6460*/  LOP3.LUT P1, RZ, R17, 0x20000, RZ, 0xc0, !PT ;  /* 0x0002000011ff7812 */ /* 0x000fe4000782c0ff */
[----:B------:R-:W-:Y:S02]  /*6470*/  FMNMX.FTZ R11, R173, R10, !PT ;  /* 0x0000000aad0b7209 */ /* 0x000fe40007810000 */
[----:B------:R-:W-:-:S02]  /*6480*/  ISETP.GT.AND P1, PT, R199, 0x18, !P1 ;  /* 0x00000018c700780c */ /* 0x000fc40004f24270 */
[----:B------:R-:W-:Y:S02]  /*6490*/  FMNMX.FTZ R11, R176, R11, !PT ;  /* 0x0000000bb00b7209 */ /* 0x000fe40007810000 */
[----:B------:R-:W-:Y:S02]  /*64a0*/  ISETP.LT.OR P1, PT, R204, 0x19, P1 ;  /* 0x00000019cc00780c */ /* 0x000fe40000f21670 */
[----:B------:R-:W-:Y:S02]  /*64b0*/  FMNMX.FTZ R10, R178, R11, !PT ;  /* 0x0000000bb20a7209 */ /* 0x000fe40007810000 */
[----:B------:R-:W-:Y:S02]  /*64c0*/  FSEL R158, R158, -INF , !P1 ;  /* 0xff8000009e9e7808 */ /* 0x000fe40004800000 */
        /* <DEDUP_REMOVED lines=12> */
[----:B------:R-:W-:Y:S02]  /*6590*/  LOP3.LUT P1, RZ, R17, 0x4000, RZ, 0xc0, !PT ;  /* 0x0000400011ff7812 */ /* 0x000fe4000782c0ff */
[----:B------:R-:W-:-:S02]  /*65a0*/  FMNMX.FTZ R10, R191, R10, !PT ;  /* 0x0000000abf0a7209 */ /* 0x000fc40007810000 */
[----:B------:R-:W-:Y:S02]  /*65b0*/  ISETP.GT.AND P1, PT, R199, 0x21, !P1 ;  /* 0x00000021c700780c */ /* 0x000fe40004f24270 */
[----:B------:R-:W-:Y:S02]  /*65c0*/  FMNMX.FTZ R11, R195, R10, !PT ;  /* 0x0000000ac30b7209 */ /* 0x000fe40007810000 */
[----:B------:R-:W-:Y:S02]  /*65d0*/  ISETP.LT.OR P1, PT, R204, 0x22, P1 ;  /* 0x00000022cc00780c */ /* 0x000fe40000f21670 */
[----:B------:R-:W-:Y:S02]  /*65e0*/  FMNMX.FTZ R14, R196, R11, !PT ;  /* 0x0000000bc40e7209 */ /* 0x000fe40007810000 */
[----:B------:R-:W-:Y:S02]  /*65f0*/  FSEL R163, R163, -INF , !P1 ;  /* 0xff800000a3a37808 */ /* 0x000fe40004800000 */
[C---:B------:R-:W-:Y:S01]  /*6600*/  LOP3.LUT P1, RZ, R17.reuse, 0x2000, RZ, 0xc0, !PT ;  /* 0x0000200011ff7812 */ /* 0x040fe2000782c0ff */
[----:B------:R-:W0:Y:S01]  /*6610*/  SHFL.BFLY PT, R11, R14, 0x2, 0x1f ;  /* 0x0c401f000e0b7f89 */ /* 0x000e2200000e0000 */
[----:B------:R-:W-:-:S02]  /*6620*/  LOP3.LUT P6, RZ, R17, 0x20, RZ, 0xc0, !PT ;  /* 0x0000002011ff7812 */ /* 0x000fc400078cc0ff */
[C---:B------:R-:W-:Y:S02]  /*6630*/  ISETP.GT.AND P1, PT, R199.reuse, 0x28, !P1 ;  /* 0x00000028c700780c */ /* 0x040fe40004f24270 */
[----:B------:R-:W-:Y:S02]  /*6640*/  ISETP.GT.AND P2, PT, R199, 0x49, !P2 ;  /* 0x00000049c700780c */ /* 0x000fe40005744270 */
[C---:B------:R-:W-:Y:S02]  /*6650*/  ISETP.LT.OR P1, PT, R204.reuse, 0x29, P1 ;  /* 0x00000029cc00780c */ /* 0x040fe40000f21670 */
[----:B------:R-:W-:Y:S02]  /*6660*/  ISETP.LT.OR P2, PT, R204, 0x4a, P2 ;  /* 0x0000004acc00780c */ /* 0x000fe40001741670 */
[----:B------:R-:W-:Y:S02]  /*6670*/  FSEL R166, R166, -INF , !P1 ;  /* 0xff800000a6a67808 */ /* 0x000fe40004800000 */
[----:B------:R-:W-:-:S02]  /*6680*/  LOP3.LUT P1, RZ, R17, 0x1000, RZ, 0xc0, !PT ;  /* 0x0000100011ff7812 */ /* 0x000fc4000782c0ff */
[C---:B------:R-:W-:Y:S02]  /*6690*/  ISETP.GT.AND P3, PT, R199.reuse, 0x50, !P3 ;  /* 0x00000050c700780c */ /* 0x040fe40005f64270 */
[----:B------:R-:W-:Y:S02]  /*66a0*/  ISETP.GT.AND P1, PT, R199, 0x29, !P1 ;  /* 0x00000029c700780c */ /* 0x000fe40004f24270 */
[----:B------:R-:W-:Y:S02]  /*66b0*/  FSEL R184, R184, -INF , !P2 ;  /* 0xff800000b8b87808 */ /* 0x000fe40005000000 */
[C---:B------:R-:W-:Y:S02]  /*66c0*/  ISETP.LT.OR P1, PT, R204.reuse, 0x2a, P1 ;  /* 0x0000002acc00780c */ /* 0x040fe40000f21670 */
[----:B------:R-:W-:Y:S02]  /*66d0*/  ISETP.LT.OR P3, PT, R204, 0x51, P3 ;  /* 0x00000051cc00780c */ /* 0x000fe40001f61670 */
[----:B------:R-:W-:-:S02]  /*66e0*/  FSEL R167, R167, -INF , !P1 ;  /* 0xff800000a7a77808 */ /* 0x000fc40004800000 */
[----:B------:R-:W-:Y:S02]  /*66f0*/  LOP3.LUT P1, RZ, R17, 0x800, RZ, 0xc0, !PT ;  /* 0x0000080011ff7812 */ /* 0x000fe4000782c0ff */
[----:B0-----:R-:W-:Y:S02]  /*6700*/  FMNMX.FTZ R194, R14, R11, !PT ;  /* 0x0000000b0ec27209 */ /* 0x001fe40007810000 */
[C---:B------:R-:W-:Y:S02]  /*6710*/  ISETP.GT.AND P1, PT, R199.reuse, 0x30, !P1 ;  /* 0x00000030c700780c */ /* 0x040fe40004f24270 */
[----:B------:R-:W-:Y:S01]  /*6720*/  ISETP.GT.AND P4, PT, R199, 0x51, !P4 ;  /* 0x00000051c700780c */ /* 0x000fe20006784270 */
[----:B------:R-:W0:Y:S01]  /*6730*/  SHFL.BFLY PT, R11, R194, 0x1, 0x1f ;  /* 0x0c201f00c20b7f89 */ /* 0x000e2200000e0000 */
[----:B------:R-:W-:Y:S02]  /*6740*/  ISETP.LT.OR P1, PT, R204, 0x31, P1 ;  /* 0x00000031cc00780c */ /* 0x000fe40000f21670 */
[----:B------:R-:W-:-:S02]  /*6750*/  FSEL R187, R187, -INF , !P3 ;  /* 0xff800000bbbb7808 */ /* 0x000fc40005800000 */
[----:B------:R-:W-:Y:S02]  /*6760*/  FSEL R170, R170, -INF , !P1 ;  /* 0xff800000aaaa7808 */ /* 0x000fe40004800000 */
[----:B------:R-:W-:Y:S02]  /*6770*/  LOP3.LUT P1, RZ, R17, 0x400, RZ, 0xc0, !PT ;  /* 0x0000040011ff7812 */ /* 0x000fe4000782c0ff */
[C---:B------:R-:W-:Y:S02]  /*6780*/  ISETP.GT.AND P5, PT, R199.reuse, 0x58, !P5 ;  /* 0x00000058c700780c */ /* 0x040fe40006fa4270 */
[----:B------:R-:W-:Y:S02]  /*6790*/  ISETP.GT.AND P1, PT, R199, 0x31, !P1 ;  /* 0x00000031c700780c */ /* 0x000fe40004f24270 */
[C---:B------:R-:W-:Y:S02]  /*67a0*/  ISETP.LT.OR P4, PT, R204.reuse, 0x52, P4 ;  /* 0x00000052cc00780c */ /* 0x040fe40002781670 */
[----:B------:R-:W-:-:S02]  /*67b0*/  ISETP.LT.OR P1, PT, R204, 0x32, P1 ;  /* 0x00000032cc00780c */ /* 0x000fc40000f21670 */
[----:B------:R-:W-:Y:S02]  /*67c0*/  ISETP.LT.OR P5, PT, R204, 0x59, P5 ;  /* 0x00000059cc00780c */ /* 0x000fe40002fa1670 */
[----:B------:R-:W-:Y:S02]  /*67d0*/  FSEL R171, R171, -INF , !P1 ;  /* 0xff800000abab7808 */ /* 0x000fe40004800000 */
[----:B------:R-:W-:Y:S02]  /*67e0*/  LOP3.LUT P1, RZ, R17, 0x200, RZ, 0xc0, !PT ;  /* 0x0000020011ff7812 */ /* 0x000fe4000782c0ff */
[----:B------:R-:W-:Y:S02]  /*67f0*/  FSEL R188, R188, -INF , !P4 ;  /* 0xff800000bcbc7808 */ /* 0x000fe40006000000 */
[----:B------:R-:W-:Y:S02]  /*6800*/  ISETP.GT.AND P1, PT, R199, 0x38, !P1 ;  /* 0x00000038c700780c */ /* 0x000fe40004f24270 */
[----:B0-----:R-:W-:-:S02]  /*6810*/  FMNMX.FTZ R10, R194, R11, !PT ;  /* 0x0000000bc20a7209 */ /* 0x001fc40007810000 */
[----:B------:R-:W-:Y:S02]  /*6820*/  ISETP.LT.OR P1, PT, R204, 0x39, P1 ;  /* 0x00000039cc00780c */ /* 0x000fe40000f21670 */
[----:B------:R-:W-:Y:S01]  /*6830*/  FSEL R192, R192, -INF , !P5 ;  /* 0xff800000c0c07808 */ /* 0x000fe20006800000 */
[----:B------:R-:W-:Y:S01]  /*6840*/  FMUL.FTZ R11, R10, UR10 ;  /* 0x0000000a0a0b7c20 */ /* 0x000fe20008410000 */
[----:B------:R-:W-:Y:S02]  /*6850*/  FSEL R174, R174, -INF , !P1 ;  /* 0xff800000aeae7808 */ /* 0x000fe40004800000 */
[----:B------:R-:W-:-:S04]  /*6860*/  LOP3.LUT P1, RZ, R17, 0x100, RZ, 0xc0, !PT ;  /* 0x0000010011ff7812 */ /* 0x000fc8000782c0ff */
[----:B------:R-:W-:-:S04]  /*6870*/  ISETP.GT.AND P1, PT, R199, 0x39, !P1 ;  /* 0x00000039c700780c */ /* 0x000fc80004f24270 */
[----:B------:R-:W-:-:S04]  /*6880*/  ISETP.LT.OR P1, PT, R204, 0x3a, P1 ;  /* 0x0000003acc00780c */ /* 0x000fc80000f21670 */
        /* <DEDUP_REMOVED lines=9> */
[----:B------:R-:W-:Y:S02]  /*6920*/  ISETP.GT.AND P1, PT, R199, 0x48, !P6 ;  /* 0x00000048c700780c */ /* 0x000fe40007724270 */
[----:B------:R-:W-:Y:S02]  /*6930*/  LOP3.LUT P6, RZ, R17, 0x40000, RZ, 0xc0, !PT ;  /* 0x0004000011ff7812 */ /* 0x000fe400078cc0ff */
[----:B------:R-:W-:-:S04]  /*6940*/  ISETP.LT.OR P1, PT, R204, 0x49, P1 ;  /* 0x00000049cc00780c */ /* 0x000fc80000f21670 */
[----:B------:R-:W-:Y:S02]  /*6950*/  FSEL R183, R183, -INF , !P1 ;  /* 0xff800000b7b77808 */ /* 0x000fe40004800000 */
[----:B------:R-:W-:Y:S02]  /*6960*/  ISETP.GT.AND P1, PT, R199, RZ, !P6 ;  /* 0x000000ffc700720c */ /* 0x000fe40007724270 */
[----:B------:R-:W-:Y:S02]  /*6970*/  LOP3.LUT P6, RZ, R17, 0x1, RZ, 0xc0, !PT ;  /* 0x0000000111ff7812 */ /* 0x000fe400078cc0ff */
[----:B------:R-:W-:Y:S02]  /*6980*/  ISETP.LT.OR P1, PT, R204, 0x1, P1 ;  /* 0x00000001cc00780c */ /* 0x000fe40000f21670 */
[----:B------:R-:W-:Y:S02]  /*6990*/  ISETP.GT.AND P2, PT, R199, 0x59, !P6 ;  /* 0x00000059c700780c */ /* 0x000fe40007744270 */
[----:B------:R-:W-:-:S02]  /*69a0*/  FSEL R12, R12, -INF , !P1 ;  /* 0xff8000000c0c7808 */ /* 0x000fc40004800000 */
[----:B------:R-:W-:Y:S02]  /*69b0*/  FSETP.NEU.FTZ.AND P1, PT, R10, -INF , PT ;  /* 0xff8000000a00780b */ /* 0x000fe40003f3d000 */
[----:B------:R-:W-:Y:S02]  /*69c0*/  FMNMX.FTZ R14, R12, R5, !PT ;  /* 0x000000050c0e7209 */ /* 0x000fe40007810000 */
[----:B------:R-:W-:Y:S02]  /*69d0*/  FSEL R11, R11, RZ, P1 ;  /* 0x000000ff0b0b7208 */ /* 0x000fe40000800000 */
[----:B------:R-:W-:Y:S02]  /*69e0*/  ISETP.LT.OR P2, PT, R204, 0x5a, P2 ;  /* 0x0000005acc00780c */ /* 0x000fe40001741670 */
[----:B------:R-:W-:Y:S01]  /*69f0*/  FSEL R199, R10, RZ, P1 ;  /* 0x000000ff0ac77208 */ /* 0x000fe20000800000 */
[--C-:B------:R-:W-:Y:S01]  /*6a00*/  FFMA.FTZ R198, R15, UR10, -R11.reuse ;  /* 0x0000000a0fc67c23 */ /* 0x100fe2000801080b */
[----:B------:R-:W-:Y:S01]  /*6a10*/  FMNMX.FTZ R15, R13, R14, !PT ;  /* 0x0000000e0d0f7209 */ /* 0x000fe20007810000 */
[--C-:B------:R-:W-:Y:S01]  /*6a20*/  FFMA.FTZ R189, R215, UR10, -R11.reuse ;  /* 0x0000000ad7bd7c23 */ /* 0x100fe2000801080b */
[----:B------:R-:W-:Y:S01]  /*6a30*/  FSEL R193, R193, -INF , !P2 ;  /* 0xff800000c1c17808 */ /* 0x000fe20005000000 */
[----:B------:R0:W-:Y:S01]  /*6a40*/  MUFU.EX2 R14, R198 ;  /* 0x000000c6000e7308 */ /* 0x0001e20000000800 */
[----:B------:R-:W-:Y:S01]  /*6a50*/  FMNMX.FTZ R194, R20, R15, !PT ;  /* 0x0000000f14c27209 */ /* 0x000fe20007810000 */
[--C-:B------:R-:W-:Y:S01]  /*6a60*/  FFMA.FTZ R15, R152, UR10, -R11.reuse ;  /* 0x0000000a980f7c23 */ /* 0x100fe2000801080b */
[----:B------:R-:W-:Y:S01]  /*6a70*/  FADD.FTZ R199, -R199, R4 ;  /* 0x00000004c7c77221 */ /* 0x000fe20000010100 */
[--C-:B------:R-:W-:Y:S01]  /*6a80*/  FFMA.FTZ R156, R156, UR10, -R11.reuse ;  /* 0x0000000a9c9c7c23 */ /* 0x100fe2000801080b */
[----:B------:R-:W-:Y:S01]  /*6a90*/  FMNMX.FTZ R197, R21, R194, !PT ;  /* 0x000000c215c57209 */ /* 0x000fe20007810000 */
[--C-:B------:R-:W-:Y:S01]  /*6aa0*/  FFMA.FTZ R194, R153, UR10, -R11.reuse ;  /* 0x0000000a99c27c23 */ /* 0x100fe2000801080b */
[----:B------:R-:W-:Y:S01]  /*6ab0*/  FMUL.FTZ R4, R199, UR10 ;  /* 0x0000000ac7047c20 */ /* 0x000fe20008410000 */
[----:B------:R-:W-:Y:S01]  /*6ac0*/  MUFU.EX2 R189, R189 ;  /* 0x000000bd00bd7308 */ /* 0x000fe20000000800 */
[----:B------:R-:W-:Y:S01]  /*6ad0*/  FMNMX.FTZ R152, R154, R197, !PT ;  /* 0x000000c59a987209 */ /* 0x000fe20007810000 */
[--C-:B0-----:R-:W-:Y:S01]  /*6ae0*/  FFMA.FTZ R198, R168, UR10, -R11.reuse ;  /* 0x0000000aa8c67c23 */ /* 0x101fe2000801080b */
        /* <DEDUP_REMOVED lines=13> */
[----:B------:R-:W1:Y:S01]  /*6bc0*/  MUFU.EX2 R15, R15 ;  /* 0x0000000f000f7308 */ /* 0x000e620000000800 */
[----:B------:R-:W-:Y:S01]  /*6bd0*/  FMNMX.FTZ R152, R162, R153, !PT ;  /* 0x00000099a2987209 */ /* 0x000fe20007810000 */
[--C-:B------:R-:W-:Y:S01]  /*6be0*/  FFMA.FTZ R153, R157, UR10, -R11.reuse ;  /* 0x0000000a9d997c23 */ /* 0x100fe2000801080b */
[--C-:B------:R-:W-:Y:S01]  /*6bf0*/  FFMA.FTZ R190, R190, UR10, -R11.reuse ;  /* 0x0000000abebe7c23 */ /* 0x100fe2000801080b */
[--C-:B------:R-:W-:Y:S01]  /*6c00*/  FFMA.FTZ R191, R191, UR10, -R11.reuse ;  /* 0x0000000abfbf7c23 */ /* 0x100fe2000801080b */
[----:B------:R-:W-:Y:S01]  /*6c10*/  FMNMX.FTZ R157, R163, R152, !PT ;  /* 0x00000098a39d7209 */ /* 0x000fe20007810000 */
[--C-:B------:R-:W-:Y:S01]  /*6c20*/  FFMA.FTZ R195, R195, UR10, -R11.reuse ;  /* 0x0000000ac3c37c23 */ /* 0x100fe2000801080b */
[--C-:B------:R-:W-:Y:S01]  /*6c30*/  FFMA.FTZ R196, R196, UR10, -R11.reuse ;  /* 0x0000000ac4c47c23 */ /* 0x100fe2000801080b */
[----:B------:R-:W2:Y:S01]  /*6c40*/  MUFU.EX2 R194, R194 ;  /* 0x000000c200c27308 */ /* 0x000ea20000000800 */
[----:B------:R-:W-:Y:S01]  /*6c50*/  FMNMX.FTZ R152, R166, R157, !PT ;  /* 0x0000009da6987209 */ /* 0x000fe20007810000 */
[--C-:B------:R-:W-:Y:S01]  /*6c60*/  FFMA.FTZ R157, R160, UR10, -R11.reuse ;  /* 0x0000000aa09d7c23 */ /* 0x100fe2000801080b */
[--C-:B------:R-:W-:Y:S01]  /*6c70*/  FFMA.FTZ R160, R161, UR10, -R11.reuse ;  /* 0x0000000aa1a07c23 */ /* 0x100fe2000801080b */
[----:B0-----:R-:W-:Y:S01]  /*6c80*/  FMUL.FTZ R24, R24, R4 ;  /* 0x0000000418187220 */ /* 0x001fe20000410000 */
[----:B------:R-:W-:Y:S01]  /*6c90*/  FMNMX.FTZ R197, R167, R152, !PT ;  /* 0x00000098a7c57209 */ /* 0x000fe20007810000 */
[-C--:B------:R-:W-:Y:S01]  /*6ca0*/  FMUL.FTZ R25, R25, R4.reuse ;  /* 0x0000000419197220 */ /* 0x080fe20000410000 */
[-C--:B------:R-:W-:Y:S01]  /*6cb0*/  FMUL.FTZ R28, R28, R4.reuse ;  /* 0x000000041c1c7220 */ /* 0x080fe20000410000 */
[----:B------:R-:W0:Y:S01]  /*6cc0*/  MUFU.EX2 R156, R156 ;  /* 0x0000009c009c7308 */ /* 0x000e220000000800 */
[----:B------:R-:W-:Y:S01]  /*6cd0*/  FMNMX.FTZ R152, R170, R197, !PT ;  /* 0x000000c5aa987209 */ /* 0x000fe20007810000 */
[-C--:B------:R-:W-:Y:S01]  /*6ce0*/  FMUL.FTZ R29, R29, R4.reuse ;  /* 0x000000041d1d7220 */ /* 0x080fe20000410000 */
[-C--:B------:R-:W-:Y:S01]  /*6cf0*/  FMUL.FTZ R32, R32, R4.reuse ;  /* 0x0000000420207220 */ /* 0x080fe20000410000 */
[----:B------:R-:W-:Y:S01]  /*6d00*/  FMUL.FTZ R33, R33, R4 ;  /* 0x0000000421217220 */ /* 0x000fe20000410000 */
[----:B------:R-:W-:Y:S01]  /*6d10*/  FMNMX.FTZ R161, R171, R152, !PT ;  /* 0x00000098aba17209 */ /* 0x000fe20007810000 */
[-C--:B------:R-:W-:Y:S01]  /*6d20*/  FMUL.FTZ R36, R36, R4.reuse ;  /* 0x0000000424247220 */ /* 0x080fe20000410000 */
[-C--:B------:R-:W-:Y:S01]  /*6d30*/  FMUL.FTZ R37, R37, R4.reuse ;  /* 0x0000000425257220 */ /* 0x080fe20000410000 */
[----:B------:R-:W3:Y:S01]  /*6d40*/  MUFU.EX2 R153, R153 ;  /* 0x0000009900997308 */ /* 0x000ee20000000800 */
[----:B------:R-:W-:Y:S01]  /*6d50*/  FMNMX.FTZ R152, R174, R161, !PT ;  /* 0x000000a1ae987209 */ /* 0x000fe20007810000 */
[--C-:B------:R-:W-:Y:S01]  /*6d60*/  FFMA.FTZ R161, R164, UR10, -R11.reuse ;  /* 0x0000000aa4a17c23 */ /* 0x100fe2000801080b */
[----:B------:R-:W-:Y:S01]  /*6d70*/  FFMA.FTZ R164, R165, UR10, -R11 ;  /* 0x0000000aa5a47c23 */ /* 0x000fe2000801080b */
[----:B------:R-:W-:Y:S01]  /*6d80*/  FMUL.FTZ R40, R40, R4 ;  /* 0x0000000428287220 */ /* 0x000fe20000410000 */
[----:B------:R-:W-:Y:S01]  /*6d90*/  FMNMX.FTZ R152, R175, R152, !PT ;  /* 0x00000098af987209 */ /* 0x000fe20007810000 */
[-C--:B------:R-:W-:Y:S01]  /*6da0*/  FMUL.FTZ R41, R41, R4.reuse ;  /* 0x0000000429297220 */ /* 0x080fe20000410000 */
[----:B------:R-:W-:Y:S01]  /*6db0*/  FMUL.FTZ R44, R44, R4 ;  /* 0x000000042c2c7220 */ /* 0x000fe20000410000 */
[----:B------:R-:W4:Y:S01]  /*6dc0*/  MUFU.EX2 R157, R157 ;  /* 0x0000009d009d7308 */ /* 0x000f220000000800 */
[----:B------:R-:W-:Y:S01]  /*6dd0*/  FMNMX.FTZ R197, R179, R152, !PT ;  /* 0x00000098b3c57209 */ /* 0x000fe20007810000 */
[-C--:B------:R-:W-:Y:S01]  /*6de0*/  FMUL.FTZ R45, R45, R4.reuse ;  /* 0x000000042d2d7220 */ /* 0x080fe20000410000 */
[-C--:B------:R-:W-:Y:S01]  /*6df0*/  FMUL.FTZ R48, R48, R4.reuse ;  /* 0x0000000430307220 */ /* 0x080fe20000410000 */
[-C--:B------:R-:W-:Y:S01]  /*6e00*/  FMUL.FTZ R49, R49, R4.reuse ;  /* 0x0000000431317220 */ /* 0x080fe20000410000 */
[----:B------:R-:W-:Y:S01]  /*6e10*/  FMNMX.FTZ R152, R180, R197, !PT ;  /* 0x000000c5b4987209 */ /* 0x000fe20007810000 */
[-C--:B------:R-:W-:Y:S01]  /*6e20*/  FMUL.FTZ R52, R52, R4.reuse ;  /* 0x0000000434347220 */ /* 0x080fe20000410000 */
[----:B------:R-:W-:Y:S01]  /*6e30*/  FMUL.FTZ R53, R53, R4 ;  /* 0x0000000435357220 */ /* 0x000fe20000410000 */
[----:B------:R-:W5:Y:S01]  /*6e40*/  MUFU.EX2 R160, R160 ;  /* 0x000000a000a07308 */ /* 0x000f620000000800 */
        /* <DEDUP_REMOVED lines=14> */
[-C--:B------:R-:W-:Y:S01]  /*6f30*/  FMUL.FTZ R73, R73, R4.reuse ;  /* 0x0000000449497220 */ /* 0x080fe20000410000 */
[----:B------:R-:W5:Y:S01]  /*6f40*/  MUFU.EX2 R164, R164 ;  /* 0x000000a400a47308 */ /* 0x000f620000000800 */
[----:B------:R-:W-:Y:S01]  /*6f50*/  FMNMX.FTZ R152, R192, R197, !PT ;  /* 0x000000c5c0987209 */ /* 0x000fe20007810000 */
[-C--:B------:R-:W-:Y:S01]  /*6f60*/  FMUL.FTZ R76, R76, R4.reuse ;  /* 0x000000044c4c7220 */ /* 0x080fe20000410000 */
[-C--:B------:R-:W-:Y:S01]  /*6f70*/  FMUL.FTZ R77, R77, R4.reuse ;  /* 0x000000044d4d7220 */ /* 0x080fe20000410000 */
[----:B------:R-:W-:Y:S01]  /*6f80*/  FMUL.FTZ R80, R80, R4 ;  /* 0x0000000450507220 */ /* 0x000fe20000410000 */
[----:B------:R-:W-:Y:S01]  /*6f90*/  FMNMX.FTZ R152, R193, R152, !PT ;  /* 0x00000098c1987209 */ /* 0x000fe20007810000 */
[-C--:B------:R-:W-:Y:S01]  /*6fa0*/  FMUL.FTZ R81, R81, R4.reuse ;  /* 0x0000000451517220 */ /* 0x080fe20000410000 */
[-C--:B------:R-:W-:Y:S01]  /*6fb0*/  FMUL.FTZ R84, R84, R4.reuse ;  /* 0x0000000454547220 */ /* 0x080fe20000410000 */
[----:B------:R1:W5:Y:S01]  /*6fc0*/  MUFU.EX2 R165, R198 ;  /* 0x000000c600a57308 */ /* 0x0003620000000800 */
[-C--:B------:R-:W-:Y:S01]  /*6fd0*/  FMUL.FTZ R85, R85, R4.reuse ;  /* 0x0000000455557220 */ /* 0x080fe20000410000 */
[----:B------:R-:W2:Y:S01]  /*6fe0*/  SHFL.BFLY PT, R197, R152, 0x2, 0x1f ;  /* 0x0c401f0098c57f89 */ /* 0x000ea200000e0000 */
        /* <DEDUP_REMOVED lines=23> */
[----:B--2---:R-:W-:Y:S01]  /*7160*/  FMNMX.FTZ R197, R152, R197, !PT ;  /* 0x000000c598c57209 */ /* 0x004fe20007810000 */
[-C--:B------:R-:W-:Y:S01]  /*7170*/  FMUL.FTZ R128, R128, R4.reuse ;  /* 0x0000000480807220 */ /* 0x080fe20000410000 */
[-C--:B------:R-:W-:Y:S01]  /*7180*/  FMUL.FTZ R129, R129, R4.reuse ;  /* 0x0000000481817220 */ /* 0x080fe20000410000 */
[-C--:B------:R-:W-:Y:S01]  /*7190*/  FMUL.FTZ R132, R132, R4.reuse ;  /* 0x0000000484847220 */ /* 0x080fe20000410000 */
[-C--:B------:R-:W-:Y:S01]  /*71a0*/  FMUL.FTZ R133, R133, R4.reuse ;  /* 0x0000000485857220 */ /* 0x080fe20000410000 */
[----:B------:R-:W2:Y:S01]  /*71b0*/  SHFL.BFLY PT, R176, R197, 0x1, 0x1f ;  /* 0x0c201f00c5b07f89 */ /* 0x000ea200000e0000 */
        /* <DEDUP_REMOVED lines=9> */
[----:B------:R-:W-:-:S07]  /*7250*/  FMUL.FTZ R149, R149, R4 ;  /* 0x0000000495957220 */ /* 0x000fce0000410000 */
[----:B------:R-:W-:Y:S01]  /*7260*/  MUFU.EX2 R181, R181 ;  /* 0x000000b500b57308 */ /* 0x000fe20000000800 */
[----:B--2---:R-:W-:-:S07]  /*7270*/  FMNMX.FTZ R176, R197, R176, !PT ;  /* 0x000000b0c5b07209 */ /* 0x004fce0007810000 */
[----:B------:R-:W-:Y:S01]  /*7280*/  MUFU.EX2 R182, R182 ;  /* 0x000000b600b67308 */ /* 0x000fe20000000800 */
[C---:B------:R-:W-:Y:S01]  /*7290*/  FSETP.NEU.FTZ.AND P1, PT, R176.reuse, -INF , PT ;  /* 0xff800000b000780b */ /* 0x040fe20003f3d000 */
[----:B------:R-:W-:-:S06]  /*72a0*/  FMUL.FTZ R152, R176, UR10 ;  /* 0x0000000ab0987c20 */ /* 0x000fcc0008410000 */
[----:B------:R-:W-:Y:S01]  /*72b0*/  MUFU.EX2 R185, R185 ;  /* 0x000000b900b97308 */ /* 0x000fe20000000800 */
[----:B------:R-:W-:-:S05]  /*72c0*/  FSEL R152, R152, RZ, P1 ;  /* 0x000000ff98987208 */ /* 0x000fca0000800000 */
[--C-:B------:R-:W-:Y:S01]  /*72d0*/  FFMA.FTZ R11, R12, UR10, -R152.reuse ;  /* 0x0000000a0c0b7c23 */ /* 0x100fe20008010898 */
[--C-:B------:R-:W-:Y:S01]  /*72e0*/  FFMA.FTZ R12, R13, UR10, -R152.reuse ;  /* 0x0000000a0d0c7c23 */ /* 0x100fe20008010898 */
[----:B------:R-:W-:Y:S01]  /*72f0*/  FFMA.FTZ R13, R4, R2, R189 ;  /* 0x00000002040d7223 */ /* 0x000fe200000100bd */
[--C-:B-1----:R-:W-:Y:S01]  /*7300*/  FFMA.FTZ R198, R155, UR10, -R152.reuse ;  /* 0x0000000a9bc67c23 */ /* 0x102fe20008010898 */
[--C-:B------:R-:W-:Y:S01]  /*7310*/  FFMA.FTZ R204, R159, UR10, -R152.reuse ;  /* 0x0000000a9fcc7c23 */ /* 0x100fe20008010898 */
[----:B------:R-:W-:Y:S01]  /*7320*/  MUFU.EX2 R186, R186 ;  /* 0x000000ba00ba7308 */ /* 0x000fe20000000800 */
[----:B------:R-:W-:Y:S01]  /*7330*/  FADD.FTZ R2, R14, R13 ;  /* 0x0000000d0e027221 */ /* 0x000fe20000010000 */
[--C-:B------:R-:W-:Y:S01]  /*7340*/  FFMA.FTZ R13, R20, UR10, -R152.reuse ;  /* 0x0000000a140d7c23 */ /* 0x100fe20008010898 */
[--C-:B------:R-:W-:Y:S01]  /*7350*/  FFMA.FTZ R20, R21, UR10, -R152.reuse ;  /* 0x0000000a15147c23 */ /* 0x100fe20008010898 */
[----:B------:R-:W-:Y:S01]  /*7360*/  FFMA.FTZ R21, R154, UR10, -R152 ;  /* 0x0000000a9a157c23 */ /* 0x000fe20008010898 */
[----:B------:R-:W-:Y:S01]  /*7370*/  FADD.FTZ R197, R15, R2 ;  /* 0x000000020fc57221 */ /* 0x000fe20000010000 */
[--C-:B------:R-:W-:Y:S01]  /*7380*/  FFMA.FTZ R199, R166, UR10, -R152.reuse ;  /* 0x0000000aa6c77c23 */ /* 0x100fe20008010898 */
[--C-:B------:R-:W-:Y:S01]  /*7390*/  FFMA.FTZ R162, R162, UR10, -R152.reuse ;  /* 0x0000000aa2a27c23 */ /* 0x100fe20008010898 */
[----:B------:R-:W-:Y:S01]  /*73a0*/  MUFU.EX2 R190, R190 ;  /* 0x000000be00be7308 */ /* 0x000fe20000000800 */
[----:B------:R-:W-:Y:S01]  /*73b0*/  FADD.FTZ R197, R194, R197 ;  /* 0x000000c5c2c57221 */ /* 0x000fe20000010000 */
[--C-:B------:R-:W-:Y:S01]  /*73c0*/  FFMA.FTZ R167, R167, UR10, -R152.reuse ;  /* 0x0000000aa7a77c23 */ /* 0x100fe20008010898 */
[--C-:B------:R-:W-:Y:S01]  /*73d0*/  FFMA.FTZ R171, R171, UR10, -R152.reuse ;  /* 0x0000000aabab7c23 */ /* 0x100fe20008010898 */
[--C-:B------:R-:W-:Y:S01]  /*73e0*/  FFMA.FTZ R175, R175, UR10, -R152.reuse ;  /* 0x0000000aafaf7c23 */ /* 0x100fe20008010898 */
[----:B0-----:R-:W-:Y:S01]  /*73f0*/  FADD.FTZ R2, R156, R197 ;  /* 0x000000c59c027221 */ /* 0x001fe20000010000 */
[----:B---3--:R-:W-:Y:S01]  /*7400*/  F2FP.BF16.F32.PACK_AB R156, R153, R156 ;  /* 0x0000009c999c723e */ /* 0x008fe200000010ff */
[----:B------:R-:W-:Y:S01]  /*7410*/  FFMA.FTZ R179, R179, UR10, -R152 ;  /* 0x0000000ab3b37c23 */ /* 0x000fe20008010898 */
[----:B------:R-:W-:Y:S01]  /*7420*/  MUFU.EX2 R191, R191 ;  /* 0x000000bf00bf7308 */ /* 0x000fe20000000800 */
[----:B------:R-:W-:Y:S01]  /*7430*/  FADD.FTZ R2, R153, R2 ;  /* 0x0000000299027221 */ /* 0x000fe20000010000 */
[--C-:B------:R-:W-:Y:S01]  /*7440*/  FFMA.FTZ R180, R180, UR10, -R152.reuse ;  /* 0x0000000ab4b47c23 */ /* 0x100fe20008010898 */
[--C-:B------:R-:W-:Y:S01]  /*7450*/  FFMA.FTZ R183, R183, UR10, -R152.reuse ;  /* 0x0000000ab7b77c23 */ /* 0x100fe20008010898 */
[----:B------:R-:W-:Y:S01]  /*7460*/  FFMA.FTZ R187, R187, UR10, -R152 ;  /* 0x0000000abbbb7c23 */ /* 0x000fe20008010898 */
[----:B----4-:R-:W-:Y:S01]  /*7470*/  FADD.FTZ R197, R157, R2 ;  /* 0x000000029dc57221 */ /* 0x010fe20000010000 */
[--C-:B------:R-:W-:Y:S01]  /*7480*/  FFMA.FTZ R188, R188, UR10, -R152.reuse ;  /* 0x0000000abcbc7c23 */ /* 0x100fe20008010898 */
[--C-:B------:R-:W-:Y:S01]  /*7490*/  FFMA.FTZ R192, R192, UR10, -R152.reuse ;  /* 0x0000000ac0c07c23 */ /* 0x100fe20008010898 */
[----:B------:R-:W-:Y:S01]  /*74a0*/  MUFU.EX2 R195, R195 ;  /* 0x000000c300c37308 */ /* 0x000fe20000000800 */
[----:B-----5:R-:W-:Y:S01]  /*74b0*/  FADD.FTZ R2, R160, R197 ;  /* 0x000000c5a0027221 */ /* 0x020fe20000010000 */
[--C-:B------:R-:W-:Y:S01]  /*74c0*/  FFMA.FTZ R197, R158, UR10, -R152.reuse ;  /* 0x0000000a9ec57c23 */ /* 0x100fe20008010898 */
[--C-:B------:R-:W-:Y:S01]  /*74d0*/  FFMA.FTZ R158, R163, UR10, -R152.reuse ;  /* 0x0000000aa39e7c23 */ /* 0x100fe20008010898 */
[----:B------:R-:W-:Y:S01]  /*74e0*/  FFMA.FTZ R193, R193, UR10, -R152 ;  /* 0x0000000ac1c17c23 */ /* 0x000fe20008010898 */
[----:B------:R-:W-:Y:S01]  /*74f0*/  FADD.FTZ R155, R161, R2 ;  /* 0x00000002a19b7221 */ /* 0x000fe20000010000 */
[----:B------:R-:W-:-:S02]  /*7500*/  FSEL R2, R176, RZ, P1 ;  /* 0x000000ffb0027208 */ /* 0x000fc40000800000 */
[----:B------:R-:W0:Y:S01]  /*7510*/  MUFU.EX2 R196, R196 ;  /* 0x000000c400c47308 */ /* 0x000e220000000800 */
[----:B------:R-:W-:Y:S02]  /*7520*/  FADD.FTZ R154, R164, R155 ;  /* 0x0000009ba49a7221 */ /* 0x000fe40000010000 */
[----:B------:R-:W-:Y:S02]  /*7530*/  FADD.FTZ R2, -R2, R5 ;  /* 0x0000000502027221 */ /* 0x000fe40000010100 */
[----:B------:R-:W-:-:S03]  /*7540*/  FADD.FTZ R155, R165, R154 ;  /* 0x0000009aa59b7221 */ /* 0x000fc60000010000 */
[----:B------:R-:W-:Y:S01]  /*7550*/  MUFU.EX2 R11, R11 ;  /* 0x0000000b000b7308 */ /* 0x000fe20000000800 */
[----:B------:R-:W-:Y:S01]  /*7560*/  FADD.FTZ R154, R168, R155 ;  /* 0x0000009ba89a7221 */ /* 0x000fe20000010000 */
[----:B------:R-:W-:-:S03]  /*7570*/  FFMA.FTZ R155, R174, UR10, -R152 ;  /* 0x0000000aae9b7c23 */ /* 0x000fc60008010898 */
[----:B------:R-:W-:-:S03]  /*7580*/  FADD.FTZ R5, R169, R154 ;  /* 0x0000009aa9057221 */ /* 0x000fc60000010000 */
[----:B------:R-:W-:Y:S01]  /*7590*/  MUFU.EX2 R12, R12 ;  /* 0x0000000c000c7308 */ /* 0x000fe20000000800 */
[----:B------:R-:W-:Y:S01]  /*75a0*/  FADD.FTZ R154, R172, R5 ;  /* 0x00000005ac9a7221 */ /* 0x000fe20000010000 */
[----:B------:R-:W-:Y:S01]  /*75b0*/  FFMA.FTZ R5, R170, UR10, -R152 ;  /* 0x0000000aaa057c23 */ /* 0x000fe20008010898 */
[----:B0-----:R-:W-:Y:S02]  /*75c0*/  F2FP.BF16.F32.PACK_AB R174, R196, R195 ;  /* 0x000000c3c4ae723e */ /* 0x001fe400000010ff */
[----:B------:R-:W-:-:S03]  /*75d0*/  FADD.FTZ R159, R173, R154 ;  /* 0x0000009aad9f7221 */ /* 0x000fc60000010000 */
[----:B------:R-:W-:Y:S01]  /*75e0*/  MUFU.EX2 R13, R13 ;  /* 0x0000000d000d7308 */ /* 0x000fe20000000800 */
[----:B------:R-:W-:Y:S01]  /*75f0*/  FADD.FTZ R154, R178, R159 ;  /* 0x0000009fb29a7221 */ /* 0x000fe20000010000 */
[----:B------:R-:W-:Y:S01]  /*7600*/  FFMA.FTZ R159, R184, UR10, -R152 ;  /* 0x0000000ab89f7c23 */ /* 0x000fe20008010898 */
[----:B------:R-:W-:Y:S02]  /*7610*/  F2FP.BF16.F32.PACK_AB R152, R14, R189 ;  /* 0x000000bd0e98723e */ /* 0x000fe400000010ff */
[----:B------:R-:W-:-:S03]  /*7620*/  FADD.FTZ R215, R181, R154 ;  /* 0x0000009ab5d77221 */ /* 0x000fc60000010000 */
[----:B------:R-:W-:Y:S01]  /*7630*/  MUFU.EX2 R20, R20 ;  /* 0x0000001400147308 */ /* 0x000fe20000000800 */
[----:B------:R-:W-:-:S04]  /*7640*/  FADD.FTZ R154, R182, R215 ;  /* 0x000000d7b69a7221 */ /* 0x000fc80000010000 */
[----:B------:R-:W-:Y:S01]  /*7650*/  FADD.FTZ R215, R185, R154 ;  /* 0x0000009ab9d77221 */ /* 0x000fe20000010000 */
[----:B------:R-:W-:Y:S02]  /*7660*/  F2FP.BF16.F32.PACK_AB R154, R194, R15 ;  /* 0x0000000fc29a723e */ /* 0x000fe400000010ff */
[----:B------:R-:W-:Y:S01]  /*7670*/  MUFU.EX2 R21, R21 ;  /* 0x0000001500157308 */ /* 0x000fe20000000800 */
[----:B------:R-:W-:-:S04]  /*7680*/  FADD.FTZ R215, R186, R215 ;  /* 0x000000d7bad77221 */ /* 0x000fc80000010000 */
[----:B------:R-:W-:-:S03]  /*7690*/  FADD.FTZ R166, R190, R215 ;  /* 0x000000d7bea67221 */ /* 0x000fc60000010000 */
[----:B------:R-:W-:Y:S01]  /*76a0*/  MUFU.EX2 R198, R198 ;  /* 0x000000c600c67308 */ /* 0x000fe20000000800 */
[----:B------:R-:W-:Y:S01]  /*76b0*/  FADD.FTZ R170, R191, R166 ;  /* 0x000000a6bfaa7221 */ /* 0x000fe20000010000 */
[----:B------:R-:W-:Y:S01]  /*76c0*/  F2FP.BF16.F32.PACK_AB R166, R178, R173 ;  /* 0x000000adb2a6723e */ /* 0x000fe200000010ff */
[----:B------:R-:W-:Y:S02]  /*76d0*/  FMUL.FTZ R178, R2, UR10 ;  /* 0x0000000a02b27c20 */ /* 0x000fe40008410000 */
[----:B------:R-:W-:Y:S01]  /*76e0*/  FADD.FTZ R153, R195, R170 ;  /* 0x000000aac3997221 */ /* 0x000fe20000010000 */
[----:B------:R-:W-:Y:S02]  /*76f0*/  F2FP.BF16.F32.PACK_AB R170, R186, R185 ;  /* 0x000000b9baaa723e */ /* 0x000fe400000010ff */
[----:B------:R-:W-:Y:S01]  /*7700*/  MUFU.EX2 R197, R197 ;  /* 0x000000c500c57308 */ /* 0x000fe20000000800 */
[----:B------:R-:W-:-:S07]  /*7710*/  FADD.FTZ R2, R196, R153 ;  /* 0x00000099c4027221 */ /* 0x000fce0000010000 */
[----:B------:R-:W0:Y:S08]  /*7720*/  MUFU.EX2 R178, R178 ;  /* 0x000000b200b27308 */ /* 0x000e300000000800 */
[----:B------:R-:W-:Y:S08]  /*7730*/  MUFU.EX2 R204, R204 ;  /* 0x000000cc00cc7308 */ /* 0x000ff00000000800 */
[----:B------:R1:W-:Y:S01]  /*7740*/  MUFU.EX2 R163, R162 ;  /* 0x000000a200a37308 */ /* 0x0003e20000000800 */
[----:B0-----:R-:W-:Y:S01]  /*7750*/  FFMA.FTZ R153, R178, R0, R11 ;  /* 0x00000000b2997223 */ /* 0x001fe2000001000b */
[-C--:B------:R-:W-:Y:S01]  /*7760*/  FMUL.FTZ R26, R26, R178.reuse ;  /* 0x000000b21a1a7220 */ /* 0x080fe20000410000 */
[-C--:B------:R-:W-:Y:S01]  /*7770*/  FMUL.FTZ R27, R27, R178.reuse ;  /* 0x000000b21b1b7220 */ /* 0x080fe20000410000 */
[-C--:B------:R-:W-:Y:S01]  /*7780*/  FMUL.FTZ R30, R30, R178.reuse ;  /* 0x000000b21e1e7220 */ /* 0x080fe20000410000 */
[----:B------:R-:W-:Y:S01]  /*7790*/  FADD.FTZ R0, R12, R153 ;  /* 0x000000990c007221 */ /* 0x000fe20000010000 */
[-C--:B------:R-:W-:Y:S01]  /*77a0*/  FMUL.FTZ R31, R31, R178.reuse ;  /* 0x000000b21f1f7220 */ /* 0x080fe20000410000 */
[-C--:B------:R-:W-:Y:S01]  /*77b0*/  FMUL.FTZ R34, R34, R178.reuse ;  /* 0x000000b222227220 */ /* 0x080fe20000410000 */
[----:B------:R0:W2:Y:S01]  /*77c0*/  MUFU.EX2 R184, R158 ;  /* 0x0000009e00b87308 */ /* 0x0000a20000000800 */
[----:B------:R-:W-:Y:S01]  /*77d0*/  FADD.FTZ R153, R13, R0 ;  /* 0x000000000d997221 */ /* 0x000fe20000010000 */
[----:B-1----:R-:W-:Y:S01]  /*77e0*/  F2FP.BF16.F32.PACK_AB R162, R168, R165 ;  /* 0x000000a5a8a2723e */ /* 0x002fe200000010ff */
[-C--:B------:R-:W-:Y:S01]  /*77f0*/  FMUL.FTZ R35, R35, R178.reuse ;  /* 0x000000b223237220 */ /* 0x080fe20000410000 */
[----:B------:R-:W-:Y:S01]  /*7800*/  F2FP.BF16.F32.PACK_AB R168, R182, R181 ;  /* 0x000000b5b6a8723e */ /* 0x000fe200000010ff */
[----:B------:R-:W-:Y:S01]  /*7810*/  FADD.FTZ R186, R20, R153 ;  /* 0x0000009914ba7221 */ /* 0x000fe20000010000 */
[-C--:B------:R-:W-:Y:S01]  /*7820*/  FMUL.FTZ R38, R38, R178.reuse ;  /* 0x000000b226267220 */ /* 0x080fe20000410000 */
[-C--:B------:R-:W-:Y:S01]  /*7830*/  FMUL.FTZ R39, R39, R178.reuse ;  /* 0x000000b227277220 */ /* 0x080fe20000410000 */
[----:B------:R-:W1:Y:S01]  /*7840*/  MUFU.EX2 R14, R199 ;  /* 0x000000c7000e7308 */ /* 0x000e620000000800 */
[----:B------:R-:W-:Y:S01]  /*7850*/  FADD.FTZ R153, R21, R186 ;  /* 0x000000ba15997221 */ /* 0x000fe20000010000 */
[----:B0-----:R-:W-:Y:S01]  /*7860*/  F2FP.BF16.F32.PACK_AB R158, R160, R157 ;  /* 0x0000009da09e723e */ /* 0x001fe200000010ff */
[-C--:B------:R-:W-:Y:S01]  /*7870*/  FMUL.FTZ R42, R42, R178.reuse ;  /* 0x000000b22a2a7220 */ /* 0x080fe20000410000 */
[----:B------:R-:W-:Y:S01]  /*7880*/  F2FP.BF16.F32.PACK_AB R160, R164, R161 ;  /* 0x000000a1a4a0723e */ /* 0x000fe200000010ff */
[----:B------:R-:W-:Y:S01]  /*7890*/  FADD.FTZ R186, R198, R153 ;  /* 0x00000099c6ba7221 */ /* 0x000fe20000010000 */
[----:B------:R-:W-:Y:S01]  /*78a0*/  F2FP.BF16.F32.PACK_AB R164, R172, R169 ;  /* 0x000000a9aca4723e */ /* 0x000fe200000010ff */
[----:B------:R-:W-:Y:S01]  /*78b0*/  FMUL.FTZ R43, R43, R178 ;  /* 0x000000b22b2b7220 */ /* 0x000fe20000410000 */
[----:B------:R-:W0:Y:S01]  /*78c0*/  MUFU.EX2 R15, R167 ;  /* 0x000000a7000f7308 */ /* 0x000e220000000800 */
[----:B------:R-:W-:Y:S01]  /*78d0*/  FADD.FTZ R153, R197, R186 ;  /* 0x000000bac5997221 */ /* 0x000fe20000010000 */
[----:B------:R-:W-:Y:S01]  /*78e0*/  F2FP.BF16.F32.PACK_AB R172, R191, R190 ;  /* 0x000000bebfac723e */ /* 0x000fe200000010ff */
[-C--:B------:R-:W-:Y:S01]  /*78f0*/  FMUL.FTZ R46, R46, R178.reuse ;  /* 0x000000b22e2e7220 */ /* 0x080fe20000410000 */
[----:B--2---:R-:W-:Y:S01]  /*7900*/  F2FP.BF16.F32.PACK_AB R161, R184, R163 ;  /* 0x000000a3b8a1723e */ /* 0x004fe200000010ff */
[----:B------:R-:W-:Y:S01]  /*7910*/  FADD.FTZ R186, R204, R153 ;  /* 0x00000099ccba7221 */ /* 0x000fe20000010000 */
[----:B------:R-:W-:Y:S01]  /*7920*/  F2FP.BF16.F32.PACK_AB R157, R198, R21 ;  /* 0x00000015c69d723e */ /* 0x000fe200000010ff */
[-C--:B------:R-:W-:Y:S01]  /*7930*/  FMUL.FTZ R47, R47, R178.reuse ;  /* 0x000000b22f2f7220 */ /* 0x080fe20000410000 */
[----:B------:R-:W2:Y:S01]  /*7940*/  MUFU.EX2 R5, R5 ;  /* 0x0000000500057308 */ /* 0x000ea20000000800 */
[----:B------:R-:W-:Y:S01]  /*7950*/  FADD.FTZ R153, R163, R186 ;  /* 0x000000baa3997221 */ /* 0x000fe20000010000 */
[-C--:B------:R-:W-:Y:S01]  /*7960*/  FMUL.FTZ R50, R50, R178.reuse ;  /* 0x000000b232327220 */ /* 0x080fe20000410000 */
[-C--:B------:R-:W-:Y:S01]  /*7970*/  FMUL.FTZ R51, R51, R178.reuse ;  /* 0x000000b233337220 */ /* 0x080fe20000410000 */
[-C--:B------:R-:W-:Y:S01]  /*7980*/  FMUL.FTZ R54, R54, R178.reuse ;  /* 0x000000b236367220 */ /* 0x080fe20000410000 */
[----:B------:R-:W-:Y:S01]  /*7990*/  FADD.FTZ R153, R184, R153 ;  /* 0x00000099b8997221 */ /* 0x000fe20000010000 */
[-C--:B------:R-:W-:Y:S01]  /*79a0*/  FMUL.FTZ R55, R55, R178.reuse ;  /* 0x000000b237377220 */ /* 0x080fe20000410000 */
[----:B------:R-:W-:Y:S01]  /*79b0*/  FMUL.FTZ R58, R58, R178 ;  /* 0x000000b23a3a7220 */ /* 0x000fe20000410000 */
[----:B------:R-:W3:Y:S01]  /*79c0*/  MUFU.EX2 R182, R171 ;  /* 0x000000ab00b67308 */ /* 0x000ee20000000800 */
[----:B-1----:R-:W-:Y:S01]  /*79d0*/  FADD.FTZ R190, R14, R153 ;  /* 0x000000990ebe7221 */ /* 0x002fe20000010000 */
[----:B0-----:R-:W-:Y:S01]  /*79e0*/  F2FP.BF16.F32.PACK_AB R163, R15, R14 ;  /* 0x0000000e0fa3723e */ /* 0x001fe200000010ff */
[-C--:B------:R-:W-:Y:S01]  /*79f0*/  FMUL.FTZ R59, R59, R178.reuse ;  /* 0x000000b23b3b7220 */ /* 0x080fe20000410000 */
[-C--:B------:R-:W-:Y:S01]  /*7a00*/  FMUL.FTZ R62, R62, R178.reuse ;  /* 0x000000b23e3e7220 */ /* 0x080fe20000410000 */
[----:B------:R-:W-:Y:S01]  /*7a10*/  FADD.FTZ R190, R15, R190 ;  /* 0x000000be0fbe7221 */ /* 0x000fe20000010000 */
[-C--:B------:R-:W-:Y:S01]  /*7a20*/  FMUL.FTZ R63, R63, R178.reuse ;  /* 0x000000b23f3f7220 */ /* 0x080fe20000410000 */
[-C--:B------:R-:W-:Y:S01]  /*7a30*/  FMUL.FTZ R66, R66, R178.reuse ;  /* 0x000000b242427220 */ /* 0x080fe20000410000 */
[----:B------:R0:W1:Y:S01]  /*7a40*/  MUFU.EX2 R167, R155 ;  /* 0x0000009b00a77308 */ /* 0x0000620000000800 */
        /* <DEDUP_REMOVED lines=8> */
[C---:B---3--:R-:W-:Y:S01]  /*7ad0*/  FADD.FTZ R190, R182.reuse, R153 ;  /* 0x00000099b6be7221 */ /* 0x048fe20000010000 */
[----:B------:R-:W-:Y:S01]  /*7ae0*/  F2FP.BF16.F32.PACK_AB R165, R182, R5 ;  /* 0x00000005b6a5723e */ /* 0x000fe200000010ff */
[-C--:B------:R-:W-:Y:S01]  /*7af0*/  FMUL.FTZ R79, R79, R178.reuse ;  /* 0x000000b24f4f7220 */ /* 0x080fe20000410000 */
[----:B0-----:R-:W-:Y:S01]  /*7b00*/  F2FP.BF16.F32.PACK_AB R155, R20, R13 ;  /* 0x0000000d149b723e */ /* 0x001fe200000010ff */
        /* <DEDUP_REMOVED lines=27> */
[----:B------:R0:W3:Y:S01]  /*7cc0*/  MUFU.EX2 R186, R159 ;  /* 0x0000009f00ba7308 */ /* 0x0000e20000000800 */
[C---:B-1----:R-:W-:Y:S01]  /*7cd0*/  FADD.FTZ R190, R180.reuse, R153 ;  /* 0x00000099b4be7221 */ /* 0x042fe20000010000 */
[----:B------:R-:W-:Y:S01]  /*7ce0*/  F2FP.BF16.F32.PACK_AB R169, R180, R169 ;  /* 0x000000a9b4a9723e */ /* 0x000fe200000010ff */
[-C--:B------:R-:W-:Y:S01]  /*7cf0*/  FMUL.FTZ R122, R122, R178.reuse ;  /* 0x000000b27a7a7220 */ /* 0x080fe20000410000 */
[-C--:B------:R-:W-:Y:S01]  /*7d00*/  FMUL.FTZ R123, R123, R178.reuse ;  /* 0x000000b27b7b7220 */ /* 0x080fe20000410000 */
[-C--:B------:R-:W-:Y:S01]  /*7d10*/  FMUL.FTZ R126, R126, R178.reuse ;  /* 0x000000b27e7e7220 */ /* 0x080fe20000410000 */
[-C--:B------:R-:W-:Y:S01]  /*7d20*/  FMUL.FTZ R127, R127, R178.reuse ;  /* 0x000000b27f7f7220 */ /* 0x080fe20000410000 */
[-C--:B------:R-:W-:Y:S01]  /*7d30*/  FMUL.FTZ R130, R130, R178.reuse ;  /* 0x000000b282827220 */ /* 0x080fe20000410000 */
[----:B------:R-:W1:Y:S01]  /*7d40*/  MUFU.EX2 R173, R187 ;  /* 0x000000bb00ad7308 */ /* 0x000e620000000800 */
[----:B--2---:R-:W-:Y:S01]  /*7d50*/  FADD.FTZ R153, R171, R190 ;  /* 0x000000beab997221 */ /* 0x004fe20000010000 */
[----:B0-----:R-:W-:Y:S01]  /*7d60*/  F2FP.BF16.F32.PACK_AB R159, R204, R197 ;  /* 0x000000c5cc9f723e */ /* 0x001fe200000010ff */
[-C--:B------:R-:W-:Y:S01]  /*7d70*/  FMUL.FTZ R131, R131, R178.reuse ;  /* 0x000000b283837220 */ /* 0x080fe20000410000 */
[-C--:B------:R-:W-:Y:S01]  /*7d80*/  FMUL.FTZ R134, R134, R178.reuse ;  /* 0x000000b286867220 */ /* 0x080fe20000410000 */
[-C--:B------:R-:W-:Y:S01]  /*7d90*/  FMUL.FTZ R135, R135, R178.reuse ;  /* 0x000000b287877220 */ /* 0x080fe20000410000 */
[-C--:B------:R-:W-:Y:S01]  /*7da0*/  FMUL.FTZ R138, R138, R178.reuse ;  /* 0x000000b28a8a7220 */ /* 0x080fe20000410000 */
[-C--:B------:R-:W-:Y:S01]  /*7db0*/  FMUL.FTZ R139, R139, R178.reuse ;  /* 0x000000b28b8b7220 */ /* 0x080fe20000410000 */
[----:B------:R-:W0:Y:S01]  /*7dc0*/  MUFU.EX2 R188, R188 ;  /* 0x000000bc00bc7308 */ /* 0x000e220000000800 */
[----:B---3--:R-:W-:Y:S01]  /*7dd0*/  FADD.FTZ R194, R186, R153 ;  /* 0x00000099bac27221 */ /* 0x008fe20000010000 */
[----:B------:R-:W-:Y:S01]  /*7de0*/  F2FP.BF16.F32.PACK_AB R153, R12, R11 ;  /* 0x0000000b0c99723e */ /* 0x000fe200000010ff */
[-C--:B------:R-:W-:Y:S01]  /*7df0*/  FMUL.FTZ R142, R142, R178.reuse ;  /* 0x000000b28e8e7220 */ /* 0x080fe20000410000 */
[----:B------:R-:W-:Y:S01]  /*7e00*/  F2FP.BF16.F32.PACK_AB R171, R186, R171 ;  /* 0x000000abbaab723e */ /* 0x000fe200000010ff */
[-C--:B------:R-:W-:Y:S01]  /*7e10*/  FMUL.FTZ R143, R143, R178.reuse ;  /* 0x000000b28f8f7220 */ /* 0x080fe20000410000 */
[-C--:B------:R-:W-:Y:S01]  /*7e20*/  FMUL.FTZ R146, R146, R178.reuse ;  /* 0x000000b292927220 */ /* 0x080fe20000410000 */
[-C--:B------:R-:W-:Y:S01]  /*7e30*/  FMUL.FTZ R147, R147, R178.reuse ;  /* 0x000000b293937220 */ /* 0x080fe20000410000 */
[----:B------:R-:W2:Y:S01]  /*7e40*/  MUFU.EX2 R175, R192 ;  /* 0x000000c000af7308 */ /* 0x000ea20000000800 */
[----:B-1----:R-:W-:Y:S01]  /*7e50*/  FADD.FTZ R11, R173, R194 ;  /* 0x000000c2ad0b7221 */ /* 0x002fe20000010000 */
[-C--:B------:R-:W-:Y:S01]  /*7e60*/  FMUL.FTZ R150, R150, R178.reuse ;  /* 0x000000b296967220 */ /* 0x080fe20000410000 */
[----:B------:R-:W-:-:S05]  /*7e70*/  FMUL.FTZ R151, R151, R178 ;  /* 0x000000b297977220 */ /* 0x000fca0000410000 */
[----:B------:R-:W1:Y:S01]  /*7e80*/  MUFU.EX2 R190, R193 ;  /* 0x000000c100be7308 */ /* 0x000e620000000800 */
[C---:B0-----:R-:W-:Y:S01]  /*7e90*/  FADD.FTZ R4, R188.reuse, R11 ;  /* 0x0000000bbc047221 */ /* 0x041fe20000010000 */
[----:B------:R-:W-:-:S03]  /*7ea0*/  F2FP.BF16.F32.PACK_AB R173, R188, R173 ;  /* 0x000000adbcad723e */ /* 0x000fc600000010ff */
[----:B--2---:R-:W-:-:S04]  /*7eb0*/  FADD.FTZ R5, R175, R4 ;  /* 0x00000004af057221 */ /* 0x004fc80000010000 */
[C---:B-1----:R-:W-:Y:S01]  /*7ec0*/  FADD.FTZ R0, R190.reuse, R5 ;  /* 0x00000005be007221 */ /* 0x042fe20000010000 */
[----:B------:R-:W-:Y:S01]  /*7ed0*/  F2FP.BF16.F32.PACK_AB R175, R190, R175 ;  /* 0x000000afbeaf723e */ /* 0x000fe200000010ff */
[----:B------:R-:W-:Y:S06]  /*7ee0*/  @!P0 BRA `(.L_x_1791) ;  /* 0x0000000000048947 */ /* 0x000fec0003800000 */
[----:B------:R-:W-:Y:S01]  /*7ef0*/  BPT.TRAP 0x1 ;  /* 0x000000040000795c */ /* 0x000fe20000300000 */
.L_x_1791:
[----:B------:R0:W1:Y:S01]  /*7f00*/  SYNCS.PHASECHK.TRANS64.TRYWAIT P1, [UR28+0x22850], R8 ;  /* 0x02285008ff0075a7 */ /* 0x000062000802015c */
[----:B------:R-:W-:Y:S05]  /*7f10*/  @!P0 BRA `(.L_x_1792) ;  /* 0x0000000000048947 */ /* 0x000fea0003800000 */
[----:B------:R-:W-:Y:S01]  /*7f20*/  BPT.TRAP 0x1 ;  /* 0x000000040000795c */ /* 0x000fe20000300000 */
.L_x_1792:
[----:B-1----:R-:W-:Y:S05]  /*7f30*/  @P1 BRA `(.L_x_1793) ;  /* 0x0000000000081947 */ /* 0x002fea0003800000 */
[----:B------:R-:W1:Y:S02]  /*7f40*/  SYNCS.PHASECHK.TRANS64.TRYWAIT P1, [UR28+0x22850], R8 ;  /* 0x02285008ff0075a7 */ /* 0x000e64000802015c */
[----:B-1----:R-:W-:Y:S05]  /*7f50*/  @!P1 BRA `(.L_x_1794) ;  /* 0x000000dc00f49947 */ /* 0x002fea0003800000 */
.L_x_1793:
[----:B------:R-:W2:Y:S01]  /*7f60*/  S2R R4, SR_TID.X ;  /* 0x0000000000047919 */ /* 0x000ea20000002100 */
[----:B------:R-:W-:Y:S01]  /*7f70*/  UIMAD UR11, UR36, 0xc00, UR21 ;  /* 0x00000c00240b78a4 */ /* 0x000fe2000f8e0215 */
[----:B------:R-:W-:Y:S01]  /*7f80*/  UMOV UR7, 0x40000040 ;  /* 0x4000004000077882 */ /* 0x000fe20000000000 */
[----:B------:R-:W3:Y:S05]  /*7f90*/  S2R R5, SR_TID.X ;  /* 0x0000000000057919 */ /* 0x000eea0000002100 */
[----:B------:R-:W-:Y:S01]  /*7fa0*/  UMOV UR6, UR11 ;  /* 0x0000000b00067c82 */ /* 0x000fe20008000000 */
[----:B--2---:R-:W-:Y:S02]  /*7fb0*/  SHF.R.U32.HI R4, RZ, 0x7, R4 ;  /* 0x00000007ff047819 */ /* 0x004fe40000011604 */
[----:B---3--:R-:W-:-:S03]  /*7fc0*/  LOP3.LUT P1, RZ, R5, 0x7f, RZ, 0xc0, !PT ;  /* 0x0000007f05ff7812 */ /* 0x008fc6000782c0ff */
[----:B------:R-:W-:Y:S02]  /*7fd0*/  VIADD R4, R4, 0x8 ;  /* 0x0000000804047836 */ /* 0x000fe40000000000 */
[----:B------:R-:W-:-:S03]  /*7fe0*/  IMAD.MOV.U32 R5, RZ, RZ, R176 ;  /* 0x000000ffff057224 */ /* 0x000fc600078e00b0 */
[----:B------:R2:W-:Y:S05]  /*7ff0*/  BAR.SYNC.DEFER_BLOCKING R4, 0x100 ;  /* 0x000400040000751d */ /* 0x0005ea0000010000 */
[----:B-1----:R-:W-:Y:S02]  /*8000*/  @!P1 VIADD R177, R177, 0x22860 ;  /* 0x00022860b1b19836 */ /* 0x002fe40000000000 */
[----:B--2---:R-:W-:-:S03]  /*8010*/  IMAD.MOV.U32 R4, RZ, RZ, R10 ;  /* 0x000000ffff047224 */ /* 0x004fc600078e000a */
[----:B------:R-:W-:Y:S01]  /*8020*/  @!P1 PRMT R177, RZ, 0x654, R177 ;  /* 0x00000654ffb19816 */ /* 0x000fe200000000b1 */
        /* <DEDUP_REMOVED lines=34> */
[C---:B------:R-:W-:Y:S01]  /*8250*/  ISETP.GT.AND P1, PT, R3.reuse, UR23, PT ;  /* 0x0000001703007c0c */ /* 0x040fe2000bf24270 */
[----:B------:R-:W-:-:S12]  /*8260*/  VIADD R3, R3, 0xffffffff ;  /* 0xffffffff03037836 */ /* 0x000fd80000000000 */
[----:B-1----:R-:W-:Y:S05]  /*8270*/  @P1 BRA `(.L_x_1795) ;  /* 0xffffffc8008c1947 */ /* 0x002fea000383ffff */
[----:B------:R-:W-:Y:S02]  /*8280*/  IMAD.MOV.U32 R5, RZ, RZ, R176 ;  /* 0x000000ffff057224 */ /* 0x000fe400078e00b0 */
[----:B------:R-:W-:-:S07]  /*8290*/  IMAD.MOV.U32 R4, RZ, RZ, R10 ;  /* 0x000000ffff047224 */ /* 0x000fce00078e000a */
.L_x_1778:
[----:B------:R-:W-:Y:S01]  /*82a0*/  ULDC UR6, c[0x0][0x448] ;  /* 0x0001120000067ab9 */ /* 0x000fe20000000800 */
[----:B------:R-:W-:Y:S01]  /*82b0*/  IADD3 R9, R16, 0x1, -R9 ;  /* 0x0000000110097810 */ /* 0x000fe20007ffe809 */
[----:B------:R-:W-:Y:S01]  /*82c0*/  UISETP.NE.AND UP0, UPT, UR6, 0x1, UPT ;  /* 0x000000010600788c */ /* 0x000fe2000bf05270 */
[----:B------:R-:W-:Y:S02]  /*82d0*/  ULDC UR15, c[0x0][0x9e4] ;  /* 0x00027900000f7ab9 */ /* 0x000fe40000000800 */
[----:B------:R-:W-:Y:S01]  /*82e0*/  R2UR UR14, R9 ;  /* 0x00000000090e72ca */ /* 0x000fe200000e0000 */
[----:B------:R-:W-:Y:S02]  /*82f0*/  UISETP.GE.AND UP1, UPT, UR15, 0x1, UPT ;  /* 0x000000010f00788c */ /* 0x000fe4000bf26270 */
[----:B------:R-:W-:-:S04]  /*8300*/  UIADD3 UR11, UR43, 0x7f, URZ ;  /* 0x0000007f2b0b7890 */ /* 0x000fc8000fffe03f */
[----:B------:R-:W-:Y:S01]  /*8310*/  PLOP3.LUT P1, PT, PT, PT, UP1, 0x40, 0x0 ;  /* 0x000000000000781c */ /* 0x000fe20003f2e818 */
[----:B------:R-:W-:Y:S01]  /*8320*/  @UP0 ULDC UR6, c[0x0][0x44c] ;  /* 0x0001130000060ab9 */ /* 0x000fe20000000800 */
[----:B------:R-:W-:Y:S01]  /*8330*/  @UP0 ULDC UR18, c[0x0][0x450] ;  /* 0x0001140000120ab9 */ /* 0x000fe20000000800 */
[----:B------:R-:W-:-:S04]  /*8340*/  UIMAD.WIDE.U32 UR6, UR11, UR6, URZ ;  /* 0x000000060b0672a5 */ /* 0x000fc8000f8e003f */
[----:B------:R-:W-:-:S04]  /*8350*/  @UP0 USHF.R.U32.HI UR11, URZ, UR18, UR7 ;  /* 0x000000123f0b0299 */ /* 0x000fc80008011607 */
[----:B------:R-:W-:-:S03]  /*8360*/  UIADD3 UR11, UR14, UR11, URZ ;  /* 0x0000000b0e0b7290 */ /* 0x000fc6000fffe03f */
[----:B------:R-:W-:Y:S02]  /*8370*/  ULDC UR14, c[0x0][0x9dc] ;  /* 0x00027700000e7ab9 */ /* 0x000fe40000000800 */
[----:B------:R-:W-:Y:S01]  /*8380*/  UIADD3 UR14, UR11, -UR14, URZ ;  /* 0x8000000e0b0e7290 */ /* 0x000fe2000fffe03f */
[----:B------:R-:W-:Y:S11]  /*8390*/  @P1 BRA `(.L_x_1796) ;  /* 0x0000000000441947 */ /* 0x000ff60003800000 */
[----:B------:R-:W-:-:S06]  /*83a0*/  UISETP.GT.AND UP2, UPT, UR11, -0x1, UPT ;  /* 0xffffffff0b00788c */ /* 0x000fcc000bf44270 */
[----:B------:R-:W-:-:S13]  /*83b0*/  PLOP3.LUT P1, PT, PT, PT, UP2, 0x80, 0x0 ;  /* 0x000000000000781c */ /* 0x000fda0003f2f028 */
[----:B------:R-:W-:Y:S05]  /*83c0*/  @P1 BRA `(.L_x_1797) ;  /* 0x00000000001c1947 */ /* 0x000fea0003800000 */
[----:B------:R-:W-:Y:S02]  /*83d0*/  UISETP.NE.AND UP2, UPT, UR15, 0x1, UPT ;  /* 0x000000010f00788c */ /* 0x000fe4000bf45270 */
[----:B------:R-:W-:-:S09]  /*83e0*/  ULOP3.LUT UR11, URZ, UR11, URZ, 0x33, !UPT ;  /* 0x0000000b3f0b7292 */ /* 0x000fd2000f8e333f */
[----:B------:R-:W-:Y:S02]  /*83f0*/  @UP2 ULDC.64 UR18, c[0x0][0x9e8] ;  /* 0x00027a0000122ab9 */ /* 0x000fe40000000a00 */
[----:B------:R-:W-:-:S04]  /*8400*/  UIMAD.WIDE.U32 UR6, UR11, UR18, URZ ;  /* 0x000000120b0672a5 */ /* 0x000fc8000f8e003f */
[----:B------:R-:W-:-:S04]  /*8410*/  @UP2 USHF.R.U32.HI UR11, URZ, UR19, UR7 ;  /* 0x000000133f0b2299 */ /* 0x000fc80008011607 */
[----:B------:R-:W-:Y:S01]  /*8420*/  ULOP3.LUT UR11, URZ, UR11, URZ, 0x33, !UPT ;  /* 0x0000000b3f0b7292 */ /* 0x000fe2000f8e333f */
[----:B------:R-:W-:Y:S11]  /*8430*/  BRA `(.L_x_1798) ;  /* 0x0000000000107947 */ /* 0x000ff60003800000 */
.L_x_1797:
[----:B------:R-:W-:-:S11]  /*8440*/  UISETP.NE.AND UP2, UPT, UR15, 0x1, UPT ;  /* 0x000000010f00788c */ /* 0x000fd6000bf45270 */
[----:B------:R-:W-:Y:S02]  /*8450*/  @UP2 ULDC.64 UR18, c[0x0][0x9e8] ;  /* 0x00027a0000122ab9 */ /* 0x000fe40000000a00 */
[----:B------:R-:W-:-:S04]  /*8460*/  UIMAD.WIDE.U32 UR6, UR11, UR18, URZ ;  /* 0x000000120b0672a5 */ /* 0x000fc8000f8e003f */
[----:B------:R-:W-:-:S12]  /*8470*/  @UP2 USHF.R.U32.HI UR11, URZ, UR19, UR7 ;  /* 0x000000133f0b2299 */ /* 0x000fd80008011607 */
.L_x_1798:
[----:B------:R-:W-:-:S04]  /*8480*/  UIMAD UR11, UR11, UR15, URZ ;  /* 0x0000000f0b0b72a4 */ /* 0x000fc8000f8e023f */
[----:B------:R-:W-:-:S04]  /*8490*/  UISETP.LT.AND UP2, UPT, UR14, UR11, UPT ;  /* 0x0000000b0e00728c */ /* 0x000fc8000bf41270 */
[----:B------:R-:W-:-:S12]  /*84a0*/  USEL UR14, UR14, UR11, !UP2 ;  /* 0x0000000b0e0e7287 */ /* 0x000fd8000d000000 */
.L_x_1796:
[----:B------:R-:W-:-:S04]  /*84b0*/  UIADD3 UR6, UR14, 0x5f, URZ ;  /* 0x0000005f0e067890 */ /* 0x000fc8000fffe03f */
[----:B------:R-:W-:-:S04]  /*84c0*/  UIMAD.WIDE UR6, UR6, 0x2aaaaaab, URZ ;  /* 0x2aaaaaab060678a5 */ /* 0x000fc8000f8e023f */
[----:B------:R-:W-:-:S04]  /*84d0*/  USHF.R.U32.HI UR6, URZ, 0x1f, UR7 ;  /* 0x0000001f3f067899 */ /* 0x000fc80008011607 */
[----:B------:R-:W-:-:S04]  /*84e0*/  ULEA.HI.SX32 UR6, UR7, UR6, 0x1c ;  /* 0x0000000607067291 */ /* 0x000fc8000f8fe23f */
[----:B------:R-:W-:-:S04]  /*84f0*/  UISETP.LT.AND UP2, UPT, UR39, UR6, UPT ;  /* 0x000000062700728c */ /* 0x000fc8000bf41270 */
[----:B------:R-:W-:-:S06]  /*8500*/  USEL UR23, UR39, UR6, !UP2 ;  /* 0x0000000627177287 */ /* 0x000fcc000d000000 */
[----:B------:R-:W-:-:S13]  /*8510*/  ISETP.GE.AND P1, PT, R3, UR23, PT ;  /* 0x0000001703007c0c */ /* 0x000fda000bf26270 */
[----:B------:R-:W-:Y:S05]  /*8520*/  @!P1 BRA `(.L_x_1799) ;  /* 0x0000002000e09947 */ /* 0x000fea0003800000 */
[----:B0-----:R-:W-:Y:S01]  /*8530*/  IMAD.MOV.U32 R8, RZ, RZ, R5 ;  /* 0x000000ffff087224 */ /* 0x001fe200078e0005 */
[----:B------:R-:W-:Y:S01]  /*8540*/  ULDC UR25, c[0x0][0x9d8] ;  /* 0x0002760000197ab9 */ /* 0x000fe20000000800 */
[----:B------:R-:W-:Y:S01]  /*8550*/  IMAD.MOV.U32 R9, RZ, RZ, R4 ;  /* 0x000000ffff097224 */ /* 0x000fe200078e0004 */
[----:B------:R-:W-:Y:S01]  /*8560*/  ULDC UR24, c[0x0][0x988] ;  /* 0x0002620000187ab9 */ /* 0x000fe20000000800 */
[----:B------:R-:W-:-:S07]  /*8570*/  IMAD.MOV.U32 R6, RZ, RZ, R3 ;  /* 0x000000ffff067224 */ /* 0x000fce00078e0003 */
.L_x_1808:
[----:B------:R-:W-:Y:S01]  /*8580*/  UIADD3 UR36, UR36, 0x1, URZ ;  /* 0x0000000124247890 */ /* 0x000fe2000fffe03f */
[C---:B------:R-:W-:Y:S01]  /*8590*/  ISETP.GT.AND P1, PT, R6.reuse, UR23, PT ;  /* 0x0000001706007c0c */ /* 0x040fe2000bf24270 */
[----:B------:R-:W-:Y:S02]  /*85a0*/  VIADD R6, R6, 0xffffffff ;  /* 0xffffffff06067836 */ /* 0x000fe40000000000 */
[----:B------:R-:W-:-:S04]  /*85b0*/  UISETP.NE.AND UP2, UPT, UR36, 0x2, UPT ;  /* 0x000000022400788c */ /* 0x000fc8000bf45270 */
[----:B------:R-:W-:Y:S02]  /*85c0*/  USEL UR6, URZ, 0x1, UP2 ;  /* 0x000000013f067887 */ /* 0x000fe40009000000 */
[----:B------:R-:W-:Y:S02]  /*85d0*/  USEL UR36, UR36, URZ, UP2 ;  /* 0x0000003f24247287 */ /* 0x000fe40009000000 */
[----:B------:R-:W-:Y:S01]  /*85e0*/  ULOP3.LUT UR37, UR37, UR6, URZ, 0x3c, !UPT ;  /* 0x0000000625257292 */ /* 0x000fe2000f8e3c3f */
[----:B-1----:R-:W-:Y:S11]  /*85f0*/  @!P0 BRA `(.L_x_1800) ;  /* 0x0000000000048947 */ /* 0x002ff60003800000 */
[----:B------:R-:W-:Y:S01]  /*8600*/  BPT.TRAP 0x1 ;  /* 0x000000040000795c */ /* 0x000fe20000300000 */
.L_x_1800:
        /* <DEDUP_REMOVED lines=9> */
.L_x_1801:
[----:B-1----:R-:W-:Y:S05]  /*86a0*/  @P2 BRA `(.L_x_1802) ;  /* 0x0000000000082947 */ /* 0x002fea0003800000 */
[----:B------:R-:W1:Y:S02]  /*86b0*/  SYNCS.PHASECHK.TRANS64.TRYWAIT P2, [UR26+0x22830], R3 ;  /* 0x02283003ff0075a7 */ /* 0x000e64000804015a */
[----:B-1----:R-:W-:Y:S05]  /*86c0*/  @!P2 BRA `(.L_x_1803) ;  /* 0x000000d8002ca947 */ /* 0x002fea0003800000 */
.L_x_1802:
        /* <DEDUP_REMOVED lines=11> */
[----:B--2---:R-:W-:Y:S02]  /*8780*/  LOP3.LUT P2, RZ, R214, 0x7f, RZ, 0xc0, !PT ;  /* 0x0000007fd6ff7812 */ /* 0x004fe4000784c0ff */
[----:B------:R-:W-:Y:S01]  /*8790*/  SHF.R.U32.HI R214, RZ, 0x7, R214 ;  /* 0x00000007ffd67819 */ /* 0x000fe200000116d6 */
[----:B------:R-:W-:Y:S02]  /*87a0*/  WARPGROUP.DEPBAR.LE gsb0, 0x0 ;  /* 0x00008000000079c5 */ /* 0x000fe40000010000 */
[----:B------:R-:W-:-:S06]  /*87b0*/  WARPGROUP.ARRIVE ;  /* 0x00000000000079c5 */ /* 0x000fcc0000000000 */
[----:B------:R-:W-:Y:S03]  /*87c0*/  HGMMA.64x96x16.F32.BF16 R152, gdesc[UR4], R152, gsb0 ;  /* 0x01600000049879f0 */ /* 0x000fe60008001898 */
        /* <DEDUP_REMOVED lines=84> */
[----:B-1----:R-:W-:Y:S01]  /*8d10*/  FMNMX.FTZ R4, R168, R177, !PT ;  /* 0x000000b1a8047209 */ /* 0x002fe20007810000 */
[----:B------:R-:W-:-:S06]  /*8d20*/  FMUL.FTZ R177, R197, UR25 ;  /* 0x00000019c5b17c20 */ /* 0x000fcc0008410000 */
        /* <DEDUP_REMOVED lines=14> */
[----:B------:R-:W-:Y:S01]  /*8e10*/  FMUL.FTZ R181, R183, UR25 ;  /* 0x00000019b7b57c20 */ /* 0x000fe20008410000 */
[----:B------:R-:W-:Y:S01]  /*8e20*/  FMUL.FTZ R183, R187, UR25 ;  /* 0x00000019bbb77c20 */ /* 0x000fe20008410000 */
[----:B------:R-:W-:-:S04]  /*8e30*/  FMUL.FTZ R187, R195, UR25 ;  /* 0x00000019c3bb7c20 */ /* 0x000fc80008410000 */
[----:B------:R-:W2:Y:S01]  /*8e40*/  MUFU.TANH R11, R11 ;  /* 0x0000000b000b7308 */ /* 0x000ea20000002400 */
[----:B---3--:R-:W-:-:S05]  /*8e50*/  FMNMX.FTZ R4, R177, R4, !PT ;  /* 0x00000004b1047209 */ /* 0x008fca0007810000 */
[----:B------:R-:W3:Y:S02]  /*8e60*/  SHFL.BFLY PT, R185, R4, 0x2, 0x1f ;  /* 0x0c401f0004b97f89 */ /* 0x000ee400000e0000 */
[----:B------:R-:W4:Y:S01]  /*8e70*/  MUFU.TANH R13, R13 ;  /* 0x0000000d000d7308 */ /* 0x000f220000002400 */
[----:B-1----:R-:W-:-:S07]  /*8e80*/  FMNMX.FTZ R190, R7, R8, !PT ;  /* 0x0000000807be7209 */ /* 0x002fce0007810000 */
[----:B------:R-:W1:Y:S01]  /*8e90*/  MUFU.TANH R15, R15 ;  /* 0x0000000f000f7308 */ /* 0x000e620000002400 */
[----:B--2---:R-:W-:-:S07]  /*8ea0*/  FMNMX.FTZ R190, R11, R190, !PT ;  /* 0x000000be0bbe7209 */ /* 0x004fce0007810000 */
[----:B------:R-:W2:Y:S01]  /*8eb0*/  MUFU.TANH R21, R21 ;  /* 0x0000001500157308 */ /* 0x000ea20000002400 */
[----:B----4-:R-:W-:Y:S02]  /*8ec0*/  FMNMX.FTZ R190, R13, R190, !PT ;  /* 0x000000be0dbe7209 */ /* 0x010fe40007810000 */
[----:B---3--:R-:W-:Y:S01]  /*8ed0*/  FMNMX.FTZ R192, R4, R185, !PT ;  /* 0x000000b904c07209 */ /* 0x008fe20007810000 */
[----:B------:R-:W-:-:S04]  /*8ee0*/  FMUL.FTZ R185, R191, UR25 ;  /* 0x00000019bfb97c20 */ /* 0x000fc80008410000 */
[----:B------:R-:W3:Y:S01]  /*8ef0*/  MUFU.TANH R153, R153 ;  /* 0x0000009900997308 */ /* 0x000ee20000002400 */
[----:B-1----:R-:W-:Y:S01]  /*8f00*/  FMNMX.FTZ R190, R15, R190, !PT ;  /* 0x000000be0fbe7209 */ /* 0x002fe20007810000 */
[----:B------:R-:W1:Y:S06]  /*8f10*/  SHFL.BFLY PT, R193, R192, 0x1, 0x1f ;  /* 0x0c201f00c0c17f89 */ /* 0x000e6c00000e0000 */
[----:B------:R-:W4:Y:S01]  /*8f20*/  MUFU.TANH R156, R156 ;  /* 0x0000009c009c7308 */ /* 0x000f220000002400 */
[----:B--2---:R-:W-:-:S07]  /*8f30*/  FMNMX.FTZ R190, R21, R190, !PT ;  /* 0x000000be15be7209 */ /* 0x004fce0007810000 */
[----:B------:R-:W2:Y:S08]  /*8f40*/  MUFU.TANH R157, R157 ;  /* 0x0000009d009d7308 */ /* 0x000eb00000002400 */
[----:B------:R-:W5:Y:S01]  /*8f50*/  MUFU.TANH R160, R160 ;  /* 0x000000a000a07308 */ /* 0x000f620000002400 */
[----:B-1----:R-:W-:-:S05]  /*8f60*/  FMNMX.FTZ R4, R192, R193, !PT ;  /* 0x000000c1c0047209 */ /* 0x002fca0007810000 */
[C---:B------:R-:W-:Y:S02]  /*8f70*/  FMUL.FTZ R199, R4.reuse, UR10 ;  /* 0x0000000a04c77c20 */ /* 0x040fe40008410000 */
[----:B------:R-:W1:Y:S01]  /*8f80*/  MUFU.TANH R161, R161 ;  /* 0x000000a100a17308 */ /* 0x000e620000002400 */
[----:B------:R-:W-:Y:S01]  /*8f90*/  FADD.FTZ R9, -R4, R9 ;  /* 0x0000000904097221 */ /* 0x000fe20000010100 */
[--C-:B------:R-:W-:Y:S01]  /*8fa0*/  FFMA.FTZ R191, R5, UR10, -R199.reuse ;  /* 0x0000000a05bf7c23 */ /* 0x100fe200080108c7 */
[----:B---3--:R-:W-:Y:S01]  /*8fb0*/  FMNMX.FTZ R5, R153, R190, !PT ;  /* 0x000000be99057209 */ /* 0x008fe20007810000 */
[--C-:B------:R-:W-:Y:S01]  /*8fc0*/  FFMA.FTZ R193, R14, UR10, -R199.reuse ;  /* 0x0000000a0ec17c23 */ /* 0x100fe200080108c7 */
[--C-:B------:R-:W-:Y:S01]  /*8fd0*/  FFMA.FTZ R195, R152, UR10, -R199.reuse ;  /* 0x0000000a98c37c23 */ /* 0x100fe200080108c7 */
[--C-:B------:R-:W-:Y:S02]  /*8fe0*/  FFMA.FTZ R154, R154, UR10, -R199.reuse ;  /* 0x0000000a9a9a7c23 */ /* 0x100fe400080108c7 */
[----:B------:R-:W3:Y:S01]  /*8ff0*/  MUFU.TANH R163, R163 ;  /* 0x000000a300a37308 */ /* 0x000ee20000002400 */
[----:B----4-:R-:W-:Y:S01]  /*9000*/  FMNMX.FTZ R190, R156, R5, !PT ;  /* 0x000000059cbe7209 */ /* 0x010fe20007810000 */
[----:B------:R-:W-:Y:S01]  /*9010*/  FMUL.FTZ R9, R9, UR10 ;  /* 0x0000000a09097c20 */ /* 0x000fe20008410000 */
[--C-:B------:R-:W-:Y:S01]  /*9020*/  FFMA.FTZ R10, R10, UR10, -R199.reuse ;  /* 0x0000000a0a0a7c23 */ /* 0x100fe200080108c7 */
[--C-:B------:R-:W-:Y:S01]  /*9030*/  FFMA.FTZ R197, R164, UR10, -R199.reuse ;  /* 0x0000000aa4c57c23 */ /* 0x100fe200080108c7 */
[----:B--2---:R-:W-:Y:S01]  /*9040*/  FMNMX.FTZ R5, R157, R190, !PT ;  /* 0x000000be9d057209 */ /* 0x004fe20007810000 */
[--C-:B------:R-:W-:Y:S01]  /*9050*/  FFMA.FTZ R190, R20, UR10, -R199.reuse ;  /* 0x0000000a14be7c23 */ /* 0x100fe200080108c7 */
[--C-:B------:R-:W-:Y:S01]  /*9060*/  FFMA.FTZ R164, R165, UR10, -R199.reuse ;  /* 0x0000000aa5a47c23 */ /* 0x100fe200080108c7 */
[----:B------:R-:W2:Y:S01]  /*9070*/  MUFU.TANH R175, R175 ;  /* 0x000000af00af7308 */ /* 0x000ea20000002400 */
[----:B-----5:R-:W-:Y:S01]  /*9080*/  FMNMX.FTZ R14, R160, R5, !PT ;  /* 0x00000005a00e7209 */ /* 0x020fe20007810000 */
[--C-:B------:R-:W-:Y:S01]  /*9090*/  FFMA.FTZ R165, R166, UR10, -R199.reuse ;  /* 0x0000000aa6a57c23 */ /* 0x100fe200080108c7 */
[--C-:B------:R-:W-:Y:S01]  /*90a0*/  FFMA.FTZ R12, R12, UR10, -R199.reuse ;  /* 0x0000000a0c0c7c23 */ /* 0x100fe200080108c7 */
[--C-:B------:R-:W-:Y:S01]  /*90b0*/  FFMA.FTZ R166, R167, UR10, -R199.reuse ;  /* 0x0000000aa7a67c23 */ /* 0x100fe200080108c7 */
[----:B-1----:R-:W-:Y:S01]  /*90c0*/  FMNMX.FTZ R20, R161, R14, !PT ;  /* 0x0000000ea1147209 */ /* 0x002fe20007810000 */
[--C-:B------:R-:W-:Y:S01]  /*90d0*/  FFMA.FTZ R167, R168, UR10, -R199.reuse ;  /* 0x0000000aa8a77c23 */ /* 0x100fe200080108c7 */
[--C-:B------:R-:W-:Y:S01]  /*90e0*/  FFMA.FTZ R168, R169, UR10, -R199.reuse ;  /* 0x0000000aa9a87c23 */ /* 0x100fe200080108c7 */
[----:B------:R-:W1:Y:S01]  /*90f0*/  MUFU.TANH R178, R178 ;  /* 0x000000b200b27308 */ /* 0x000e620000002400 */
        /* <DEDUP_REMOVED lines=8> */
[----:B--2---:R-:W-:Y:S01]  /*9180*/  FMNMX.FTZ R5, R175, R20, !PT ;  /* 0x00000014af057209 */ /* 0x004fe20007810000 */
[--C-:B------:R-:W-:Y:S01]  /*9190*/  FFMA.FTZ R159, R159, UR10, -R199.reuse ;  /* 0x0000000a9f9f7c23 */ /* 0x100fe200080108c7 */
[--C-:B------:R-:W-:Y:S01]  /*91a0*/  FFMA.FTZ R162, R162, UR10, -R199.reuse ;  /* 0x0000000aa2a27c23 */ /* 0x100fe200080108c7 */
[----:B------:R-:W-:-:S04]  /*91b0*/  FFMA.FTZ R174, R176, UR10, -R199 ;  /* 0x0000000ab0ae7c23 */ /* 0x000fc800080108c7 */
[----:B------:R-:W2:Y:S01]  /*91c0*/  MUFU.TANH R180, R180 ;  /* 0x000000b400b47308 */ /* 0x000ea20000002400 */
[----:B-1----:R-:W-:-:S07]  /*91d0*/  FMNMX.FTZ R20, R178, R5, !PT ;  /* 0x00000005b2147209 */ /* 0x002fce0007810000 */
[----:B------:R-:W1:Y:S01]  /*91e0*/  MUFU.TANH R181, R181 ;  /* 0x000000b500b57308 */ /* 0x000e620000002400 */
[----:B---3--:R-:W-:-:S07]  /*91f0*/  FMNMX.FTZ R5, R179, R20, !PT ;  /* 0x00000014b3057209 */ /* 0x008fce0007810000 */
[----:B------:R-:W3:Y:S01]  /*9200*/  MUFU.TANH R182, R182 ;  /* 0x000000b600b67308 */ /* 0x000ee20000002400 */
[----:B--2---:R-:W-:-:S07]  /*9210*/  FMNMX.FTZ R152, R180, R5, !PT ;  /* 0x00000005b4987209 */ /* 0x004fce0007810000 */
        /* <DEDUP_REMOVED lines=14> */
[----:B------:R-:W-:Y:S01]  /*9300*/  MUFU.EX2 R20, R154 ;  /* 0x0000009a00147308 */ /* 0x000fe20000000800 */
[----:B---3--:R-:W-:-:S07]  /*9310*/  FMNMX.FTZ R152, R188, R5, !PT ;  /* 0x00000005bc987209 */ /* 0x008fce0007810000 */
[----:B------:R-:W1:Y:S01]  /*9320*/  MUFU.EX2 R9, R9 ;  /* 0x0000000900097308 */ /* 0x000e620000000800 */
[----:B--2---:R-:W-:-:S05]  /*9330*/  FMNMX.FTZ R152, R189, R152, !PT ;  /* 0x00000098bd987209 */ /* 0x004fca0007810000 */
[----:B------:R-:W2:Y:S02]  /*9340*/  SHFL.BFLY PT, R5, R152, 0x2, 0x1f ;  /* 0x0c401f0098057f89 */ /* 0x000ea400000e0000 */
[----:B------:R-:W3:Y:S08]  /*9350*/  MUFU.EX2 R10, R10 ;  /* 0x0000000a000a7308 */ /* 0x000ef00000000800 */
[----:B------:R-:W4:Y:S01]  /*9360*/  MUFU.EX2 R191, R191 ;  /* 0x000000bf00bf7308 */ /* 0x000f220000000800 */
[-C--:B-1----:R-:W-:Y:S01]  /*9370*/  FMUL.FTZ R24, R24, R9.reuse ;  /* 0x0000000918187220 */ /* 0x082fe20000410000 */
[-C--:B------:R-:W-:Y:S01]  /*9380*/  FMUL.FTZ R25, R25, R9.reuse ;  /* 0x0000000919197220 */ /* 0x080fe20000410000 */
[-C--:B------:R-:W-:Y:S01]  /*9390*/  FMUL.FTZ R28, R28, R9.reuse ;  /* 0x000000091c1c7220 */ /* 0x080fe20000410000 */
[-C--:B------:R-:W-:Y:S01]  /*93a0*/  FMUL.FTZ R29, R29, R9.reuse ;  /* 0x000000091d1d7220 */ /* 0x080fe20000410000 */
[-C--:B------:R-:W-:Y:S01]  /*93b0*/  FMUL.FTZ R32, R32, R9.reuse ;  /* 0x0000000920207220 */ /* 0x080fe20000410000 */
[-C--:B------:R-:W-:Y:S01]  /*93c0*/  FMUL.FTZ R33, R33, R9.reuse ;  /* 0x0000000921217220 */ /* 0x080fe20000410000 */
[-C--:B------:R-:W-:Y:S01]  /*93d0*/  FMUL.FTZ R36, R36, R9.reuse ;  /* 0x0000000924247220 */ /* 0x080fe20000410000 */
[----:B------:R-:W1:Y:S01]  /*93e0*/  MUFU.EX2 R12, R12 ;  /* 0x0000000c000c7308 */ /* 0x000e620000000800 */
[----:B---3--:R-:W-:Y:S01]  /*93f0*/  FFMA.FTZ R2, R9, R2, R10 ;  /* 0x0000000209027223 */ /* 0x008fe2000001000a */
[-C--:B------:R-:W-:Y:S01]  /*9400*/  FMUL.FTZ R37, R37, R9.reuse ;  /* 0x0000000925257220 */ /* 0x080fe20000410000 */
[-C--:B------:R-:W-:Y:S01]  /*9410*/  FMUL.FTZ R40, R40, R9.reuse ;  /* 0x0000000928287220 */ /* 0x080fe20000410000 */
[-C--:B------:R-:W-:Y:S01]  /*9420*/  FMUL.FTZ R41, R41, R9.reuse ;  /* 0x0000000929297220 */ /* 0x080fe20000410000 */
[----:B------:R-:W-:Y:S01]  /*9430*/  FMUL.FTZ R44, R44, R9 ;  /* 0x000000092c2c7220 */ /* 0x000fe20000410000 */
[----:B--2---:R-:W-:Y:S01]  /*9440*/  FMNMX.FTZ R154, R152, R5, !PT ;  /* 0x00000005989a7209 */ /* 0x004fe20007810000 */
[-C--:B------:R-:W-:Y:S01]  /*9450*/  FMUL.FTZ R45, R45, R9.reuse ;  /* 0x000000092d2d7220 */ /* 0x080fe20000410000 */
[----:B------:R2:W-:Y:S01]  /*9460*/  MUFU.EX2 R14, R190 ;  /* 0x000000be000e7308 */ /* 0x0005e20000000800 */
[-C--:B------:R-:W-:Y:S01]  /*9470*/  FMUL.FTZ R48, R48, R9.reuse ;  /* 0x0000000930307220 */ /* 0x080fe20000410000 */
[-C--:B------:R-:W-:Y:S01]  /*9480*/  FMUL.FTZ R49, R49, R9.reuse ;  /* 0x0000000931317220 */ /* 0x080fe20000410000 */
[----:B------:R-:W3:Y:S01]  /*9490*/  SHFL.BFLY PT, R5, R154, 0x1, 0x1f ;  /* 0x0c201f009a057f89 */ /* 0x000ee200000e0000 */
[-C--:B------:R-:W-:Y:S01]  /*94a0*/  FMUL.FTZ R52, R52, R9.reuse ;  /* 0x0000000934347220 */ /* 0x080fe20000410000 */
[-C--:B------:R-:W-:Y:S01]  /*94b0*/  FMUL.FTZ R53, R53, R9.reuse ;  /* 0x0000000935357220 */ /* 0x080fe20000410000 */
[-C--:B------:R-:W-:Y:S01]  /*94c0*/  FMUL.FTZ R56, R56, R9.reuse ;  /* 0x0000000938387220 */ /* 0x080fe20000410000 */
[-C--:B------:R-:W-:Y:S01]  /*94d0*/  FMUL.FTZ R57, R57, R9.reuse ;  /* 0x0000000939397220 */ /* 0x080fe20000410000 */
[----:B------:R-:W5:Y:S01]  /*94e0*/  MUFU.EX2 R193, R193 ;  /* 0x000000c100c17308 */ /* 0x000f620000000800 */
[--C-:B--2---:R-:W-:Y:S01]  /*94f0*/  FFMA.FTZ R190, R158, UR10, -R199.reuse ;  /* 0x0000000a9ebe7c23 */ /* 0x104fe200080108c7 */
[----:B------:R-:W-:Y:S01]  /*9500*/  FFMA.FTZ R199, R177, UR10, -R199 ;  /* 0x0000000ab1c77c23 */ /* 0x000fe200080108c7 */
        /* <DEDUP_REMOVED lines=22> */
[----:B------:R-:W-:Y:S01]  /*9670*/  FADD.FTZ R8, -R5, R8 ;  /* 0x0000000805087221 */ /* 0x000fe20000010100 */
[----:B------:R-:W3:Y:S01]  /*9680*/  MUFU.EX2 R190, R190 ;  /* 0x000000be00be7308 */ /* 0x000ee20000000800 */
[----:B------:R-:W-:Y:S01]  /*9690*/  FMUL.FTZ R96, R96, R9 ;  /* 0x0000000960607220 */ /* 0x000fe20000410000 */
        /* <DEDUP_REMOVED lines=8> */
[----:B------:R-:W3:Y:S01]  /*9720*/  MUFU.EX2 R159, R159 ;  /* 0x0000009f009f7308 */ /* 0x000ee20000000800 */
[--C-:B------:R-:W-:Y:S01]  /*9730*/  FFMA.FTZ R11, R11, UR10, -R152.reuse ;  /* 0x0000000a0b0b7c23 */ /* 0x100fe20008010898 */
[--C-:B------:R-:W-:Y:S01]  /*9740*/  FFMA.FTZ R13, R13, UR10, -R152.reuse ;  /* 0x0000000a0d0d7c23 */ /* 0x100fe20008010898 */
[----:B------:R-:W-:Y:S01]  /*9750*/  @!P2 PRMT R153, RZ, 0x654, R153 ;  /* 0x00000654ff99a816 */ /* 0x000fe20000000099 */
[----:B------:R0:W-:Y:S06]  /*9760*/  BAR.ARV R7, 0x100 ;  /* 0x000400070000751d */ /* 0x0001ec0000002000 */
[----:B------:R4:W-:Y:S01]  /*9770*/  @!P2 SYNCS.ARRIVE.TRANS64.RED.A1T0 RZ, [R153+URZ], RZ ;  /* 0x000000ff99ffa9a7 */ /* 0x0009e2000810043f */
[----:B------:R-:W3:Y:S01]  /*9780*/  MUFU.EX2 R162, R162 ;  /* 0x000000a200a27308 */ /* 0x000ee20000000800 */
[--C-:B------:R-:W-:Y:S01]  /*9790*/  FFMA.FTZ R176, R15, UR10, -R152.reuse ;  /* 0x0000000a0fb07c23 */ /* 0x100fe20008010898 */
[----:B------:R-:W-:Y:S01]  /*97a0*/  FFMA.FTZ R15, R21, UR10, -R152 ;  /* 0x0000000a150f7c23 */ /* 0x000fe20008010898 */
        /* <DEDUP_REMOVED lines=8> */
[----:B-1----:R-:W-:Y:S01]  /*9830*/  FADD.FTZ R2, R12, R153 ;  /* 0x000000990c027221 */ /* 0x002fe20000010000 */
[-C--:B------:R-:W-:Y:S01]  /*9840*/  FMUL.FTZ R109, R109, R9.reuse ;  /* 0x000000096d6d7220 */ /* 0x080fe20000410000 */
[-C--:B------:R-:W-:Y:S01]  /*9850*/  FMUL.FTZ R112, R112, R9.reuse ;  /* 0x0000000970707220 */ /* 0x080fe20000410000 */
[-C--:B------:R-:W-:Y:S01]  /*9860*/  FMUL.FTZ R113, R113, R9.reuse ;  /* 0x0000000971717220 */ /* 0x080fe20000410000 */
[----:B-----5:R-:W-:Y:S01]  /*9870*/  FADD.FTZ R153, R193, R2 ;  /* 0x00000002c1997221 */ /* 0x020fe20000010000 */
[----:B------:R-:W1:Y:S01]  /*9880*/  MUFU.EX2 R164, R164 ;  /* 0x000000a400a47308 */ /* 0x000e620000000800 */
[-C--:B------:R-:W-:Y:S01]  /*9890*/  FMUL.FTZ R116, R116, R9.reuse ;  /* 0x0000000974747220 */ /* 0x080fe20000410000 */
[-C--:B------:R-:W-:Y:S01]  /*98a0*/  FMUL.FTZ R117, R117, R9.reuse ;  /* 0x0000000975757220 */ /* 0x080fe20000410000 */
[----:B------:R-:W-:Y:S01]  /*98b0*/  FADD.FTZ R2, R14, R153 ;  /* 0x000000990e027221 */ /* 0x000fe20000010000 */
[-C--:B------:R-:W-:Y:S01]  /*98c0*/  FMUL.FTZ R120, R120, R9.reuse ;  /* 0x0000000978787220 */ /* 0x080fe20000410000 */
[-C--:B------:R-:W-:Y:S01]  /*98d0*/  FMUL.FTZ R121, R121, R9.reuse ;  /* 0x0000000979797220 */ /* 0x080fe20000410000 */
[-C--:B------:R-:W-:Y:S01]  /*98e0*/  FMUL.FTZ R124, R124, R9.reuse ;  /* 0x000000097c7c7220 */ /* 0x080fe20000410000 */
[----:B--2---:R-:W-:Y:S01]  /*98f0*/  FADD.FTZ R153, R195, R2 ;  /* 0x00000002c3997221 */ /* 0x004fe20000010000 */
[----:B------:R-:W2:Y:S01]  /*9900*/  MUFU.EX2 R165, R165 ;  /* 0x000000a500a57308 */ /* 0x000ea20000000800 */
[-C--:B------:R-:W-:Y:S01]  /*9910*/  FMUL.FTZ R125, R125, R9.reuse ;  /* 0x000000097d7d7220 */ /* 0x080fe20000410000 */
[-C--:B------:R-:W-:Y:S01]  /*9920*/  FMUL.FTZ R128, R128, R9.reuse ;  /* 0x0000000980807220 */ /* 0x080fe20000410000 */
[----:B------:R-:W-:Y:S01]  /*9930*/  FADD.FTZ R2, R20, R153 ;  /* 0x0000009914027221 */ /* 0x000fe20000010000 */
[-C--:B------:R-:W-:Y:S01]  /*9940*/  FMUL.FTZ R129, R129, R9.reuse ;  /* 0x0000000981817220 */ /* 0x080fe20000410000 */
[-C--:B------:R-:W-:Y:S01]  /*9950*/  FMUL.FTZ R132, R132, R9.reuse ;  /* 0x0000000984847220 */ /* 0x080fe20000410000 */
[-C--:B------:R-:W-:Y:S01]  /*9960*/  FMUL.FTZ R133, R133, R9.reuse ;  /* 0x0000000985857220 */ /* 0x080fe20000410000 */
[----:B0-----:R-:W-:Y:S01]  /*9970*/  FADD.FTZ R153, R155, R2 ;  /* 0x000000029b997221 */ /* 0x001fe20000010000 */
[----:B------:R-:W0:Y:S01]  /*9980*/  MUFU.EX2 R166, R166 ;  /* 0x000000a600a67308 */ /* 0x000e220000000800 */
[-C--:B------:R-:W-:Y:S01]  /*9990*/  FMUL.FTZ R136, R136, R9.reuse ;  /* 0x0000000988887220 */ /* 0x080fe20000410000 */
[-C--:B------:R-:W-:Y:S01]  /*99a0*/  FMUL.FTZ R137, R137, R9.reuse ;  /* 0x0000000989897220 */ /* 0x080fe20000410000 */
[----:B---3--:R-:W-:Y:S01]  /*99b0*/  FADD.FTZ R2, R190, R153 ;  /* 0x00000099be027221 */ /* 0x008fe20000010000 */
[-C--:B------:R-:W-:Y:S01]  /*99c0*/  FMUL.FTZ R140, R140, R9.reuse ;  /* 0x000000098c8c7220 */ /* 0x080fe20000410000 */
[-C--:B------:R-:W-:Y:S01]  /*99d0*/  FMUL.FTZ R141, R141, R9.reuse ;  /* 0x000000098d8d7220 */ /* 0x080fe20000410000 */
[-C--:B------:R-:W-:Y:S01]  /*99e0*/  FMUL.FTZ R144, R144, R9.reuse ;  /* 0x0000000990907220 */ /* 0x080fe20000410000 */
[----:B------:R-:W-:Y:S01]  /*99f0*/  FADD.FTZ R153, R159, R2 ;  /* 0x000000029f997221 */ /* 0x000fe20000010000 */
[----:B------:R-:W3:Y:S01]  /*9a00*/  MUFU.EX2 R167, R167 ;  /* 0x000000a700a77308 */ /* 0x000ee20000000800 */
[-C--:B------:R-:W-:Y:S01]  /*9a10*/  FMUL.FTZ R145, R145, R9.reuse ;  /* 0x0000000991917220 */ /* 0x080fe20000410000 */
[-C--:B------:R-:W-:Y:S01]  /*9a20*/  FMUL.FTZ R148, R148, R9.reuse ;  /* 0x0000000994947220 */ /* 0x080fe20000410000 */
[----:B------:R-:W-:Y:S01]  /*9a30*/  FADD.FTZ R2, R162, R153 ;  /* 0x00000099a2027221 */ /* 0x000fe20000010000 */
[----:B------:R-:W-:Y:S01]  /*9a40*/  FMUL.FTZ R149, R149, R9 ;  /* 0x0000000995957220 */ /* 0x000fe20000410000 */
[--C-:B------:R-:W-:Y:S01]  /*9a50*/  FFMA.FTZ R21, R156, UR10, -R152.reuse ;  /* 0x0000000a9c157c23 */ /* 0x100fe20008010898 */
[----:B------:R-:W-:Y:S01]  /*9a60*/  FFMA.FTZ R194, R157, UR10, -R152 ;  /* 0x0000000a9dc27c23 */ /* 0x000fe20008010898 */
[----:B----4-:R-:W-:Y:S01]  /*9a70*/  FADD.FTZ R153, R197, R2 ;  /* 0x00000002c5997221 */ /* 0x010fe20000010000 */
[----:B------:R-:W4:Y:S01]  /*9a80*/  MUFU.EX2 R168, R168 ;  /* 0x000000a800a87308 */ /* 0x000f220000000800 */
[--C-:B------:R-:W-:Y:S01]  /*9a90*/  FFMA.FTZ R196, R160, UR10, -R152.reuse ;  /* 0x0000000aa0c47c23 */ /* 0x100fe20008010898 */
[--C-:B------:R-:W-:Y:S01]  /*9aa0*/  FFMA.FTZ R161, R161, UR10, -R152.reuse ;  /* 0x0000000aa1a17c23 */ /* 0x100fe20008010898 */
[----:B-1----:R-:W-:Y:S01]  /*9ab0*/  FADD.FTZ R2, R164, R153 ;  /* 0x00000099a4027221 */ /* 0x002fe20000010000 */
[--C-:B------:R-:W-:Y:S01]  /*9ac0*/  FFMA.FTZ R163, R163, UR10, -R152.reuse ;  /* 0x0000000aa3a37c23 */ /* 0x100fe20008010898 */
[--C-:B------:R-:W-:Y:S01]  /*9ad0*/  FFMA.FTZ R204, R179, UR10, -R152.reuse ;  /* 0x0000000ab3cc7c23 */ /* 0x100fe20008010898 */
[----:B------:R-:W-:Y:S01]  /*9ae0*/  FFMA.FTZ R179, R180, UR10, -R152 ;  /* 0x0000000ab4b37c23 */ /* 0x000fe20008010898 */
[----:B--2---:R-:W-:Y:S01]  /*9af0*/  FADD.FTZ R153, R165, R2 ;  /* 0x00000002a5997221 */ /* 0x004fe20000010000 */
[----:B------:R-:W1:Y:S01]  /*9b00*/  MUFU.EX2 R169, R169 ;  /* 0x000000a900a97308 */ /* 0x000e620000000800 */
[--C-:B------:R-:W-:Y:S01]  /*9b10*/  FFMA.FTZ R180, R181, UR10, -R152.reuse ;  /* 0x0000000ab5b47c23 */ /* 0x100fe20008010898 */
[--C-:B------:R-:W-:Y:S01]  /*9b20*/  FFMA.FTZ R181, R182, UR10, -R152.reuse ;  /* 0x0000000ab6b57c23 */ /* 0x100fe20008010898 */
[----:B0-----:R-:W-:Y:S01]  /*9b30*/  FADD.FTZ R2, R166, R153 ;  /* 0x00000099a6027221 */ /* 0x001fe20000010000 */
[--C-:B------:R-:W-:Y:S01]  /*9b40*/  FFMA.FTZ R182, R183, UR10, -R152.reuse ;  /* 0x0000000ab7b67c23 */ /* 0x100fe20008010898 */
[--C-:B------:R-:W-:Y:S01]  /*9b50*/  FFMA.FTZ R183, R184, UR10, -R152.reuse ;  /* 0x0000000ab8b77c23 */ /* 0x100fe20008010898 */
[----:B------:R-:W-:Y:S01]  /*9b60*/  FFMA.FTZ R184, R185, UR10, -R152 ;  /* 0x0000000ab9b87c23 */ /* 0x000fe20008010898 */
[----:B---3--:R-:W-:Y:S01]  /*9b70*/  FADD.FTZ R153, R167, R2 ;  /* 0x00000002a7997221 */ /* 0x008fe20000010000 */
[----:B------:R-:W0:Y:S01]  /*9b80*/  MUFU.EX2 R170, R170 ;  /* 0x000000aa00aa7308 */ /* 0x000e220000000800 */
[--C-:B------:R-:W-:Y:S01]  /*9b90*/  FFMA.FTZ R185, R186, UR10, -R152.reuse ;  /* 0x0000000abab97c23 */ /* 0x100fe20008010898 */
[--C-:B------:R-:W-:Y:S01]  /*9ba0*/  FFMA.FTZ R187, R187, UR10, -R152.reuse ;  /* 0x0000000abbbb7c23 */ /* 0x100fe20008010898 */
[----:B----4-:R-:W-:Y:S01]  /*9bb0*/  FADD.FTZ R2, R168, R153 ;  /* 0x00000099a8027221 */ /* 0x010fe20000010000 */
[--C-:B------:R-:W-:Y:S01]  /*9bc0*/  FFMA.FTZ R188, R188, UR10, -R152.reuse ;  /* 0x0000000abcbc7c23 */ /* 0x100fe20008010898 */
[----:B------:R-:W-:Y:S01]  /*9bd0*/  FFMA.FTZ R189, R189, UR10, -R152 ;  /* 0x0000000abdbd7c23 */ /* 0x000fe20008010898 */
[----:B------:R-:W-:-:S02]  /*9be0*/  F2FP.BF16.F32.PACK_AB R152, R191, R10 ;  /* 0x0000000abf98723e */ /* 0x000fc400000010ff */
[----:B------:R-:W2:Y:S01]  /*9bf0*/  MUFU.EX2 R171, R171 ;  /* 0x000000ab00ab7308 */ /* 0x000ea20000000800 */
[----:B-1----:R-:W-:Y:S01]  /*9c00*/  FADD.FTZ R153, R169, R2 ;  /* 0x00000002a9997221 */ /* 0x002fe20000010000 */
[----:B------:R-:W-:Y:S02]  /*9c10*/  F2FP.BF16.F32.PACK_AB R164, R165, R164 ;  /* 0x000000a4a5a4723e */ /* 0x000fe400000010ff */
[----:B------:R-:W-:Y:S02]  /*9c20*/  F2FP.BF16.F32.PACK_AB R158, R155, R20 ;  /* 0x000000149b9e723e */ /* 0x000fe400000010ff */
[----:B------:R-:W-:Y:S02]  /*9c30*/  F2FP.BF16.F32.PACK_AB R160, R159, R190 ;  /* 0x000000be9fa0723e */ /* 0x000fe400000010ff */
[----:B------:R-:W1:Y:S01]  /*9c40*/  MUFU.EX2 R172, R172 ;  /* 0x000000ac00ac7308 */ /* 0x000e620000000800 */
[----:B0-----:R-:W-:Y:S01]  /*9c50*/  FADD.FTZ R2, R170, R153 ;  /* 0x00000099aa027221 */ /* 0x001fe20000010000 */
[----:B------:R-:W-:-:S02]  /*9c60*/  F2FP.BF16.F32.PACK_AB R166, R167, R166 ;  /* 0x000000a6a7a6723e */ /* 0x000fc400000010ff */
[----:B------:R-:W-:Y:S02]  /*9c70*/  F2FP.BF16.F32.PACK_AB R168, R169, R168 ;  /* 0x000000a8a9a8723e */ /* 0x000fe400000010ff */
[----:B------:R-:W-:Y:S02]  /*9c80*/  F2FP.BF16.F32.PACK_AB R154, R193, R12 ;  /* 0x0000000cc19a723e */ /* 0x000fe400000010ff */
[----:B------:R-:W0:Y:S01]  /*9c90*/  MUFU.EX2 R177, R177 ;  /* 0x000000b100b17308 */ /* 0x000e220000000800 */
[C---:B--2---:R-:W-:Y:S01]  /*9ca0*/  FADD.FTZ R9, R171.reuse, R2 ;  /* 0x00000002ab097221 */ /* 0x044fe20000010000 */
[----:B------:R-:W-:Y:S02]  /*9cb0*/  F2FP.BF16.F32.PACK_AB R170, R171, R170 ;  /* 0x000000aaabaa723e */ /* 0x000fe400000010ff */
[----:B------:R-:W-:Y:S02]  /*9cc0*/  F2FP.BF16.F32.PACK_AB R156, R195, R14 ;  /* 0x0000000ec39c723e */ /* 0x000fe400000010ff */
[----:B------:R-:W-:-:S02]  /*9cd0*/  F2FP.BF16.F32.PACK_AB R162, R197, R162 ;  /* 0x000000a2c5a2723e */ /* 0x000fc400000010ff */
[----:B------:R-:W2:Y:S01]  /*9ce0*/  MUFU.EX2 R8, R8 ;  /* 0x0000000800087308 */ /* 0x000ea20000000800 */
[----:B-1----:R-:W-:-:S07]  /*9cf0*/  FADD.FTZ R2, R172, R9 ;  /* 0x00000009ac027221 */ /* 0x002fce0000010000 */
[----:B------:R-:W1:Y:S01]  /*9d00*/  MUFU.EX2 R173, R173 ;  /* 0x000000ad00ad7308 */ /* 0x000e620000000800 */
[-C--:B0-----:R-:W-:Y:S01]  /*9d10*/  FMUL.FTZ R26, R26, R177.reuse ;  /* 0x000000b11a1a7220 */ /* 0x081fe20000410000 */
[-C--:B------:R-:W-:Y:S01]  /*9d20*/  FMUL.FTZ R27, R27, R177.reuse ;  /* 0x000000b11b1b7220 */ /* 0x080fe20000410000 */
[-C--:B------:R-:W-:Y:S01]  /*9d30*/  FMUL.FTZ R30, R30, R177.reuse ;  /* 0x000000b11e1e7220 */ /* 0x080fe20000410000 */
[-C--:B------:R-:W-:Y:S01]  /*9d40*/  FMUL.FTZ R31, R31, R177.reuse ;  /* 0x000000b11f1f7220 */ /* 0x080fe20000410000 */
[-C--:B------:R-:W-:Y:S01]  /*9d50*/  FMUL.FTZ R34, R34, R177.reuse ;  /* 0x000000b122227220 */ /* 0x080fe20000410000 */
[-C--:B------:R-:W-:Y:S01]  /*9d60*/  FMUL.FTZ R35, R35, R177.reuse ;  /* 0x000000b123237220 */ /* 0x080fe20000410000 */
[-C--:B------:R-:W-:Y:S01]  /*9d70*/  FMUL.FTZ R38, R38, R177.reuse ;  /* 0x000000b126267220 */ /* 0x080fe20000410000 */
[----:B------:R-:W0:Y:S01]  /*9d80*/  MUFU.EX2 R11, R11 ;  /* 0x0000000b000b7308 */ /* 0x000e220000000800 */
[----:B--2---:R-:W-:Y:S01]  /*9d90*/  FFMA.FTZ R0, R177, R0, R8 ;  /* 0x00000000b1007223 */ /* 0x004fe20000010008 */
[-C--:B------:R-:W-:Y:S01]  /*9da0*/  FMUL.FTZ R39, R39, R177.reuse ;  /* 0x000000b127277220 */ /* 0x080fe20000410000 */
[-C--:B------:R-:W-:Y:S01]  /*9db0*/  FMUL.FTZ R42, R42, R177.reuse ;  /* 0x000000b12a2a7220 */ /* 0x080fe20000410000 */
[-C--:B------:R-:W-:Y:S01]  /*9dc0*/  FMUL.FTZ R43, R43, R177.reuse ;  /* 0x000000b12b2b7220 */ /* 0x080fe20000410000 */
[-C--:B------:R-:W-:Y:S01]  /*9dd0*/  FMUL.FTZ R46, R46, R177.reuse ;  /* 0x000000b12e2e7220 */ /* 0x080fe20000410000 */
[-C--:B------:R-:W-:Y:S01]  /*9de0*/  FMUL.FTZ R47, R47, R177.reuse ;  /* 0x000000b12f2f7220 */ /* 0x080fe20000410000 */
[-C--:B------:R-:W-:Y:S01]  /*9df0*/  FMUL.FTZ R50, R50, R177.reuse ;  /* 0x000000b132327220 */ /* 0x080fe20000410000 */
[----:B------:R-:W2:Y:S01]  /*9e00*/  MUFU.EX2 R174, R174 ;  /* 0x000000ae00ae7308 */ /* 0x000ea20000000800 */
        /* <DEDUP_REMOVED lines=68> */
[----:B------:R-:W-:Y:S01]  /*a250*/  FMUL.FTZ R151, R151, R177 ;  /* 0x000000b197977220 */ /* 0x000fe20000410000 */
[----:B------:R-:W-:-:S02]  /*a260*/  F2FP.BF16.F32.PACK_AB R153, R11, R8 ;  /* 0x000000080b99723e */ /* 0x000fc400000010ff */
[----:B------:R-:W2:Y:S01]  /*a270*/  MUFU.EX2 R163, R163 ;  /* 0x000000a300a37308 */ /* 0x000ea20000000800 */
[----:B-1----:R-:W-:Y:S01]  /*a280*/  FADD.FTZ R0, R196, R9 ;  /* 0x00000009c4007221 */ /* 0x002fe20000010000 */
[----:B------:R-:W-:Y:S02]  /*a290*/  F2FP.BF16.F32.PACK_AB R155, R176, R13 ;  /* 0x0000000db09b723e */ /* 0x000fe400000010ff */
[----:B------:R-:W-:Y:S02]  /*a2a0*/  F2FP.BF16.F32.PACK_AB R157, R192, R15 ;  /* 0x0000000fc09d723e */ /* 0x000fe400000010ff */
[----:B------:R-:W-:Y:S02]  /*a2b0*/  F2FP.BF16.F32.PACK_AB R159, R194, R21 ;  /* 0x00000015c29f723e */ /* 0x000fe400000010ff */
[----:B------:R-:W1:Y:S01]  /*a2c0*/  MUFU.EX2 R198, R198 ;  /* 0x000000c600c67308 */ /* 0x000e620000000800 */
[C---:B0-----:R-:W-:Y:S01]  /*a2d0*/  FADD.FTZ R0, R161.reuse, R0 ;  /* 0x00000000a1007221 */ /* 0x041fe20000010000 */
[----:B------:R-:W-:-:S06]  /*a2e0*/  F2FP.BF16.F32.PACK_AB R161, R161, R196 ;  /* 0x000000c4a1a1723e */ /* 0x000fcc00000010ff */
[----:B------:R-:W0:Y:S01]  /*a2f0*/  MUFU.EX2 R175, R175 ;  /* 0x000000af00af7308 */ /* 0x000e220000000800 */
[----:B--2---:R-:W-:-:S07]  /*a300*/  FADD.FTZ R9, R163, R0 ;  /* 0x00000000a3097221 */ /* 0x004fce0000010000 */
[----:B------:R-:W2:Y:S01]  /*a310*/  MUFU.EX2 R204, R204 ;  /* 0x000000cc00cc7308 */ /* 0x000ea20000000800 */
[C---:B-1----:R-:W-:Y:S01]  /*a320*/  FADD.FTZ R0, R198.reuse, R9 ;  /* 0x00000009c6007221 */ /* 0x042fe20000010000 */
[----:B------:R-:W-:-:S06]  /*a330*/  F2FP.BF16.F32.PACK_AB R163, R198, R163 ;  /* 0x000000a3c6a3723e */ /* 0x000fcc00000010ff */
[----:B------:R-:W1:Y:S01]  /*a340*/  MUFU.EX2 R179, R179 ;  /* 0x000000b300b37308 */ /* 0x000e620000000800 */
[----:B0-----:R-:W-:-:S07]  /*a350*/  FADD.FTZ R9, R175, R0 ;  /* 0x00000000af097221 */ /* 0x001fce0000010000 */
[----:B------:R-:W0:Y:S01]  /*a360*/  MUFU.EX2 R180, R180 ;  /* 0x000000b400b47308 */ /* 0x000e220000000800 */
[C---:B--2---:R-:W-:Y:S01]  /*a370*/  FADD.FTZ R0, R204.reuse, R9 ;  /* 0x00000009cc007221 */ /* 0x044fe20000010000 */
[----:B------:R-:W-:-:S06]  /*a380*/  F2FP.BF16.F32.PACK_AB R165, R204, R175 ;  /* 0x000000afcca5723e */ /* 0x000fcc00000010ff */
[----:B------:R-:W2:Y:S01]  /*a390*/  MUFU.EX2 R181, R181 ;  /* 0x000000b500b57308 */ /* 0x000ea20000000800 */
[----:B-1----:R-:W-:-:S07]  /*a3a0*/  FADD.FTZ R9, R179, R0 ;  /* 0x00000000b3097221 */ /* 0x002fce0000010000 */
        /* <DEDUP_REMOVED lines=19> */
[----:B--2---:R-:W-:Y:S01]  /*a4e0*/  FADD.FTZ R0, R188, R9 ;  /* 0x00000009bc007221 */ /* 0x004fe20000010000 */
[C---:B-1----:R-:W-:Y:S01]  /*a4f0*/  FADD.FTZ R2, R199.reuse, R2 ;  /* 0x00000002c7027221 */ /* 0x042fe20000010000 */
[----:B------:R-:W-:Y:S02]  /*a500*/  F2FP.BF16.F32.PACK_AB R174, R199, R174 ;  /* 0x000000aec7ae723e */ /* 0x000fe400000010ff */
[C---:B0-----:R-:W-:Y:S01]  /*a510*/  FADD.FTZ R0, R189.reuse, R0 ;  /* 0x00000000bd007221 */ /* 0x041fe20000010000 */
[----:B------:R-:W-:Y:S01]  /*a520*/  F2FP.BF16.F32.PACK_AB R175, R189, R188 ;  /* 0x000000bcbdaf723e */ /* 0x000fe200000010ff */
[----:B------:R-:W-:Y:S06]  /*a530*/  @!P0 BRA `(.L_x_1804) ;  /* 0x0000000000048947 */ /* 0x000fec0003800000 */
[----:B------:R-:W-:Y:S01]  /*a540*/  BPT.TRAP 0x1 ;  /* 0x000000040000795c */ /* 0x000fe20000300000 */
.L_x_1804:
[----:B------:R0:W1:Y:S01]  /*a550*/  SYNCS.PHASECHK.TRANS64.TRYWAIT P2, [UR26+0x22850], R3 ;  /* 0x02285003ff0075a7 */ /* 0x000062000804015a */
[----:B------:R-:W-:Y:S05]  /*a560*/  @!P0 BRA `(.L_x_1805) ;  /* 0x0000000000048947 */ /* 0x000fea0003800000 */
[----:B------:R-:W-:Y:S01]  /*a570*/  BPT.TRAP 0x1 ;  /* 0x000000040000795c */ /* 0x000fe20000300000 */
.L_x_1805:
[----:B-1----:R-:W-:Y:S05]  /*a580*/  @P2 BRA `(.L_x_1806) ;  /* 0x0000000000082947 */ /* 0x002fea0003800000 */
[----:B------:R-:W1:Y:S02]  /*a590*/  SYNCS.PHASECHK.TRANS64.TRYWAIT P2, [UR26+0x22850], R3 ;  /* 0x02285003ff0075a7 */ /* 0x000e64000804015a */
[----:B-1----:R-:W-:Y:S05]  /*a5a0*/  @!P2 BRA `(.L_x_1807) ;  /* 0x000000b8008ca947 */ /* 0x002fea0003800000 */
.L_x_1806:
[----:B------:R-:W2:Y:S01]  /*a5b0*/  S2R R8, SR_TID.X ;  /* 0x0000000000087919 */ /* 0x000ea20000002100 */
[----:B------:R-:W-:Y:S01]  /*a5c0*/  UIMAD UR11, UR36, 0xc00, UR21 ;  /* 0x00000c00240b78a4 */ /* 0x000fe2000f8e0215 */
[----:B------:R-:W-:Y:S01]  /*a5d0*/  IMAD.MOV.U32 R9, RZ, RZ, R4 ;  /* 0x000000ffff097224 */ /* 0x000fe200078e0004 */
[----:B------:R-:W-:-:S05]  /*a5e0*/  UMOV UR7, 0x40000040 ;  /* 0x4000004000077882 */ /* 0x000fca0000000000 */
[----:B------:R-:W-:Y:S01]  /*a5f0*/  UMOV UR6, UR11 ;  /* 0x0000000b00067c82 */ /* 0x000fe20008000000 */
[----:B--2---:R-:W-:-:S05]  /*a600*/  SHF.R.U32.HI R8, RZ, 0x7, R8 ;  /* 0x00000007ff087819 */ /* 0x004fca0000011608 */
[----:B01----:R-:W-:Y:S02]  /*a610*/  VIADD R3, R8, 0x8 ;  /* 0x0000000808037836 */ /* 0x003fe40000000000 */
[----:B------:R-:W0:Y:S03]  /*a620*/  S2R R8, SR_TID.X ;  /* 0x0000000000087919 */ /* 0x000e260000002100 */
[----:B------:R1:W-:Y:S06]  /*a630*/  BAR.SYNC.DEFER_BLOCKING R3, 0x100 ;  /* 0x000400030000751d */ /* 0x0003ec0000010000 */
[----:B------:R-:W-:Y:S01]  /*a640*/  WARPGROUP.ARRIVE ;  /* 0x00000000000079c5 */ /* 0x000fe20000000000 */
[----:B0-----:R-:W-:Y:S01]  /*a650*/  LOP3.LUT P2, RZ, R8, 0x7f, RZ, 0xc0, !PT ;  /* 0x0000007f08ff7812 */ /* 0x001fe2000784c0ff */
[----:B------:R-:W-:-:S04]  /*a660*/  IMAD.MOV.U32 R8, RZ, RZ, R5 ;  /* 0x000000ffff087224 */ /* 0x000fc800078e0005 */
[----:B------:R-:W-:Y:S01]  /*a670*/  HGMMA.64x256x16.F32.BF16 R24, R152, gdesc[UR4].tnspB, R24, gsb0 ;  /* 0x43e0000498187df0 */ /* 0x000fe20008001818 */
[----:B------:R-:W-:Y:S01]  /*a680*/  UIADD3 UR6, UR11, 0x80, URZ ;  /* 0x000000800b067890 */ /* 0x000fe2000fffe03f */
[----:B------:R-:W-:-:S06]  /*a690*/  UMOV UR7, 0x40000040 ;  /* 0x4000004000077882 */ /* 0x000fcc0000000000 */
[----:B------:R-:W-:-:S05]  /*a6a0*/  @!P2 VIADD R178, R178, 0x22860 ;  /* 0x00022860b2b2a836 */ /* 0x000fca0000000000 */
[----:B------:R-:W-:Y:S01]  /*a6b0*/  @!P2 PRMT R178, RZ, 0x654, R178 ;  /* 0x00000654ffb2a816 */ /* 0x000fe200000000b2 */
[----:B------:R-:W-:Y:S02]  /*a6c0*/  WARPGROUP.DEPBAR.LE gsb0, 0x0 ;  /* 0x00008000000079c5 */ /* 0x000fe40000010000 */
[----:B------:R-:W-:-:S12]  /*a6d0*/  WARPGROUP.ARRIVE ;  /* 0x00000000000079c5 */ /* 0x000fd80000000000 */
        /* <DEDUP_REMOVED lines=28> */
[----:B-1----:R-:W-:-:S07]  /*a8a0*/  IMAD.MOV.U32 R3, RZ, RZ, R6 ;  /* 0x000000ffff037224 */ /* 0x002fce00078e0006 */
.L_x_1799:
[----:B------:R-:W-:-:S13]  /*a8b0*/  ISETP.GE.AND P1, PT, R3, UR39, PT ;  /* 0x0000002703007c0c */ /* 0x000fda000bf26270 */
[----:B------:R-:W-:Y:S05]  /*a8c0*/  @!P1 BRA `(.L_x_1809) ;  /* 0x00000034008c9947 */ /* 0x000fea0003800000 */
[----:B------:R-:W-:Y:S01]  /*a8d0*/  IMAD.MOV.U32 R9, RZ, RZ, R5 ;  /* 0x000000ffff097224 */ /* 0x000fe200078e0005 */
[----:B------:R-:W-:Y:S01]  /*a8e0*/  ULDC UR24, c[0x0][0x9e4] ;  /* 0x0002790000187ab9 */ /* 0x000fe20000000800 */
[----:B0-----:R-:W-:Y:S01]  /*a8f0*/  IMAD.MOV.U32 R8, RZ, RZ, R4 ;  /* 0x000000ffff087224 */ /* 0x001fe200078e0004 */
[----:B------:R-:W-:Y:S01]  /*a900*/  ULDC UR25, c[0x0][0x288] ;  /* 0x0000a20000197ab9 */ /* 0x000fe20000000800 */
[----:B------:R-:W-:Y:S01]  /*a910*/  ULDC UR26, c[0x0][0x9d8] ;  /* 0x00027600001a7ab9 */ /* 0x000fe20000000800 */
[----:B------:R-:W-:Y:S01]  /*a920*/  ULDC UR23, c[0x0][0x988] ;  /* 0x0002620000177ab9 */ /* 0x000fe20000000800 */
[----:B------:R-:W-:-:S05]  /*a930*/  ULDC UR27, c[0x0][0x9e0] ;  /* 0x00027800001b7ab9 */ /* 0x000fca0000000800 */
.L_x_1826:
[----:B------:R-:W-:-:S04]  /*a940*/  UIADD3 UR36, UR36, 0x1, URZ ;  /* 0x0000000124247890 */ /* 0x000fc8000fffe03f */
[----:B------:R-:W-:-:S04]  /*a950*/  UISETP.NE.AND UP2, UPT, UR36, 0x2, UPT ;  /* 0x000000022400788c */ /* 0x000fc8000bf45270 */
[----:B------:R-:W-:Y:S02]  /*a960*/  USEL UR6, URZ, 0x1, UP2 ;  /* 0x000000013f067887 */ /* 0x000fe40009000000 */
[----:B------:R-:W-:Y:S02]  /*a970*/  USEL UR36, UR36, URZ, UP2 ;  /* 0x0000003f24247287 */ /* 0x000fe40009000000 */
[----:B------:R-:W-:Y:S01]  /*a980*/  ULOP3.LUT UR37, UR37, UR6, URZ, 0x3c, !UPT ;  /* 0x0000000625257292 */ /* 0x000fe2000f8e3c3f */
[----:B------:R-:W-:Y:S11]  /*a990*/  @!P0 BRA `(.L_x_1810) ;  /* 0x0000000000048947 */ /* 0x000ff60003800000 */
[----:B------:R-:W-:Y:S01]  /*a9a0*/  BPT.TRAP 0x1 ;  /* 0x000000040000795c */ /* 0x000fe20000300000 */
.L_x_1810:
        /* <DEDUP_REMOVED lines=9> */
.L_x_1811:
[----:B-1----:R-:W-:Y:S05]  /*aa40*/  @P1 BRA `(.L_x_1812) ;  /* 0x0000000000081947 */ /* 0x002fea0003800000 */
[----:B------:R-:W1:Y:S02]  /*aa50*/  SYNCS.PHASECHK.TRANS64.TRYWAIT P1, [UR28+0x22830], R6 ;  /* 0x02283006ff0075a7 */ /* 0x000e64000802015c */
[----:B-1----:R-:W-:Y:S05]  /*aa60*/  @!P1 BRA `(.L_x_1813) ;  /* 0x000000b400709947 */ /* 0x002fea0003800000 */
.L_x_1812:
[----:B------:R-:W-:Y:S01]  /*aa70*/  UIMAD UR18, UR36, 0x300, UR20 ;  /* 0x00000300241278a4 */ /* 0x000fe2000f8e0214 */
[----:B------:R-:W-:Y:S01]  /*aa80*/  WARPGROUP.ARRIVE ;  /* 0x00000000000079c5 */ /* 0x000fe20000000000 */
[----:B------:R-:W-:Y:S01]  /*aa90*/  UMOV UR19, 0x40000040 ;  /* 0x4000004000137882 */ /* 0x000fe20000000000 */
[----:B------:R-:W-:Y:S01]  /*aaa0*/  UMOV UR7, 0x40000040 ;  /* 0x4000004000077882 */ /* 0x000fe20000000000 */
[----:B------:R-:W-:-:S03]  /*aab0*/  UIADD3 UR6, UR18, 0x2, URZ ;  /* 0x0000000212067890 */ /* 0x000fc6000fffe03f */
[----:B-1----:R-:W1:Y:S01]  /*aac0*/  S2R R5, SR_TID.X ;  /* 0x0000000000057919 */ /* 0x002e620000002100 */
[----:B------:R-:W-:Y:S01]  /*aad0*/  UIADD3 UR10, UR18, 0x4, URZ ;  /* 0x00000004120a7890 */ /* 0x000fe2000fffe03f */
[----:B------:R-:W-:Y:S01]  /*aae0*/  PLOP3.LUT P1, PT, PT, PT, UP0, 0x80, 0x0 ;  /* 0x000000000000781c */ /* 0x000fe20003f2f008 */
[----:B------:R-:W-:Y:S01]  /*aaf0*/  UMOV UR11, 0x40000040 ;  /* 0x40000040000b7882 */ /* 0x000fe20000000000 */
[----:B------:R-:W-:Y:S01]  /*ab00*/  HGMMA.64x96x16.F32.BF16 R152, gdesc[UR16], RZ, !UPT, gsb0 ;  /* 0x01600000109879f0 */ /* 0x000fe2000c0018ff */
[----:B------:R-:W-:Y:S01]  /*ab10*/  UIADD3 UR14, UR18, 0x6, URZ ;  /* 0x00000006120e7890 */ /* 0x000fe2000fffe03f */
[----:B------:R-:W-:Y:S01]  /*ab20*/  PLOP3.LUT P2, PT, PT, PT, UP0, 0x80, 0x0 ;  /* 0x000000000000781c */ /* 0x000fe20003f4f008 */
[----:B------:R-:W-:Y:S01]  /*ab30*/  UMOV UR15, 0x40000040 ;  /* 0x40000040000f7882 */ /* 0x000fe20000000000 */
[----:B-1----:R-:W-:Y:S02]  /*ab40*/  LOP3.LUT P3, RZ, R5, 0x7f, RZ, 0xc0, !PT ;  /* 0x0000007f05ff7812 */ /* 0x002fe4000786c0ff */
[----:B------:R-:W-:-:S04]  /*ab50*/  SHF.R.U32.HI R5, RZ, 0x7, R5 ;  /* 0x00000007ff057819 */ /* 0x000fc80000011605 */
[----:B------:R-:W-:Y:S01]  /*ab60*/  IADD3 R7, -R5, 0xb, RZ ;  /* 0x0000000b05077810 */ /* 0x000fe20007ffe1ff */
[----:B------:R-:W-:Y:S02]  /*ab70*/  WARPGROUP.DEPBAR.LE gsb0, 0x0 ;  /* 0x00008000000079c5 */ /* 0x000fe40000010000 */
[----:B------:R-:W-:-:S06]  /*ab80*/  WARPGROUP.ARRIVE ;  /* 0x00000000000079c5 */ /* 0x000fcc0000000000 */
[----:B------:R-:W-:Y:S01]  /*ab90*/  HGMMA.64x96x16.F32.BF16 R152, gdesc[UR4], R152, gsb0 ;  /* 0x01600000049879f0 */ /* 0x000fe20008001898 */
[----:B------:R-:W-:Y:S02]  /*aba0*/  @UP0 ULDC UR6, c[0x0][0x44c] ;  /* 0x0001130000060ab9 */ /* 0x000fe40000000800 */
        /* <DEDUP_REMOVED lines=17> */
[----:B------:R-:W-:Y:S01]  /*acc0*/  @P1 IMAD.HI.U32 R4, R193, UR6, RZ ;  /* 0x00000006c1041c27 */ /* 0x000fe2000f8e00ff */
[----:B------:R-:W-:-:S03]  /*acd0*/  @UP0 ULDC UR6, c[0x0][0x450] ;  /* 0x0001140000060ab9 */ /* 0x000fc60000000800 */
[----:B------:R-:W-:Y:S01]  /*ace0*/  FMUL.FTZ R11, R155, UR26 ;  /* 0x0000001a9b0b7c20 */ /* 0x000fe20008410000 */
[----:B------:R-:W-:Y:S01]  /*acf0*/  FMUL.FTZ R170, R176, UR26 ;  /* 0x0000001ab0aa7c20 */ /* 0x000fe20008410000 */
[----:B------:R-:W-:Y:S01]  /*ad00*/  FMUL.FTZ R155, R161, UR26 ;  /* 0x0000001aa19b7c20 */ /* 0x000fe20008410000 */
[----:B------:R-:W-:Y:S01]  /*ad10*/  @P2 SHF.R.U32.HI R193, RZ, UR6, R4 ;  /* 0x00000006ffc12c19 */ /* 0x000fe20008011604 */
[----:B------:R-:W-:Y:S01]  /*ad20*/  FMUL.FTZ R176, R186, UR26 ;  /* 0x0000001abab07c20 */ /* 0x000fe20008410000 */
[----:B------:R-:W-:Y:S01]  /*ad30*/  FMUL.FTZ R161, R171, UR26 ;  /* 0x0000001aaba17c20 */ /* 0x000fe20008410000 */
[----:B------:R-:W-:Y:S01]  /*ad40*/  FMUL.FTZ R186, R195, UR26 ;  /* 0x0000001ac3ba7c20 */ /* 0x000fe20008410000 */
[----:B------:R-:W-:Y:S01]  /*ad50*/  FMUL.FTZ R12, R152, UR26 ;  /* 0x0000001a980c7c20 */ /* 0x000fe20008410000 */
[----:B------:R-:W-:Y:S01]  /*ad60*/  FMUL.FTZ R13, R153, UR26 ;  /* 0x0000001a990d7c20 */ /* 0x000fe20008410000 */
[----:B------:R-:W-:Y:S01]  /*ad70*/  FMUL.FTZ R21, R157, UR26 ;  /* 0x0000001a9d157c20 */ /* 0x000fe20008410000 */
[----:B------:R-:W-:Y:S01]  /*ad80*/  FMUL.FTZ R171, R177, UR26 ;  /* 0x0000001ab1ab7c20 */ /* 0x000fe20008410000 */
[----:B------:R-:W1:Y:S01]  /*ad90*/  SHFL.IDX PT, R195, R193, RZ, 0x1c1f ;  /* 0x001c1fffc1c37589 */ /* 0x000e6200000e0000 */
        /* <DEDUP_REMOVED lines=9> */
[----:B------:R-:W-:-:S02]  /*ae30*/  IMAD R187, R3, -0x60, RZ ;  /* 0xffffffa003bb7824 */ /* 0x000fc400078e02ff */
        /* <DEDUP_REMOVED lines=18> */
[----:B------:R-:W-:-:S02]  /*af60*/  VIADD R5, R187, 0x1 ;  /* 0x00000001bb057836 */ /* 0x000fc40000000000 */
[----:B------:R-:W-:Y:S01]  /*af70*/  FMUL.FTZ R189, R198, UR26 ;  /* 0x0000001ac6bd7c20 */ /* 0x000fe20008410000 */
[----:B------:R-:W-:Y:S01]  /*af80*/  FMUL.FTZ R191, R199, UR26 ;  /* 0x0000001ac7bf7c20 */ /* 0x000fe20008410000 */
[----:B------:R-:W-:Y:S01]  /*af90*/  IMAD.U32 R181, RZ, RZ, UR28 ;  /* 0x0000001cffb57e24 */ /* 0x000fe2000f8e00ff */
[----:B------:R-:W-:Y:S01]  /*afa0*/  PLOP3.LUT P1, PT, PT, PT, UP1, 0x40, 0x0 ;  /* 0x000000000000781c */ /* 0x000fe20003f2e818 */
[----:B------:R-:W-:Y:S01]  /*afb0*/  IMAD R5, R18, -0x2, R5 ;  /* 0xfffffffe12057824 */ /* 0x000fe200078e0205 */
[----:B------:R-:W2:Y:S01]  /*afc0*/  MUFU.TANH R12, R12 ;  /* 0x0000000c000c7308 */ /* 0x000ea20000002400 */
[----:B------:R-:W-:-:S03]  /*afd0*/  @!P3 VIADD R4, R181, 0x22840 ;  /* 0x00022840b504b836 */ /* 0x000fc60000000000 */
[----:B------:R-:W-:Y:S02]  /*afe0*/  IADD3 R5, R5, -UR25, R16 ;  /* 0x8000001905057c10 */ /* 0x000fe4000fffe010 */
[----:B------:R-:W-:Y:S01]  /*aff0*/  @!P3 PRMT R4, RZ, 0x654, R4 ;  /* 0x00000654ff04b816 */ /* 0x000fe20000000004 */
[----:B------:R3:W-:Y:S06]  /*b000*/  BAR.ARV R7, 0x100 ;  /* 0x000400070000751d */ /* 0x0007ec0000002000 */
[----:B------:R-:W4:Y:S01]  /*b010*/  MUFU.TANH R13, R13 ;  /* 0x0000000d000d7308 */ /* 0x000f220000002400 */
[C---:B------:R-:W-:Y:S01]  /*b020*/  VIADD R199, R5.reuse, UR27 ;  /* 0x0000001b05c77c36 */ /* 0x040fe20008000000 */
[----:B------:R3:W-:Y:S01]  /*b030*/  @!P3 SYNCS.ARRIVE.TRANS64.RED.A1T0 RZ, [R4+URZ], RZ ;  /* 0x000000ff04ffb9a7 */ /* 0x0007e2000810043f */
[----:B------:R-:W-:-:S02]  /*b040*/  VIADD R198, R5, UR22 ;  /* 0x0000001605c67c36 */ /* 0x000fc40008000000 */
[C---:B-1----:R-:W-:Y:S02]  /*b050*/  IMAD.IADD R197, R195.reuse, 0x1, R199 ;  /* 0x00000001c3c57824 */ /* 0x042fe400078e02c7 */
[----:B------:R-:W-:Y:S01]  /*b060*/  IMAD.IADD R196, R195, 0x1, R198 ;  /* 0x00000001c3c47824 */ /* 0x000fe200078e02c6 */
[----:B------:R-:W1:Y:S08]  /*b070*/  MUFU.TANH R10, R10 ;  /* 0x0000000a000a7308 */ /* 0x000e700000002400 */
        /* <DEDUP_REMOVED lines=46> */
[----:B------:R-:W-:Y:S01]  /*b360*/  IADD3 R195, R16, -UR25, R195 ;  /* 0x8000001910c37c10 */ /* 0x000fe2000fffe0c3 */
        /* <DEDUP_REMOVED lines=11> */
.L_x_1816:
[----:B------:R-:W-:-:S05]  /*b420*/  IMAD.U32 R204, RZ, RZ, UR24 ;  /* 0x00000018ffcc7e24 */ /* 0x000fca000f8e00ff */
[----:B------:R-:W-:-:S13]  /*b430*/  ISETP.NE.AND P1, PT, R204, 0x1, PT ;  /* 0x00000001cc00780c */ /* 0x000fda0003f25270 */
[----:B------:R-:W1:Y:S02]  /*b440*/  @P1 LDC.64 R4, c[0x0][0x9e8] ;  /* 0x00027a00ff041b82 */ /* 0x000e640000000a00 */
[----:B-1----:R-:W-:-:S05]  /*b450*/  @P1 IMAD.HI.U32 R4, R195, R4, RZ ;  /* 0x00000004c3041227 */ /* 0x002fca00078e00ff */
[----:B------:R-:W-:-:S07]  /*b460*/  @P1 SHF.R.U32.HI R195, RZ, R5, R4 ;  /* 0x00000005ffc31219 */ /* 0x000fce0000011604 */
.L_x_1817:
[----:B------:R-:W-:Y:S05]  /*b470*/  BSYNC B0 ;  /* 0x0000000000007941 */ /* 0x000fea0003800000 */
.L_x_1815:
[----:B------:R-:W-:-:S04]  /*b480*/  IMAD R4, R18, -0x2, R187 ;  /* 0xfffffffe12047824 */ /* 0x000fc800078e02bb */
[----:B------:R-:W-:-:S05]  /*b490*/  IMAD R4, R195, R204, R4 ;  /* 0x000000ccc3047224 */ /* 0x000fca00078e0204 */
[----:B------:R-:W-:Y:S02]  /*b4a0*/  VIADDMNMX R197, R4, R204, R197, PT ;  /* 0x000000cc04c57246 */ /* 0x000fe400038001c5 */
[----:B------:R-:W-:-:S07]  /*b4b0*/  VIMNMX R196, R196, R4, !PT ;  /* 0x00000004c4c47248 */ /* 0x000fce0007fe0100 */
.L_x_1814:
[C---:B------:R-:W-:Y:S01]  /*b4c0*/  ISETP.GE.AND P1, PT, R187.reuse, 0x1, PT ;  /* 0x00000001bb00780c */ /* 0x040fe20003f26270 */
[----:B------:R-:W1:Y:S01]  /*b4d0*/  SHFL.IDX PT, R193, R193, 0x1, 0x1c1f ;  /* 0x003c1f00c1c17f89 */ /* 0x000e6200000e0000 */
[----:B------:R-:W-:Y:S02]  /*b4e0*/  ISETP.GE.AND P4, PT, R187, 0x9, PT ;  /* 0x00000009bb00780c */ /* 0x000fe40003f86270 */
[----:B------:R-:W-:Y:S02]  /*b4f0*/  LOP3.LUT R17, R17, 0xfffbffff, RZ, 0xc0, !PT ;  /* 0xfffbffff11117812 */ /* 0x000fe400078ec0ff */
[----:B------:R-:W-:-:S04]  /*b500*/  ISETP.GT.AND P2, PT, R196, RZ, !P1 ;  /* 0x000000ffc400720c */ /* 0x000fc80004f44270 */
[----:B------:R-:W-:-:S03]  /*b510*/  ISETP.LT.OR P2, PT, R197, 0x1, P2 ;  /* 0x00000001c500780c */ /* 0x000fc60001741670 */
[----:B------:R-:W-:Y:S02]  /*b520*/  @P1 LOP3.LUT R17, R17, 0x40000, RZ, 0xfc, !PT ;  /* 0x0004000011111812 */ /* 0x000fe400078efcff */
[----:B------:R-:W-:Y:S02]  /*b530*/  ISETP.GE.AND P1, PT, R187, 0x2, PT ;  /* 0x00000002bb00780c */ /* 0x000fe40003f26270 */
[----:B------:R-:W-:Y:S02]  /*b540*/  LOP3.LUT R17, R17, 0xfffffffd, RZ, 0xc0, !PT ;  /* 0xfffffffd11117812 */ /* 0x000fe400078ec0ff */
[----:B------:R-:W-:Y:S02]  /*b550*/  FSEL R195, R12, -INF , !P2 ;  /* 0xff8000000cc37808 */ /* 0x000fe40005000000 */
[----:B------:R-:W-:Y:S02]  /*b560*/  ISETP.GT.AND P3, PT, R196, 0x1, !P1 ;  /* 0x00000001c400780c */ /* 0x000fe40004f64270 */
[----:B------:R-:W-:-:S02]  /*b570*/  @P4 LOP3.LUT R17, R17, 0x2, RZ, 0xfc, !PT ;  /* 0x0000000211114812 */ /* 0x000fc400078efcff */
[----:B------:R-:W-:Y:S01]  /*b580*/  ISETP.GT.AND P2, PT, R196, 0x8, !P4 ;  /* 0x00000008c400780c */ /* 0x000fe20006744270 */
[--C-:B-1----:R-:W-:Y:S01]  /*b590*/  IMAD.IADD R199, R199, 0x1, R193.reuse ;  /* 0x00000001c7c77824 */ /* 0x102fe200078e02c1 */
[----:B------:R-:W-:Y:S01]  /*b5a0*/  ISETP.GE.AND P4, PT, R187, 0xa, PT ;  /* 0x0000000abb00780c */ /* 0x000fe20003f86270 */
[----:B------:R-:W-:Y:S01]  /*b5b0*/  IMAD.IADD R198, R198, 0x1, R193 ;  /* 0x00000001c6c67824 */ /* 0x000fe200078e02c1 */
[C---:B------:R-:W-:Y:S02]  /*b5c0*/  ISETP.LT.OR P3, PT, R197.reuse, 0x2, P3 ;  /* 0x00000002c500780c */ /* 0x040fe40001f61670 */
[----:B------:R-:W-:Y:S02]  /*b5d0*/  ISETP.LT.OR P2, PT, R197, 0x9, P2 ;  /* 0x00000009c500780c */ /* 0x000fe40001741670 */
[----:B------:R-:W-:Y:S02]  /*b5e0*/  FSEL R13, R13, -INF , !P3 ;  /* 0xff8000000d0d7808 */ /* 0x000fe40005800000 */
[----:B------:R-:W-:-:S02]  /*b5f0*/  ISETP.GE.AND P3, PT, R187, 0x11, PT ;  /* 0x00000011bb00780c */ /* 0x000fc40003f66270 */
[----:B------:R-:W-:Y:S02]  /*b600*/  LOP3.LUT R17, R17, 0xfffffffb, RZ, 0xc0, !PT ;  /* 0xfffffffb11117812 */ /* 0x000fe400078ec0ff */
[----:B0-----:R-:W-:Y:S02]  /*b610*/  FSEL R20, R20, -INF , !P2 ;  /* 0xff80000014147808 */ /* 0x001fe40005000000 */
[----:B------:R-:W-:Y:S02]  /*b620*/  ISETP.GT.AND P2, PT, R196, 0x9, !P4 ;  /* 0x00000009c400780c */ /* 0x000fe40006744270 */
[----:B------:R-:W-:Y:S02]  /*b630*/  @P4 LOP3.LUT R17, R17, 0x4, RZ, 0xfc, !PT ;  /* 0x0000000411114812 */ /* 0x000fe400078efcff */
[----:B------:R-:W-:Y:S02]  /*b640*/  ISETP.LT.OR P2, PT, R197, 0xa, P2 ;  /* 0x0000000ac500780c */ /* 0x000fe40001741670 */
[----:B------:R-:W-:-:S02]  /*b650*/  LOP3.LUT R17, R17, 0xfffffff7, RZ, 0xc0, !PT ;  /* 0xfffffff711117812 */ /* 0x000fc400078ec0ff */
[----:B------:R-:W-:Y:S02]  /*b660*/  FSEL R21, R21, -INF , !P2 ;  /* 0xff80000015157808 */ /* 0x000fe40005000000 */
[----:B------:R-:W-:Y:S02]  /*b670*/  @P3 LOP3.LUT R17, R17, 0x8, RZ, 0xfc, !PT ;  /* 0x0000000811113812 */ /* 0x000fe400078efcff */
[----:B------:R-:W-:Y:S02]  /*b680*/  ISETP.GT.AND P2, PT, R196, 0x10, !P3 ;  /* 0x00000010c400780c */ /* 0x000fe40005f44270 */
[----:B------:R-:W-:Y:S02]  /*b690*/  ISETP.GE.AND P3, PT, R187, 0x12, PT ;  /* 0x00000012bb00780c */ /* 0x000fe40003f66270 */
[----:B------:R-:W-:Y:S02]  /*b6a0*/  ISETP.LT.OR P2, PT, R197, 0x11, P2 ;  /* 0x00000011c500780c */ /* 0x000fe40001741670 */
[----:B------:R-:W-:-:S02]  /*b6b0*/  LOP3.LUT R17, R17, 0xffffffef, RZ, 0xc0, !PT ;  /* 0xffffffef11117812 */ /* 0x000fc400078ec0ff */
[----:B------:R-:W-:Y:S02]  /*b6c0*/  FSEL R154, R154, -INF , !P2 ;  /* 0xff8000009a9a7808 */ /* 0x000fe40005000000 */
        /* <DEDUP_REMOVED lines=106> */
[----:B------:R-:W-:Y:S01]  /*bd70*/  IADD3 R193, R16, -UR25, R193 ;  /* 0x8000001910c17c10 */ /* 0x000fe2000fffe0c1 */
        /* <DEDUP_REMOVED lines=11> */
.L_x_1820:
[----:B------:R-:W-:-:S05]  /*be30*/  IMAD.U32 R12, RZ, RZ, UR24 ;  /* 0x00000018ff0c7e24 */ /* 0x000fca000f8e00ff */
[----:B------:R-:W-:-:S13]  /*be40*/  ISETP.NE.AND P6, PT, R12, 0x1, PT ;  /* 0x000000010c00780c */ /* 0x000fda0003fc5270 */
[----:B------:R-:W0:Y:S02]  /*be50*/  @P6 LDC.64 R4, c[0x0][0x9e8] ;  /* 0x00027a00ff046b82 */ /* 0x000e240000000a00 */
[----:B0-----:R-:W-:-:S05]  /*be60*/  @P6 IMAD.HI.U32 R4, R193, R4, RZ ;  /* 0x00000004c1046227 */ /* 0x001fca00078e00ff */
[----:B------:R-:W-:-:S07]  /*be70*/  @P6 SHF.R.U32.HI R193, RZ, R5, R4 ;  /* 0x00000005ffc16219 */ /* 0x000fce0000011604 */
.L_x_1821:
[----:B------:R-:W-:Y:S05]  /*be80*/  BSYNC B0 ;  /* 0x0000000000007941 */ /* 0x000fea0003800000 */
.L_x_1819:
[----:B------:R-:W-:-:S04]  /*be90*/  IMAD R187, R18, -0x2, R187 ;  /* 0xfffffffe12bb7824 */ /* 0x000fc800078e02bb */
[----:B------:R-:W-:-:S05]  /*bea0*/  IMAD R193, R193, R12, R187 ;  /* 0x0000000cc1c17224 */ /* 0x000fca00078e02bb */
[----:B------:R-:W-:Y:S02]  /*beb0*/  VIADDMNMX R199, R193, R12, R199, PT ;  /* 0x0000000cc1c77246 */ /* 0x000fe400038001c7 */
[----:B------:R-:W-:-:S07]  /*bec0*/  VIMNMX R198, R198, R193, !PT ;  /* 0x000000c1c6c67248 */ /* 0x000fce0007fe0100 */
.L_x_1818:
        /* <DEDUP_REMOVED lines=72> */
[----:B------:R-:W-:Y:S02]  /*c350*/  ISETP.LT.OR P1, PT, R199, 0x2a, P1 ;  /* 0x0000002ac700780c */ /* 0x000fe40000f21670 */
[----:B------:R-:W-:Y:S02]  /*c360*/  ISETP.GT.AND P4, PT, R198, 0x51, !P4 ;  /* 0x00000051c600780c */ /* 0x000fe40006784270 */
[----:B------:R-:W-:-:S02]  /*c370*/  FSEL R165, R165, -INF , !P1 ;  /* 0xff800000a5a57808 */ /* 0x000fc40004800000 */
[----:B------:R-:W-:Y:S02]  /*c380*/  LOP3.LUT P1, RZ, R17, 0x800, RZ, 0xc0, !PT ;  /* 0x0000080011ff7812 */ /* 0x000fe4000782c0ff */
[----:B0-----:R-:W-:Y:S02]  /*c390*/  FMNMX.FTZ R193, R5, R4, !PT ;  /* 0x0000000405c17209 */ /* 0x001fe40007810000 */
[C---:B------:R-:W-:Y:S02]  /*c3a0*/  ISETP.GT.AND P1, PT, R198.reuse, 0x30, !P1 ;  /* 0x00000030c600780c */ /* 0x040fe40004f24270 */
[C---:B------:R-:W-:Y:S01]  /*c3b0*/  ISETP.LT.OR P3, PT, R199.reuse, 0x51, P3 ;  /* 0x00000051c700780c */ /* 0x040fe20001f61670 */
[----:B------:R-:W0:Y:S01]  /*c3c0*/  SHFL.BFLY PT, R4, R193, 0x1, 0x1f ;  /* 0x0c201f00c1047f89 */ /* 0x000e2200000e0000 */
[----:B------:R-:W-:Y:S02]  /*c3d0*/  ISETP.LT.OR P1, PT, R199, 0x31, P1 ;  /* 0x00000031c700780c */ /* 0x000fe40000f21670 */
[----:B------:R-:W-:-:S02]  /*c3e0*/  ISETP.GT.AND P5, PT, R198, 0x58, !P5 ;  /* 0x00000058c600780c */ /* 0x000fc40006fa4270 */
[----:B------:R-:W-:Y:S02]  /*c3f0*/  FSEL R168, R168, -INF , !P1 ;  /* 0xff800000a8a87808 */ /* 0x000fe40004800000 */
[----:B------:R-:W-:Y:S02]  /*c400*/  LOP3.LUT P1, RZ, R17, 0x400, RZ, 0xc0, !PT ;  /* 0x0000040011ff7812 */ /* 0x000fe4000782c0ff */
[C---:B------:R-:W-:Y:S02]  /*c410*/  ISETP.LT.OR P4, PT, R199.reuse, 0x52, P4 ;  /* 0x00000052c700780c */ /* 0x040fe40002781670 */
[----:B------:R-:W-:Y:S02]  /*c420*/  ISETP.GT.AND P1, PT, R198, 0x31, !P1 ;  /* 0x00000031c600780c */ /* 0x000fe40004f24270 */
[----:B------:R-:W-:Y:S02]  /*c430*/  FSEL R184, R184, -INF , !P3 ;  /* 0xff800000b8b87808 */ /* 0x000fe40005800000 */
        /* <DEDUP_REMOVED lines=27> */
[C---:B------:R-:W-:Y:S02]  /*c5f0*/  ISETP.GT.AND P1, PT, R198.reuse, RZ, !P6 ;  /* 0x000000ffc600720c */ /* 0x040fe40007724270 */
[----:B------:R-:W-:Y:S02]  /*c600*/  LOP3.LUT P6, RZ, R17, 0x1, RZ, 0xc0, !PT ;  /* 0x0000000111ff7812 */ /* 0x000fe400078cc0ff */
[----:B------:R-:W-:Y:S02]  /*c610*/  ISETP.LT.OR P1, PT, R199, 0x1, P1 ;  /* 0x00000001c700780c */ /* 0x000fe40000f21670 */
[----:B------:R-:W-:Y:S02]  /*c620*/  ISETP.GT.AND P2, PT, R198, 0x59, !P6 ;  /* 0x00000059c600780c */ /* 0x000fe40007744270 */
[----:B------:R-:W-:-:S02]  /*c630*/  FSEL R10, R10, -INF , !P1 ;  /* 0xff8000000a0a7808 */ /* 0x000fc40004800000 */
[----:B------:R-:W-:Y:S02]  /*c640*/  FSETP.NEU.FTZ.AND P1, PT, R4, -INF , PT ;  /* 0xff8000000400780b */ /* 0x000fe40003f3d000 */
[----:B------:R-:W-:Y:S02]  /*c650*/  FMNMX.FTZ R196, R10, R9, !PT ;  /* 0x000000090ac47209 */ /* 0x000fe40007810000 */
[----:B------:R-:W-:Y:S02]  /*c660*/  FSEL R12, R12, RZ, P1 ;  /* 0x000000ff0c0c7208 */ /* 0x000fe40000800000 */
[----:B------:R-:W-:Y:S02]  /*c670*/  FMNMX.FTZ R5, R11, R196, !PT ;  /* 0x000000c40b057209 */ /* 0x000fe40007810000 */
[----:B------:R-:W-:Y:S01]  /*c680*/  ISETP.LT.OR P2, PT, R199, 0x5a, P2 ;  /* 0x0000005ac700780c */ /* 0x000fe20001741670 */
[--C-:B------:R-:W-:Y:S01]  /*c690*/  FFMA.FTZ R193, R13, UR10, -R12.reuse ;  /* 0x0000000a0dc17c23 */ /* 0x100fe2000801080c */
[----:B------:R-:W-:Y:S01]  /*c6a0*/  FMNMX.FTZ R204, R14, R5, !PT ;  /* 0x000000050ecc7209 */ /* 0x000fe20007810000 */
[--C-:B------:R-:W-:Y:S01]  /*c6b0*/  FFMA.FTZ R13, R20, UR10, -R12.reuse ;  /* 0x0000000a140d7c23 */ /* 0x100fe2000801080c */
[--C-:B------:R-:W-:Y:S01]  /*c6c0*/  FFMA.FTZ R187, R195, UR10, -R12.reuse ;  /* 0x0000000ac3bb7c23 */ /* 0x100fe2000801080c */
[--C-:B------:R-:W-:Y:S01]  /*c6d0*/  FFMA.FTZ R195, R21, UR10, -R12.reuse ;  /* 0x0000000a15c37c23 */ /* 0x100fe2000801080c */
[----:B------:R-:W-:Y:S01]  /*c6e0*/  FMNMX.FTZ R5, R15, R204, !PT ;  /* 0x000000cc0f057209 */ /* 0x000fe20007810000 */
[--C-:B------:R-:W-:Y:S01]  /*c6f0*/  FFMA.FTZ R21, R154, UR10, -R12.reuse ;  /* 0x0000000a9a157c23 */ /* 0x100fe2000801080c */
[----:B------:R0:W-:Y:S01]  /*c700*/  MUFU.EX2 R196, R193 ;  /* 0x000000c100c47308 */ /* 0x0001e20000000800 */
[----:B------:R-:W-:Y:S01]  /*c710*/  FSEL R191, R191, -INF , !P2 ;  /* 0xff800000bfbf7808 */ /* 0x000fe20005000000 */
[--C-:B------:R-:W-:Y:S01]  /*c720*/  FFMA.FTZ R214, R185, UR10, -R12.reuse ;  /* 0x0000000ab9d67c23 */ /* 0x100fe2000801080c */
[----:B------:R-:W-:Y:S01]  /*c730*/  FMNMX.FTZ R20, R152, R5, !PT ;  /* 0x0000000598147209 */ /* 0x000fe20007810000 */
[--C-:B------:R-:W-:Y:S01]  /*c740*/  FFMA.FTZ R163, R163, UR10, -R12.reuse ;  /* 0x0000000aa3a37c23 */ /* 0x100fe2000801080c */
[----:B------:R-:W-:Y:S01]  /*c750*/  FSEL R185, R4, RZ, P1 ;  /* 0x000000ff04b97208 */ /* 0x000fe20000800000 */
[--C-:B------:R-:W-:Y:S01]  /*c760*/  FFMA.FTZ R166, R166, UR10, -R12.reuse ;  /* 0x0000000aa6a67c23 */ /* 0x100fe2000801080c */
[----:B------:R-:W-:Y:S01]  /*c770*/  FMNMX.FTZ R5, R153, R20, !PT ;  /* 0x0000001499057209 */ /* 0x000fe20007810000 */
[----:B------:R-:W-:Y:S01]  /*c780*/  MUFU.EX2 R187, R187 ;  /* 0x000000bb00bb7308 */ /* 0x000fe20000000800 */
[--C-:B0-----:R-:W-:Y:S01]  /*c790*/  FFMA.FTZ R193, R155, UR10, -R12.reuse ;  /* 0x0000000a9bc17c23 */ /* 0x101fe2000801080c */
[----:B------:R-:W-:Y:S01]  /*c7a0*/  FFMA.FTZ R155, R158, UR10, -R12 ;  /* 0x0000000a9e9b7c23 */ /* 0x000fe2000801080c */
[----:B------:R-:W-:Y:S01]  /*c7b0*/  FMNMX.FTZ R204, R156, R5, !PT ;  /* 0x000000059ccc7209 */ /* 0x000fe20007810000 */
[----:B------:R-:W-:Y:S01]  /*c7c0*/  FADD.FTZ R8, -R185, R8 ;  /* 0x00000008b9087221 */ /* 0x000fe20000010100 */
[----:B------:R-:W-:-:S02]  /*c7d0*/  FFMA.FTZ R192, R192, UR10, -R12 ;  /* 0x0000000ac0c07c23 */ /* 0x000fc4000801080c */
[----:B------:R-:W-:Y:S01]  /*c7e0*/  FMNMX.FTZ R5, R157, R204, !PT ;  /* 0x000000cc9d057209 */ /* 0x000fe20007810000 */
[----:B------:R-:W-:Y:S01]  /*c7f0*/  FMUL.FTZ R8, R8, UR10 ;  /* 0x0000000a08087c20 */ /* 0x000fe20008410000 */
[----:B------:R-:W-:Y:S02]  /*c800*/  MUFU.EX2 R20, R195 ;  /* 0x000000c300147308 */ /* 0x000fe40000000800 */
[----:B------:R-:W-:-:S04]  /*c810*/  FMNMX.FTZ R154, R160, R5, !PT ;  /* 0x00000005a09a7209 */ /* 0x000fc80007810000 */
[----:B------:R-:W-:Y:S02]  /*c820*/  FMNMX.FTZ R5, R161, R154, !PT ;  /* 0x0000009aa1057209 */ /* 0x000fe40007810000 */
[----:B------:R-:W0:Y:S02]  /*c830*/  MUFU.EX2 R8, R8 ;  /* 0x0000000800087308 */ /* 0x000e240000000800 */
[----:B------:R-:W-:-:S04]  /*c840*/  FMNMX.FTZ R204, R164, R5, !PT ;  /* 0x00000005a4cc7209 */ /* 0x000fc80007810000 */
[----:B------:R-:W-:Y:S01]  /*c850*/  FMNMX.FTZ R5, R165, R204, !PT ;  /* 0x000000cca5057209 */ /* 0x000fe20007810000 */
[--C-:B------:R-:W-:Y:S01]  /*c860*/  FFMA.FTZ R204, R159, UR10, -R12.reuse ;  /* 0x0000000a9fcc7c23 */ /* 0x100fe2000801080c */
[----:B------:R-:W1:Y:S01]  /*c870*/  MUFU.EX2 R13, R13 ;  /* 0x0000000d000d7308 */ /* 0x000e620000000800 */
[----:B------:R-:W-:Y:S01]  /*c880*/  FFMA.FTZ R159, R162, UR10, -R12 ;  /* 0x0000000aa29f7c23 */ /* 0x000fe2000801080c */
[----:B------:R-:W-:-:S04]  /*c890*/  FMNMX.FTZ R158, R168, R5, !PT ;  /* 0x00000005a89e7209 */ /* 0x000fc80007810000 */
[----:B------:R-:W-:Y:S02]  /*c8a0*/  FMNMX.FTZ R5, R169, R158, !PT ;  /* 0x0000009ea9057209 */ /* 0x000fe40007810000 */
[----:B------:R-:W-:Y:S01]  /*c8b0*/  MUFU.EX2 R154, R193 ;  /* 0x000000c1009a7308 */ /* 0x000fe20000000800 */
[-C--:B0-----:R-:W-:Y:S01]  /*c8c0*/  FMUL.FTZ R24, R24, R8.reuse ;  /* 0x0000000818187220 */ /* 0x081fe20000410000 */
[----:B------:R-:W-:Y:S01]  /*c8d0*/  FMNMX.FTZ R158, R172, R5, !PT ;  /* 0x00000005ac9e7209 */ /* 0x000fe20007810000 */
[-C--:B------:R-:W-:Y:S01]  /*c8e0*/  FMUL.FTZ R25, R25, R8.reuse ;  /* 0x0000000819197220 */ /* 0x080fe20000410000 */
[-C--:B------:R-:W-:Y:S01]  /*c8f0*/  FMUL.FTZ R28, R28, R8.reuse ;  /* 0x000000081c1c7220 */ /* 0x080fe20000410000 */
[----:B------:R-:W-:Y:S01]  /*c900*/  FMUL.FTZ R29, R29, R8 ;  /* 0x000000081d1d7220 */ /* 0x000fe20000410000 */
[----:B------:R-:W-:Y:S01]  /*c910*/  FMNMX.FTZ R5, R173, R158, !PT ;  /* 0x0000009ead057209 */ /* 0x000fe20007810000 */
[-C--:B------:R-:W-:Y:S01]  /*c920*/  FMUL.FTZ R32, R32, R8.reuse ;  /* 0x0000000820207220 */ /* 0x080fe20000410000 */
[----:B------:R-:W0:Y:S01]  /*c930*/  MUFU.EX2 R21, R21 ;  /* 0x0000001500157308 */ /* 0x000e220000000800 */
[-C--:B------:R-:W-:Y:S01]  /*c940*/  FMUL.FTZ R33, R33, R8.reuse ;  /* 0x0000000821217220 */ /* 0x080fe20000410000 */
[----:B------:R-:W-:Y:S01]  /*c950*/  FMNMX.FTZ R158, R176, R5, !PT ;  /* 0x00000005b09e7209 */ /* 0x000fe20007810000 */
[-C--:B------:R-:W-:Y:S01]  /*c960*/  FMUL.FTZ R36, R36, R8.reuse ;  /* 0x0000000824247220 */ /* 0x080fe20000410000 */
[-C--:B------:R-:W-:Y:S01]  /*c970*/  FMUL.FTZ R37, R37, R8.reuse ;  /* 0x0000000825257220 */ /* 0x080fe20000410000 */
[----:B------:R-:W-:Y:S01]  /*c980*/  FMUL.FTZ R40, R40, R8 ;  /* 0x0000000828287220 */ /* 0x000fe20000410000 */
[----:B------:R-:W-:Y:S01]  /*c990*/  FMNMX.FTZ R5, R177, R158, !PT ;  /* 0x0000009eb1057209 */ /* 0x000fe20007810000 */
[-C--:B------:R-:W-:Y:S01]  /*c9a0*/  FMUL.FTZ R41, R41, R8.reuse ;  /* 0x0000000829297220 */ /* 0x080fe20000410000 */
[----:B------:R-:W2:Y:S01]  /*c9b0*/  MUFU.EX2 R155, R155 ;  /* 0x0000009b009b7308 */ /* 0x000ea20000000800 */
[-C--:B------:R-:W-:Y:S01]  /*c9c0*/  FMUL.FTZ R44, R44, R8.reuse ;  /* 0x000000082c2c7220 */ /* 0x080fe20000410000 */
[----:B------:R-:W-:Y:S01]  /*c9d0*/  FMNMX.FTZ R5, R180, R5, !PT ;  /* 0x00000005b4057209 */ /* 0x000fe20007810000 */
[-C--:B------:R-:W-:Y:S01]  /*c9e0*/  FMUL.FTZ R45, R45, R8.reuse ;  /* 0x000000082d2d7220 */ /* 0x080fe20000410000 */
[-C--:B------:R-:W-:Y:S01]  /*c9f0*/  FMUL.FTZ R48, R48, R8.reuse ;  /* 0x0000000830307220 */ /* 0x080fe20000410000 */
[-C--:B------:R-:W-:Y:S01]  /*ca00*/  FMUL.FTZ R49, R49, R8.reuse ;  /* 0x0000000831317220 */ /* 0x080fe20000410000 */
[----:B------:R-:W-:Y:S01]  /*ca10*/  FMNMX.FTZ R5, R182, R5, !PT ;  /* 0x00000005b6057209 */ /* 0x000fe20007810000 */
[-C--:B------:R-:W-:Y:S01]  /*ca20*/  FMUL.FTZ R52, R52, R8.reuse ;  /* 0x0000000834347220 */ /* 0x080fe20000410000 */
[----:B------:R-:W3:Y:S01]  /*ca30*/  MUFU.EX2 R204, R204 ;  /* 0x000000cc00cc7308 */ /* 0x000ee20000000800 */
[-C--:B------:R-:W-:Y:S01]  /*ca40*/  FMUL.FTZ R53, R53, R8.reuse ;  /* 0x0000000835357220 */ /* 0x080fe20000410000 */
[----:B------:R-:W-:Y:S01]  /*ca50*/  FMNMX.FTZ R5, R184, R5, !PT ;  /* 0x00000005b8057209 */ /* 0x000fe20007810000 */
[-C--:B------:R-:W-:Y:S01]  /*ca60*/  FMUL.FTZ R56, R56, R8.reuse ;  /* 0x0000000838387220 */ /* 0x080fe20000410000 */
[-C--:B------:R-:W-:Y:S01]  /*ca70*/  FMUL.FTZ R57, R57, R8.reuse ;  /* 0x0000000839397220 */ /* 0x080fe20000410000 */
[-C--:B------:R-:W-:Y:S01]  /*ca80*/  FMUL.FTZ R60, R60, R8.reuse ;  /* 0x000000083c3c7220 */ /* 0x080fe20000410000 */
[----:B------:R-:W-:Y:S01]  /*ca90*/  FMNMX.FTZ R158, R186, R5, !PT ;  /* 0x00000005ba9e7209 */ /* 0x000fe20007810000 */
[-C--:B------:R-:W-:Y:S01]  /*caa0*/  FMUL.FTZ R61, R61, R8.reuse ;  /* 0x000000083d3d7220 */ /* 0x080fe20000410000 */
[----:B------:R-:W-:Y:S01]  /*cab0*/  MUFU.EX2 R159, R159 ;  /* 0x0000009f009f7308 */ /* 0x000fe20000000800 */
[----:B------:R-:W-:Y:S01]  /*cac0*/  FMUL.FTZ R64, R64, R8 ;  /* 0x0000000840407220 */ /* 0x000fe20000410000 */
[----:B------:R-:W-:Y:S01]  /*cad0*/  FMNMX.FTZ R158, R189, R158, !PT ;  /* 0x0000009ebd9e7209 */ /* 0x000fe20007810000 */
[-C--:B------:R-:W-:Y:S01]  /*cae0*/  FMUL.FTZ R65, R65, R8.reuse ;  /* 0x0000000841417220 */ /* 0x080fe20000410000 */
[-C--:B------:R-:W-:Y:S01]  /*caf0*/  FMUL.FTZ R68, R68, R8.reuse ;  /* 0x0000000844447220 */ /* 0x080fe20000410000 */
[----:B------:R-:W-:Y:S01]  /*cb00*/  FMUL.FTZ R69, R69, R8 ;  /* 0x0000000845457220 */ /* 0x000fe20000410000 */
[----:B------:R-:W-:Y:S01]  /*cb10*/  FMNMX.FTZ R158, R191, R158, !PT ;  /* 0x0000009ebf9e7209 */ /* 0x000fe20007810000 */
[-C--:B------:R-:W-:Y:S01]  /*cb20*/  FMUL.FTZ R72, R72, R8.reuse ;  /* 0x0000000848487220 */ /* 0x080fe20000410000 */
[----:B------:R4:W5:Y:S01]  /*cb30*/  MUFU.EX2 R198, R163 ;  /* 0x000000a300c67308 */ /* 0x0009620000000800 */
[-C--:B------:R-:W-:Y:S01]  /*cb40*/  FMUL.FTZ R73, R73, R8.reuse ;  /* 0x0000000849497220 */ /* 0x080fe20000410000 */
[-C--:B------:R-:W-:Y:S01]  /*cb50*/  FMUL.FTZ R76, R76, R8.reuse ;  /* 0x000000084c4c7220 */ /* 0x080fe20000410000 */
[----:B------:R-:W1:Y:S01]  /*cb60*/  SHFL.BFLY PT, R5, R158, 0x2, 0x1f ;  /* 0x0c401f009e057f89 */ /* 0x000e6200000e0000 */
[-C--:B------:R-:W-:Y:S01]  /*cb70*/  FMUL.FTZ R77, R77, R8.reuse ;  /* 0x000000084d4d7220 */ /* 0x080fe20000410000 */
[-C--:B------:R-:W-:Y:S01]  /*cb80*/  FMUL.FTZ R80, R80, R8.reuse ;  /* 0x0000000850507220 */ /* 0x080fe20000410000 */
[-C--:B------:R-:W-:Y:S01]  /*cb90*/  FMUL.FTZ R81, R81, R8.reuse ;  /* 0x0000000851517220 */ /* 0x080fe20000410000 */
[-C--:B------:R-:W-:Y:S01]  /*cba0*/  FMUL.FTZ R84, R84, R8.reuse ;  /* 0x0000000854547220 */ /* 0x080fe20000410000 */
[----:B------:R-:W5:Y:S01]  /*cbb0*/  MUFU.EX2 R166, R166 ;  /* 0x000000a600a67308 */ /* 0x000f620000000800 */
[--C-:B----4-:R-:W-:Y:S01]  /*cbc0*/  FFMA.FTZ R163, R167, UR10, -R12.reuse ;  /* 0x0000000aa7a37c23 */ /* 0x110fe2000801080c */
[--C-:B------:R-:W-:Y:S01]  /*cbd0*/  FFMA.FTZ R167, R170, UR10, -R12.reuse ;  /* 0x0000000aaaa77c23 */ /* 0x100fe2000801080c */
[--C-:B------:R-:W-:Y:S01]  /*cbe0*/  FFMA.FTZ R170, R171, UR10, -R12.reuse ;  /* 0x0000000aabaa7c23 */ /* 0x100fe2000801080c */
[--C-:B------:R-:W-:Y:S01]  /*cbf0*/  FFMA.FTZ R171, R174, UR10, -R12.reuse ;  /* 0x0000000aaeab7c23 */ /* 0x100fe2000801080c */
[--C-:B------:R-:W-:Y:S01]  /*cc00*/  FFMA.FTZ R174, R175, UR10, -R12.reuse ;  /* 0x0000000aafae7c23 */ /* 0x100fe2000801080c */
[--C-:B------:R-:W-:Y:S01]  /*cc10*/  FFMA.FTZ R175, R178, UR10, -R12.reuse ;  /* 0x0000000ab2af7c23 */ /* 0x100fe2000801080c */
[--C-:B------:R-:W-:Y:S01]  /*cc20*/  FFMA.FTZ R178, R179, UR10, -R12.reuse ;  /* 0x0000000ab3b27c23 */ /* 0x100fe2000801080c */
[----:B------:R-:W4:Y:S01]  /*cc30*/  MUFU.EX2 R163, R163 ;  /* 0x000000a300a37308 */ /* 0x000f220000000800 */
[--C-:B------:R-:W-:Y:S01]  /*cc40*/  FFMA.FTZ R179, R183, UR10, -R12.reuse ;  /* 0x0000000ab7b37c23 */ /* 0x100fe2000801080c */
[--C-:B------:R-:W-:Y:S01]  /*cc50*/  FFMA.FTZ R183, R188, UR10, -R12.reuse ;  /* 0x0000000abcb77c23 */ /* 0x100fe2000801080c */
[--C-:B------:R-:W-:Y:S01]  /*cc60*/  FFMA.FTZ R188, R190, UR10, -R12.reuse ;  /* 0x0000000abebc7c23 */ /* 0x100fe2000801080c */
[----:B------:R-:W-:Y:S01]  /*cc70*/  FFMA.FTZ R12, R194, UR10, -R12 ;  /* 0x0000000ac20c7c23 */ /* 0x000fe2000801080c */
[-C--:B------:R-:W-:Y:S01]  /*cc80*/  FMUL.FTZ R85, R85, R8.reuse ;  /* 0x0000000855557220 */ /* 0x080fe20000410000 */
[-C--:B------:R-:W-:Y:S01]  /*cc90*/  FMUL.FTZ R88, R88, R8.reuse ;  /* 0x0000000858587220 */ /* 0x080fe20000410000 */
[-C--:B------:R-:W-:Y:S01]  /*cca0*/  FMUL.FTZ R89, R89, R8.reuse ;  /* 0x0000000859597220 */ /* 0x080fe20000410000 */
[----:B------:R-:W-:Y:S01]  /*ccb0*/  MUFU.EX2 R167, R167 ;  /* 0x000000a700a77308 */ /* 0x000fe20000000800 */
[-C--:B------:R-:W-:Y:S01]  /*ccc0*/  FMUL.FTZ R92, R92, R8.reuse ;  /* 0x000000085c5c7220 */ /* 0x080fe20000410000 */
[-C--:B------:R-:W-:Y:S01]  /*ccd0*/  FMUL.FTZ R93, R93, R8.reuse ;  /* 0x000000085d5d7220 */ /* 0x080fe20000410000 */
[----:B-1----:R-:W-:Y:S01]  /*cce0*/  FMNMX.FTZ R5, R158, R5, !PT ;  /* 0x000000059e057209 */ /* 0x002fe20007810000 */
[-C--:B------:R-:W-:Y:S01]  /*ccf0*/  FMUL.FTZ R96, R96, R8.reuse ;  /* 0x0000000860607220 */ /* 0x080fe20000410000 */
[-C--:B------:R-:W-:Y:S01]  /*cd00*/  FMUL.FTZ R97, R97, R8.reuse ;  /* 0x0000000861617220 */ /* 0x080fe20000410000 */
[-C--:B------:R-:W-:Y:S01]  /*cd10*/  FMUL.FTZ R100, R100, R8.reuse ;  /* 0x0000000864647220 */ /* 0x080fe20000410000 */
[-C--:B------:R-:W-:Y:S01]  /*cd20*/  FMUL.FTZ R101, R101, R8.reuse ;  /* 0x0000000865657220 */ /* 0x080fe20000410000 */
[----:B------:R-:W1:Y:S01]  /*cd30*/  SHFL.BFLY PT, R158, R5, 0x1, 0x1f ;  /* 0x0c201f00059e7f89 */ /* 0x000e6200000e0000 */
        /* <DEDUP_REMOVED lines=22> */
[----:B------:R-:W-:Y:S01]  /*cea0*/  FMUL.FTZ R141, R141, R8 ;  /* 0x000000088d8d7220 */ /* 0x000fe20000410000 */
[----:B-1----:R-:W-:Y:S01]  /*ceb0*/  FMNMX.FTZ R5, R5, R158, !PT ;  /* 0x0000009e05057209 */ /* 0x002fe20007810000 */
[----:B------:R-:W-:Y:S01]  /*cec0*/  MUFU.EX2 R175, R175 ;  /* 0x000000af00af7308 */ /* 0x000fe20000000800 */
[----:B------:R-:W-:Y:S01]  /*ced0*/  F2FP.BF16.F32.PACK_AB R158, R20, R13 ;  /* 0x0000000d149e723e */ /* 0x000fe200000010ff */
[-C--:B------:R-:W-:Y:S01]  /*cee0*/  FMUL.FTZ R144, R144, R8.reuse ;  /* 0x0000000890907220 */ /* 0x080fe20000410000 */
[C---:B------:R-:W-:Y:S01]  /*cef0*/  FSETP.NEU.FTZ.AND P1, PT, R5.reuse, -INF , PT ;  /* 0xff8000000500780b */ /* 0x040fe20003f3d000 */
[----:B------:R-:W-:Y:S01]  /*cf00*/  FMUL.FTZ R195, R5, UR10 ;  /* 0x0000000a05c37c20 */ /* 0x000fe20008410000 */
[-C--:B------:R-:W-:Y:S01]  /*cf10*/  FMUL.FTZ R145, R145, R8.reuse ;  /* 0x0000000891917220 */ /* 0x080fe20000410000 */
[-C--:B------:R-:W-:Y:S01]  /*cf20*/  FMUL.FTZ R148, R148, R8.reuse ;  /* 0x0000000894947220 */ /* 0x080fe20000410000 */
[----:B------:R-:W-:Y:S01]  /*cf30*/  FMUL.FTZ R149, R149, R8 ;  /* 0x0000000895957220 */ /* 0x000fe20000410000 */
[----:B------:R-:W1:Y:S01]  /*cf40*/  MUFU.EX2 R178, R178 ;  /* 0x000000b200b27308 */ /* 0x000e620000000800 */
[----:B------:R-:W-:-:S05]  /*cf50*/  FSEL R195, R195, RZ, P1 ;  /* 0x000000ffc3c37208 */ /* 0x000fca0000800000 */
[--C-:B------:R-:W-:Y:S01]  /*cf60*/  FFMA.FTZ R193, R10, UR10, -R195.reuse ;  /* 0x0000000a0ac17c23 */ /* 0x100fe200080108c3 */
[----:B------:R-:W-:Y:S01]  /*cf70*/  FFMA.FTZ R10, R11, UR10, -R195 ;  /* 0x0000000a0b0a7c23 */ /* 0x000fe200080108c3 */
[----:B------:R-:W-:Y:S01]  /*cf80*/  FFMA.FTZ R11, R8, R2, R187 ;  /* 0x00000002080b7223 */ /* 0x000fe200000100bb */
[----:B------:R-:W-:Y:S01]  /*cf90*/  MUFU.EX2 R179, R179 ;  /* 0x000000b300b37308 */ /* 0x000fe20000000800 */
[--C-:B------:R-:W-:Y:S01]  /*cfa0*/  FFMA.FTZ R190, R157, UR10, -R195.reuse ;  /* 0x0000000a9dbe7c23 */ /* 0x100fe200080108c3 */
[----:B------:R-:W-:Y:S01]  /*cfb0*/  FFMA.FTZ R160, R160, UR10, -R195 ;  /* 0x0000000aa0a07c23 */ /* 0x000fe200080108c3 */
[----:B------:R-:W-:Y:S01]  /*cfc0*/  FADD.FTZ R2, R196, R11 ;  /* 0x0000000bc4027221 */ /* 0x000fe20000010000 */
        /* <DEDUP_REMOVED lines=10> */
[--C-:B------:R-:W-:Y:S01]  /*d070*/  FFMA.FTZ R161, R180, UR10, -R195.reuse ;  /* 0x0000000ab4a17c23 */ /* 0x100fe200080108c3 */
[----:B0-----:R-:W-:Y:S01]  /*d080*/  FADD.FTZ R15, R21, R2 ;  /* 0x00000002150f7221 */ /* 0x001fe20000010000 */
[----:B------:R-:W-:Y:S01]  /*d090*/  MUFU.EX2 R183, R183 ;  /* 0x000000b700b77308 */ /* 0x000fe20000000800 */
[--C-:B------:R-:W-:Y:S01]  /*d0a0*/  FFMA.FTZ R182, R182, UR10, -R195.reuse ;  /* 0x0000000ab6b67c23 */ /* 0x100fe200080108c3 */
[----:B------:R-:W-:Y:S01]  /*d0b0*/  FFMA.FTZ R184, R184, UR10, -R195 ;  /* 0x0000000ab8b87c23 */ /* 0x000fe200080108c3 */
[----:B------:R-:W-:Y:S01]  /*d0c0*/  FADD.FTZ R2, R154, R15 ;  /* 0x0000000f9a027221 */ /* 0x000fe20000010000 */
[--C-:B------:R-:W-:Y:S01]  /*d0d0*/  FFMA.FTZ R15, R152, UR10, -R195.reuse ;  /* 0x0000000a980f7c23 */ /* 0x100fe200080108c3 */
[--C-:B------:R-:W-:Y:S01]  /*d0e0*/  FFMA.FTZ R152, R153, UR10, -R195.reuse ;  /* 0x0000000a99987c23 */ /* 0x100fe200080108c3 */
[--C-:B------:R-:W-:Y:S01]  /*d0f0*/  FFMA.FTZ R186, R186, UR10, -R195.reuse ;  /* 0x0000000ababa7c23 */ /* 0x100fe200080108c3 */
[----:B--2---:R-:W-:Y:S01]  /*d100*/  FADD.FTZ R197, R155, R2 ;  /* 0x000000029bc57221 */ /* 0x004fe20000010000 */
[----:B------:R-:W-:Y:S01]  /*d110*/  MUFU.EX2 R188, R188 ;  /* 0x000000bc00bc7308 */ /* 0x000fe20000000800 */
[--C-:B------:R-:W-:Y:S01]  /*d120*/  FFMA.FTZ R189, R189, UR10, -R195.reuse ;  /* 0x0000000abdbd7c23 */ /* 0x100fe200080108c3 */
[----:B------:R-:W-:Y:S01]  /*d130*/  FFMA.FTZ R191, R191, UR10, -R195 ;  /* 0x0000000abfbf7c23 */ /* 0x000fe200080108c3 */
[----:B---3--:R-:W-:Y:S01]  /*d140*/  FADD.FTZ R2, R204, R197 ;  /* 0x000000c5cc027221 */ /* 0x008fe20000010000 */
[----:B-----5:R-:W-:-:S03]  /*d150*/  F2FP.BF16.F32.PACK_AB R164, R198, R159 ;  /* 0x0000009fc6a4723e */ /* 0x020fc600000010ff */
[----:B------:R-:W-:Y:S01]  /*d160*/  FADD.FTZ R153, R159, R2 ;  /* 0x000000029f997221 */ /* 0x000fe20000010000 */
[----:B------:R-:W-:Y:S01]  /*d170*/  FSEL R2, R5, RZ, P1 ;  /* 0x000000ff05027208 */ /* 0x000fe20000800000 */
[----:B------:R0:W-:Y:S02]  /*d180*/  MUFU.EX2 R185, R192 ;  /* 0x000000c000b97308 */ /* 0x0001e40000000800 */
[----:B------:R-:W-:Y:S01]  /*d190*/  FADD.FTZ R197, R198, R153 ;  /* 0x00000099c6c57221 */ /* 0x000fe20000010000 */
[----:B------:R-:W-:Y:S01]  /*d1a0*/  FFMA.FTZ R153, R156, UR10, -R195 ;  /* 0x0000000a9c997c23 */ /* 0x000fe200080108c3 */
[----:B------:R-:W-:Y:S02]  /*d1b0*/  FADD.FTZ R2, -R2, R9 ;  /* 0x0000000902027221 */ /* 0x000fe40000010100 */
[----:B------:R-:W-:Y:S01]  /*d1c0*/  FADD.FTZ R156, R166, R197 ;  /* 0x000000c5a69c7221 */ /* 0x000fe20000010000 */
[--C-:B------:R-:W-:Y:S01]  /*d1d0*/  FFMA.FTZ R197, R165, UR10, -R195.reuse ;  /* 0x0000000aa5c57c23 */ /* 0x100fe200080108c3 */
[----:B------:R-:W2:Y:S01]  /*d1e0*/  MUFU.EX2 R12, R12 ;  /* 0x0000000c000c7308 */ /* 0x000ea20000000800 */
[----:B0-----:R-:W-:Y:S01]  /*d1f0*/  FFMA.FTZ R192, R168, UR10, -R195 ;  /* 0x0000000aa8c07c23 */ /* 0x001fe200080108c3 */
[----:B----4-:R-:W-:Y:S01]  /*d200*/  FADD.FTZ R156, R163, R156 ;  /* 0x0000009ca39c7221 */ /* 0x010fe20000010000 */
[----:B------:R-:W-:-:S02]  /*d210*/  F2FP.BF16.F32.PACK_AB R168, R170, R167 ;  /* 0x000000a7aaa8723e */ /* 0x000fc400000010ff */
[----:B------:R-:W-:Y:S01]  /*d220*/  F2FP.BF16.F32.PACK_AB R166, R163, R166 ;  /* 0x000000a6a3a6723e */ /* 0x000fe200000010ff */
[----:B------:R-:W-:Y:S02]  /*d230*/  FADD.FTZ R9, R167, R156 ;  /* 0x0000009ca7097221 */ /* 0x000fe40000010000 */
[----:B------:R0:W-:Y:S02]  /*d240*/  MUFU.EX2 R165, R160 ;  /* 0x000000a000a57308 */ /* 0x0001e40000000800 */
[----:B------:R-:W-:Y:S01]  /*d250*/  FADD.FTZ R156, R170, R9 ;  /* 0x00000009aa9c7221 */ /* 0x000fe20000010000 */
[----:B------:R-:W-:Y:S01]  /*d260*/  FFMA.FTZ R9, R172, UR10, -R195 ;  /* 0x0000000aac097c23 */ /* 0x000fe200080108c3 */
[----:B-1----:R-:W-:Y:S02]  /*d270*/  F2FP.BF16.F32.PACK_AB R172, R178, R175 ;  /* 0x000000afb2ac723e */ /* 0x002fe400000010ff */
[----:B------:R-:W-:Y:S01]  /*d280*/  FADD.FTZ R157, R171, R156 ;  /* 0x0000009cab9d7221 */ /* 0x000fe20000010000 */
[----:B------:R-:W-:Y:S01]  /*d290*/  F2FP.BF16.F32.PACK_AB R170, R174, R171 ;  /* 0x000000abaeaa723e */ /* 0x000fe200000010ff */
[----:B------:R-:W-:Y:S01]  /*d2a0*/  MUFU.EX2 R193, R193 ;  /* 0x000000c100c17308 */ /* 0x000fe20000000800 */
[----:B0-----:R-:W-:Y:S01]  /*d2b0*/  F2FP.BF16.F32.PACK_AB R160, R154, R21 ;  /* 0x000000159aa0723e */ /* 0x001fe200000010ff */
[----:B------:R-:W-:Y:S01]  /*d2c0*/  FADD.FTZ R156, R174, R157 ;  /* 0x0000009dae9c7221 */ /* 0x000fe20000010000 */
[----:B------:R-:W-:Y:S01]  /*d2d0*/  FMUL.FTZ R154, R2, UR10 ;  /* 0x0000000a029a7c20 */ /* 0x000fe20008410000 */
[----:B------:R-:W-:Y:S01]  /*d2e0*/  FFMA.FTZ R157, R176, UR10, -R195 ;  /* 0x0000000ab09d7c23 */ /* 0x000fe200080108c3 */
[----:B------:R-:W-:Y:S01]  /*d2f0*/  F2FP.BF16.F32.PACK_AB R174, R214, R179 ;  /* 0x000000b3d6ae723e */ /* 0x000fe200000010ff */
[----:B------:R-:W-:-:S02]  /*d300*/  FADD.FTZ R199, R175, R156 ;  /* 0x0000009cafc77221 */ /* 0x000fc40000010000 */
[----:B------:R-:W-:Y:S02]  /*d310*/  MUFU.EX2 R10, R10 ;  /* 0x0000000a000a7308 */ /* 0x000fe40000000800 */
[----:B------:R-:W-:Y:S01]  /*d320*/  FADD.FTZ R156, R178, R199 ;  /* 0x000000c7b29c7221 */ /* 0x000fe20000010000 */
[----:B--2---:R-:W-:-:S03]  /*d330*/  F2FP.BF16.F32.PACK_AB R178, R12, R185 ;  /* 0x000000b90cb2723e */ /* 0x004fc600000010ff */
[----:B------:R-:W-:Y:S01]  /*d340*/  FADD.FTZ R195, R179, R156 ;  /* 0x0000009cb3c37221 */ /* 0x000fe20000010000 */
[----:B------:R-:W-:Y:S01]  /*d350*/  F2FP.BF16.F32.PACK_AB R156, R196, R187 ;  /* 0x000000bbc49c723e */ /* 0x000fe200000010ff */
[----:B------:R-:W0:Y:S02]  /*d360*/  MUFU.EX2 R154, R154 ;  /* 0x0000009a009a7308 */ /* 0x000e240000000800 */
[----:B------:R-:W-:-:S04]  /*d370*/  FADD.FTZ R20, R214, R195 ;  /* 0x000000c3d6147221 */ /* 0x000fc80000010000 */
[----:B------:R-:W-:Y:S02]  /*d380*/  FADD.FTZ R21, R183, R20 ;  /* 0x00000014b7157221 */ /* 0x000fe40000010000 */
[----:B------:R-:W1:Y:S02]  /*d390*/  MUFU.EX2 R11, R11 ;  /* 0x0000000b000b7308 */ /* 0x000e640000000800 */
[----:B------:R-:W-:-:S04]  /*d3a0*/  FADD.FTZ R176, R188, R21 ;  /* 0x00000015bcb07221 */ /* 0x000fc80000010000 */
[----:B------:R-:W-:Y:S01]  /*d3b0*/  FADD.FTZ R21, R185, R176 ;  /* 0x000000b0b9157221 */ /* 0x000fe20000010000 */
[----:B------:R-:W-:Y:S01]  /*d3c0*/  F2FP.BF16.F32.PACK_AB R176, R188, R183 ;  /* 0x000000b7bcb0723e */ /* 0x000fe200000010ff */
[----:B------:R-:W2:Y:S01]  /*d3d0*/  MUFU.EX2 R14, R14 ;  /* 0x0000000e000e7308 */ /* 0x000ea20000000800 */
[----:B0-----:R-:W-:Y:S01]  /*d3e0*/  FMUL.FTZ R26, R26, R154 ;  /* 0x0000009a1a1a7220 */ /* 0x001fe20000410000 */
[----:B------:R-:W-:Y:S01]  /*d3f0*/  FADD.FTZ R2, R12, R21 ;  /* 0x000000150c027221 */ /* 0x000fe20000010000 */
[----:B------:R-:W-:Y:S01]  /*d400*/  FFMA.FTZ R21, R154, R0, R193 ;  /* 0x000000009a157223 */ /* 0x000fe200000100c1 */
[-C--:B------:R-:W-:Y:S01]  /*d410*/  FMUL.FTZ R27, R27, R154.reuse ;  /* 0x0000009a1b1b7220 */ /* 0x080fe20000410000 */
[-C--:B------:R-:W-:Y:S01]  /*d420*/  FMUL.FTZ R30, R30, R154.reuse ;  /* 0x0000009a1e1e7220 */ /* 0x080fe20000410000 */
[-C--:B------:R-:W-:Y:S01]  /*d430*/  FMUL.FTZ R31, R31, R154.reuse ;  /* 0x0000009a1f1f7220 */ /* 0x080fe20000410000 */
[----:B------:R-:W-:Y:S01]  /*d440*/  FADD.FTZ R0, R10, R21 ;  /* 0x000000150a007221 */ /* 0x000fe20000010000 */
[----:B------:R-:W0:Y:S01]  /*d450*/  MUFU.EX2 R15, R15 ;  /* 0x0000000f000f7308 */ /* 0x000e220000000800 */
[-C--:B------:R-:W-:Y:S01]  /*d460*/  FMUL.FTZ R34, R34, R154.reuse ;  /* 0x0000009a22227220 */ /* 0x080fe20000410000 */
[-C--:B------:R-:W-:Y:S01]  /*d470*/  FMUL.FTZ R35, R35, R154.reuse ;  /* 0x0000009a23237220 */ /* 0x080fe20000410000 */
[----:B-1----:R-:W-:Y:S01]  /*d480*/  FADD.FTZ R21, R11, R0 ;  /* 0x000000000b157221 */ /* 0x002fe20000010000 */
        /* <DEDUP_REMOVED lines=28> */
[----:B------:R1:W3:Y:S01]  /*d650*/  MUFU.EX2 R180, R162 ;  /* 0x000000a200b47308 */ /* 0x0002e20000000800 */
        /* <DEDUP_REMOVED lines=9> */
[----:B-1----:R-:W-:Y:S01]  /*d6f0*/  F2FP.BF16.F32.PACK_AB R162, R204, R155 ;  /* 0x0000009bcca2723e */ /* 0x002fe200000010ff */
[-C--:B------:R-:W-:Y:S01]  /*d700*/  FMUL.FTZ R91, R91, R154.reuse ;  /* 0x0000009a5b5b7220 */ /* 0x080fe20000410000 */
[----:B------:R-:W-:Y:S01]  /*d710*/  F2FP.BF16.F32.PACK_AB R163, R190, R153 ;  /* 0x00000099bea3723e */ /* 0x000fe200000010ff */
[----:B------:R-:W-:Y:S01]  /*d720*/  FADD.FTZ R21, R165, R188 ;  /* 0x000000bca5157221 */ /* 0x000fe20000010000 */
[-C--:B------:R-:W-:Y:S01]  /*d730*/  FMUL.FTZ R94, R94, R154.reuse ;  /* 0x0000009a5e5e7220 */ /* 0x080fe20000410000 */
[-C--:B------:R-:W-:Y:S01]  /*d740*/  FMUL.FTZ R95, R95, R154.reuse ;  /* 0x0000009a5f5f7220 */ /* 0x080fe20000410000 */
[----:B------:R-:W0:Y:S01]  /*d750*/  MUFU.EX2 R20, R197 ;  /* 0x000000c500147308 */ /* 0x000e220000000800 */
[C---:B---3--:R-:W-:Y:S01]  /*d760*/  FADD.FTZ R188, R180.reuse, R21 ;  /* 0x00000015b4bc7221 */ /* 0x048fe20000010000 */
        /* <DEDUP_REMOVED lines=15> */
[C---:B0-----:R-:W-:Y:S01]  /*d860*/  FADD.FTZ R21, R20.reuse, R21 ;  /* 0x0000001514157221 */ /* 0x041fe20000010000 */
[----:B------:R-:W-:Y:S01]  /*d870*/  F2FP.BF16.F32.PACK_AB R167, R20, R13 ;  /* 0x0000000d14a7723e */ /* 0x000fe200000010ff */
        /* <DEDUP_REMOVED lines=21> */
[----:B------:R2:W3:Y:S01]  /*d9d0*/  MUFU.EX2 R12, R157 ;  /* 0x0000009d000c7308 */ /* 0x0004e20000000800 */
[----:B0-----:R-:W-:Y:S01]  /*d9e0*/  FADD.FTZ R21, R9, R188 ;  /* 0x000000bc09157221 */ /* 0x001fe20000010000 */
[----:B------:R-:W-:-:S06]  /*d9f0*/  FMUL.FTZ R151, R151, R154 ;  /* 0x0000009a97977220 */ /* 0x000fcc0000410000 */
[----:B------:R-:W0:Y:S01]  /*da00*/  MUFU.EX2 R173, R177 ;  /* 0x000000b100ad7308 */ /* 0x000e220000000800 */
[C---:B-1----:R-:W-:Y:S01]  /*da10*/  FADD.FTZ R21, R0.reuse, R21 ;  /* 0x0000001500157221 */ /* 0x042fe20000010000 */
[----:B------:R-:W-:Y:S02]  /*da20*/  F2FP.BF16.F32.PACK_AB R171, R0, R9 ;  /* 0x0000000900ab723e */ /* 0x000fe400000010ff */
[----:B--2---:R-:W-:-:S04]  /*da30*/  F2FP.BF16.F32.PACK_AB R157, R10, R193 ;  /* 0x000000c10a9d723e */ /* 0x004fc800000010ff */
[----:B------:R1:W2:Y:S08]  /*da40*/  MUFU.EX2 R175, R161 ;  /* 0x000000a100af7308 */ /* 0x0002b00000000800 */
[----:B------:R-:W4:Y:S01]  /*da50*/  MUFU.EX2 R182, R182 ;  /* 0x000000b600b67308 */ /* 0x000f220000000800 */
[----:B-1----:R-:W-:-:S07]  /*da60*/  F2FP.BF16.F32.PACK_AB R161, R152, R15 ;  /* 0x0000000f98a1723e */ /* 0x002fce00000010ff */
[----:B------:R3:W1:Y:S08]  /*da70*/  MUFU.EX2 R177, R184 ;  /* 0x000000b800b17308 */ /* 0x0006700000000800 */
[----:B------:R-:W5:Y:S01]  /*da80*/  MUFU.EX2 R186, R186 ;  /* 0x000000ba00ba7308 */ /* 0x000f620000000800 */
[----:B---3--:R-:W-:-:S04]  /*da90*/  FADD.FTZ R184, R12, R21 ;  /* 0x000000150cb87221 */ /* 0x008fc80000010000 */
[C---:B0-----:R-:W-:Y:S01]  /*daa0*/  FADD.FTZ R184, R173.reuse, R184 ;  /* 0x000000b8adb87221 */ /* 0x041fe20000010000 */
[----:B------:R-:W-:Y:S02]  /*dab0*/  F2FP.BF16.F32.PACK_AB R173, R173, R12 ;  /* 0x0000000cadad723e */ /* 0x000fe400000010ff */
[----:B------:R-:W0:Y:S01]  /*dac0*/  MUFU.EX2 R179, R189 ;  /* 0x000000bd00b37308 */ /* 0x000e220000000800 */
[----:B--2---:R-:W-:Y:S01]  /*dad0*/  FADD.FTZ R21, R175, R184 ;  /* 0x000000b8af157221 */ /* 0x004fe20000010000 */
[----:B----4-:R-:W-:-:S03]  /*dae0*/  F2FP.BF16.F32.PACK_AB R175, R182, R175 ;  /* 0x000000afb6af723e */ /* 0x010fc600000010ff */
[----:B------:R-:W-:-:S03]  /*daf0*/  FADD.FTZ R188, R182, R21 ;  /* 0x00000015b6bc7221 */ /* 0x000fc60000010000 */
[----:B------:R-:W2:Y:S01]  /*db00*/  MUFU.EX2 R184, R191 ;  /* 0x000000bf00b87308 */ /* 0x000ea20000000800 */
[----:B-1----:R-:W-:Y:S01]  /*db10*/  FADD.FTZ R11, R177, R188 ;  /* 0x000000bcb10b7221 */ /* 0x002fe20000010000 */
[----:B-----5:R-:W-:-:S03]  /*db20*/  F2FP.BF16.F32.PACK_AB R177, R186, R177 ;  /* 0x000000b1bab1723e */ /* 0x020fc600000010ff */
[----:B------:R-:W-:-:S04]  /*db30*/  FADD.FTZ R8, R186, R11 ;  /* 0x0000000bba087221 */ /* 0x000fc80000010000 */
[----:B0-----:R-:W-:-:S04]  /*db40*/  FADD.FTZ R9, R179, R8 ;  /* 0x00000008b3097221 */ /* 0x001fc80000010000 */
[C---:B--2---:R-:W-:Y:S01]  /*db50*/  FADD.FTZ R0, R184.reuse, R9 ;  /* 0x00000009b8007221 */ /* 0x044fe20000010000 */
[----:B------:R-:W-:Y:S01]  /*db60*/  F2FP.BF16.F32.PACK_AB R179, R184, R179 ;  /* 0x000000b3b8b3723e */ /* 0x000fe200000010ff */
[----:B------:R-:W-:Y:S06]  /*db70*/  @!P0 BRA `(.L_x_1822) ;  /* 0x0000000000048947 */ /* 0x000fec0003800000 */
[----:B------:R-:W-:Y:S01]  /*db80*/  BPT.TRAP 0x1 ;  /* 0x000000040000795c */ /* 0x000fe20000300000 */
.L_x_1822:
[----:B------:R0:W1:Y:S01]  /*db90*/  SYNCS.PHASECHK.TRANS64.TRYWAIT P1, [UR28+0x22850], R6 ;  /* 0x02285006ff0075a7 */ /* 0x000062000802015c */
[----:B------:R-:W-:Y:S05]  /*dba0*/  @!P0 BRA `(.L_x_1823) ;  /* 0x0000000000048947 */ /* 0x000fea0003800000 */
[----:B------:R-:W-:Y:S01]  /*dbb0*/  BPT.TRAP 0x1 ;  /* 0x000000040000795c */ /* 0x000fe20000300000 */
.L_x_1823:
[----:B-1----:R-:W-:Y:S05]  /*dbc0*/  @P1 BRA `(.L_x_1824) ;  /* 0x0000000000081947 */ /* 0x002fea0003800000 */
[----:B------:R-:W1:Y:S02]  /*dbd0*/  SYNCS.PHASECHK.TRANS64.TRYWAIT P1, [UR28+0x22850], R6 ;  /* 0x02285006ff0075a7 */ /* 0x000e64000802015c */
[----:B-1----:R-:W-:Y:S05]  /*dbe0*/  @!P1 BRA `(.L_x_1825) ;  /* 0x0000008400289947 */ /* 0x002fea0003800000 */
.L_x_1824:
        /* <DEDUP_REMOVED lines=49> */
.L_x_1809:
[----:B------:R-:W1:Y:S01]  /*df00*/  SHFL.BFLY PT, R3, R2, 0x2, 0x1f ;  /* 0x0c401f0002037f89 */ /* 0x000e6200000e0000 */
[----:B0-----:R-:W-:Y:S01]  /*df10*/  IMAD.MOV.U32 R8, RZ, RZ, RZ ;  /* 0x000000ffff087224 */ /* 0x001fe200078e00ff */
[----:B------:R-:W-:Y:S01]  /*df20*/  UIADD3 UR36, UR36, 0x1, URZ ;  /* 0x0000000124247890 */ /* 0x000fe2000fffe03f */
[----:B------:R0:W-:Y:S06]  /*df30*/  BAR.ARV R7, 0x100 ;  /* 0x000400070000751d */ /* 0x0001ec0000002000 */
[----:B------:R-:W-:Y:S02]  /*df40*/  UISETP.NE.AND UP0, UPT, UR36, 0x2, UPT ;  /* 0x000000022400788c */ /* 0x000fe4000bf05270 */
[----:B------:R-:W-:Y:S06]  /*df50*/  BAR.ARV 0x8, 0x180 ;  /* 0x0206000000007b1d */ /* 0x000fec0000002000 */
[----:B0-----:R-:W-:Y:S01]  /*df60*/  IMAD.U32 R7, RZ, RZ, UR10 ;  /* 0x0000000aff077e24 */ /* 0x001fe2000f8e00ff */
[----:B------:R-:W-:Y:S01]  /*df70*/  USEL UR4, URZ, 0x1, UP0 ;  /* 0x000000013f047887 */ /* 0x000fe20008000000 */
[----:B------:R-:W0:Y:S01]  /*df80*/  SHFL.BFLY PT, R9, R0, 0x2, 0x1f ;  /* 0x0c401f0000097f89 */ /* 0x000e2200000e0000 */
[----:B------:R-:W-:Y:S01]  /*df90*/  PLOP3.LUT P0, PT, PT, PT, PT, 0x8, 0x0 ;  /* 0x000000000000781c */ /* 0x000fe20003f0e170 */
[----:B------:R-:W-:Y:S01]  /*dfa0*/  UIADD3 UR38, UR38, 0x1, URZ ;  /* 0x0000000126267890 */ /* 0x000fe2000fffe03f */
[----:B-1----:R-:W-:Y:S01]  /*dfb0*/  FADD.FTZ R3, R3, R2 ;  /* 0x0000000203037221 */ /* 0x002fe20000010000 */
[----:B------:R-:W-:Y:S01]  /*dfc0*/  IMAD.MOV.U32 R2, RZ, RZ, -0x800000 ;  /* 0xff800000ff027424 */ /* 0x000fe200078e00ff */
[----:B------:R-:W-:-:S02]  /*dfd0*/  USEL UR36, UR36, URZ, UP0 ;  /* 0x0000003f24247287 */ /* 0x000fc40008000000 */
[----:B------:R-:W-:Y:S01]  /*dfe0*/  ULOP3.LUT UR37, UR37, UR4, URZ, 0x3c, !UPT ;  /* 0x0000000425257292 */ /* 0x000fe2000f8e3c3f */
[----:B------:R-:W1:Y:S01]  /*dff0*/  SHFL.BFLY PT, R6, R3, 0x1, 0x1f ;  /* 0x0c201f0003067f89 */ /* 0x000e6200000e0000 */
[----:B0-----:R-:W-:Y:S01]  /*e000*/  FADD.FTZ R9, R9, R0 ;  /* 0x0000000009097221 */ /* 0x001fe20000010000 */
[----:B------:R-:W-:Y:S02]  /*e010*/  IMAD.MOV.U32 R0, RZ, RZ, RZ ;  /* 0x000000ffff007224 */ /* 0x000fe400078e00ff */
[----:B-1----:R-:W-:Y:S01]  /*e020*/  FADD.FTZ R10, R3, R6 ;  /* 0x00000006030a7221 */ /* 0x002fe20000010000 */
[----:B------:R-:W-:Y:S01]  /*e030*/  IMAD.MOV.U32 R3, RZ, RZ, -0x800000 ;  /* 0xff800000ff037424 */ /* 0x000fe200078e00ff */
[----:B------:R-:W0:Y:S03]  /*e040*/  SHFL.BFLY PT, R6, R9, 0x1, 0x1f ;  /* 0x0c201f0009067f89 */ /* 0x000e2600000e0000 */
[----:B------:R-:W-:-:S13]  /*e050*/  FSETP.NE.FTZ.AND P1, PT, R10, RZ, PT ;  /* 0x000000ff0a00720b */ /* 0x000fda0003f35000 */
[----:B------:R-:W1:Y:S01]  /*e060*/  @P1 MUFU.RCP R8, R10 ;  /* 0x0000000a00081308 */ /* 0x000e620000001000 */
[----:B------:R-:W-:Y:S01]  /*e070*/  @P1 FMUL.FTZ R7, R7, 0.69314718246459960938 ;  /* 0x3f31721807071820 */ /* 0x000fe20000410000 */
[----:B0-----:R-:W-:Y:S01]  /*e080*/  FADD.FTZ R11, R9, R6 ;  /* 0x00000006090b7221 */ /* 0x001fe20000010000 */
[----:B------:R-:W-:-:S05]  /*e090*/  IMAD.U32 R9, RZ, RZ, UR10 ;  /* 0x0000000aff097e24 */ /* 0x000fca000f8e00ff */
[----:B------:R-:W0:Y:S01]  /*e0a0*/  @P1 MUFU.LG2 R6, R10 ;  /* 0x0000000a00061308 */ /* 0x000e220000000c00 */
[----:B------:R-:W-:Y:S01]  /*e0b0*/  FSETP.NE.FTZ.AND P2, PT, R11, RZ, PT ;  /* 0x000000ff0b00720b */ /* 0x000fe20003f55000 */
[-C--:B-1----:R-:W-:Y:S01]  /*e0c0*/  FMUL.FTZ R24, R24, R8.reuse ;  /* 0x0000000818187220 */ /* 0x082fe20000410000 */
        /* <DEDUP_REMOVED lines=63> */
[----:B------:R-:W1:Y:S01]  /*e4c0*/  @P2 MUFU.RCP R0, R11 ;  /* 0x0000000b00002308 */ /* 0x000e620000001000 */
[----:B------:R-:W-:Y:S01]  /*e4d0*/  @P2 FMUL.FTZ R9, R9, 0.69314718246459960938 ;  /* 0x3f31721809092820 */ /* 0x000fe20000410000 */
[----:B0-----:R-:W-:-:S04]  /*e4e0*/  @P1 FMUL.FTZ R6, R6, 0.69314718246459960938 ;  /* 0x3f31721806061820 */ /* 0x001fc80000410000 */
[----:B------:R-:W-:Y:S02]  /*e4f0*/  @P1 FFMA.FTZ R3, R7, R4, R6 ;  /* 0x0000000407031223 */ /* 0x000fe40000010006 */
[----:B------:R-:W0:Y:S01]  /*e500*/  @P2 MUFU.LG2 R8, R11 ;  /* 0x0000000b00082308 */ /* 0x000e220000000c00 */
        /* <DEDUP_REMOVED lines=66> */
.L_x_1756:
[----:B------:R-:W0:Y:S01]  /*e930*/  S2R R5, SR_CgaCtaId ;  /* 0x0000000000057919 */ /* 0x000e220000008800 */
[----:B------:R-:W-:Y:S01]  /*e940*/  MOV R204, 0x400 ;  /* 0x0000040000cc7802 */ /* 0x000fe20000000f00 */
[----:B------:R-:W-:Y:S01]  /*e950*/  BSSY B0, `(.L_x_1827) ;  /* 0x000028f000007945 */ /* 0x000fe20003800000 */
[----:B------:R-:W-:Y:S02]  /*e960*/  BAR.SYNC.DEFER_BLOCKING 0x5, 0x180 ;  /* 0x0146000000007b1d */ /* 0x000fe40000010000 */
[----:B0-----:R-:W-:-:S05]  /*e970*/  LEA R204, R5, R204, 0x18 ;  /* 0x000000cc05cc7211 */ /* 0x001fca00078ec0ff */
[----:B------:R-:W0:Y:S02]  /*e980*/  LDS R4, [R204+0x228d0] ;  /* 0x0228d000cc047984 */ /* 0x000e240000000800 */
[----:B0-----:R-:W-:Y:S01]  /*e990*/  R2UR UR4, R4 ;  /* 0x00000000040472ca */ /* 0x001fe200000e0000 */
[----:B------:R-:W-:Y:S06]  /*e9a0*/  BAR.ARV 0x4, 0x180 ;  /* 0x0106000000007b1d */ /* 0x000fec0000002000 */
[----:B------:R-:W-:Y:S08]  /*e9b0*/  @P0 BRA `(.L_x_1828) ;  /* 0x0000001c004c0947 */ /* 0x000ff00003800000 */
[----:B------:R-:W0:Y:S01]  /*e9c0*/  S2R R5, SR_SWINHI ;  /* 0x0000000000057919 */ /* 0x000e220000002f00 */
[----:B------:R-:W-:Y:S01]  /*e9d0*/  F2FP.BF16.F32.PACK_AB R24, R25, R24 ;  /* 0x000000181918723e */ /* 0x000fe200000010ff */
[----:B------:R-:W-:Y:S01]  /*e9e0*/  USHF.R.S32.HI UR10, URZ, 0x1f, UR40 ;  /* 0x0000001f3f0a7899 */ /* 0x000fe20008011428 */
[----:B------:R-:W-:Y:S01]  /*e9f0*/  F2FP.BF16.F32.PACK_AB R25, R40, R26 ;  /* 0x0000001a2819723e */ /* 0x000fe200000010ff */
[----:B------:R-:W-:Y:S01]  /*ea00*/  BAR.SYNC.DEFER_BLOCKING 0x1, 0x100 ;  /* 0x0044000000007b1d */ /* 0x000fe20000010000 */
[----:B------:R-:W-:Y:S01]  /*ea10*/  F2FP.BF16.F32.PACK_AB R26, R29, R28 ;  /* 0x0000001c1d1a723e */ /* 0x000fe200000010ff */
[----:B------:R-:W-:Y:S01]  /*ea20*/  USHF.R.S32.HI UR12, URZ, 0x1f, UR42 ;  /* 0x0000001f3f0c7899 */ /* 0x000fe2000801142a */
[----:B------:R-:W-:Y:S02]  /*ea30*/  F2FP.BF16.F32.PACK_AB R27, R27, R30 ;  /* 0x0000001e1b1b723e */ /* 0x000fe400000010ff */
[----:B------:R-:W-:Y:S01]  /*ea40*/  F2FP.BF16.F32.PACK_AB R32, R33, R32 ;  /* 0x000000202120723e */ /* 0x000fe200000010ff */
[----:B------:R-:W-:Y:S01]  /*ea50*/  ULDC.64 UR8, c[0x0][0xb90] ;  /* 0x0002e40000087ab9 */ /* 0x000fe20000000a00 */
[----:B------:R-:W-:Y:S01]  /*ea60*/  F2FP.BF16.F32.PACK_AB R33, R35, R34 ;  /* 0x000000222321723e */ /* 0x000fe200000010ff */
[----:B------:R-:W-:Y:S01]  /*ea70*/  UIMAD UR5, UR10, UR8, URZ ;  /* 0x000000080a0572a4 */ /* 0x000fe2000f8e023f */
[----:B------:R-:W-:Y:S01]  /*ea80*/  F2FP.BF16.F32.PACK_AB R34, R37, R177 ;  /* 0x000000b12522723e */ /* 0x000fe200000010ff */
[----:B------:R-:W-:Y:S01]  /*ea90*/  VIADD R37, R22, UR43 ;  /* 0x0000002b16257c36 */ /* 0x000fe20008000000 */
[----:B------:R-:W-:Y:S01]  /*eaa0*/  F2FP.BF16.F32.PACK_AB R35, R39, R38 ;  /* 0x000000262723723e */ /* 0x000fe200000010ff */
[----:B------:R-:W-:-:S02]  /*eab0*/  UIMAD.WIDE.U32 UR6, UR40, UR8, URZ ;  /* 0x00000008280672a5 */ /* 0x000fc4000f8e003f */
[----:B------:R-:W-:-:S03]  /*eac0*/  UIMAD UR5, UR40, UR9, UR5 ;  /* 0x00000009280572a4 */ /* 0x000fc6000f8e0205 */
[----:B------:R-:W-:Y:S01]  /*ead0*/  ULDC.64 UR8, c[0x0][0xb98] ;  /* 0x0002e60000087ab9 */ /* 0x000fe20000000a00 */
[----:B------:R-:W-:Y:S02]  /*eae0*/  UIADD3 UR7, UR7, UR5, URZ ;  /* 0x0000000507077290 */ /* 0x000fe4000fffe03f */
[----:B------:R-:W-:Y:S02]  /*eaf0*/  UIMAD UR5, UR12, UR8, URZ ;  /* 0x000000080c0572a4 */ /* 0x000fe4000f8e023f */
[----:B------:R-:W-:Y:S02]  /*eb00*/  UIMAD.WIDE.U32 UR6, UR42, UR8, UR6 ;  /* 0x000000082a0672a5 */ /* 0x000fe4000f8e0006 */
[----:B------:R-:W-:-:S03]  /*eb10*/  UIMAD UR5, UR42, UR9, UR5 ;  /* 0x000000092a0572a4 */ /* 0x000fc6000f8e0205 */
[----:B------:R-:W-:Y:S01]  /*eb20*/  ULDC.64 UR8, c[0x0][0xae8] ;  /* 0x0002ba0000087ab9 */ /* 0x000fe20000000a00 */
[----:B------:R-:W-:Y:S02]  /*eb30*/  MOV R168, R204 ;  /* 0x000000cc00a87202 */ /* 0x000fe40000000f00 */
[----:B0-----:R-:W-:Y:S01]  /*eb40*/  MOV R169, R5 ;  /* 0x0000000500a97202 */ /* 0x001fe20000000f00 */
[----:B------:R-:W-:Y:S02]  /*eb50*/  IMAD R5, R203, 0x40, R19 ;  /* 0x00000040cb057824 */ /* 0x000fe400078e0213 */
[----:B------:R-:W-:-:S04]  /*eb60*/  IMAD.WIDE R20, R208, 0x2, R168 ;  /* 0x00000002d0147825 */ /* 0x000fc800078e02a8 */
[----:B------:R-:W-:Y:S01]  /*eb70*/  IMAD.WIDE R168, R5, 0x2, R168 ;  /* 0x0000000205a87825 */ /* 0x000fe200078e02a8 */
[C---:B------:R-:W-:Y:S02]  /*eb80*/  IADD3 R7, P3, R20.reuse, 0xc060, RZ ;  /* 0x0000c06014077810 */ /* 0x040fe40007f7e0ff */
[C---:B------:R-:W-:Y:S02]  /*eb90*/  IADD3 R139, P4, R20.reuse, 0xc040, RZ ;  /* 0x0000c040148b7810 */ /* 0x040fe40007f9e0ff */
[----:B------:R-:W-:Y:S01]  /*eba0*/  LOP3.LUT R4, R7, 0x380, RZ, 0xc0, !PT ;  /* 0x0000038007047812 */ /* 0x000fe200078ec0ff */
[--C-:B------:R-:W-:Y:S01]  /*ebb0*/  IMAD.X R5, RZ, RZ, R21.reuse, P3 ;  /* 0x000000ffff057224 */ /* 0x100fe200018e0615 */
[----:B------:R-:W-:Y:S02]  /*ebc0*/  IADD3 R102, P2, R20, 0x8040, RZ ;  /* 0x0000804014667810 */ /* 0x000fe40007f5e0ff */
[----:B------:R-:W-:Y:S02]  /*ebd0*/  SHF.R.U64 R4, R4, 0x3, RZ ;  /* 0x0000000304047819 */ /* 0x000fe400000012ff */
[----:B------:R-:W-:Y:S01]  /*ebe0*/  LOP3.LUT R171, R20, 0x380, RZ, 0xc0, !PT ;  /* 0x0000038014ab7812 */ /* 0x000fe200078ec0ff */
[--C-:B------:R-:W-:Y:S01]  /*ebf0*/  IMAD.X R153, RZ, RZ, R21.reuse, P2 ;  /* 0x000000ffff997224 */ /* 0x100fe200010e0615 */
[----:B------:R-:W-:Y:S01]  /*ec00*/  LOP3.LUT R4, R4, R7, RZ, 0x3c, !PT ;  /* 0x0000000704047212 */ /* 0x000fe200078e3cff */
[----:B------:R-:W-:Y:S01]  /*ec10*/  IMAD.X R7, RZ, RZ, R21, P4 ;  /* 0x000000ffff077224 */ /* 0x000fe200020e0615 */
[----:B------:R-:W-:-:S02]  /*ec20*/  IADD3 R119, P4, R20, 0x8000, RZ ;  /* 0x0000800014777810 */ /* 0x000fc40007f9e0ff */
[----:B------:R-:W-:Y:S02]  /*ec30*/  SHF.R.U64 R171, R171, 0x3, RZ ;  /* 0x00000003abab7819 */ /* 0x000fe400000012ff */
[----:B------:R-:W-:Y:S01]  /*ec40*/  LOP3.LUT R16, R119, 0x380, RZ, 0xc0, !PT ;  /* 0x0000038077107812 */ /* 0x000fe200078ec0ff */
[--C-:B------:R-:W-:Y:S01]  /*ec50*/  IMAD.X R157, RZ, RZ, R21.reuse, P4 ;  /* 0x000000ffff9d7224 */ /* 0x100fe200020e0615 */
[----:B------:R-:W-:Y:S02]  /*ec60*/  IADD3 R107, P2, R20, 0x4000, RZ ;  /* 0x00004000146b7810 */ /* 0x000fe40007f5e0ff */
[----:B------:R-:W-:Y:S02]  /*ec70*/  SHF.R.U64 R16, R16, 0x3, RZ ;  /* 0x0000000310107819 */ /* 0x000fe400000012ff */
        /* <DEDUP_REMOVED lines=9> */
[----:B------:R-:W-:Y:S01]  /*ed10*/  LOP3.LUT R170, R171, R20, RZ, 0x3c, !PT ;  /* 0x00000014abaa7212 */ /* 0x000fe200078e3cff */
[--C-:B------:R-:W-:Y:S01]  /*ed20*/  IMAD.MOV.U32 R171, RZ, RZ, R21.reuse ;  /* 0x000000ffffab7224 */ /* 0x100fe200078e0015 */
[----:B------:R-:W-:Y:S01]  /*ed30*/  LOP3.LUT R156, R16, R119, RZ, 0x3c, !PT ;  /* 0x00000077109c7212 */ /* 0x000fe200078e3cff */
[--C-:B------:R-:W-:Y:S01]  /*ed40*/  IMAD.X R151, RZ, RZ, R21.reuse, P1 ;  /* 0x000000ffff977224 */ /* 0x100fe200008e0615 */
[----:B------:R-:W-:Y:S01]  /*ed50*/  IADD3 R119, P2, R168, 0x7000, RZ ;  /* 0x00007000a8777810 */ /* 0x000fe20007f5e0ff */
[----:B------:R-:W-:Y:S01]  /*ed60*/  IMAD.X R155, RZ, RZ, R21, P3 ;  /* 0x000000ffff9b7224 */ /* 0x000fe200018e0615 */
[----:B------:R-:W-:-:S02]  /*ed70*/  IADD3 R98, P5, R20, 0x4060, RZ ;  /* 0x0000406014627810 */ /* 0x000fc40007fbe0ff */
[C---:B------:R-:W-:Y:S02]  /*ed80*/  IADD3 R99, P6, R20.reuse, 0x40, RZ ;  /* 0x0000004014637810 */ /* 0x040fe40007fde0ff */
[C---:B------:R-:W-:Y:S01]  /*ed90*/  IADD3 R115, P0, R20.reuse, 0x4040, RZ ;  /* 0x0000404014737810 */ /* 0x040fe20007f1e0ff */
[--C-:B------:R-:W-:Y:S01]  /*eda0*/  IMAD.X R159, RZ, RZ, R21.reuse, P5 ;  /* 0x000000ffff9f7224 */ /* 0x100fe200028e0615 */
[C---:B------:R-:W-:Y:S01]  /*edb0*/  IADD3 R111, P1, R20.reuse, 0x4020, RZ ;  /* 0x00004020146f7810 */ /* 0x040fe20007f3e0ff */
[--C-:B------:R-:W-:Y:S01]  /*edc0*/  IMAD.X R161, RZ, RZ, R21.reuse, P6 ;  /* 0x000000ffffa17224 */ /* 0x100fe200030e0615 */
[----:B------:R-:W-:Y:S01]  /*edd0*/  IADD3 R103, P3, R20, 0x60, RZ ;  /* 0x0000006014677810 */ /* 0x000fe20007f7e0ff */
[--C-:B------:R-:W-:Y:S01]  /*ede0*/  IMAD.X R163, RZ, RZ, R21.reuse, P0 ;  /* 0x000000ffffa37224 */ /* 0x100fe200000e0615 */
[----:B------:R-:W-:Y:S01]  /*edf0*/  MOV R214, R170 ;  /* 0x000000aa00d67202 */ /* 0x000fe20000000f00 */
[--C-:B------:R-:W-:Y:S01]  /*ee00*/  IMAD.X R165, RZ, RZ, R21.reuse, P1 ;  /* 0x000000ffffa57224 */ /* 0x100fe200008e0615 */
[----:B------:R-:W-:Y:S01]  /*ee10*/  LOP3.LUT R12, R127, 0x380, RZ, 0xc0, !PT ;  /* 0x000003807f0c7812 */ /* 0x000fe200078ec0ff */
[----:B------:R-:W0:Y:S01]  /*ee20*/  LDC R171, c[0x0][0xbe8] ;  /* 0x0002fa00ffab7b82 */ /* 0x000e220000000800 */
[----:B------:R-:W-:Y:S01]  /*ee30*/  LOP3.LUT R118, R119, 0x380, RZ, 0xc0, !PT ;  /* 0x0000038077767812 */ /* 0x000fe200078ec0ff */
[----:B------:R-:W-:Y:S01]  /*ee40*/  IMAD.X R167, RZ, RZ, R21, P3 ;  /* 0x000000ffffa77224 */ /* 0x000fe200018e0615 */
[----:B------:R-:W-:Y:S01]  /*ee50*/  SHF.R.U64 R12, R12, 0x3, RZ ;  /* 0x000000030c0c7819 */ /* 0x000fe200000012ff */
[----:B------:R1:W-:Y:S01]  /*ee60*/  STSM.16.M88.4 [R214], R24 ;  /* 0x00000018d6007844 */ /* 0x0003e20000000200 */
[----:B------:R-:W-:-:S02]  /*ee70*/  LOP3.LUT R21, R102, 0x380, RZ, 0xc0, !PT ;  /* 0x0000038066157812 */ /* 0x000fc400078ec0ff */
[----:B------:R-:W-:Y:S02]  /*ee80*/  SHF.R.U64 R118, R118, 0x3, RZ ;  /* 0x0000000376767819 */ /* 0x000fe400000012ff */
[----:B------:R-:W-:Y:S02]  /*ee90*/  LOP3.LUT R14, R12, R127, RZ, 0x3c, !PT ;  /* 0x0000007f0c0e7212 */ /* 0x000fe400078e3cff */
[----:B------:R-:W-:Y:S02]  /*eea0*/  LOP3.LUT R20, R123, 0x380, RZ, 0xc0, !PT ;  /* 0x000003807b147812 */ /* 0x000fe400078ec0ff */
[----:B------:R-:W-:Y:S02]  /*eeb0*/  SHF.R.U64 R21, R21, 0x3, RZ ;  /* 0x0000000315157819 */ /* 0x000fe400000012ff */
[----:B------:R-:W-:Y:S01]  /*eec0*/  LOP3.LUT R118, R118, R119, RZ, 0x3c, !PT ;  /* 0x0000007776767212 */ /* 0x000fe200078e3cff */
[----:B------:R-:W-:Y:S01]  /*eed0*/  IMAD.X R119, RZ, RZ, R169, P2 ;  /* 0x000000ffff777224 */ /* 0x000fe200010e06a9 */
[----:B------:R-:W-:-:S02]  /*eee0*/  LOP3.LUT R12, R31, 0x380, RZ, 0xc0, !PT ;  /* 0x000003801f0c7812 */ /* 0x000fc400078ec0ff */
[----:B------:R-:W-:Y:S02]  /*eef0*/  IADD3 R147, P2, R168, 0xe000, RZ ;  /* 0x0000e000a8937810 */ /* 0x000fe40007f5e0ff */
[----:B------:R-:W-:Y:S02]  /*ef00*/  SHF.R.U64 R20, R20, 0x3, RZ ;  /* 0x0000000314147819 */ /* 0x000fe400000012ff */
[----:B------:R-:W-:Y:S02]  /*ef10*/  LOP3.LUT R152, R21, R102, RZ, 0x3c, !PT ;  /* 0x0000006615987212 */ /* 0x000fe400078e3cff */
[----:B------:R-:W-:Y:S02]  /*ef20*/  SHF.R.U64 R12, R12, 0x3, RZ ;  /* 0x000000030c0c7819 */ /* 0x000fe400000012ff */
[----:B------:R-:W-:Y:S02]  /*ef30*/  LOP3.LUT R21, R98, 0x380, RZ, 0xc0, !PT ;  /* 0x0000038062157812 */ /* 0x000fe400078ec0ff */
[----:B------:R-:W-:-:S02]  /*ef40*/  LOP3.LUT R146, R147, 0x380, RZ, 0xc0, !PT ;  /* 0x0000038093927812 */ /* 0x000fc400078ec0ff */
[----:B------:R-:W-:Y:S02]  /*ef50*/  LOP3.LUT R154, R20, R123, RZ, 0x3c, !PT ;  /* 0x0000007b149a7212 */ /* 0x000fe400078e3cff */
[----:B------:R-:W-:Y:S02]  /*ef60*/  LOP3.LUT R150, R12, R31, RZ, 0x3c, !PT ;  /* 0x0000001f0c967212 */ /* 0x000fe400078e3cff */
[----:B------:R-:W-:Y:S02]  /*ef70*/  LOP3.LUT R20, R115, 0x380, RZ, 0xc0, !PT ;  /* 0x0000038073147812 */ /* 0x000fe400078ec0ff */
[----:B------:R-:W-:Y:S02]  /*ef80*/  SHF.R.U64 R21, R21, 0x3, RZ ;  /* 0x0000000315157819 */ /* 0x000fe400000012ff */
[----:B------:R-:W-:Y:S02]  /*ef90*/  LOP3.LUT R12, R99, 0x380, RZ, 0xc0, !PT ;  /* 0x00000380630c7812 */ /* 0x000fe400078ec0ff */
[----:B------:R-:W-:-:S02]  /*efa0*/  LOP3.LUT R16, R111, 0x380, RZ, 0xc0, !PT ;  /* 0x000003806f107812 */ /* 0x000fc400078ec0ff */
[----:B------:R-:W-:Y:S02]  /*efb0*/  SHF.R.U64 R146, R146, 0x3, RZ ;  /* 0x0000000392927819 */ /* 0x000fe400000012ff */
[----:B------:R-:W-:Y:S02]  /*efc0*/  SHF.R.U64 R20, R20, 0x3, RZ ;  /* 0x0000000314147819 */ /* 0x000fe400000012ff */
[----:B------:R-:W-:Y:S02]  /*efd0*/  LOP3.LUT R158, R21, R98, RZ, 0x3c, !PT ;  /* 0x00000062159e7212 */ /* 0x000fe400078e3cff */
[----:B------:R-:W-:Y:S02]  /*efe0*/  SHF.R.U64 R12, R12, 0x3, RZ ;  /* 0x000000030c0c7819 */ /* 0x000fe400000012ff */
[----:B------:R-:W-:Y:S02]  /*eff0*/  SHF.R.U64 R16, R16, 0x3, RZ ;  /* 0x0000000310107819 */ /* 0x000fe400000012ff */
[----:B------:R-:W-:-:S02]  /*f000*/  IADD3 R21, P3, R168, 0x1000, RZ ;  /* 0x00001000a8157810 */ /* 0x000fc40007f7e0ff */
[----:B------:R-:W-:Y:S01]  /*f010*/  LOP3.LUT R146, R146, R147, RZ, 0x3c, !PT ;  /* 0x0000009392927212 */ /* 0x000fe200078e3cff */
[----:B------:R-:W-:Y:S01]  /*f020*/  IMAD.X R147, RZ, RZ, R169, P2 ;  /* 0x000000ffff937224 */ /* 0x000fe200010e06a9 */
[----:B0-----:R-:W-:Y:S02]  /*f030*/  ISETP.NE.AND P2, PT, R171, 0x1, PT ;  /* 0x00000001ab00780c */ /* 0x001fe40003f45270 */
[----:B------:R-:W-:Y:S02]  /*f040*/  LOP3.LUT R162, R20, R115, RZ, 0x3c, !PT ;  /* 0x0000007314a27212 */ /* 0x000fe400078e3cff */
[----:B------:R-:W-:Y:S02]  /*f050*/  LOP3.LUT R160, R12, R99, RZ, 0x3c, !PT ;  /* 0x000000630ca07212 */ /* 0x000fe400078e3cff */
[----:B------:R-:W-:Y:S02]  /*f060*/  LOP3.LUT R164, R16, R111, RZ, 0x3c, !PT ;  /* 0x0000006f10a47212 */ /* 0x000fe400078e3cff */
[----:B------:R-:W-:-:S02]  /*f070*/  LOP3.LUT R20, R21, 0x380, RZ, 0xc0, !PT ;  /* 0x0000038015147812 */ /* 0x000fc400078ec0ff */
[----:B------:R-:W-:Y:S02]  /*f080*/  LOP3.LUT R12, R107, 0x380, RZ, 0xc0, !PT ;  /* 0x000003806b0c7812 */ /* 0x000fe400078ec0ff */
[----:B------:R-:W-:Y:S01]  /*f090*/  LOP3.LUT R16, R103, 0x380, RZ, 0xc0, !PT ;  /* 0x0000038067107812 */ /* 0x000fe200078ec0ff */
[----:B-1----:R-:W0:Y:S01]  /*f0a0*/  @P2 LDC R24, c[0x0][0xbec] ;  /* 0x0002fb00ff182b82 */ /* 0x002e220000000800 */
[----:B------:R-:W-:Y:S02]  /*f0b0*/  SHF.R.U64 R20, R20, 0x3, RZ ;  /* 0x0000000314147819 */ /* 0x000fe400000012ff */
[----:B------:R-:W-:Y:S02]  /*f0c0*/  SHF.R.U64 R12, R12, 0x3, RZ ;  /* 0x000000030c0c7819 */ /* 0x000fe400000012ff */
[----:B------:R-:W-:Y:S02]  /*f0d0*/  SHF.R.U64 R16, R16, 0x3, RZ ;  /* 0x0000000310107819 */ /* 0x000fe400000012ff */
[----:B------:R-:W-:Y:S01]  /*f0e0*/  LOP3.LUT R20, R20, R21, RZ, 0x3c, !PT ;  /* 0x0000001514147212 */ /* 0x000fe200078e3cff */
[----:B------:R-:W-:Y:S01]  /*f0f0*/  IMAD.X R21, RZ, RZ, R169, P3 ;  /* 0x000000ffff157224 */ /* 0x000fe200018e06a9 */
[----:B------:R-:W-:Y:S01]  /*f100*/  LOP3.LUT R12, R12, R107, RZ, 0x3c, !PT ;  /* 0x0000006b0c0c7212 */ /* 0x000fe200078e3cff */
[----:B------:R-:W1:Y:S01]  /*f110*/  @P2 LDC R27, c[0x0][0xbf0] ;  /* 0x0002fc00ff1b2b82 */ /* 0x000e620000000800 */
[----:B------:R-:W-:-:S02]  /*f120*/  LOP3.LUT R166, R16, R103, RZ, 0x3c, !PT ;  /* 0x0000006710a67212 */ /* 0x000fc400078e3cff */
[C---:B------:R-:W-:Y:S02]  /*f130*/  IADD3 R99, P4, R168.reuse, 0x2000, RZ ;  /* 0x00002000a8637810 */ /* 0x040fe40007f9e0ff */
[C---:B------:R-:W-:Y:S02]  /*f140*/  IADD3 R103, P5, R168.reuse, 0x3000, RZ ;  /* 0x00003000a8677810 */ /* 0x040fe40007fbe0ff */
[C---:B------:R-:W-:Y:S02]  /*f150*/  IADD3 R107, P6, R168.reuse, 0x4000, RZ ;  /* 0x00004000a86b7810 */ /* 0x040fe40007fde0ff */
[C---:B------:R-:W-:Y:S02]  /*f160*/  IADD3 R111, P0, R168.reuse, 0x5000, RZ ;  /* 0x00005000a86f7810 */ /* 0x040fe40007f1e0ff */
[C---:B------:R-:W-:Y:S02]  /*f170*/  IADD3 R115, P1, R168.reuse, 0x6000, RZ ;  /* 0x00006000a8737810 */ /* 0x040fe40007f3e0ff */
[----:B------:R-:W-:Y:S01]  /*f180*/  IADD3 R123, P3, R168, 0x8000, RZ ;  /* 0x00008000a87b7810 */ /* 0x000fe20007f7e0ff */
[----:B0-----:R-:W-:Y:S01]  /*f190*/  @P2 IMAD.HI.U32 R24, R37, R24, RZ ;  /* 0x0000001825182227 */ /* 0x001fe200078e00ff */
[----:B------:R-:W-:-:S02]  /*f1a0*/  LOP3.LUT R98, R99, 0x380, RZ, 0xc0, !PT ;  /* 0x0000038063627812 */ /* 0x000fc400078ec0ff */
[----:B------:R-:W-:Y:S02]  /*f1b0*/  LOP3.LUT R102, R103, 0x380, RZ, 0xc0, !PT ;  /* 0x0000038067667812 */ /* 0x000fe400078ec0ff */
[----:B------:R-:W-:Y:S02]  /*f1c0*/  LOP3.LUT R106, R107, 0x380, RZ, 0xc0, !PT ;  /* 0x000003806b6a7812 */ /* 0x000fe400078ec0ff */
[----:B------:R-:W-:Y:S02]  /*f1d0*/  LOP3.LUT R110, R111, 0x380, RZ, 0xc0, !PT ;  /* 0x000003806f6e7812 */ /* 0x000fe400078ec0ff */
[----:B------:R-:W-:Y:S02]  /*f1e0*/  LOP3.LUT R114, R115, 0x380, RZ, 0xc0, !PT ;  /* 0x0000038073727812 */ /* 0x000fe400078ec0ff */
[----:B------:R-:W-:Y:S02]  /*f1f0*/  LOP3.LUT R122, R123, 0x380, RZ, 0xc0, !PT ;  /* 0x000003807b7a7812 */ /* 0x000fe400078ec0ff */
[----:B------:R-:W-:-:S02]  /*f200*/  LOP3.LUT R6, R139, 0x380, RZ, 0xc0, !PT ;  /* 0x000003808b067812 */ /* 0x000fc400078ec0ff */
[----:B------:R-:W-:Y:S02]  /*f210*/  LOP3.LUT R8, R135, 0x380, RZ, 0xc0, !PT ;  /* 0x0000038087087812 */ /* 0x000fe400078ec0ff */
[----:B------:R-:W-:Y:S02]  /*f220*/  LOP3.LUT R10, R131, 0x380, RZ, 0xc0, !PT ;  /* 0x00000380830a7812 */ /* 0x000fe400078ec0ff */
[----:B------:R-:W-:Y:S02]  /*f230*/  SHF.R.U64 R98, R98, 0x3, RZ ;  /* 0x0000000362627819 */ /* 0x000fe400000012ff */
[----:B------:R-:W-:Y:S02]  /*f240*/  SHF.R.U64 R102, R102, 0x3, RZ ;  /* 0x0000000366667819 */ /* 0x000fe400000012ff */
[----:B------:R-:W-:Y:S02]  /*f250*/  SHF.R.U64 R106, R106, 0x3, RZ ;  /* 0x000000036a6a7819 */ /* 0x000fe400000012ff */
[----:B------:R-:W-:-:S02]  /*f260*/  SHF.R.U64 R110, R110, 0x3, RZ ;  /* 0x000000036e6e7819 */ /* 0x000fc400000012ff */
[----:B------:R-:W-:Y:S02]  /*f270*/  SHF.R.U64 R114, R114, 0x3, RZ ;  /* 0x0000000372727819 */ /* 0x000fe400000012ff */
[----:B------:R-:W-:Y:S02]  /*f280*/  SHF.R.U64 R122, R122, 0x3, RZ ;  /* 0x000000037a7a7819 */ /* 0x000fe400000012ff */
[----:B------:R-:W-:Y:S02]  /*f290*/  SHF.R.U64 R6, R6, 0x3, RZ ;  /* 0x0000000306067819 */ /* 0x000fe400000012ff */
[----:B------:R-:W-:Y:S02]  /*f2a0*/  SHF.R.U64 R8, R8, 0x3, RZ ;  /* 0x0000000308087819 */ /* 0x000fe400000012ff */
[----:B------:R-:W-:Y:S02]  /*f2b0*/  SHF.R.U64 R10, R10, 0x3, RZ ;  /* 0x000000030a0a7819 */ /* 0x000fe400000012ff */
        /* <DEDUP_REMOVED lines=12> */
[----:B------:R-:W-:-:S02]  /*f380*/  LOP3.LUT R6, R6, R139, RZ, 0x3c, !PT ;  /* 0x0000008b06067212 */ /* 0x000fc400078e3cff */
[----:B------:R-:W-:Y:S02]  /*f390*/  LOP3.LUT R8, R8, R135, RZ, 0x3c, !PT ;  /* 0x0000008708087212 */ /* 0x000fe400078e3cff */
[----:B------:R-:W-:Y:S02]  /*f3a0*/  LOP3.LUT R10, R10, R131, RZ, 0x3c, !PT ;  /* 0x000000830a0a7212 */ /* 0x000fe400078e3cff */
[C---:B------:R-:W-:Y:S02]  /*f3b0*/  IADD3 R127, P4, R168.reuse, 0x9000, RZ ;  /* 0x00009000a87f7810 */ /* 0x040fe40007f9e0ff */
[C---:B------:R-:W-:Y:S02]  /*f3c0*/  IADD3 R131, P5, R168.reuse, 0xa000, RZ ;  /* 0x0000a000a8837810 */ /* 0x040fe40007fbe0ff */
[C---:B------:R-:W-:Y:S02]  /*f3d0*/  IADD3 R135, P6, R168.reuse, 0xb000, RZ ;  /* 0x0000b000a8877810 */ /* 0x040fe40007fde0ff */
[----:B------:R-:W-:-:S02]  /*f3e0*/  IADD3 R139, P0, R168, 0xc000, RZ ;  /* 0x0000c000a88b7810 */ /* 0x000fc40007f1e0ff */
[C---:B------:R-:W-:Y:S02]  /*f3f0*/  IADD3 R143, P1, R168.reuse, 0xd000, RZ ;  /* 0x0000d000a88f7810 */ /* 0x040fe40007f3e0ff */
[----:B------:R-:W-:Y:S02]  /*f400*/  IADD3 R215, P3, R168, 0xf000, RZ ;  /* 0x0000f000a8d77810 */ /* 0x000fe40007f7e0ff */
[----:B------:R-:W-:Y:S02]  /*f410*/  LOP3.LUT R126, R127, 0x380, RZ, 0xc0, !PT ;  /* 0x000003807f7e7812 */ /* 0x000fe400078ec0ff */
[----:B------:R-:W-:Y:S01]  /*f420*/  LOP3.LUT R130, R131, 0x380, RZ, 0xc0, !PT ;  /* 0x0000038083827812 */ /* 0x000fe200078ec0ff */
[----:B------:R-:W-:Y:S01]  /*f430*/  IMAD.X R31, RZ, RZ, R169, P3 ;  /* 0x000000ffff1f7224 */ /* 0x000fe200018e06a9 */
[----:B------:R-:W-:Y:S02]  /*f440*/  LOP3.LUT R134, R135, 0x380, RZ, 0xc0, !PT ;  /* 0x0000038087867812 */ /* 0x000fe400078ec0ff */
[----:B------:R-:W-:-:S02]  /*f450*/  LOP3.LUT R138, R139, 0x380, RZ, 0xc0, !PT ;  /* 0x000003808b8a7812 */ /* 0x000fc400078ec0ff */
[----:B------:R-:W-:Y:S02]  /*f460*/  LOP3.LUT R142, R143, 0x380, RZ, 0xc0, !PT ;  /* 0x000003808f8e7812 */ /* 0x000fe400078ec0ff */
[----:B------:R-:W-:Y:S02]  /*f470*/  LOP3.LUT R29, R168, 0x380, RZ, 0xc0, !PT ;  /* 0x00000380a81d7812 */ /* 0x000fe400078ec0ff */
[----:B------:R-:W-:Y:S02]  /*f480*/  LOP3.LUT R16, R215, 0x380, RZ, 0xc0, !PT ;  /* 0x00000380d7107812 */ /* 0x000fe400078ec0ff */
[----:B------:R-:W-:Y:S02]  /*f490*/  SHF.R.U64 R126, R126, 0x3, RZ ;  /* 0x000000037e7e7819 */ /* 0x000fe400000012ff */
[----:B------:R-:W-:Y:S02]  /*f4a0*/  SHF.R.U64 R130, R130, 0x3, RZ ;  /* 0x0000000382827819 */ /* 0x000fe400000012ff */
[----:B------:R-:W-:-:S02]  /*f4b0*/  SHF.R.U64 R134, R134, 0x3, RZ ;  /* 0x0000000386867819 */ /* 0x000fc400000012ff */
[----:B------:R-:W-:Y:S02]  /*f4c0*/  SHF.R.U64 R138, R138, 0x3, RZ ;  /* 0x000000038a8a7819 */ /* 0x000fe400000012ff */
[----:B------:R-:W-:Y:S02]  /*f4d0*/  SHF.R.U64 R142, R142, 0x3, RZ ;  /* 0x000000038e8e7819 */ /* 0x000fe400000012ff */
[----:B------:R-:W-:Y:S02]  /*f4e0*/  SHF.R.U64 R29, R29, 0x3, RZ ;  /* 0x000000031d1d7819 */ /* 0x000fe400000012ff */
[----:B------:R-:W-:Y:S02]  /*f4f0*/  SHF.R.U64 R16, R16, 0x3, RZ ;  /* 0x0000000310107819 */ /* 0x000fe400000012ff */
[----:B------:R-:W-:Y:S02]  /*f500*/  MOV R150, R150 ;  /* 0x0000009600967202 */ /* 0x000fe40000000f00 */
        /* <DEDUP_REMOVED lines=11> */
[----:B------:R-:W-:Y:S01]  /*f5c0*/  IMAD.MOV.U32 R29, RZ, RZ, R169 ;  /* 0x000000ffff1d7224 */ /* 0x000fe200078e00a9 */
[----:B------:R-:W-:Y:S01]  /*f5d0*/  LOP3.LUT R30, R16, R215, RZ, 0x3c, !PT ;  /* 0x000000d7101e7212 */ /* 0x000fe200078e3cff */
[----:B------:R0:W-:Y:S01]  /*f5e0*/  STSM.16.M88.4 [R150], R32 ;  /* 0x0000002096007844 */ /* 0x0001e20000000200 */
[----:B------:R-:W-:-:S02]  /*f5f0*/  MOV R168, R4 ;  /* 0x0000000400a87202 */ /* 0x000fc40000000f00 */
[----:B------:R-:W-:Y:S02]  /*f600*/  MOV R16, R6 ;  /* 0x0000000600107202 */ /* 0x000fe40000000f00 */
[----:B------:R-:W-:Y:S02]  /*f610*/  MOV R40, R8 ;  /* 0x0000000800287202 */ /* 0x000fe40000000f00 */
[----:B------:R-:W-:Y:S02]  /*f620*/  MOV R169, R10 ;  /* 0x0000000a00a97202 */ /* 0x000fe40000000f00 */
[----:B------:R-:W-:Y:S02]  /*f630*/  MOV R160, R160 ;  /* 0x000000a000a07202 */ /* 0x000fe40000000f00 */
[----:B------:R-:W-:Y:S02]  /*f640*/  F2FP.BF16.F32.PACK_AB R4, R41, R178 ;  /* 0x000000b22904723e */ /* 0x000fe400000010ff */
[----:B------:R-:W-:-:S02]  /*f650*/  F2FP.BF16.F32.PACK_AB R5, R43, R42 ;  /* 0x0000002a2b05723e */ /* 0x000fc400000010ff */
[----:B------:R-:W-:Y:S01]  /*f660*/  F2FP.BF16.F32.PACK_AB R6, R45, R179 ;  /* 0x000000b32d06723e */ /* 0x000fe200000010ff */
[----:B0-----:R-:W-:Y:S01]  /*f670*/  IMAD.MOV.U32 R32, RZ, RZ, R37 ;  /* 0x000000ffff207224 */ /* 0x001fe200078e0025 */
[----:B------:R-:W-:Y:S02]  /*f680*/  F2FP.BF16.F32.PACK_AB R7, R47, R46 ;  /* 0x0000002e2f07723e */ /* 0x000fe400000010ff */
[----:B------:R-:W-:Y:S02]  /*f690*/  MOV R170, R14 ;  /* 0x0000000e00aa7202 */ /* 0x000fe40000000f00 */
[----:B------:R-:W-:Y:S01]  /*f6a0*/  MOV R166, R166 ;  /* 0x000000a600a67202 */ /* 0x000fe20000000f00 */
[----:B------:R0:W-:Y:S01]  /*f6b0*/  STSM.16.M88.4 [R160], R4 ;  /* 0x00000004a0007844 */ /* 0x0001e20000000200 */
[----:B------:R-:W-:Y:S02]  /*f6c0*/  F2FP.BF16.F32.PACK_AB R8, R49, R180 ;  /* 0x000000b43108723e */ /* 0x000fe400000010ff */
[----:B------:R-:W-:-:S02]  /*f6d0*/  F2FP.BF16.F32.PACK_AB R9, R51, R50 ;  /* 0x000000323309723e */ /* 0x000fc400000010ff */
[----:B------:R-:W-:Y:S02]  /*f6e0*/  F2FP.BF16.F32.PACK_AB R10, R53, R181 ;  /* 0x000000b5350a723e */ /* 0x000fe400000010ff */
[----:B------:R-:W-:Y:S02]  /*f6f0*/  F2FP.BF16.F32.PACK_AB R11, R55, R54 ;  /* 0x00000036370b723e */ /* 0x000fe400000010ff */
[----:B------:R-:W-:Y:S02]  /*f700*/  MOV R25, R12 ;  /* 0x0000000c00197202 */ /* 0x000fe40000000f00 */
[----:B------:R-:W-:Y:S01]  /*f710*/  F2FP.BF16.F32.PACK_AB R12, R57, R182 ;  /* 0x000000b6390c723e */ /* 0x000fe200000010ff */
[----:B------:R2:W-:Y:S01]  /*f720*/  STSM.16.M88.4 [R166], R8 ;  /* 0x00000008a6007844 */ /* 0x0005e20000000200 */
[----:B------:R-:W-:Y:S02]  /*f730*/  F2FP.BF16.F32.PACK_AB R13, R59, R58 ;  /* 0x0000003a3b0d723e */ /* 0x000fe400000010ff */
[----:B------:R-:W-:-:S02]  /*f740*/  F2FP.BF16.F32.PACK_AB R14, R61, R183 ;  /* 0x000000b73d0e723e */ /* 0x000fc400000010ff */
[----:B------:R-:W-:Y:S02]  /*f750*/  F2FP.BF16.F32.PACK_AB R15, R63, R62 ;  /* 0x0000003e3f0f723e */ /* 0x000fe400000010ff */
[----:B-1----:R-:W-:Y:S02]  /*f760*/  @P2 SHF.R.U32.HI R32, RZ, R27, R24 ;  /* 0x0000001bff202219 */ /* 0x002fe40000011618 */
[----:B------:R-:W-:Y:S01]  /*f770*/  MOV R164, R164 ;  /* 0x000000a400a47202 */ /* 0x000fe20000000f00 */
[----:B------:R1:W-:Y:S01]  /*f780*/  STSM.16.M88.4 [R25], R12 ;  /* 0x0000000c19007844 */ /* 0x0003e20000000200 */
[----:B0-----:R-:W-:Y:S01]  /*f790*/  F2FP.BF16.F32.PACK_AB R4, R65, R184 ;  /* 0x000000b84104723e */ /* 0x001fe200000010ff */
[----:B------:R-:W-:Y:S01]  /*f7a0*/  IMAD.MOV R24, RZ, RZ, -R32 ;  /* 0x000000ffff187224 */ /* 0x000fe200078e0a20 */
[----:B------:R-:W-:Y:S02]  /*f7b0*/  F2FP.BF16.F32.PACK_AB R5, R67, R66 ;  /* 0x000000424305723e */ /* 0x000fe400000010ff */
[----:B------:R-:W-:Y:S01]  /*f7c0*/  F2FP.BF16.F32.PACK_AB R6, R69, R185 ;  /* 0x000000b94506723e */ /* 0x000fe200000010ff */
[----:B------:R-:W-:Y:S01]  /*f7d0*/  IMAD R33, R171, R24, R37 ;  /* 0x00000018ab217224 */ /* 0x000fe200078e0225 */
[----:B------:R-:W-:-:S02]  /*f7e0*/  F2FP.BF16.F32.PACK_AB R7, R71, R70 ;  /* 0x000000464707723e */ /* 0x000fc400000010ff */
[----:B------:R-:W-:Y:S02]  /*f7f0*/  MOV R162, R162 ;  /* 0x000000a200a27202 */ /* 0x000fe40000000f00 */
[----:B--2---:R-:W-:Y:S01]  /*f800*/  F2FP.BF16.F32.PACK_AB R8, R73, R186 ;  /* 0x000000ba4908723e */ /* 0x004fe200000010ff */
[----:B------:R-:W-:Y:S01]  /*f810*/  STSM.16.M88.4 [R164], R4 ;  /* 0x00000004a4007844 */ /* 0x000fe20000000200 */
[----:B------:R-:W-:Y:S02]  /*f820*/  F2FP.BF16.F32.PACK_AB R9, R75, R74 ;  /* 0x0000004a4b09723e */ /* 0x000fe400000010ff */
[----:B------:R-:W-:Y:S02]  /*f830*/  F2FP.BF16.F32.PACK_AB R10, R77, R187 ;  /* 0x000000bb4d0a723e */ /* 0x000fe400000010ff */
[----:B------:R-:W-:Y:S02]  /*f840*/  F2FP.BF16.F32.PACK_AB R11, R79, R78 ;  /* 0x0000004e4f0b723e */ /* 0x000fe400000010ff */
[----:B------:R-:W-:-:S02]  /*f850*/  MOV R158, R158 ;  /* 0x0000009e009e7202 */ /* 0x000fc40000000f00 */
[----:B-1----:R-:W-:Y:S01]  /*f860*/  F2FP.BF16.F32.PACK_AB R12, R81, R188 ;  /* 0x000000bc510c723e */ /* 0x002fe200000010ff */
[----:B------:R0:W-:Y:S01]  /*f870*/  STSM.16.M88.4 [R162], R8 ;  /* 0x00000008a2007844 */ /* 0x0001e20000000200 */
[----:B------:R-:W-:Y:S02]  /*f880*/  F2FP.BF16.F32.PACK_AB R13, R83, R82 ;  /* 0x00000052530d723e */ /* 0x000fe400000010ff */
[----:B------:R-:W-:Y:S02]  /*f890*/  F2FP.BF16.F32.PACK_AB R14, R85, R189 ;  /* 0x000000bd550e723e */ /* 0x000fe400000010ff */
[----:B------:R-:W-:Y:S02]  /*f8a0*/  F2FP.BF16.F32.PACK_AB R15, R87, R86 ;  /* 0x00000056570f723e */ /* 0x000fe400000010ff */
[----:B------:R-:W-:Y:S02]  /*f8b0*/  MOV R156, R156 ;  /* 0x0000009c009c7202 */ /* 0x000fe40000000f00 */
[----:B------:R-:W-:Y:S01]  /*f8c0*/  F2FP.BF16.F32.PACK_AB R24, R89, R190 ;  /* 0x000000be5918723e */ /* 0x000fe200000010ff */
[----:B------:R1:W-:Y:S01]  /*f8d0*/  STSM.16.M88.4 [R158], R12 ;  /* 0x0000000c9e007844 */ /* 0x0003e20000000200 */
[----:B------:R-:W-:-:S02]  /*f8e0*/  F2FP.BF16.F32.PACK_AB R25, R91, R90 ;  /* 0x0000005a5b19723e */ /* 0x000fc400000010ff */
[----:B------:R-:W-:Y:S02]  /*f8f0*/  F2FP.BF16.F32.PACK_AB R26, R93, R191 ;  /* 0x000000bf5d1a723e */ /* 0x000fe400000010ff */
[----:B------:R-:W-:Y:S01]  /*f900*/  F2FP.BF16.F32.PACK_AB R27, R95, R94 ;  /* 0x0000005e5f1b723e */ /* 0x000fe200000010ff */
[----:B0-----:R-:W-:Y:S01]  /*f910*/  IMAD.U32 R10, RZ, RZ, UR5 ;  /* 0x00000005ff0a7e24 */ /* 0x001fe2000f8e00ff */
[----:B------:R-:W-:Y:S01]  /*f920*/  SHF.R.S32.HI R9, RZ, 0x1f, R32 ;  /* 0x0000001fff097819 */ /* 0x000fe20000011420 */
[----:B------:R-:W-:Y:S01]  /*f930*/  ULDC UR5, c[0x0][0xa88] ;  /* 0x0002a20000057ab9 */ /* 0x000fe20000000800 */
[----:B------:R-:W-:Y:S01]  /*f940*/  SHF.R.S32.HI R8, RZ, 0x1f, R33 ;  /* 0x0000001fff087819 */ /* 0x000fe20000011421 */
[----:B------:R0:W-:Y:S01]  /*f950*/  STSM.16.M88.4 [R156], R24 ;  /* 0x000000189c007844 */ /* 0x0001e20000000200 */
[----:B------:R-:W-:Y:S01]  /*f960*/  MOV R154, R154 ;  /* 0x0000009a009a7202 */ /* 0x000fe20000000f00 */
[----:B------:R-:W-:Y:S01]  /*f970*/  IMAD R41, R171, UR5, RZ ;  /* 0x00000005ab297c24 */ /* 0x000fe2000f8e02ff */
[----:B------:R-:W-:-:S02]  /*f980*/  F2FP.BF16.F32.PACK_AB R4, R97, R192 ;  /* 0x000000c06104723e */ /* 0x000fc400000010ff */
[----:B------:R-:W-:Y:S01]  /*f990*/  F2FP.BF16.F32.PACK_AB R5, R44, R36 ;  /* 0x000000242c05723e */ /* 0x000fe200000010ff */
[----:B-1----:R-:W-:Y:S01]  /*f9a0*/  VIADD R14, R207, UR43 ;  /* 0x0000002bcf0e7c36 */ /* 0x002fe20008000000 */
[----:B------:R-:W-:Y:S02]  /*f9b0*/  IADD3 R12, P0, R32, UR6, RZ ;  /* 0x00000006200c7c10 */ /* 0x000fe4000ff1e0ff */
[----:B------:R-:W-:Y:S02]  /*f9c0*/  F2FP.BF16.F32.PACK_AB R6, R101, R193 ;  /* 0x000000c16506723e */ /* 0x000fe400000010ff */
[----:B------:R-:W-:Y:S01]  /*f9d0*/  IADD3.X R13, R9, UR7, R10, P0, !PT ;  /* 0x00000007090d7c10 */ /* 0x000fe200087fe40a */
[----:B------:R-:W-:Y:S01]  /*f9e0*/  ULDC.64 UR6, c[0x0][0xb88] ;  /* 0x0002e20000067ab9 */ /* 0x000fe20000000a00 */
[----:B------:R-:W-:Y:S01]  /*f9f0*/  F2FP.BF16.F32.PACK_AB R7, R52, R48 ;  /* 0x000000303407723e */ /* 0x000fe200000010ff */
[----:B------:R-:W-:Y:S01]  /*fa00*/  IMAD R8, R8, UR6, RZ ;  /* 0x0000000608087c24 */ /* 0x000fe2000f8e02ff */
[----:B------:R-:W-:Y:S01]  /*fa10*/  LOP3.LUT P0, RZ, R205, 0x3, RZ, 0xc0, !PT ;  /* 0x00000003cdff7812 */ /* 0x000fe2000780c0ff */
[C---:B------:R-:W-:Y:S01]  /*fa20*/  IMAD.WIDE.U32 R12, R33.reuse, UR6, R12 ;  /* 0x00000006210c7c25 */ /* 0x040fe2000f8e000c */
[----:B------:R-:W-:Y:S01]  /*fa30*/  MOV R152, R152 ;  /* 0x0000009800987202 */ /* 0x000fe20000000f00 */
[----:B------:R1:W-:Y:S01]  /*fa40*/  STSM.16.M88.4 [R154], R4 ;  /* 0x000000049a007844 */ /* 0x0003e20000000200 */
[----:B------:R-:W-:Y:S01]  /*fa50*/  F2FP.BF16.F32.PACK_AB R9, R60, R56 ;  /* 0x000000383c09723e */ /* 0x000fe200000010ff */
[----:B------:R-:W-:Y:S01]  /*fa60*/  IMAD R33, R33, UR7, R8 ;  /* 0x0000000721217c24 */ /* 0x000fe2000f8e0208 */
[----:B------:R-:W-:Y:S01]  /*fa70*/  ULDC.64 UR6, c[0x0][0xb50] ;  /* 0x0002d40000067ab9 */ /* 0x000fe20000000a00 */
[----:B------:R-:W-:-:S02]  /*fa80*/  F2FP.BF16.F32.PACK_AB R8, R105, R194 ;  /* 0x000000c26908723e */ /* 0x000fc400000010ff */
[----:B0-----:R-:W-:Y:S02]  /*fa90*/  LEA R26, P3, R12, UR6, 0x2 ;  /* 0x000000060c1a7c11 */ /* 0x001fe4000f8610ff */
[----:B------:R-:W-:Y:S02]  /*faa0*/  F2FP.BF16.F32.PACK_AB R10, R109, R195 ;  /* 0x000000c36d0a723e */ /* 0x000fe400000010ff */
[----:B------:R-:W-:Y:S01]  /*fab0*/  F2FP.BF16.F32.PACK_AB R11, R68, R64 ;  /* 0x00000040440b723e */ /* 0x000fe200000010ff */
[----:B------:R-:W-:Y:S01]  /*fac0*/  SHFL.IDX PT, R42, R26, RZ, 0x1c1f ;  /* 0x001c1fff1a2a7589 */ /* 0x000fe200000e0000 */
[----:B------:R-:W-:Y:S02]  /*fad0*/  ISETP.GE.OR P1, PT, R14, R41, P0 ;  /* 0x000000290e00720c */ /* 0x000fe40000726670 */
[----:B------:R-:W-:Y:S01]  /*fae0*/  F2FP.BF16.F32.PACK_AB R15, R116, R112 ;  /* 0x00000070740f723e */ /* 0x000fe200000010ff */
[----:B------:R0:W-:Y:S01]  /*faf0*/  STSM.16.M88.4 [R152], R8 ;  /* 0x0000000898007844 */ /* 0x0001e20000000200 */
[----:B-1----:R-:W-:Y:S01]  /*fb00*/  IMAD.IADD R5, R13, 0x1, R33 ;  /* 0x000000010d057824 */ /* 0x002fe200078e0221 */
[----:B------:R-:W-:Y:S01]  /*fb10*/  F2FP.BF16.F32.PACK_AB R6, R117, R197 ;  /* 0x000000c57506723e */ /* 0x000fe200000010ff */
[----:B------:R-:W-:Y:S01]  /*fb20*/  VIADD R4, R14, 0x8 ;  /* 0x000000080e047836 */ /* 0x000fe20000000000 */
[----:B------:R-:W-:Y:S01]  /*fb30*/  F2FP.BF16.F32.PACK_AB R7, R84, R80 ;  /* 0x000000505407723e */ /* 0x000fe200000010ff */
[----:B------:R1:W-:Y:S01]  /*fb40*/  SHFL.IDX PT, R48, R26, 0x1, 0x1c1f ;  /* 0x003c1f001a307f89 */ /* 0x0003e200000e0000 */
[----:B------:R-:W-:-:S02]  /*fb50*/  LEA.HI.X R27, R12, UR7, R5, 0x2, P3 ;  /* 0x000000070c1b7c11 */ /* 0x000fc400098f1405 */
[----:B------:R-:W-:Y:S02]  /*fb60*/  ISETP.GE.OR P0, PT, R4, R41, P0 ;  /* 0x000000290400720c */ /* 0x000fe40000706670 */
[----:B------:R-:W-:Y:S01]  /*fb70*/  F2FP.BF16.F32.PACK_AB R4, R113, R196 ;  /* 0x000000c47104723e */ /* 0x000fe200000010ff */
[----:B------:R-:W2:Y:S01]  /*fb80*/  SHFL.IDX PT, R43, R27, RZ, 0x1c1f ;  /* 0x001c1fff1b2b7589 */ /* 0x000ea200000e0000 */
[----:B------:R-:W-:Y:S02]  /*fb90*/  F2FP.BF16.F32.PACK_AB R5, R76, R72 ;  /* 0x000000484c05723e */ /* 0x000fe400000010ff */
[----:B------:R-:W-:Y:S01]  /*fba0*/  F2FP.BF16.F32.PACK_AB R12, R129, R199 ;  /* 0x000000c7810c723e */ /* 0x000fe200000010ff */
[----:B------:R3:W4:Y:S01]  /*fbb0*/  SHFL.IDX PT, R49, R27, 0x1, 0x1c1f ;  /* 0x003c1f001b317f89 */ /* 0x00072200000e0000 */
[----:B0-----:R-:W-:Y:S02]  /*fbc0*/  F2FP.BF16.F32.PACK_AB R8, R121, R198 ;  /* 0x000000c67908723e */ /* 0x001fe400000010ff */
[----:B------:R-:W-:Y:S01]  /*fbd0*/  F2FP.BF16.F32.PACK_AB R9, R92, R88 ;  /* 0x000000585c09723e */ /* 0x000fe200000010ff */
[----:B------:R0:W-:Y:S01]  /*fbe0*/  STSM.16.M88.4 [R170], R4 ;  /* 0x00000004aa007844 */ /* 0x0001e20000000200 */
[----:B------:R-:W-:-:S02]  /*fbf0*/  F2FP.BF16.F32.PACK_AB R10, R125, R124 ;  /* 0x0000007c7d0a723e */ /* 0x000fc400000010ff */
[----:B------:R-:W-:Y:S02]  /*fc00*/  F2FP.BF16.F32.PACK_AB R11, R100, R96 ;  /* 0x00000060640b723e */ /* 0x000fe400000010ff */
[----:B------:R-:W-:Y:S02]  /*fc10*/  F2FP.BF16.F32.PACK_AB R13, R108, R104 ;  /* 0x000000686c0d723e */ /* 0x000fe400000010ff */
[----:B------:R-:W-:Y:S01]  /*fc20*/  F2FP.BF16.F32.PACK_AB R14, R133, R132 ;  /* 0x00000084850e723e */ /* 0x000fe200000010ff */
[----:B------:R-:W-:Y:S01]  /*fc30*/  STSM.16.M88.4 [R169], R8 ;  /* 0x00000008a9007844 */ /* 0x000fe20000000200 */
[----:B------:R-:W-:Y:S02]  /*fc40*/  F2FP.BF16.F32.PACK_AB R24, R137, R136 ;  /* 0x000000888918723e */ /* 0x000fe400000010ff */
[----:B------:R-:W-:Y:S01]  /*fc50*/  F2FP.BF16.F32.PACK_AB R25, R128, R120 ;  /* 0x000000788019723e */ /* 0x000fe200000010ff */
[----:B------:R-:W-:Y:S01]  /*fc60*/  STSM.16.M88.4 [R40], R12 ;  /* 0x0000000c28007844 */ /* 0x000fe20000000200 */
[----:B-1----:R-:W-:-:S02]  /*fc70*/  F2FP.BF16.F32.PACK_AB R26, R141, R140 ;  /* 0x0000008c8d1a723e */ /* 0x002fc400000010ff */
[----:B---3--:R-:W-:Y:S01]  /*fc80*/  F2FP.BF16.F32.PACK_AB R27, R173, R172 ;  /* 0x000000acad1b723e */ /* 0x008fe200000010ff */
[----:B0-----:R-:W0:Y:S01]  /*fc90*/  @P2 LDC R7, c[0x0][0xbf0] ;  /* 0x0002fc00ff072b82 */ /* 0x001e220000000800 */
[----:B------:R-:W-:Y:S02]  /*fca0*/  F2FP.BF16.F32.PACK_AB R44, R145, R144 ;  /* 0x00000090912c723e */ /* 0x000fe400000010ff */
[----:B------:R-:W-:Y:S01]  /*fcb0*/  F2FP.BF16.F32.PACK_AB R45, R175, R174 ;  /* 0x000000aeaf2d723e */ /* 0x000fe200000010ff */
[----:B------:R-:W-:Y:S01]  /*fcc0*/  STSM.16.M88.4 [R16], R24 ;  /* 0x0000001810007844 */ /* 0x000fe20000000200 */
[----:B------:R-:W-:Y:S02]  /*fcd0*/  F2FP.BF16.F32.PACK_AB R46, R149, R148 ;  /* 0x00000094952e723e */ /* 0x000fe400000010ff */
[----:B------:R-:W-:-:S05]  /*fce0*/  F2FP.BF16.F32.PACK_AB R47, R0, R176 ;  /* 0x000000b0002f723e */ /* 0x000fca00000010ff */
[----:B------:R-:W-:Y:S01]  /*fcf0*/  STSM.16.M88.4 [R168], R44 ;  /* 0x0000002ca8007844 */ /* 0x000fe20000000200 */
[----:B------:R-:W-:Y:S01]  /*fd00*/  BAR.SYNC.DEFER_BLOCKING 0x1, 0x100 ;  /* 0x0044000000007b1d */ /* 0x000fe20000010000 */
[----:B------:R-:W-:Y:S01]  /*fd10*/  IMAD R0, R202, 0x20, R203 ;  /* 0x00000020ca007824 */ /* 0x000fe200078e02cb */
[----:B------:R-:W-:-:S04]  /*fd20*/  UIMAD UR5, UR10, UR8, URZ ;  /* 0x000000080a0572a4 */ /* 0x000fc8000f8e023f */
[----:B--2---:R1:W-:Y:S01]  /*fd30*/  @!P1 ST.E desc[UR46][R42.64], R3 ;  /* 0x000000032a009985 */ /* 0x0043e2000c10192e */
[----:B------:R-:W-:Y:S01]  /*fd40*/  VIADD R6, R0, UR43 ;  /* 0x0000002b00067c36 */ /* 0x000fe20008000000 */
[----:B------:R-:W-:Y:S02]  /*fd50*/  UIMAD.WIDE.U32 UR6, UR40, UR8, URZ ;  /* 0x00000008280672a5 */ /* 0x000fe4000f8e003f */
[----:B------:R-:W-:Y:S01]  /*fd60*/  UIMAD UR5, UR40, UR9, UR5 ;  /* 0x00000009280572a4 */ /* 0x000fe2000f8e0205 */
[----:B------:R-:W-:Y:S01]  /*fd70*/  ULDC.64 UR10, c[0x0][0xaf0] ;  /* 0x0002bc00000a7ab9 */ /* 0x000fe20000000a00 */
[----:B----4-:R2:W-:Y:S01]  /*fd80*/  @!P0 ST.E desc[UR46][R48.64], R2 ;  /* 0x0000000230008985 */ /* 0x0105e2000c10192e */
[----:B-1----:R-:W1:Y:S01]  /*fd90*/  @P2 LDC R3, c[0x0][0xbec] ;  /* 0x0002fb00ff032b82 */ /* 0x002e620000000800 */
[----:B------:R-:W-:Y:S01]  /*fda0*/  UIMAD UR8, UR12, UR10, URZ ;  /* 0x0000000a0c0872a4 */ /* 0x000fe2000f8e023f */
[----:B------:R-:W-:Y:S01]  /*fdb0*/  IMAD.MOV.U32 R5, RZ, RZ, R6 ;  /* 0x000000ffff057224 */ /* 0x000fe200078e0006 */
[----:B------:R-:W-:Y:S01]  /*fdc0*/  UIADD3 UR7, UR7, UR5, URZ ;  /* 0x0000000507077290 */ /* 0x000fe2000fffe03f */
[----:B------:R3:W5:Y:S01]  /*fdd0*/  LD.E.128 R32, desc[UR46][R28.64] ;  /* 0x0000002e1c207980 */ /* 0x000762000c101d00 */
[----:B------:R-:W-:-:S02]  /*fde0*/  UIMAD UR5, UR42, UR11, UR8 ;  /* 0x0000000b2a0572a4 */ /* 0x000fc4000f8e0208 */
[----:B------:R-:W-:Y:S01]  /*fdf0*/  UIMAD.WIDE.U32 UR6, UR42, UR10, UR6 ;  /* 0x0000000a2a0672a5 */ /* 0x000fe2000f8e0006 */
[----:B------:R3:W5:Y:S01]  /*fe00*/  LD.E.128 R36, desc[UR46][R20.64] ;  /* 0x0000002e14247980 */ /* 0x000762000c101d00 */
[----:B------:R-:W-:Y:S02]  /*fe10*/  ULDC.64 UR8, c[0x0][0xae0] ;  /* 0x0002b80000087ab9 */ /* 0x000fe40000000a00 */
[----:B------:R-:W-:Y:S01]  /*fe20*/  UIADD3 UR5, UR7, UR5, URZ ;  /* 0x0000000507057290 */ /* 0x000fe2000fffe03f */
        /* <DEDUP_REMOVED lines=9> */
[----:B------:R-:W5:Y:S01]  /*fec0*/  LD.E.128 R116, desc[UR46][R118.64] ;  /* 0x0000002e76747980 */ /* 0x000f62000c101d00 */
[----:B------:R-:W-:Y:S02]  /*fed0*/  IMAD.U32 R3, RZ, RZ, UR7 ;  /* 0x00000007ff037e24 */ /* 0x000fe4000f8e00ff */
[----:B------:R-:W-:Y:S01]  /*fee0*/  IMAD R0, R0, UR8, RZ ;  /* 0x0000000800007c24 */ /* 0x000fe2000f8e02ff */
[----:B------:R-:W5:Y:S01]  /*fef0*/  LD.E.128 R120, desc[UR46][R122.64] ;  /* 0x0000002e7a787980 */ /* 0x000f62000c101d00 */
[----:B------:R-:W-:-:S02]  /*ff00*/  IMAD R171, R171, R4, R6 ;  /* 0x00000004abab7224 */ /* 0x000fc400078e0206 */
[----:B--2---:R-:W-:Y:S01]  /*ff10*/  IMAD.U32 R2, RZ, RZ, UR6 ;  /* 0x00000006ff027e24 */ /* 0x004fe2000f8e00ff */
[----:B------:R-:W5:Y:S01]  /*ff20*/  LD.E.128 R124, desc[UR46][R126.64] ;  /* 0x0000002e7e7c7980 */ /* 0x000f62000c101d00 */
[----:B------:R-:W-:Y:S01]  /*ff30*/  IMAD.U32 R3, RZ, RZ, UR5 ;  /* 0x00000005ff037e24 */ /* 0x000fe2000f8e00ff */
[----:B------:R-:W-:Y:S01]  /*ff40*/  ULDC.64 UR6, c[0x0][0xad8] ;  /* 0x0002b60000067ab9 */ /* 0x000fe20000000a00 */
[----:B------:R-:W-:Y:S01]  /*ff50*/  IMAD R7, R5, UR9, R0 ;  /* 0x0000000905077c24 */ /* 0x000fe2000f8e0200 */
[----:B------:R-:W5:Y:S01]  /*ff60*/  LD.E.128 R128, desc[UR46][R130.64] ;  /* 0x0000002e82807980 */ /* 0x000f62000c101d00 */
[----:B------:R-:W-:-:S03]  /*ff70*/  SHF.R.S32.HI R0, RZ, 0x1f, R171 ;  /* 0x0000001fff007819 */ /* 0x000fc600000114ab */
[----:B------:R-:W5:Y:S01]  /*ff80*/  LD.E.128 R132, desc[UR46][R134.64] ;  /* 0x0000002e86847980 */ /* 0x000f62000c101d00 */
[----:B------:R-:W-:-:S03]  /*ff90*/  IMAD.WIDE.U32 R2, R5, UR8, R2 ;  /* 0x0000000805027c25 */ /* 0x000fc6000f8e0002 */
[----:B------:R-:W5:Y:S04]  /*ffa0*/  LD.E.128 R136, desc[UR46][R138.64] ;  /* 0x0000002e8a887980 */ /* 0x000f68000c101d00 */
[----:B------:R-:W5:Y:S04]  /*ffb0*/  LD.E.128 R140, desc[UR46][R142.64] ;  /* 0x0000002e8e8c7980 */ /* 0x000f68000c101d00 */
[----:B------:R-:W5:Y:S04]  /*ffc0*/  LD.E.128 R144, desc[UR46][R146.64] ;  /* 0x0000002e92907980 */ /* 0x000f68000c101d00 */
[----:B------:R-:W5:Y:S01]  /*ffd0*/  LD.E.128 R28, desc[UR46][R30.64] ;  /* 0x0000002e1e1c7980 */ /* 0x000f62000c101d00 */
[----:B------:R-:W-:Y:S01]  /*ffe0*/  IMAD.IADD R3, R3, 0x1, R7 ;  /* 0x0000000103037824 */ /* 0x000fe200078e0207 */
[----:B------:R-:W-:Y:S01]  /*fff0*/  BSSY B1, `(.L_x_1829) ;  /* 0x000002b000017945 */ /* 0x000fe20003800000 */
[----:B------:R-:W-:Y:S01]  /*10000*/  IMAD R4, R0, UR6, RZ ;  /* 0x0000000600047c24 */ /* 0x000fe2000f8e02ff */
[----:B------:R-:W-:Y:S01]  /*10010*/  @!PT LDS RZ, [RZ] ;  /* 0x00000000fffff984 */ /* 0x000fe20000000800 */
[----:B------:R-:W-:Y:S01]  /*10020*/  @!PT LDS RZ, [RZ] ;  /* 0x00000000fffff984 */ /* 0x000fe20000000800 */
[----:B------:R-:W-:Y:S01]  /*10030*/  @!PT LDS RZ, [RZ] ;  /* 0x00000000fffff984 */ /* 0x000fe20000000800 */
[----:B------:R-:W-:Y:S01]  /*10040*/  @!PT LDS RZ, [RZ] ;  /* 0x00000000fffff984 */ /* 0x000fe20000000800 */
[----:B------:R0:W-:Y:S06]  /*10050*/  MEMBAR.ALL.CTA ;  /* 0x0000000000007992 */ /* 0x0001ec0000008000 */
[----:B0-----:R-:W0:Y:S01]  /*10060*/  FENCE.VIEW.ASYNC.S ;  /* 0x00000000000073c6 */ /* 0x001e220000000000 */
[----:B------:R-:W-:-:S02]  /*10070*/  VIADD R12, R203, UR43 ;  /* 0x0000002bcb0c7c36 */ /* 0x000fc40008000000 */
[C---:B------:R-:W-:Y:S02]  /*10080*/  IMAD R5, R171.reuse, UR7, R4 ;  /* 0x00000007ab057c24 */ /* 0x040fe4000f8e0204 */
[----:B------:R-:W-:Y:S01]  /*10090*/  IMAD.WIDE.U32 R2, R171, UR6, R2 ;  /* 0x00000006ab027c25 */ /* 0x000fe2000f8e0002 */
[CC--:B------:R-:W-:Y:S01]  /*100a0*/  ISETP.GE.AND P2, PT, R12.reuse, R41.reuse, PT ;  /* 0x000000290c00720c */ /* 0x0c0fe20003f46270 */
[----:B------:R-:W-:Y:S02]  /*100b0*/  ULDC.64 UR6, c[0x0][0xa80] ;  /* 0x0002a00000067ab9 */ /* 0x000fe40000000a00 */
[----:B------:R-:W-:Y:S01]  /*100c0*/  VIADD R0, R12, 0x20 ;  /* 0x000000200c007836 */ /* 0x000fe20000000000 */
[----:B------:R-:W-:Y:S01]  /*100d0*/  LEA R10, P3, R2, UR6, 0x1 ;  /* 0x00000006020a7c11 */ /* 0x000fe2000f8608ff */
[----:B------:R-:W-:Y:S02]  /*100e0*/  IMAD.IADD R3, R3, 0x1, R5 ;  /* 0x0000000103037824 */ /* 0x000fe400078e0205 */
[----:B------:R-:W-:Y:S01]  /*100f0*/  VIADD R204, R204, 0x22820 ;  /* 0x00022820cccc7836 */ /* 0x000fe20000000000 */
[----:B------:R-:W-:Y:S01]  /*10100*/  ISETP.GE.AND P1, PT, R0, R41, PT ;  /* 0x000000290000720c */ /* 0x000fe20003f26270 */
[----:B------:R-:W-:Y:S01]  /*10110*/  VIADD R0, R12, 0x40 ;  /* 0x000000400c007836 */ /* 0x000fe20000000000 */
[----:B------:R-:W-:Y:S01]  /*10120*/  LEA.HI.X R11, R2, UR7, R3, 0x1, P3 ;  /* 0x00000007020b7c11 */ /* 0x000fe200098f0c03 */
[----:B0-----:R3:W0:Y:S01]  /*10130*/  SHFL.IDX PT, R8, R10, RZ, 0x181f ;  /* 0x00181fff0a087589 */ /* 0x00162200000e0000 */
[----:B------:R-:W-:-:S02]  /*10140*/  PRMT R204, RZ, 0x654, R204 ;  /* 0x00000654ffcc7816 */ /* 0x000fc400000000cc */
[----:B------:R-:W-:Y:S02]  /*10150*/  ISETP.GE.AND P0, PT, R0, R41, PT ;  /* 0x000000290000720c */ /* 0x000fe40003f06270 */
[----:B------:R3:W1:Y:S01]  /*10160*/  SHFL.IDX PT, R0, R11, RZ, 0x181f ;  /* 0x00181fff0b007589 */ /* 0x00066200000e0000 */
[----:B------:R3:W-:Y:S01]  /*10170*/  SYNCS.ARRIVE.TRANS64.RED.A1T0 RZ, [R204+URZ], RZ ;  /* 0x000000ffccff79a7 */ /* 0x0007e2000810043f */
[----:B------:R-:W-:Y:S09]  /*10180*/  @P2 BRA `(.L_x_1830) ;  /* 0x0000000000442947 */ /* 0x000ff20003800000 */
        /* <DEDUP_REMOVED lines=17> */
.L_x_1830:
[----:B------:R-:W-:Y:S05]  /*102a0*/  BSYNC B1 ;  /* 0x0000000000017941 */ /* 0x000fea0003800000 */
.L_x_1829:
[----:B-1----:R1:W4:Y:S01]  /*102b0*/  SHFL.IDX PT, R0, R11, 0x1, 0x181f ;  /* 0x00381f000b007f89 */ /* 0x00232200000e0000 */
[----:B------:R-:W-:Y:S03]  /*102c0*/  BSSY B1, `(.L_x_1831) ;  /* 0x0000014000017945 */ /* 0x000fe60003800000 */
[----:B0-2---:R1:W0:Y:S01]  /*102d0*/  SHFL.IDX PT, R8, R10, 0x1, 0x181f ;  /* 0x00381f000a087f89 */ /* 0x00522200000e0000 */
        /* <DEDUP_REMOVED lines=11> */
[----:B-----5:R2:W-:Y:S01]  /*10390*/  @!P4 ST.E.128 desc[UR46][R2.64], R36 ;  /* 0x000000240200c985 */ /* 0x0205e2000c101d2e */
[----:B------:R-:W-:-:S02]  /*103a0*/  @!P1 LEA R8, P5, R201, R8, 0x1 ;  /* 0x00000008c9089211 */ /* 0x000fc400078a08ff */
[-C--:B------:R-:W-:Y:S01]  /*103b0*/  @!P2 LEA.HI.X R7, R23, R0.reuse, R210, 0x1, P6 ;  /* 0x000000001707a211 */ /* 0x080fe200030f0cd2 */
[----:B------:R2:W-:Y:S01]  /*103c0*/  @!P3 ST.E.128 desc[UR46][R4.64], R108 ;  /* 0x0000006c0400b985 */ /* 0x0005e2000c101d2e */
[----:B------:R-:W-:-:S03]  /*103d0*/  @!P1 LEA.HI.X R9, R201, R0, R209, 0x1, P5 ;  /* 0x00000000c9099211 */ /* 0x000fc600028f0cd1 */
[----:B------:R2:W-:Y:S04]  /*103e0*/  @!P2 ST.E.128 desc[UR46][R6.64], R124 ;  /* 0x0000007c0600a985 */ /* 0x0005e8000c101d2e */
[----:B------:R2:W-:Y:S02]  /*103f0*/  @!P1 ST.E.128 desc[UR46][R8.64], R140 ;  /* 0x0000008c08009985 */ /* 0x0005e4000c101d2e */
.L_x_1832:
[----:B------:R-:W-:Y:S05]  /*10400*/  BSYNC B1 ;  /* 0x0000000000017941 */ /* 0x000fea0003800000 */
.L_x_1831:
[----:B----4-:R4:W1:Y:S01]  /*10410*/  SHFL.IDX PT, R0, R11, 0x2, 0x181f ;  /* 0x00581f000b007f89 */ /* 0x01086200000e0000 */
        /* <DEDUP_REMOVED lines=11> */
[----:B-1----:R-:W-:Y:S02]  /*104d0*/  @!P3 LEA.HI.X R3, R19, R0, R212, 0x1, P6 ;  /* 0x000000001303b211 */ /* 0x002fe400030f0cd4 */
[----:B------:R-:W-:Y:S02]  /*104e0*/  @!P0 LEA R8, P6, R201, R8, 0x1 ;  /* 0x00000008c9088211 */ /* 0x000fe400078c08ff */
[-C--:B------:R-:W-:Y:S01]  /*104f0*/  @!P2 LEA.HI.X R5, R200, R0.reuse, R211, 0x1, P5 ;  /* 0x00000000c805a211 */ /* 0x080fe200028f0cd3 */
[----:B-----5:R2:W-:Y:S01]  /*10500*/  @!P3 ST.E.128 desc[UR46][R2.64], R96 ;  /* 0x000000600200b985 */ /* 0x0205e2000c101d2e */
[----:B------:R-:W-:-:S02]  /*10510*/  @!P1 LEA.HI.X R7, R23, R0, R210, 0x1, P4 ;  /* 0x0000000017079211 */ /* 0x000fc400020f0cd2 */
[----:B------:R-:W-:Y:S01]  /*10520*/  @!P0 LEA.HI.X R9, R201, R0, R209, 0x1, P6 ;  /* 0x00000000c9098211 */ /* 0x000fe200030f0cd1 */
[----:B------:R2:W-:Y:S04]  /*10530*/  @!P2 ST.E.128 desc[UR46][R4.64], R112 ;  /* 0x000000700400a985 */ /* 0x0005e8000c101d2e */
[----:B------:R2:W-:Y:S04]  /*10540*/  @!P1 ST.E.128 desc[UR46][R6.64], R128 ;  /* 0x0000008006009985 */ /* 0x0005e8000c101d2e */
[----:B------:R2:W-:Y:S02]  /*10550*/  @!P0 ST.E.128 desc[UR46][R8.64], R144 ;  /* 0x0000009008008985 */ /* 0x0005e4000c101d2e */
.L_x_1834:
[----:B------:R-:W-:Y:S05]  /*10560*/  BSYNC B1 ;  /* 0x0000000000017941 */ /* 0x000fea0003800000 */
.L_x_1833:
[----:B-1----:R-:W-:Y:S01]  /*10570*/  VIADD R0, R12, 0x60 ;  /* 0x000000600c007836 */ /* 0x002fe20000000000 */
[----:B0-2---:R0:W1:Y:S04]  /*10580*/  SHFL.IDX PT, R8, R11, 0x3, 0x181f ;  /* 0x00781f000b087f89 */ /* 0x00506800000e0000 */
[----:B------:R-:W-:Y:S01]  /*10590*/  ISETP.GE.AND P0, PT, R0, R41, PT ;  /* 0x000000290000720c */ /* 0x000fe20003f06270 */
[----:B---34-:R-:W2:-:S12]  /*105a0*/  SHFL.IDX PT, R10, R10, 0x3, 0x181f ;  /* 0x00781f000a0a7f89 */ /* 0x018e9800000e0000 */
[----:B0-----:R-:W-:Y:S05]  /*105b0*/  @P0 BRA `(.L_x_1835) ;  /* 0x0000000c00200947 */ /* 0x001fea0003800000 */
[----:B------:R-:W-:Y:S02]  /*105c0*/  ULDC UR5, c[0x0][0xac8] ;  /* 0x0002b20000057ab9 */ /* 0x000fe40000000800 */
[----:B------:R-:W-:Y:S02]  /*105d0*/  ISETP.GE.AND P3, PT, R19, UR5, PT ;  /* 0x0000000513007c0c */ /* 0x000fe4000bf66270 */
[----:B------:R-:W-:Y:S02]  /*105e0*/  ISETP.GE.AND P4, PT, R200, UR5, PT ;  /* 0x00000005c8007c0c */ /* 0x000fe4000bf86270 */
[----:B------:R-:W-:-:S09]  /*105f0*/  ISETP.GE.AND P5, PT, R23, UR5, PT ;  /* 0x0000000517007c0c */ /* 0x000fd2000bfa6270 */
[-C--:B--2---:R-:W-:Y:S02]  /*10600*/  @!P3 LEA R2, P0, R19, R10.reuse, 0x1 ;  /* 0x0000000a1302b211 */ /* 0x084fe400078008ff */
[CC--:B------:R-:W-:Y:S02]  /*10610*/  @!P4 LEA R4, P1, R200.reuse, R10.reuse, 0x1 ;  /* 0x0000000ac804c211 */ /* 0x0c0fe400078208ff */
[----:B------:R-:W-:Y:S02]  /*10620*/  @!P5 LEA R6, P2, R23, R10, 0x1 ;  /* 0x0000000a1706d211 */ /* 0x000fe400078408ff */
[-C--:B-1----:R-:W-:Y:S02]  /*10630*/  @!P3 LEA.HI.X R3, R19, R8.reuse, R212, 0x1, P0 ;  /* 0x000000081303b211 */ /* 0x082fe400000f0cd4 */
[-C--:B------:R-:W-:Y:S02]  /*10640*/  @!P4 LEA.HI.X R5, R200, R8.reuse, R211, 0x1, P1 ;  /* 0x00000008c805c211 */ /* 0x080fe400008f0cd3 */
[----:B------:R-:W-:Y:S01]  /*10650*/  @!P5 LEA.HI.X R7, R23, R8, R210, 0x1, P2 ;  /* 0x000000081707d211 */ /* 0x000fe200010f0cd2 */
[----:B-----5:R0:W-:Y:S01]  /*10660*/  @!P3 ST.E.128 desc[UR46][R2.64], R100 ;  /* 0x000000640200b985 */ /* 0x0201e2000c101d2e */
        /* <DEDUP_REMOVED lines=8> */
.L_x_1828:
[----:B------:R-:W0:Y:S01]  /*106f0*/  LDC R8, c[0x0][0xbe8] ;  /* 0x0002fa00ff087b82 */ /* 0x000e220000000800 */
[----:B------:R-:W-:Y:S01]  /*10700*/  ISETP.GE.AND P0, PT, R213, 0x80, PT ;  /* 0x00000080d500780c */ /* 0x000fe20003f06270 */
[----:B------:R-:W-:Y:S01]  /*10710*/  USHF.R.S32.HI UR8, URZ, 0x1f, UR40 ;  /* 0x0000001f3f087899 */ /* 0x000fe20008011428 */
[----:B------:R-:W-:Y:S01]  /*10720*/  BSSY B1, `(.L_x_1836) ;  /* 0x000002f000017945 */ /* 0x000fe20003800000 */
[----:B------:R-:W-:Y:S01]  /*10730*/  USHF.R.S32.HI UR9, URZ, 0x1f, UR42 ;  /* 0x0000001f3f097899 */ /* 0x000fe2000801142a */
[----:B------:R-:W-:Y:S01]  /*10740*/  IMAD R6, R202, 0x20, R203 ;  /* 0x00000020ca067824 */ /* 0x000fe200078e02cb */
[----:B0-----:R-:W-:-:S13]  /*10750*/  ISETP.NE.AND P1, PT, R8, 0x1, PT ;  /* 0x000000010800780c */ /* 0x001fda0003f25270 */
[----:B------:R-:W0:Y:S08]  /*10760*/  @P1 LDC R9, c[0x0][0xbec] ;  /* 0x0002fb00ff091b82 */ /* 0x000e300000000800 */
[----:B------:R-:W1:Y:S01]  /*10770*/  @P1 LDC R11, c[0x0][0xbf0] ;  /* 0x0002fc00ff0b1b82 */ /* 0x000e620000000800 */
[----:B------:R-:W-:Y:S05]  /*10780*/  @P0 BRA `(.L_x_1837) ;  /* 0x0000000000a00947 */ /* 0x000fea0003800000 */
[----:B------:R-:W2:Y:S01]  /*10790*/  S2R R0, SR_TID.X ;  /* 0x0000000000007919 */ /* 0x000ea20000002100 */
[----:B------:R-:W3:Y:S01]  /*107a0*/  LDC R3, c[0x0][0xbe8] ;  /* 0x0002fa00ff037b82 */ /* 0x000ee20000000800 */
[----:B------:R-:W-:Y:S01]  /*107b0*/  IMAD.U32 R4, RZ, RZ, UR43 ;  /* 0x0000002bff047e24 */ /* 0x000fe2000f8e00ff */
[----:B------:R-:W-:Y:S02]  /*107c0*/  ULDC UR5, c[0x0][0xa88] ;  /* 0x0002a20000057ab9 */ /* 0x000fe40000000800 */
[----:B---3--:R-:W-:Y:S02]  /*107d0*/  IMAD R5, R3, UR5, RZ ;  /* 0x0000000503057c24 */ /* 0x008fe4000f8e02ff */
[----:B--2---:R-:W-:-:S04]  /*107e0*/  IADD3 R4, R4, -0x80, R0 ;  /* 0xffffff8004047810 */ /* 0x004fc80007ffe000 */
[----:B------:R-:W-:-:S13]  /*107f0*/  ISETP.GE.AND P0, PT, R4, R5, PT ;  /* 0x000000050400720c */ /* 0x000fda0003f06270 */
[----:B------:R-:W-:Y:S05]  /*10800*/  @P0 BRA `(.L_x_1837) ;  /* 0x0000000000800947 */ /* 0x000fea0003800000 */
[----:B------:R-:W-:Y:S01]  /*10810*/  ISETP.NE.AND P0, PT, R3, 0x1, PT ;  /* 0x000000010300780c */ /* 0x000fe20003f05270 */
[----:B------:R-:W-:Y:S01]  /*10820*/  ULDC.64 UR10, c[0x0][0xb90] ;  /* 0x0002e400000a7ab9 */ /* 0x000fe20000000a00 */
[----:B------:R-:W-:Y:S01]  /*10830*/  IMAD.MOV.U32 R2, RZ, RZ, R4 ;  /* 0x000000ffff027224 */ /* 0x000fe200078e0004 */
[----:B------:R-:W-:Y:S02]  /*10840*/  UIMAD UR5, UR8, UR10, URZ ;  /* 0x0000000a080572a4 */ /* 0x000fe4000f8e023f */
[----:B------:R-:W-:Y:S02]  /*10850*/  UIMAD.WIDE.U32 UR6, UR40, UR10, URZ ;  /* 0x0000000a280672a5 */ /* 0x000fe4000f8e003f */
[----:B------:R-:W-:-:S03]  /*10860*/  UIMAD UR5, UR40, UR11, UR5 ;  /* 0x0000000b280572a4 */ /* 0x000fc6000f8e0205 */
[----:B------:R-:W-:Y:S01]  /*10870*/  ULDC.64 UR10, c[0x0][0xb98] ;  /* 0x0002e600000a7ab9 */ /* 0x000fe20000000a00 */
[----:B------:R-:W-:Y:S02]  /*10880*/  UIADD3 UR7, UR7, UR5, URZ ;  /* 0x0000000507077290 */ /* 0x000fe4000fffe03f */
[----:B------:R-:W2:Y:S01]  /*10890*/  @P0 LDC R5, c[0x0][0xbec] ;  /* 0x0002fb00ff050b82 */ /* 0x000ea20000000800 */
[----:B------:R-:W-:Y:S02]  /*108a0*/  UIMAD UR5, UR9, UR10, URZ ;  /* 0x0000000a090572a4 */ /* 0x000fe4000f8e023f */
[----:B------:R-:W-:Y:S02]  /*108b0*/  UIMAD.WIDE.U32 UR6, UR42, UR10, UR6 ;  /* 0x0000000a2a0672a5 */ /* 0x000fe4000f8e0006 */
[----:B------:R-:W-:-:S03]  /*108c0*/  UIMAD UR5, UR42, UR11, UR5 ;  /* 0x0000000b2a0572a4 */ /* 0x000fc6000f8e0205 */
[----:B------:R-:W3:Y:S01]  /*108d0*/  @P0 LDC R7, c[0x0][0xbf0] ;  /* 0x0002fc00ff070b82 */ /* 0x000ee20000000800 */
[----:B------:R-:W-:Y:S01]  /*108e0*/  ULDC.64 UR10, c[0x0][0xb88] ;  /* 0x0002e200000a7ab9 */ /* 0x000fe20000000a00 */
[----:B--2---:R-:W-:-:S05]  /*108f0*/  @P0 IMAD.HI.U32 R0, R4, R5, RZ ;  /* 0x0000000504000227 */ /* 0x004fca00078e00ff */
[----:B---3--:R-:W-:-:S05]  /*10900*/  @P0 SHF.R.U32.HI R2, RZ, R7, R0 ;  /* 0x00000007ff020219 */ /* 0x008fca0000011600 */
[----:B------:R-:W-:-:S04]  /*10910*/  IMAD.MOV R5, RZ, RZ, -R2 ;  /* 0x000000ffff057224 */ /* 0x000fc800078e0a02 */
[----:B------:R-:W-:Y:S01]  /*10920*/  IMAD R5, R3, R5, R4 ;  /* 0x0000000503057224 */ /* 0x000fe200078e0204 */
[----:B------:R-:W-:Y:S01]  /*10930*/  SHF.R.S32.HI R3, RZ, 0x1f, R2 ;  /* 0x0000001fff037819 */ /* 0x000fe20000011402 */
[----:B------:R-:W-:Y:S01]  /*10940*/  IMAD.U32 R4, RZ, RZ, UR5 ;  /* 0x00000005ff047e24 */ /* 0x000fe2000f8e00ff */
        /* <DEDUP_REMOVED lines=12> */
.L_x_1837:
[----:B------:R-:W-:Y:S05]  /*10a10*/  BSYNC B1 ;  /* 0x0000000000017941 */ /* 0x000fea0003800000 */
.L_x_1836:
[----:B------:R-:W-:Y:S01]  /*10a20*/  ULDC.64 UR10, c[0x0][0xae8] ;  /* 0x0002ba00000a7ab9 */ /* 0x000fe20000000a00 */
[----:B------:R-:W-:Y:S01]  /*10a30*/  VIADD R6, R6, UR43 ;  /* 0x0000002b06067c36 */ /* 0x000fe20008000000 */
[----:B------:R-:W-:Y:S01]  /*10a40*/  UIMAD UR5, UR8, UR10, URZ ;  /* 0x0000000a080572a4 */ /* 0x000fe2000f8e023f */
[----:B------:R-:W-:Y:S01]  /*10a50*/  BSSY B1, `(.L_x_1838) ;  /* 0x000003c000017945 */ /* 0x000fe20003800000 */
[----:B------:R-:W-:Y:S01]  /*10a60*/  UIMAD.WIDE.U32 UR6, UR40, UR10, URZ ;  /* 0x0000000a280672a5 */ /* 0x000fe2000f8e003f */
[----:B0-----:R-:W-:Y:S01]  /*10a70*/  @P1 IMAD.HI.U32 R0, R6, R9, RZ ;  /* 0x0000000906001227 */ /* 0x001fe200078e00ff */
[----:B------:R-:W-:-:S03]  /*10a80*/  UIMAD UR5, UR40, UR11, UR5 ;  /* 0x0000000b280572a4 */ /* 0x000fc6000f8e0205 */
[----:B------:R-:W-:Y:S01]  /*10a90*/  ULDC.64 UR10, c[0x0][0xaf0] ;  /* 0x0002bc00000a7ab9 */ /* 0x000fe20000000a00 */
[----:B------:R-:W-:Y:S01]  /*10aa0*/  UIADD3 UR7, UR7, UR5, URZ ;  /* 0x0000000507077290 */ /* 0x000fe2000fffe03f */
[----:B--2---:R-:W-:Y:S01]  /*10ab0*/  IMAD.MOV.U32 R5, RZ, RZ, R6 ;  /* 0x000000ffff057224 */ /* 0x004fe200078e0006 */
        /* <DEDUP_REMOVED lines=10> */
[----:B------:R-:W-:Y:S02]  /*10b60*/  IMAD R7, R8, R7, R6 ;  /* 0x0000000708077224 */ /* 0x000fe400078e0206 */
[----:B------:R-:W-:Y:S01]  /*10b70*/  IMAD.U32 R2, RZ, RZ, UR6 ;  /* 0x00000006ff027e24 */ /* 0x000fe2000f8e00ff */
[----:B------:R-:W-:Y:S01]  /*10b80*/  ULDC.64 UR6, c[0x0][0xad8] ;  /* 0x0002b60000067ab9 */ /* 0x000fe20000000a00 */
[----:B------:R-:W-:Y:S01]  /*10b90*/  IMAD.U32 R3, RZ, RZ, UR5 ;  /* 0x00000005ff037e24 */ /* 0x000fe2000f8e00ff */
[----:B------:R-:W-:Y:S01]  /*10ba0*/  ULDC UR5, c[0x0][0xa88] ;  /* 0x0002a20000057ab9 */ /* 0x000fe20000000800 */
[C---:B------:R-:W-:Y:S01]  /*10bb0*/  IMAD R9, R5.reuse, UR9, R0 ;  /* 0x0000000905097c24 */ /* 0x040fe2000f8e0200 */
[----:B------:R-:W-:Y:S01]  /*10bc0*/  SHF.R.S32.HI R0, RZ, 0x1f, R7 ;  /* 0x0000001fff007819 */ /* 0x000fe20000011407 */
[----:B------:R-:W-:-:S04]  /*10bd0*/  IMAD.WIDE.U32 R2, R5, UR8, R2 ;  /* 0x0000000805027c25 */ /* 0x000fc8000f8e0002 */
[----:B------:R-:W-:Y:S02]  /*10be0*/  IMAD.IADD R3, R3, 0x1, R9 ;  /* 0x0000000103037824 */ /* 0x000fe400078e0209 */
[----:B------:R-:W-:Y:S02]  /*10bf0*/  IMAD R4, R0, UR6, RZ ;  /* 0x0000000600047c24 */ /* 0x000fe4000f8e02ff */
[----:B------:R-:W-:Y:S02]  /*10c00*/  VIADD R6, R203, UR43 ;  /* 0x0000002bcb067c36 */ /* 0x000fe40008000000 */
[----:B------:R-:W-:Y:S02]  /*10c10*/  IMAD R9, R8, UR5, RZ ;  /* 0x0000000508097c24 */ /* 0x000fe4000f8e02ff */
[C---:B------:R-:W-:Y:S02]  /*10c20*/  IMAD R5, R7.reuse, UR7, R4 ;  /* 0x0000000707057c24 */ /* 0x040fe4000f8e0204 */
[----:B------:R-:W-:Y:S01]  /*10c30*/  IMAD.WIDE.U32 R2, R7, UR6, R2 ;  /* 0x0000000607027c25 */ /* 0x000fe2000f8e0002 */
[----:B------:R-:W-:Y:S01]  /*10c40*/  ISETP.GE.AND P2, PT, R6, R9, PT ;  /* 0x000000090600720c */ /* 0x000fe20003f46270 */
[----:B------:R-:W-:-:S02]  /*10c50*/  ULDC.64 UR6, c[0x0][0xa80] ;  /* 0x0002a00000067ab9 */ /* 0x000fc40000000a00 */
[----:B------:R-:W-:Y:S01]  /*10c60*/  VIADD R0, R6, 0x20 ;  /* 0x0000002006007836 */ /* 0x000fe20000000000 */
[----:B------:R-:W-:Y:S01]  /*10c70*/  LEA R4, P3, R2, UR6, 0x1 ;  /* 0x0000000602047c11 */ /* 0x000fe2000f8608ff */
[----:B------:R-:W-:-:S03]  /*10c80*/  IMAD.IADD R3, R3, 0x1, R5 ;  /* 0x0000000103037824 */ /* 0x000fc600078e0205 */
[-C--:B------:R-:W-:Y:S01]  /*10c90*/  ISETP.GE.AND P1, PT, R0, R9.reuse, PT ;  /* 0x000000090000720c */ /* 0x080fe20003f26270 */
[----:B------:R-:W-:Y:S01]  /*10ca0*/  VIADD R0, R6, 0x40 ;  /* 0x0000004006007836 */ /* 0x000fe20000000000 */
[----:B------:R-:W-:Y:S02]  /*10cb0*/  LEA.HI.X R5, R2, UR7, R3, 0x1, P3 ;  /* 0x0000000702057c11 */ /* 0x000fe400098f0c03 */
[----:B------:R0:W1:Y:S02]  /*10cc0*/  SHFL.IDX PT, R2, R4, RZ, 0x181f ;  /* 0x00181fff04027589 */ /* 0x00006400000e0000 */
[----:B------:R-:W-:Y:S02]  /*10cd0*/  ISETP.GE.AND P0, PT, R0, R9, PT ;  /* 0x000000090000720c */ /* 0x000fe40003f06270 */
[----:B------:R0:W2:Y:S01]  /*10ce0*/  SHFL.IDX PT, R0, R5, RZ, 0x181f ;  /* 0x00181fff05007589 */ /* 0x0000a200000e0000 */
[----:B------:R-:W-:Y:S10]  /*10cf0*/  @P2 BRA `(.L_x_1839) ;  /* 0x0000000000442947 */ /* 0x000ff40003800000 */
        /* <DEDUP_REMOVED lines=17> */
.L_x_1839:
[----:B------:R-:W-:Y:S05]  /*10e10*/  BSYNC B1 ;  /* 0x0000000000017941 */ /* 0x000fea0003800000 */
.L_x_1838:
[----:B--2---:R2:W4:Y:S01]  /*10e20*/  SHFL.IDX PT, R0, R5, 0x1, 0x181f ;  /* 0x00381f0005007f89 */ /* 0x00452200000e0000 */
[----:B------:R-:W-:Y:S03]  /*10e30*/  BSSY B1, `(.L_x_1840) ;  /* 0x0000014000017945 */ /* 0x000fe60003800000 */
[----:B-1-3--:R2:W1:Y:S01]  /*10e40*/  SHFL.IDX PT, R2, R4, 0x1, 0x181f ;  /* 0x00381f0004027f89 */ /* 0x00a46200000e0000 */
        /* <DEDUP_REMOVED lines=8> */
[----:B----4-:R-:W-:Y:S02]  /*10ed0*/  @!P4 LEA.HI.X R11, R19, R0, R212, 0x1, P6 ;  /* 0x00000000130bc211 */ /* 0x010fe400030f0cd4 */
        /* <DEDUP_REMOVED lines=9> */
.L_x_1841:
[----:B------:R-:W-:Y:S05]  /*10f70*/  BSYNC B1 ;  /* 0x0000000000017941 */ /* 0x000fea0003800000 */
.L_x_1840:
[----:B----4-:R4:W0:Y:S01]  /*10f80*/  SHFL.IDX PT, R0, R5, 0x2, 0x181f ;  /* 0x00581f0005007f89 */ /* 0x01082200000e0000 */
        /* <DEDUP_REMOVED lines=20> */
.L_x_1843:
[----:B------:R-:W-:Y:S05]  /*110d0*/  BSYNC B1 ;  /* 0x0000000000017941 */ /* 0x000fea0003800000 */
.L_x_1842:
[----:B---3--:R-:W-:Y:S01]  /*110e0*/  VIADD R3, R6, 0x60 ;  /* 0x0000006006037836 */ /* 0x008fe20000000000 */
[----:B0-----:R0:W3:Y:S04]  /*110f0*/  SHFL.IDX PT, R0, R5, 0x3, 0x181f ;  /* 0x00781f0005007f89 */ /* 0x0010e800000e0000 */
[----:B------:R-:W-:Y:S01]  /*11100*/  ISETP.GE.AND P0, PT, R3, R9, PT ;  /* 0x000000090300720c */ /* 0x000fe20003f06270 */
[----:B-1----:R0:W1:-:S12]  /*11110*/  SHFL.IDX PT, R2, R4, 0x3, 0x181f ;  /* 0x00781f0004027f89 */ /* 0x00205800000e0000 */
[----:B0-----:R-:W-:Y:S05]  /*11120*/  @P0 BRA `(.L_x_1835) ;  /* 0x0000000000440947 */ /* 0x001fea0003800000 */
[----:B------:R-:W-:Y:S02]  /*11130*/  ULDC UR5, c[0x0][0xac8] ;  /* 0x0002b20000057ab9 */ /* 0x000fe40000000800 */
[----:B------:R-:W-:Y:S02]  /*11140*/  ISETP.GE.AND P3, PT, R19, UR5, PT ;  /* 0x0000000513007c0c */ /* 0x000fe4000bf66270 */
[----:B------:R-:W-:Y:S02]  /*11150*/  ISETP.GE.AND P2, PT, R200, UR5, PT ;  /* 0x00000005c8007c0c */ /* 0x000fe4000bf46270 */
[----:B------:R-:W-:Y:S02]  /*11160*/  ISETP.GE.AND P1, PT, R23, UR5, PT ;  /* 0x0000000517007c0c */ /* 0x000fe4000bf26270 */
[----:B------:R-:W-:-:S07]  /*11170*/  ISETP.GE.AND P0, PT, R201, UR5, PT ;  /* 0x00000005c9007c0c */ /* 0x000fce000bf06270 */
[-C--:B-12-4-:R-:W-:Y:S02]  /*11180*/  @!P3 LEA R4, P6, R19, R2.reuse, 0x1 ;  /* 0x000000021304b211 */ /* 0x096fe400078c08ff */
[CC--:B------:R-:W-:Y:S02]  /*11190*/  @!P2 LEA R6, P5, R200.reuse, R2.reuse, 0x1 ;  /* 0x00000002c806a211 */ /* 0x0c0fe400078a08ff */
[----:B------:R-:W-:Y:S02]  /*111a0*/  @!P1 LEA R8, P4, R23, R2, 0x1 ;  /* 0x0000000217089211 */ /* 0x000fe400078808ff */
[----:B---3--:R-:W-:Y:S02]  /*111b0*/  @!P3 LEA.HI.X R5, R19, R0, R212, 0x1, P6 ;  /* 0x000000001305b211 */ /* 0x008fe400030f0cd4 */
        /* <DEDUP_REMOVED lines=8> */
.L_x_1835:
[----:B------:R-:W-:Y:S05]  /*11240*/  BSYNC B0 ;  /* 0x0000000000007941 */ /* 0x000fea0003800000 */
.L_x_1827:
[----:B------:R-:W-:Y:S02]  /*11250*/  ULDC UR5, c[0x0][0xc38] ;  /* 0x00030e0000057ab9 */ /* 0x000fe40000000800 */
[----:B------:R-:W-:-:S06]  /*11260*/  UISETP.GE.AND UP0, UPT, UR4, UR5, UPT ;  /* 0x000000050400728c */ /* 0x000fcc000bf06270 */
[----:B------:R-:W-:-:S13]  /*11270*/  PLOP3.LUT P0, PT, PT, PT, UP0, 0x80, 0x0 ;  /* 0x000000000000781c */ /* 0x000fda0003f0f008 */
[----:B------:R-:W-:Y:S05]  /*11280*/  @!P0 BRA `(.L_x_1844) ;  /* 0xfffffef800d88947 */ /* 0x000fea000383ffff */
[----:B------:R-:W-:Y:S05]  /*11290*/  EXIT ;  /* 0x000000000000794d */ /* 0x000fea0003800000 */
.L_x_1746:
[----:B------:R-:W-:-:S08]  /*112a0*/  NOP ;  /* 0x0000000000007918 */ /* 0x000fd00000000000 */
[----:B------:R-:W0:-:S00]  /*112b0*/  USETMAXREG.DEALLOC.CTAPOOL 0x18 ;  /* 0x00000018000079c8 */ /* 0x000e0000080e0500 */
[----:B0-----:R-:W-:-:S06]  /*112c0*/  LOP3.LUT R0, R0, 0x3, RZ, 0xc0, !PT ;  /* 0x0000000300007812 */ /* 0x001fcc00078ec0ff */
[----:B------:R-:W0:Y:S01]  /*112d0*/  S2UR UR6, SR_CTAID.X ;  /* 0x00000000000679c3 */ /* 0x000e220000002500 */
[----:B------:R-:W-:Y:S01]  /*112e0*/  LOP3.LUT R17, R17, 0xfffffffb, RZ, 0xc0, !PT ;  /* 0xfffffffb11117812 */ /* 0x000fe200078ec0ff */
[----:B------:R-:W-:Y:S01]  /*112f0*/  STL [R1+0x18], RZ ;  /* 0x000018ff01007387 */ /* 0x000fe20000100800 */
[----:B------:R-:W-:-:S03]  /*11300*/  IMAD.MOV.U32 R19, RZ, RZ, RZ ;  /* 0x000000ffff137224 */ /* 0x000fc600078e00ff */
[----:B------:R-:W1:Y:S02]  /*11310*/  SHFL.IDX PT, R0, R0, RZ, 0x1f ;  /* 0x00001fff00007589 */ /* 0x000e6400000e0000 */
[----:B-1----:R-:W-:Y:S02]  /*11320*/  ISETP.NE.AND P0, PT, R0, RZ, PT ;  /* 0x000000ff0000720c */ /* 0x002fe40003f05270 */
[----:B------:R-:W0:Y:S11]  /*11330*/  LDC R0, c[0x0][0xc38] ;  /* 0x00030e00ff007b82 */ /* 0x000e360000000800 */
[----:B------:R-:W-:Y:S01]  /*11340*/  @P0 LOP3.LUT R17, R17, 0x4, RZ, 0xfc, !PT ;  /* 0x0000000411110812 */ /* 0x000fe200078efcff */
[----:B------:R-:W-:Y:S06]  /*11350*/  @P0 BAR.ARV 0x4, 0x180 ;  /* 0x0106000000000b1d */ /* 0x000fec0000002000 */
[----:B0-----:R-:W-:Y:S01]  /*11360*/  ISETP.LE.AND P0, PT, R0, UR6, PT ;  /* 0x0000000600007c0c */ /* 0x001fe2000bf03270 */
[----:B------:R-:W-:-:S05]  /*11370*/  IMAD.MOV.U32 R0, RZ, RZ, 0x1 ;  /* 0x00000001ff007424 */ /* 0x000fca00078e00ff */
[----:B------:R0:W-:Y:S07]  /*11380*/  STL [R1+0x4], R0 ;  /* 0x0000040001007387 */ /* 0x0001ee0000100800 */
[----:B------:R-:W-:Y:S05]  /*11390*/  @P0 BRA `(.L_x_1845) ;  /* 0x00000044009c0947 */ /* 0x000fea0003800000 */
[----:B------:R-:W1:Y:S01]  /*113a0*/  S2R R5, SR_TID.X ;  /* 0x0000000000057919 */ /* 0x000e620000002100 */
[----:B------:R-:W2:Y:S01]  /*113b0*/  S2UR UR5, SR_CgaCtaId ;  /* 0x00000000000579c3 */ /* 0x000ea20000008800 */
[----:B------:R-:W-:Y:S01]  /*113c0*/  UMOV UR4, 0x400 ;  /* 0x0000040000047882 */ /* 0x000fe20000000000 */
[----:B------:R-:W-:Y:S01]  /*113d0*/  IMAD.MOV.U32 R19, RZ, RZ, RZ ;  /* 0x000000ffff137224 */ /* 0x000fe200078e00ff */
[----:B------:R-:W-:Y:S01]  /*113e0*/  ULDC UR42, c[0x0][0xc] ;  /* 0x00000300002a7ab9 */ /* 0x000fe20000000800 */
[----:B------:R-:W-:Y:S01]  /*113f0*/  ULDC.64 UR44, c[0x0][0x198] ;  /* 0x00006600002c7ab9 */ /* 0x000fe20000000a00 */
[----:B--2---:R-:W-:-:S06]  /*11400*/  ULEA UR4, UR5, UR4, 0x18 ;  /* 0x0000000405047291 */ /* 0x004fcc000f8ec03f */
[----:B------:R-:W-:Y:S01]  /*11410*/  IMAD.U32 R18, RZ, RZ, UR4 ;  /* 0x00000004ff127e24 */ /* 0x000fe2000f8e00ff */
[C---:B-1----:R-:W-:Y:S01]  /*11420*/  LOP3.LUT R4, R5.reuse, 0x7f, RZ, 0xc0, !PT ;  /* 0x0000007f05047812 */ /* 0x042fe200078ec0ff */
[----:B0-----:R-:W-:-:S05]  /*11430*/  IMAD.SHL.U32 R0, R5, 0x8, RZ ;  /* 0x0000000805007824 */ /* 0x001fca00078e00ff */
[----:B------:R-:W-:-:S04]  /*11440*/  LOP3.LUT R2, R0, 0x1f8, RZ, 0xc0, !PT ;  /* 0x000001f800027812 */ /* 0x000fc800078ec0ff */
[----:B------:R-:W-:Y:S01]  /*11450*/  LOP3.LUT R3, R2, 0x38, R5, 0x78, !PT ;  /* 0x0000003802037812 */ /* 0x000fe200078e7805 */
[----:B------:R-:W-:Y:S01]  /*11460*/  IMAD.SHL.U32 R2, R4, 0x8, RZ ;  /* 0x0000000804027824 */ /* 0x000fe200078e00ff */
[----:B------:R-:W-:-:S04]  /*11470*/  SHF.R.U32.HI R4, RZ, 0x3, R4 ;  /* 0x00000003ff047819 */ /* 0x000fc80000011604 */
[----:B------:R-:W-:Y:S01]  /*11480*/  LOP3.LUT R3, R3, 0x200, R2, 0xf8, !PT ;  /* 0x0000020003037812 */ /* 0x000fe200078ef802 */
[----:B------:R-:W-:-:S04]  /*11490*/  IMAD.SHL.U32 R2, R5, 0x10, RZ ;  /* 0x0000001005027824 */ /* 0x000fc800078e00ff */
[----:B------:R-:W-:Y:S01]  /*114a0*/  IMAD R3, R3, 0x2, R18 ;  /* 0x0000000203037824 */ /* 0x000fe200078e0212 */
[----:B------:R-:W-:Y:S01]  /*114b0*/  LOP3.LUT R0, R4, 0x70, R2, 0xf8, !PT ;  /* 0x0000007004007812 */ /* 0x000fe200078ef802 */
[----:B------:R-:W-:Y:S02]  /*114c0*/  IMAD.U32 R2, RZ, RZ, UR6 ;  /* 0x00000006ff027e24 */ /* 0x000fe4000f8e00ff */
[----:B------:R-:W-:Y:S01]  /*114d0*/  IMAD.MOV.U32 R0, RZ, RZ, 0x1 ;  /* 0x00000001ff007424 */ /* 0x000fe200078e00ff */
[----:B------:R0:W-:Y:S04]  /*114e0*/  STL [R1+0x10], R3 ;  /* 0x0000100301007387 */ /* 0x0001e80000100800 */
[----:B------:R0:W-:Y:S04]  /*114f0*/  STL [R1+0xc], R2 ;  /* 0x00000c0201007387 */ /* 0x0001e80000100800 */
[----:B------:R0:W-:Y:S04]  /*11500*/  STL [R1+0x18], RZ ;  /* 0x000018ff01007387 */ /* 0x0001e80000100800 */
[----:B------:R0:W-:Y:S02]  /*11510*/  STL [R1+0x4], R0 ;  /* 0x0000040001007387 */ /* 0x0001e40000100800 */
.L_x_1941:
[----:B0-2---:R-:W2:Y:S01]  /*11520*/  LDL R0, [R1+0xc] ;  /* 0x00000c0001007983 */ /* 0x005ea20000100800 */
[----:B------:R-:W-:Y:S02]  /*11530*/  ULDC UR8, c[0x0][0xc60] ;  /* 0x0003180000087ab9 */ /* 0x000fe40000000800 */
[----:B------:R-:W-:-:S11]  /*11540*/  UISETP.NE.AND UP0, UPT, UR8, 0x1, UPT ;  /* 0x000000010800788c */ /* 0x000fd6000bf05270 */
[----:B------:R-:W-:Y:S01]  /*11550*/  @UP0 ULDC UR4, c[0x0][0xc64] ;  /* 0x0003190000040ab9 */ /* 0x000fe20000000800 */
[----:B------:R-:W-:Y:S01]  /*11560*/  @UP0 ULDC UR9, c[0x0][0xc68] ;  /* 0x00031a0000090ab9 */ /* 0x000fe20000000800 */
[C---:B--2---:R-:W-:Y:S02]  /*11570*/  R2UR UR7, R0.reuse ;  /* 0x00000000000772ca */ /* 0x044fe400000e0000 */
[----:B------:R-:W-:-:S11]  /*11580*/  R2UR UR6, R0 ;  /* 0x00000000000672ca */ /* 0x000fd600000e0000 */
[----:B------:R-:W-:-:S04]  /*11590*/  UIMAD.WIDE.U32 UR4, UR7, UR4, URZ ;  /* 0x00000004070472a5 */ /* 0x000fc8000f8e003f */
[----:B------:R-:W-:-:S03]  /*115a0*/  @UP0 USHF.R.U32.HI UR7, URZ, UR9, UR5 ;  /* 0x000000093f070299 */ /* 0x000fc60008011605 */
[----:B------:R-:W-:Y:S02]  /*115b0*/  ULDC UR4, c[0x0][0xc78] ;  /* 0x00031e0000047ab9 */ /* 0x000fe40000000800 */
[----:B------:R-:W-:Y:S02]  /*115c0*/  UISETP.GE.AND UP0, UPT, UR7, UR4, UPT ;  /* 0x000000040700728c */ /* 0x000fe4000bf06270 */
[----:B------:R-:W-:-:S04]  /*115d0*/  UIADD3 UR4, -UR7, URZ, URZ ;  /* 0x0000003f07047290 */ /* 0x000fc8000fffe13f */
[----:B------:R-:W-:Y:S01]  /*115e0*/  PLOP3.LUT P0, PT, PT, PT, UP0, 0x80, 0x0 ;  /* 0x000000000000781c */ /* 0x000fe20003f0f008 */
[----:B------:R-:W-:-:S12]  /*115f0*/  UIMAD UR8, UR8, UR4, UR6 ;  /* 0x00000004080872a4 */ /* 0x000fd8000f8e0206 */
[----:B-1----:R-:W-:Y:S05]  /*11600*/  @!P0 BRA `(.L_x_1846) ;  /* 0x0000000000208947 */ /* 0x002fea0003800000 */
        /* <DEDUP_REMOVED lines=8> */
.L_x_1846:
[----:B------:R-:W-:Y:S01]  /*11690*/  ULDC UR9, c[0x0][0xc54] ;  /* 0x0003150000097ab9 */ /* 0x000fe20000000800 */
[----:B------:R-:W-:Y:S01]  /*116a0*/  UMOV UR6, UR8 ;  /* 0x0000000800067c82 */ /* 0x000fe20008000000 */
[----:B------:R-:W-:-:S11]  /*116b0*/  UISETP.NE.AND UP0, UPT, UR9, 0x1, UPT ;  /* 0x000000010900788c */ /* 0x000fd6000bf05270 */
[----:B------:R-:W-:Y:S02]  /*116c0*/  @UP0 ULDC.64 UR10, c[0x0][0xc58] ;  /* 0x00031600000a0ab9 */ /* 0x000fe40000000a00 */
[----:B------:R-:W-:-:S04]  /*116d0*/  UIMAD.WIDE.U32 UR4, UR8, UR10, URZ ;  /* 0x0000000a080472a5 */ /* 0x000fc8000f8e003f */
[----:B------:R-:W-:-:S04]  /*116e0*/  @UP0 USHF.R.U32.HI UR6, URZ, UR11, UR5 ;  /* 0x0000000b3f060299 */ /* 0x000fc80008011605 */
[----:B------:R-:W-:-:S12]  /*116f0*/  UIMAD UR4, UR6, UR9, URZ ;  /* 0x00000009060472a4 */ /* 0x000fd8000f8e023f */
.L_x_1847:
[----:B------:R-:W-:Y:S02]  /*11700*/  UIADD3 UR4, UR8, -UR4, URZ ;  /* 0x8000000408047290 */ /* 0x000fe4000fffe03f */
[----:B------:R-:W-:Y:S01]  /*11710*/  ULOP3.LUT UR5, URZ, UR6, URZ, 0x33, !UPT ;  /* 0x000000063f057292 */ /* 0x000fe2000f8e333f */
[----:B------:R-:W-:Y:S01]  /*11720*/  ULDC UR14, c[0x0][0xc48] ;  /* 0x00031200000e7ab9 */ /* 0x000fe20000000800 */
[----:B------:R-:W-:Y:S01]  /*11730*/  ULDC UR8, c[0x0][0x448] ;  /* 0x0001120000087ab9 */ /* 0x000fe20000000800 */
[----:B------:R-:W-:Y:S01]  /*11740*/  ULDC UR40, c[0x0][0xc3c] ;  /* 0x00030f0000287ab9 */ /* 0x000fe20000000800 */
[----:B------:R-:W-:Y:S02]  /*11750*/  UISETP.NE.AND UP2, UPT, UR14, 0x1, UPT ;  /* 0x000000010e00788c */ /* 0x000fe4000bf45270 */
[----:B------:R-:W-:Y:S02]  /*11760*/  UISETP.NE.AND UP1, UPT, UR8, 0x1, UPT ;  /* 0x000000010800788c */ /* 0x000fe4000bf25270 */
[----:B------:R-:W-:Y:S01]  /*11770*/  UIADD3 UR40, UR5, UR40, URZ ;  /* 0x0000002805287290 */ /* 0x000fe2000fffe03f */
[----:B------:R-:W-:Y:S01]  /*11780*/  ULDC.64 UR10, c[0x0][0x418] ;  /* 0x00010600000a7ab9 */ /* 0x000fe20000000a00 */
[----:B------:R-:W-:Y:S01]  /*11790*/  ULDC UR13, c[0x0][0xc54] ;  /* 0x00031500000d7ab9 */ /* 0x000fe20000000800 */
[----:B------:R-:W-:-:S02]  /*117a0*/  UISETP.NE.U32.AND UP0, UPT, UR10, URZ, UPT ;  /* 0x0000003f0a00728c */ /* 0x000fc4000bf05070 */
[----:B------:R-:W-:Y:S02]  /*117b0*/  UIMAD UR13, UR7, UR13, UR4 ;  /* 0x0000000d070d72a4 */ /* 0x000fe4000f8e0204 */
[----:B------:R-:W-:Y:S01]  /*117c0*/  USHF.L.U32 UR40, UR40, 0x7, URZ ;  /* 0x0000000728287899 */ /* 0x000fe2000800063f */
[----:B------:R-:W-:Y:S01]  /*117d0*/  ULDC.64 UR4, c[0x0][0x9e0] ;  /* 0x0002780000047ab9 */ /* 0x000fe20000000a00 */
[----:B------:R-:W-:Y:S02]  /*117e0*/  UISETP.NE.AND.EX UP0, UPT, UR11, URZ, UPT, UP0 ;  /* 0x0000003f0b00728c */ /* 0x000fe4000bf05300 */
[----:B------:R-:W-:Y:S02]  /*117f0*/  UISETP.GE.AND UP3, UPT, UR5, 0x1, UPT ;  /* 0x000000010500788c */ /* 0x000fe4000bf66270 */
[----:B------:R-:W-:Y:S01]  /*11800*/  UIADD3 UR12, UR40, 0x7f, URZ ;  /* 0x0000007f280c7890 */ /* 0x000fe2000fffe03f */
[----:B------:R-:W-:Y:S01]  /*11810*/  ULDC UR10, c[0x0][0x424] ;  /* 0x00010900000a7ab9 */ /* 0x000fe20000000800 */
[----:B------:R-:W-:Y:S01]  /*11820*/  ULDC UR6, c[0x0][0x288] ;  /* 0x0000a20000067ab9 */ /* 0x000fe20000000800 */
[----:B------:R-:W-:Y:S01]  /*11830*/  @UP2 ULDC UR8, c[0x0][0xc4c] ;  /* 0x0003130000082ab9 */ /* 0x000fe20000000800 */
[----:B------:R-:W-:Y:S01]  /*11840*/  @UP1 ULDC UR11, c[0x0][0x44c] ;  /* 0x00011300000b1ab9 */ /* 0x000fe20000000800 */
[----:B------:R-:W-:Y:S01]  /*11850*/  USEL UR15, UR10, 0x1, UP0 ;  /* 0x000000010a0f7887 */ /* 0x000fe20008000000 */
[----:B------:R-:W-:Y:S01]  /*11860*/  PLOP3.LUT P1, PT, PT, PT, UP3, 0x80, 0x0 ;  /* 0x000000000000781c */ /* 0x000fe20003f2f038 */
[----:B------:R-:W-:-:S02]  /*11870*/  UIADD3 UR16, -UR6, 0x1, URZ ;  /* 0x0000000106107890 */ /* 0x000fc4000fffe13f */
[----:B------:R-:W-:Y:S02]  /*11880*/  UIMAD.WIDE.U32 UR8, UR13, UR8, URZ ;  /* 0x000000080d0872a5 */ /* 0x000fe4000f8e003f */
[----:B------:R-:W-:Y:S01]  /*11890*/  UIMAD.WIDE.U32 UR10, UR12, UR11, URZ ;  /* 0x0000000b0c0a72a5 */ /* 0x000fe2000f8e003f */
[----:B------:R-:W-:Y:S01]  /*118a0*/  ULDC UR7, c[0x0][0x2f0] ;  /* 0x0000bc0000077ab9 */ /* 0x000fe20000000800 */
[----:B------:R-:W-:Y:S01]  /*118b0*/  @UP2 ULDC UR17, c[0x0][0xc50] ;  /* 0x0003140000112ab9 */ /* 0x000fe20000000800 */
[----:B------:R-:W-:Y:S01]  /*118c0*/  @UP1 ULDC UR18, c[0x0][0x450] ;  /* 0x0001140000121ab9 */ /* 0x000fe20000000800 */
[----:B------:R-:W-:Y:S01]  /*118d0*/  UMOV UR43, UR13 ;  /* 0x0000000d002b7c82 */ /* 0x000fe20008000000 */
[----:B------:R-:W-:Y:S02]  /*118e0*/  UIMAD UR16, UR15, UR7, UR16 ;  /* 0x000000070f1072a4 */ /* 0x000fe4000f8e0210 */
[----:B------:R-:W-:Y:S02]  /*118f0*/  @UP2 USHF.R.U32.HI UR43, URZ, UR17, UR9 ;  /* 0x000000113f2b2299 */ /* 0x000fe40008011609 */
[----:B------:R-:W-:-:S02]  /*11900*/  @UP1 USHF.R.U32.HI UR12, URZ, UR18, UR11 ;  /* 0x000000123f0c1299 */ /* 0x000fc4000801160b */
[----:B------:R-:W-:Y:S02]  /*11910*/  UIADD3 UR36, -UR43, URZ, URZ ;  /* 0x0000003f2b247290 */ /* 0x000fe4000fffe13f */
[----:B------:R-:W-:Y:S02]  /*11920*/  UIADD3 UR12, UR16, UR12, URZ ;  /* 0x0000000c100c7290 */ /* 0x000fe4000fffe03f */
[----:B------:R-:W-:Y:S02]  /*11930*/  UIMAD UR36, UR14, UR36, UR13 ;  /* 0x000000240e2472a4 */ /* 0x000fe4000f8e020d */
[----:B------:R-:W-:Y:S01]  /*11940*/  UIADD3 UR4, UR12, UR4, URZ ;  /* 0x000000040c047290 */ /* 0x000fe2000fffe03f */
[----:B------:R-:W-:Y:S11]  /*11950*/  @!P1 BRA `(.L_x_1848) ;  /* 0x0000000000449947 */ /* 0x000ff60003800000 */
[----:B------:R-:W-:Y:S01]  /*11960*/  ISETP.LT.AND P0, PT, RZ, UR12, PT ;  /* 0x0000000cff007c0c */ /* 0x000fe2000bf01270 */
[----:B------:R-:W-:-:S12]  /*11970*/  UIADD3 UR10, UR12, -0x1, URZ ;  /* 0xffffffff0c0a7890 */ /* 0x000fd8000fffe03f */
[----:B------:R-:W-:Y:S05]  /*11980*/  @P0 BRA `(.L_x_1849) ;  /* 0x00000000001c0947 */ /* 0x000fea0003800000 */
[----:B------:R-:W-:Y:S02]  /*11990*/  UISETP.NE.AND UP0, UPT, UR5, 0x1, UPT ;  /* 0x000000010500788c */ /* 0x000fe4000bf05270 */
[----:B------:R-:W-:-:S09]  /*119a0*/  UIADD3 UR10, -UR12, URZ, URZ ;  /* 0x0000003f0c0a7290 */ /* 0x000fd2000fffe13f */
[----:B------:R-:W-:Y:S02]  /*119b0*/  @UP0 ULDC.64 UR12, c[0x0][0x9e8] ;  /* 0x00027a00000c0ab9 */ /* 0x000fe40000000a00 */
[----:B------:R-:W-:-:S04]  /*119c0*/  UIMAD.WIDE.U32 UR8, UR10, UR12, URZ ;  /* 0x0000000c0a0872a5 */ /* 0x000fc8000f8e003f */
[----:B------:R-:W-:-:S04]  /*119d0*/  @UP0 USHF.R.U32.HI UR10, URZ, UR13, UR9 ;  /* 0x0000000d3f0a0299 */ /* 0x000fc80008011609 */
[----:B------:R-:W-:Y:S01]  /*119e0*/  ULOP3.LUT UR10, URZ, UR10, URZ, 0x33, !UPT ;  /* 0x0000000a3f0a7292 */ /* 0x000fe2000f8e333f */
[----:B------:R-:W-:Y:S11]  /*119f0*/  BRA `(.L_x_1850) ;  /* 0x0000000000107947 */ /* 0x000ff60003800000 */
.L_x_1849:
[----:B------:R-:W-:-:S11]  /*11a00*/  UISETP.NE.AND UP0, UPT, UR5, 0x1, UPT ;  /* 0x000000010500788c */ /* 0x000fd6000bf05270 */
[----:B------:R-:W-:Y:S02]  /*11a10*/  @UP0 ULDC.64 UR12, c[0x0][0x9e8] ;  /* 0x00027a00000c0ab9 */ /* 0x000fe40000000a00 */
[----:B------:R-:W-:-:S04]  /*11a20*/  UIMAD.WIDE.U32 UR8, UR10, UR12, URZ ;  /* 0x0000000c0a0872a5 */ /* 0x000fc8000f8e003f */
[----:B------:R-:W-:-:S12]  /*11a30*/  @UP0 USHF.R.U32.HI UR10, URZ, UR13, UR9 ;  /* 0x0000000d3f0a0299 */ /* 0x000fd80008011609 */
.L_x_1850:
[----:B------:R-:W-:-:S04]  /*11a40*/  UIMAD UR10, UR10, UR5, UR5 ;  /* 0x000000050a0a72a4 */ /* 0x000fc8000f8e0205 */
[----:B------:R-:W-:-:S04]  /*11a50*/  UISETP.LT.AND UP0, UPT, UR4, UR10, UPT ;  /* 0x0000000a0400728c */ /* 0x000fc8000bf01270 */
[----:B------:R-:W-:-:S12]  /*11a60*/  USEL UR4, UR4, UR10, UP0 ;  /* 0x0000000a04047287 */ /* 0x000fd80008000000 */
.L_x_1848:
[----:B------:R-:W-:Y:S02]  /*11a70*/  UIMAD UR8, UR15, UR7, 0x5f ;  /* 0x0000005f0f0874a4 */ /* 0x000fe4000f8e0207 */
[----:B------:R-:W-:Y:S02]  /*11a80*/  UIADD3 UR10, UR4, 0x5f, URZ ;  /* 0x0000005f040a7890 */ /* 0x000fe4000fffe03f */
[----:B------:R-:W-:Y:S02]  /*11a90*/  UIMAD.WIDE UR8, UR8, 0x2aaaaaab, URZ ;  /* 0x2aaaaaab080878a5 */ /* 0x000fe4000f8e023f */
[----:B------:R-:W-:Y:S01]  /*11aa0*/  UIMAD.WIDE UR10, UR10, 0x2aaaaaab, URZ ;  /* 0x2aaaaaab0a0a78a5 */ /* 0x000fe2000f8e023f */
[----:B------:R-:W-:Y:S01]  /*11ab0*/  @UP1 ULDC UR12, c[0x0][0x44c] ;  /* 0x00011300000c1ab9 */ /* 0x000fe20000000800 */
[----:B------:R-:W-:Y:S02]  /*11ac0*/  UIMAD UR7, UR15, UR7, -UR6 ;  /* 0x000000070f0772a4 */ /* 0x000fe4000f8e0a06 */
[----:B------:R-:W-:-:S02]  /*11ad0*/  UIMAD.WIDE.U32 UR12, UR40, UR12, URZ ;  /* 0x0000000c280c72a5 */ /* 0x000fc4000f8e003f */
[----:B------:R-:W-:Y:S02]  /*11ae0*/  USHF.R.U32.HI UR6, URZ, 0x1f, UR9 ;  /* 0x0000001f3f067899 */ /* 0x000fe40008011609 */
[----:B------:R-:W-:Y:S01]  /*11af0*/  USHF.R.U32.HI UR4, URZ, 0x1f, UR11 ;  /* 0x0000001f3f047899 */ /* 0x000fe2000801160b */
[----:B------:R-:W-:Y:S01]  /*11b00*/  @UP1 ULDC UR16, c[0x0][0x450] ;  /* 0x0001140000101ab9 */ /* 0x000fe20000000800 */
[----:B------:R-:W-:Y:S01]  /*11b10*/  UMOV UR14, UR40 ;  /* 0x00000028000e7c82 */ /* 0x000fe20008000000 */
[----:B------:R-:W-:Y:S02]  /*11b20*/  @UP1 USHF.R.U32.HI UR14, URZ, UR16, UR13 ;  /* 0x000000103f0e1299 */ /* 0x000fe4000801160d */
[----:B------:R-:W-:Y:S02]  /*11b30*/  ULEA.HI.SX32 UR9, UR9, UR6, 0x1c ;  /* 0x0000000609097291 */ /* 0x000fe4000f8fe23f */
[----:B------:R-:W-:Y:S02]  /*11b40*/  ULEA.HI.SX32 UR4, UR11, UR4, 0x1c ;  /* 0x000000040b047291 */ /* 0x000fe4000f8fe23f */
[----:B------:R-:W-:-:S02]  /*11b50*/  UIADD3 UR6, UR7, UR14, URZ ;  /* 0x0000000e07067290 */ /* 0x000fc4000fffe03f */
[----:B------:R-:W-:Y:S01]  /*11b60*/  UISETP.LT.AND UP0, UPT, UR9, UR4, UPT ;  /* 0x000000040900728c */ /* 0x000fe2000bf01270 */
[----:B------:R-:W-:Y:S02]  /*11b70*/  ULDC UR8, c[0x0][0x9dc] ;  /* 0x0002770000087ab9 */ /* 0x000fe40000000800 */
[----:B------:R-:W-:Y:S02]  /*11b80*/  UIADD3 UR8, UR6, -UR8, URZ ;  /* 0x8000000806087290 */ /* 0x000fe4000fffe03f */
[----:B------:R-:W-:Y:S01]  /*11b90*/  USEL UR39, UR9, UR4, UP0 ;  /* 0x0000000409277287 */ /* 0x000fe20008000000 */
[----:B------:R-:W-:Y:S11]  /*11ba0*/  @!P1 BRA `(.L_x_1851) ;  /* 0x0000000000489947 */ /* 0x000ff60003800000 */
[----:B------:R-:W-:Y:S02]  /*11bb0*/  UMOV UR4, UR6 ;  /* 0x0000000600047c82 */ /* 0x000fe40008000000 */
        /* <DEDUP_REMOVED lines=10> */
.L_x_1852:
[----:B------:R-:W-:-:S11]  /*11c60*/  UISETP.NE.AND UP0, UPT, UR5, 0x1, UPT ;  /* 0x000000010500788c */ /* 0x000fd6000bf05270 */
[----:B------:R-:W-:Y:S02]  /*11c70*/  @UP0 ULDC.64 UR10, c[0x0][0x9e8] ;  /* 0x00027a00000a0ab9 */ /* 0x000fe40000000a00 */
[----:B------:R-:W-:-:S04]  /*11c80*/  UIMAD.WIDE.U32 UR6, UR4, UR10, URZ ;  /* 0x0000000a040672a5 */ /* 0x000fc8000f8e003f */
[----:B------:R-:W-:-:S12]  /*11c90*/  @UP0 USHF.R.U32.HI UR4, URZ, UR11, UR7 ;  /* 0x0000000b3f040299 */ /* 0x000fd80008011607 */
.L_x_1853:
[----:B------:R-:W-:-:S04]  /*11ca0*/  UIMAD UR4, UR4, UR5, URZ ;  /* 0x00000005040472a4 */ /* 0x000fc8000f8e023f */
[----:B------:R-:W-:-:S04]  /*11cb0*/  UISETP.LT.AND UP0, UPT, UR8, UR4, UPT ;  /* 0x000000040800728c */ /* 0x000fc8000bf01270 */
[----:B------:R-:W-:-:S12]  /*11cc0*/  USEL UR8, UR8, UR4, !UP0 ;  /* 0x0000000408087287 */ /* 0x000fd8000c000000 */
.L_x_1851:
[----:B------:R-:W-:Y:S01]  /*11cd0*/  UIMAD.WIDE UR4, UR8, 0x2aaaaaab, URZ ;  /* 0x2aaaaaab080478a5 */ /* 0x000fe2000f8e023f */
[----:B------:R-:W-:Y:S03]  /*11ce0*/  BSSY B7, `(.L_x_1854) ;  /* 0x00003b6000077945 */ /* 0x000fe60003800000 */
[----:B------:R-:W-:-:S04]  /*11cf0*/  USHF.R.U32.HI UR4, URZ, 0x1f, UR5 ;  /* 0x0000001f3f047899 */ /* 0x000fc80008011605 */
[----:B------:R-:W-:-:S04]  /*11d00*/  ULEA.HI.SX32 UR4, UR5, UR4, 0x1c ;  /* 0x0000000405047291 */ /* 0x000fc8000f8fe23f */
[----:B------:R-:W-:-:S04]  /*11d10*/  UISETP.LT.AND UP0, UPT, URZ, UR4, UPT ;  /* 0x000000043f00728c */ /* 0x000fc8000bf01270 */
[----:B------:R-:W-:-:S04]  /*11d20*/  USEL UR38, URZ, UR4, !UP0 ;  /* 0x000000043f267287 */ /* 0x000fc8000c000000 */
[----:B------:R-:W-:-:S06]  /*11d30*/  UISETP.GT.AND UP0, UPT, UR39, UR38, UPT ;  /* 0x000000262700728c */ /* 0x000fcc000bf04270 */
[----:B------:R-:W-:-:S13]  /*11d40*/  PLOP3.LUT P0, PT, PT, PT, UP0, 0x80, 0x0 ;  /* 0x000000000000781c */ /* 0x000fda0003f0f008 */
        /* <DEDUP_REMOVED lines=11> */
[----:B-1----:R-:W2:Y:S01]  /*11e00*/  @P1 ATOMG.E.ADD.STRONG.GPU PT, R3, desc[UR46][R2.64], R5 ;  /* 0x00000005020319a8 */ /* 0x002ea200081ee1ee */
[----:B------:R-:W0:Y:S02]  /*11e10*/  S2R R4, SR_LTMASK ;  /* 0x0000000000047919 */ /* 0x000e240000003900 */
[----:B0-----:R-:W-:-:S04]  /*11e20*/  LOP3.LUT R4, R4, UR4, RZ, 0xc0, !PT ;  /* 0x0000000404047c12 */ /* 0x001fc8000f8ec0ff */
[----:B------:R-:W0:Y:S01]  /*11e30*/  POPC R7, R4 ;  /* 0x0000000400077309 */ /* 0x000e220000000000 */
[----:B--2---:R-:W0:Y:S02]  /*11e40*/  SHFL.IDX PT, R0, R3, R0, 0x1f ;  /* 0x00001f0003007589 */ /* 0x004e2400000e0000 */
[----:B0-----:R-:W-:-:S05]  /*11e50*/  IADD3 R0, R0, UR42, R7 ;  /* 0x0000002a00007c10 */ /* 0x001fca000fffe007 */
[----:B------:R4:W-:Y:S01]  /*11e60*/  STL [R1+0xc], R0 ;  /* 0x00000c0001007387 */ /* 0x0009e20000100800 */
[----:B------:R-:W-:Y:S05]  /*11e70*/  BRA `(.L_x_1856) ;  /* 0x0000003800707947 */ /* 0x000fea0003800000 */
.L_x_1855:
[----:B------:R-:W-:Y:S01]  /*11e80*/  VIADD R0, R18, 0x1c400 ;  /* 0x0001c40012007836 */ /* 0x000fe20000000000 */
[----:B------:R-:W-:Y:S04]  /*11e90*/  BSSY B6, `(.L_x_1857) ;  /* 0x0000013000067945 */ /* 0x000fe80003800000 */
        /* <DEDUP_REMOVED lines=18> */
.L_x_1858:
[----:B------:R-:W-:Y:S05]  /*11fc0*/  BSYNC B6 ;  /* 0x0000000000067941 */ /* 0x000fea0003800000 */
.L_x_1857:
        /* <DEDUP_REMOVED lines=20> */
.L_x_1861:
        /* <DEDUP_REMOVED lines=15> */
.L_x_1860:
[----:B------:R-:W-:Y:S05]  /*12200*/  BSYNC B6 ;  /* 0x0000000000067941 */ /* 0x000fea0003800000 */
.L_x_1859:
[----:B------:R-:W-:Y:S01]  /*12210*/  ULDC.64 UR4, c[0x0][0x9f8] ;  /* 0x00027e0000047ab9 */ /* 0x000fe20000000a00 */
[----:B------:R-:W-:Y:S01]  /*12220*/  IMAD.U32 R7, RZ, RZ, UR43 ;  /* 0x0000002bff077e24 */ /* 0x000fe2000f8e00ff */
[----:B------:R-:W-:-:S04]  /*12230*/  UISETP.NE.U32.AND UP0, UPT, UR4, URZ, UPT ;  /* 0x0000003f0400728c */ /* 0x000fc8000bf05070 */
[----:B------:R-:W-:-:S06]  /*12240*/  UISETP.NE.AND.EX UP0, UPT, UR5, URZ, UPT, UP0 ;  /* 0x0000003f0500728c */ /* 0x000fcc000bf05300 */
[----:B------:R-:W-:-:S05]  /*12250*/  PLOP3.LUT P0, PT, PT, PT, UP0, 0x80, 0x0 ;  /* 0x000000000000781c */ /* 0x000fca0003f0f008 */
[----:B------:R-:W-:Y:S02]  /*12260*/  @UP0 ULDC.64 UR4, c[0x0][0x9f8] ;  /* 0x00027e0000040ab9 */ /* 0x000fe40000000a00 */
[----:B------:R-:W-:-:S06]  /*12270*/  @UP0 UIMAD.WIDE UR4, UR43, 0x4, UR4 ;  /* 0x000000042b0408a5 */ /* 0x000fcc000f8e0204 */
[----:B------:R-:W-:Y:S02]  /*12280*/  IMAD.U32 R2, RZ, RZ, UR4 ;  /* 0x00000004ff027e24 */ /* 0x000fe4000f8e00ff */
[----:B------:R-:W-:-:S05]  /*12290*/  IMAD.U32 R3, RZ, RZ, UR5 ;  /* 0x00000005ff037e24 */ /* 0x000fca000f8e00ff */
[----:B------:R0:W2:Y:S01]  /*122a0*/  @P0 LDG.E R7, desc[UR46][R2.64] ;  /* 0x0000002e02070981 */ /* 0x0000a2000c1e1900 */
[----:B------:R-:W-:Y:S01]  /*122b0*/  UMOV UR4, 0xffffffff ;  /* 0xffffffff00047882 */ /* 0x000fe20000000000 */
[----:B------:R-:W-:Y:S01]  /*122c0*/  IMAD.U32 R0, RZ, RZ, UR39 ;  /* 0x00000027ff007e24 */ /* 0x000fe2000f8e00ff */
[----:B------:R-:W-:Y:S01]  /*122d0*/  LOP3.LUT R17, R17, 0xfffffffe, RZ, 0xc0, !PT ;  /* 0xfffffffe11117812 */ /* 0x000fe200078ec0ff */
[----:B------:R-:W1:Y:S02]  /*122e0*/  S2R R4, SR_TID.X ;  /* 0x0000000000047919 */ /* 0x000e640000002100 */
[----:B------:R-:W-:Y:S01]  /*122f0*/  VIADD R0, R0, 0xffffffff ;  /* 0xffffffff00007836 */ /* 0x000fe20000000000 */
[----:B0-----:R-:W0:Y:S02]  /*12300*/  LDC.64 R2, c[0x0][0x418] ;  /* 0x00010600ff027b82 */ /* 0x001e240000000a00 */
[----:B0-----:R-:W-:Y:S02]  /*12310*/  ISETP.NE.U32.AND P0, PT, R2, RZ, PT ;  /* 0x000000ff0200720c */ /* 0x001fe40003f05070 */
[----:B-1----:R-:W-:-:S02]  /*12320*/  SHF.R.U32.HI R4, RZ, 0x5, R4 ;  /* 0x00000005ff047819 */ /* 0x002fc40000011604 */
[----:B------:R-:W-:Y:S02]  /*12330*/  ISETP.NE.AND.EX P1, PT, R3, RZ, PT, P0 ;  /* 0x000000ff0300720c */ /* 0x000fe40003f25300 */
[----:B------:R-:W-:-:S11]  /*12340*/  LOP3.LUT R4, R4, 0x3, RZ, 0xc0, !PT ;  /* 0x0000000304047812 */ /* 0x000fd600078ec0ff */
[----:B------:R-:W-:Y:S02]  /*12350*/  @P1 LOP3.LUT R17, R17, 0x1, RZ, 0xfc, !PT ;  /* 0x0000000111111812 */ /* 0x000fe400078efcff */
[----:B--2---:R-:W-:Y:S01]  /*12360*/  SHF.R.S32.HI R8, RZ, 0x1f, R7 ;  /* 0x0000001fff087819 */ /* 0x004fe20000011407 */
[----:B------:R0:W-:Y:S01]  /*12370*/  STL [R1], R7 ;  /* 0x0000000701007387 */ /* 0x0001e20000100800 */
[----:B------:R-:W-:-:S03]  /*12380*/  SEL R16, R7, RZ, !P1 ;  /* 0x000000ff07107207 */ /* 0x000fc60004800000 */
[----:B------:R0:W-:Y:S01]  /*12390*/  STL [R1+0x8], R8 ;  /* 0x0000080801007387 */ /* 0x0001e20000100800 */
[----:B------:R-:W-:Y:S05]  /*123a0*/  BRA.DIV UR4, `(.L_x_1862) ;  /* 0x0000003e044c7947 */ /* 0x000fea000b800000 */
[----:B------:R1:W2:Y:S02]  /*123b0*/  SHFL.IDX PT, R14, R4, RZ, 0x1f ;  /* 0x00001fff040e7589 */ /* 0x0002a400000e0000 */
.L_x_1956:
[----:B------:R3:W-:Y:S01]  /*123c0*/  STL [R1+0x14], R0 ;  /* 0x0000140001007387 */ /* 0x0007e20000100800 */
[----:B--2---:R-:W-:Y:S02]  /*123d0*/  ISETP.NE.AND P0, PT, R14, RZ, PT ;  /* 0x000000ff0e00720c */ /* 0x004fe40003f05270 */
[----:B------:R-:W-:Y:S02]  /*123e0*/  PLOP3.LUT P2, PT, PT, PT, PT, 0x8, 0x0 ;  /* 0x000000000000781c */ /* 0x000fe40003f4e170 */
[----:B------:R-:W-:-:S11]  /*123f0*/  LOP3.LUT R17, R17, 0xfffffffd, RZ, 0xc0, !PT ;  /* 0xfffffffd11117812 */ /* 0x000fd600078ec0ff */
[----:B------:R-:W-:Y:S01]  /*12400*/  @P2 LOP3.LUT R17, R17, 0x2, RZ, 0xfc, !PT ;  /* 0x0000000211112812 */ /* 0x000fe200078efcff */
[----:B---3--:R-:W-:Y:S06]  /*12410*/  @P0 BRA `(.L_x_1863) ;  /* 0x0000000000f00947 */ /* 0x008fec0003800000 */
[----:B------:R-:W-:-:S03]  /*12420*/  UMOV UR4, 0xffffffff ;  /* 0xffffffff00047882 */ /* 0x000fc60000000000 */
[----:B------:R-:W-:Y:S05]  /*12430*/  BRA.DIV UR4, `(.L_x_1864) ;  /* 0x0000003e04487947 */ /* 0x000fea000b800000 */
[----:B------:R-:W-:-:S13]  /*12440*/  ELECT P6, URZ, PT ;  /* 0x00000000003f782f */ /* 0x000fda00038c0000 */
.L_x_1959:
[----:B------:R-:W-:Y:S05]  /*12450*/  @!P6 BRA `(.L_x_1863) ;  /* 0x0000000000e0e947 */ /* 0x000fea0003800000 */
[----:B------:R-:W-:Y:S01]  /*12460*/  IMAD.MOV.U32 R16, RZ, RZ, R7 ;  /* 0x000000ffff107224 */ /* 0x000fe200078e0007 */
[----:B------:R-:W-:Y:S06]  /*12470*/  @!P1 BRA `(.L_x_1865) ;  /* 0x00000000004c9947 */ /* 0x000fec0003800000 */
[----:B------:R-:W-:Y:S01]  /*12480*/  IMAD.MOV.U32 R9, RZ, RZ, R0 ;  /* 0x000000ffff097224 */ /* 0x000fe200078e0000 */
[----:B------:R-:W-:Y:S01]  /*12490*/  ULDC.64 UR4, c[0x0][0x428] ;  /* 0x00010a0000047ab9 */ /* 0x000fe20000000a00 */
[----:B------:R-:W2:Y:S02]  /*124a0*/  LDC R0, c[0x0][0x43c] ;  /* 0x00010f00ff007b82 */ /* 0x000ea40000000800 */
[----:B--2---:R-:W-:-:S13]  /*124b0*/  ISETP.NE.AND P0, PT, R0, 0x1, PT ;  /* 0x000000010000780c */ /* 0x004fda0003f05270 */
[----:B-1----:R-:W1:Y:S02]  /*124c0*/  @P0 LDC.64 R4, c[0x0][0x440] ;  /* 0x00011000ff040b82 */ /* 0x002e640000000a00 */
[----:B-1----:R-:W-:-:S04]  /*124d0*/  @P0 IMAD.HI.U32 R6, R9, R4, RZ ;  /* 0x0000000409060227 */ /* 0x002fc800078e00ff */
[----:B------:R-:W-:Y:S01]  /*124e0*/  IMAD.MOV.U32 R4, RZ, RZ, R9 ;  /* 0x000000ffff047224 */ /* 0x000fe200078e0009 */
[----:B------:R-:W-:-:S05]  /*124f0*/  @P0 SHF.R.U32.HI R4, RZ, R5, R6 ;  /* 0x00000005ff040219 */ /* 0x000fca0000011606 */
[----:B------:R-:W-:-:S04]  /*12500*/  IMAD.MOV R5, RZ, RZ, -R4 ;  /* 0x000000ffff057224 */ /* 0x000fc800078e0a04 */
[----:B------:R-:W-:Y:S01]  /*12510*/  IMAD R9, R0, R5, R9 ;  /* 0x0000000500097224 */ /* 0x000fe200078e0209 */
[----:B------:R-:W-:Y:S01]  /*12520*/  SHF.R.S32.HI R5, RZ, 0x1f, R4 ;  /* 0x0000001fff057819 */ /* 0x000fe20000011404 */
[----:B------:R-:W-:-:S03]  /*12530*/  IMAD R0, R8, UR4, RZ ;  /* 0x0000000408007c24 */ /* 0x000fc6000f8e02ff */
[----:B------:R2:W-:Y:S01]  /*12540*/  STL [R1+0x14], R9 ;  /* 0x0000140901007387 */ /* 0x0005e20000100800 */
[----:B------:R-:W-:-:S04]  /*12550*/  IMAD.WIDE.U32 R4, R7, UR4, R4 ;  /* 0x0000000407047c25 */ /* 0x000fc8000f8e0004 */
[----:B------:R-:W-:Y:S01]  /*12560*/  IMAD R0, R7, UR5, R0 ;  /* 0x0000000507007c24 */ /* 0x000fe2000f8e0200 */
[----:B------:R-:W-:-:S03]  /*12570*/  LEA R2, P0, R4, R2, 0x2 ;  /* 0x0000000204027211 */ /* 0x000fc600078010ff */
[----:B------:R-:W-:-:S05]  /*12580*/  IMAD.IADD R0, R5, 0x1, R0 ;  /* 0x0000000105007824 */ /* 0x000fca00078e0200 */
[----:B------:R-:W-:-:S05]  /*12590*/  LEA.HI.X R3, R4, R3, R0, 0x2, P0 ;  /* 0x0000000304037211 */ /* 0x000fca00000f1400 */
[----:B------:R2:W5:Y:S02]  /*125a0*/  LDG.E R16, desc[UR46][R2.64] ;  /* 0x0000002e02107981 */ /* 0x000564000c1e1900 */
.L_x_1865:
[----:B------:R-:W3:Y:S01]  /*125b0*/  LDL R0, [R1+0x4] ;  /* 0x0000040001007983 */ /* 0x000ee20000100800 */
[----:B--2---:R-:W-:Y:S01]  /*125c0*/  IMAD R3, R19, 0x8, R18 ;  /* 0x0000000813037824 */ /* 0x004fe200078e0212 */
[----:B0-----:R-:W0:Y:S02]  /*125d0*/  S2R R7, SR_TID.X ;  /* 0x0000000000077919 */ /* 0x001e240000002100 */
[----:B0-----:R-:W-:-:S04]  /*125e0*/  LOP3.LUT R7, R7, 0x7f, RZ, 0xc0, !PT ;  /* 0x0000007f07077812 */ /* 0x001fc800078ec0ff */
[----:B------:R-:W-:Y:S02]  /*125f0*/  ISETP.NE.AND P1, PT, R7, RZ, PT ;  /* 0x000000ff0700720c */ /* 0x000fe40003f25270 */
[----:B---3--:R-:W-:-:S04]  /*12600*/  SHF.L.U32 R0, R0, 0x1f, RZ ;  /* 0x0000001f00007819 */ /* 0x008fc800000006ff */
[----:B------:R-:W0:Y:S02]  /*12610*/  SYNCS.PHASECHK.TRANS64.TRYWAIT P0, [R3+URZ+0x22840], R0 ;  /* 0x02284000030075a7 */ /* 0x000e24000800017f */
[----:B0-----:R-:W-:Y:S05]  /*12620*/  @!P0 BRA `(.L_x_1866) ;  /* 0x0000003800ec8947 */ /* 0x001fea0003800000 */
.L_x_1960:
        /* <DEDUP_REMOVED lines=8> */
.L_x_1867:
[----:B------:R-:W2:Y:S01]  /*126b0*/  LDL R2, [R1+0x14] ;  /* 0x0000140001027983 */ /* 0x000ea20000100800 */
[----:B0-----:R-:W-:Y:S01]  /*126c0*/  IMAD R0, R19, 0x3000, R18 ;  /* 0x0000300013007824 */ /* 0x001fe200078e0212 */
[----:B------:R-:W-:Y:S01]  /*126d0*/  R2UR UR33, R3 ;  /* 0x00000000032172ca */ /* 0x000fe200000e0000 */
[----:B------:R-:W-:Y:S01]  /*126e0*/  UIADD3 UR4, UP0, UR44, 0x370, URZ ;  /* 0x000003702c047890 */ /* 0x000fe2000ff1e03f */
[----:B-----5:R-:W-:Y:S01]  /*126f0*/  R2UR UR37, R16 ;  /* 0x00000000102572ca */ /* 0x020fe200000e0000 */
[----:B------:R-:W-:Y:S01]  /*12700*/  UMOV UR6, 0x0 ;  /* 0x0000000000067882 */ /* 0x000fe20000000000 */
[----:B------:R-:W-:Y:S01]  /*12710*/  R2UR UR32, R0 ;  /* 0x00000000002072ca */ /* 0x000fe200000e0000 */
[----:B------:R-:W-:Y:S01]  /*12720*/  UIADD3.X UR5, URZ, UR45, URZ, UP0, !UPT ;  /* 0x0000002d3f057290 */ /* 0x000fe200087fe43f */
[----:B------:R-:W-:Y:S01]  /*12730*/  PLOP3.LUT P0, PT, PT, PT, PT, 0x80, 0x0 ;  /* 0x000000000000781c */ /* 0x000fe20003f0f070 */
[----:B------:R-:W-:Y:S01]  /*12740*/  UMOV UR7, 0x14f00000 ;  /* 0x14f0000000077882 */ /* 0x000fe20000000000 */
[----:B------:R-:W-:Y:S01]  /*12750*/  UMOV UR34, URZ ;  /* 0x0000003f00227c82 */ /* 0x000fe20008000000 */
[----:B------:R-:W-:-:S04]  /*12760*/  LOP3.LUT R17, R17, 0xfffffffd, RZ, 0xc0, !PT ;  /* 0xfffffffd11117812 */ /* 0x000fc800078ec0ff */
[----:B------:R-:W-:-:S04]  /*12770*/  UIADD3 UR33, UR33, 0x22830, URZ ;  /* 0x0002283021217890 */ /* 0x000fc8000fffe03f */
[----:B------:R-:W-:Y:S02]  /*12780*/  UIADD3 UR32, UR32, 0x1c400, URZ ;  /* 0x0001c40020207890 */ /* 0x000fe4000fffe03f */
[----:B------:R-:W-:Y:S02]  /*12790*/  @P0 LOP3.LUT R17, R17, 0x2, RZ, 0xfc, !PT ;  /* 0x0000000211110812 */ /* 0x000fe400078efcff */
[----:B--2---:R-:W-:-:S13]  /*127a0*/  R2UR UR35, R2 ;  /* 0x00000000022372ca */ /* 0x004fda00000e0000 */
[----:B------:R-:W-:-:S09]  /*127b0*/  UIMAD UR35, UR35, 0x60, URZ ;  /* 0x00000060232378a4 */ /* 0x000fd2000f8e023f */
[----:B------:R2:W-:Y:S02]  /*127c0*/  UTMALDG.4D [UR32], [UR4], desc[UR6] ;  /* 0x00000620040075b4 */ /* 0x0005e40008019000 */
[----:B--2---:R-:W-:Y:S01]  /*127d0*/  NOP ;  /* 0x0000000000007918 */ /* 0x004fe20000000000 */
.L_x_1863:
[----:B------:R-:W-:Y:S01]  /*127e0*/  VIADD R0, R18, 0x18400 ;  /* 0x0001840012007836 */ /* 0x000fe20000000000 */
[----:B------:R-:W-:Y:S05]  /*127f0*/  WARPSYNC.ALL ;  /* 0x0000000000007948 */ /* 0x000fea0003800000 */
[----:B------:R-:W-:Y:S01]  /*12800*/  BAR.SYNC.DEFER_BLOCKING 0x8, 0x180 ;  /* 0x0206000000007b1d */ /* 0x000fe20000010000 */
[----:B------:R-:W-:-:S05]  /*12810*/  LOP3.LUT P0, RZ, R0, 0x3ff, RZ, 0xc0, !PT ;  /* 0x000003ff00ff7812 */ /* 0x000fca000780c0ff */
[----:B------:R-:W-:Y:S08]  /*12820*/  BSSY B6, `(.L_x_1868) ;  /* 0x0000012000067945 */ /* 0x000ff00003800000 */
[----:B------:R-:W-:Y:S05]  /*12830*/  @!P0 BRA `(.L_x_1869) ;  /* 0x0000000000408947 */ /* 0x000fea0003800000 */
[----:B------:R-:W-:Y:S01]  /*12840*/  MOV R2, 0x0 ;  /* 0x0000000000027802 */ /* 0x000fe20000000f00 */
[----:B------:R-:W-:Y:S01]  /*12850*/  ULDC.64 UR6, c[0x4][0x98] ;  /* 0x0100260000067ab9 */ /* 0x000fe20000000a00 */
[----:B------:R-:W-:Y:S01]  /*12860*/  ULDC.64 UR8, c[0x4][0xa0] ;  /* 0x0100280000087ab9 */ /* 0x000fe20000000a00 */
[----:B------:R-:W-:Y:S01]  /*12870*/  ULDC.64 UR4, c[0x4][0x20] ;  /* 0x0100080000047ab9 */ /* 0x000fe20000000a00 */
[----:B-1----:R-:W-:Y:S02]  /*12880*/  IMAD.U32 R4, RZ, RZ, UR6 ;  /* 0x00000006ff047e24 */ /* 0x002fe4000f8e00ff */
[----:B------:R-:W1:Y:S01]  /*12890*/  LDC.64 R2, c[0x4][R2] ;  /* 0x0100000002027b82 */ /* 0x000e620000000a00 */
[----:B------:R-:W-:Y:S02]  /*128a0*/  IMAD.U32 R5, RZ, RZ, UR7 ;  /* 0x00000007ff057e24 */ /* 0x000fe4000f8e00ff */
[----:B------:R-:W-:Y:S02]  /*128b0*/  IMAD.U32 R6, RZ, RZ, UR8 ;  /* 0x00000008ff067e24 */ /* 0x000fe4000f8e00ff */
[----:B0-----:R-:W-:-:S02]  /*128c0*/  IMAD.U32 R7, RZ, RZ, UR9 ;  /* 0x00000009ff077e24 */ /* 0x001fc4000f8e00ff */
[----:B------:R-:W-:Y:S02]  /*128d0*/  IMAD.U32 R10, RZ, RZ, UR4 ;  /* 0x00000004ff0a7e24 */ /* 0x000fe4000f8e00ff */
[----:B------:R-:W-:Y:S02]  /*128e0*/  IMAD.U32 R11, RZ, RZ, UR5 ;  /* 0x00000005ff0b7e24 */ /* 0x000fe4000f8e00ff */
[----:B------:R-:W-:Y:S02]  /*128f0*/  IMAD.MOV.U32 R8, RZ, RZ, 0x70 ;  /* 0x00000070ff087424 */ /* 0x000fe400078e00ff */
[----:B------:R-:W-:Y:S02]  /*12900*/  IMAD.MOV.U32 R12, RZ, RZ, 0x1 ;  /* 0x00000001ff0c7424 */ /* 0x000fe400078e00ff */
[----:B------:R-:W-:-:S07]  /*12910*/  IMAD.MOV.U32 R13, RZ, RZ, RZ ;  /* 0x000000ffff0d7224 */ /* 0x000fce00078e00ff */
[----:B------:R-:W-:-:S07]  /*12920*/  LEPC R20, `(.L_x_1869) ;  /* 0x000000001014794e */ /* 0x000fce0000000000 */
[----:B-1----:R-:W-:Y:S05]  /*12930*/  CALL.ABS.NOINC R2 ;  /* 0x0000000002007343 */ /* 0x002fea0003c00000 */
.L_x_1869:
[----:B------:R-:W-:Y:S05]  /*12940*/  BSYNC B6 ;  /* 0x0000000000067941 */ /* 0x000fea0003800000 */
.L_x_1868:
[----:B------:R2:W5:Y:S01]  /*12950*/  LDL R10, [R1+0x10] ;  /* 0x00001000010a7983 */ /* 0x0005620000100800 */
[----:B0-----:R-:W0:Y:S01]  /*12960*/  LDC R7, c[0x0][0x448] ;  /* 0x00011200ff077b82 */ /* 0x001e220000000800 */
[----:B------:R-:W3:Y:S01]  /*12970*/  S2R R2, SR_TID.X ;  /* 0x0000000000027919 */ /* 0x000ee20000002100 */
[----:B------:R-:W-:Y:S01]  /*12980*/  USHF.R.S32.HI UR4, URZ, 0x1f, UR36 ;  /* 0x0000001f3f047899 */ /* 0x000fe20008011424 */
[----:B------:R-:W-:Y:S01]  /*12990*/  ULDC.64 UR8, c[0x0][0x2d8] ;  /* 0x0000b60000087ab9 */ /* 0x000fe20000000a00 */
[----:B0-----:R-:W-:Y:S02]  /*129a0*/  ISETP.NE.AND P0, PT, R7, 0x1, PT ;  /* 0x000000010700780c */ /* 0x001fe40003f05270 */
[C---:B---3--:R-:W-:Y:S01]  /*129b0*/  LOP3.LUT R0, R2.reuse, 0x7f, RZ, 0xc0, !PT ;  /* 0x0000007f02007812 */ /* 0x048fe200078ec0ff */
[----:B------:R-:W-:-:S10]  /*129c0*/  IMAD.SHL.U32 R2, R2, 0x10, RZ ;  /* 0x0000001002027824 */ /* 0x000fd400078e00ff */
[----:B------:R-:W0:Y:S01]  /*129d0*/  @P0 LDC R3, c[0x0][0x44c] ;  /* 0x00011300ff030b82 */ /* 0x000e220000000800 */
[----:B------:R-:W-:-:S04]  /*129e0*/  SHF.R.U32.HI R0, RZ, 0x3, R0 ;  /* 0x00000003ff007819 */ /* 0x000fc80000011600 */
[----:B------:R-:W-:-:S03]  /*129f0*/  LOP3.LUT R2, R0, 0x70, R2, 0xf8, !PT ;  /* 0x0000007000027812 */ /* 0x000fc600078ef802 */
[----:B------:R-:W3:Y:S01]  /*12a00*/  @P0 LDC R0, c[0x0][0x450] ;  /* 0x00011400ff000b82 */ /* 0x000ee20000000800 */
[----:B------:R-:W-:Y:S01]  /*12a10*/  UIMAD UR6, UR4, UR8, URZ ;  /* 0x00000008040672a4 */ /* 0x000fe2000f8e023f */
[----:B------:R-:W-:Y:S01]  /*12a20*/  VIADD R2, R2, UR40 ;  /* 0x0000002802027c36 */ /* 0x000fe20008000000 */
[----:B------:R-:W-:Y:S02]  /*12a30*/  UIMAD.WIDE.U32 UR4, UR36, UR8, URZ ;  /* 0x00000008240472a5 */ /* 0x000fe4000f8e003f */
[----:B------:R-:W-:Y:S01]  /*12a40*/  UIMAD UR6, UR36, UR9, UR6 ;  /* 0x00000009240672a4 */ /* 0x000fe2000f8e0206 */
[----:B------:R-:W-:Y:S01]  /*12a50*/  IMAD.MOV.U32 R6, RZ, RZ, R2 ;  /* 0x000000ffff067224 */ /* 0x000fe200078e0002 */
[----:B------:R-:W-:Y:S02]  /*12a60*/  USHF.R.S32.HI UR7, URZ, 0x1f, UR43 ;  /* 0x0000001f3f077899 */ /* 0x000fe4000801142b */
[----:B------:R-:W-:Y:S01]  /*12a70*/  UIADD3 UR5, UR5, UR6, URZ ;  /* 0x0000000605057290 */ /* 0x000fe2000fffe03f */
[----:B------:R-:W-:Y:S01]  /*12a80*/  ULDC.64 UR8, c[0x0][0x2e0] ;  /* 0x0000b80000087ab9 */ /* 0x000fe20000000a00 */
[----:B0-----:R-:W-:-:S02]  /*12a90*/  @P0 IMAD.HI.U32 R3, R2, R3, RZ ;  /* 0x0000000302030227 */ /* 0x001fc400078e00ff */
[----:B------:R-:W-:Y:S01]  /*12aa0*/  UIMAD.WIDE.U32 UR4, UR43, UR8, UR4 ;  /* 0x000000082b0472a5 */ /* 0x000fe2000f8e0004 */
[----:B------:R-:W0:Y:S01]  /*12ab0*/  S2R R9, SR_TID.X ;  /* 0x0000000000097919 */ /* 0x000e220000002100 */
[----:B------:R-:W-:Y:S01]  /*12ac0*/  UIMAD UR6, UR7, UR8, URZ ;  /* 0x00000008070672a4 */ /* 0x000fe2000f8e023f */
[----:B---3--:R-:W-:-:S03]  /*12ad0*/  @P0 SHF.R.U32.HI R6, RZ, R0, R3 ;  /* 0x00000000ff060219 */ /* 0x008fc60000011603 */
[----:B------:R-:W-:Y:S01]  /*12ae0*/  UIMAD UR6, UR43, UR9, UR6 ;  /* 0x000000092b0672a4 */ /* 0x000fe2000f8e0206 */
[----:B-1----:R-:W-:Y:S02]  /*12af0*/  IMAD.U32 R4, RZ, RZ, UR4 ;  /* 0x00000004ff047e24 */ /* 0x002fe4000f8e00ff */
[----:B------:R-:W-:Y:S01]  /*12b00*/  IMAD.MOV R0, RZ, RZ, -R6 ;  /* 0x000000ffff007224 */ /* 0x000fe200078e0a06 */
[----:B------:R-:W-:-:S03]  /*12b10*/  UIADD3 UR6, UR5, UR6, URZ ;  /* 0x0000000605067290 */ /* 0x000fc6000fffe03f */
[----:B------:R-:W-:Y:S02]  /*12b20*/  IMAD R0, R7, R0, R2 ;  /* 0x0000000007007224 */ /* 0x000fe400078e0202 */
[----:B------:R-:W-:Y:S01]  /*12b30*/  IMAD.MOV.U32 R2, RZ, RZ, R4 ;  /* 0x000000ffff027224 */ /* 0x000fe200078e0004 */
[----:B------:R-:W-:Y:S01]  /*12b40*/  SHF.R.S32.HI R4, RZ, 0x1f, R6 ;  /* 0x0000001fff047819 */ /* 0x000fe20000011406 */
[----:B------:R-:W-:Y:S01]  /*12b50*/  IMAD.U32 R5, RZ, RZ, UR5 ;  /* 0x00000005ff057e24 */ /* 0x000fe2000f8e00ff */
[----:B------:R-:W-:Y:S01]  /*12b60*/  ULDC.64 UR4, c[0x0][0x2d0] ;  /* 0x0000b40000047ab9 */ /* 0x000fe20000000a00 */
[----:B------:R-:W-:Y:S01]  /*12b70*/  IMAD.U32 R3, RZ, RZ, UR6 ;  /* 0x00000006ff037e24 */ /* 0x000fe2000f8e00ff */
[----:B------:R-:W-:Y:S01]  /*12b80*/  ULDC UR6, c[0x0][0x2b8] ;  /* 0x0000ae0000067ab9 */ /* 0x000fe20000000800 */
[----:B------:R-:W-:Y:S02]  /*12b90*/  IMAD R4, R4, UR4, RZ ;  /* 0x0000000404047c24 */ /* 0x000fe4000f8e02ff */
[----:B------:R-:W-:-:S04]  /*12ba0*/  IMAD.WIDE.U32 R2, R6, UR4, R2 ;  /* 0x0000000406027c25 */ /* 0x000fc8000f8e0002 */
[----:B------:R-:W-:Y:S01]  /*12bb0*/  IMAD R4, R6, UR5, R4 ;  /* 0x0000000506047c24 */ /* 0x000fe2000f8e0204 */
[----:B------:R-:W-:-:S03]  /*12bc0*/  ULDC.64 UR4, c[0x0][0x2c8] ;  /* 0x0000b20000047ab9 */ /* 0x000fc60000000a00 */
[----:B------:R-:W-:Y:S01]  /*12bd0*/  IMAD.IADD R3, R3, 0x1, R4 ;  /* 0x0000000103037824 */ /* 0x000fe200078e0204 */
[----:B------:R-:W-:Y:S01]  /*12be0*/  SHF.R.S32.HI R4, RZ, 0x1f, R0 ;  /* 0x0000001fff047819 */ /* 0x000fe20000011400 */
[----:B0-----:R-:W-:-:S04]  /*12bf0*/  IMAD.SHL.U32 R8, R9, 0x8, RZ ;  /* 0x0000000809087824 */ /* 0x001fc800078e00ff */
[----:B------:R-:W-:Y:S02]  /*12c00*/  IMAD R4, R4, UR4, RZ ;  /* 0x0000000404047c24 */ /* 0x000fe4000f8e02ff */
[----:B------:R-:W-:-:S04]  /*12c10*/  IMAD.WIDE.U32 R2, R0, UR4, R2 ;  /* 0x0000000400027c25 */ /* 0x000fc8000f8e0002 */
[----:B------:R-:W-:Y:S01]  /*12c20*/  IMAD R5, R0, UR5, R4 ;  /* 0x0000000500057c24 */ /* 0x000fe2000f8e0204 */
[----:B------:R-:W-:Y:S01]  /*12c30*/  ULDC.64 UR4, c[0x0][0x280] ;  /* 0x0000a00000047ab9 */ /* 0x000fe20000000a00 */
[----:B------:R-:W-:Y:S02]  /*12c40*/  LOP3.LUT R8, R8, 0x38, RZ, 0xc0, !PT ;  /* 0x0000003808087812 */ /* 0x000fe400078ec0ff */
[----:B------:R-:W-:Y:S01]  /*12c50*/  IMAD.IADD R4, R3, 0x1, R5 ;  /* 0x0000000103047824 */ /* 0x000fe200078e0205 */
[----:B------:R-:W-:Y:S01]  /*12c60*/  LEA R0, P1, R2, UR4, 0x1 ;  /* 0x0000000402007c11 */ /* 0x000fe2000f8208ff */
[----:B------:R-:W-:Y:S01]  /*12c70*/  UMOV UR4, 0xffffffff ;  /* 0xffffffff00047882 */ /* 0x000fe20000000000 */
[----:B------:R-:W-:Y:S02]  /*12c80*/  ISETP.GE.AND P0, PT, R8, UR6, PT ;  /* 0x0000000608007c0c */ /* 0x000fe4000bf06270 */
[----:B------:R-:W-:Y:S01]  /*12c90*/  LEA.HI.X R4, R2, UR5, R4, 0x1, P1 ;  /* 0x0000000502047c11 */ /* 0x000fe200088f0c04 */
[----:B--2---:R-:W-:Y:S10]  /*12ca0*/  BRA.DIV UR4, `(.L_x_1870) ;  /* 0x0000003604607947 */ /* 0x004ff4000b800000 */
[----:B------:R-:W0:Y:S01]  /*12cb0*/  S2R R5, SR_TID.X ;  /* 0x0000000000057919 */ /* 0x000e220000002100 */
[----:B------:R-:W-:Y:S02]  /*12cc0*/  ULDC UR4, c[0x0][0x288] ;  /* 0x0000a20000047ab9 */ /* 0x000fe40000000800 */
[----:B------:R-:W-:Y:S01]  /*12cd0*/  IMAD R3, R7, UR4, RZ ;  /* 0x0000000407037c24 */ /* 0x000fe2000f8e02ff */
[----:B------:R-:W1:Y:S01]  /*12ce0*/  S2R R8, SR_TID.X ;  /* 0x0000000000087919 */ /* 0x000e620000002100 */
[----:B------:R-:W2:Y:S04]  /*12cf0*/  SHFL.IDX PT, R6, R0, RZ, 0x181f ;  /* 0x00181fff00067589 */ /* 0x000ea800000e0000 */
[----:B------:R-:W-:Y:S04]  /*12d00*/  SHFL.IDX PT, R9, R0, 0x1, 0x181f ;  /* 0x00381f0000097f89 */ /* 0x000fe800000e0000 */
[----:B------:R-:W-:Y:S01]  /*12d10*/  SHFL.IDX PT, R14, R0, 0x7, 0x181f ;  /* 0x00f81f00000e7f89 */ /* 0x000fe200000e0000 */
[----:B0-----:R-:W-:-:S04]  /*12d20*/  LOP3.LUT R5, R5, 0x7f, RZ, 0xc0, !PT ;  /* 0x0000007f05057812 */ /* 0x001fc800078ec0ff */
[----:B------:R-:W-:Y:S01]  /*12d30*/  SHF.R.U32.HI R5, RZ, 0x3, R5 ;  /* 0x00000003ff057819 */ /* 0x000fe20000011605 */
[----:B-1----:R-:W-:Y:S02]  /*12d40*/  IMAD.SHL.U32 R11, R8, 0x8, RZ ;  /* 0x00000008080b7824 */ /* 0x002fe400078e00ff */
[----:B------:R-:W-:Y:S02]  /*12d50*/  SHFL.IDX PT, R8, R4, 0x1, 0x181f ;  /* 0x00381f0004087f89 */ /* 0x000fe400000e0000 */
[----:B------:R-:W-:Y:S01]  /*12d60*/  VIADD R2, R5, UR40 ;  /* 0x0000002805027c36 */ /* 0x000fe20008000000 */
[----:B------:R-:W-:-:S03]  /*12d70*/  LOP3.LUT R11, R11, 0x38, RZ, 0xc0, !PT ;  /* 0x000000380b0b7812 */ /* 0x000fc600078ec0ff */
[C---:B------:R-:W-:Y:S01]  /*12d80*/  VIADD R5, R2.reuse, 0x10 ;  /* 0x0000001002057836 */ /* 0x040fe20000000000 */
[----:B------:R-:W-:-:S04]  /*12d90*/  ISETP.GE.AND P3, PT, R2, R3, PT ;  /* 0x000000030200720c */ /* 0x000fc80003f66270 */
[----:B------:R-:W-:Y:S02]  /*12da0*/  ISETP.GE.AND P1, PT, R5, R3, PT ;  /* 0x000000030500720c */ /* 0x000fe40003f26270 */
[----:B------:R-:W0:Y:S07]  /*12db0*/  SHFL.IDX PT, R5, R4, RZ, 0x181f ;  /* 0x00181fff04057589 */ /* 0x000e2e00000e0000 */
[----:B--2---:R-:W-:-:S05]  /*12dc0*/  @!P3 LEA R6, P2, R11, R6, 0x1 ;  /* 0x000000060b06b211 */ /* 0x004fca00078408ff */
[----:B0-----:R-:W-:-:S04]  /*12dd0*/  @!P3 IMAD.X R5, RZ, RZ, R5, P2 ;  /* 0x000000ffff05b224 */ /* 0x001fc800010e0605 */
[----:B------:R-:W-:Y:S02]  /*12de0*/  @!P3 IMAD.MOV.U32 R7, RZ, RZ, R5 ;  /* 0x000000ffff07b224 */ /* 0x000fe400078e0005 */
[----:B------:R-:W-:-:S03]  /*12df0*/  VIADD R5, R2, 0x20 ;  /* 0x0000002002057836 */ /* 0x000fc60000000000 */
[----:B-----5:R0:W-:Y:S02]  /*12e00*/  @!P3 LDGSTS.E.BYPASS.LTC128B.128 [R10+0x18400], desc[UR46][R6.64], !P0 ;  /* 0x18400000060abfae */ /* 0x0201e4000c101d6e */
[----:B0-----:R-:W-:-:S05]  /*12e10*/  @!P1 LEA R6, P2, R11, R9, 0x1 ;  /* 0x000000090b069211 */ /* 0x001fca00078408ff */
[----:B------:R-:W-:-:S05]  /*12e20*/  @!P1 IMAD.X R7, RZ, RZ, R8, P2 ;  /* 0x000000ffff079224 */ /* 0x000fca00010e0608 */
[----:B------:R0:W-:Y:S01]  /*12e30*/  @!P1 LDGSTS.E.BYPASS.LTC128B.128 [R10+0x18c00], desc[UR46][R6.64], !P0 ;  /* 0x18c00000060a9fae */ /* 0x0001e2000c101d6e */
[----:B------:R-:W-:-:S03]  /*12e40*/  ISETP.GE.AND P1, PT, R5, R3, PT ;  /* 0x000000030500720c */ /* 0x000fc60003f26270 */
[----:B------:R-:W-:Y:S04]  /*12e50*/  SHFL.IDX PT, R5, R4, 0x2, 0x181f ;  /* 0x00581f0004057f89 */ /* 0x000fe800000e0000 */
[----:B0-----:R-:W0:Y:S06]  /*12e60*/  SHFL.IDX PT, R6, R0, 0x2, 0x181f ;  /* 0x00581f0000067f89 */ /* 0x001e2c00000e0000 */
[----:B0-----:R-:W-:-:S05]  /*12e70*/  @!P1 LEA R6, P2, R11, R6, 0x1 ;  /* 0x000000060b069211 */ /* 0x001fca00078408ff */
[----:B------:R-:W-:-:S04]  /*12e80*/  @!P1 IMAD.X R5, RZ, RZ, R5, P2 ;  /* 0x000000ffff059224 */ /* 0x000fc800010e0605 */
[----:B------:R-:W-:Y:S02]  /*12e90*/  @!P1 IMAD.MOV.U32 R7, RZ, RZ, R5 ;  /* 0x000000ffff079224 */ /* 0x000fe400078e0005 */
[----:B------:R-:W-:-:S03]  /*12ea0*/  VIADD R5, R2, 0x30 ;  /* 0x0000003002057836 */ /* 0x000fc60000000000 */
[----:B------:R0:W-:Y:S02]  /*12eb0*/  @!P1 LDGSTS.E.BYPASS.LTC128B.128 [R10+0x19400], desc[UR46][R6.64], !P0 ;  /* 0x19400000060a9fae */ /* 0x0001e4000c101d6e */
[----:B------:R-:W-:Y:S02]  /*12ec0*/  ISETP.GE.AND P1, PT, R5, R3, PT ;  /* 0x000000030500720c */ /* 0x000fe40003f26270 */
[----:B------:R-:W-:Y:S04]  /*12ed0*/  SHFL.IDX PT, R5, R4, 0x3, 0x181f ;  /* 0x00781f0004057f89 */ /* 0x000fe800000e0000 */
[----:B0-----:R-:W0:Y:S07]  /*12ee0*/  SHFL.IDX PT, R6, R0, 0x3, 0x181f ;  /* 0x00781f0000067f89 */ /* 0x001e2e00000e0000 */
        /* <DEDUP_REMOVED lines=23> */
[----:B------:R-:W-:Y:S04]  /*13060*/  SHFL.IDX PT, R4, R4, 0x7, 0x181f ;  /* 0x00f81f0004047f89 */ /* 0x000fe800000e0000 */
[----:B0-----:R-:W0:Y:S03]  /*13070*/  SHFL.IDX PT, R6, R0, 0x6, 0x181f ;  /* 0x00d81f0000067f89 */ /* 0x001e2600000e0000 */
[----:B0-----:R-:W-:-:S05]  /*13080*/  @!P1 LEA R6, P2, R11, R6, 0x1 ;  /* 0x000000060b069211 */ /* 0x001fca00078408ff */
[----:B------:R-:W-:-:S04]  /*13090*/  @!P1 IMAD.X R5, RZ, RZ, R5, P2 ;  /* 0x000000ffff059224 */ /* 0x000fc800010e0605 */
[----:B------:R-:W-:-:S05]  /*130a0*/  @!P1 IMAD.MOV.U32 R7, RZ, RZ, R5 ;  /* 0x000000ffff079224 */ /* 0x000fca00078e0005 */
[----:B------:R0:W-:Y:S02]  /*130b0*/  @!P1 LDGSTS.E.BYPASS.LTC128B.128 [R10+0x1b400], desc[UR46][R6.64], !P0 ;  /* 0x1b400000060a9fae */ /* 0x0001e4000c101d6e */
.L_x_1977:
[----:B------:R-:W1:Y:S01]  /*130c0*/  S2R R0, SR_TID.X ;  /* 0x0000000000007919 */ /* 0x000e620000002100 */
[----:B------:R-:W-:-:S05]  /*130d0*/  VIADD R2, R2, 0x70 ;  /* 0x0000007002027836 */ /* 0x000fca0000000000 */
[----:B------:R-:W-:Y:S01]  /*130e0*/  ISETP.GE.AND P1, PT, R2, R3, PT ;  /* 0x000000030200720c */ /* 0x000fe20003f26270 */
[----:B-1----:R-:W-:-:S05]  /*130f0*/  IMAD.SHL.U32 R0, R0, 0x8, RZ ;  /* 0x0000000800007824 */ /* 0x002fca00078e00ff */
[----:B------:R-:W-:-:S07]  /*13100*/  LOP3.LUT R0, R0, 0x38, RZ, 0xc0, !PT ;  /* 0x0000003800007812 */ /* 0x000fce00078ec0ff */
[----:B------:R-:W-:-:S05]  /*13110*/  @!P1 LEA R2, P2, R0, R14, 0x1 ;  /* 0x0000000e00029211 */ /* 0x000fca00078408ff */
[----:B------:R-:W-:-:S05]  /*13120*/  @!P1 IMAD.X R3, RZ, RZ, R4, P2 ;  /* 0x000000ffff039224 */ /* 0x000fca00010e0604 */
[----:B------:R-:W-:Y:S01]  /*13130*/  @!PT LDS RZ, [RZ] ;  /* 0x00000000fffff984 */ /* 0x000fe20000000800 */
[----:B------:R-:W-:Y:S01]  /*13140*/  @!PT LDS RZ, [RZ] ;  /* 0x00000000fffff984 */ /* 0x000fe20000000800 */
[----:B------:R-:W-:Y:S01]  /*13150*/  @!PT LDS RZ, [RZ] ;  /* 0x00000000fffff984 */ /* 0x000fe20000000800 */
[----:B------:R1:W-:Y:S01]  /*13160*/  @!P1 LDGSTS.E.BYPASS.LTC128B.128 [R10+0x1bc00], desc[UR46][R2.64], !P0 ;  /* 0x1bc00000020a9fae */ /* 0x0003e2000c101d6e */
[----:B------:R-:W-:Y:S01]  /*13170*/  PLOP3.LUT P0, PT, PT, PT, PT, 0x80, 0x0 ;  /* 0x000000000000781c */ /* 0x000fe20003f0f070 */
[----:B------:R-:W-:-:S12]  /*13180*/  NOP ;  /* 0x0000000000007918 */ /* 0x000fd80000000000 */
.L_x_1871:
[----:B------:R-:W-:Y:S02]  /*13190*/  PLOP3.LUT P1, PT, P1, P0, PT, 0xa2, 0x0 ;  /* 0x000000000000781c */ /* 0x000fe40000f21472 */
[----:B------:R-:W-:-:S08]  /*131a0*/  @P0 R2UR P1, UR4, R18 ;  /* 0x00000000120402ca */ /* 0x000fd00000020000 */
[----:B------:R-:W-:-:S05]  /*131b0*/  @P0 PLOP3.LUT P0, PT, P1, PT, PT, 0x80, 0x0 ;  /* 0x000000000000081c */ /* 0x000fca0000f0f070 */
[----:B------:R-:W-:Y:S01]  /*131c0*/  @!P1 SYNCS.ARRIVE.TRANS64.RED.A0T1 RZ, [UR4+0x22800], RZ ;  /* 0x022800ffffff99a7 */ /* 0x000fe20008200404 */
[----:B------:R-:W-:Y:S07]  /*131d0*/  @!P1 ARRIVES.LDGSTSBAR.64.TRANSCNT [UR4+0x22800] ;  /* 0x02280000ff0099b0 */ /* 0x000fee0008000a84 */
[----:B------:R-:W-:Y:S05]  /*131e0*/  @P0 BRA.U.ANY `(.L_x_1871) ;  /* 0xfffffffd00e80947 */ /* 0x000fea000393ffff */
[----:B-1----:R-:W2:Y:S02]  /*131f0*/  LDL.LU R2, [R1+0x18] ;  /* 0x0000180001027983 */ /* 0x002ea40000300800 */
        /* <DEDUP_REMOVED lines=10> */
[----:B-12---:R-:W-:Y:S05]  /*132a0*/  @!P0 BRA `(.L_x_1873) ;  /* 0x0000003800688947 */ /* 0x006fea0003800000 */
.L_x_1978:
[----:B------:R-:W-:Y:S05]  /*132b0*/  BSYNC B0 ;  /* 0x0000000000007941 */ /* 0x000fea0003800000 */
.L_x_1872:
[----:B------:R-:W-:Y:S01]  /*132c0*/  LOP3.LUT P0, RZ, R17, 0x2, RZ, 0xc0, !PT ;  /* 0x0000000211ff7812 */ /* 0x000fe2000780c0ff */
[----:B------:R-:W-:-:S12]  /*132d0*/  BSSY B0, `(.L_x_1874) ;  /* 0x0000058000007945 */ /* 0x000fd80003800000 */
[----:B------:R-:W-:Y:S05]  /*132e0*/  @!P0 BRA `(.L_x_1875) ;  /* 0x0000000400588947 */ /* 0x000fea0003800000 */
[----:B------:R-:W1:Y:S01]  /*132f0*/  LDL R4, [R1+0x4] ;  /* 0x0000040001047983 */ /* 0x000e620000100800 */
[----:B------:R-:W2:Y:S02]  /*13300*/  S2R R0, SR_TID.X ;  /* 0x0000000000007919 */ /* 0x000ea40000002100 */
[----:B--2---:R-:W-:Y:S01]  /*13310*/  LOP3.LUT R2, R0, 0x7f, RZ, 0xc0, !PT ;  /* 0x0000007f00027812 */ /* 0x004fe200078ec0ff */
[----:B------:R-:W-:Y:S01]  /*13320*/  IMAD R0, R19, 0x8, R18 ;  /* 0x0000000813007824 */ /* 0x000fe200078e0212 */
[----:B------:R-:W-:Y:S02]  /*13330*/  BSSY B1, `(.L_x_1876) ;  /* 0x0000005000017945 */ /* 0x000fe40003800000 */
[----:B------:R-:W-:Y:S02]  /*13340*/  ISETP.NE.AND P1, PT, R2, RZ, PT ;  /* 0x000000ff0200720c */ /* 0x000fe40003f25270 */
[----:B-1----:R-:W-:-:S04]  /*13350*/  SHF.L.U32 R3, R4, 0x1f, RZ ;  /* 0x0000001f04037819 */ /* 0x002fc800000006ff */
[----:B------:R-:W1:Y:S02]  /*13360*/  SYNCS.PHASECHK.TRANS64.TRYWAIT P0, [R0+URZ+0x22860], R3 ;  /* 0x02286003000075a7 */ /* 0x000e64000800017f */
[----:B-1----:R-:W-:Y:S05]  /*13370*/  @!P0 BRA `(.L_x_1877) ;  /* 0x0000003800488947 */ /* 0x002fea0003800000 */
.L_x_1979:
[----:B------:R-:W-:Y:S05]  /*13380*/  BSYNC B1 ;  /* 0x0000000000017941 */ /* 0x000fea0003800000 */
.L_x_1876:
[----:B------:R-:W-:Y:S04]  /*13390*/  BSSY B1, `(.L_x_1878) ;  /* 0x0000009000017945 */ /* 0x000fe80003800000 */
[----:B------:R-:W-:Y:S05]  /*133a0*/  @P1 BRA `(.L_x_1879) ;  /* 0x00000000001c1947 */ /* 0x000fea0003800000 */
[----:B------:R-:W2:Y:S01]  /*133b0*/  S2R R2, SR_TID.X ;  /* 0x0000000000027919 */ /* 0x000ea20000002100 */
[----:B-1----:R-:W-:-:S04]  /*133c0*/  IMAD.MOV.U32 R3, RZ, RZ, 0xc000 ;  /* 0x0000c000ff037424 */ /* 0x002fc800078e00ff */
[----:B------:R3:W-:Y:S01]  /*133d0*/  SYNCS.ARRIVE.TRANS64 RZ, [R0+URZ+0x22850], R3 ;  /* 0x0228500300ff79a7 */ /* 0x0007e2000800003f */
[----:B--2---:R-:W-:-:S04]  /*133e0*/  LOP3.LUT R2, R2, 0x1f, RZ, 0xc0, !PT ;  /* 0x0000001f02027812 */ /* 0x004fc800078ec0ff */
[----:B------:R-:W-:-:S13]  /*133f0*/  ISETP.NE.AND P0, PT, R2, RZ, PT ;  /* 0x000000ff0200720c */ /* 0x000fda0003f05270 */
[----:B---3--:R-:W-:Y:S05]  /*13400*/  @!P0 BRA `(.L_x_1879) ;  /* 0x0000000000048947 */ /* 0x008fea0003800000 */
[----:B------:R-:W-:Y:S01]  /*13410*/  BPT.TRAP 0x1 ;  /* 0x000000040000795c */ /* 0x000fe20000300000 */
.L_x_1879:
[----:B------:R-:W-:Y:S05]  /*13420*/  BSYNC B1 ;  /* 0x0000000000017941 */ /* 0x000fea0003800000 */
.L_x_1878:
[----:B------:R-:W2:Y:S01]  /*13430*/  LDL.LU R2, [R1+0x14] ;  /* 0x0000140001027983 */ /* 0x000ea20000300800 */
[----:B-1----:R-:W-:Y:S01]  /*13440*/  IMAD R3, R19, 0xc000, R18 ;  /* 0x0000c00013037824 */ /* 0x002fe200078e0212 */
[----:B------:R-:W-:Y:S01]  /*13450*/  UIADD3 UR4, UP0, UR44, 0x470, URZ ;  /* 0x000004702c047890 */ /* 0x000fe2000ff1e03f */
[----:B------:R-:W-:Y:S01]  /*13460*/  PLOP3.LUT P0, PT, PT, PT, PT, 0x80, 0x0 ;  /* 0x000000000000781c */ /* 0x000fe20003f0f070 */
[----:B------:R-:W-:Y:S01]  /*13470*/  VIADD R0, R0, 0x22850 ;  /* 0x0002285000007836 */ /* 0x000fe20000000000 */
[----:B------:R-:W-:Y:S01]  /*13480*/  UMOV UR6, 0x0 ;  /* 0x0000000000067882 */ /* 0x000fe20000000000 */
[----:B------:R-:W-:Y:S01]  /*13490*/  VIADD R4, R3, 0x400 ;  /* 0x0000040003047836 */ /* 0x000fe20000000000 */
[----:B------:R-:W-:Y:S01]  /*134a0*/  UIADD3.X UR5, URZ, UR45, URZ, UP0, !UPT ;  /* 0x0000002d3f057290 */ /* 0x000fe200087fe43f */
[----:B------:R-:W-:Y:S01]  /*134b0*/  UMOV UR7, 0x14f00000 ;  /* 0x14f0000000077882 */ /* 0x000fe20000000000 */
[----:B------:R-:W-:Y:S01]  /*134c0*/  UMOV UR10, URZ ;  /* 0x0000003f000a7c82 */ /* 0x000fe20008000000 */
[----:B--2---:R-:W-:-:S09]  /*134d0*/  IMAD R2, R2, 0x60, RZ ;  /* 0x0000006002027824 */ /* 0x004fd200078e02ff */
.L_x_1880:
[----:B------:R-:W-:-:S13]  /*134e0*/  @P0 ELECT P1, URZ, PT ;  /* 0x00000000003f082f */ /* 0x000fda0003820000 */
[----:B------:R-:W-:Y:S01]  /*134f0*/  @P1 R2UR UR13, R16 ;  /* 0x00000000100d12ca */ /* 0x000fe200000e0000 */
[----:B------:R-:W-:Y:S01]  /*13500*/  UMOV UR12, UR36 ;  /* 0x00000024000c7c82 */ /* 0x000fe20008000000 */
[----:B------:R-:W-:Y:S02]  /*13510*/  @P1 R2UR UR11, R2 ;  /* 0x00000000020b12ca */ /* 0x000fe400000e0000 */
[----:B------:R-:W-:Y:S02]  /*13520*/  @P1 R2UR UR9, R0 ;  /* 0x00000000000912ca */ /* 0x000fe400000e0000 */
[----:B------:R-:W-:Y:S02]  /*13530*/  @P1 R2UR UR8, R4 ;  /* 0x00000000040812ca */ /* 0x000fe400000e0000 */
[----:B------:R-:W-:Y:S02]  /*13540*/  @P1 PLOP3.LUT P0, PT, P1, PT, PT, 0x8, 0x0 ;  /* 0x000000000000181c */ /* 0x000fe40000f0e170 */
[----:B------:R-:W-:-:S09]  /*13550*/  PLOP3.LUT P1, PT, PT, PT, PT, 0x8, 0x0 ;  /* 0x000000000000781c */ /* 0x000fd20003f2e170 */
[----:B------:R1:W-:Y:S02]  /*13560*/  UTMALDG.4D [UR8], [UR4], desc[UR6] ;  /* 0x00000608040075b4 */ /* 0x0003e40008019000 */
[----:B-1----:R-:W-:Y:S05]  /*13570*/  @P0 BRA.U.ANY `(.L_x_1880) ;  /* 0xfffffffd00d80947 */ /* 0x002fea000393ffff */
[----:B------:R-:W-:Y:S01]  /*13580*/  PLOP3.LUT P0, PT, PT, PT, PT, 0x80, 0x0 ;  /* 0x000000000000781c */ /* 0x000fe20003f0f070 */
[----:B------:R-:W-:Y:S01]  /*13590*/  VIADD R4, R3, 0x3400 ;  /* 0x0000340003047836 */ /* 0x000fe20000000000 */
[----:B------:R-:W-:Y:S01]  /*135a0*/  UMOV UR6, 0x0 ;  /* 0x0000000000067882 */ /* 0x000fe20000000000 */
[----:B------:R-:W-:Y:S01]  /*135b0*/  UMOV UR7, 0x14f00000 ;  /* 0x14f0000000077882 */ /* 0x000fe20000000000 */
[----:B------:R-:W-:-:S09]  /*135c0*/  UMOV UR10, 0x40 ;  /* 0x00000040000a7882 */ /* 0x000fd20000000000 */
.L_x_1881:
        /* <DEDUP_REMOVED lines=15> */
.L_x_1882:
        /* <DEDUP_REMOVED lines=15> */
.L_x_1883:
        /* <DEDUP_REMOVED lines=9> */
[----:B--2---:R-:W-:Y:S05]  /*13840*/  @P0 BRA.U.ANY `(.L_x_1883) ;  /* 0xfffffffd00d80947 */ /* 0x004fea000393ffff */
.L_x_1875:
[----:B------:R-:W-:Y:S05]  /*13850*/  BSYNC B0 ;  /* 0x0000000000007941 */ /* 0x000fea0003800000 */
.L_x_1874:
[----:B------:R-:W-:-:S04]  /*13860*/  UIADD3 UR4, UR39, -0x2, URZ ;  /* 0xfffffffe27047890 */ /* 0x000fc8000fffe03f */
[----:B------:R-:W-:-:S06]  /*13870*/  UISETP.GE.AND UP0, UPT, UR4, UR38, UPT ;  /* 0x000000260400728c */ /* 0x000fcc000bf06270 */
[----:B------:R-:W-:-:S13]  /*13880*/  PLOP3.LUT P0, PT, PT, PT, UP0, 0x80, 0x0 ;  /* 0x000000000000781c */ /* 0x000fda0003f0f008 */
[----:B------:R-:W-:Y:S05]  /*13890*/  @!P0 BRA `(.L_x_1884) ;  /* 0x0000001c00808947 */ /* 0x000fea0003800000 */
[----:B-1----:R-:W-:Y:S01]  /*138a0*/  IMAD R3, RZ, RZ, -UR39 ;  /* 0x80000027ff037e24 */ /* 0x002fe2000f8e02ff */
[----:B0-----:R-:W-:-:S04]  /*138b0*/  LOP3.LUT R6, RZ, UR38, RZ, 0x33, !PT ;  /* 0x00000026ff067c12 */ /* 0x001fc8000f8e33ff */
[----:B------:R-:W-:-:S05]  /*138c0*/  VIADDMNMX R6, R3, 0x1, R6, !PT ;  /* 0x0000000103067846 */ /* 0x000fca0007800106 */
[----:B------:R-:W-:-:S05]  /*138d0*/  VIADD R0, R6, UR39 ;  /* 0x0000002706007c36 */ /* 0x000fca0008000000 */
[----:B------:R-:W-:-:S04]  /*138e0*/  LOP3.LUT R0, R0, 0x1, RZ, 0xc0, !PT ;  /* 0x0000000100007812 */ /* 0x000fc800078ec0ff */
[----:B------:R-:W-:Y:S01]  /*138f0*/  ISETP.NE.U32.AND P0, PT, R0, 0x1, PT ;  /* 0x000000010000780c */ /* 0x000fe20003f05070 */
[----:B------:R-:W-:-:S12]  /*13900*/  IMAD.U32 R0, RZ, RZ, UR4 ;  /* 0x00000004ff007e24 */ /* 0x000fd8000f8e00ff */
[----:B------:R-:W-:Y:S05]  /*13910*/  @P0 BRA `(.L_x_1885) ;  /* 0x00000008006c0947 */ /* 0x000fea0003800000 */
[----:B------:R-:W2:Y:S01]  /*13920*/  LDL.LU R8, [R1+0x4] ;  /* 0x0000040001087983 */ /* 0x000ea20000300800 */
[----:B------:R-:W-:Y:S01]  /*13930*/  VIADD R19, R19, 0x1 ;  /* 0x0000000113137836 */ /* 0x000fe20000000000 */
[----:B------:R-:W-:Y:S01]  /*13940*/  LOP3.LUT P2, RZ, R17, 0x2, RZ, 0xc0, !PT ;  /* 0x0000000211ff7812 */ /* 0x000fe2000784c0ff */
[----:B------:R-:W-:Y:S03]  /*13950*/  BSSY B0, `(.L_x_1886) ;  /* 0x0000095000007945 */ /* 0x000fe60003800000 */
[----:B------:R-:W-:-:S04]  /*13960*/  ISETP.NE.AND P0, PT, R19, 0x2, PT ;  /* 0x000000021300780c */ /* 0x000fc80003f05270 */
[----:B------:R-:W-:Y:S02]  /*13970*/  SEL R2, RZ, 0x1, P0 ;  /* 0x00000001ff027807 */ /* 0x000fe40000000000 */
[----:B------:R-:W-:Y:S02]  /*13980*/  SEL R19, R19, RZ, P0 ;  /* 0x000000ff13137207 */ /* 0x000fe40000000000 */
[----:B--2---:R-:W-:-:S05]  /*13990*/  LOP3.LUT R8, R8, R2, RZ, 0x3c, !PT ;  /* 0x0000000208087212 */ /* 0x004fca00078e3cff */
[----:B------:R0:W-:Y:S01]  /*139a0*/  STL [R1+0x4], R8 ;  /* 0x0000040801007387 */ /* 0x0001e20000100800 */
[----:B------:R-:W-:Y:S05]  /*139b0*/  @!P2 BRA `(.L_x_1887) ;  /* 0x000000080038a947 */ /* 0x000fea0003800000 */
[----:B------:R-:W-:-:S13]  /*139c0*/  LOP3.LUT P2, RZ, R17, 0x1, RZ, 0xc0, !PT ;  /* 0x0000000111ff7812 */ /* 0x000fda000784c0ff */
[----:B------:R-:W-:Y:S05]  /*139d0*/  @!P2 BRA `(.L_x_1888) ;  /* 0x000000000050a947 */ /* 0x000fea0003800000 */
[----:B------:R-:W2:Y:S01]  /*139e0*/  LDL R7, [R1+0x8] ;  /* 0x0000080001077983 */ /* 0x000ea20000100800 */
[----:B------:R-:W1:Y:S03]  /*139f0*/  LDC R5, c[0x0][0x43c] ;  /* 0x00010f00ff057b82 */ /* 0x000e660000000800 */
[----:B------:R-:W3:Y:S01]  /*13a00*/  LDL R9, [R1] ;  /* 0x0000000001097983 */ /* 0x000ee20000100800 */
[----:B------:R-:W-:Y:S01]  /*13a10*/  IMAD.MOV.U32 R4, RZ, RZ, R0 ;  /* 0x000000ffff047224 */ /* 0x000fe200078e0000 */
[----:B------:R-:W-:Y:S01]  /*13a20*/  ULDC.64 UR4, c[0x0][0x428] ;  /* 0x00010a0000047ab9 */ /* 0x000fe20000000a00 */
[----:B-1----:R-:W-:-:S13]  /*13a30*/  ISETP.NE.AND P0, PT, R5, 0x1, PT ;  /* 0x000000010500780c */ /* 0x002fda0003f05270 */
[----:B------:R-:W1:Y:S02]  /*13a40*/  @P0 LDC.64 R2, c[0x0][0x440] ;  /* 0x00011000ff020b82 */ /* 0x000e640000000a00 */
[----:B-1----:R-:W-:-:S05]  /*13a50*/  @P0 IMAD.HI.U32 R2, R0, R2, RZ ;  /* 0x0000000200020227 */ /* 0x002fca00078e00ff */
[----:B------:R-:W-:-:S05]  /*13a60*/  @P0 SHF.R.U32.HI R4, RZ, R3, R2 ;  /* 0x00000003ff040219 */ /* 0x000fca0000011602 */
[----:B------:R-:W-:-:S04]  /*13a70*/  IMAD.MOV R2, RZ, RZ, -R4 ;  /* 0x000000ffff027224 */ /* 0x000fc800078e0a04 */
[----:B------:R-:W-:Y:S01]  /*13a80*/  IMAD R0, R5, R2, R0 ;  /* 0x0000000205007224 */ /* 0x000fe200078e0200 */
[----:B------:R-:W-:Y:S01]  /*13a90*/  SHF.R.S32.HI R5, RZ, 0x1f, R4 ;  /* 0x0000001fff057819 */ /* 0x000fe20000011404 */
[----:B------:R-:W1:Y:S01]  /*13aa0*/  LDC.64 R2, c[0x0][0x418] ;  /* 0x00010600ff027b82 */ /* 0x000e620000000a00 */
[----:B--2---:R-:W-:-:S04]  /*13ab0*/  IMAD R7, R7, UR4, RZ ;  /* 0x0000000407077c24 */ /* 0x004fc8000f8e02ff */
[C---:B---3--:R-:W-:Y:S02]  /*13ac0*/  IMAD R7, R9.reuse, UR5, R7 ;  /* 0x0000000509077c24 */ /* 0x048fe4000f8e0207 */
[----:B------:R-:W-:-:S04]  /*13ad0*/  IMAD.WIDE.U32 R4, R9, UR4, R4 ;  /* 0x0000000409047c25 */ /* 0x000fc8000f8e0004 */
[----:B------:R-:W-:Y:S01]  /*13ae0*/  IMAD.IADD R7, R7, 0x1, R5 ;  /* 0x0000000107077824 */ /* 0x000fe200078e0205 */
[----:B-1----:R-:W-:-:S04]  /*13af0*/  LEA R2, P0, R4, R2, 0x2 ;  /* 0x0000000204027211 */ /* 0x002fc800078010ff */
[----:B------:R-:W-:-:S05]  /*13b00*/  LEA.HI.X R3, R4, R3, R7, 0x2, P0 ;  /* 0x0000000304037211 */ /* 0x000fca00000f1407 */
[----:B------:R1:W5:Y:S04]  /*13b10*/  LDG.E R16, desc[UR46][R2.64] ;  /* 0x0000002e02107981 */ /* 0x000368000c1e1900 */
.L_x_1888:
[----:B-1----:R-:W1:Y:S01]  /*13b20*/  S2R R2, SR_TID.X ;  /* 0x0000000000027919 */ /* 0x002e620000002100 */
[----:B------:R-:W-:Y:S01]  /*13b30*/  IMAD R4, R19, 0x8, R18 ;  /* 0x0000000813047824 */ /* 0x000fe200078e0212 */
[----:B------:R-:W-:Y:S01]  /*13b40*/  BSSY B1, `(.L_x_1889) ;  /* 0x0000006000017945 */ /* 0x000fe20003800000 */
[----:B-1----:R-:W-:Y:S02]  /*13b50*/  LOP3.LUT R3, R2, 0x7f, RZ, 0xc0, !PT ;  /* 0x0000007f02037812 */ /* 0x002fe400078ec0ff */
[----:B------:R-:W-:Y:S02]  /*13b60*/  SHF.L.U32 R2, R8, 0x1f, RZ ;  /* 0x0000001f08027819 */ /* 0x000fe400000006ff */
[----:B------:R-:W-:Y:S02]  /*13b70*/  ISETP.NE.AND P1, PT, R3, RZ, PT ;  /* 0x000000ff0300720c */ /* 0x000fe40003f25270 */
[----:B------:R-:W1:Y:S02]  /*13b80*/  SYNCS.PHASECHK.TRANS64.TRYWAIT P0, [R4+URZ+0x22840], R2 ;  /* 0x02284002040075a7 */ /* 0x000e64000800017f */
[----:B-1----:R-:W-:Y:S09]  /*13b90*/  @!P0 BRA `(.L_x_1890) ;  /* 0x0000003000548947 */ /* 0x002ff20003800000 */
.L_x_1980:
[----:B------:R-:W-:Y:S05]  /*13ba0*/  BSYNC B1 ;  /* 0x0000000000017941 */ /* 0x000fea0003800000 */
.L_x_1889:
        /* <DEDUP_REMOVED lines=9> */
.L_x_1892:
[----:B------:R-:W-:Y:S05]  /*13c40*/  BSYNC B1 ;  /* 0x0000000000017941 */ /* 0x000fea0003800000 */
.L_x_1891:
[----:B------:R-:W-:Y:S01]  /*13c50*/  IMAD.MOV.U32 R7, RZ, RZ, RZ ;  /* 0x000000ffff077224 */ /* 0x000fe200078e00ff */
[----:B------:R-:W-:Y:S01]  /*13c60*/  UIADD3 UR4, UP0, UR44, 0x370, URZ ;  /* 0x000003702c047890 */ /* 0x000fe2000ff1e03f */
[----:B------:R-:W-:Y:S01]  /*13c70*/  IMAD R3, R19, 0x3000, R18 ;  /* 0x0000300013037824 */ /* 0x000fe200078e0212 */
[----:B------:R-:W-:Y:S01]  /*13c80*/  PLOP3.LUT P0, PT, PT, PT, PT, 0x80, 0x0 ;  /* 0x000000000000781c */ /* 0x000fe20003f0f070 */
[----:B------:R-:W-:Y:S01]  /*13c90*/  IMAD R5, R0, 0x60, RZ ;  /* 0x0000006000057824 */ /* 0x000fe200078e02ff */
[----:B------:R-:W-:Y:S01]  /*13ca0*/  R2UR UR10, R7 ;  /* 0x00000000070a72ca */ /* 0x000fe200000e0000 */
[----:B------:R-:W-:Y:S01]  /*13cb0*/  VIADD R0, R3, 0x1c400 ;  /* 0x0001c40003007836 */ /* 0x000fe20000000000 */
[----:B------:R-:W-:Y:S01]  /*13cc0*/  UIADD3.X UR5, URZ, UR45, URZ, UP0, !UPT ;  /* 0x0000002d3f057290 */ /* 0x000fe200087fe43f */
[----:B------:R-:W-:Y:S01]  /*13cd0*/  VIADD R3, R4, 0x22830 ;  /* 0x0002283004037836 */ /* 0x000fe20000000000 */
[----:B------:R-:W-:Y:S01]  /*13ce0*/  UMOV UR6, 0x0 ;  /* 0x0000000000067882 */ /* 0x000fe20000000000 */
[----:B------:R-:W-:-:S10]  /*13cf0*/  UMOV UR7, 0x14f00000 ;  /* 0x14f0000000077882 */ /* 0x000fd40000000000 */
.L_x_1893:
[----:B------:R-:W-:-:S13]  /*13d00*/  @P0 ELECT P2, URZ, PT ;  /* 0x00000000003f082f */ /* 0x000fda0003840000 */
[----:B-----5:R-:W-:Y:S01]  /*13d10*/  @P2 R2UR UR13, R16 ;  /* 0x00000000100d22ca */ /* 0x020fe200000e0000 */
        /* <DEDUP_REMOVED lines=8> */
[----:B------:R-:W2:Y:S01]  /*13da0*/  SYNCS.PHASECHK.TRANS64.TRYWAIT P0, [R4+URZ+0x22860], R2 ;  /* 0x02286002040075a7 */ /* 0x000ea2000800017f */
[----:B------:R-:W-:Y:S04]  /*13db0*/  BSSY B1, `(.L_x_1894) ;  /* 0x0000002000017945 */ /* 0x000fe80003800000 */
[----:B--2---:R-:W-:Y:S05]  /*13dc0*/  @!P0 BRA `(.L_x_1895) ;  /* 0x0000002c00dc8947 */ /* 0x004fea0003800000 */
.L_x_1981:
[----:B------:R-:W-:Y:S05]  /*13dd0*/  BSYNC B1 ;  /* 0x0000000000017941 */ /* 0x000fea0003800000 */
.L_x_1894:
[----:B------:R-:W-:Y:S01]  /*13de0*/  BSSY B1, `(.L_x_1896) ;  /* 0x000000b000017945 */ /* 0x000fe20003800000 */
[----:B-12---:R-:W-:Y:S02]  /*13df0*/  IMAD.MOV.U32 R2, RZ, RZ, 0x0 ;  /* 0x00000000ff027424 */ /* 0x006fe400078e00ff */
[----:B------:R-:W-:Y:S01]  /*13e00*/  IMAD.MOV.U32 R3, RZ, RZ, 0x14f00000 ;  /* 0x14f00000ff037424 */ /* 0x000fe200078e00ff */
[----:B------:R-:W-:Y:S06]  /*13e10*/  @P1 BRA `(.L_x_1897) ;  /* 0x00000000001c1947 */ /* 0x000fec0003800000 */
[----:B------:R-:W0:Y:S02]  /*13e20*/  S2R R0, SR_TID.X ;  /* 0x0000000000007919 */ /* 0x000e240000002100 */
[----:B0-----:R-:W-:Y:S01]  /*13e30*/  LOP3.LUT R8, R0, 0x1f, RZ, 0xc0, !PT ;  /* 0x0000001f00087812 */ /* 0x001fe200078ec0ff */
[----:B------:R-:W-:-:S03]  /*13e40*/  IMAD.MOV.U32 R0, RZ, RZ, 0xc000 ;  /* 0x0000c000ff007424 */ /* 0x000fc600078e00ff */
[----:B------:R-:W-:Y:S01]  /*13e50*/  ISETP.NE.AND P0, PT, R8, RZ, PT ;  /* 0x000000ff0800720c */ /* 0x000fe20003f05270 */
[----:B------:R1:W-:-:S12]  /*13e60*/  SYNCS.ARRIVE.TRANS64 RZ, [R4+URZ+0x22850], R0 ;  /* 0x0228500004ff79a7 */ /* 0x0003d8000800003f */
[----:B-1----:R-:W-:Y:S05]  /*13e70*/  @!P0 BRA `(.L_x_1897) ;  /* 0x0000000000048947 */ /* 0x002fea0003800000 */
[----:B------:R-:W-:Y:S01]  /*13e80*/  BPT.TRAP 0x1 ;  /* 0x000000040000795c */ /* 0x000fe20000300000 */
.L_x_1897:
[----:B------:R-:W-:Y:S05]  /*13e90*/  BSYNC B1 ;  /* 0x0000000000017941 */ /* 0x000fea0003800000 */
.L_x_1896:
        /* <DEDUP_REMOVED lines=9> */
.L_x_1898:
        /* <DEDUP_REMOVED lines=10> */
[----:B------:R-:W-:Y:S01]  /*13fd0*/  R2UR UR6, R2 ;  /* 0x00000000020672ca */ /* 0x000fe200000e0000 */
[----:B------:R-:W-:Y:S01]  /*13fe0*/  VIADD R7, R0, 0x3400 ;  /* 0x0000340000077836 */ /* 0x000fe20000000000 */
[----:B------:R-:W-:Y:S01]  /*13ff0*/  R2UR UR7, R3 ;  /* 0x00000000030772ca */ /* 0x000fe200000e0000 */
[----:B------:R-:W-:Y:S01]  /*14000*/  UMOV UR10, 0x40 ;  /* 0x00000040000a7882 */ /* 0x000fe20000000000 */
[----:B------:R-:W-:-:S13]  /*14010*/  PLOP3.LUT P0, PT, PT, PT, PT, 0x80, 0x0 ;  /* 0x000000000000781c */ /* 0x000fda0003f0f070 */
.L_x_1899:
        /* <DEDUP_REMOVED lines=15> */
.L_x_1900:
        /* <DEDUP_REMOVED lines=15> */
.L_x_1901:
        /* <DEDUP_REMOVED lines=10> */
.L_x_1887:
[----:B------:R-:W-:Y:S05]  /*142a0*/  BSYNC B0 ;  /* 0x0000000000007941 */ /* 0x000fea0003800000 */
.L_x_1886:
[----:B------:R-:W-:-:S06]  /*142b0*/  UIADD3 UR4, UR39, -0x3, URZ ;  /* 0xfffffffd27047890 */ /* 0x000fcc000fffe03f */
[----:B------:R-:W-:-:S07]  /*142c0*/  IMAD.U32 R0, RZ, RZ, UR4 ;  /* 0x00000004ff007e24 */ /* 0x000fce000f8e00ff */
.L_x_1885:
[----:B------:R-:W-:Y:S01]  /*142d0*/  ULOP3.LUT UR4, URZ, UR39, URZ, 0x33, !UPT ;  /* 0x000000273f047292 */ /* 0x000fe2000f8e333f */
[----:B------:R-:W-:Y:S01]  /*142e0*/  VIADD R6, R6, 0xfffffffe ;  /* 0xfffffffe06067836 */ /* 0x000fe20000000000 */
[----:B------:R-:W-:Y:S04]  /*142f0*/  BSSY B0, `(.L_x_1884) ;  /* 0x000013a000007945 */ /* 0x000fe80003800000 */
[----:B------:R-:W-:-:S13]  /*14300*/  ISETP.NE.AND P0, PT, R6, UR4, PT ;  /* 0x0000000406007c0c */ /* 0x000fda000bf05270 */
[----:B------:R-:W-:Y:S05]  /*14310*/  @!P0 BRA `(.L_x_1902) ;  /* 0x0000001000dc8947 */ /* 0x000fea0003800000 */
.L_x_1935:
[----:B------:R-:W2:Y:S01]  /*14320*/  LDL.LU R2, [R1+0x4] ;  /* 0x0000040001027983 */ /* 0x000ea20000300800 */
[----:B------:R-:W-:Y:S01]  /*14330*/  LOP3.LUT P1, RZ, R17, 0x2, RZ, 0xc0, !PT ;  /* 0x0000000211ff7812 */ /* 0x000fe2000782c0ff */
[----:B------:R-:W-:Y:S01]  /*14340*/  VIADD R6, R19, 0x1 ;  /* 0x0000000113067836 */ /* 0x000fe20000000000 */
[----:B------:R-:W-:Y:S05]  /*14350*/  YIELD ;  /* 0x0000000000007946 */ /* 0x000fea0003800000 */
[----:B------:R-:W-:Y:S01]  /*14360*/  ISETP.NE.AND P0, PT, R6, 0x2, PT ;  /* 0x000000020600780c */ /* 0x000fe20003f05270 */
[----:B------:R-:W-:Y:S03]  /*14370*/  BSSY B1, `(.L_x_1903) ;  /* 0x0000094000017945 */ /* 0x000fe60003800000 */
[----:B------:R-:W-:-:S02]  /*14380*/  SEL R7, RZ, 0x1, P0 ;  /* 0x00000001ff077807 */ /* 0x000fc40000000000 */
[----:B------:R-:W-:Y:S02]  /*14390*/  SEL R6, R6, RZ, P0 ;  /* 0x000000ff06067207 */ /* 0x000fe40000000000 */
[----:B--2---:R-:W-:Y:S01]  /*143a0*/  LOP3.LUT R7, R2, R7, RZ, 0x3c, !PT ;  /* 0x0000000702077212 */ /* 0x004fe200078e3cff */
[----:B------:R-:W-:Y:S06]  /*143b0*/  @!P1 BRA `(.L_x_1904) ;  /* 0x00000008003c9947 */ /* 0x000fec0003800000 */
[----:B------:R-:W-:Y:S01]  /*143c0*/  LOP3.LUT P1, RZ, R17, 0x1, RZ, 0xc0, !PT ;  /* 0x0000000111ff7812 */ /* 0x000fe2000782c0ff */
[----:B0-----:R-:W-:-:S12]  /*143d0*/  IMAD.MOV.U32 R8, RZ, RZ, R0 ;  /* 0x000000ffff087224 */ /* 0x001fd800078e0000 */
[----:B------:R-:W-:Y:S05]  /*143e0*/  @!P1 BRA `(.L_x_1905) ;  /* 0x0000000000509947 */ /* 0x000fea0003800000 */
[----:B------:R-:W2:Y:S01]  /*143f0*/  LDL R10, [R1+0x8] ;  /* 0x00000800010a7983 */ /* 0x000ea20000100800 */
[----:B------:R-:W0:Y:S01]  /*14400*/  LDC R5, c[0x0][0x43c] ;  /* 0x00010f00ff057b82 */ /* 0x000e220000000800 */
[----:B------:R-:W-:Y:S02]  /*14410*/  ULDC.64 UR4, c[0x0][0x428] ;  /* 0x00010a0000047ab9 */ /* 0x000fe40000000a00 */
[----:B------:R-:W3:Y:S01]  /*14420*/  LDL R9, [R1] ;  /* 0x0000000001097983 */ /* 0x000ee20000100800 */
        /* <DEDUP_REMOVED lines=16> */
.L_x_1905:
[----:B------:R-:W1:Y:S01]  /*14530*/  S2R R2, SR_TID.X ;  /* 0x0000000000027919 */ /* 0x000e620000002100 */
[----:B0-----:R-:W-:Y:S01]  /*14540*/  IMAD R4, R6, 0x8, R18 ;  /* 0x0000000806047824 */ /* 0x001fe200078e0212 */
[----:B------:R-:W-:Y:S01]  /*14550*/  BSSY B2, `(.L_x_1906) ;  /* 0x0000006000027945 */ /* 0x000fe20003800000 */
[----:B-1----:R-:W-:Y:S02]  /*14560*/  LOP3.LUT R3, R2, 0x7f, RZ, 0xc0, !PT ;  /* 0x0000007f02037812 */ /* 0x002fe400078ec0ff */
[----:B------:R-:W-:Y:S02]  /*14570*/  SHF.L.U32 R2, R7, 0x1f, RZ ;  /* 0x0000001f07027819 */ /* 0x000fe400000006ff */
[----:B------:R-:W-:Y:S02]  /*14580*/  ISETP.NE.AND P1, PT, R3, RZ, PT ;  /* 0x000000ff0300720c */ /* 0x000fe40003f25270 */
[----:B------:R-:W0:Y:S02]  /*14590*/  SYNCS.PHASECHK.TRANS64.TRYWAIT P0, [R4+URZ+0x22840], R2 ;  /* 0x02284002040075a7 */ /* 0x000e24000800017f */
[----:B0-----:R-:W-:Y:S09]  /*145a0*/  @!P0 BRA `(.L_x_1907) ;  /* 0x0000002400f88947 */ /* 0x001ff20003800000 */
.L_x_1982:
[----:B------:R-:W-:Y:S05]  /*145b0*/  BSYNC B2 ;  /* 0x0000000000027941 */ /* 0x000fea0003800000 */
.L_x_1906:
        /* <DEDUP_REMOVED lines=9> */
.L_x_1909:
[----:B------:R-:W-:Y:S05]  /*14650*/  BSYNC B2 ;  /* 0x0000000000027941 */ /* 0x000fea0003800000 */
.L_x_1908:
        /* <DEDUP_REMOVED lines=11> */
.L_x_1910:
        /* <DEDUP_REMOVED lines=10> */
[----:B------:R-:W1:Y:S01]  /*147b0*/  SYNCS.PHASECHK.TRANS64.TRYWAIT P0, [R4+URZ+0x22860], R2 ;  /* 0x02286002040075a7 */ /* 0x000e62000800017f */
[----:B------:R-:W-:Y:S04]  /*147c0*/  BSSY B2, `(.L_x_1911) ;  /* 0x0000002000027945 */ /* 0x000fe80003800000 */
[----:B-1----:R-:W-:Y:S05]  /*147d0*/  @!P0 BRA `(.L_x_1912) ;  /* 0x0000002400808947 */ /* 0x002fea0003800000 */
.L_x_1983:
[----:B------:R-:W-:Y:S05]  /*147e0*/  BSYNC B2 ;  /* 0x0000000000027941 */ /* 0x000fea0003800000 */
.L_x_1911:
        /* <DEDUP_REMOVED lines=11> */
.L_x_1914:
[----:B------:R-:W-:Y:S05]  /*148a0*/  BSYNC B2 ;  /* 0x0000000000027941 */ /* 0x000fea0003800000 */
.L_x_1913:
[----:B------:R-:W-:Y:S01]  /*148b0*/  R2UR UR6, R2 ;  /* 0x00000000020672ca */ /* 0x000fe200000e0000 */
[----:B------:R-:W-:Y:S01]  /*148c0*/  UIADD3 UR4, UP0, UR44, 0x470, URZ ;  /* 0x000004702c047890 */ /* 0x000fe2000ff1e03f */
[----:B------:R-:W-:Y:S01]  /*148d0*/  R2UR UR7, R3 ;  /* 0x00000000030772ca */ /* 0x000fe200000e0000 */
[----:B------:R-:W-:Y:S01]  /*148e0*/  VIADD R4, R4, 0x22850 ;  /* 0x0002285004047836 */ /* 0x000fe20000000000 */
[----:B------:R-:W-:Y:S01]  /*148f0*/  R2UR UR10, R5 ;  /* 0x00000000050a72ca */ /* 0x000fe200000e0000 */
[----:B------:R-:W-:Y:S01]  /*14900*/  IMAD R5, R6, 0xc000, R18 ;  /* 0x0000c00006057824 */ /* 0x000fe200078e0212 */
[----:B------:R-:W-:Y:S01]  /*14910*/  PLOP3.LUT P0, PT, PT, PT, PT, 0x80, 0x0 ;  /* 0x000000000000781c */ /* 0x000fe20003f0f070 */
[----:B------:R-:W-:Y:S02]  /*14920*/  UIADD3.X UR5, URZ, UR45, URZ, UP0, !UPT ;  /* 0x0000002d3f057290 */ /* 0x000fe400087fe43f */
[----:B------:R-:W-:-:S10]  /*14930*/  VIADD R9, R5, 0x400 ;  /* 0x0000040005097836 */ /* 0x000fd40000000000 */
.L_x_1915:
        /* <DEDUP_REMOVED lines=15> */
.L_x_1916:
        /* <DEDUP_REMOVED lines=15> */
.L_x_1917:
        /* <DEDUP_REMOVED lines=15> */
.L_x_1918:
        /* <DEDUP_REMOVED lines=10> */
.L_x_1904:
[----:B------:R-:W-:Y:S05]  /*14cb0*/  BSYNC B1 ;  /* 0x0000000000017941 */ /* 0x000fea0003800000 */
.L_x_1903:
[----:B------:R-:W-:Y:S01]  /*14cc0*/  VIADD R6, R6, 0x1 ;  /* 0x0000000106067836 */ /* 0x000fe20000000000 */
[----:B------:R-:W-:Y:S01]  /*14cd0*/  LOP3.LUT P2, RZ, R17, 0x2, RZ, 0xc0, !PT ;  /* 0x0000000211ff7812 */ /* 0x000fe2000784c0ff */
[----:B------:R-:W-:Y:S03]  /*14ce0*/  BSSY B1, `(.L_x_1919) ;  /* 0x0000097000017945 */ /* 0x000fe60003800000 */
[----:B------:R-:W-:-:S04]  /*14cf0*/  ISETP.NE.AND P0, PT, R6, 0x2, PT ;  /* 0x000000020600780c */ /* 0x000fc80003f05270 */
[----:B------:R-:W-:Y:S02]  /*14d00*/  SEL R2, RZ, 0x1, P0 ;  /* 0x00000001ff027807 */ /* 0x000fe40000000000 */
[----:B------:R-:W-:Y:S01]  /*14d10*/  SEL R19, R6, RZ, P0 ;  /* 0x000000ff06137207 */ /* 0x000fe20000000000 */
[----:B------:R-:W-:Y:S01]  /*14d20*/  VIADD R6, R0, 0xffffffff ;  /* 0xffffffff00067836 */ /* 0x000fe20000000000 */
[----:B0-----:R-:W-:-:S05]  /*14d30*/  LOP3.LUT R8, R7, R2, RZ, 0x3c, !PT ;  /* 0x0000000207087212 */ /* 0x001fca00078e3cff */
[----:B------:R0:W-:Y:S01]  /*14d40*/  STL [R1+0x4], R8 ;  /* 0x0000040801007387 */ /* 0x0001e20000100800 */
[----:B------:R-:W-:Y:S05]  /*14d50*/  @!P2 BRA `(.L_x_1920) ;  /* 0x00000008003ca947 */ /* 0x000fea0003800000 */
[----:B------:R-:W-:Y:S01]  /*14d60*/  LOP3.LUT P2, RZ, R17, 0x1, RZ, 0xc0, !PT ;  /* 0x0000000111ff7812 */ /* 0x000fe2000784c0ff */
[----:B------:R-:W-:-:S12]  /*14d70*/  IMAD.MOV.U32 R7, RZ, RZ, R6 ;  /* 0x000000ffff077224 */ /* 0x000fd800078e0006 */
        /* <DEDUP_REMOVED lines=21> */
.L_x_1921:
[----:B------:R-:W2:Y:S01]  /*14ed0*/  S2R R2, SR_TID.X ;  /* 0x0000000000027919 */ /* 0x000ea20000002100 */
[----:B-1----:R-:W-:Y:S01]  /*14ee0*/  IMAD R4, R19, 0x8, R18 ;  /* 0x0000000813047824 */ /* 0x002fe200078e0212 */
[----:B------:R-:W-:Y:S01]  /*14ef0*/  BSSY B2, `(.L_x_1922) ;  /* 0x0000006000027945 */ /* 0x000fe20003800000 */
[----:B--2---:R-:W-:Y:S02]  /*14f00*/  LOP3.LUT R3, R2, 0x7f, RZ, 0xc0, !PT ;  /* 0x0000007f02037812 */ /* 0x004fe400078ec0ff */
[----:B------:R-:W-:Y:S02]  /*14f10*/  SHF.L.U32 R2, R8, 0x1f, RZ ;  /* 0x0000001f08027819 */ /* 0x000fe400000006ff */
[----:B------:R-:W-:Y:S02]  /*14f20*/  ISETP.NE.AND P1, PT, R3, RZ, PT ;  /* 0x000000ff0300720c */ /* 0x000fe40003f25270 */
[----:B------:R-:W1:Y:S02]  /*14f30*/  SYNCS.PHASECHK.TRANS64.TRYWAIT P0, [R4+URZ+0x22840], R2 ;  /* 0x02284002040075a7 */ /* 0x000e64000800017f */
[----:B-1----:R-:W-:Y:S09]  /*14f40*/  @!P0 BRA `(.L_x_1923) ;  /* 0x0000001c00b88947 */ /* 0x002ff20003800000 */
.L_x_1984:
[----:B------:R-:W-:Y:S05]  /*14f50*/  BSYNC B2 ;  /* 0x0000000000027941 */ /* 0x000fea0003800000 */
.L_x_1922:
        /* <DEDUP_REMOVED lines=9> */
.L_x_1925:
[----:B------:R-:W-:Y:S05]  /*14ff0*/  BSYNC B2 ;  /* 0x0000000000027941 */ /* 0x000fea0003800000 */
.L_x_1924:
        /* <DEDUP_REMOVED lines=8> */
[----:B0-----:R-:W-:Y:S01]  /*15080*/  VIADD R8, R4, 0x22830 ;  /* 0x0002283004087836 */ /* 0x001fe20000000000 */
[----:B------:R-:W-:Y:S01]  /*15090*/  UMOV UR6, 0x0 ;  /* 0x0000000000067882 */ /* 0x000fe20000000000 */
[----:B------:R-:W-:-:S10]  /*150a0*/  UMOV UR7, 0x14f00000 ;  /* 0x14f0000000077882 */ /* 0x000fd40000000000 */
.L_x_1926:
        /* <DEDUP_REMOVED lines=10> */
[----:B------:R-:W0:Y:S01]  /*15150*/  SYNCS.PHASECHK.TRANS64.TRYWAIT P0, [R4+URZ+0x22860], R2 ;  /* 0x02286002040075a7 */ /* 0x000e22000800017f */
[----:B------:R-:W-:Y:S04]  /*15160*/  BSSY B2, `(.L_x_1927) ;  /* 0x0000002000027945 */ /* 0x000fe80003800000 */
[----:B0-----:R-:W-:Y:S05]  /*15170*/  @!P0 BRA `(.L_x_1928) ;  /* 0x0000001c00408947 */ /* 0x001fea0003800000 */
.L_x_1985:
[----:B------:R-:W-:Y:S05]  /*15180*/  BSYNC B2 ;  /* 0x0000000000027941 */ /* 0x000fea0003800000 */
.L_x_1927:
        /* <DEDUP_REMOVED lines=11> */
.L_x_1930:
[----:B------:R-:W-:Y:S05]  /*15240*/  BSYNC B2 ;  /* 0x0000000000027941 */ /* 0x000fea0003800000 */
.L_x_1929:
        /* <DEDUP_REMOVED lines=9> */
.L_x_1931:
        /* <DEDUP_REMOVED lines=15> */
.L_x_1932:
        /* <DEDUP_REMOVED lines=15> */
.L_x_1933:
        /* <DEDUP_REMOVED lines=15> */
.L_x_1934:
        /* <DEDUP_REMOVED lines=10> */
.L_x_1920:
[----:B------:R-:W-:Y:S05]  /*15650*/  BSYNC B1 ;  /* 0x0000000000017941 */ /* 0x000fea0003800000 */
.L_x_1919:
[----:B------:R-:W-:Y:S01]  /*15660*/  ISETP.GT.AND P0, PT, R6, UR38, PT ;  /* 0x0000002606007c0c */ /* 0x000fe2000bf04270 */
[----:B------:R-:W-:-:S12]  /*15670*/  VIADD R0, R0, 0xfffffffe ;  /* 0xfffffffe00007836 */ /* 0x000fd80000000000 */
[----:B------:R-:W-:Y:S05]  /*15680*/  @P0 BRA `(.L_x_1935) ;  /* 0xffffffec00240947 */ /* 0x000fea000383ffff */
.L_x_1902:
[----:B------:R-:W-:Y:S05]  /*15690*/  BSYNC B0 ;  /* 0x0000000000007941 */ /* 0x000fea0003800000 */
.L_x_1884:
[----:B------:R-:W2:Y:S01]  /*156a0*/  LDL.LU R2, [R1+0x4] ;  /* 0x0000040001027983 */ /* 0x000ea20000300800 */
[----:B------:R-:W3:Y:S01]  /*156b0*/  S2R R0, SR_TID.X ;  /* 0x0000000000007919 */ /* 0x000ee20000002100 */
[----:B------:R-:W-:-:S05]  /*156c0*/  VIADD R19, R19, 0x1 ;  /* 0x0000000113137836 */ /* 0x000fca0000000000 */
[----:B------:R-:W-:Y:S02]  /*156d0*/  ISETP.NE.AND P1, PT, R19, 0x2, PT ;  /* 0x000000021300780c */ /* 0x000fe40003f25270 */
[----:B---3--:R-:W-:-:S04]  /*156e0*/  LOP3.LUT R0, R0, 0x7f, RZ, 0xc0, !PT ;  /* 0x0000007f00007812 */ /* 0x008fc800078ec0ff */
[----:B------:R-:W-:Y:S02]  /*156f0*/  ISETP.NE.AND P0, PT, R0, RZ, PT ;  /* 0x000000ff0000720c */ /* 0x000fe40003f05270 */
[----:B------:R-:W-:Y:S01]  /*15700*/  SEL R0, RZ, 0x1, P1 ;  /* 0x00000001ff007807 */ /* 0x000fe20000800000 */
[----:B------:R-:W-:Y:S03]  /*15710*/  BSSY B0, `(.L_x_1936) ;  /* 0x0000011000007945 */ /* 0x000fe60003800000 */
[----:B--2---:R-:W-:-:S05]  /*15720*/  LOP3.LUT R2, R2, R0, RZ, 0x3c, !PT ;  /* 0x0000000002027212 */ /* 0x004fca00078e3cff */
[----:B------:R2:W-:Y:S02]  /*15730*/  STL [R1+0x4], R2 ;  /* 0x0000040201007387 */ /* 0x0005e40000100800 */
[----:B------:R-:W-:Y:S05]  /*15740*/  @P0 BRA `(.L_x_1937) ;  /* 0x0000000000340947 */ /* 0x000fea0003800000 */
[----:B------:R-:W3:Y:S01]  /*15750*/  S2R R5, SR_LANEID ;  /* 0x0000000000057919 */ /* 0x000ee20000000000 */
[----:B------:R-:W-:Y:S01]  /*15760*/  VOTEU.ANY UR4, UPT, PT ;  /* 0x0000000000047886 */ /* 0x000fe200038e0100 */
[----:B-12---:R-:W1:Y:S01]  /*15770*/  LDC.64 R2, c[0x0][0xc80] ;  /* 0x00032000ff027b82 */ /* 0x006e620000000a00 */
[----:B------:R-:W3:Y:S02]  /*15780*/  FLO.U32 R0, UR4 ;  /* 0x0000000400007d00 */ /* 0x000ee400080e0000 */
[----:B---3--:R-:W-:-:S06]  /*15790*/  ISETP.EQ.U32.AND P2, PT, R0, R5, PT ;  /* 0x000000050000720c */ /* 0x008fcc0003f42070 */
[----:B------:R-:W1:Y:S07]  /*157a0*/  POPC R5, UR4 ;  /* 0x0000000400057d09 */ /* 0x000e6e0008000000 */
[----:B-1----:R-:W2:Y:S01]  /*157b0*/  @P2 ATOMG.E.ADD.STRONG.GPU PT, R3, desc[UR46][R2.64], R5 ;  /* 0x00000005020329a8 */ /* 0x002ea200081ee1ee */
[----:B------:R-:W1:Y:S02]  /*157c0*/  S2R R4, SR_LTMASK ;  /* 0x0000000000047919 */ /* 0x000e640000003900 */
[----:B-1----:R-:W-:-:S04]  /*157d0*/  LOP3.LUT R4, R4, UR4, RZ, 0xc0, !PT ;  /* 0x0000000404047c12 */ /* 0x002fc8000f8ec0ff */
[----:B0-----:R-:W0:Y:S01]  /*157e0*/  POPC R7, R4 ;  /* 0x0000000400077309 */ /* 0x001e220000000000 */
[----:B--2---:R-:W0:Y:S02]  /*157f0*/  SHFL.IDX PT, R0, R3, R0, 0x1f ;  /* 0x00001f0003007589 */ /* 0x004e2400000e0000 */
[----:B0-----:R-:W-:-:S05]  /*15800*/  IADD3 R0, R0, UR42, R7 ;  /* 0x0000002a00007c10 */ /* 0x001fca000fffe007 */
[----:B------:R3:W-:Y:S02]  /*15810*/  STL [R1+0xc], R0 ;  /* 0x00000c0001007387 */ /* 0x0007e40000100800 */
.L_x_1937:
[----:B------:R-:W-:Y:S05]  /*15820*/  BSYNC B0 ;  /* 0x0000000000007941 */ /* 0x000fea0003800000 */
.L_x_1936:
[----:B------:R-:W-:-:S07]  /*15830*/  SEL R19, R19, RZ, P1 ;  /* 0x000000ff13137207 */ /* 0x000fce0000800000 */
.L_x_1856:
[----:B------:R-:W-:Y:S05]  /*15840*/  BSYNC B7 ;  /* 0x0000000000077941 */ /* 0x000fea0003800000 */
.L_x_1854:
[----:B--2---:R2:W5:Y:S01]  /*15850*/  LDL R2, [R1+0xc] ;  /* 0x00000c0001027983 */ /* 0x0045620000100800 */
[----:B------:R-:W-:-:S13]  /*15860*/  LOP3.LUT P1, RZ, R17, 0x4, RZ, 0xc0, !PT ;  /* 0x0000000411ff7812 */ /* 0x000fda000782c0ff */
[----:B--2---:R-:W-:Y:S05]  /*15870*/  @!P1 BRA `(.L_x_1938) ;  /* 0x0000000000289947 */ /* 0x004fea0003800000 */
[----:B------:R-:W-:Y:S05]  /*15880*/  WARPSYNC.ALL ;  /* 0x0000000000007948 */ /* 0x000fea0003800000 */
[----:B------:R-:W2:Y:S08]  /*15890*/  S2UR UR5, SR_CgaCtaId ;  /* 0x00000000000579c3 */ /* 0x000eb00000008800 */
[----:B------:R-:W-:Y:S06]  /*158a0*/  BAR.SYNC.DEFER_BLOCKING 0x5, 0x180 ;  /* 0x0146000000007b1d */ /* 0x000fec0000010000 */
[----:B------:R-:W-:-:S02]  /*158b0*/  UMOV UR4, 0x400 ;  /* 0x0000040000047882 */ /* 0x000fc40000000000 */
[----:B--2---:R-:W-:-:S06]  /*158c0*/  ULEA UR4, UR5, UR4, 0x18 ;  /* 0x0000000405047291 */ /* 0x004fcc000f8ec03f */
[----:B-1----:R-:W-:-:S05]  /*158d0*/  IMAD.U32 R18, RZ, RZ, UR4 ;  /* 0x00000004ff127e24 */ /* 0x002fca000f8e00ff */
[----:B-----5:R-:W1:Y:S04]  /*158e0*/  LDS R2, [R18+0x228d0] ;  /* 0x0228d00012027984 */ /* 0x020e680000000800 */
[----:B-1----:R1:W-:Y:S01]  /*158f0*/  STL [R1+0xc], R2 ;  /* 0x00000c0201007387 */ /* 0x0023e20000100800 */
[----:B------:R-:W-:Y:S06]  /*15900*/  BAR.ARV 0x4, 0x180 ;  /* 0x0106000000007b1d */ /* 0x000fec0000002000 */
[----:B------:R-:W-:Y:S05]  /*15910*/  BRA `(.L_x_1939) ;  /* 0x00000000002c7947 */ /* 0x000fea0003800000 */
.L_x_1938:
[----:B------:R-:W-:-:S03]  /*15920*/  UMOV UR4, 0xffffffff ;  /* 0xffffffff00047882 */ /* 0x000fc60000000000 */
[----:B------:R-:W-:Y:S05]  /*15930*/  BRA.DIV UR4, `(.L_x_1940) ;  /* 0x0000001604647947 */ /* 0x000fea000b800000 */
[----:B-----5:R2:W0:Y:S02]  /*15940*/  SHFL.IDX PT, R14, R2, RZ, 0x1f ;  /* 0x00001fff020e7589 */ /* 0x02042400000e0000 */
.L_x_1988:
[----:B-1----:R-:W1:Y:S01]  /*15950*/  @!P0 S2R R3, SR_CgaCtaId ;  /* 0x0000000000038919 */ /* 0x002e620000008800 */
[----:B------:R-:W-:Y:S05]  /*15960*/  WARPSYNC.ALL ;  /* 0x0000000000007948 */ /* 0x000fea0003800000 */
[----:B------:R-:W-:Y:S01]  /*15970*/  BAR.SYNC.DEFER_BLOCKING 0x4, 0x180 ;  /* 0x0106000000007b1d */ /* 0x000fe20000010000 */
[----:B---34-:R-:W-:-:S05]  /*15980*/  @!P0 MOV R0, 0x400 ;  /* 0x0000040000008802 */ /* 0x018fca0000000f00 */
[----:B0-----:R0:W-:Y:S01]  /*15990*/  STL [R1+0xc], R14 ;  /* 0x00000c0e01007387 */ /* 0x0011e20000100800 */
[----:B-1----:R-:W-:-:S05]  /*159a0*/  @!P0 LEA R18, R3, R0, 0x18 ;  /* 0x0000000003128211 */ /* 0x002fca00078ec0ff */
[----:B------:R0:W-:Y:S01]  /*159b0*/  @!P0 STS [R18+0x228d0], R2 ;  /* 0x0228d00212008388 */ /* 0x0001e20000000800 */
[----:B------:R-:W-:Y:S06]  /*159c0*/  BAR.ARV 0x5, 0x180 ;  /* 0x0146000000007b1d */ /* 0x000fec0000002000 */
.L_x_1939:
[----:B---34-:R-:W3:Y:S01]  /*159d0*/  LDL R0, [R1+0xc] ;  /* 0x00000c0001007983 */ /* 0x018ee20000100800 */
[----:B------:R-:W-:Y:S02]  /*159e0*/  ULDC UR4, c[0x0][0xc38] ;  /* 0x00030e0000047ab9 */ /* 0x000fe40000000800 */
[----:B---3--:R-:W-:-:S13]  /*159f0*/  ISETP.GE.AND P0, PT, R0, UR4, PT ;  /* 0x0000000400007c0c */ /* 0x008fda000bf06270 */
[----:B------:R-:W-:Y:S05]  /*15a00*/  @!P0 BRA `(.L_x_1941) ;  /* 0xffffffb800c48947 */ /* 0x000fea000383ffff */
.L_x_1845:
[----:B0-----:R-:W3:Y:S01]  /*15a10*/  LDL.LU R0, [R1+0x18] ;  /* 0x0000180001007983 */ /* 0x001ee20000300800 */
[----:B------:R-:W-:Y:S01]  /*15a20*/  BSSY B0, `(.L_x_1942) ;  /* 0x000000b000007945 */ /* 0x000fe20003800000 */
[----:B------:R-:W0:Y:S01]  /*15a30*/  S2R R5, SR_CgaCtaId ;  /* 0x0000000000057919 */ /* 0x000e220000008800 */
[----:B---3--:R-:W-:-:S05]  /*15a40*/  VIADD R0, R0, 0x1 ;  /* 0x0000000100007836 */ /* 0x008fca0000000000 */
[----:B-12---:R-:W-:-:S04]  /*15a50*/  LEA.HI R2, R0, R0, RZ, 0x1 ;  /* 0x0000000000027211 */ /* 0x006fc800078f08ff */
[----:B------:R-:W-:-:S05]  /*15a60*/  LOP3.LUT R3, R2, 0xfffffffe, RZ, 0xc0, !PT ;  /* 0xfffffffe02037812 */ /* 0x000fca00078ec0ff */
[----:B------:R-:W-:Y:S01]  /*15a70*/  IMAD.IADD R3, R0, 0x1, -R3 ;  /* 0x0000000100037824 */ /* 0x000fe200078e0a03 */
[----:B------:R-:W-:-:S04]  /*15a80*/  MOV R0, 0x400 ;  /* 0x0000040000007802 */ /* 0x000fc80000000f00 */
[----:B0-----:R-:W-:Y:S02]  /*15a90*/  LEA R0, R5, R0, 0x18 ;  /* 0x0000000005007211 */ /* 0x001fe400078ec0ff */
[----:B------:R-:W-:-:S04]  /*15aa0*/  SHF.L.U32 R3, R3, 0x1f, RZ ;  /* 0x0000001f03037819 */ /* 0x000fc800000006ff */
[----:B------:R-:W0:Y:S02]  /*15ab0*/  SYNCS.PHASECHK.TRANS64.TRYWAIT P0, [R0+URZ+0x22820], R3 ;  /* 0x02282003000075a7 */ /* 0x000e24000800017f */
[----:B0-----:R-:W-:Y:S05]  /*15ac0*/  @!P0 BRA `(.L_x_1943) ;  /* 0x0000001400288947 */ /* 0x001fea0003800000 */
.L_x_1989:
[----:B------:R-:W-:Y:S05]  /*15ad0*/  BSYNC B0 ;  /* 0x0000000000007941 */ /* 0x000fea0003800000 */
.L_x_1942:
[----:B------:R-:W-:-:S03]  /*15ae0*/  UMOV UR4, 0xffffffff ;  /* 0xffffffff00047882 */ /* 0x000fc60000000000 */
[----:B------:R-:W-:Y:S05]  /*15af0*/  BRA.DIV UR4, `(.L_x_1944) ;  /* 0x0000001604307947 */ /* 0x000fea000b800000 */
[----:B------:R-:W1:Y:S02]  /*15b00*/  S2R R2, SR_TID.X ;  /* 0x0000000000027919 */ /* 0x000e640000002100 */
[----:B-1----:R-:W-:-:S04]  /*15b10*/  SHF.R.U32.HI R2, RZ, 0x5, R2 ;  /* 0x00000005ff027819 */ /* 0x002fc80000011602 */
[----:B------:R-:W-:-:S05]  /*15b20*/  LOP3.LUT R2, R2, 0x3, RZ, 0xc0, !PT ;  /* 0x0000000302027812 */ /* 0x000fca00078ec0ff */
[----:B------:R1:W2:Y:S02]  /*15b30*/  SHFL.IDX PT, R14, R2, RZ, 0x1f ;  /* 0x00001fff020e7589 */ /* 0x0002a400000e0000 */
.L_x_1992:
[----:B--2---:R-:W-:Y:S01]  /*15b40*/  ISETP.NE.AND P0, PT, R14, RZ, PT ;  /* 0x000000ff0e00720c */ /* 0x004fe20003f05270 */
[----:B------:R-:W-:-:S12]  /*15b50*/  BSSY B0, `(.L_x_1945) ;  /* 0x0000025000007945 */ /* 0x000fd80003800000 */
[----:B------:R-:W-:Y:S05]  /*15b60*/  @P0 BRA `(.L_x_1946) ;  /* 0x00000000008c0947 */ /* 0x000fea0003800000 */
[----:B------:R-:W-:-:S03]  /*15b70*/  UMOV UR4, 0xffffffff ;  /* 0xffffffff00047882 */ /* 0x000fc60000000000 */
[----:B------:R-:W-:Y:S05]  /*15b80*/  BRA.DIV UR4, `(.L_x_1947) ;  /* 0x0000001604407947 */ /* 0x000fea000b800000 */
[----:B------:R-:W-:-:S13]  /*15b90*/  ELECT P6, URZ, PT ;  /* 0x00000000003f782f */ /* 0x000fda00038c0000 */
.L_x_1995:
[----:B------:R-:W-:Y:S05]  /*15ba0*/  @!P6 BRA `(.L_x_1946) ;  /* 0x00000000007ce947 */ /* 0x000fea0003800000 */
[----:B------:R-:W-:-:S06]  /*15bb0*/  ULOP3.LUT UR4, UR41, 0x2, URZ, 0xfc, !UPT ;  /* 0x0000000229047892 */ /* 0x000fcc000f8efc3f */
[----:B-1----:R-:W-:-:S05]  /*15bc0*/  IMAD.U32 R2, RZ, RZ, UR4 ;  /* 0x00000004ff027e24 */ /* 0x002fca000f8e00ff */
[----:B------:R-:W-:-:S13]  /*15bd0*/  ISETP.NE.AND P2, PT, R2, 0x3, PT ;  /* 0x000000030200780c */ /* 0x000fda0003f45270 */
[----:B------:R-:W-:Y:S05]  /*15be0*/  @!P2 BRA `(.L_x_1948) ;  /* 0x000000000004a947 */ /* 0x000fea0003800000 */
[----:B------:R-:W-:Y:S01]  /*15bf0*/  BPT.TRAP 0x1 ;  /* 0x000000040000795c */ /* 0x000fe20000300000 */
.L_x_1948:
[----:B------:R-:W2:Y:S01]  /*15c00*/  LDL.LU R7, [R1+0x4] ;  /* 0x0000040001077983 */ /* 0x000ea20000300800 */
[----:B------:R-:W-:Y:S02]  /*15c10*/  VIADD R2, R0, 0x22840 ;  /* 0x0002284000027836 */ /* 0x000fe40000000000 */
[C---:B0-----:R-:W-:Y:S02]  /*15c20*/  VIADD R3, R19.reuse, 0x1 ;  /* 0x0000000113037836 */ /* 0x041fe40000000000 */
[----:B------:R-:W-:-:S03]  /*15c30*/  IMAD R6, R19, 0x8, R2 ;  /* 0x0000000813067824 */ /* 0x000fc600078e0202 */
[----:B------:R-:W-:-:S04]  /*15c40*/  ISETP.NE.AND P1, PT, R3, 0x2, PT ;  /* 0x000000020300780c */ /* 0x000fc80003f25270 */
[----:B------:R-:W-:Y:S02]  /*15c50*/  SEL R4, RZ, 0x1, P1 ;  /* 0x00000001ff047807 */ /* 0x000fe40000800000 */
[----:B------:R-:W-:Y:S02]  /*15c60*/  SEL R3, R3, RZ, P1 ;  /* 0x000000ff03037207 */ /* 0x000fe40000800000 */
[C---:B--2---:R-:W-:Y:S02]  /*15c70*/  SHF.L.U32 R5, R7.reuse, 0x1f, RZ ;  /* 0x0000001f07057819 */ /* 0x044fe400000006ff */
[----:B------:R-:W-:Y:S01]  /*15c80*/  LOP3.LUT R4, R7, R4, RZ, 0x3c, !PT ;  /* 0x0000000407047212 */ /* 0x000fe200078e3cff */
[----:B------:R-:W-:Y:S01]  /*15c90*/  IMAD R7, R3, 0x8, R2 ;  /* 0x0000000803077824 */ /* 0x000fe200078e0202 */
[----:B------:R-:W0:Y:S02]  /*15ca0*/  SYNCS.PHASECHK.TRANS64.TRYWAIT P0, [R6+URZ], R5 ;  /* 0x00000005060075a7 */ /* 0x000e24000800017f */
[----:B------:R-:W-:Y:S01]  /*15cb0*/  SHF.L.U32 R2, R4, 0x1f, RZ ;  /* 0x0000001f04027819 */ /* 0x000fe200000006ff */
[----:B0-----:R-:W-:Y:S06]  /*15cc0*/  @!P0 BRA `(.L_x_1949) ;  /* 0x0000001400108947 */ /* 0x001fec0003800000 */
.L_x_1996:
[----:B------:R-:W1:Y:S02]  /*15cd0*/  SYNCS.PHASECHK.TRANS64.TRYWAIT P0, [R7+URZ], R2 ;  /* 0x00000002070075a7 */ /* 0x000e64000800017f */
[----:B-1----:R-:W-:Y:S05]  /*15ce0*/  @!P0 BRA `(.L_x_1950) ;  /* 0x00000014001c8947 */ /* 0x002fea0003800000 */
.L_x_1997:
[----:B------:R-:W-:Y:S05]  /*15cf0*/  @!P2 BRA `(.L_x_1951) ;  /* 0x000000000004a947 */ /* 0x000fea0003800000 */
[----:B------:R-:W-:Y:S01]  /*15d00*/  BPT.TRAP 0x1 ;  /* 0x000000040000795c */ /* 0x000fe20000300000 */
.L_x_1951:
[----:B------:R-:W-:-:S04]  /*15d10*/  VIADD R0, R0, 0x22860 ;  /* 0x0002286000007836 */ /* 0x000fc80000000000 */
[----:B------:R-:W-:-:S04]  /*15d20*/  IMAD R4, R19, 0x8, R0 ;  /* 0x0000000813047824 */ /* 0x000fc800078e0200 */
[----:B------:R-:W2:Y:S02]  /*15d30*/  SYNCS.PHASECHK.TRANS64.TRYWAIT P0, [R4+URZ], R5 ;  /* 0x00000005040075a7 */ /* 0x000ea4000800017f */
[----:B--2---:R-:W-:Y:S05]  /*15d40*/  @!P0 BRA `(.L_x_1952) ;  /* 0x0000001400188947 */ /* 0x004fea0003800000 */
.L_x_1998:
[----:B------:R-:W-:-:S07]  /*15d50*/  IMAD R3, R3, 0x8, R0 ;  /* 0x0000000803037824 */ /* 0x000fce00078e0200 */
.L_x_1953:
[----:B---3--:R3:W4:Y:S02]  /*15d60*/  SYNCS.PHASECHK.TRANS64.TRYWAIT P0, [R3+URZ], R2 ;  /* 0x00000002030075a7 */ /* 0x008724000800017f */
[----:B----4-:R-:W-:Y:S05]  /*15d70*/  @!P0 NANOSLEEP.SYNCS 0x989680 ;  /* 0x009896800000895d */ /* 0x010fea0003900000 */
[----:B------:R-:W4:Y:S02]  /*15d80*/  @!P0 SYNCS.PHASECHK.TRANS64 P0, [R3+URZ], R2 ;  /* 0x00000002030085a7 */ /* 0x000f24000800007f */
[----:B----4-:R-:W-:Y:S05]  /*15d90*/  @!P0 BRA `(.L_x_1953) ;  /* 0xfffffffc00f08947 */ /* 0x010fea000383ffff */
.L_x_1946:
[----:B------:R-:W-:Y:S05]  /*15da0*/  BSYNC B0 ;  /* 0x0000000000007941 */ /* 0x000fea0003800000 */
.L_x_1945:
[----:B------:R-:W-:Y:S05]  /*15db0*/  EXIT ;  /* 0x000000000000794d */ /* 0x000fea0003800000 */
.L_x_1758:
[----:B0-----:R0:W1:Y:S02]  /*15dc0*/  SYNCS.PHASECHK.TRANS64.TRYWAIT P0, [R3+URZ+0x22800], R0 ;  /* 0x02280000030075a7 */ /* 0x001064000800017f */
[----:B-1----:R-:W-:Y:S05]  /*15dd0*/  @!P0 NANOSLEEP.SYNCS 0x989680 ;  /* 0x009896800000895d */ /* 0x002fea0003900000 */
[----:B------:R-:W1:Y:S02]  /*15de0*/  @!P0 SYNCS.PHASECHK.TRANS64 P0, [R3+URZ+0x22800], R0 ;  /* 0x02280000030085a7 */ /* 0x000e64000800007f */
[----:B-1----:R-:W-:Y:S05]  /*15df0*/  @!P0 BRA `(.L_x_1758) ;  /* 0xfffffffc00f08947 */ /* 0x002fea000383ffff */
[----:B------:R-:W-:Y:S05]  /*15e00*/  BRA `(.L_x_1954) ;  /* 0xfffffebc00b07947 */ /* 0x000fea000383ffff */
.L_x_1762:
[----:B-1----:R-:W-:-:S04]  /*15e10*/  IMAD.U32 R5, RZ, RZ, UR23 ;  /* 0x00000017ff057e24 */ /* 0x002fc8000f8e00ff */
[----:B------:R1:W2:Y:S03]  /*15e20*/  SYNCS.PHASECHK.TRANS64.TRYWAIT P1, [R5+URZ+0x22830], R10 ;  /* 0x0228300a050075a7 */ /* 0x0002a6000802017f */
[----:B--2---:R-:W-:Y:S05]  /*15e30*/  @!P1 NANOSLEEP.SYNCS 0x989680 ;  /* 0x009896800000995d */ /* 0x004fea0003900000 */
[----:B------:R-:W2:Y:S02]  /*15e40*/  @!P1 SYNCS.PHASECHK.TRANS64 P1, [R5+URZ+0x22830], R10 ;  /* 0x0228300a050095a7 */ /* 0x000ea4000802007f */
[----:B--2---:R-:W-:Y:S05]  /*15e50*/  @!P1 BRA `(.L_x_1762) ;  /* 0xfffffffc00ec9947 */ /* 0x004fea000383ffff */
[----:B------:R-:W-:Y:S05]  /*15e60*/  BRA `(.L_x_1761) ;  /* 0xfffffebc00d87947 */ /* 0x000fea000383ffff */
.L_x_1774:
[----:B-1----:R-:W-:-:S04]  /*15e70*/  IMAD.U32 R11, RZ, RZ, UR23 ;  /* 0x00000017ff0b7e24 */ /* 0x002fc8000f8e00ff */
[----:B------:R1:W2:Y:S03]  /*15e80*/  SYNCS.PHASECHK.TRANS64.TRYWAIT P1, [R11+URZ+0x22850], R10 ;  /* 0x0228500a0b0075a7 */ /* 0x0002a6000802017f */
[----:B--2---:R-:W-:Y:S05]  /*15e90*/  @!P1 NANOSLEEP.SYNCS 0x989680 ;  /* 0x009896800000995d */ /* 0x004fea0003900000 */
[----:B------:R-:W2:Y:S02]  /*15ea0*/  @!P1 SYNCS.PHASECHK.TRANS64 P1, [R11+URZ+0x22850], R10 ;  /* 0x0228500a0b0095a7 */ /* 0x000ea4000802007f */
[----:B--2---:R-:W-:Y:S05]  /*15eb0*/  @!P1 BRA `(.L_x_1774) ;  /* 0xfffffffc00ec9947 */ /* 0x004fea000383ffff */
[----:B------:R-:W-:Y:S05]  /*15ec0*/  BRA `(.L_x_1773) ;  /* 0xfffffee800187947 */ /* 0x000fea000383ffff */
.L_x_1782:
[----:B-1----:R-:W-:-:S04]  /*15ed0*/  IMAD.U32 R7, RZ, RZ, UR28 ;  /* 0x0000001cff077e24 */ /* 0x002fc8000f8e00ff */
[----:B------:R1:W2:Y:S03]  /*15ee0*/  SYNCS.PHASECHK.TRANS64.TRYWAIT P1, [R7+URZ+0x22830], R8 ;  /* 0x02283008070075a7 */ /* 0x0002a6000802017f */
[----:B--2---:R-:W-:Y:S05]  /*15ef0*/  @!P1 NANOSLEEP.SYNCS 0x989680 ;  /* 0x009896800000995d */ /* 0x004fea0003900000 */
[----:B------:R-:W2:Y:S02]  /*15f00*/  @!P1 SYNCS.PHASECHK.TRANS64 P1, [R7+URZ+0x22830], R8 ;  /* 0x02283008070095a7 */ /* 0x000ea4000802007f */
[----:B--2---:R-:W-:Y:S05]  /*15f10*/  @!P1 BRA `(.L_x_1782) ;  /* 0xfffffffc00ec9947 */ /* 0x004fea000383ffff */
[----:B------:R-:W-:Y:S05]  /*15f20*/  BRA `(.L_x_1781) ;  /* 0xfffffeec00ac7947 */ /* 0x000fea000383ffff */
.L_x_1794:
[----:B-1----:R1:W2:Y:S02]  /*15f30*/  SYNCS.PHASECHK.TRANS64.TRYWAIT P1, [R177+URZ+0x22850], R8 ;  /* 0x02285008b10075a7 */ /* 0x0022a4000802017f */
[----:B--2---:R-:W-:Y:S05]  /*15f40*/  @!P1 NANOSLEEP.SYNCS 0x989680 ;  /* 0x009896800000995d */ /* 0x004fea0003900000 */
[----:B------:R-:W2:Y:S02]  /*15f50*/  @!P1 SYNCS.PHASECHK.TRANS64 P1, [R177+URZ+0x22850], R8 ;  /* 0x02285008b10095a7 */ /* 0x000ea4000802007f */
[----:B--2---:R-:W-:Y:S05]  /*15f60*/  @!P1 BRA `(.L_x_1794) ;  /* 0xfffffffc00f09947 */ /* 0x004fea000383ffff */
[----:B------:R-:W-:Y:S05]  /*15f70*/  BRA `(.L_x_1793) ;  /* 0xffffff1c00f87947 */ /* 0x000fea000383ffff */
.L_x_1803:
[----:B-1----:R-:W-:-:S04]  /*15f80*/  IMAD.U32 R4, RZ, RZ, UR26 ;  /* 0x0000001aff047e24 */ /* 0x002fc8000f8e00ff */
[----:B------:R1:W2:Y:S03]  /*15f90*/  SYNCS.PHASECHK.TRANS64.TRYWAIT P2, [R4+URZ+0x22830], R3 ;  /* 0x02283003040075a7 */ /* 0x0002a6000804017f */
[----:B--2---:R-:W-:Y:S05]  /*15fa0*/  @!P2 NANOSLEEP.SYNCS 0x989680 ;  /* 0x009896800000a95d */ /* 0x004fea0003900000 */
[----:B------:R-:W2:Y:S02]  /*15fb0*/  @!P2 SYNCS.PHASECHK.TRANS64 P2, [R4+URZ+0x22830], R3 ;  /* 0x022830030400a5a7 */ /* 0x000ea4000804007f */
[----:B--2---:R-:W-:Y:S05]  /*15fc0*/  @!P2 BRA `(.L_x_1803) ;  /* 0xfffffffc00eca947 */ /* 0x004fea000383ffff */
[----:B------:R-:W-:Y:S05]  /*15fd0*/  BRA `(.L_x_1802) ;  /* 0xffffff2400bc7947 */ /* 0x000fea000383ffff */
.L_x_1807:
[----:B-1----:R1:W2:Y:S02]  /*15fe0*/  SYNCS.PHASECHK.TRANS64.TRYWAIT P2, [R178+URZ+0x22850], R3 ;  /* 0x02285003b20075a7 */ /* 0x0022a4000804017f */
[----:B--2---:R-:W-:Y:S05]  /*15ff0*/  @!P2 NANOSLEEP.SYNCS 0x989680 ;  /* 0x009896800000a95d */ /* 0x004fea0003900000 */
[----:B------:R-:W2:Y:S02]  /*16000*/  @!P2 SYNCS.PHASECHK.TRANS64 P2, [R178+URZ+0x22850], R3 ;  /* 0x02285003b200a5a7 */ /* 0x000ea4000804007f */
[----:B--2---:R-:W-:Y:S05]  /*16010*/  @!P2 BRA `(.L_x_1807) ;  /* 0xfffffffc00f0a947 */ /* 0x004fea000383ffff */
[----:B------:R-:W-:Y:S05]  /*16020*/  BRA `(.L_x_1806) ;  /* 0xffffff4400607947 */ /* 0x000fea000383ffff */
.L_x_1813:
[----:B-1----:R-:W-:-:S04]  /*16030*/  IMAD.U32 R5, RZ, RZ, UR28 ;  /* 0x0000001cff057e24 */ /* 0x002fc8000f8e00ff */
[----:B------:R1:W2:Y:S03]  /*16040*/  SYNCS.PHASECHK.TRANS64.TRYWAIT P1, [R5+URZ+0x22830], R6 ;  /* 0x02283006050075a7 */ /* 0x0002a6000802017f */
[----:B--2---:R-:W-:Y:S05]  /*16050*/  @!P1 NANOSLEEP.SYNCS 0x989680 ;  /* 0x009896800000995d */ /* 0x004fea0003900000 */
[----:B------:R-:W2:Y:S02]  /*16060*/  @!P1 SYNCS.PHASECHK.TRANS64 P1, [R5+URZ+0x22830], R6 ;  /* 0x02283006050095a7 */ /* 0x000ea4000802007f */
[----:B--2---:R-:W-:Y:S05]  /*16070*/  @!P1 BRA `(.L_x_1813) ;  /* 0xfffffffc00ec9947 */ /* 0x004fea000383ffff */
[----:B------:R-:W-:Y:S05]  /*16080*/  BRA `(.L_x_1812) ;  /* 0xffffff4800787947 */ /* 0x000fea000383ffff */
.L_x_1825:
[----:B-1----:R1:W2:Y:S02]  /*16090*/  SYNCS.PHASECHK.TRANS64.TRYWAIT P1, [R181+URZ+0x22850], R6 ;  /* 0x02285006b50075a7 */ /* 0x0022a4000802017f */
[----:B--2---:R-:W-:Y:S05]  /*160a0*/  @!P1 NANOSLEEP.SYNCS 0x989680 ;  /* 0x009896800000995d */ /* 0x004fea0003900000 */
[----:B------:R-:W2:Y:S02]  /*160b0*/  @!P1 SYNCS.PHASECHK.TRANS64 P1, [R181+URZ+0x22850], R6 ;  /* 0x02285006b50095a7 */ /* 0x000ea4000802007f */
[----:B--2---:R-:W-:Y:S05]  /*160c0*/  @!P1 BRA `(.L_x_1825) ;  /* 0xfffffffc00f09947 */ /* 0x004fea000383ffff */
[----:B------:R-:W-:Y:S05]  /*160d0*/  BRA `(.L_x_1824) ;  /* 0xffffff7800c47947 */ /* 0x000fea000383ffff */
.L_x_1862:
[----:B------:R-:W-:Y:S02]  /*160e0*/  IMAD.MOV.U32 R13, RZ, RZ, R4 ;  /* 0x000000ffff0d7224 */ /* 0x000fe400078e0004 */
[----:B------:R-:W-:Y:S02]  /*160f0*/  IMAD.MOV.U32 R12, RZ, RZ, RZ ;  /* 0x000000ffff0c7224 */ /* 0x000fe400078e00ff */
[----:B------:R-:W-:Y:S02]  /*16100*/  IMAD.MOV.U32 R11, RZ, RZ, 0x1f ;  /* 0x0000001fff0b7424 */ /* 0x000fe400078e00ff */
[----:B------:R-:W-:-:S07]  /*16110*/  IMAD.MOV.U32 R15, RZ, RZ, -0x1 ;  /* 0xffffffffff0f7424 */ /* 0x000fce00078e00ff */
[----:B0-----:R-:W-:Y:S05]  /*16120*/  WARPSYNC.COLLECTIVE R15, `(.L_x_1955) ;  /* 0x000000000f087348 */ /* 0x001fea0003c00000 */
[----:B------:R1:W2:Y:S02]  /*16130*/  SHFL.IDX P6, R14, R13, R12, R11 ;  /* 0x0000000c0d0e7389 */ /* 0x0002a400000c000b */
[----:B012---:R-:W-:Y:S01]  /*16140*/  ENDCOLLECTIVE ;  /* 0x000000000000791b */ /* 0x007fe20003800000 */
.L_x_1955:
[----:B------:R-:W-:Y:S05]  /*16150*/  BRA `(.L_x_1956) ;  /* 0xffffffc000987947 */ /* 0x000fea000383ffff */
.L_x_1864:
[----:B------:R-:W-:Y:S01]  /*16160*/  BSSY B0, `(.L_x_1957) ;  /* 0x0000006000007945 */ /* 0x000fe20003800000 */
[----:B------:R-:W-:-:S07]  /*16170*/  IMAD.MOV.U32 R15, RZ, RZ, -0x1 ;  /* 0xffffffffff0f7424 */ /* 0x000fce00078e00ff */
[----:B01----:R-:W-:Y:S05]  /*16180*/  WARPSYNC.COLLECTIVE R15, `(.L_x_1958) ;  /* 0x000000000f0c7348 */ /* 0x003fea0003c00000 */
[----:B------:R-:W-:Y:S02]  /*16190*/  ELECT P6, UR62, PT ;  /* 0x00000000003e782f */ /* 0x000fe400038c0000 */
[----:B------:R-:W-:Y:S01]  /*161a0*/  MOV R14, UR62 ;  /* 0x0000003e000e7c02 */ /* 0x000fe20008000f00 */
[----:B01----:R-:W-:Y:S10]  /*161b0*/  ENDCOLLECTIVE ;  /* 0x000000000000791b */ /* 0x003ff40003800000 */
.L_x_1958:
[----:B------:R-:W-:Y:S05]  /*161c0*/  BSYNC B0 ;  /* 0x0000000000007941 */ /* 0x000fea0003800000 */
.L_x_1957:
[----:B------:R-:W-:Y:S05]  /*161d0*/  BRA `(.L_x_1959) ;  /* 0xffffffc0009c7947 */ /* 0x000fea000383ffff */
.L_x_1866:
[----:B0-----:R0:W2:Y:S02]  /*161e0*/  SYNCS.PHASECHK.TRANS64.TRYWAIT P0, [R3+URZ+0x22840], R0 ;  /* 0x02284000030075a7 */ /* 0x0010a4000800017f */
[----:B--2---:R-:W-:Y:S05]  /*161f0*/  @!P0 NANOSLEEP.SYNCS 0x989680 ;  /* 0x009896800000895d */ /* 0x004fea0003900000 */
[----:B------:R-:W2:Y:S02]  /*16200*/  @!P0 SYNCS.PHASECHK.TRANS64 P0, [R3+URZ+0x22840], R0 ;  /* 0x02284000030085a7 */ /* 0x000ea4000800007f */
[----:B--2---:R-:W-:Y:S05]  /*16210*/  @!P0 BRA `(.L_x_1866) ;  /* 0xfffffffc00f08947 */ /* 0x004fea000383ffff */
[----:B------:R-:W-:Y:S05]  /*16220*/  BRA `(.L_x_1960) ;  /* 0xffffffc400007947 */ /* 0x000fea000383ffff */
.L_x_1870:
[----:B------:R-:W-:Y:S01]  /*16230*/  IMAD.MOV.U32 R13, RZ, RZ, R4 ;  /* 0x000000ffff0d7224 */ /* 0x000fe200078e0004 */
[----:B------:R-:W-:Y:S01]  /*16240*/  LOP3.LUT R9, R9, 0x7f, RZ, 0xc0, !PT ;  /* 0x0000007f09097812 */ /* 0x000fe200078ec0ff */
[----:B------:R-:W-:Y:S02]  /*16250*/  IMAD.MOV.U32 R12, RZ, RZ, RZ ;  /* 0x000000ffff0c7224 */ /* 0x000fe400078e00ff */
[----:B------:R-:W-:Y:S01]  /*16260*/  IMAD.MOV.U32 R11, RZ, RZ, 0x181f ;  /* 0x0000181fff0b7424 */ /* 0x000fe200078e00ff */
[----:B------:R-:W-:Y:S01]  /*16270*/  SHF.R.U32.HI R9, RZ, 0x3, R9 ;  /* 0x00000003ff097819 */ /* 0x000fe20000011609 */
[----:B------:R-:W-:-:S04]  /*16280*/  IMAD.MOV.U32 R15, RZ, RZ, -0x1 ;  /* 0xffffffffff0f7424 */ /* 0x000fc800078e00ff */
[----:B------:R-:W-:-:S07]  /*16290*/  VIADD R2, R9, UR40 ;  /* 0x0000002809027c36 */ /* 0x000fce0008000000 */
[----:B-----5:R-:W-:Y:S05]  /*162a0*/  WARPSYNC.COLLECTIVE R15, `(.L_x_1961) ;  /* 0x000000000f087348 */ /* 0x020fea0003c00000 */
[----:B------:R0:W1:Y:S02]  /*162b0*/  SHFL.IDX P6, R14, R13, R12, R11 ;  /* 0x0000000c0d0e7389 */ /* 0x00006400000c000b */
[----:B01---5:R-:W-:Y:S01]  /*162c0*/  ENDCOLLECTIVE ;  /* 0x000000000000791b */ /* 0x023fe20003800000 */
.L_x_1961:
[----:B------:R-:W0:Y:S01]  /*162d0*/  S2R R9, SR_TID.X ;  /* 0x0000000000097919 */ /* 0x000e220000002100 */
[----:B------:R-:W-:Y:S02]  /*162e0*/  IMAD.MOV.U32 R13, RZ, RZ, R0 ;  /* 0x000000ffff0d7224 */ /* 0x000fe400078e0000 */
[----:B------:R-:W-:-:S07]  /*162f0*/  IMAD.MOV.U32 R5, RZ, RZ, R14 ;  /* 0x000000ffff057224 */ /* 0x000fce00078e000e */
[----:B0-----:R-:W-:Y:S05]  /*16300*/  WARPSYNC.COLLECTIVE R15, `(.L_x_1962) ;  /* 0x000000000f087348 */ /* 0x001fea0003c00000 */
[----:B------:R1:W2:Y:S02]  /*16310*/  SHFL.IDX P6, R14, R13, R12, R11 ;  /* 0x0000000c0d0e7389 */ /* 0x0002a400000c000b */
[----:B012---:R-:W-:Y:S01]  /*16320*/  ENDCOLLECTIVE ;  /* 0x000000000000791b */ /* 0x007fe20003800000 */
.L_x_1962:
[----:B------:R-:W-:Y:S02]  /*16330*/  ULDC UR4, c[0x0][0x288] ;  /* 0x0000a20000047ab9 */ /* 0x000fe40000000800 */
[----:B------:R-:W-:-:S05]  /*16340*/  IMAD R3, R7, UR4, RZ ;  /* 0x0000000407037c24 */ /* 0x000fca000f8e02ff */
[----:B------:R-:W-:Y:S01]  /*16350*/  ISETP.GE.AND P1, PT, R2, R3, PT ;  /* 0x000000030200720c */ /* 0x000fe20003f26270 */
[----:B------:R-:W-:Y:S02]  /*16360*/  IMAD.MOV.U32 R13, RZ, RZ, R4 ;  /* 0x000000ffff0d7224 */ /* 0x000fe400078e0004 */
[----:B------:R-:W-:Y:S02]  /*16370*/  IMAD.MOV.U32 R12, RZ, RZ, 0x1 ;  /* 0x00000001ff0c7424 */ /* 0x000fe400078e00ff */
[----:B------:R-:W-:-:S08]  /*16380*/  IMAD.MOV.U32 R6, RZ, RZ, R14 ;  /* 0x000000ffff067224 */ /* 0x000fd000078e000e */
[----:B------:R-:W-:Y:S05]  /*16390*/  WARPSYNC.COLLECTIVE R15, `(.L_x_1963) ;  /* 0x000000000f087348 */ /* 0x000fea0003c00000 */
[----:B------:R0:W1:Y:S02]  /*163a0*/  SHFL.IDX P6, R14, R13, R12, R11 ;  /* 0x0000000c0d0e7389 */ /* 0x00006400000c000b */
[----:B01----:R-:W-:Y:S01]  /*163b0*/  ENDCOLLECTIVE ;  /* 0x000000000000791b */ /* 0x003fe20003800000 */
.L_x_1963:
[----:B------:R-:W-:-:S05]  /*163c0*/  @!P1 LEA R6, P2, R8, R6, 0x1 ;  /* 0x0000000608069211 */ /* 0x000fca00078408ff */
[----:B------:R-:W-:-:S04]  /*163d0*/  @!P1 IMAD.X R5, RZ, RZ, R5, P2 ;  /* 0x000000ffff059224 */ /* 0x000fc800010e0605 */
[----:B------:R-:W-:Y:S02]  /*163e0*/  @!P1 IMAD.MOV.U32 R7, RZ, RZ, R5 ;  /* 0x000000ffff079224 */ /* 0x000fe400078e0005 */
[----:B------:R-:W-:Y:S02]  /*163f0*/  IMAD.MOV.U32 R13, RZ, RZ, R0 ;  /* 0x000000ffff0d7224 */ /* 0x000fe400078e0000 */
[C---:B------:R-:W-:Y:S01]  /*16400*/  VIADD R5, R2.reuse, 0x10 ;  /* 0x0000001002057836 */ /* 0x040fe20000000000 */
[----:B------:R-:W-:Y:S01]  /*16410*/  @!PT LDS RZ, [RZ] ;  /* 0x00000000fffff984 */ /* 0x000fe20000000800 */
[----:B------:R-:W-:Y:S01]  /*16420*/  @!PT LDS RZ, [RZ] ;  /* 0x00000000fffff984 */ /* 0x000fe20000000800 */
[----:B------:R-:W-:Y:S01]  /*16430*/  @!PT LDS RZ, [RZ] ;  /* 0x00000000fffff984 */ /* 0x000fe20000000800 */
[----:B------:R0:W-:Y:S04]  /*16440*/  @!P1 LDGSTS.E.BYPASS.LTC128B.128 [R10+0x18400], desc[UR46][R6.64], !P0 ;  /* 0x18400000060a9fae */ /* 0x0001e8000c101d6e */
[----:B------:R-:W-:Y:S01]  /*16450*/  ISETP.GE.AND P1, PT, R5, R3, PT ;  /* 0x000000030500720c */ /* 0x000fe20003f26270 */
[----:B------:R-:W-:-:S02]  /*16460*/  VIADD R5, R2, 0x20 ;  /* 0x0000002002057836 */ /* 0x000fc40000000000 */
[----:B------:R-:W-:-:S10]  /*16470*/  IMAD.MOV.U32 R8, RZ, RZ, R14 ;  /* 0x000000ffff087224 */ /* 0x000fd400078e000e */
[----:B0-----:R-:W-:Y:S05]  /*16480*/  WARPSYNC.COLLECTIVE R15, `(.L_x_1964) ;  /* 0x000000000f087348 */ /* 0x001fea0003c00000 */
[----:B------:R1:W2:Y:S02]  /*16490*/  SHFL.IDX P6, R14, R13, R12, R11 ;  /* 0x0000000c0d0e7389 */ /* 0x0002a400000c000b */
[----:B012---:R-:W-:Y:S01]  /*164a0*/  ENDCOLLECTIVE ;  /* 0x000000000000791b */ /* 0x007fe20003800000 */
.L_x_1964:
[----:B------:R-:W-:-:S05]  /*164b0*/  IMAD.SHL.U32 R7, R9, 0x8, RZ ;  /* 0x0000000809077824 */ /* 0x000fca00078e00ff */
[----:B------:R-:W-:Y:S01]  /*164c0*/  LOP3.LUT R7, R7, 0x38, RZ, 0xc0, !PT ;  /* 0x0000003807077812 */ /* 0x000fe200078ec0ff */
[----:B------:R-:W-:Y:S02]  /*164d0*/  IMAD.MOV.U32 R13, RZ, RZ, R4 ;  /* 0x000000ffff0d7224 */ /* 0x000fe400078e0004 */
[----:B------:R-:W-:Y:S02]  /*164e0*/  IMAD.MOV.U32 R12, RZ, RZ, 0x2 ;  /* 0x00000002ff0c7424 */ /* 0x000fe400078e00ff */
[----:B------:R-:W-:-:S07]  /*164f0*/  IMAD.MOV.U32 R9, RZ, RZ, R14 ;  /* 0x000000ffff097224 */ /* 0x000fce00078e000e */
[----:B------:R-:W-:Y:S05]  /*16500*/  WARPSYNC.COLLECTIVE R15, `(.L_x_1965) ;  /* 0x000000000f087348 */ /* 0x000fea0003c00000 */
[----:B------:R0:W1:Y:S02]  /*16510*/  SHFL.IDX P6, R14, R13, R12, R11 ;  /* 0x0000000c0d0e7389 */ /* 0x00006400000c000b */
[----:B01----:R-:W-:Y:S01]  /*16520*/  ENDCOLLECTIVE ;  /* 0x000000000000791b */ /* 0x003fe20003800000 */
.L_x_1965:
[----:B------:R-:W-:Y:S02]  /*16530*/  @!P1 LEA R6, P2, R7, R9, 0x1 ;  /* 0x0000000907069211 */ /* 0x000fe400078408ff */
[----:B------:R-:W0:Y:S03]  /*16540*/  S2R R9, SR_TID.X ;  /* 0x0000000000097919 */ /* 0x000e260000002100 */
[----:B------:R-:W-:Y:S02]  /*16550*/  @!P1 IMAD.X R7, RZ, RZ, R8, P2 ;  /* 0x000000ffff079224 */ /* 0x000fe400010e0608 */
[----:B------:R-:W-:-:S03]  /*16560*/  VIADD R8, R2, 0x60 ;  /* 0x0000006002087836 */ /* 0x000fc60000000000 */
[----:B------:R-:W-:Y:S01]  /*16570*/  @!PT LDS RZ, [RZ] ;  /* 0x00000000fffff984 */ /* 0x000fe20000000800 */
[----:B------:R-:W-:Y:S01]  /*16580*/  @!PT LDS RZ, [RZ] ;  /* 0x00000000fffff984 */ /* 0x000fe20000000800 */
[----:B------:R-:W-:Y:S01]  /*16590*/  @!PT LDS RZ, [RZ] ;  /* 0x00000000fffff984 */ /* 0x000fe20000000800 */
[----:B------:R1:W-:Y:S01]  /*165a0*/  @!P1 LDGSTS.E.BYPASS.LTC128B.128 [R10+0x18c00], desc[UR46][R6.64], !P0 ;  /* 0x18c00000060a9fae */ /* 0x0003e2000c101d6e */
[----:B------:R-:W-:Y:S01]  /*165b0*/  IMAD.MOV.U32 R13, RZ, RZ, R0 ;  /* 0x000000ffff0d7224 */ /* 0x000fe200078e0000 */
[----:B------:R-:W-:Y:S01]  /*165c0*/  ISETP.GE.AND P1, PT, R5, R3, PT ;  /* 0x000000030500720c */ /* 0x000fe20003f26270 */
[----:B------:R-:W-:-:S12]  /*165d0*/  IMAD.MOV.U32 R5, RZ, RZ, R14 ;  /* 0x000000ffff057224 */ /* 0x000fd800078e000e */
[----:B01----:R-:W-:Y:S05]  /*165e0*/  WARPSYNC.COLLECTIVE R15, `(.L_x_1966) ;  /* 0x000000000f087348 */ /* 0x003fea0003c00000 */
[----:B------:R2:W3:Y:S02]  /*165f0*/  SHFL.IDX P6, R14, R13, R12, R11 ;  /* 0x0000000c0d0e7389 */ /* 0x0004e400000c000b */
[----:B0123--:R-:W-:Y:S01]  /*16600*/  ENDCOLLECTIVE ;  /* 0x000000000000791b */ /* 0x00ffe20003800000 */
.L_x_1966:
[----:B------:R-:W-:Y:S02]  /*16610*/  IMAD.SHL.U32 R9, R9, 0x8, RZ ;  /* 0x0000000809097824 */ /* 0x000fe400078e00ff */
[----:B------:R-:W-:Y:S02]  /*16620*/  IMAD.MOV.U32 R13, RZ, RZ, R4 ;  /* 0x000000ffff0d7224 */ /* 0x000fe400078e0004 */
[----:B------:R-:W-:Y:S01]  /*16630*/  IMAD.MOV.U32 R12, RZ, RZ, 0x3 ;  /* 0x00000003ff0c7424 */ /* 0x000fe200078e00ff */
[----:B------:R-:W-:Y:S01]  /*16640*/  LOP3.LUT R9, R9, 0x38, RZ, 0xc0, !PT ;  /* 0x0000003809097812 */ /* 0x000fe200078ec0ff */
[----:B------:R-:W-:-:S07]  /*16650*/  IMAD.MOV.U32 R6, RZ, RZ, R14 ;  /* 0x000000ffff067224 */ /* 0x000fce00078e000e */
[----:B------:R-:W-:Y:S05]  /*16660*/  WARPSYNC.COLLECTIVE R15, `(.L_x_1967) ;  /* 0x000000000f087348 */ /* 0x000fea0003c00000 */
[----:B------:R0:W1:Y:S02]  /*16670*/  SHFL.IDX P6, R14, R13, R12, R11 ;  /* 0x0000000c0d0e7389 */ /* 0x00006400000c000b */
[----:B01----:R-:W-:Y:S01]  /*16680*/  ENDCOLLECTIVE ;  /* 0x000000000000791b */ /* 0x003fe20003800000 */
.L_x_1967:
[----:B------:R-:W-:-:S05]  /*16690*/  @!P1 LEA R6, P2, R9, R6, 0x1 ;  /* 0x0000000609069211 */ /* 0x000fca00078408ff */
[----:B------:R-:W-:-:S04]  /*166a0*/  @!P1 IMAD.X R5, RZ, RZ, R5, P2 ;  /* 0x000000ffff059224 */ /* 0x000fc800010e0605 */
[----:B------:R-:W-:Y:S02]  /*166b0*/  @!P1 IMAD.MOV.U32 R7, RZ, RZ, R5 ;  /* 0x000000ffff079224 */ /* 0x000fe400078e0005 */
[----:B------:R-:W-:Y:S02]  /*166c0*/  VIADD R5, R2, 0x30 ;  /* 0x0000003002057836 */ /* 0x000fe40000000000 */
[----:B------:R-:W-:Y:S01]  /*166d0*/  IMAD.MOV.U32 R13, RZ, RZ, R0 ;  /* 0x000000ffff0d7224 */ /* 0x000fe200078e0000 */
[----:B------:R-:W-:Y:S01]  /*166e0*/  @!PT LDS RZ, [RZ] ;  /* 0x00000000fffff984 */ /* 0x000fe20000000800 */
[----:B------:R-:W-:Y:S01]  /*166f0*/  @!PT LDS RZ, [RZ] ;  /* 0x00000000fffff984 */ /* 0x000fe20000000800 */
[----:B------:R-:W-:Y:S01]  /*16700*/  @!PT LDS RZ, [RZ] ;  /* 0x00000000fffff984 */ /* 0x000fe20000000800 */
[----:B------:R0:W-:Y:S02]  /*16710*/  @!P1 LDGSTS.E.BYPASS.LTC128B.128 [R10+0x19400], desc[UR46][R6.64], !P0 ;  /* 0x19400000060a9fae */ /* 0x0001e4000c101d6e */
[----:B------:R-:W-:Y:S01]  /*16720*/  ISETP.GE.AND P1, PT, R5, R3, PT ;  /* 0x000000030500720c */ /* 0x000fe20003f26270 */
[----:B------:R-:W-:-:S12]  /*16730*/  IMAD.MOV.U32 R5, RZ, RZ, R14 ;  /* 0x000000ffff057224 */ /* 0x000fd800078e000e */
[----:B0-----:R-:W-:Y:S05]  /*16740*/  WARPSYNC.COLLECTIVE R15, `(.L_x_1968) ;  /* 0x000000000f087348 */ /* 0x001fea0003c00000 */
[----:B------:R1:W2:Y:S02]  /*16750*/  SHFL.IDX P6, R14, R13, R12, R11 ;  /* 0x0000000c0d0e7389 */ /* 0x0002a400000c000b */
[----:B012---:R-:W-:Y:S01]  /*16760*/  ENDCOLLECTIVE ;  /* 0x000000000000791b */ /* 0x007fe20003800000 */
.L_x_1968:
[----:B------:R-:W-:Y:S02]  /*16770*/  IMAD.MOV.U32 R13, RZ, RZ, R4 ;  /* 0x000000ffff0d7224 */ /* 0x000fe400078e0004 */
[----:B------:R-:W-:Y:S02]  /*16780*/  IMAD.MOV.U32 R12, RZ, RZ, 0x4 ;  /* 0x00000004ff0c7424 */ /* 0x000fe400078e00ff */
[----:B------:R-:W-:-:S07]  /*16790*/  IMAD.MOV.U32 R6, RZ, RZ, R14 ;  /* 0x000000ffff067224 */ /* 0x000fce00078e000e */
[----:B------:R-:W-:Y:S05]  /*167a0*/  WARPSYNC.COLLECTIVE R15, `(.L_x_1969) ;  /* 0x000000000f087348 */ /* 0x000fea0003c00000 */
[----:B------:R0:W1:Y:S02]  /*167b0*/  SHFL.IDX P6, R14, R13, R12, R11 ;  /* 0x0000000c0d0e7389 */ /* 0x00006400000c000b */
[----:B01----:R-:W-:Y:S01]  /*167c0*/  ENDCOLLECTIVE ;  /* 0x000000000000791b */ /* 0x003fe20003800000 */
.L_x_1969:
        /* <DEDUP_REMOVED lines=14> */
.L_x_1970:
[----:B------:R-:W-:Y:S02]  /*168b0*/  IMAD.MOV.U32 R13, RZ, RZ, R4 ;  /* 0x000000ffff0d7224 */ /* 0x000fe400078e0004 */
[----:B------:R-:W-:Y:S02]  /*168c0*/  IMAD.MOV.U32 R12, RZ, RZ, 0x5 ;  /* 0x00000005ff0c7424 */ /* 0x000fe400078e00ff */
[----:B------:R-:W-:-:S07]  /*168d0*/  IMAD.MOV.U32 R6, RZ, RZ, R14 ;  /* 0x000000ffff067224 */ /* 0x000fce00078e000e */
[----:B------:R-:W-:Y:S05]  /*168e0*/  WARPSYNC.COLLECTIVE R15, `(.L_x_1971) ;  /* 0x000000000f087348 */ /* 0x000fea0003c00000 */
[----:B------:R0:W1:Y:S02]  /*168f0*/  SHFL.IDX P6, R14, R13, R12, R11 ;  /* 0x0000000c0d0e7389 */ /* 0x00006400000c000b */
[----:B01----:R-:W-:Y:S01]  /*16900*/  ENDCOLLECTIVE ;  /* 0x000000000000791b */ /* 0x003fe20003800000 */
.L_x_1971:
        /* <DEDUP_REMOVED lines=14> */
.L_x_1972:
[----:B------:R-:W-:Y:S02]  /*169f0*/  IMAD.MOV.U32 R13, RZ, RZ, R4 ;  /* 0x000000ffff0d7224 */ /* 0x000fe400078e0004 */
[----:B------:R-:W-:Y:S02]  /*16a00*/  IMAD.MOV.U32 R12, RZ, RZ, 0x6 ;  /* 0x00000006ff0c7424 */ /* 0x000fe400078e00ff */
[----:B------:R-:W-:-:S07]  /*16a10*/  IMAD.MOV.U32 R6, RZ, RZ, R14 ;  /* 0x000000ffff067224 */ /* 0x000fce00078e000e */
[----:B------:R-:W-:Y:S05]  /*16a20*/  WARPSYNC.COLLECTIVE R15, `(.L_x_1973) ;  /* 0x000000000f087348 */ /* 0x000fea0003c00000 */
[----:B------:R0:W1:Y:S02]  /*16a30*/  SHFL.IDX P6, R14, R13, R12, R11 ;  /* 0x0000000c0d0e7389 */ /* 0x00006400000c000b */
[----:B01----:R-:W-:Y:S01]  /*16a40*/  ENDCOLLECTIVE ;  /* 0x000000000000791b */ /* 0x003fe20003800000 */
.L_x_1973:
[----:B------:R-:W-:-:S05]  /*16a50*/  @!P1 LEA R6, P2, R9, R6, 0x1 ;  /* 0x0000000609069211 */ /* 0x000fca00078408ff */
[----:B------:R-:W-:-:S04]  /*16a60*/  @!P1 IMAD.X R5, RZ, RZ, R5, P2 ;  /* 0x000000ffff059224 */ /* 0x000fc800010e0605 */
[----:B------:R-:W-:Y:S02]  /*16a70*/  @!P1 IMAD.MOV.U32 R7, RZ, RZ, R5 ;  /* 0x000000ffff079224 */ /* 0x000fe400078e0005 */
[----:B------:R-:W-:-:S03]  /*16a80*/  IMAD.MOV.U32 R13, RZ, RZ, R0 ;  /* 0x000000ffff0d7224 */ /* 0x000fc600078e0000 */
[----:B------:R-:W-:Y:S01]  /*16a90*/  @!PT LDS RZ, [RZ] ;  /* 0x00000000fffff984 */ /* 0x000fe20000000800 */
[----:B------:R-:W-:Y:S01]  /*16aa0*/  @!PT LDS RZ, [RZ] ;  /* 0x00000000fffff984 */ /* 0x000fe20000000800 */
[----:B------:R-:W-:Y:S01]  /*16ab0*/  @!PT LDS RZ, [RZ] ;  /* 0x00000000fffff984 */ /* 0x000fe20000000800 */
[----:B------:R0:W-:Y:S01]  /*16ac0*/  @!P1 LDGSTS.E.BYPASS.LTC128B.128 [R10+0x1ac00], desc[UR46][R6.64], !P0 ;  /* 0x1ac00000060a9fae */ /* 0x0001e2000c101d6e */
[----:B------:R-:W-:Y:S01]  /*16ad0*/  ISETP.GE.AND P1, PT, R8, R3, PT ;  /* 0x000000030800720c */ /* 0x000fe20003f26270 */
[----:B------:R-:W-:-:S12]  /*16ae0*/  IMAD.MOV.U32 R5, RZ, RZ, R14 ;  /* 0x000000ffff057224 */ /* 0x000fd800078e000e */
[----:B0-----:R-:W-:Y:S05]  /*16af0*/  WARPSYNC.COLLECTIVE R15, `(.L_x_1974) ;  /* 0x000000000f087348 */ /* 0x001fea0003c00000 */
[----:B------:R1:W2:Y:S02]  /*16b00*/  SHFL.IDX P6, R14, R13, R12, R11 ;  /* 0x0000000c0d0e7389 */ /* 0x0002a400000c000b */
[----:B012---:R-:W-:Y:S01]  /*16b10*/  ENDCOLLECTIVE ;  /* 0x000000000000791b */ /* 0x007fe20003800000 */
.L_x_1974:
[----:B------:R-:W-:Y:S02]  /*16b20*/  IMAD.MOV.U32 R13, RZ, RZ, R4 ;  /* 0x000000ffff0d7224 */ /* 0x000fe400078e0004 */
[----:B------:R-:W-:Y:S02]  /*16b30*/  IMAD.MOV.U32 R12, RZ, RZ, 0x7 ;  /* 0x00000007ff0c7424 */ /* 0x000fe400078e00ff */
[----:B------:R-:W-:-:S07]  /*16b40*/  IMAD.MOV.U32 R6, RZ, RZ, R14 ;  /* 0x000000ffff067224 */ /* 0x000fce00078e000e */
[----:B------:R-:W-:Y:S05]  /*16b50*/  WARPSYNC.COLLECTIVE R15, `(.L_x_1975) ;  /* 0x000000000f087348 */ /* 0x000fea0003c00000 */
[----:B------:R0:W1:Y:S02]  /*16b60*/  SHFL.IDX P6, R14, R13, R12, R11 ;  /* 0x0000000c0d0e7389 */ /* 0x00006400000c000b */
[----:B01----:R-:W-:Y:S01]  /*16b70*/  ENDCOLLECTIVE ;  /* 0x000000000000791b */ /* 0x003fe20003800000 */
.L_x_1975:
        /* <DEDUP_REMOVED lines=12> */
.L_x_1976:
[----:B------:R-:W-:Y:S05]  /*16c40*/  BRA `(.L_x_1977) ;  /* 0xffffffc4001c7947 */ /* 0x000fea000383ffff */
.L_x_1873:
[----:B-1----:R1:W2:Y:S02]  /*16c50*/  SYNCS.PHASECHK.TRANS64.TRYWAIT P0, [R18+URZ+0x22820], R3 ;  /* 0x02282003120075a7 */ /* 0x0022a4000800017f */
[----:B--2---:R-:W-:Y:S05]  /*16c60*/  @!P0 NANOSLEEP.SYNCS 0x989680 ;  /* 0x009896800000895d */ /* 0x004fea0003900000 */
[----:B------:R-:W2:Y:S02]  /*16c70*/  @!P0 SYNCS.PHASECHK.TRANS64 P0, [R18+URZ+0x22820], R3 ;  /* 0x02282003120085a7 */ /* 0x000ea4000800007f */
[----:B--2---:R-:W-:Y:S05]  /*16c80*/  @!P0 BRA `(.L_x_1873) ;  /* 0xfffffffc00f08947 */ /* 0x004fea000383ffff */
[----:B------:R-:W-:Y:S05]  /*16c90*/  BRA `(.L_x_1978) ;  /* 0xffffffc400847947 */ /* 0x000fea000383ffff */
.L_x_1877:
[----:B-1----:R1:W2:Y:S02]  /*16ca0*/  SYNCS.PHASECHK.TRANS64.TRYWAIT P0, [R0+URZ+0x22860], R3 ;  /* 0x02286003000075a7 */ /* 0x0022a4000800017f */
[----:B--2---:R-:W-:Y:S05]  /*16cb0*/  @!P0 NANOSLEEP.SYNCS 0x989680 ;  /* 0x009896800000895d */ /* 0x004fea0003900000 */
[----:B------:R-:W2:Y:S02]  /*16cc0*/  @!P0 SYNCS.PHASECHK.TRANS64 P0, [R0+URZ+0x22860], R3 ;  /* 0x02286003000085a7 */ /* 0x000ea4000800007f */
[----:B--2---:R-:W-:Y:S05]  /*16cd0*/  @!P0 BRA `(.L_x_1877) ;  /* 0xfffffffc00f08947 */ /* 0x004fea000383ffff */
[----:B------:R-:W-:Y:S05]  /*16ce0*/  BRA `(.L_x_1979) ;  /* 0xffffffc400a47947 */ /* 0x000fea000383ffff */
.L_x_1890:
[----:B-1----:R1:W2:Y:S02]  /*16cf0*/  SYNCS.PHASECHK.TRANS64.TRYWAIT P0, [R4+URZ+0x22840], R2 ;  /* 0x02284002040075a7 */ /* 0x0022a4000800017f */
[----:B--2---:R-:W-:Y:S05]  /*16d00*/  @!P0 NANOSLEEP.SYNCS 0x989680 ;  /* 0x009896800000895d */ /* 0x004fea0003900000 */
[----:B------:R-:W2:Y:S02]  /*16d10*/  @!P0 SYNCS.PHASECHK.TRANS64 P0, [R4+URZ+0x22840], R2 ;  /* 0x02284002040085a7 */ /* 0x000ea4000800007f */
[----:B--2---:R-:W-:Y:S05]  /*16d20*/  @!P0 BRA `(.L_x_1890) ;  /* 0xfffffffc00f08947 */ /* 0x004fea000383ffff */
[----:B------:R-:W-:Y:S05]  /*16d30*/  BRA `(.L_x_1980) ;  /* 0xffffffcc00987947 */ /* 0x000fea000383ffff */
.L_x_1895:
[----:B--2---:R2:W3:Y:S02]  /*16d40*/  SYNCS.PHASECHK.TRANS64.TRYWAIT P0, [R4+URZ+0x22860], R2 ;  /* 0x02286002040075a7 */ /* 0x0044e4000800017f */
[----:B---3--:R-:W-:Y:S05]  /*16d50*/  @!P0 NANOSLEEP.SYNCS 0x989680 ;  /* 0x009896800000895d */ /* 0x008fea0003900000 */
[----:B------:R-:W3:Y:S02]  /*16d60*/  @!P0 SYNCS.PHASECHK.TRANS64 P0, [R4+URZ+0x22860], R2 ;  /* 0x02286002040085a7 */ /* 0x000ee4000800007f */
[----:B---3--:R-:W-:Y:S05]  /*16d70*/  @!P0 BRA `(.L_x_1895) ;  /* 0xfffffffc00f08947 */ /* 0x008fea000383ffff */
[----:B------:R-:W-:Y:S05]  /*16d80*/  BRA `(.L_x_1981) ;  /* 0xffffffd000107947 */ /* 0x000fea000383ffff */
.L_x_1907:
[----:B0-----:R0:W1:Y:S02]  /*16d90*/  SYNCS.PHASECHK.TRANS64.TRYWAIT P0, [R4+URZ+0x22840], R2 ;  /* 0x02284002040075a7 */ /* 0x001064000800017f */
[----:B-1----:R-:W-:Y:S05]  /*16da0*/  @!P0 NANOSLEEP.SYNCS 0x989680 ;  /* 0x009896800000895d */ /* 0x002fea0003900000 */
[----:B------:R-:W1:Y:S02]  /*16db0*/  @!P0 SYNCS.PHASECHK.TRANS64 P0, [R4+URZ+0x22840], R2 ;  /* 0x02284002040085a7 */ /* 0x000e64000800007f */
[----:B-1----:R-:W-:Y:S05]  /*16dc0*/  @!P0 BRA `(.L_x_1907) ;  /* 0xfffffffc00f08947 */ /* 0x002fea000383ffff */
[----:B------:R-:W-:Y:S05]  /*16dd0*/  BRA `(.L_x_1982) ;  /* 0xffffffd400f47947 */ /* 0x000fea000383ffff */
.L_x_1912:
[----:B-1----:R1:W2:Y:S02]  /*16de0*/  SYNCS.PHASECHK.TRANS64.TRYWAIT P0, [R4+URZ+0x22860], R2 ;  /* 0x02286002040075a7 */ /* 0x0022a4000800017f */
[----:B--2---:R-:W-:Y:S05]  /*16df0*/  @!P0 NANOSLEEP.SYNCS 0x989680 ;  /* 0x009896800000895d */ /* 0x004fea0003900000 */
[----:B------:R-:W2:Y:S02]  /*16e00*/  @!P0 SYNCS.PHASECHK.TRANS64 P0, [R4+URZ+0x22860], R2 ;  /* 0x02286002040085a7 */ /* 0x000ea4000800007f */
[----:B--2---:R-:W-:Y:S05]  /*16e10*/  @!P0 BRA `(.L_x_1912) ;  /* 0xfffffffc00f08947 */ /* 0x004fea000383ffff */
[----:B------:R-:W-:Y:S05]  /*16e20*/  BRA `(.L_x_1983) ;  /* 0xffffffd8006c7947 */ /* 0x000fea000383ffff */
.L_x_1923:
[----:B-1----:R1:W2:Y:S02]  /*16e30*/  SYNCS.PHASECHK.TRANS64.TRYWAIT P0, [R4+URZ+0x22840], R2 ;  /* 0x02284002040075a7 */ /* 0x0022a4000800017f */
[----:B--2---:R-:W-:Y:S05]  /*16e40*/  @!P0 NANOSLEEP.SYNCS 0x989680 ;  /* 0x009896800000895d */ /* 0x004fea0003900000 */
[----:B------:R-:W2:Y:S02]  /*16e50*/  @!P0 SYNCS.PHASECHK.TRANS64 P0, [R4+URZ+0x22840], R2 ;  /* 0x02284002040085a7 */ /* 0x000ea4000800007f */
[----:B--2---:R-:W-:Y:S05]  /*16e60*/  @!P0 BRA `(.L_x_1923) ;  /* 0xfffffffc00f08947 */ /* 0x004fea000383ffff */
[----:B------:R-:W-:Y:S05]  /*16e70*/  BRA `(.L_x_1984) ;  /* 0xffffffe000347947 */ /* 0x000fea000383ffff */
.L_x_1928:
[----:B0-----:R0:W2:Y:S02]  /*16e80*/  SYNCS.PHASECHK.TRANS64.TRYWAIT P0, [R4+URZ+0x22860], R2 ;  /* 0x02286002040075a7 */ /* 0x0010a4000800017f */
[----:B--2---:R-:W-:Y:S05]  /*16e90*/  @!P0 NANOSLEEP.SYNCS 0x989680 ;  /* 0x009896800000895d */ /* 0x004fea0003900000 */
[----:B------:R-:W2:Y:S02]  /*16ea0*/  @!P0 SYNCS.PHASECHK.TRANS64 P0, [R4+URZ+0x22860], R2 ;  /* 0x02286002040085a7 */ /* 0x000ea4000800007f */
[----:B--2---:R-:W-:Y:S05]  /*16eb0*/  @!P0 BRA `(.L_x_1928) ;  /* 0xfffffffc00f08947 */ /* 0x004fea000383ffff */
[----:B------:R-:W-:Y:S05]  /*16ec0*/  BRA `(.L_x_1985) ;  /* 0xffffffe000ac7947 */ /* 0x000fea000383ffff */
.L_x_1940:
[----:B------:R-:W-:Y:S01]  /*16ed0*/  BSSY B0, `(.L_x_1986) ;  /* 0x0000008000007945 */ /* 0x000fe20003800000 */
[----:B-----5:R-:W-:Y:S02]  /*16ee0*/  IMAD.MOV.U32 R13, RZ, RZ, R2 ;  /* 0x000000ffff0d7224 */ /* 0x020fe400078e0002 */
[----:B------:R-:W-:Y:S02]  /*16ef0*/  IMAD.MOV.U32 R12, RZ, RZ, RZ ;  /* 0x000000ffff0c7224 */ /* 0x000fe400078e00ff */
[----:B------:R-:W-:Y:S02]  /*16f00*/  IMAD.MOV.U32 R11, RZ, RZ, 0x1f ;  /* 0x0000001fff0b7424 */ /* 0x000fe400078e00ff */
[----:B------:R-:W-:-:S07]  /*16f10*/  IMAD.MOV.U32 R15, RZ, RZ, -0x1 ;  /* 0xffffffffff0f7424 */ /* 0x000fce00078e00ff */
[----:B01-34-:R-:W-:Y:S05]  /*16f20*/  WARPSYNC.COLLECTIVE R15, `(.L_x_1987) ;  /* 0x000000000f087348 */ /* 0x01bfea0003c00000 */
[----:B------:R2:W0:Y:S02]  /*16f30*/  SHFL.IDX P6, R14, R13, R12, R11 ;  /* 0x0000000c0d0e7389 */ /* 0x00042400000c000b */
[----:B01234-:R-:W-:Y:S01]  /*16f40*/  ENDCOLLECTIVE ;  /* 0x000000000000791b */ /* 0x01ffe20003800000 */
.L_x_1987:
[----:B------:R-:W-:Y:S05]  /*16f50*/  BSYNC B0 ;  /* 0x0000000000007941 */ /* 0x000fea0003800000 */
.L_x_1986:
[----:B------:R-:W-:Y:S05]  /*16f60*/  BRA `(.L_x_1988) ;  /* 0xffffffe800787947 */ /* 0x000fea000383ffff */
.L_x_1943:
[----:B0-----:R0:W1:Y:S02]  /*16f70*/  SYNCS.PHASECHK.TRANS64.TRYWAIT P0, [R0+URZ+0x22820], R3 ;  /* 0x02282003000075a7 */ /* 0x001064000800017f */
[----:B-1----:R-:W-:Y:S05]  /*16f80*/  @!P0 NANOSLEEP.SYNCS 0x989680 ;  /* 0x009896800000895d */ /* 0x002fea0003900000 */
[----:B------:R-:W1:Y:S02]  /*16f90*/  @!P0 SYNCS.PHASECHK.TRANS64 P0, [R0+URZ+0x22820], R3 ;  /* 0x02282003000085a7 */ /* 0x000e64000800007f */
[----:B-1----:R-:W-:Y:S05]  /*16fa0*/  @!P0 BRA `(.L_x_1943) ;  /* 0xfffffffc00f08947 */ /* 0x002fea000383ffff */
[----:B------:R-:W-:Y:S05]  /*16fb0*/  BRA `(.L_x_1989) ;  /* 0xffffffe800c47947 */ /* 0x000fea000383ffff */
.L_x_1944:
        /* <DEDUP_REMOVED lines=8> */
[----:B0-----:R-:W-:Y:S05]  /*17040*/  WARPSYNC.COLLECTIVE R15, `(.L_x_1991) ;  /* 0x000000000f087348 */ /* 0x001fea0003c00000 */
[----:B------:R1:W2:Y:S02]  /*17050*/  SHFL.IDX P6, R14, R13, R12, R11 ;  /* 0x0000000c0d0e7389 */ /* 0x0002a400000c000b */
[----:B012---:R-:W-:Y:S01]  /*17060*/  ENDCOLLECTIVE ;  /* 0x000000000000791b */ /* 0x007fe20003800000 */
.L_x_1991:
[----:B------:R-:W-:Y:S05]  /*17070*/  BSYNC B0 ;  /* 0x0000000000007941 */ /* 0x000fea0003800000 */
.L_x_1990:
[----:B------:R-:W-:Y:S05]  /*17080*/  BRA `(.L_x_1992) ;  /* 0xffffffe800ac7947 */ /* 0x000fea000383ffff */
.L_x_1947:
[----:B------:R-:W-:Y:S01]  /*17090*/  BSSY B1, `(.L_x_1993) ;  /* 0x0000006000017945 */ /* 0x000fe20003800000 */
[----:B------:R-:W-:-:S07]  /*170a0*/  IMAD.MOV.U32 R15, RZ, RZ, -0x1 ;  /* 0xffffffffff0f7424 */ /* 0x000fce00078e00ff */
[----:B01----:R-:W-:Y:S05]  /*170b0*/  WARPSYNC.COLLECTIVE R15, `(.L_x_1994) ;  /* 0x000000000f0c7348 */ /* 0x003fea0003c00000 */
[----:B------:R-:W-:Y:S02]  /*170c0*/  ELECT P6, UR62, PT ;  /* 0x00000000003e782f */ /* 0x000fe400038c0000 */
[----:B------:R-:W-:Y:S01]  /*170d0*/  MOV R14, UR62 ;  /* 0x0000003e000e7c02 */ /* 0x000fe20008000f00 */
[----:B01----:R-:W-:Y:S10]  /*170e0*/  ENDCOLLECTIVE ;  /* 0x000000000000791b */ /* 0x003ff40003800000 */
.L_x_1994:
[----:B------:R-:W-:Y:S05]  /*170f0*/  BSYNC B1 ;  /* 0x0000000000017941 */ /* 0x000fea0003800000 */
.L_x_1993:
[----:B------:R-:W-:Y:S05]  /*17100*/  BRA `(.L_x_1995) ;  /* 0xffffffe800a47947 */ /* 0x000fea000383ffff */
.L_x_1949:
[----:B0-----:R0:W1:Y:S02]  /*17110*/  SYNCS.PHASECHK.TRANS64.TRYWAIT P0, [R6+URZ], R5 ;  /* 0x00000005060075a7 */ /* 0x001064000800017f */
[----:B-1----:R-:W-:Y:S05]  /*17120*/  @!P0 NANOSLEEP.SYNCS 0x989680 ;  /* 0x009896800000895d */ /* 0x002fea0003900000 */
[----:B------:R-:W1:Y:S02]  /*17130*/  @!P0 SYNCS.PHASECHK.TRANS64 P0, [R6+URZ], R5 ;  /* 0x00000005060085a7 */ /* 0x000e64000800007f */
[----:B-1----:R-:W-:Y:S05]  /*17140*/  @!P0 BRA `(.L_x_1949) ;  /* 0xfffffffc00f08947 */ /* 0x002fea000383ffff */
[----:B------:R-:W-:Y:S05]  /*17150*/  BRA `(.L_x_1996) ;  /* 0xffffffe800dc7947 */ /* 0x000fea000383ffff */
.L_x_1950:
[----:B-1----:R1:W2:Y:S02]  /*17160*/  SYNCS.PHASECHK.TRANS64.TRYWAIT P0, [R7+URZ], R2 ;  /* 0x00000002070075a7 */ /* 0x0022a4000800017f */
[----:B--2---:R-:W-:Y:S05]  /*17170*/  @!P0 NANOSLEEP.SYNCS 0x989680 ;  /* 0x009896800000895d */ /* 0x004fea0003900000 */
[----:B------:R-:W2:Y:S02]  /*17180*/  @!P0 SYNCS.PHASECHK.TRANS64 P0, [R7+URZ], R2 ;  /* 0x00000002070085a7 */ /* 0x000ea4000800007f */
[----:B--2---:R-:W-:Y:S05]  /*17190*/  @!P0 BRA `(.L_x_1950) ;  /* 0xfffffffc00f08947 */ /* 0x004fea000383ffff */
[----:B------:R-:W-:Y:S05]  /*171a0*/  BRA `(.L_x_1997) ;  /* 0xffffffe800d07947 */ /* 0x000fea000383ffff */
.L_x_1952:
[----:B--2---:R2:W3:Y:S02]  /*171b0*/  SYNCS.PHASECHK.TRANS64.TRYWAIT P0, [R4+URZ], R5 ;  /* 0x00000005040075a7 */ /* 0x0044e4000800017f */
[----:B---3--:R-:W-:Y:S05]  /*171c0*/  @!P0 NANOSLEEP.SYNCS 0x989680 ;  /* 0x009896800000895d */ /* 0x008fea0003900000 */
[----:B------:R-:W3:Y:S02]  /*171d0*/  @!P0 SYNCS.PHASECHK.TRANS64 P0, [R4+URZ], R5 ;  /* 0x00000005040085a7 */ /* 0x000ee4000800007f */
[----:B---3--:R-:W-:Y:S05]  /*171e0*/  @!P0 BRA `(.L_x_1952) ;  /* 0xfffffffc00f08947 */ /* 0x008fea000383ffff */
[----:B------:R-:W-:Y:S05]  /*171f0*/  BRA `(.L_x_1998) ;  /* 0xffffffe800d47947 */ /* 0x000fea000383ffff */
.L_x_1999:
        /* <DEDUP_REMOVED lines=16> */
.L_x_6036:


//--------------------- .text._ZN7cutlass13device_kernelIN5flash11enable_sm90INS1_16FlashAttnFwdSm90INS1_25CollectiveMainloopFwdSm90ILi2EN4cute5tupleIJNS5_1CILi1EEES8_S8_EEENS6_IJNS7_ILi128EEENS7_ILi96EEENS7_ILi64EEEEEELi256ENS_10bfloat16_tEfNS_4arch4Sm90ELb0ELb1ELb1ELb0ELb0ELb0ELb1ELb1ELb0ELb1ELb0ELb0EEENS1_21CollectiveEpilogueFwdINS6_IJSA_NS7_ILi256EEESB_EEES9_SE_SG_Li256ELb0ELb1ELb0ELb0EEENS1_30DynamicPersistentTileSchedulerILi256ELi128ELb0ELb1ELb1EEEEEEEEEvNT_6ParamsE --------------------------
	.section	.text._ZN7cutlass13device_kernelIN5flash11enable_sm90INS1_16FlashAttnFwdSm90INS1_25CollectiveMainloopFwdSm90ILi2EN4cute5tupleIJNS5_1CILi1EEES8_S8_EEENS6_IJNS7_ILi128EEENS7_ILi96EEENS7_ILi64EEEEEELi256ENS_10bfloat16_tEfNS_4arch4Sm90ELb0ELb1ELb1ELb0ELb0ELb0ELb1ELb1ELb0ELb1ELb0ELb0EEENS1_21CollectiveEpilogueFwdINS6_IJSA_NS7_ILi256EEESB_EEES9_SE_SG_Li256ELb0ELb1ELb0ELb0EEENS1_30DynamicPersistentTileSchedulerILi256ELi128ELb0ELb1ELb1EEEEEEEEEvNT_6ParamsE,"ax",@progbits
	.align	128
.text._ZN7cutlass13device_kernelIN5flash11enable_sm90INS1_16FlashAttnFwdSm90INS1_25CollectiveMainloopFwdSm90ILi2EN4cute5tupleIJNS5_1CILi1EEES8_S8_EEENS6_IJNS7_ILi128EEENS7_ILi96EEENS7_ILi64EEEEEELi256ENS_10bfloat16_tEfNS_4arch4Sm90ELb0ELb1ELb1ELb0ELb0ELb0ELb1ELb1ELb0ELb1ELb0ELb0EEENS1_21CollectiveEpilogueFwdINS6_IJSA_NS7_ILi256EEESB_EEES9_SE_SG_Li256ELb0ELb1ELb0ELb0EEENS1_30DynamicPersistentTileSchedulerILi256ELi128ELb0ELb1ELb1EEEEEEEEEvNT_6ParamsE:
        .type           _ZN7cutlass13device_kernelIN5flash11enable_sm90INS1_16FlashAttnFwdSm90INS1_25CollectiveMainloopFwdSm90ILi2EN4cute5tupleIJNS5_1CILi1EEES8_S8_EEENS6_IJNS7_ILi128EEENS7_ILi96EEENS7_ILi64EEEEEELi256ENS_10bfloat16_tEfNS_4arch4Sm90ELb0ELb1ELb1ELb0ELb0ELb0ELb1ELb1ELb0ELb1ELb0ELb0EEENS1_21CollectiveEpilogueFwdINS6_IJSA_NS7_ILi256EEESB_EEES9_SE_SG_Li256ELb0ELb1ELb0ELb0EEENS1_30DynamicPersistentTileSchedulerILi256ELi128ELb0ELb1ELb1EEEEEEEEEvNT_6ParamsE,@function
        .size           _ZN7cutlass13device_kernelIN5flash11enable_sm90INS1_16FlashAttnFwdSm90INS1_25CollectiveMainloopFwdSm90ILi2EN4cute5tupleIJNS5_1CILi1EEES8_S8_EEENS6_IJNS7_ILi128EEENS7_ILi96EEENS7_ILi64EEEEEELi256ENS_10bfloat16_tEfNS_4arch4Sm90ELb0ELb1ELb1ELb0ELb0ELb0ELb1ELb1ELb0ELb1ELb0ELb0EEENS1_21CollectiveEpilogueFwdINS6_IJSA_NS7_ILi256EEESB_EEES9_SE_SG_Li256ELb0ELb1ELb0ELb0EEENS1_30DynamicPersistentTileSchedulerILi256ELi128ELb0ELb1ELb1EEEEEEEEEvNT_6ParamsE,(.L_x_6037 - _ZN7cutlass13device_kernelIN5flash11enable_sm90INS1_16FlashAttnFwdSm90INS1_25CollectiveMainloopFwdSm90ILi2EN4cute5tupleIJNS5_1CILi1EEES8_S8_EEENS6_IJNS7_ILi128EEENS7_ILi96EEENS7_ILi64EEEEEELi256ENS_10bfloat16_tEfNS_4arch4Sm90ELb0ELb1ELb1ELb0ELb0ELb0ELb1ELb1ELb0ELb1ELb0ELb0EEENS1_21CollectiveEpilogueFwdINS6_IJSA_NS7_ILi256EEESB_EEES9_SE_SG_Li256ELb0ELb1ELb0ELb0EEENS1_30DynamicPersistentTileSchedulerILi256ELi128ELb0ELb1ELb1EEEEEEEEEvNT_6ParamsE)
        .other          _ZN7cutlass13device_kernelIN5flash11enable_sm90INS1_16FlashAttnFwdSm90INS1_25CollectiveMainloopFwdSm90ILi2EN4cute5tupleIJNS5_1CILi1EEES8_S8_EEENS6_IJNS7_ILi128EEENS7_ILi96EEENS7_ILi64EEEEEELi256ENS_10bfloat16_tEfNS_4arch4Sm90ELb0ELb1ELb1ELb0ELb0ELb0ELb1ELb1ELb0ELb1ELb0ELb0EEENS1_21CollectiveEpilogueFwdINS6_IJSA_NS7_ILi256EEESB_EEES9_SE_SG_Li256ELb0ELb1ELb0ELb0EEENS1_30DynamicPersistentTileSchedulerILi256ELi128ELb0ELb1ELb1EEEEEEEEEvNT_6ParamsE,@"STO_CUDA_ENTRY STV_DEFAULT"
_ZN7cutlass13device_kernelIN5flash11enable_sm90INS1_16FlashAttnFwdSm90INS1_25CollectiveMainloopFwdSm90ILi2EN4cute5tupleIJNS5_1CILi1EEES8_S8_EEENS6_IJNS7_ILi128EEENS7_ILi96EEENS7_ILi64EEEEEELi256ENS_10bfloat16_tEfNS_4arch4Sm90ELb0ELb1ELb1ELb0ELb0ELb0ELb1ELb1ELb0ELb1ELb0ELb0EEENS1_21CollectiveEpilogueFwdINS6_IJSA_NS7_ILi256EEESB_EEES9_SE_SG_Li256ELb0ELb1ELb0ELb0EEENS1_30DynamicPersistentTileSchedulerILi256ELi128ELb0ELb1ELb1EEEEEEEEEvNT_6ParamsE:
[----:B------:R-:W0:Y:S02]  /*0000*/  LDC R1, c[0x0][0x28] ;  /* 0x00000a00ff017b82 */ /* 0x000e240000000800 */
[----:B0-----:R-:W-:Y:S01]  /*0010*/  VIADD R1, R1, 0xfffffb40 ;  /* 0xfffffb4001017836 */ /* 0x001fe20000000000 */
[----:B------:R-:W0:Y:S01]  /*0020*/  S2R R3, SR_TID.X ;  /* 0x0000000000037919 */ /* 0x000e220000002100 */
[----:B------:R-:W-:Y:S01]  /*0030*/  ELECT P0, URZ, PT ;  /* 0x00000000003f782f */ /* 0x000fe20003800000 */
[----:B------:R-:W-:Y:S01]  /*0040*/  BSSY B0, `(.L_x_2000) ;  /* 0x0000012000007945 */ /* 0x000fe20003800000 */
[----:B------:R-:W-:Y:S02]  /*0050*/  ULDC UR4, c[0x0][0x20] ;  /* 0x0000080000047ab9 */ /* 0x000fe40000000800 */
[----:B------:R-:W-:Y:S01]  /*0060*/  IADD3 R16, P1, R1, UR4, RZ ;  /* 0x0000000401107c10 */ /* 0x000fe2000ff3e0ff */
[----:B------:R-:W-:-:S04]  /*0070*/  ULDC UR4, c[0x0][0x24] ;  /* 0x0000090000047ab9 */ /* 0x000fc80000000800 */
[----:B------:R-:W-:Y:S01]  /*0080*/  IMAD.X R17, RZ, RZ, UR4, P1 ;  /* 0x00000004ff117e24 */ /* 0x000fe200088e06ff */
        /* <DEDUP_REMOVED lines=13> */
.L_x_2001:
[----:B------:R-:W-:Y:S05]  /*0160*/  BSYNC B0 ;  /* 0x0000000000007941 */ /* 0x000fea0003800000 */
.L_x_2000:
        /* <DEDUP_REMOVED lines=43> */
.L_x_2002:
        /* <DEDUP_REMOVED lines=22> */
.L_x_2003:
        /* <DEDUP_REMOVED lines=18> */
.L_x_2004:
        /* <DEDUP_REMOVED lines=22> */
.L_x_2005:
        /* <DEDUP_REMOVED lines=22> */
.L_x_2006:
[----:B------:R-:W-:Y:S01]  /*0960*/  IADD3 R2, P0, R16, 0x70, RZ ;  /* 0x0000007010027810 */ /* 0x000fe20007f1e0ff */
[----:B------:R-:W-:Y:S01]  /*0970*/  UMOV UR41, 0x1 ;  /* 0x0000000100297882 */ /* 0x000fe20000000000 */
[----:B------:R-:W-:Y:S01]  /*0980*/  PLOP3.LUT P1, PT, PT, PT, UP0, 0x80, 0x0 ;  /* 0x000000000000781c */ /* 0x000fe20003f2f008 */
[----:B------:R-:W-:Y:S01]  /*0990*/  NOP ;  /* 0x0000000000007918 */ /* 0x000fe20000000000 */
[----:B------:R-:W-:Y:S01]  /*09a0*/  USEL UR41, UR41, 0x2, !UP0 ;  /* 0x0000000229297887 */ /* 0x000fe2000c000000 */
[----:B------:R4:W-:Y:S01]  /*09b0*/  STL [R1+0x474], R2 ;  /* 0x0004740201007387 */ /* 0x0009e20000100800 */
[----:B------:R-:W-:Y:S01]  /*09c0*/  ULDC.64 UR48, c[0x0][0x208] ;  /* 0x0000820000307ab9 */ /* 0x000fe20000000a00 */
[----:B----4-:R-:W-:-:S05]  /*09d0*/  IMAD.X R2, RZ, RZ, R17, P0 ;  /* 0x000000ffff027224 */ /* 0x010fca00000e0611 */
[----:B------:R4:W-:Y:S01]  /*09e0*/  STL [R1+0x470], R2 ;  /* 0x0004700201007387 */ /* 0x0009e20000100800 */
[----:B0123--:R-:W-:Y:S06]  /*09f0*/  BAR.SYNC.DEFER_BLOCKING 0x0 ;  /* 0x0000000000007b1d */ /* 0x00ffec0000010000 */
[----:B------:R-:W-:Y:S05]  /*0a00*/  @!P1 BRA `(.L_x_2007) ;  /* 0x0000021c00ac9947 */ /* 0x000fea0003800000 */
.L_x_2008:
[----:B------:R-:W-:-:S08]  /*0a10*/  NOP ;  /* 0x0000000000007918 */ /* 0x000fd00000000000 */
[----:B------:R-:W0:Y:S02]  /*0a20*/  USETMAXREG.TRY_ALLOC.CTAPOOL UP0, 0xf0 ;  /* 0x000000f0000079c8 */ /* 0x000e240008000600 */
[----:B0-----:R-:W-:-:S13]  /*0a30*/  PLOP3.LUT P0, PT, PT, PT, UP0, 0x80, 0x0 ;  /* 0x000000000000781c */ /* 0x001fda0003f0f008 */
[----:B------:R-:W-:Y:S05]  /*0a40*/  @!P0 BRA `(.L_x_2008) ;  /* 0xfffffffc00f08947 */ /* 0x000fea000383ffff */
[----:B------:R-:W0:Y:S08]  /*0a50*/  S2UR UR5, SR_CTAID.X ;  /* 0x00000000000579c3 */ /* 0x000e300000002500 */
[----:B------:R-:W-:Y:S08]  /*0a60*/  BAR.ARV 0x4, 0x180 ;  /* 0x0106000000007b1d */ /* 0x000ff00000002000 */
[----:B------:R-:W-:Y:S08]  /*0a70*/  BAR.ARV 0x8, 0x180 ;  /* 0x0206000000007b1d */ /* 0x000ff00000002000 */
[----:B------:R-:W0:Y:S01]  /*0a80*/  LDC R0, c[0x0][0xd38] ;  /* 0x00034e00ff007b82 */ /* 0x000e220000000800 */
[----:B------:R-:W-:Y:S01]  /*0a90*/  ISETP.NE.AND P0, PT, R10, 0x1, PT ;  /* 0x000000010a00780c */ /* 0x000fe20003f05270 */
[----:B------:R1:W-:-:S12]  /*0aa0*/  STL.64 [R1+0x218], RZ ;  /* 0x000218ff01007387 */ /* 0x0003d80000100a00 */
[----:B------:R-:W-:Y:S06]  /*0ab0*/  @!P0 BAR.ARV 0x9, 0x100 ;  /* 0x0244000000008b1d */ /* 0x000fec0000002000 */
[C---:B------:R-:W-:Y:S02]  /*0ac0*/  IADD3 R208, P1, R16.reuse, 0x218, RZ ;  /* 0x0000021810d07810 */ /* 0x040fe40007f3e0ff */
[----:B------:R-:W-:Y:S01]  /*0ad0*/  IADD3 R222, P2, R16, 0x224, RZ ;  /* 0x0000022410de7810 */ /* 0x000fe20007f5e0ff */
[----:B------:R1:W-:Y:S01]  /*0ae0*/  STL [R1+0x220], RZ ;  /* 0x000220ff01007387 */ /* 0x0003e20000100800 */
[----:B0-----:R-:W-:Y:S01]  /*0af0*/  ISETP.LE.AND P0, PT, R0, UR5, PT ;  /* 0x0000000500007c0c */ /* 0x001fe2000bf03270 */
[----:B------:R-:W-:-:S02]  /*0b00*/  IMAD.X R209, RZ, RZ, R17, P1 ;  /* 0x000000ffffd17224 */ /* 0x000fc400008e0611 */
[----:B------:R1:W-:Y:S01]  /*0b10*/  STL [R1+0x224], RZ ;  /* 0x000224ff01007387 */ /* 0x0003e20000100800 */
[----:B------:R-:W-:-:S09]  /*0b20*/  IMAD.X R221, RZ, RZ, R17, P2 ;  /* 0x000000ffffdd7224 */ /* 0x000fd200010e0611 */
[----:B-1----:R-:W-:Y:S05]  /*0b30*/  @P0 EXIT ;  /* 0x000000000000094d */ /* 0x002fea0003800000 */
[----:B----4-:R-:W0:Y:S01]  /*0b40*/  S2R R2, SR_TID.X ;  /* 0x0000000000027919 */ /* 0x010e220000002100 */
[----:B------:R-:W1:Y:S01]  /*0b50*/  S2UR UR6, SR_CgaCtaId ;  /* 0x00000000000679c3 */ /* 0x000e620000008800 */
[----:B------:R-:W-:Y:S01]  /*0b60*/  UMOV UR44, 0x400 ;  /* 0x00000400002c7882 */ /* 0x000fe20000000000 */
[----:B------:R-:W-:Y:S01]  /*0b70*/  IMAD.MOV.U32 R179, RZ, RZ, 0x2 ;  /* 0x00000002ffb37424 */ /* 0x000fe200078e00ff */
[C---:B------:R-:W-:Y:S01]  /*0b80*/  IADD3 R204, -R10.reuse, 0xb, RZ ;  /* 0x0000000b0acc7810 */ /* 0x040fe20007ffe1ff */
[----:B------:R-:W-:-:S04]  /*0b90*/  VIADD R205, R10, 0x8 ;  /* 0x000000080acd7836 */ /* 0x000fc80000000000 */
[----:B------:R-:W2:Y:S01]  /*0ba0*/  S2UR UR4, SR_SWINHI ;  /* 0x00000000000479c3 */ /* 0x000ea20000002f00 */
[----:B-1----:R-:W-:Y:S01]  /*0bb0*/  ULEA UR44, UR6, UR44, 0x18 ;  /* 0x0000002c062c7291 */ /* 0x002fe2000f8ec03f */
[----:B0-----:R-:W-:-:S06]  /*0bc0*/  VIADD R202, R2, 0xffffff80 ;  /* 0xffffff8002ca7836 */ /* 0x001fcc0000000000 */
[----:B------:R-:W-:Y:S01]  /*0bd0*/  UMOV UR36, UR44 ;  /* 0x0000002c00247c82 */ /* 0x000fe20008000000 */
[----:B--2---:R-:W-:Y:S01]  /*0be0*/  UMOV UR37, UR4 ;  /* 0x0000000400257c82 */ /* 0x004fe20008000000 */
[----:B------:R-:W-:Y:S01]  /*0bf0*/  UMOV UR4, UR5 ;  /* 0x0000000500047c82 */ /* 0x000fe20008000000 */
[----:B------:R-:W-:-:S04]  /*0c00*/  SHF.R.S32.HI R11, RZ, 0x1f, R202 ;  /* 0x0000001fff0b7819 */ /* 0x000fc800000114ca */
[CC--:B------:R-:W-:Y:S02]  /*0c10*/  LEA.HI R0, R11.reuse, R202.reuse, RZ, 0x7 ;  /* 0x000000ca0b007211 */ /* 0x0c0fe400078f38ff */
[CC--:B------:R-:W-:Y:S02]  /*0c20*/  LEA.HI R2, R11.reuse, R202.reuse, RZ, 0x4 ;  /* 0x000000ca0b027211 */ /* 0x0c0fe400078f20ff */
[----:B------:R-:W-:Y:S02]  /*0c30*/  LOP3.LUT R3, R0, 0xffffff80, RZ, 0xc0, !PT ;  /* 0xffffff8000037812 */ /* 0x000fe400078ec0ff */
[----:B------:R-:W-:Y:S02]  /*0c40*/  LEA.HI R4, R11, R202, RZ, 0x5 ;  /* 0x000000ca0b047211 */ /* 0x000fe400078f28ff */
[----:B------:R-:W-:Y:S01]  /*0c50*/  SHF.R.S32.HI R7, RZ, 0x4, R2 ;  /* 0x00000004ff077819 */ /* 0x000fe20000011402 */
[----:B------:R-:W-:Y:S01]  /*0c60*/  IMAD.IADD R210, R202, 0x1, -R3 ;  /* 0x00000001cad27824 */ /* 0x000fe200078e0a03 */
[----:B------:R-:W-:Y:S01]  /*0c70*/  LOP3.LUT R5, R2, 0x3fffff0, RZ, 0xc0, !PT ;  /* 0x03fffff002057812 */ /* 0x000fe200078ec0ff */
[----:B------:R-:W-:Y:S01]  /*0c80*/  IMAD.SHL.U32 R4, R4, 0x20, RZ ;  /* 0x0000002004047824 */ /* 0x000fe200078e00ff */
[----:B------:R-:W-:-:S02]  /*0c90*/  LEA.HI R2, R2, R7, RZ, 0x1 ;  /* 0x0000000702027211 */ /* 0x000fc400078f08ff */
[----:B------:R-:W-:Y:S01]  /*0ca0*/  SHF.R.S32.HI R3, RZ, 0x1f, R210 ;  /* 0x0000001fff037819 */ /* 0x000fe200000114d2 */
[----:B------:R-:W-:Y:S01]  /*0cb0*/  IMAD.IADD R5, R202, 0x1, -R5 ;  /* 0x00000001ca057824 */ /* 0x000fe200078e0a05 */
[----:B------:R-:W-:Y:S02]  /*0cc0*/  LOP3.LUT R4, R4, 0xfffffc00, RZ, 0xc0, !PT ;  /* 0xfffffc0004047812 */ /* 0x000fe400078ec0ff */
[----:B------:R-:W-:Y:S02]  /*0cd0*/  LOP3.LUT R2, R2, 0x1ffffffe, RZ, 0xc0, !PT ;  /* 0x1ffffffe02027812 */ /* 0x000fe400078ec0ff */
[----:B------:R-:W-:Y:S01]  /*0ce0*/  LEA.HI R12, R3, R210, RZ, 0x2 ;  /* 0x000000d2030c7211 */ /* 0x000fe200078f10ff */
[----:B------:R-:W-:Y:S01]  /*0cf0*/  IMAD R4, R5, 0x40, R4 ;  /* 0x0000004005047824 */ /* 0x000fe200078e0204 */
[----:B------:R-:W-:Y:S01]  /*0d00*/  LEA.HI R6, R11, R202, RZ, 0x2 ;  /* 0x000000ca0b067211 */ /* 0x000fe200078f10ff */
[----:B------:R-:W-:Y:S01]  /*0d10*/  IMAD.IADD R7, R7, 0x1, -R2 ;  /* 0x0000000107077824 */ /* 0x000fe200078e0a02 */
[----:B------:R-:W-:-:S02]  /*0d20*/  SHF.R.S32.HI R2, RZ, 0x2, R12 ;  /* 0x00000002ff027819 */ /* 0x000fc4000001140c */
[----:B------:R-:W-:Y:S01]  /*0d30*/  SHF.R.S32.HI R5, RZ, 0x1f, R12 ;  /* 0x0000001fff057819 */ /* 0x000fe2000001140c */
[----:B------:R-:W-:Y:S01]  /*0d40*/  IMAD R4, R7, 0x8, R4 ;  /* 0x0000000807047824 */ /* 0x000fe200078e0204 */
[----:B------:R-:W-:Y:S02]  /*0d50*/  LEA.HI R3, R3, R210, RZ, 0x5 ;  /* 0x000000d203037211 */ /* 0x000fe400078f28ff */
[----:B------:R-:W-:Y:S01]  /*0d60*/  LEA.HI R5, R5, R2, RZ, 0x3 ;  /* 0x0000000205057211 */ /* 0x000fe200078f18ff */
[----:B------:R-:W-:Y:S01]  /*0d70*/  IMAD.WIDE R178, R4, R179, UR36 ;  /* 0x0000002404b27e25 */ /* 0x000fe2000f8e02b3 */
[----:B------:R-:W-:Y:S02]  /*0d80*/  LOP3.LUT R9, R6, 0xfffffffc, RZ, 0xc0, !PT ;  /* 0xfffffffc06097812 */ /* 0x000fe400078ec0ff */
[----:B------:R-:W-:Y:S02]  /*0d90*/  LOP3.LUT R5, R5, 0xfffffff8, RZ, 0xc0, !PT ;  /* 0xfffffff805057812 */ /* 0x000fe400078ec0ff */
[----:B------:R-:W-:Y:S01]  /*0da0*/  SHF.R.S32.HI R3, RZ, 0x5, R3 ;  /* 0x00000005ff037819 */ /* 0x000fe20000011403 */
[----:B------:R-:W-:Y:S01]  /*0db0*/  IMAD.IADD R9, R202, 0x1, -R9 ;  /* 0x00000001ca097824 */ /* 0x000fe200078e0a09 */
[----:B------:R-:W-:Y:S01]  /*0dc0*/  IADD3 R19, P0, R178, 0x20, RZ ;  /* 0x00000020b2137810 */ /* 0x000fe20007f1e0ff */
[----:B------:R-:W-:Y:S01]  /*0dd0*/  IMAD.IADD R2, R2, 0x1, -R5 ;  /* 0x0000000102027824 */ /* 0x000fe200078e0a05 */
[----:B------:R-:W-:-:S02]  /*0de0*/  LEA.HI R11, R11, R202, RZ, 0x3 ;  /* 0x000000ca0b0b7211 */ /* 0x000fc400078f18ff */
[----:B------:R-:W-:Y:S01]  /*0df0*/  LEA.HI R6, R9, R9, RZ, 0x1 ;  /* 0x0000000909067211 */ /* 0x000fe200078f08ff */
[----:B------:R-:W-:Y:S01]  /*0e00*/  IMAD R13, R3, 0x10, R2 ;  /* 0x00000010030d7824 */ /* 0x000fe200078e0202 */
[----:B------:R-:W-:Y:S01]  /*0e10*/  LOP3.LUT R2, R19, 0x380, RZ, 0xc0, !PT ;  /* 0x0000038013027812 */ /* 0x000fe200078ec0ff */
[----:B------:R-:W-:Y:S01]  /*0e20*/  IMAD.X R3, RZ, RZ, R179, P0 ;  /* 0x000000ffff037224 */ /* 0x000fe200000e06b3 */
[----:B------:R-:W-:Y:S02]  /*0e30*/  LOP3.LUT R6, R6, 0x1ffffffe, RZ, 0xc0, !PT ;  /* 0x1ffffffe06067812 */ /* 0x000fe400078ec0ff */
[----:B------:R-:W-:Y:S02]  /*0e40*/  SHF.R.U64 R2, R2, 0x3, RZ ;  /* 0x0000000302027819 */ /* 0x000fe400000012ff */
[----:B------:R-:W-:Y:S01]  /*0e50*/  SHF.R.S32.HI R225, RZ, 0x7, R0 ;  /* 0x00000007ffe17819 */ /* 0x000fe20000011400 */
[----:B------:R-:W-:Y:S01]  /*0e60*/  IMAD.IADD R15, R9, 0x1, -R6 ;  /* 0x00000001090f7824 */ /* 0x000fe200078e0a06 */
[----:B------:R-:W-:-:S02]  /*0e70*/  LOP3.LUT R2, R2, R19, RZ, 0x3c, !PT ;  /* 0x0000001302027212 */ /* 0x000fc400078e3cff */
[C---:B------:R-:W-:Y:S02]  /*0e80*/  IADD3 R5, P1, R178.reuse, 0x40, RZ ;  /* 0x00000040b2057810 */ /* 0x040fe40007f3e0ff */
[----:B------:R-:W-:Y:S02]  /*0e90*/  MOV R231, R2 ;  /* 0x0000000200e77202 */ /* 0x000fe40000000f00 */
[----:B------:R-:W-:Y:S02]  /*0ea0*/  LOP3.LUT R3, R11, 0xfffffff8, RZ, 0xc0, !PT ;  /* 0xfffffff80b037812 */ /* 0x000fe400078ec0ff */
[C---:B------:R-:W-:Y:S02]  /*0eb0*/  IADD3 R7, P2, R178.reuse, 0x60, RZ ;  /* 0x00000060b2077810 */ /* 0x040fe40007f5e0ff */
[----:B------:R-:W-:Y:S01]  /*0ec0*/  IADD3 R9, P3, R178, 0xc060, RZ ;  /* 0x0000c060b2097810 */ /* 0x000fe20007f7e0ff */
[----:B------:R-:W-:Y:S01]  /*0ed0*/  IMAD.IADD R3, R202, 0x1, -R3 ;  /* 0x00000001ca037824 */ /* 0x000fe200078e0a03 */
[----:B------:R-:W-:-:S02]  /*0ee0*/  LEA.HI R0, R0, R225, RZ, 0x1 ;  /* 0x000000e100007211 */ /* 0x000fc400078f08ff */
[----:B------:R-:W-:Y:S01]  /*0ef0*/  LOP3.LUT R4, R5, 0x380, RZ, 0xc0, !PT ;  /* 0x0000038005047812 */ /* 0x000fe200078ec0ff */
[----:B------:R-:W-:Y:S01]  /*0f00*/  IMAD.SHL.U32 R190, R3, 0x8, RZ ;  /* 0x0000000803be7824 */ /* 0x000fe200078e00ff */
[----:B------:R-:W-:Y:S02]  /*0f10*/  SHF.R.S32.HI R206, RZ, 0x3, R11 ;  /* 0x00000003ffce7819 */ /* 0x000fe4000001140b */
[----:B------:R-:W-:Y:S01]  /*0f20*/  LOP3.LUT R6, R7, 0x380, RZ, 0xc0, !PT ;  /* 0x0000038007067812 */ /* 0x000fe200078ec0ff */
[----:B------:R-:W-:Y:S01]  /*0f30*/  VIADD R192, R190, 0x40 ;  /* 0x00000040bec07836 */ /* 0x000fe20000000000 */
[----:B------:R-:W-:Y:S01]  /*0f40*/  LOP3.LUT R8, R9, 0x380, RZ, 0xc0, !PT ;  /* 0x0000038009087812 */ /* 0x000fe200078ec0ff */
[----:B------:R-:W-:Y:S01]  /*0f50*/  IMAD R207, R3, 0x20, R206 ;  /* 0x0000002003cf7824 */ /* 0x000fe200078e02ce */
[----:B------:R-:W-:Y:S01]  /*0f60*/  LOP3.LUT R0, R0, 0x3fffffe, RZ, 0xc0, !PT ;  /* 0x03fffffe00007812 */ /* 0x000fe200078ec0ff */
[----:B------:R-:W-:Y:S01]  /*0f70*/  VIADD R191, R190, 0x80 ;  /* 0x00000080bebf7836 */ /* 0x000fe20000000000 */
[----:B------:R-:W-:Y:S01]  /*0f80*/  SHF.R.U64 R4, R4, 0x3, RZ ;  /* 0x0000000304047819 */ /* 0x000fe200000012ff */
[----:B------:R-:W-:Y:S01]  /*0f90*/  VIADD R193, R190, 0xc0 ;  /* 0x000000c0bec17836 */ /* 0x000fe20000000000 */
[----:B------:R-:W-:Y:S01]  /*0fa0*/  SHF.R.U64 R6, R6, 0x3, RZ ;  /* 0x0000000306067819 */ /* 0x000fe200000012ff */
[----:B------:R-:W-:Y:S01]  /*0fb0*/  IMAD.IADD R0, R225, 0x1, -R0 ;  /* 0x00000001e1007824 */ /* 0x000fe200078e0a00 */
[----:B------:R-:W-:-:S02]  /*0fc0*/  SHF.R.U64 R8, R8, 0x3, RZ ;  /* 0x0000000308087819 */ /* 0x000fc400000012ff */
[----:B------:R-:W-:Y:S01]  /*0fd0*/  LOP3.LUT R3, R12, 0x7ffffffc, RZ, 0xc0, !PT ;  /* 0x7ffffffc0c037812 */ /* 0x000fe200078ec0ff */
[----:B------:R-:W-:Y:S01]  /*0fe0*/  IMAD R200, R0, 0x40, R13 ;  /* 0x0000004000c87824 */ /* 0x000fe200078e020d */
[----:B------:R-:W-:Y:S01]  /*0ff0*/  LOP3.LUT R4, R4, R5, RZ, 0x3c, !PT ;  /* 0x0000000504047212 */ /* 0x000fe200078e3cff */
[--C-:B------:R-:W-:Y:S01]  /*1000*/  IMAD.X R5, RZ, RZ, R179.reuse, P1 ;  /* 0x000000ffff057224 */ /* 0x100fe200008e06b3 */
[----:B------:R-:W-:Y:S01]  /*1010*/  LOP3.LUT R6, R6, R7, RZ, 0x3c, !PT ;  /* 0x0000000706067212 */ /* 0x000fe200078e3cff */
[--C-:B------:R-:W-:Y:S01]  /*1020*/  IMAD.X R7, RZ, RZ, R179.reuse, P2 ;  /* 0x000000ffff077224 */ /* 0x100fe200010e06b3 */
[----:B------:R-:W-:Y:S01]  /*1030*/  LOP3.LUT R8, R8, R9, RZ, 0x3c, !PT ;  /* 0x0000000908087212 */ /* 0x000fe200078e3cff */
[----:B------:R-:W-:Y:S01]  /*1040*/  IMAD.X R9, RZ, RZ, R179, P3 ;  /* 0x000000ffff097224 */ /* 0x000fe200018e06b3 */
[----:B------:R-:W-:Y:S01]  /*1050*/  IADD3 R22, P0, R16, 0x13c, RZ ;  /* 0x0000013c10167810 */ /* 0x000fe20007f1e0ff */
[----:B------:R-:W-:Y:S01]  /*1060*/  IMAD.IADD R3, R210, 0x1, -R3 ;  /* 0x00000001d2037824 */ /* 0x000fe200078e0a03 */
[----:B------:R-:W-:Y:S01]  /*1070*/  IADD3 R224, P1, R16, 0x230, RZ ;  /* 0x0000023010e07810 */ /* 0x000fe20007f3e0ff */
[----:B------:R-:W-:Y:S01]  /*1080*/  IMAD R232, R15, 0x8, R200 ;  /* 0x000000080fe87824 */ /* 0x000fe200078e02c8 */
[----:B------:R-:W-:Y:S01]  /*1090*/  MOV R230, R4 ;  /* 0x0000000400e67202 */ /* 0x000fe20000000f00 */
[--C-:B------:R-:W-:Y:S01]  /*10a0*/  IMAD.X R23, RZ, RZ, R17.reuse, P0 ;  /* 0x000000ffff177224 */ /* 0x100fe200000e0611 */
[----:B------:R-:W-:Y:S01]  /*10b0*/  MOV R227, R6 ;  /* 0x0000000600e37202 */ /* 0x000fe20000000f00 */
[----:B------:R-:W-:Y:S01]  /*10c0*/  IMAD.X R223, RZ, RZ, R17, P1 ;  /* 0x000000ffffdf7224 */ /* 0x000fe200008e0611 */
[----:B------:R-:W-:Y:S01]  /*10d0*/  MOV R226, R8 ;  /* 0x0000000800e27202 */ /* 0x000fe20000000f00 */
[----:B------:R-:W-:Y:S01]  /*10e0*/  IMAD.SHL.U32 R201, R3, 0x2, RZ ;  /* 0x0000000203c97824 */ /* 0x000fe200078e00ff */
[----:B------:R-:W-:-:S02]  /*10f0*/  SHF.R.S32.HI R199, RZ, 0x1f, R190 ;  /* 0x0000001fffc77819 */ /* 0x000fc400000114be */
[----:B------:R-:W-:Y:S02]  /*1100*/  SHF.R.S32.HI R198, RZ, 0x1f, R192 ;  /* 0x0000001fffc67819 */ /* 0x000fe400000114c0 */
[----:B------:R-:W-:Y:S02]  /*1110*/  SHF.R.S32.HI R197, RZ, 0x1f, R191 ;  /* 0x0000001fffc57819 */ /* 0x000fe400000114bf */
[----:B------:R-:W-:-:S07]  /*1120*/  SHF.R.S32.HI R196, RZ, 0x1f, R193 ;  /* 0x0000001fffc47819 */ /* 0x000fce00000114c1 */
.L_x_2131:
        /* <DEDUP_REMOVED lines=12> */
[----:B01234-:R-:W-:Y:S05]  /*11f0*/  @!P0 BRA `(.L_x_2009) ;  /* 0x0000000000208947 */ /* 0x01ffea0003800000 */
        /* <DEDUP_REMOVED lines=8> */
.L_x_2009:
[----:B------:R-:W-:Y:S01]  /*1280*/  ULDC UR7, c[0x0][0xd54] ;  /* 0x0003550000077ab9 */ /* 0x000fe20000000800 */
[----:B------:R-:W-:Y:S01]  /*1290*/  UMOV UR6, UR9 ;  /* 0x0000000900067c82 */ /* 0x000fe20008000000 */
[----:B------:R-:W-:-:S11]  /*12a0*/  UISETP.NE.AND UP0, UPT, UR7, 0x1, UPT ;  /* 0x000000010700788c */ /* 0x000fd6000bf05270 */
[----:B------:R-:W-:Y:S02]  /*12b0*/  @UP0 ULDC.64 UR10, c[0x0][0xd58] ;  /* 0x00035600000a0ab9 */ /* 0x000fe40000000a00 */
[----:B------:R-:W-:-:S04]  /*12c0*/  UIMAD.WIDE.U32 UR4, UR9, UR10, URZ ;  /* 0x0000000a090472a5 */ /* 0x000fc8000f8e003f */
[----:B------:R-:W-:-:S04]  /*12d0*/  @UP0 USHF.R.U32.HI UR6, URZ, UR11, UR5 ;  /* 0x0000000b3f060299 */ /* 0x000fc80008011605 */
[----:B------:R-:W-:-:S12]  /*12e0*/  UIMAD UR4, UR6, UR7, URZ ;  /* 0x00000007060472a4 */ /* 0x000fd8000f8e023f */
.L_x_2010:
[----:B------:R-:W0:Y:S01]  /*12f0*/  S2R R0, SR_TID.X ;  /* 0x0000000000007919 */ /* 0x000e220000002100 */
[----:B------:R-:W-:Y:S01]  /*1300*/  ULOP3.LUT UR5, URZ, UR6, URZ, 0x33, !UPT ;  /* 0x000000063f057292 */ /* 0x000fe2000f8e333f */
[----:B------:R-:W-:Y:S01]  /*1310*/  IMAD.MOV.U32 R2, RZ, RZ, 0x3000 ;  /* 0x00003000ff027424 */ /* 0x000fe200078e00ff */
[----:B------:R-:W-:Y:S01]  /*1320*/  UIADD3 UR6, UP2, UR36, 0x32450, URZ ;  /* 0x0003245024067890 */ /* 0x000fe2000ff5e03f */
[----:B------:R-:W-:Y:S01]  /*1330*/  IMAD.U32 R3, RZ, RZ, UR41 ;  /* 0x00000029ff037e24 */ /* 0x000fe2000f8e00ff */
[----:B------:R-:W-:Y:S01]  /*1340*/  ULDC UR39, c[0x0][0xd3c] ;  /* 0x00034f0000277ab9 */ /* 0x000fe20000000800 */
[----:B------:R-:W-:Y:S01]  /*1350*/  UIADD3 UR7, UP0, UR36, 0x32430, URZ ;  /* 0x0003243024077890 */ /* 0x000fe2000ff1e03f */
[----:B------:R-:W-:Y:S01]  /*1360*/  IMAD.MOV.U32 R5, RZ, RZ, 0x100 ;  /* 0x00000100ff057424 */ /* 0x000fe200078e00ff */
[----:B------:R-:W-:Y:S01]  /*1370*/  UIADD3 UR39, UR5, UR39, URZ ;  /* 0x0000002705277290 */ /* 0x000fe2000fffe03f */
[----:B------:R1:W-:Y:S01]  /*1380*/  STL.64 [R1+0x18], R2 ;  /* 0x0000180201007387 */ /* 0x0003e20000100a00 */
[----:B------:R-:W-:Y:S01]  /*1390*/  UIADD3.X UR5, URZ, UR37, URZ, UP2, !UPT ;  /* 0x000000253f057290 */ /* 0x000fe200097fe43f */
[----:B------:R-:W-:Y:S01]  /*13a0*/  IMAD.MOV.U32 R6, RZ, RZ, 0x1 ;  /* 0x00000001ff067424 */ /* 0x000fe200078e00ff */
[----:B------:R-:W-:Y:S01]  /*13b0*/  UIADD3 UR10, UP1, UR36, 0x32440, URZ ;  /* 0x00032440240a7890 */ /* 0x000fe2000ff3e03f */
[----:B------:R-:W-:Y:S01]  /*13c0*/  IMAD.MOV.U32 R7, RZ, RZ, RZ ;  /* 0x000000ffff077224 */ /* 0x000fe200078e00ff */
[----:B------:R-:W-:Y:S01]  /*13d0*/  UIADD3 UR11, UP3, UR36, 0x32460, URZ ;  /* 0x00032460240b7890 */ /* 0x000fe2000ff7e03f */
[----:B------:R-:W-:Y:S01]  /*13e0*/  IMAD.MOV.U32 R8, RZ, RZ, 0xc000 ;  /* 0x0000c000ff087424 */ /* 0x000fe200078e00ff */
[----:B------:R-:W-:Y:S01]  /*13f0*/  UIADD3 UR4, UR9, -UR4, URZ ;  /* 0x8000000409047290 */ /* 0x000fe2000fffe03f */
[----:B------:R-:W-:Y:S01]  /*1400*/  IMAD.U32 R9, RZ, RZ, UR41 ;  /* 0x00000029ff097e24 */ /* 0x000fe2000f8e00ff */
[----:B------:R-:W-:Y:S01]  /*1410*/  UIADD3.X UR12, URZ, UR37, URZ, UP3, !UPT ;  /* 0x000000253f0c7290 */ /* 0x000fe20009ffe43f */
[----:B------:R-:W-:Y:S01]  /*1420*/  IMAD.MOV.U32 R11, RZ, RZ, 0x100 ;  /* 0x00000100ff0b7424 */ /* 0x000fe200078e00ff */
[----:B------:R-:W-:Y:S01]  /*1430*/  ULDC UR42, c[0x0][0xd48] ;  /* 0x00035200002a7ab9 */ /* 0x000fe20000000800 */
[----:B-1----:R-:W-:Y:S01]  /*1440*/  IMAD.U32 R3, RZ, RZ, UR5 ;  /* 0x00000005ff037e24 */ /* 0x002fe2000f8e00ff */
[----:B------:R-:W-:Y:S01]  /*1450*/  UIADD3.X UR5, URZ, UR37, URZ, UP0, !UPT ;  /* 0x000000253f057290 */ /* 0x000fe200087fe43f */
[----:B------:R-:W-:Y:S01]  /*1460*/  IMAD.U32 R2, RZ, RZ, UR6 ;  /* 0x00000006ff027e24 */ /* 0x000fe2000f8e00ff */
[----:B------:R-:W-:Y:S01]  /*1470*/  UIADD3.X UR6, URZ, UR37, URZ, UP1, !UPT ;  /* 0x000000253f067290 */ /* 0x000fe20008ffe43f */
[----:B------:R-:W-:Y:S01]  /*1480*/  IMAD.U32 R12, RZ, RZ, UR11 ;  /* 0x0000000bff0c7e24 */ /* 0x000fe2000f8e00ff */
[----:B------:R-:W-:Y:S01]  /*1490*/  UISETP.NE.AND UP2, UPT, UR42, 0x1, UPT ;  /* 0x000000012a00788c */ /* 0x000fe2000bf45270 */
[----:B------:R-:W-:Y:S01]  /*14a0*/  IMAD.U32 R13, RZ, RZ, UR12 ;  /* 0x0000000cff0d7e24 */ /* 0x000fe2000f8e00ff */
[----:B------:R-:W-:Y:S01]  /*14b0*/  ULDC UR12, c[0x0][0xd54] ;  /* 0x00035500000c7ab9 */ /* 0x000fe20000000800 */
[----:B------:R-:W-:Y:S01]  /*14c0*/  IMAD.MOV.U32 R18, RZ, RZ, 0x1 ;  /* 0x00000001ff127424 */ /* 0x000fe200078e00ff */
[----:B------:R-:W-:Y:S01]  /*14d0*/  UIMAD UR12, UR8, UR12, UR4 ;  /* 0x0000000c080c72a4 */ /* 0x000fe2000f8e0204 */
[----:B------:R-:W-:Y:S01]  /*14e0*/  IMAD.MOV.U32 R19, RZ, RZ, RZ ;  /* 0x000000ffff137224 */ /* 0x000fe200078e00ff */
[----:B0-----:R-:W-:Y:S01]  /*14f0*/  LOP3.LUT R0, R0, 0x7f, RZ, 0xc0, !PT ;  /* 0x0000007f00007812 */ /* 0x001fe200078ec0ff */
[----:B------:R-:W-:Y:S01]  /*1500*/  IMAD.U32 R14, RZ, RZ, UR39 ;  /* 0x00000027ff0e7e24 */ /* 0x000fe2000f8e00ff */
[----:B------:R-:W-:Y:S01]  /*1510*/  USHF.L.U32 UR39, UR39, 0x7, URZ ;  /* 0x0000000727277899 */ /* 0x000fe2000800063f */
[----:B------:R-:W-:Y:S01]  /*1520*/  STL.128 [R1+0x440], RZ ;  /* 0x000440ff01007387 */ /* 0x000fe20000100c00 */
[----:B------:R-:W-:Y:S01]  /*1530*/  ISETP.NE.AND P0, PT, R0, RZ, PT ;  /* 0x000000ff0000720c */ /* 0x000fe20003f05270 */
[----:B------:R-:W-:Y:S01]  /*1540*/  ULDC UR45, c[0x0][0x424] ;  /* 0x00010900002d7ab9 */ /* 0x000fe20000000800 */
[----:B------:R-:W0:Y:S01]  /*1550*/  LDC R0, c[0x0][0xa80] ;  /* 0x0002a000ff007b82 */ /* 0x000e220000000800 */
[----:B------:R-:W-:Y:S01]  /*1560*/  STL.64 [R1+0x60], R18 ;  /* 0x0000601201007387 */ /* 0x000fe20000100a00 */
[----:B------:R-:W-:Y:S01]  /*1570*/  SEL R4, RZ, 0x1, P0 ;  /* 0x00000001ff047807 */ /* 0x000fe20000000000 */
[----:B------:R-:W-:Y:S01]  /*1580*/  ULDC UR11, c[0x0][0x2f0] ;  /* 0x0000bc00000b7ab9 */ /* 0x000fe20000000800 */
[----:B------:R-:W-:Y:S01]  /*1590*/  ULDC UR46, c[0x0][0x288] ;  /* 0x0000a200002e7ab9 */ /* 0x000fe20000000800 */
[----:B------:R-:W-:Y:S01]  /*15a0*/  STL [R1+0x70], R14 ;  /* 0x0000700e01007387 */ /* 0x000fe20000100800 */
[----:B------:R-:W-:Y:S01]  /*15b0*/  @UP2 ULDC UR13, c[0x0][0xd50] ;  /* 0x00035400000d2ab9 */ /* 0x000fe20000000800 */
[----:B------:R-:W-:Y:S01]  /*15c0*/  IMAD.MOV.U32 R10, RZ, RZ, R4 ;  /* 0x000000ffff0a7224 */ /* 0x000fe200078e0004 */
[----:B------:R-:W-:Y:S01]  /*15d0*/  UMOV UR38, UR12 ;  /* 0x0000000c00267c82 */ /* 0x000fe20008000000 */
[----:B------:R1:W-:Y:S01]  /*15e0*/  STL.128 [R1+0x20], R4 ;  /* 0x0000200401007387 */ /* 0x0003e20000100c00 */
[----:B------:R-:W-:-:S02]  /*15f0*/  IADD3 R32, P0, R16, 0x440, RZ ;  /* 0x0000044010207810 */ /* 0x000fc40007f1e0ff */
[----:B------:R-:W-:Y:S01]  /*1600*/  IADD3 R44, P1, R16, 0x38, RZ ;  /* 0x00000038102c7810 */ /* 0x000fe20007f3e0ff */
[----:B------:R2:W-:Y:S02]  /*1610*/  STL.128 [R1+0x50], R8 ;  /* 0x0000500801007387 */ /* 0x0005e40000100c00 */
[--C-:B------:R-:W-:Y:S02]  /*1620*/  IMAD.X R47, RZ, RZ, R17.reuse, P0 ;  /* 0x000000ffff2f7224 */ /* 0x100fe400000e0611 */
[----:B------:R3:W-:Y:S01]  /*1630*/  STL.128 [R1+0x450], RZ ;  /* 0x000450ff01007387 */ /* 0x0007e20000100c00 */
[----:B------:R-:W-:-:S03]  /*1640*/  IMAD.X R45, RZ, RZ, R17, P1 ;  /* 0x000000ffff2d7224 */ /* 0x000fc600008e0611 */
[----:B------:R3:W-:Y:S01]  /*1650*/  STL.128 [R1+0x230], RZ ;  /* 0x000230ff01007387 */ /* 0x0007e20000100c00 */
[----:B-1----:R-:W-:Y:S01]  /*1660*/  IMAD.U32 R5, RZ, RZ, UR5 ;  /* 0x00000005ff057e24 */ /* 0x002fe2000f8e00ff */
[----:B------:R-:W-:Y:S01]  /*1670*/  ULDC UR5, c[0x0][0x448] ;  /* 0x0001120000057ab9 */ /* 0x000fe20000000800 */
[----:B------:R-:W-:Y:S01]  /*1680*/  IMAD.U32 R4, RZ, RZ, UR7 ;  /* 0x00000007ff047e24 */ /* 0x000fe2000f8e00ff */
[----:B------:R-:W-:Y:S01]  /*1690*/  UISETP.NE.AND UP1, UPT, UR5, 0x1, UPT ;  /* 0x000000010500788c */ /* 0x000fe2000bf25270 */
[----:B--2---:R-:W-:Y:S01]  /*16a0*/  IMAD.MOV.U32 R9, RZ, RZ, R3 ;  /* 0x000000ffff097224 */ /* 0x004fe200078e0003 */
[----:B0-----:R3:W-:Y:S01]  /*16b0*/  STL [R1+0x460], R0 ;  /* 0x0004600001007387 */ /* 0x0017e20000100800 */
[----:B------:R-:W-:Y:S01]  /*16c0*/  IMAD.U32 R3, RZ, RZ, UR6 ;  /* 0x00000006ff037e24 */ /* 0x000fe2000f8e00ff */
[----:B------:R-:W-:Y:S01]  /*16d0*/  ULDC.64 UR6, c[0x0][0x418] ;  /* 0x0001060000067ab9 */ /* 0x000fe20000000a00 */
[----:B------:R-:W-:Y:S01]  /*16e0*/  IMAD.MOV.U32 R8, RZ, RZ, R2 ;  /* 0x000000ffff087224 */ /* 0x000fe200078e0002 */
[----:B------:R-:W-:Y:S01]  /*16f0*/  UISETP.NE.U32.AND UP0, UPT, UR6, URZ, UPT ;  /* 0x0000003f0600728c */ /* 0x000fe2000bf05070 */
[----:B------:R-:W-:Y:S01]  /*1700*/  IMAD.MOV.U32 R10, RZ, RZ, R12 ;  /* 0x000000ffff0a7224 */ /* 0x000fe200078e000c */
[----:B------:R-:W-:Y:S01]  /*1710*/  ULDC.64 UR4, c[0x0][0xad8] ;  /* 0x0002b60000047ab9 */ /* 0x000fe20000000a00 */
[----:B------:R-:W-:Y:S01]  /*1720*/  IMAD.MOV.U32 R11, RZ, RZ, R13 ;  /* 0x000000ffff0b7224 */ /* 0x000fe200078e000d */
[----:B------:R-:W-:Y:S01]  /*1730*/  UISETP.NE.AND.EX UP0, UPT, UR7, URZ, UPT, UP0 ;  /* 0x0000003f0700728c */ /* 0x000fe2000bf05300 */
[----:B------:R-:W-:Y:S01]  /*1740*/  IMAD.U32 R2, RZ, RZ, UR10 ;  /* 0x0000000aff027e24 */ /* 0x000fe2000f8e00ff */
[----:B------:R-:W-:Y:S01]  /*1750*/  UISETP.GE.AND UP3, UPT, UR5, 0x1, UPT ;  /* 0x000000010500788c */ /* 0x000fe2000bf66270 */
[----:B------:R3:W-:Y:S01]  /*1760*/  STL.64 [R1+0x8], R4 ;  /* 0x0000080401007387 */ /* 0x0007e20000100a00 */
[----:B------:R-:W-:-:S02]  /*1770*/  UIADD3 UR10, UR39, 0x7f, URZ ;  /* 0x0000007f270a7890 */ /* 0x000fc4000fffe03f */
[----:B------:R-:W-:Y:S01]  /*1780*/  USEL UR45, UR45, 0x1, UP0 ;  /* 0x000000012d2d7887 */ /* 0x000fe20008000000 */
[----:B------:R3:W-:Y:S01]  /*1790*/  STL.128 [R1+0x40], R8 ;  /* 0x0000400801007387 */ /* 0x0007e20000100c00 */
[----:B------:R-:W-:Y:S01]  /*17a0*/  @UP2 ULDC UR6, c[0x0][0xd4c] ;  /* 0x0003530000062ab9 */ /* 0x000fe20000000800 */
[----:B------:R-:W-:Y:S01]  /*17b0*/  @UP1 ULDC UR8, c[0x0][0x44c] ;  /* 0x0001130000081ab9 */ /* 0x000fe20000000800 */
[----:B------:R-:W-:Y:S01]  /*17c0*/  UIMAD.WIDE.U32 UR6, UR12, UR6, URZ ;  /* 0x000000060c0672a5 */ /* 0x000fe2000f8e003f */
[----:B------:R3:W-:Y:S01]  /*17d0*/  STL.64 [R1+0x68], R10 ;  /* 0x0000680a01007387 */ /* 0x0007e20000100a00 */
[----:B------:R-:W-:Y:S01]  /*17e0*/  UIMAD.WIDE.U32 UR8, UR10, UR8, URZ ;  /* 0x000000080a0872a5 */ /* 0x000fe2000f8e003f */
[----:B------:R-:W-:Y:S01]  /*17f0*/  PLOP3.LUT P2, PT, PT, PT, UP3, 0x80, 0x0 ;  /* 0x000000000000781c */ /* 0x000fe20003f4f038 */
[----:B------:R-:W-:Y:S01]  /*1800*/  UIMAD UR45, UR45, UR11, URZ ;  /* 0x0000000b2d2d72a4 */ /* 0x000fe2000f8e023f */
[----:B------:R3:W-:Y:S01]  /*1810*/  STL.64 [R1+0x10], R2 ;  /* 0x0000100201007387 */ /* 0x0007e20000100a00 */
[----:B------:R-:W-:Y:S01]  /*1820*/  @UP1 ULDC UR14, c[0x0][0x450] ;  /* 0x00011400000e1ab9 */ /* 0x000fe20000000800 */
[----:B------:R-:W-:-:S02]  /*1830*/  @UP2 USHF.R.U32.HI UR38, URZ, UR13, UR7 ;  /* 0x0000000d3f262299 */ /* 0x000fc40008011607 */
[----:B------:R3:W-:Y:S01]  /*1840*/  STL.64 [R1+0x30], R2 ;  /* 0x0000300201007387 */ /* 0x0007e20000100a00 */
[----:B------:R-:W-:Y:S02]  /*1850*/  UIADD3 UR40, UR45, 0x1, -UR46 ;  /* 0x000000012d287890 */ /* 0x000fe4000fffe82e */
[----:B------:R-:W-:Y:S01]  /*1860*/  @UP1 USHF.R.U32.HI UR10, URZ, UR14, UR9 ;  /* 0x0000000e3f0a1299 */ /* 0x000fe20008011609 */
[----:B------:R3:W-:Y:S01]  /*1870*/  STL.128 [R1+0x240], RZ ;  /* 0x000240ff01007387 */ /* 0x0007e20000100c00 */
[----:B------:R-:W-:Y:S02]  /*1880*/  UIADD3 UR6, -UR38, URZ, URZ ;  /* 0x0000003f26067290 */ /* 0x000fe4000fffe13f */
[----:B------:R-:W-:Y:S01]  /*1890*/  UIADD3 UR10, UR40, UR10, URZ ;  /* 0x0000000a280a7290 */ /* 0x000fe2000fffe03f */
[----:B------:R3:W-:Y:S01]  /*18a0*/  STL.128 [R1+0x250], RZ ;  /* 0x000250ff01007387 */ /* 0x0007e20000100c00 */
[----:B------:R-:W-:Y:S02]  /*18b0*/  UIMAD UR42, UR42, UR6, UR12 ;  /* 0x000000062a2a72a4 */ /* 0x000fe4000f8e020c */
[----:B------:R-:W-:Y:S01]  /*18c0*/  UIADD3 UR4, UR10, UR4, URZ ;  /* 0x000000040a047290 */ /* 0x000fe2000fffe03f */
[----:B------:R3:W-:Y:S04]  /*18d0*/  STL.128 [R1+0x260], RZ ;  /* 0x000260ff01007387 */ /* 0x0007e80000100c00 */
        /* <DEDUP_REMOVED lines=28> */
[----:B------:R3:W-:Y:S04]  /*1aa0*/  STL.64 [R1], RZ ;  /* 0x000000ff01007387 */ /* 0x0007e80000100a00 */
[----:B------:R3:W-:Y:S01]  /*1ab0*/  STL.64 [R1+0x38], RZ ;  /* 0x000038ff01007387 */ /* 0x0007e20000100a00 */
[----:B------:R-:W-:Y:S05]  /*1ac0*/  @!P2 BRA `(.L_x_2011) ;  /* 0x000000000044a947 */ /* 0x000fea0003800000 */
        /* <DEDUP_REMOVED lines=10> */
.L_x_2012:
[----:B------:R-:W-:-:S11]  /*1b70*/  UISETP.NE.AND UP0, UPT, UR5, 0x1, UPT ;  /* 0x000000010500788c */ /* 0x000fd6000bf05270 */
[----:B------:R-:W-:Y:S02]  /*1b80*/  @UP0 ULDC.64 UR10, c[0x0][0xae0] ;  /* 0x0002b800000a0ab9 */ /* 0x000fe40000000a00 */
[----:B------:R-:W-:-:S04]  /*1b90*/  UIMAD.WIDE.U32 UR6, UR8, UR10, URZ ;  /* 0x0000000a080672a5 */ /* 0x000fc8000f8e003f */
[----:B------:R-:W-:-:S12]  /*1ba0*/  @UP0 USHF.R.U32.HI UR8, URZ, UR11, UR7 ;  /* 0x0000000b3f080299 */ /* 0x000fd80008011607 */
.L_x_2013:
[----:B------:R-:W-:-:S04]  /*1bb0*/  UIMAD UR8, UR8, UR5, UR5 ;  /* 0x00000005080872a4 */ /* 0x000fc8000f8e0205 */
[----:B------:R-:W-:-:S04]  /*1bc0*/  UISETP.LT.AND UP0, UPT, UR4, UR8, UPT ;  /* 0x000000080400728c */ /* 0x000fc8000bf01270 */
[----:B------:R-:W-:-:S12]  /*1bd0*/  USEL UR4, UR4, UR8, UP0 ;  /* 0x0000000804047287 */ /* 0x000fd80008000000 */
.L_x_2011:
[----:B------:R-:W-:Y:S02]  /*1be0*/  UIADD3 UR6, UR45, 0x5f, URZ ;  /* 0x0000005f2d067890 */ /* 0x000fe4000fffe03f */
[----:B------:R-:W-:Y:S02]  /*1bf0*/  UIADD3 UR8, UR4, 0x5f, URZ ;  /* 0x0000005f04087890 */ /* 0x000fe4000fffe03f */
[----:B------:R-:W-:Y:S02]  /*1c00*/  UIMAD.WIDE UR6, UR6, 0x2aaaaaab, URZ ;  /* 0x2aaaaaab060678a5 */ /* 0x000fe4000f8e023f */
[----:B------:R-:W-:Y:S01]  /*1c10*/  UIMAD.WIDE UR8, UR8, 0x2aaaaaab, URZ ;  /* 0x2aaaaaab080878a5 */ /* 0x000fe2000f8e023f */
[----:B------:R-:W-:Y:S01]  /*1c20*/  @UP1 ULDC UR10, c[0x0][0x44c] ;  /* 0x00011300000a1ab9 */ /* 0x000fe20000000800 */
[----:B------:R-:W-:Y:S02]  /*1c30*/  USHF.R.U32.HI UR4, URZ, 0x1f, UR7 ;  /* 0x0000001f3f047899 */ /* 0x000fe40008011607 */
[----:B------:R-:W-:-:S02]  /*1c40*/  UIMAD.WIDE.U32 UR10, UR39, UR10, URZ ;  /* 0x0000000a270a72a5 */ /* 0x000fc4000f8e003f */
[----:B------:R-:W-:Y:S01]  /*1c50*/  USHF.R.U32.HI UR6, URZ, 0x1f, UR9 ;  /* 0x0000001f3f067899 */ /* 0x000fe20008011609 */
[----:B------:R-:W-:Y:S01]  /*1c60*/  @UP1 ULDC UR13, c[0x0][0x450] ;  /* 0x00011400000d1ab9 */ /* 0x000fe20000000800 */
[----:B------:R-:W-:Y:S01]  /*1c70*/  UMOV UR12, UR39 ;  /* 0x00000027000c7c82 */ /* 0x000fe20008000000 */
[----:B------:R-:W-:Y:S02]  /*1c80*/  UIADD3 UR46, UR45, -UR46, URZ ;  /* 0x8000002e2d2e7290 */ /* 0x000fe4000fffe03f */
        /* <DEDUP_REMOVED lines=20> */
.L_x_2015:
[----:B------:R-:W-:-:S11]  /*1dd0*/  UISETP.NE.AND UP0, UPT, UR5, 0x1, UPT ;  /* 0x000000010500788c */ /* 0x000fd6000bf05270 */
[----:B------:R-:W-:Y:S02]  /*1de0*/  @UP0 ULDC.64 UR10, c[0x0][0xae0] ;  /* 0x0002b800000a0ab9 */ /* 0x000fe40000000a00 */
[----:B------:R-:W-:-:S04]  /*1df0*/  UIMAD.WIDE.U32 UR6, UR4, UR10, URZ ;  /* 0x0000000a040672a5 */ /* 0x000fc8000f8e003f */
[----:B------:R-:W-:-:S12]  /*1e00*/  @UP0 USHF.R.U32.HI UR4, URZ, UR11, UR7 ;  /* 0x0000000b3f040299 */ /* 0x000fd80008011607 */
.L_x_2016:
[----:B------:R-:W-:-:S04]  /*1e10*/  UIMAD UR4, UR4, UR5, URZ ;  /* 0x00000005040472a4 */ /* 0x000fc8000f8e023f */
[----:B------:R-:W-:-:S04]  /*1e20*/  UISETP.LT.AND UP0, UPT, UR8, UR4, UPT ;  /* 0x000000040800728c */ /* 0x000fc8000bf01270 */
[----:B------:R-:W-:-:S12]  /*1e30*/  USEL UR8, UR8, UR4, !UP0 ;  /* 0x0000000408087287 */ /* 0x000fd8000c000000 */
.L_x_2014:
[----:B------:R-:W-:Y:S01]  /*1e40*/  UIMAD.WIDE UR4, UR8, 0x2aaaaaab, URZ ;  /* 0x2aaaaaab080478a5 */ /* 0x000fe2000f8e023f */
[----:B------:R-:W-:-:S03]  /*1e50*/  PLOP3.LUT P0, PT, PT, PT, PT, 0x80, 0x0 ;  /* 0x000000000000781c */ /* 0x000fc60003f0f070 */
[----:B------:R-:W-:-:S04]  /*1e60*/  USHF.R.U32.HI UR4, URZ, 0x1f, UR5 ;  /* 0x0000001f3f047899 */ /* 0x000fc80008011605 */
[----:B------:R-:W-:-:S04]  /*1e70*/  ULEA.HI.SX32 UR4, UR5, UR4, 0x1c ;  /* 0x0000000405047291 */ /* 0x000fc8000f8fe23f */
[----:B------:R-:W-:-:S04]  /*1e80*/  UISETP.LT.AND UP0, UPT, URZ, UR4, UPT ;  /* 0x000000043f00728c */ /* 0x000fc8000bf01270 */
[----:B------:R-:W-:-:S04]  /*1e90*/  USEL UR43, URZ, UR4, !UP0 ;  /* 0x000000043f2b7287 */ /* 0x000fc8000c000000 */
[----:B------:R-:W-:-:S06]  /*1ea0*/  UISETP.GT.AND UP0, UPT, UR47, UR43, UPT ;  /* 0x0000002b2f00728c */ /* 0x000fcc000bf04270 */
[----:B------:R-:W-:-:S13]  /*1eb0*/  PLOP3.LUT P1, PT, PT, PT, UP0, 0x80, 0x0 ;  /* 0x000000000000781c */ /* 0x000fda0003f2f008 */
[----:B------:R-:W-:Y:S05]  /*1ec0*/  @!P1 BRA `(.L_x_2017) ;  /* 0x000001e0000c9947 */ /* 0x000fea0003800000 */
[----:B---3--:R-:W0:Y:S01]  /*1ed0*/  SHFL.IDX PT, R0, R225, RZ, 0x1f ;  /* 0x00001fffe1007589 */ /* 0x008e2200000e0000 */
[----:B------:R-:W-:Y:S01]  /*1ee0*/  UIADD3 UR6, UR44, 0x18400, URZ ;  /* 0x000184002c067890 */ /* 0x000fe2000fffe03f */
[----:B------:R-:W-:Y:S01]  /*1ef0*/  IMAD.MOV.U32 R12, RZ, RZ, 0x1 ;  /* 0x00000001ff0c7424 */ /* 0x000fe200078e00ff */
[----:B------:R-:W-:Y:S01]  /*1f00*/  UIADD3 UR5, UR44, 0x400, URZ ;  /* 0x000004002c057890 */ /* 0x000fe2000fffe03f */
[----:B------:R-:W-:Y:S01]  /*1f10*/  IMAD.MOV.U32 R4, RZ, RZ, 0x1 ;  /* 0x00000001ff047424 */ /* 0x000fe200078e00ff */
[----:B------:R-:W-:Y:S01]  /*1f20*/  UIADD3 UR4, UR44, 0x1c400, URZ ;  /* 0x0001c4002c047890 */ /* 0x000fe2000fffe03f */
[----:B------:R-:W-:Y:S01]  /*1f30*/  IMAD.MOV.U32 R5, RZ, RZ, RZ ;  /* 0x000000ffff057224 */ /* 0x000fe200078e00ff */
[----:B------:R-:W-:Y:S01]  /*1f40*/  USHF.R.U32.HI UR5, URZ, 0x4, UR5 ;  /* 0x000000043f057899 */ /* 0x000fe20008011605 */
[----:B------:R-:W-:Y:S01]  /*1f50*/  IMAD.MOV.U32 R6, RZ, RZ, 0x1 ;  /* 0x00000001ff067424 */ /* 0x000fe200078e00ff */
[----:B------:R-:W-:Y:S01]  /*1f60*/  USHF.R.U32.HI UR4, URZ, 0x4, UR4 ;  /* 0x000000043f047899 */ /* 0x000fe20008011604 */
[----:B------:R-:W-:Y:S01]  /*1f70*/  IMAD.MOV.U32 R7, RZ, RZ, RZ ;  /* 0x000000ffff077224 */ /* 0x000fe200078e00ff */
[----:B------:R-:W-:Y:S01]  /*1f80*/  ULOP3.LUT UR5, UR5, 0x3fff, URZ, 0xc0, !UPT ;  /* 0x00003fff05057892 */ /* 0x000fe2000f8ec03f */
[----:B------:R-:W-:Y:S01]  /*1f90*/  IMAD.MOV.U32 R13, RZ, RZ, RZ ;  /* 0x000000ffff0d7224 */ /* 0x000fe200078e00ff */
[----:B------:R-:W-:Y:S01]  /*1fa0*/  ULOP3.LUT UR4, UR4, 0x3fff, URZ, 0xc0, !UPT ;  /* 0x00003fff04047892 */ /* 0x000fe2000f8ec03f */
[----:B------:R-:W-:Y:S01]  /*1fb0*/  IMAD.MOV.U32 R9, RZ, RZ, 0x40000040 ;  /* 0x40000040ff097424 */ /* 0x000fe200078e00ff */
[----:B------:R-:W-:Y:S01]  /*1fc0*/  ULOP3.LUT UR7, UR5, 0x3000000, URZ, 0xfc, !UPT ;  /* 0x0300000005077892 */ /* 0x000fe2000f8efc3f */
[----:B------:R1:W-:Y:S01]  /*1fd0*/  STL.128 [R1+0x80], R4 ;  /* 0x0000800401007387 */ /* 0x0003e20000100c00 */
[----:B------:R-:W-:Y:S01]  /*1fe0*/  ULOP3.LUT UR4, UR4, 0x10000, URZ, 0xfc, !UPT ;  /* 0x0001000004047892 */ /* 0x000fe2000f8efc3f */
[----:B------:R-:W-:Y:S01]  /*1ff0*/  IMAD.MOV.U32 R11, RZ, RZ, 0x40000040 ;  /* 0x40000040ff0b7424 */ /* 0x000fe200078e00ff */
[----:B------:R-:W-:Y:S01]  /*2000*/  ULOP3.LUT UR5, UR5, 0x10000, URZ, 0xfc, !UPT ;  /* 0x0001000005057892 */ /* 0x000fe2000f8efc3f */
[----:B------:R2:W-:Y:S01]  /*2010*/  STL.64 [R1+0x90], R12 ;  /* 0x0000900c01007387 */ /* 0x0005e20000100a00 */
[----:B------:R-:W-:Y:S01]  /*2020*/  IMAD.U32 R10, RZ, RZ, UR7 ;  /* 0x00000007ff0a7e24 */ /* 0x000fe2000f8e00ff */
[----:B------:R-:W-:Y:S01]  /*2030*/  IADD3 R28, P1, R16, 0xa0, RZ ;  /* 0x000000a0101c7810 */ /* 0x000fe20007f3e0ff */
[----:B------:R-:W-:Y:S01]  /*2040*/  IMAD.U32 R8, RZ, RZ, UR4 ;  /* 0x00000004ff087e24 */ /* 0x000fe2000f8e00ff */
[----:B0-----:R-:W-:Y:S01]  /*2050*/  LEA.HI R2, R0, R0, RZ, 0x1 ;  /* 0x0000000000027211 */ /* 0x001fe200078f08ff */
[----:B------:R-:W-:Y:S01]  /*2060*/  IMAD.U32 R14, RZ, RZ, UR5 ;  /* 0x00000005ff0e7e24 */ /* 0x000fe2000f8e00ff */
[----:B------:R-:W-:Y:S01]  /*2070*/  ULOP3.LUT UP0, URZ, UR6, 0x1bf, URZ, 0xc0, !UPT ;  /* 0x000001bf063f7892 */ /* 0x000fe2000f80c03f */
[----:B------:R-:W-:Y:S01]  /*2080*/  IMAD.MOV.U32 R15, RZ, RZ, 0x40000040 ;  /* 0x40000040ff0f7424 */ /* 0x000fe200078e00ff */
[----:B------:R-:W-:Y:S01]  /*2090*/  LOP3.LUT R3, R2, 0x7fffe, RZ, 0xc0, !PT ;  /* 0x0007fffe02037812 */ /* 0x000fe200078ec0ff */
[----:B------:R0:W-:Y:S01]  /*20a0*/  STL.128 [R1+0xa0], R8 ;  /* 0x0000a00801007387 */ /* 0x0001e20000100c00 */
[----:B------:R-:W-:Y:S01]  /*20b0*/  IMAD.X R43, RZ, RZ, R17, P1 ;  /* 0x000000ffff2b7224 */ /* 0x000fe200008e0611 */
[----:B------:R-:W-:Y:S01]  /*20c0*/  IADD3 R30, P5, R16, 0x118, RZ ;  /* 0x00000118101e7810 */ /* 0x000fe20007fbe0ff */
[----:B-1----:R-:W-:Y:S01]  /*20d0*/  IMAD.MOV.U32 R5, RZ, RZ, 0x40000040 ;  /* 0x40000040ff057424 */ /* 0x002fe200078e00ff */
[----:B------:R0:W-:Y:S01]  /*20e0*/  STL.64 [R1+0x78], RZ ;  /* 0x000078ff01007387 */ /* 0x0001e20000100a00 */
[----:B------:R-:W-:Y:S01]  /*20f0*/  IMAD.IADD R3, R0, 0x1, -R3 ;  /* 0x0000000100037824 */ /* 0x000fe200078e0a03 */
[----:B------:R-:W-:Y:S01]  /*2100*/  PLOP3.LUT P1, PT, PT, PT, UP0, 0x80, 0x0 ;  /* 0x000000000000781c */ /* 0x000fe20003f2f008 */
[----:B--2---:R-:W-:Y:S01]  /*2110*/  IMAD.MOV.U32 R13, RZ, RZ, 0x40000040 ;  /* 0x40000040ff0d7424 */ /* 0x004fe200078e00ff */
[----:B------:R0:W-:Y:S01]  /*2120*/  STL.128 [R1+0xb0], RZ ;  /* 0x0000b0ff01007387 */ /* 0x0001e20000100c00 */
[C---:B------:R-:W-:Y:S01]  /*2130*/  IADD3 R29, P6, R16.reuse, 0x110, RZ ;  /* 0x00000110101d7810 */ /* 0x040fe20007fde0ff */
[--C-:B------:R-:W-:Y:S01]  /*2140*/  IMAD.X R31, RZ, RZ, R17.reuse, P5 ;  /* 0x000000ffff1f7224 */ /* 0x100fe200028e0611 */
[----:B------:R-:W-:Y:S01]  /*2150*/  LEA R3, R3, UR6, 0xd ;  /* 0x0000000603037c11 */ /* 0x000fe2000f8e68ff */
[----:B------:R0:W-:Y:S01]  /*2160*/  STL.128 [R1+0xc0], RZ ;  /* 0x0000c0ff01007387 */ /* 0x0001e20000100c00 */
[----:B------:R-:W-:Y:S01]  /*2170*/  IADD3 R24, P0, R16, 0xa8, RZ ;  /* 0x000000a810187810 */ /* 0x000fe20007f1e0ff */
[----:B------:R-:W-:Y:S01]  /*2180*/  IMAD.X R42, RZ, RZ, R17, P6 ;  /* 0x000000ffff2a7224 */ /* 0x000fe200030e0611 */
[----:B------:R-:W-:Y:S01]  /*2190*/  SHF.R.U32.HI R0, RZ, 0x4, R3 ;  /* 0x00000004ff007819 */ /* 0x000fe20000011603 */
[----:B------:R-:W-:Y:S01]  /*21a0*/  VIADD R2, R3, 0xa000 ;  /* 0x0000a00003027836 */ /* 0x000fe20000000000 */
[----:B------:R0:W-:Y:S01]  /*21b0*/  STL.128 [R1+0xd0], RZ ;  /* 0x0000d0ff01007387 */ /* 0x0001e20000100c00 */
[----:B------:R-:W-:Y:S01]  /*21c0*/  IMAD.X R25, RZ, RZ, R17, P0 ;  /* 0x000000ffff197224 */ /* 0x000fe200000e0611 */
[----:B------:R-:W-:-:S02]  /*21d0*/  LOP3.LUT R0, R0, 0x3fff, RZ, 0xc0, !PT ;  /* 0x00003fff00007812 */ /* 0x000fc400078ec0ff */
[----:B------:R-:W-:Y:S01]  /*21e0*/  SHF.R.U32.HI R2, RZ, 0x4, R2 ;  /* 0x00000004ff027819 */ /* 0x000fe20000011602 */
[----:B------:R0:W-:Y:S01]  /*21f0*/  STL.128 [R1+0xe0], RZ ;  /* 0x0000e0ff01007387 */ /* 0x0001e20000100c00 */
[----:B------:R-:W-:Y:S02]  /*2200*/  LOP3.LUT R4, R0, 0x10000, RZ, 0xfc, !PT ;  /* 0x0001000000047812 */ /* 0x000fe400078efcff */
[----:B------:R-:W-:Y:S01]  /*2210*/  LOP3.LUT R2, R2, 0x3fff, RZ, 0xc0, !PT ;  /* 0x00003fff02027812 */ /* 0x000fe200078ec0ff */
[----:B------:R0:W-:Y:S01]  /*2220*/  STL.128 [R1+0xf0], RZ ;  /* 0x0000f0ff01007387 */ /* 0x0001e20000100c00 */
[----:B------:R-:W-:Y:S02]  /*2230*/  IADD3 R27, P2, R16, 0x98, RZ ;  /* 0x00000098101b7810 */ /* 0x000fe40007f5e0ff */
[----:B------:R-:W-:Y:S01]  /*2240*/  LOP3.LUT R2, R2, 0x10000, RZ, 0xfc, !PT ;  /* 0x0001000002027812 */ /* 0x000fe200078efcff */
[----:B------:R0:W-:Y:S01]  /*2250*/  STL.64 [R1+0x98], R4 ;  /* 0x0000980401007387 */ /* 0x0001e20000100a00 */
[C---:B------:R-:W-:Y:S01]  /*2260*/  IADD3 R19, P3, R16.reuse, 0x90, RZ ;  /* 0x0000009010137810 */ /* 0x040fe20007f7e0ff */
[--C-:B------:R-:W-:Y:S01]  /*2270*/  IMAD.X R40, RZ, RZ, R17.reuse, P2 ;  /* 0x000000ffff287224 */ /* 0x100fe200010e0611 */
[C---:B------:R-:W-:Y:S01]  /*2280*/  IADD3 R26, P4, R16.reuse, 0x88, RZ ;  /* 0x00000088101a7810 */ /* 0x040fe20007f9e0ff */
[----:B------:R-:W-:Y:S01]  /*2290*/  IMAD.MOV.U32 R12, RZ, RZ, R2 ;  /* 0x000000ffff0c7224 */ /* 0x000fe200078e0002 */
[----:B------:R0:W-:Y:S01]  /*22a0*/  STL.128 [R1+0x100], RZ ;  /* 0x000100ff01007387 */ /* 0x0001e20000100c00 */
[C---:B------:R-:W-:Y:S01]  /*22b0*/  IADD3 R18, P5, R16.reuse, 0x80, RZ ;  /* 0x0000008010127810 */ /* 0x040fe20007fbe0ff */
[--C-:B------:R-:W-:Y:S01]  /*22c0*/  IMAD.X R38, RZ, RZ, R17.reuse, P3 ;  /* 0x000000ffff267224 */ /* 0x100fe200018e0611 */
[C---:B------:R-:W-:Y:S01]  /*22d0*/  IADD3 R34, P6, R16.reuse, 0x78, RZ ;  /* 0x0000007810227810 */ /* 0x040fe20007fde0ff */
[----:B------:R0:W-:Y:S01]  /*22e0*/  STL.128 [R1+0x110], R12 ;  /* 0x0001100c01007387 */ /* 0x0001e20000100c00 */
[----:B------:R-:W-:Y:S01]  /*22f0*/  IADD3 R36, P0, R16, 0xb0, RZ ;  /* 0x000000b010247810 */ /* 0x000fe20007f1e0ff */
[----:B------:R-:W-:-:S02]  /*2300*/  IMAD.X R41, RZ, RZ, R17, P4 ;  /* 0x000000ffff297224 */ /* 0x000fc400020e0611 */
[--C-:B------:R-:W-:Y:S02]  /*2310*/  IMAD.X R39, RZ, RZ, R17.reuse, P5 ;  /* 0x000000ffff277224 */ /* 0x100fe400028e0611 */
[--C-:B------:R-:W-:Y:S02]  /*2320*/  IMAD.X R35, RZ, RZ, R17.reuse, P6 ;  /* 0x000000ffff237224 */ /* 0x100fe400030e0611 */
[----:B------:R-:W-:Y:S01]  /*2330*/  IMAD.X R37, RZ, RZ, R17, P0 ;  /* 0x000000ffff257224 */ /* 0x000fe200000e0611 */
[----:B------:R-:W-:Y:S06]  /*2340*/  @!P1 BRA `(.L_x_2018) ;  /* 0x0000000000409947 */ /* 0x000fec0003800000 */
[----:B------:R-:W-:Y:S01]  /*2350*/  MOV R0, 0x0 ;  /* 0x0000000000007802 */ /* 0x000fe20000000f00 */
[----:B------:R-:W-:Y:S01]  /*2360*/  ULDC.64 UR4, c[0x4][0x98] ;  /* 0x0100260000047ab9 */ /* 0x000fe20000000a00 */
[----:B------:R-:W-:Y:S01]  /*2370*/  ULDC.64 UR6, c[0x4][0x38] ;  /* 0x01000e0000067ab9 */ /* 0x000fe20000000a00 */
[----:B0-----:R-:W-:Y:S01]  /*2380*/  IMAD.U32 R4, RZ, RZ, UR4 ;  /* 0x00000004ff047e24 */ /* 0x001fe2000f8e00ff */
        /* <DEDUP_REMOVED lines=12> */
.L_x_2018:
[----:B------:R-:W1:Y:S01]  /*2450*/  S2R R20, SR_TID.X ;  /* 0x0000000000147919 */ /* 0x000e620000002100 */
[----:B0-----:R-:W0:Y:S01]  /*2460*/  LDC R15, c[0x0][0x288] ;  /* 0x0000a200ff0f7b82 */ /* 0x001e220000000800 */
[----:B------:R-:W-:Y:S01]  /*2470*/  IADD3 R8, P0, R16, 0x120, RZ ;  /* 0x0000012010087810 */ /* 0x000fe20007f1e0ff */
[----:B------:R-:W-:Y:S01]  /*2480*/  ULDC UR4, c[0x0][0x20] ;  /* 0x0000080000047ab9 */ /* 0x000fe20000000800 */
[----:B------:R-:W-:Y:S01]  /*2490*/  IMAD.U32 R13, RZ, RZ, UR45 ;  /* 0x0000002dff0d7e24 */ /* 0x000fe2000f8e00ff */
[----:B------:R-:W-:Y:S01]  /*24a0*/  STL.64 [R1+0x130], R34 ;  /* 0x0001302201007387 */ /* 0x000fe20000100a00 */
[----:B------:R-:W-:Y:S02]  /*24b0*/  VIADD R194, R22, -UR4 ;  /* 0x8000000416c27c36 */ /* 0x000fe40008000000 */
[----:B------:R-:W-:Y:S01]  /*24c0*/  IMAD.X R9, RZ, RZ, R17, P0 ;  /* 0x000000ffff097224 */ /* 0x000fe200000e0611 */
[----:B------:R-:W2:Y:S01]  /*24d0*/  LDC.64 R10, c[0x0][0xad0] ;  /* 0x0002b400ff0a7b82 */ /* 0x000ea20000000a00 */
[----:B------:R-:W-:Y:S04]  /*24e0*/  STL.64 [R1+0x120], R200 ;  /* 0x000120c801007387 */ /* 0x000fe80000100a00 */
[----:B------:R-:W-:Y:S03]  /*24f0*/  STL.64 [R1+0x128], R8 ;  /* 0x0001280801007387 */ /* 0x000fe60000100a00 */
[----:B------:R-:W3:Y:S01]  /*2500*/  LDC.64 R4, c[0x0][0xad8] ;  /* 0x0002b600ff047b82 */ /* 0x000ee20000000a00 */
[----:B------:R-:W-:Y:S04]  /*2510*/  STL.U8 [R1+0x138], RZ ;  /* 0x000138ff01007387 */ /* 0x000fe80000100000 */
[----:B------:R4:W-:Y:S03]  /*2520*/  STL [R194+0x8], R13 ;  /* 0x0000080dc2007387 */ /* 0x0009e60000100800 */
[----:B------:R-:W5:Y:S01]  /*2530*/  LDC.64 R2, c[0x0][0xae0] ;  /* 0x0002b800ff027b82 */ /* 0x000f620000000a00 */
[----:B0-----:R0:W-:Y:S04]  /*2540*/  STL [R194+0x4], R15 ;  /* 0x0000040fc2007387 */ /* 0x0011e80000100800 */
[----:B------:R0:W-:Y:S01]  /*2550*/  STL [R194+0x14], RZ ;  /* 0x000014ffc2007387 */ /* 0x0001e20000100800 */
[----:B-1----:R-:W-:-:S02]  /*2560*/  VIADD R202, R20, 0xffffff80 ;  /* 0xffffff8014ca7836 */ /* 0x002fc40000000000 */
[----:B------:R-:W1:Y:S01]  /*2570*/  LDC.64 R6, c[0x0][0x448] ;  /* 0x00011200ff067b82 */ /* 0x000e620000000a00 */
[----:B--2---:R0:W-:Y:S04]  /*2580*/  STL [R194+0xc], R11 ;  /* 0x00000c0bc2007387 */ /* 0x0041e80000100800 */
[----:B------:R0:W-:Y:S03]  /*2590*/  STL [R194], R202 ;  /* 0x000000cac2007387 */ /* 0x0001e60000100800 */
[----:B------:R-:W2:Y:S01]  /*25a0*/  LDC R233, c[0x0][0x450] ;  /* 0x00011400ffe97b82 */ /* 0x000ea20000000800 */
[----:B---3--:R0:W-:Y:S04]  /*25b0*/  STL [R194+0x10], R4 ;  /* 0x00001004c2007387 */ /* 0x0081e80000100800 */
[----:B------:R0:W-:Y:S04]  /*25c0*/  STL [R194+0x18], R5 ;  /* 0x00001805c2007387 */ /* 0x0001e80000100800 */
[----:B-----5:R0:W-:Y:S04]  /*25d0*/  STL [R194+0x1c], R2 ;  /* 0x00001c02c2007387 */ /* 0x0201e80000100800 */
[----:B------:R0:W-:Y:S04]  /*25e0*/  STL [R194+0x20], R3 ;  /* 0x00002003c2007387 */ /* 0x0001e80000100800 */
[----:B-1----:R0:W-:Y:S04]  /*25f0*/  STL [R194+0x24], R6 ;  /* 0x00002406c2007387 */ /* 0x0021e80000100800 */
[----:B------:R0:W-:Y:S04]  /*2600*/  STL [R194+0x28], R7 ;  /* 0x00002807c2007387 */ /* 0x0001e80000100800 */
[----:B--2---:R0:W-:Y:S04]  /*2610*/  STL [R194+0x2c], R233 ;  /* 0x00002ce9c2007387 */ /* 0x0041e80000100800 */
[----:B----4-:R-:W2:Y:S01]  /*2620*/  LDL R13, [R1+0x224] ;  /* 0x00022400010d7983 */ /* 0x010ea20000100800 */
[----:B------:R-:W-:Y:S01]  /*2630*/  IADD3 R8, P0, R16, 0x16c, RZ ;  /* 0x0000016c10087810 */ /* 0x000fe20007f1e0ff */
[----:B------:R-:W-:Y:S02]  /*2640*/  BSSY B0, `(.L_x_2019) ;  /* 0x000000a000007945 */ /* 0x000fe40003800000 */
[----:B------:R0:W-:Y:S02]  /*2650*/  STL [R1+0x16c], R10 ;  /* 0x00016c0a01007387 */ /* 0x0001e40000100800 */
[----:B------:R-:W-:-:S05]  /*2660*/  IMAD.X R9, RZ, RZ, R17, P0 ;  /* 0x000000ffff097224 */ /* 0x000fca00000e0611 */
[----:B------:R0:W-:Y:S01]  /*2670*/  STL.64 [R1+0x170], R8 ;  /* 0x0001700801007387 */ /* 0x0001e20000100a00 */
[----:B--2---:R-:W-:-:S04]  /*2680*/  LEA.HI R0, R13, R13, RZ, 0x1 ;  /* 0x0000000d0d007211 */ /* 0x004fc800078f08ff */
[----:B------:R-:W-:-:S05]  /*2690*/  LOP3.LUT R0, R0, 0xfffffffe, RZ, 0xc0, !PT ;  /* 0xfffffffe00007812 */ /* 0x000fca00078ec0ff */
[----:B------:R-:W-:-:S05]  /*26a0*/  IMAD.IADD R0, R13, 0x1, -R0 ;  /* 0x000000010d007824 */ /* 0x000fca00078e0a00 */
[----:B------:R-:W-:-:S04]  /*26b0*/  SHF.L.U32 R0, R0, 0x1f, RZ ;  /* 0x0000001f00007819 */ /* 0x000fc800000006ff */
[----:B------:R-:W1:Y:S02]  /*26c0*/  SYNCS.PHASECHK.TRANS64.TRYWAIT P0, [UR44+0x32400], R0 ;  /* 0x03240000ff0075a7 */ /* 0x000e64000800016c */
[----:B01----:R-:W-:Y:S05]  /*26d0*/  @!P0 BRA `(.L_x_2020) ;  /* 0x0000025800948947 */ /* 0x003fea0003800000 */
.L_x_2247:
[----:B------:R-:W-:Y:S05]  /*26e0*/  BSYNC B0 ;  /* 0x0000000000007941 */ /* 0x000fea0003800000 */
.L_x_2019:
[----:B------:R-:W2:Y:S04]  /*26f0*/  LDL R33, [R1+0x1c] ;  /* 0x00001c0001217983 */ /* 0x000ea80000100800 */
[----:B------:R1:W5:Y:S01]  /*2700*/  LDL.64 R20, [R1+0x218] ;  /* 0x0002180001147983 */ /* 0x0003620000100a00 */
[----:B------:R-:W-:Y:S01]  /*2710*/  IMAD.U32 R10, RZ, RZ, UR36 ;  /* 0x00000024ff0a7e24 */ /* 0x000fe2000f8e00ff */
[C---:B------:R-:W-:Y:S01]  /*2720*/  IADD3 R14, P0, R16.reuse, 0x138, RZ ;  /* 0x00000138100e7810 */ /* 0x040fe20007f1e0ff */
[----:B------:R-:W-:Y:S01]  /*2730*/  IMAD.U32 R11, RZ, RZ, UR37 ;  /* 0x00000025ff0b7e24 */ /* 0x000fe2000f8e00ff */
[C---:B0-----:R-:W-:Y:S01]  /*2740*/  IADD3 R0, P1, R16.reuse, 0x430, RZ ;  /* 0x0000043010007810 */ /* 0x041fe20007f3e0ff */
[----:B------:R-:W-:Y:S01]  /*2750*/  IMAD.MOV.U32 R8, RZ, RZ, R28 ;  /* 0x000000ffff087224 */ /* 0x000fe200078e001c */
[----:B------:R-:W-:Y:S01]  /*2760*/  STL.64 [R1+0x210], R24 ;  /* 0x0002101801007387 */ /* 0x000fe20000100a00 */
[----:B------:R-:W-:Y:S01]  /*2770*/  IMAD.MOV.U32 R9, RZ, RZ, R43 ;  /* 0x000000ffff097224 */ /* 0x000fe200078e002b */
[----:B------:R-:W-:Y:S05]  /*2780*/  WARPSYNC.ALL ;  /* 0x0000000000007948 */ /* 0x000fea0003800000 */
[----:B------:R0:W-:Y:S01]  /*2790*/  STL.128 [R1+0x1a0], R8 ;  /* 0x0001a00801007387 */ /* 0x0001e20000100c00 */
[----:B------:R-:W-:Y:S01]  /*27a0*/  IMAD.X R15, RZ, RZ, R17, P0 ;  /* 0x000000ffff0f7224 */ /* 0x000fe200000e0611 */
[----:B------:R-:W-:Y:S01]  /*27b0*/  BSSY B0, `(.L_x_2021) ;  /* 0x000002e000007945 */ /* 0x000fe20003800000 */
[----:B------:R-:W-:Y:S01]  /*27c0*/  IMAD.MOV.U32 R12, RZ, RZ, R18 ;  /* 0x000000ffff0c7224 */ /* 0x000fe200078e0012 */
[----:B------:R1:W-:Y:S01]  /*27d0*/  BAR.SYNC.DEFER_BLOCKING R205, 0x100 ;  /* 0x000400cd0000751d */ /* 0x0003e20000010000 */
[----:B------:R-:W-:Y:S01]  /*27e0*/  IMAD.MOV.U32 R13, RZ, RZ, R39 ;  /* 0x000000ffff0d7224 */ /* 0x000fe200078e0027 */
[----:B------:R-:W-:-:S04]  /*27f0*/  IADD3 R18, P0, R16, 0x170, RZ ;  /* 0x0000017010127810 */ /* 0x000fc80007f1e0ff */
[----:B------:R3:W-:Y:S01]  /*2800*/  STL.128 [R1+0x180], R12 ;  /* 0x0001800c01007387 */ /* 0x0007e20000100c00 */
[----:B0-----:R-:W-:-:S03]  /*2810*/  IMAD.MOV.U32 R10, RZ, RZ, R44 ;  /* 0x000000ffff0a7224 */ /* 0x001fc600078e002c */
[----:B------:R-:W-:Y:S01]  /*2820*/  STL.64 [R1+0x178], R208 ;  /* 0x000178d001007387 */ /* 0x000fe20000100a00 */
[----:B------:R-:W-:Y:S02]  /*2830*/  IMAD.MOV.U32 R11, RZ, RZ, R45 ;  /* 0x000000ffff0b7224 */ /* 0x000fe400078e002d */
[----:B------:R-:W-:Y:S02]  /*2840*/  IMAD.MOV.U32 R8, RZ, RZ, R222 ;  /* 0x000000ffff087224 */ /* 0x000fe400078e00de */
[----:B------:R-:W-:-:S05]  /*2850*/  IMAD.MOV.U32 R9, RZ, RZ, R221 ;  /* 0x000000ffff097224 */ /* 0x000fca00078e00dd */
[----:B------:R0:W-:Y:S01]  /*2860*/  STL.128 [R1+0x1b0], R8 ;  /* 0x0001b00801007387 */ /* 0x0001e20000100c00 */
[----:B---3--:R-:W-:Y:S02]  /*2870*/  IMAD.X R15, RZ, RZ, R17, P0 ;  /* 0x000000ffff0f7224 */ /* 0x008fe400000e0611 */
[----:B------:R-:W-:Y:S02]  /*2880*/  IMAD.MOV.U32 R14, RZ, RZ, R224 ;  /* 0x000000ffff0e7224 */ /* 0x000fe400078e00e0 */
[----:B0-----:R-:W-:Y:S02]  /*2890*/  IMAD.MOV.U32 R8, RZ, RZ, R19 ;  /* 0x000000ffff087224 */ /* 0x001fe400078e0013 */
[----:B------:R-:W-:Y:S02]  /*28a0*/  IMAD.MOV.U32 R9, RZ, RZ, R38 ;  /* 0x000000ffff097224 */ /* 0x000fe400078e0026 */
[----:B------:R-:W-:Y:S02]  /*28b0*/  IMAD.MOV.U32 R10, RZ, RZ, R29 ;  /* 0x000000ffff0a7224 */ /* 0x000fe400078e001d */
[----:B------:R-:W-:-:S02]  /*28c0*/  IMAD.MOV.U32 R11, RZ, RZ, R42 ;  /* 0x000000ffff0b7224 */ /* 0x000fc400078e002a */
[--C-:B------:R-:W-:Y:S01]  /*28d0*/  IMAD.X R19, RZ, RZ, R17.reuse, P1 ;  /* 0x000000ffff137224 */ /* 0x100fe200008e0611 */
[----:B------:R-:W-:Y:S02]  /*28e0*/  IADD3 R12, P1, R16, 0x128, RZ ;  /* 0x00000128100c7810 */ /* 0x000fe40007f3e0ff */
[----:B------:R0:W-:Y:S03]  /*28f0*/  STL.128 [R1+0x1c0], R8 ;  /* 0x0001c00801007387 */ /* 0x0001e60000100c00 */
[----:B------:R-:W-:Y:S02]  /*2900*/  IMAD.X R13, RZ, RZ, R17, P1 ;  /* 0x000000ffff0d7224 */ /* 0x000fe400008e0611 */
[----:B0-----:R-:W-:Y:S02]  /*2910*/  IMAD.MOV.U32 R8, RZ, RZ, R30 ;  /* 0x000000ffff087224 */ /* 0x001fe400078e001e */
[----:B------:R-:W-:-:S02]  /*2920*/  IMAD.MOV.U32 R9, RZ, RZ, R31 ;  /* 0x000000ffff097224 */ /* 0x000fc400078e001f */
[----:B------:R-:W-:Y:S02]  /*2930*/  IMAD.MOV.U32 R10, RZ, RZ, R0 ;  /* 0x000000ffff0a7224 */ /* 0x000fe400078e0000 */
[----:B------:R-:W-:Y:S02]  /*2940*/  IMAD.MOV.U32 R11, RZ, RZ, R19 ;  /* 0x000000ffff0b7224 */ /* 0x000fe400078e0013 */
[----:B------:R-:W-:-:S03]  /*2950*/  IMAD.MOV.U32 R19, RZ, RZ, R40 ;  /* 0x000000ffff137224 */ /* 0x000fc600078e0028 */
[----:B------:R0:W-:Y:S02]  /*2960*/  STL.128 [R1+0x1d0], R8 ;  /* 0x0001d00801007387 */ /* 0x0001e40000100c00 */
[----:B0-----:R-:W-:Y:S02]  /*2970*/  IMAD.MOV.U32 R10, RZ, RZ, R32 ;  /* 0x000000ffff0a7224 */ /* 0x001fe400078e0020 */
[----:B------:R-:W-:Y:S02]  /*2980*/  IMAD.MOV.U32 R11, RZ, RZ, R47 ;  /* 0x000000ffff0b7224 */ /* 0x000fe400078e002f */
[----:B------:R-:W-:Y:S02]  /*2990*/  IMAD.MOV.U32 R8, RZ, RZ, R18 ;  /* 0x000000ffff087224 */ /* 0x000fe400078e0012 */
[----:B------:R-:W-:Y:S02]  /*29a0*/  IMAD.MOV.U32 R9, RZ, RZ, R15 ;  /* 0x000000ffff097224 */ /* 0x000fe400078e000f */
[----:B------:R-:W-:-:S02]  /*29b0*/  IMAD.MOV.U32 R15, RZ, RZ, R223 ;  /* 0x000000ffff0f7224 */ /* 0x000fc400078e00df */
[----:B------:R-:W-:Y:S01]  /*29c0*/  IMAD.MOV.U32 R18, RZ, RZ, R27 ;  /* 0x000000ffff127224 */ /* 0x000fe200078e001b */
[----:B------:R0:W-:Y:S04]  /*29d0*/  STL.128 [R1+0x1e0], R8 ;  /* 0x0001e00801007387 */ /* 0x0001e80000100c00 */
[----:B------:R1:W-:Y:S04]  /*29e0*/  STL.128 [R1+0x1f0], R12 ;  /* 0x0001f00c01007387 */ /* 0x0003e80000100c00 */
[----:B------:R1:W-:Y:S01]  /*29f0*/  STL.128 [R1+0x190], R16 ;  /* 0x0001901001007387 */ /* 0x0003e20000100c00 */
[----:B0-----:R-:W-:-:S02]  /*2a00*/  IMAD.MOV.U32 R8, RZ, RZ, R26 ;  /* 0x000000ffff087224 */ /* 0x001fc400078e001a */
[----:B------:R-:W-:Y:S02]  /*2a10*/  IMAD.MOV.U32 R9, RZ, RZ, R41 ;  /* 0x000000ffff097224 */ /* 0x000fe400078e0029 */
[----:B------:R-:W-:Y:S02]  /*2a20*/  IMAD.MOV.U32 R10, RZ, RZ, R36 ;  /* 0x000000ffff0a7224 */ /* 0x000fe400078e0024 */
[----:B------:R-:W-:-:S05]  /*2a30*/  IMAD.MOV.U32 R11, RZ, RZ, R37 ;  /* 0x000000ffff0b7224 */ /* 0x000fca00078e0025 */
[----:B------:R1:W-:Y:S01]  /*2a40*/  STL.128 [R1+0x200], R8 ;  /* 0x0002000801007387 */ /* 0x0003e20000100c00 */
[----:B--2---:R-:W-:-:S04]  /*2a50*/  LOP3.LUT R0, R33, 0x1, RZ, 0xfc, !PT ;  /* 0x0000000121007812 */ /* 0x004fc800078efcff */
[----:B------:R-:W-:-:S13]  /*2a60*/  ISETP.NE.AND P1, PT, R0, 0x3, PT ;  /* 0x000000030000780c */ /* 0x000fda0003f25270 */
[----:B-1----:R-:W-:Y:S05]  /*2a70*/  @!P1 BRA `(.L_x_2022) ;  /* 0x0000000000049947 */ /* 0x002fea0003800000 */
[----:B------:R-:W-:Y:S01]  /*2a80*/  BPT.TRAP 0x1 ;  /* 0x000000040000795c */ /* 0x000fe20000300000 */
.L_x_2022:
[----:B------:R-:W-:Y:S05]  /*2a90*/  BSYNC B0 ;  /* 0x0000000000007941 */ /* 0x000fea0003800000 */
.L_x_2021:
[----:B------:R-:W2:Y:S01]  /*2aa0*/  LDL.64 R8, [R1+0x8] ;  /* 0x0000080001087983 */ /* 0x000ea20000100a00 */
[----:B-----5:R-:W-:Y:S01]  /*2ab0*/  SHF.L.U32 R21, R21, 0x1f, RZ ;  /* 0x0000001f15157819 */ /* 0x020fe200000006ff */
[----:B------:R-:W-:Y:S01]  /*2ac0*/  BSSY B0, `(.L_x_2023) ;  /* 0x0000006000007945 */ /* 0x000fe20003800000 */
[----:B--2---:R-:W-:-:S05]  /*2ad0*/  MOV R9, R8 ;  /* 0x0000000800097202 */ /* 0x004fca0000000f00 */
[----:B------:R-:W-:-:S04]  /*2ae0*/  IMAD R20, R20, 0x8, R9 ;  /* 0x0000000814147824 */ /* 0x000fc800078e0209 */
[----:B------:R0:W1:Y:S01]  /*2af0*/  SYNCS.PHASECHK.TRANS64.TRYWAIT P0, [R20+URZ], R21 ;  /* 0x00000015140075a7 */ /* 0x000062000800017f */
[----:B------:R-:W-:Y:S05]  /*2b00*/  @!P1 BRA `(.L_x_2024) ;  /* 0x0000000000049947 */ /* 0x000fea0003800000 */
[----:B------:R-:W-:Y:S01]  /*2b10*/  BPT.TRAP 0x1 ;  /* 0x000000040000795c */ /* 0x000fe20000300000 */
.L_x_2024:
[----:B------:R-:W-:Y:S05]  /*2b20*/  BSYNC B0 ;  /* 0x0000000000007941 */ /* 0x000fea0003800000 */
.L_x_2023:
[----:B------:R-:W-:Y:S04]  /*2b30*/  BSSY B0, `(.L_x_2025) ;  /* 0x0000004000007945 */ /* 0x000fe80003800000 */
[----:B-1----:R-:W-:Y:S05]  /*2b40*/  @P0 BRA `(.L_x_2026) ;  /* 0x0000000000080947 */ /* 0x002fea0003800000 */
[----:B------:R-:W1:Y:S02]  /*2b50*/  SYNCS.PHASECHK.TRANS64.TRYWAIT P0, [R20+URZ], R21 ;  /* 0x00000015140075a7 */ /* 0x000e64000800017f */
[----:B-1----:R-:W-:Y:S05]  /*2b60*/  @!P0 BRA `(.L_x_2027) ;  /* 0x0000025400888947 */ /* 0x002fea0003800000 */
.L_x_2026:
[----:B------:R-:W-:Y:S05]  /*2b70*/  BSYNC B0 ;  /* 0x0000000000007941 */ /* 0x000fea0003800000 */
.L_x_2025:
[----:B------:R-:W2:Y:S04]  /*2b80*/  LDL R13, [R1+0x218] ;  /* 0x00021800010d7983 */ /* 0x000ea80000100800 */
[----:B------:R-:W2:Y:S01]  /*2b90*/  LDL.64 R8, [R1+0xa0] ;  /* 0x0000a00001087983 */ /* 0x000ea20000100a00 */
[----:B------:R-:W-:Y:S05]  /*2ba0*/  WARPSYNC.ALL ;  /* 0x0000000000007948 */ /* 0x000fea0003800000 */
[----:B------:R-:W3:Y:S04]  /*2bb0*/  LDL.64 R24, [R1+0x98] ;  /* 0x0000980001187983 */ /* 0x000ee80000100a00 */
[----:B------:R-:W4:Y:S04]  /*2bc0*/  LDL.64 R10, [R1+0x98] ;  /* 0x00009800010a7983 */ /* 0x000f280000100a00 */
[----:B------:R-:W5:Y:S01]  /*2bd0*/  LDL.64 R14, [R1+0x98] ;  /* 0x00009800010e7983 */ /* 0x000f620000100a00 */
[----:B--2---:R-:W-:-:S03]  /*2be0*/  IMAD R8, R13, 0x300, R8 ;  /* 0x000003000d087824 */ /* 0x004fc600078e0208 */
[----:B------:R-:W2:Y:S01]  /*2bf0*/  LDL.64 R18, [R1+0x98] ;  /* 0x0000980001127983 */ /* 0x000ea20000100a00 */
[----:B------:R-:W-:Y:S02]  /*2c00*/  R2UR UR7, R9 ;  /* 0x00000000090772ca */ /* 0x000fe400000e0000 */
[C---:B------:R-:W-:Y:S01]  /*2c10*/  R2UR UR6, R8.reuse ;  /* 0x00000000080672ca */ /* 0x040fe200000e0000 */
[----:B01----:R-:W2:Y:S01]  /*2c20*/  LDL R20, [R1+0x224] ;  /* 0x0002240001147983 */ /* 0x003ea20000100800 */
[----:B------:R-:W-:Y:S01]  /*2c30*/  VIADD R12, R8, 0x2 ;  /* 0x00000002080c7836 */ /* 0x000fe20000000000 */
[----:B------:R-:W-:Y:S01]  /*2c40*/  BSSY B0, `(.L_x_2028) ;  /* 0x000002e000007945 */ /* 0x000fe20003800000 */
[----:B------:R-:W-:Y:S01]  /*2c50*/  IMAD.MOV.U32 R13, RZ, RZ, R9 ;  /* 0x000000ffff0d7224 */ /* 0x000fe200078e0009 */
[----:B------:R0:W-:Y:S01]  /*2c60*/  STL [R1+0x80], RZ ;  /* 0x000080ff01007387 */ /* 0x0001e20000100800 */
[----:B---3--:R-:W-:Y:S02]  /*2c70*/  R2UR UR4, R24 ;  /* 0x00000000180472ca */ /* 0x008fe400000e0000 */
[----:B------:R-:W-:-:S02]  /*2c80*/  R2UR UR5, R25 ;  /* 0x00000000190572ca */ /* 0x000fc400000e0000 */
[----:B------:R-:W-:Y:S01]  /*2c90*/  WARPGROUP.ARRIVE ;  /* 0x00000000000079c5 */ /* 0x000fe20000000000 */
[----:B----4-:R-:W-:Y:S02]  /*2ca0*/  VIADD R10, R10, 0x2 ;  /* 0x000000020a0a7836 */ /* 0x010fe40000000000 */
[----:B-----5:R-:W-:Y:S02]  /*2cb0*/  VIADD R14, R14, 0x4 ;  /* 0x000000040e0e7836 */ /* 0x020fe40000000000 */
[----:B--2---:R-:W-:-:S06]  /*2cc0*/  VIADD R18, R18, 0x6 ;  /* 0x0000000612127836 */ /* 0x004fcc0000000000 */
[----:B------:R-:W-:Y:S01]  /*2cd0*/  HGMMA.64x96x16.F32.BF16 R24, gdesc[UR4], RZ, !UPT, gsb0 ;  /* 0x01600000041879f0 */ /* 0x000fe2000c0018ff */
[----:B------:R-:W-:Y:S02]  /*2ce0*/  R2UR UR6, R12 ;  /* 0x000000000c0672ca */ /* 0x000fe400000e0000 */
[----:B------:R-:W-:Y:S02]  /*2cf0*/  R2UR UR7, R13 ;  /* 0x000000000d0772ca */ /* 0x000fe400000e0000 */
[----:B------:R-:W-:Y:S01]  /*2d00*/  R2UR UR4, R10 ;  /* 0x000000000a0472ca */ /* 0x000fe200000e0000 */
[----:B------:R-:W-:Y:S01]  /*2d10*/  VIADD R10, R8, 0x4 ;  /* 0x00000004080a7836 */ /* 0x000fe20000000000 */
[----:B------:R-:W-:Y:S01]  /*2d20*/  R2UR UR5, R11 ;  /* 0x000000000b0572ca */ /* 0x000fe200000e0000 */
[----:B------:R-:W-:Y:S01]  /*2d30*/  IMAD.MOV.U32 R11, RZ, RZ, R9 ;  /* 0x000000ffff0b7224 */ /* 0x000fe200078e0009 */
[----:B------:R-:W-:Y:S01]  /*2d40*/  LEA.HI R0, R20, R20, RZ, 0x1 ;  /* 0x0000001414007211 */ /* 0x000fe200078f08ff */
[----:B------:R-:W-:Y:S01]  /*2d50*/  VIADD R8, R8, 0x6 ;  /* 0x0000000608087836 */ /* 0x000fe20000000000 */
[----:B------:R-:W-:-:S02]  /*2d60*/  WARPGROUP.DEPBAR.LE gsb0, 0x0 ;  /* 0x00008000000079c5 */ /* 0x000fc40000010000 */
[----:B------:R-:W-:-:S07]  /*2d70*/  WARPGROUP.ARRIVE ;  /* 0x00000000000079c5 */ /* 0x000fce0000000000 */
[----:B------:R-:W-:Y:S01]  /*2d80*/  HGMMA.64x96x16.F32.BF16 R24, gdesc[UR4], R24, gsb0 ;  /* 0x01600000041879f0 */ /* 0x000fe20008001818 */
[----:B------:R-:W-:Y:S02]  /*2d90*/  R2UR UR6, R10 ;  /* 0x000000000a0672ca */ /* 0x000fe400000e0000 */
[----:B------:R-:W-:Y:S02]  /*2da0*/  R2UR UR7, R11 ;  /* 0x000000000b0772ca */ /* 0x000fe400000e0000 */
[----:B------:R-:W-:Y:S02]  /*2db0*/  R2UR UR4, R14 ;  /* 0x000000000e0472ca */ /* 0x000fe400000e0000 */
[----:B------:R-:W-:Y:S01]  /*2dc0*/  R2UR UR5, R15 ;  /* 0x000000000f0572ca */ /* 0x000fe200000e0000 */
[----:B------:R-:W-:Y:S02]  /*2dd0*/  WARPGROUP.DEPBAR.LE gsb0, 0x0 ;  /* 0x00008000000079c5 */ /* 0x000fe40000010000 */
[----:B------:R-:W-:-:S10]  /*2de0*/  WARPGROUP.ARRIVE ;  /* 0x00000000000079c5 */ /* 0x000fd40000000000 */
[----:B------:R-:W-:Y:S01]  /*2df0*/  HGMMA.64x96x16.F32.BF16 R24, gdesc[UR4], R24, gsb0 ;  /* 0x01600000041879f0 */ /* 0x000fe20008001818 */
[----:B------:R-:W-:Y:S02]  /*2e00*/  R2UR UR6, R8 ;  /* 0x00000000080672ca */ /* 0x000fe400000e0000 */
[----:B------:R-:W-:Y:S02]  /*2e10*/  R2UR UR7, R9 ;  /* 0x00000000090772ca */ /* 0x000fe400000e0000 */
[----:B------:R-:W-:Y:S02]  /*2e20*/  R2UR UR4, R18 ;  /* 0x00000000120472ca */ /* 0x000fe400000e0000 */
[----:B------:R-:W-:Y:S02]  /*2e30*/  R2UR UR5, R19 ;  /* 0x00000000130572ca */ /* 0x000fe400000e0000 */
[----:B------:R-:W-:Y:S01]  /*2e40*/  LOP3.LUT R9, R0, 0xfffffffe, RZ, 0xc0, !PT ;  /* 0xfffffffe00097812 */ /* 0x000fe200078ec0ff */
[----:B------:R-:W-:-:S04]  /*2e50*/  IMAD.MOV.U32 R0, RZ, RZ, 0x1 ;  /* 0x00000001ff007424 */ /* 0x000fc800078e00ff */
[----:B------:R-:W-:Y:S01]  /*2e60*/  IMAD.IADD R8, R20, 0x1, -R9 ;  /* 0x0000000114087824 */ /* 0x000fe200078e0a09 */
[----:B------:R0:W-:Y:S04]  /*2e70*/  STL [R1+0x80], R0 ;  /* 0x0000800001007387 */ /* 0x0001e80000100800 */
[----:B------:R-:W-:Y:S01]  /*2e80*/  SHF.L.U32 R8, R8, 0x1f, RZ ;  /* 0x0000001f08087819 */ /* 0x000fe200000006ff */
[----:B------:R0:W-:Y:S04]  /*2e90*/  STL [R1+0x80], R0 ;  /* 0x0000800001007387 */ /* 0x0001e80000100800 */
[----:B------:R0:W-:Y:S04]  /*2ea0*/  STL [R1+0x80], R0 ;  /* 0x0000800001007387 */ /* 0x0001e80000100800 */
[----:B------:R0:W-:Y:S01]  /*2eb0*/  STL [R1+0x80], R0 ;  /* 0x0000800001007387 */ /* 0x0001e20000100800 */
[----:B------:R-:W-:-:S02]  /*2ec0*/  WARPGROUP.DEPBAR.LE gsb0, 0x0 ;  /* 0x00008000000079c5 */ /* 0x000fc40000010000 */
[----:B------:R-:W-:-:S06]  /*2ed0*/  WARPGROUP.ARRIVE ;  /* 0x00000000000079c5 */ /* 0x000fcc0000000000 */
[----:B------:R-:W-:Y:S03]  /*2ee0*/  HGMMA.64x96x16.F32.BF16 R24, gdesc[UR4], R24, gsb0 ;  /* 0x01600000041879f0 */ /* 0x000fe60008001818 */
[----:B------:R-:W-:Y:S02]  /*2ef0*/  WARPGROUP.DEPBAR.LE gsb0, 0x0 ;  /* 0x00008000000079c5 */ /* 0x000fe40000010000 */
[----:B------:R-:W1:Y:S02]  /*2f00*/  SYNCS.PHASECHK.TRANS64.TRYWAIT P0, [UR44+0x32410], R8 ;  /* 0x03241008ff0075a7 */ /* 0x000e64000800016c */
[----:B01----:R-:W-:Y:S05]  /*2f10*/  @!P0 BRA `(.L_x_2029) ;  /* 0x0000025000b08947 */ /* 0x003fea0003800000 */
.L_x_2248:
[----:B------:R-:W-:Y:S05]  /*2f20*/  BSYNC B0 ;  /* 0x0000000000007941 */ /* 0x000fea0003800000 */
.L_x_2028:
[----:B------:R-:W2:Y:S04]  /*2f30*/  LDL R10, [R1+0x54] ;  /* 0x00005400010a7983 */ /* 0x000ea80000100800 */
[----:B0-----:R0:W5:Y:S01]  /*2f40*/  LDL.64 R8, [R1+0x218] ;  /* 0x0002180001087983 */ /* 0x0011620000100a00 */
[----:B------:R-:W-:Y:S01]  /*2f50*/  BSSY B0, `(.L_x_2030) ;  /* 0x0000005000007945 */ /* 0x000fe20003800000 */
[----:B--2---:R-:W-:-:S04]  /*2f60*/  LOP3.LUT R10, R10, 0x1, RZ, 0xfc, !PT ;  /* 0x000000010a0a7812 */ /* 0x004fc800078efcff */
[----:B------:R-:W-:-:S13]  /*2f70*/  ISETP.NE.AND P1, PT, R10, 0x3, PT ;  /* 0x000000030a00780c */ /* 0x000fda0003f25270 */
[----:B0-----:R-:W-:Y:S05]  /*2f80*/  @!P1 BRA `(.L_x_2031) ;  /* 0x0000000000049947 */ /* 0x001fea0003800000 */
[----:B------:R-:W-:Y:S01]  /*2f90*/  BPT.TRAP 0x1 ;  /* 0x000000040000795c */ /* 0x000fe20000300000 */
.L_x_2031:
[----:B------:R-:W-:Y:S05]  /*2fa0*/  BSYNC B0 ;  /* 0x0000000000007941 */ /* 0x000fea0003800000 */
.L_x_2030:
        /* <DEDUP_REMOVED lines=8> */
.L_x_2033:
[----:B------:R-:W-:Y:S05]  /*3030*/  BSYNC B0 ;  /* 0x0000000000007941 */ /* 0x000fea0003800000 */
.L_x_2032:
[----:B------:R-:W-:Y:S04]  /*3040*/  BSSY B0, `(.L_x_2034) ;  /* 0x0000004000007945 */ /* 0x000fe80003800000 */
[----:B-1----:R-:W-:Y:S05]  /*3050*/  @P0 BRA `(.L_x_2035) ;  /* 0x0000000000080947 */ /* 0x002fea0003800000 */
[----:B------:R-:W1:Y:S02]  /*3060*/  SYNCS.PHASECHK.TRANS64.TRYWAIT P0, [R8+URZ], R9 ;  /* 0x00000009080075a7 */ /* 0x000e64000800017f */
[----:B-1----:R-:W-:Y:S05]  /*3070*/  @!P0 BRA `(.L_x_2036) ;  /* 0x0000025000708947 */ /* 0x002fea0003800000 */
.L_x_2035:
[----:B------:R-:W-:Y:S05]  /*3080*/  BSYNC B0 ;  /* 0x0000000000007941 */ /* 0x000fea0003800000 */
.L_x_2034:
[----:B------:R-:W2:Y:S04]  /*3090*/  LDL R13, [R1+0x218] ;  /* 0x00021800010d7983 */ /* 0x000ea80000100800 */
[----:B01----:R-:W2:Y:S04]  /*30a0*/  LDL.64 R8, [R1+0x118] ;  /* 0x0001180001087983 */ /* 0x003ea80000100a00 */
[----:B------:R-:W3:Y:S04]  /*30b0*/  LDL R12, [R1+0x90] ;  /* 0x00009000010c7983 */ /* 0x000ee80000100800 */
[----:B------:R-:W4:Y:S04]  /*30c0*/  LDL.64 R10, [R1+0x110] ;  /* 0x00011000010a7983 */ /* 0x000f280000100a00 */
[----:B------:R-:W5:Y:S04]  /*30d0*/  LDL.64 R14, [R1+0x110] ;  /* 0x00011000010e7983 */ /* 0x000f680000100a00 */
[----:B------:R-:W5:Y:S04]  /*30e0*/  LDL.64 R18, [R1+0x110] ;  /* 0x0001100001127983 */ /* 0x000f680000100a00 */
[----:B------:R-:W5:Y:S01]  /*30f0*/  LDL.64 R20, [R1+0x110] ;  /* 0x0001100001147983 */ /* 0x000f620000100a00 */
[----:B------:R-:W-:Y:S05]  /*3100*/  WARPSYNC.ALL ;  /* 0x0000000000007948 */ /* 0x000fea0003800000 */
[----:B------:R-:W-:Y:S01]  /*3110*/  WARPGROUP.ARRIVE ;  /* 0x00000000000079c5 */ /* 0x000fe20000000000 */
[----:B--2---:R-:W-:Y:S01]  /*3120*/  IMAD R8, R13, 0xc00, R8 ;  /* 0x00000c000d087824 */ /* 0x004fe200078e0208 */
[----:B------:R-:W-:-:S02]  /*3130*/  R2UR UR7, R9 ;  /* 0x00000000090772ca */ /* 0x000fc400000e0000 */
[----:B---3--:R-:W-:Y:S02]  /*3140*/  ISETP.NE.U32.AND P0, PT, R12, RZ, PT ;  /* 0x000000ff0c00720c */ /* 0x008fe40003f05070 */
[----:B------:R-:W-:Y:S01]  /*3150*/  R2UR UR6, R8 ;  /* 0x00000000080672ca */ /* 0x000fe200000e0000 */
[----:B------:R-:W2:Y:S01]  /*3160*/  LDL.64 R12, [R1+0x110] ;  /* 0x00011000010c7983 */ /* 0x000ea20000100a00 */
[----:B----4-:R-:W-:Y:S02]  /*3170*/  R2UR UR4, R10 ;  /* 0x000000000a0472ca */ /* 0x010fe400000e0000 */
[----:B------:R-:W-:-:S07]  /*3180*/  R2UR UR5, R11 ;  /* 0x000000000b0572ca */ /* 0x000fce00000e0000 */
[----:B------:R-:W-:-:S06]  /*3190*/  VOTEU.ANY UP0, P0 ;  /* 0x00000000003f7886 */ /* 0x000fcc0000000100 */
[----:B------:R-:W-:Y:S01]  /*31a0*/  HGMMA.64x96x16.F32.BF16 R24, gdesc[UR4], R24, UP0, gsb0 ;  /* 0x01600000041879f0 */ /* 0x000fe2000b801818 */
[----:B-----5:R-:W-:Y:S02]  /*31b0*/  VIADD R14, R14, 0x2 ;  /* 0x000000020e0e7836 */ /* 0x020fe40000000000 */
[----:B------:R-:W-:Y:S02]  /*31c0*/  VIADD R10, R8, 0x2 ;  /* 0x00000002080a7836 */ /* 0x000fe40000000000 */
[----:B------:R-:W-:Y:S01]  /*31d0*/  IMAD.MOV.U32 R11, RZ, RZ, R9 ;  /* 0x000000ffff0b7224 */ /* 0x000fe200078e0009 */
[----:B------:R-:W-:Y:S02]  /*31e0*/  R2UR UR4, R14 ;  /* 0x000000000e0472ca */ /* 0x000fe400000e0000 */
[----:B------:R-:W-:Y:S02]  /*31f0*/  R2UR UR6, R10 ;  /* 0x000000000a0672ca */ /* 0x000fe400000e0000 */
[----:B------:R-:W-:-:S02]  /*3200*/  R2UR UR7, R11 ;  /* 0x000000000b0772ca */ /* 0x000fc400000e0000 */
[----:B------:R-:W-:Y:S02]  /*3210*/  R2UR UR5, R15 ;  /* 0x000000000f0572ca */ /* 0x000fe400000e0000 */
[----:B------:R-:W3:Y:S01]  /*3220*/  LDL.64 R14, [R1+0x110] ;  /* 0x00011000010e7983 */ /* 0x000ee20000100a00 */
[----:B------:R-:W-:Y:S02]  /*3230*/  WARPGROUP.DEPBAR.LE gsb0, 0x0 ;  /* 0x00008000000079c5 */ /* 0x000fe40000010000 */
[----:B------:R-:W-:-:S08]  /*3240*/  WARPGROUP.ARRIVE ;  /* 0x00000000000079c5 */ /* 0x000fd00000000000 */
[----:B------:R-:W-:Y:S01]  /*3250*/  HGMMA.64x96x16.F32.BF16 R24, gdesc[UR4], R24, gsb0 ;  /* 0x01600000041879f0 */ /* 0x000fe20008001818 */
[----:B------:R-:W-:Y:S02]  /*3260*/  VIADD R18, R18, 0x4 ;  /* 0x0000000412127836 */ /* 0x000fe40000000000 */
[----:B------:R-:W-:Y:S02]  /*3270*/  VIADD R10, R8, 0x4 ;  /* 0x00000004080a7836 */ /* 0x000fe40000000000 */
[----:B------:R-:W-:Y:S01]  /*3280*/  IMAD.MOV.U32 R11, RZ, RZ, R9 ;  /* 0x000000ffff0b7224 */ /* 0x000fe200078e0009 */
[----:B------:R-:W-:Y:S02]  /*3290*/  R2UR UR4, R18 ;  /* 0x00000000120472ca */ /* 0x000fe400000e0000 */
[----:B------:R-:W-:Y:S02]  /*32a0*/  R2UR UR6, R10 ;  /* 0x000000000a0672ca */ /* 0x000fe400000e0000 */
[----:B------:R-:W-:-:S02]  /*32b0*/  R2UR UR7, R11 ;  /* 0x000000000b0772ca */ /* 0x000fc400000e0000 */
[----:B------:R-:W-:Y:S02]  /*32c0*/  R2UR UR5, R19 ;  /* 0x00000000130572ca */ /* 0x000fe400000e0000 */
[----:B------:R-:W4:Y:S01]  /*32d0*/  LDL.64 R18, [R1+0x110] ;  /* 0x0001100001127983 */ /* 0x000f220000100a00 */
        /* <DEDUP_REMOVED lines=10> */
[----:B------:R-:W5:Y:S01]  /*3380*/  LDL.64 R20, [R1+0x110] ;  /* 0x0001100001147983 */ /* 0x000f620000100a00 */
[----:B------:R-:W-:Y:S02]  /*3390*/  WARPGROUP.DEPBAR.LE gsb0, 0x0 ;  /* 0x00008000000079c5 */ /* 0x000fe40000010000 */
[----:B------:R-:W-:-:S08]  /*33a0*/  WARPGROUP.ARRIVE ;  /* 0x00000000000079c5 */ /* 0x000fd00000000000 */
[----:B------:R-:W-:Y:S01]  /*33b0*/  HGMMA.64x96x16.F32.BF16 R24, gdesc[UR4], R24, gsb0 ;  /* 0x01600000041879f0 */ /* 0x000fe20008001818 */
[----:B--2---:R-:W-:Y:S02]  /*33c0*/  VIADD R12, R12, 0x400 ;  /* 0x000004000c0c7836 */ /* 0x004fe40000000000 */
[----:B------:R-:W-:Y:S02]  /*33d0*/  VIADD R10, R8, 0x300 ;  /* 0x00000300080a7836 */ /* 0x000fe40000000000 */
[----:B------:R-:W-:Y:S01]  /*33e0*/  IMAD.MOV.U32 R11, RZ, RZ, R9 ;  /* 0x000000ffff0b7224 */ /* 0x000fe200078e0009 */
[----:B------:R-:W-:Y:S02]  /*33f0*/  R2UR UR4, R12 ;  /* 0x000000000c0472ca */ /* 0x000fe400000e0000 */
[----:B------:R-:W-:Y:S02]  /*3400*/  R2UR UR6, R10 ;  /* 0x000000000a0672ca */ /* 0x000fe400000e0000 */
[----:B------:R-:W-:-:S02]  /*3410*/  R2UR UR7, R11 ;  /* 0x000000000b0772ca */ /* 0x000fc400000e0000 */
[----:B------:R-:W-:Y:S02]  /*3420*/  R2UR UR5, R13 ;  /* 0x000000000d0572ca */ /* 0x000fe400000e0000 */
[----:B------:R-:W2:Y:S01]  /*3430*/  LDL.64 R12, [R1+0x110] ;  /* 0x00011000010c7983 */ /* 0x000ea20000100a00 */
[----:B------:R-:W-:Y:S02]  /*3440*/  WARPGROUP.DEPBAR.LE gsb0, 0x0 ;  /* 0x00008000000079c5 */ /* 0x000fe40000010000 */
[----:B------:R-:W-:-:S08]  /*3450*/  WARPGROUP.ARRIVE ;  /* 0x00000000000079c5 */ /* 0x000fd00000000000 */
[----:B------:R-:W-:Y:S01]  /*3460*/  HGMMA.64x96x16.F32.BF16 R24, gdesc[UR4], R24, gsb0 ;  /* 0x01600000041879f0 */ /* 0x000fe20008001818 */
[----:B---3--:R-:W-:Y:S02]  /*3470*/  VIADD R14, R14, 0x402 ;  /* 0x000004020e0e7836 */ /* 0x008fe40000000000 */
        /* <DEDUP_REMOVED lines=10> */
[----:B----4-:R-:W-:Y:S02]  /*3520*/  VIADD R18, R18, 0x404 ;  /* 0x0000040412127836 */ /* 0x010fe40000000000 */
        /* <DEDUP_REMOVED lines=10> */
[----:B-----5:R-:W-:Y:S02]  /*35d0*/  VIADD R20, R20, 0x406 ;  /* 0x0000040614147836 */ /* 0x020fe40000000000 */
        /* <DEDUP_REMOVED lines=60> */
[----:B------:R-:W-:Y:S01]  /*39a0*/  R2UR UR5, R13 ;  /* 0x000000000d0572ca */ /* 0x000fe200000e0000 */
[----:B------:R-:W0:Y:S01]  /*39b0*/  S2R R72, SR_TID.X ;  /* 0x0000000000487919 */ /* 0x000e220000002100 */
[----:B---3--:R-:W-:Y:S01]  /*39c0*/  VIADD R14, R14, 0xc02 ;  /* 0x00000c020e0e7836 */ /* 0x008fe20000000000 */
[----:B------:R-:W-:Y:S02]  /*39d0*/  WARPGROUP.DEPBAR.LE gsb0, 0x0 ;  /* 0x00008000000079c5 */ /* 0x000fe40000010000 */
[----:B------:R-:W-:-:S08]  /*39e0*/  WARPGROUP.ARRIVE ;  /* 0x00000000000079c5 */ /* 0x000fd00000000000 */
[----:B------:R-:W-:Y:S01]  /*39f0*/  HGMMA.64x96x16.F32.BF16 R24, gdesc[UR4], R24, gsb0 ;  /* 0x01600000041879f0 */ /* 0x000fe20008001818 */
[----:B0-----:R-:W-:-:S04]  /*3a00*/  LOP3.LUT R72, R72, 0x7f, RZ, 0xc0, !PT ;  /* 0x0000007f48487812 */ /* 0x001fc800078ec0ff */
[----:B------:R-:W-:Y:S01]  /*3a10*/  ISETP.NE.AND P0, PT, R72, RZ, PT ;  /* 0x000000ff4800720c */ /* 0x000fe20003f05270 */
[----:B------:R-:W-:Y:S02]  /*3a20*/  VIADD R10, R8, 0x902 ;  /* 0x00000902080a7836 */ /* 0x000fe40000000000 */
[----:B------:R-:W-:Y:S01]  /*3a30*/  IMAD.MOV.U32 R11, RZ, RZ, R9 ;  /* 0x000000ffff0b7224 */ /* 0x000fe200078e0009 */
[----:B------:R-:W-:-:S09]  /*3a40*/  R2UR UR4, R14 ;  /* 0x000000000e0472ca */ /* 0x000fd200000e0000 */
[----:B------:R-:W2:Y:S04]  /*3a50*/  @!P0 LDL.64 R72, [R1+0x30] ;  /* 0x0000300001488983 */ /* 0x000ea80000100a00 */
[----:B------:R-:W3:Y:S01]  /*3a60*/  @!P0 LDL R74, [R1+0x218] ;  /* 0x00021800014a8983 */ /* 0x000ee20000100800 */
[----:B------:R-:W-:Y:S02]  /*3a70*/  R2UR UR6, R10 ;  /* 0x000000000a0672ca */ /* 0x000fe400000e0000 */
[----:B------:R-:W-:Y:S02]  /*3a80*/  R2UR UR7, R11 ;  /* 0x000000000b0772ca */ /* 0x000fe400000e0000 */
[----:B------:R-:W-:Y:S01]  /*3a90*/  R2UR UR5, R15 ;  /* 0x000000000f0572ca */ /* 0x000fe200000e0000 */
[----:B------:R-:W-:-:S02]  /*3aa0*/  WARPGROUP.DEPBAR.LE gsb0, 0x0 ;  /* 0x00008000000079c5 */ /* 0x000fc40000010000 */
[----:B------:R-:W-:-:S10]  /*3ab0*/  WARPGROUP.ARRIVE ;  /* 0x00000000000079c5 */ /* 0x000fd40000000000 */
[----:B------:R-:W-:Y:S01]  /*3ac0*/  HGMMA.64x96x16.F32.BF16 R24, gdesc[UR4], R24, gsb0 ;  /* 0x01600000041879f0 */ /* 0x000fe20008001818 */
[----:B----4-:R-:W-:Y:S02]  /*3ad0*/  VIADD R18, R18, 0xc04 ;  /* 0x00000c0412127836 */ /* 0x010fe40000000000 */
[----:B------:R-:W-:Y:S02]  /*3ae0*/  VIADD R10, R8, 0x904 ;  /* 0x00000904080a7836 */ /* 0x000fe40000000000 */
[----:B------:R-:W-:Y:S01]  /*3af0*/  IMAD.MOV.U32 R11, RZ, RZ, R9 ;  /* 0x000000ffff0b7224 */ /* 0x000fe200078e0009 */
[----:B------:R-:W-:Y:S02]  /*3b00*/  R2UR UR4, R18 ;  /* 0x00000000120472ca */ /* 0x000fe400000e0000 */
[----:B------:R-:W-:Y:S02]  /*3b10*/  R2UR UR6, R10 ;  /* 0x000000000a0672ca */ /* 0x000fe400000e0000 */
[----:B------:R-:W-:-:S02]  /*3b20*/  R2UR UR7, R11 ;  /* 0x000000000b0772ca */ /* 0x000fc400000e0000 */
[----:B------:R-:W-:Y:S01]  /*3b30*/  R2UR UR5, R19 ;  /* 0x00000000130572ca */ /* 0x000fe200000e0000 */
[----:B------:R-:W-:Y:S01]  /*3b40*/  VIADD R8, R8, 0x906 ;  /* 0x0000090608087836 */ /* 0x000fe20000000000 */
[----:B------:R-:W-:Y:S02]  /*3b50*/  WARPGROUP.DEPBAR.LE gsb0, 0x0 ;  /* 0x00008000000079c5 */ /* 0x000fe40000010000 */
[----:B------:R-:W-:-:S09]  /*3b60*/  WARPGROUP.ARRIVE ;  /* 0x00000000000079c5 */ /* 0x000fd20000000000 */
[----:B------:R-:W-:Y:S01]  /*3b70*/  HGMMA.64x96x16.F32.BF16 R24, gdesc[UR4], R24, gsb0 ;  /* 0x01600000041879f0 */ /* 0x000fe20008001818 */
[----:B-----5:R-:W-:Y:S01]  /*3b80*/  VIADD R20, R20, 0xc06 ;  /* 0x00000c0614147836 */ /* 0x020fe20000000000 */
[----:B------:R-:W-:Y:S02]  /*3b90*/  R2UR UR6, R8 ;  /* 0x00000000080672ca */ /* 0x000fe400000e0000 */
[----:B------:R-:W-:Y:S02]  /*3ba0*/  R2UR UR7, R9 ;  /* 0x00000000090772ca */ /* 0x000fe400000e0000 */
[----:B------:R-:W-:Y:S02]  /*3bb0*/  R2UR UR4, R20 ;  /* 0x00000000140472ca */ /* 0x000fe400000e0000 */
[----:B------:R-:W-:Y:S01]  /*3bc0*/  R2UR UR5, R21 ;  /* 0x00000000150572ca */ /* 0x000fe200000e0000 */
[----:B------:R-:W-:Y:S04]  /*3bd0*/  STL [R1+0x90], R0 ;  /* 0x0000900001007387 */ /* 0x000fe80000100800 */
[----:B------:R-:W-:Y:S01]  /*3be0*/  STL [R1+0x90], R0 ;  /* 0x0000900001007387 */ /* 0x000fe20000100800 */
[----:B------:R-:W-:-:S02]  /*3bf0*/  WARPGROUP.DEPBAR.LE gsb0, 0x0 ;  /* 0x00008000000079c5 */ /* 0x000fc40000010000 */
[----:B------:R-:W-:-:S06]  /*3c00*/  WARPGROUP.ARRIVE ;  /* 0x00000000000079c5 */ /* 0x000fcc0000000000 */
[----:B------:R-:W-:Y:S01]  /*3c10*/  HGMMA.64x96x16.F32.BF16 R24, gdesc[UR4], R24, gsb0 ;  /* 0x01600000041879f0 */ /* 0x000fe20008001818 */
[----:B--2---:R-:W-:Y:S01]  /*3c20*/  @!P0 MOV R73, R72 ;  /* 0x0000004800498202 */ /* 0x004fe20000000f00 */
[----:B------:R-:W-:Y:S04]  /*3c30*/  STL [R1+0x90], R0 ;  /* 0x0000900001007387 */ /* 0x000fe80000100800 */
[----:B------:R-:W-:Y:S01]  /*3c40*/  STL [R1+0x90], R0 ;  /* 0x0000900001007387 */ /* 0x000fe20000100800 */
[----:B---3--:R-:W-:-:S03]  /*3c50*/  @!P0 IMAD R74, R74, 0x8, R73 ;  /* 0x000000084a4a8824 */ /* 0x008fc600078e0249 */
[----:B------:R-:W-:Y:S04]  /*3c60*/  STL [R1+0x90], R0 ;  /* 0x0000900001007387 */ /* 0x000fe80000100800 */
[----:B------:R-:W-:Y:S04]  /*3c70*/  STL [R1+0x90], R0 ;  /* 0x0000900001007387 */ /* 0x000fe80000100800 */
[----:B------:R-:W-:Y:S04]  /*3c80*/  STL [R1+0x90], R0 ;  /* 0x0000900001007387 */ /* 0x000fe80000100800 */
[----:B------:R-:W-:Y:S04]  /*3c90*/  STL [R1+0x90], R0 ;  /* 0x0000900001007387 */ /* 0x000fe80000100800 */
[----:B------:R-:W-:Y:S01]  /*3ca0*/  STL [R1+0x90], R0 ;  /* 0x0000900001007387 */ /* 0x000fe20000100800 */
[----:B------:R-:W-:-:S03]  /*3cb0*/  @!P0 PRMT R8, RZ, 0x654, R74 ;  /* 0x00000654ff088816 */ /* 0x000fc6000000004a */
[----:B------:R-:W-:Y:S04]  /*3cc0*/  STL [R1+0x90], R0 ;  /* 0x0000900001007387 */ /* 0x000fe80000100800 */
[----:B------:R-:W-:Y:S04]  /*3cd0*/  STL [R1+0x90], R0 ;  /* 0x0000900001007387 */ /* 0x000fe80000100800 */
[----:B------:R-:W-:Y:S04]  /*3ce0*/  STL [R1+0x90], R0 ;  /* 0x0000900001007387 */ /* 0x000fe80000100800 */
[----:B------:R-:W-:Y:S04]  /*3cf0*/  STL [R1+0x90], R0 ;  /* 0x0000900001007387 */ /* 0x000fe80000100800 */
[----:B------:R-:W-:Y:S04]  /*3d00*/  STL [R1+0x90], R0 ;  /* 0x0000900001007387 */ /* 0x000fe80000100800 */
[----:B------:R-:W-:Y:S04]  /*3d10*/  STL [R1+0x90], R0 ;  /* 0x0000900001007387 */ /* 0x000fe80000100800 */
[----:B------:R-:W-:Y:S01]  /*3d20*/  STL [R1+0x90], R0 ;  /* 0x0000900001007387 */ /* 0x000fe20000100800 */
[----:B------:R-:W-:-:S02]  /*3d30*/  WARPGROUP.DEPBAR.LE gsb0, 0x0 ;  /* 0x00008000000079c5 */ /* 0x000fc40000010000 */
[----:B------:R0:W-:Y:S06]  /*3d40*/  BAR.ARV R204, 0x100 ;  /* 0x000400cc0000751d */ /* 0x0001ec0000002000 */
[----:B------:R1:W-:Y:S01]  /*3d50*/  @!P0 SYNCS.ARRIVE.TRANS64.RED.A1T0 RZ, [R8+URZ], RZ ;  /* 0x000000ff08ff89a7 */ /* 0x0003e2000810043f */
[----:B------:R-:W2:Y:S04]  /*3d60*/  LDL.64 R14, [R1+0x170] ;  /* 0x00017000010e7983 */ /* 0x000ea80000100a00 */
[----:B------:R-:W3:Y:S04]  /*3d70*/  LDL R18, [R194] ;  /* 0x00000000c2127983 */ /* 0x000ee80000100800 */
[----:B-1----:R-:W4:Y:S04]  /*3d80*/  LDL R8, [R194+0x24] ;  /* 0x00002400c2087983 */ /* 0x002f280000100800 */
[----:B------:R-:W5:Y:S04]  /*3d90*/  LDL R19, [R1+0x70] ;  /* 0x0000700001137983 */ /* 0x000f680000100800 */
[----:B------:R-:W5:Y:S04]  /*3da0*/  LDL R10, [R194+0x18] ;  /* 0x00001800c20a7983 */ /* 0x000f680000100800 */
[----:B------:R-:W5:Y:S04]  /*3db0*/  LDL R9, [R194+0x4] ;  /* 0x00000400c2097983 */ /* 0x000f680000100800 */
[----:B------:R-:W5:Y:S04]  /*3dc0*/  LDL R13, [R194+0xc] ;  /* 0x00000c00c20d7983 */ /* 0x000f680000100800 */
[----:B------:R-:W5:Y:S04]  /*3dd0*/  LDL R11, [R194+0x10] ;  /* 0x00001000c20b7983 */ /* 0x000f680000100800 */
[----:B------:R-:W5:Y:S04]  /*3de0*/  LDL R12, [R194+0x14] ;  /* 0x00001400c20c7983 */ /* 0x000f680000100800 */
[----:B--2---:R3:W2:Y:S01]  /*3df0*/  LD.E R14, desc[UR48][R14.64] ;  /* 0x000000300e0e7980 */ /* 0x0046a2000c101900 */
[----:B----4-:R-:W-:-:S03]  /*3e00*/  ISETP.NE.AND P1, PT, R8, 0x1, PT ;  /* 0x000000010800780c */ /* 0x010fc60003f25270 */
[----:B------:R-:W4:Y:S10]  /*3e10*/  LDL R8, [R194+0x8] ;  /* 0x00000800c2087983 */ /* 0x000f340000100800 */
[----:B------:R-:W4:Y:S04]  /*3e20*/  @P1 LDL R20, [R194+0x28] ;  /* 0x00002800c2141983 */ /* 0x000f280000100800 */
[----:B------:R-:W4:Y:S01]  /*3e30*/  @P1 LDL R21, [R194+0x2c] ;  /* 0x00002c00c2151983 */ /* 0x000f220000100800 */
[----:B---3--:R-:W-:Y:S01]  /*3e40*/  SHF.R.S32.HI R15, RZ, 0x1f, R18 ;  /* 0x0000001fff0f7819 */ /* 0x008fe20000011412 */
[----:B------:R-:W-:Y:S01]  /*3e50*/  UMOV UR4, 0xffffffa0 ;  /* 0xffffffa000047882 */ /* 0x000fe20000000000 */
[----:B-----5:R-:W-:Y:S01]  /*3e60*/  ISETP.GE.AND P2, PT, R10, 0x1, PT ;  /* 0x000000010a00780c */ /* 0x020fe20003f46270 */
[----:B------:R-:W-:Y:S01]  /*3e70*/  UIMAD UR4, UR47, UR4, 0x60 ;  /* 0x000000602f0474a4 */ /* 0x000fe2000f8e0204 */
[----:B------:R-:W-:Y:S01]  /*3e80*/  LOP3.LUT R13, RZ, R13, RZ, 0x33, !PT ;  /* 0x0000000dff0d7212 */ /* 0x000fe200078e33ff */
[----:B------:R-:W-:Y:S01]  /*3e90*/  BSSY B0, `(.L_x_2037) ;  /* 0x00000a8000007945 */ /* 0x000fe20003800000 */
[----:B--2---:R-:W-:Y:S01]  /*3ea0*/  FMUL.FTZ R109, R25, R14 ;  /* 0x0000000e196d7220 */ /* 0x004fe20000410000 */
[----:B------:R-:W-:Y:S01]  /*3eb0*/  LEA.HI R25, R15, R18, RZ, 0x7 ;  /* 0x000000120f197211 */ /* 0x000fe200078f38ff */
[----:B------:R-:W-:-:S03]  /*3ec0*/  FMUL.FTZ R97, R27, R14 ;  /* 0x0000000e1b617220 */ /* 0x000fc60000410000 */
[----:B------:R-:W-:Y:S01]  /*3ed0*/  LOP3.LUT R27, R25, 0xffffff80, RZ, 0xc0, !PT ;  /* 0xffffff80191b7812 */ /* 0x000fe200078ec0ff */
[----:B------:R-:W-:-:S04]  /*3ee0*/  FMUL.FTZ R157, R26, R14 ;  /* 0x0000000e1a9d7220 */ /* 0x000fc80000410000 */
[----:B------:R-:W-:Y:S02]  /*3ef0*/  IMAD.IADD R27, R18, 0x1, -R27 ;  /* 0x00000001121b7824 */ /* 0x000fe400078e0a1b */
[----:B------:R-:W-:Y:S01]  /*3f00*/  FMUL.FTZ R99, R29, R14 ;  /* 0x0000000e1d637220 */ /* 0x000fe20000410000 */
[----:B------:R-:W-:Y:S02]  /*3f10*/  LEA.HI R29, R15, R18, RZ, 0x2 ;  /* 0x000000120f1d7211 */ /* 0x000fe400078f10ff */
[----:B------:R-:W-:Y:S01]  /*3f20*/  SHF.R.S32.HI R26, RZ, 0x1f, R27 ;  /* 0x0000001fff1a7819 */ /* 0x000fe2000001141b */
[-C--:B------:R-:W-:Y:S01]  /*3f30*/  FMUL.FTZ R105, R28, R14.reuse ;  /* 0x0000000e1c697220 */ /* 0x080fe20000410000 */
[----:B------:R-:W-:Y:S02]  /*3f40*/  LOP3.LUT R29, R29, 0xfffffffc, RZ, 0xc0, !PT ;  /* 0xfffffffc1d1d7812 */ /* 0x000fe400078ec0ff */
[----:B------:R-:W-:Y:S01]  /*3f50*/  LEA.HI R28, R26, R27, RZ, 0x2 ;  /* 0x0000001b1a1c7211 */ /* 0x000fe200078f10ff */
[----:B------:R-:W-:-:S03]  /*3f60*/  FMUL.FTZ R159, R30, R14 ;  /* 0x0000000e1e9f7220 */ /* 0x000fc60000410000 */
[--C-:B------:R-:W-:Y:S02]  /*3f70*/  SHF.R.S32.HI R15, RZ, 0x2, R28.reuse ;  /* 0x00000002ff0f7819 */ /* 0x100fe4000001141c */
[----:B------:R-:W-:Y:S01]  /*3f80*/  SHF.R.S32.HI R30, RZ, 0x1f, R28 ;  /* 0x0000001fff1e7819 */ /* 0x000fe2000001141c */
[----:B------:R-:W-:Y:S01]  /*3f90*/  IMAD.IADD R29, R18, 0x1, -R29 ;  /* 0x00000001121d7824 */ /* 0x000fe200078e0a1d */
[----:B------:R-:W-:Y:S02]  /*3fa0*/  SHF.R.S32.HI R18, RZ, 0x7, R25 ;  /* 0x00000007ff127819 */ /* 0x000fe40000011419 */
[----:B------:R-:W-:Y:S02]  /*3fb0*/  LEA.HI R30, R30, R15, RZ, 0x3 ;  /* 0x0000000f1e1e7211 */ /* 0x000fe400078f18ff */
[----:B------:R-:W-:Y:S02]  /*3fc0*/  LEA.HI R26, R26, R27, RZ, 0x5 ;  /* 0x0000001b1a1a7211 */ /* 0x000fe400078f28ff */
[----:B------:R-:W-:-:S02]  /*3fd0*/  LOP3.LUT R30, R30, 0xfffffff8, RZ, 0xc0, !PT ;  /* 0xfffffff81e1e7812 */ /* 0x000fc400078ec0ff */
[----:B------:R-:W-:Y:S02]  /*3fe0*/  LEA.HI R25, R25, R18, RZ, 0x1 ;  /* 0x0000001219197211 */ /* 0x000fe400078f08ff */
[----:B------:R-:W-:Y:S01]  /*3ff0*/  SHF.R.S32.HI R26, RZ, 0x5, R26 ;  /* 0x00000005ff1a7819 */ /* 0x000fe2000001141a */
[----:B------:R-:W-:Y:S01]  /*4000*/  IMAD.IADD R30, R15, 0x1, -R30 ;  /* 0x000000010f1e7824 */ /* 0x000fe200078e0a1e */
[----:B------:R-:W-:Y:S02]  /*4010*/  LOP3.LUT R25, R25, 0x3fffffe, RZ, 0xc0, !PT ;  /* 0x03fffffe19197812 */ /* 0x000fe400078ec0ff */
[----:B------:R-:W-:Y:S01]  /*4020*/  LEA.HI R15, R29, R29, RZ, 0x1 ;  /* 0x0000001d1d0f7211 */ /* 0x000fe200078f08ff */
[----:B------:R-:W-:Y:S02]  /*4030*/  IMAD R19, R19, 0x8, R26 ;  /* 0x0000000813137824 */ /* 0x000fe400078e021a */
[----:B------:R-:W-:Y:S01]  /*4040*/  IMAD.IADD R25, R18, 0x1, -R25 ;  /* 0x0000000112197824 */ /* 0x000fe200078e0a19 */
[----:B------:R-:W-:Y:S01]  /*4050*/  LOP3.LUT R18, R15, 0x1ffffffe, RZ, 0xc0, !PT ;  /* 0x1ffffffe0f127812 */ /* 0x000fe200078ec0ff */
[----:B------:R-:W-:-:S04]  /*4060*/  IMAD.U32 R30, R19, 0x10, R30 ;  /* 0x00000010131e7824 */ /* 0x000fc800078e001e */
[----:B------:R-:W-:Y:S02]  /*4070*/  IMAD.IADD R18, R29, 0x1, -R18 ;  /* 0x000000011d127824 */ /* 0x000fe400078e0a12 */
[----:B------:R-:W-:-:S04]  /*4080*/  IMAD R25, R25, 0x40, R30 ;  /* 0x0000004019197824 */ /* 0x000fc800078e021e */
[----:B------:R-:W-:-:S04]  /*4090*/  IMAD R25, R18, 0x8, R25 ;  /* 0x0000000812197824 */ /* 0x000fc800078e0219 */
[----:B----4-:R-:W-:-:S05]  /*40a0*/  @P1 IMAD.HI.U32 R20, R25, R20, RZ ;  /* 0x0000001419141227 */ /* 0x010fca00078e00ff */
[----:B------:R-:W-:Y:S01]  /*40b0*/  @P1 SHF.R.U32.HI R25, RZ, R21, R20 ;  /* 0x00000015ff191219 */ /* 0x000fe20000011614 */
[----:B------:R-:W-:Y:S01]  /*40c0*/  IMAD.U32 R15, RZ, RZ, UR47 ;  /* 0x0000002fff0f7e24 */ /* 0x000fe2000f8e00ff */
[----:B------:R-:W-:-:S03]  /*40d0*/  LOP3.LUT R28, R28, 0x7ffffffc, RZ, 0xc0, !PT ;  /* 0x7ffffffc1c1c7812 */ /* 0x000fc600078ec0ff */
[----:B------:R-:W1:Y:S01]  /*40e0*/  SHFL.IDX PT, R18, R25, RZ, 0x1c1f ;  /* 0x001c1fff19127589 */ /* 0x000e6200000e0000 */
[----:B------:R-:W-:Y:S02]  /*40f0*/  IMAD R15, R15, -0x60, R8 ;  /* 0xffffffa00f0f7824 */ /* 0x000fe400078e0208 */
        /* <DEDUP_REMOVED lines=42> */
[----:B------:R-:W-:-:S02]  /*43a0*/  IMAD.IADD R28, R27, 0x1, -R28 ;  /* 0x000000011b1c7824 */ /* 0x000fc400078e0a1c */
[C---:B------:R-:W-:Y:S01]  /*43b0*/  VIADD R19, R15.reuse, 0x61 ;  /* 0x000000610f137836 */ /* 0x040fe20000000000 */
[----:B------:R-:W2:Y:S03]  /*43c0*/  MUFU.TANH R24, R24 ;  /* 0x0000001800187308 */ /* 0x000ea60000002400 */
[----:B------:R-:W-:Y:S02]  /*43d0*/  IMAD R14, R28, -0x2, R19 ;  /* 0xfffffffe1c0e7824 */ /* 0x000fe400078e0213 */
[----:B------:R-:W-:-:S03]  /*43e0*/  VIADD R15, R15, 0x60 ;  /* 0x000000600f0f7836 */ /* 0x000fc60000000000 */
[----:B------:R-:W3:Y:S01]  /*43f0*/  MUFU.TANH R109, R109 ;  /* 0x0000006d006d7308 */ /* 0x000ee20000002400 */
[----:B------:R-:W-:Y:S02]  /*4400*/  IMAD.IADD R14, R14, 0x1, -R9 ;  /* 0x000000010e0e7824 */ /* 0x000fe400078e0a09 */
[----:B------:R-:W-:-:S05]  /*4410*/  IMAD.U32 R21, RZ, RZ, UR4 ;  /* 0x00000004ff157e24 */ /* 0x000fca000f8e00ff */
[----:B------:R-:W4:Y:S01]  /*4420*/  MUFU.TANH R157, R157 ;  /* 0x0000009d009d7308 */ /* 0x000f220000002400 */
[----:B------:R-:W-:-:S07]  /*4430*/  IMAD R15, R28, -0x2, R15 ;  /* 0xfffffffe1c0f7824 */ /* 0x000fce00078e020f */
[----:B------:R-:W0:Y:S01]  /*4440*/  MUFU.TANH R97, R97 ;  /* 0x0000006100617308 */ /* 0x000e220000002400 */
[----:B------:R-:W-:-:S07]  /*4450*/  IMAD.IADD R20, R14, 0x1, R11 ;  /* 0x000000010e147824 */ /* 0x000fce00078e020b */
        /* <DEDUP_REMOVED lines=44> */
[----:B------:R-:W-:-:S02]  /*4720*/  IMAD.IADD R19, R14, 0x1, R13 ;  /* 0x000000010e137824 */ /* 0x000fc400078e020d */
[----:B------:R-:W-:Y:S02]  /*4730*/  IMAD R28, R28, -0x2, R21 ;  /* 0xfffffffe1c1c7824 */ /* 0x000fe400078e0215 */
[----:B------:R-:W-:Y:S01]  /*4740*/  VIADD R21, R12, UR4 ;  /* 0x000000040c157c36 */ /* 0x000fe20008000000 */
[----:B-1----:R-:W-:Y:S01]  /*4750*/  VIADDMNMX R11, R18, R20, R15, PT ;  /* 0x00000014120b7246 */ /* 0x002fe2000380010f */
[----:B------:R-:W-:Y:S01]  /*4760*/  IMAD.IADD R12, R19, 0x1, R18 ;  /* 0x00000001130c7824 */ /* 0x000fe200078e0212 */
[----:B--234-:R-:W-:Y:S06]  /*4770*/  @!P2 BRA `(.L_x_2038) ;  /* 0x000000000064a947 */ /* 0x01cfec0003800000 */
[----:B------:R-:W-:Y:S01]  /*4780*/  IADD3 R13, -R9, R8, R18 ;  /* 0x00000008090d7210 */ /* 0x000fe20007ffe112 */
[----:B------:R-:W-:Y:S03]  /*4790*/  BSSY B1, `(.L_x_2039) ;  /* 0x0000014000017945 */ /* 0x000fe60003800000 */
[----:B------:R-:W-:-:S13]  /*47a0*/  ISETP.GT.AND P1, PT, R13, -0x1, PT ;  /* 0xffffffff0d00780c */ /* 0x000fda0003f24270 */
[----:B------:R-:W-:Y:S05]  /*47b0*/  @P1 BRA `(.L_x_2040) ;  /* 0x00000000002c1947 */ /* 0x000fea0003800000 */
[----:B------:R-:W-:Y:S01]  /*47c0*/  ISETP.NE.AND P1, PT, R10, 0x1, PT ;  /* 0x000000010a00780c */ /* 0x000fe20003f25270 */
[----:B------:R-:W-:Y:S01]  /*47d0*/  BSSY B2, `(.L_x_2041) ;  /* 0x0000007000027945 */ /* 0x000fe20003800000 */
[----:B------:R-:W-:-:S11]  /*47e0*/  LOP3.LUT R13, RZ, R13, RZ, 0x33, !PT ;  /* 0x0000000dff0d7212 */ /* 0x000fd600078e33ff */
[----:B------:R-:W-:Y:S05]  /*47f0*/  @!P1 BRA `(.L_x_2042) ;  /* 0x0000000000109947 */ /* 0x000fea0003800000 */
[----:B------:R-:W2:Y:S04]  /*4800*/  LDL R14, [R194+0x1c] ;  /* 0x00001c00c20e7983 */ /* 0x000ea80000100800 */
[----:B------:R-:W3:Y:S01]  /*4810*/  LDL R18, [R194+0x20] ;  /* 0x00002000c2127983 */ /* 0x000ee20000100800 */
[----:B--2---:R-:W-:-:S05]  /*4820*/  IMAD.HI.U32 R13, R13, R14, RZ ;  /* 0x0000000e0d0d7227 */ /* 0x004fca00078e00ff */
[----:B---3--:R-:W-:-:S07]  /*4830*/  SHF.R.U32.HI R13, RZ, R18, R13 ;  /* 0x00000012ff0d7219 */ /* 0x008fce000001160d */
.L_x_2042:
[----:B------:R-:W-:Y:S05]  /*4840*/  BSYNC B2 ;  /* 0x0000000000027941 */ /* 0x000fea0003800000 */
.L_x_2041:
[----:B------:R-:W-:Y:S01]  /*4850*/  LOP3.LUT R13, RZ, R13, RZ, 0x33, !PT ;  /* 0x0000000dff0d7212 */ /* 0x000fe200078e33ff */
[----:B------:R-:W-:Y:S06]  /*4860*/  BRA `(.L_x_2043) ;  /* 0x0000000000187947 */ /* 0x000fec0003800000 */
.L_x_2040:
[----:B------:R-:W-:-:S13]  /*4870*/  ISETP.NE.AND P1, PT, R10, 0x1, PT ;  /* 0x000000010a00780c */ /* 0x000fda0003f25270 */
[----:B------:R-:W-:Y:S05]  /*4880*/  @!P1 BRA `(.L_x_2043) ;  /* 0x0000000000109947 */ /* 0x000fea0003800000 */
[----:B------:R-:W2:Y:S04]  /*4890*/  LDL R14, [R194+0x1c] ;  /* 0x00001c00c20e7983 */ /* 0x000ea80000100800 */
[----:B------:R-:W3:Y:S01]  /*48a0*/  LDL R18, [R194+0x20] ;  /* 0x00002000c2127983 */ /* 0x000ee20000100800 */
[----:B--2---:R-:W-:-:S05]  /*48b0*/  IMAD.HI.U32 R13, R13, R14, RZ ;  /* 0x0000000e0d0d7227 */ /* 0x004fca00078e00ff */
[----:B---3--:R-:W-:-:S07]  /*48c0*/  SHF.R.U32.HI R13, RZ, R18, R13 ;  /* 0x00000012ff0d7219 */ /* 0x008fce000001160d */
.L_x_2043:
[----:B------:R-:W-:Y:S05]  /*48d0*/  BSYNC B1 ;  /* 0x0000000000017941 */ /* 0x000fea0003800000 */
.L_x_2039:
[----:B------:R-:W-:-:S05]  /*48e0*/  IMAD R13, R10, R13, R28 ;  /* 0x0000000d0a0d7224 */ /* 0x000fca00078e021c */
[----:B------:R-:W-:Y:S02]  /*48f0*/  VIMNMX R12, R12, R13, !PT ;  /* 0x0000000d0c0c7248 */ /* 0x000fe40007fe0100 */
[----:B------:R-:W-:-:S07]  /*4900*/  VIADDMNMX R11, R13, R10, R11, PT ;  /* 0x0000000a0d0b7246 */ /* 0x000fce000380010b */
.L_x_2038:
[----:B------:R-:W-:Y:S05]  /*4910*/  BSYNC B0 ;  /* 0x0000000000007941 */ /* 0x000fea0003800000 */
.L_x_2037:
[C---:B------:R-:W-:Y:S01]  /*4920*/  ISETP.GE.AND P1, PT, R21.reuse, 0x2, PT ;  /* 0x000000021500780c */ /* 0x040fe20003f26270 */
[----:B------:R-:W1:Y:S01]  /*4930*/  SHFL.IDX PT, R14, R25, 0x1, 0x1c1f ;  /* 0x003c1f00190e7f89 */ /* 0x000e6200000e0000 */
[C---:B------:R-:W-:Y:S01]  /*4940*/  ISETP.GE.AND P5, PT, R21.reuse, 0xa, PT ;  /* 0x0000000a1500780c */ /* 0x040fe20003fa6270 */
[----:B------:R-:W-:Y:S01]  /*4950*/  BSSY B0, `(.L_x_2044) ;  /* 0x000008f000007945 */ /* 0x000fe20003800000 */
[----:B------:R-:W-:Y:S02]  /*4960*/  ISETP.GT.AND P3, PT, R12, 0x1, !P1 ;  /* 0x000000010c00780c */ /* 0x000fe40004f64270 */
[----:B------:R-:W-:Y:S02]  /*4970*/  ISETP.GE.AND P2, PT, R21, 0x9, PT ;  /* 0x000000091500780c */ /* 0x000fe40003f46270 */
[----:B------:R-:W-:Y:S02]  /*4980*/  ISETP.LT.OR P3, PT, R11, 0x2, P3 ;  /* 0x000000020b00780c */ /* 0x000fe40001f61670 */
[----:B------:R-:W-:-:S02]  /*4990*/  P2R R18, PR, RZ, 0x20 ;  /* 0x00000020ff127803 */ /* 0x000fc40000000000 */
[----:B------:R-:W-:Y:S02]  /*49a0*/  FSEL R109, R109, -INF , !P3 ;  /* 0xff8000006d6d7808 */ /* 0x000fe40005800000 */
[C---:B------:R-:W-:Y:S02]  /*49b0*/  ISETP.GT.AND P3, PT, R12.reuse, 0x9, !P5 ;  /* 0x000000090c00780c */ /* 0x040fe40006f64270 */
[----:B------:R-:W-:Y:S02]  /*49c0*/  ISETP.GT.AND P4, PT, R12, 0x8, !P2 ;  /* 0x000000080c00780c */ /* 0x000fe40005784270 */
[----:B------:R-:W-:Y:S02]  /*49d0*/  ISETP.LT.OR P3, PT, R11, 0xa, P3 ;  /* 0x0000000a0b00780c */ /* 0x000fe40001f61670 */
[----:B------:R-:W-:Y:S02]  /*49e0*/  ISETP.GE.AND P5, PT, R21, 0x11, PT ;  /* 0x000000111500780c */ /* 0x000fe40003fa6270 */
[----:B0-----:R-:W-:-:S02]  /*49f0*/  FSEL R99, R99, -INF , !P3 ;  /* 0xff80000063637808 */ /* 0x001fc40005800000 */
[----:B------:R-:W-:Y:S02]  /*4a00*/  ISETP.LT.OR P4, PT, R11, 0x9, P4 ;  /* 0x000000090b00780c */ /* 0x000fe40002781670 */
[----:B------:R-:W-:Y:S02]  /*4a10*/  ISETP.GT.AND P3, PT, R12, 0x10, !P5 ;  /* 0x000000100c00780c */ /* 0x000fe40006f64270 */
[----:B------:R-:W-:Y:S02]  /*4a20*/  FSEL R105, R105, -INF , !P4 ;  /* 0xff80000069697808 */ /* 0x000fe40006000000 */
        /* <DEDUP_REMOVED lines=21> */
[----:B------:R-:W-:Y:S02]  /*4b80*/  ISETP.GE.AND P4, PT, R21, 0x22, PT ;  /* 0x000000221500780c */ /* 0x000fe40003f86270 */
        /* <DEDUP_REMOVED lines=11> */
[C---:B------:R-:W-:Y:S02]  /*4c40*/  ISETP.GT.AND P3, PT, R12.reuse, 0x29, !P4 ;  /* 0x000000290c00780c */ /* 0x040fe40006764270 */
        /* <DEDUP_REMOVED lines=42> */
[----:B------:R-:W-:Y:S02]  /*4ef0*/  P2R R26, PR, RZ, 0x20 ;  /* 0x00000020ff1a7803 */ /* 0x000fe40000000000 */
        /* <DEDUP_REMOVED lines=14> */
[----:B------:R-:W-:Y:S02]  /*4fe0*/  P2R R13, PR, RZ, 0x40 ;  /* 0x00000040ff0d7803 */ /* 0x000fe40000000000 */
[----:B------:R-:W-:-:S04]  /*4ff0*/  ISETP.GT.AND P6, PT, R12, RZ, !P6 ;  /* 0x000000ff0c00720c */ /* 0x000fc800077c4270 */
[----:B------:R-:W-:-:S04]  /*5000*/  ISETP.LT.OR P6, PT, R11, 0x1, P6 ;  /* 0x000000010b00780c */ /* 0x000fc800037c1670 */
[----:B------:R-:W-:Y:S02]  /*5010*/  FSEL R113, R24, -INF , !P6 ;  /* 0xff80000018717808 */ /* 0x000fe40007000000 */
[----:B------:R-:W-:-:S04]  /*5020*/  ISETP.GE.AND P6, PT, R21, 0x5a, PT ;  /* 0x0000005a1500780c */ /* 0x000fc80003fc6270 */
[----:B------:R-:W-:Y:S02]  /*5030*/  P2R R21, PR, RZ, 0x40 ;  /* 0x00000040ff157803 */ /* 0x000fe40000000000 */
[----:B------:R-:W-:Y:S01]  /*5040*/  ISETP.GT.AND P6, PT, R12, 0x59, !P6 ;  /* 0x000000590c00780c */ /* 0x000fe200077c4270 */
[----:B-1----:R-:W-:-:S03]  /*5050*/  IMAD.IADD R12, R19, 0x1, R14 ;  /* 0x00000001130c7824 */ /* 0x002fc600078e020e */
[----:B------:R-:W-:Y:S02]  /*5060*/  ISETP.LT.OR P6, PT, R11, 0x5a, P6 ;  /* 0x0000005a0b00780c */ /* 0x000fe400037c1670 */
[----:B------:R-:W-:Y:S02]  /*5070*/  VIADDMNMX R11, R14, R20, R15, PT ;  /* 0x000000140e0b7246 */ /* 0x000fe4000380010f */
[----:B------:R-:W-:Y:S02]  /*5080*/  FSEL R211, R69, -INF , !P6 ;  /* 0xff80000045d37808 */ /* 0x000fe40007000000 */
[----:B------:R-:W-:-:S13]  /*5090*/  ISETP.GE.AND P6, PT, R10, 0x1, PT ;  /* 0x000000010a00780c */ /* 0x000fda0003fc6270 */
[----:B------:R-:W-:Y:S05]  /*50a0*/  @!P6 BRA `(.L_x_2045) ;  /* 0x000000000064e947 */ /* 0x000fea0003800000 */
        /* <DEDUP_REMOVED lines=12> */
.L_x_2049:
[----:B------:R-:W-:Y:S05]  /*5170*/  BSYNC B2 ;  /* 0x0000000000027941 */ /* 0x000fea0003800000 */
.L_x_2048:
[----:B------:R-:W-:Y:S01]  /*5180*/  LOP3.LUT R9, RZ, R9, RZ, 0x33, !PT ;  /* 0x00000009ff097212 */ /* 0x000fe200078e33ff */
[----:B------:R-:W-:Y:S06]  /*5190*/  BRA `(.L_x_2050) ;  /* 0x0000000000187947 */ /* 0x000fec0003800000 */
.L_x_2047:
[----:B------:R-:W-:-:S13]  /*51a0*/  ISETP.NE.AND P6, PT, R10, 0x1, PT ;  /* 0x000000010a00780c */ /* 0x000fda0003fc5270 */
[----:B------:R-:W-:Y:S05]  /*51b0*/  @!P6 BRA `(.L_x_2050) ;  /* 0x000000000010e947 */ /* 0x000fea0003800000 */
[----:B------:R-:W2:Y:S04]  /*51c0*/  LDL R8, [R194+0x1c] ;  /* 0x00001c00c2087983 */ /* 0x000ea80000100800 */
[----:B------:R-:W3:Y:S01]  /*51d0*/  LDL R14, [R194+0x20] ;  /* 0x00002000c20e7983 */ /* 0x000ee20000100800 */
[----:B--2---:R-:W-:-:S05]  /*51e0*/  IMAD.HI.U32 R9, R9, R8, RZ ;  /* 0x0000000809097227 */ /* 0x004fca00078e00ff */
[----:B---3--:R-:W-:-:S07]  /*51f0*/  SHF.R.U32.HI R9, RZ, R14, R9 ;  /* 0x0000000eff097219 */ /* 0x008fce0000011609 */
.L_x_2050:
[----:B------:R-:W-:Y:S05]  /*5200*/  BSYNC B1 ;  /* 0x0000000000017941 */ /* 0x000fea0003800000 */
.L_x_2046:
[----:B------:R-:W-:-:S05]  /*5210*/  IMAD R9, R10, R9, R28 ;  /* 0x000000090a097224 */ /* 0x000fca00078e021c */
[----:B------:R-:W-:Y:S02]  /*5220*/  VIADDMNMX R11, R9, R10, R11, PT ;  /* 0x0000000a090b7246 */ /* 0x000fe4000380010b */
[----:B------:R-:W-:-:S07]  /*5230*/  VIMNMX R12, R12, R9, !PT ;  /* 0x000000090c0c7248 */ /* 0x000fce0007fe0100 */
.L_x_2045:
[----:B------:R-:W-:Y:S05]  /*5240*/  BSYNC B0 ;  /* 0x0000000000007941 */ /* 0x000fea0003800000 */
.L_x_2044:
[C---:B------:R-:W-:Y:S01]  /*5250*/  ISETP.GT.AND P1, PT, R12.reuse, 0x1, !P1 ;  /* 0x000000010c00780c */ /* 0x040fe20004f24270 */
[----:B------:R-:W2:Y:S01]  /*5260*/  LDL R220, [R1+0x2b8] ;  /* 0x0002b80001dc7983 */ /* 0x000ea20000100800 */
[----:B------:R-:W-:Y:S02]  /*5270*/  ISETP.GT.AND P2, PT, R12, 0x8, !P2 ;  /* 0x000000080c00780c */ /* 0x000fe40005744270 */
[C---:B------:R-:W-:Y:S01]  /*5280*/  ISETP.LT.OR P1, PT, R11.reuse, 0x2, P1 ;  /* 0x000000020b00780c */ /* 0x040fe20000f21670 */
[----:B------:R-:W3:Y:S01]  /*5290*/  LDL R15, [R1+0x460] ;  /* 0x00046000010f7983 */ /* 0x000ee20000100800 */
[----:B------:R-:W-:Y:S02]  /*52a0*/  ISETP.LT.OR P2, PT, R11, 0x9, P2 ;  /* 0x000000090b00780c */ /* 0x000fe40001741670 */
[----:B------:R-:W-:Y:S01]  /*52b0*/  FSEL R97, R97, -INF , !P1 ;  /* 0xff80000061617808 */ /* 0x000fe20004800000 */
[----:B------:R-:W4:Y:S01]  /*52c0*/  LDL R156, [R1+0x2ac] ;  /* 0x0002ac00019c7983 */ /* 0x000f220000100800 */
[----:B------:R-:W-:-:S02]  /*52d0*/  ISETP.NE.AND P1, PT, R18, RZ, PT ;  /* 0x000000ff1200720c */ /* 0x000fc40003f25270 */
[----:B------:R-:W-:Y:S01]  /*52e0*/  FSEL R159, R159, -INF , !P2 ;  /* 0xff8000009f9f7808 */ /* 0x000fe20005000000 */
[----:B------:R-:W5:Y:S01]  /*52f0*/  LDL R18, [R1+0x33c] ;  /* 0x00033c0001127983 */ /* 0x000f620000100800 */
[----:B------:R-:W-:Y:S02]  /*5300*/  ISETP.GT.AND P1, PT, R12, 0x9, !P1 ;  /* 0x000000090c00780c */ /* 0x000fe40004f24270 */
[----:B------:R-:W-:Y:S01]  /*5310*/  ISETP.NE.AND P2, PT, R29, RZ, PT ;  /* 0x000000ff1d00720c */ /* 0x000fe20003f45270 */
[----:B------:R-:W4:Y:S01]  /*5320*/  LDL R158, [R1+0x2b0] ;  /* 0x0002b000019e7983 */ /* 0x000f220000100800 */
[----:B------:R-:W-:Y:S02]  /*5330*/  ISETP.LT.OR P1, PT, R11, 0xa, P1 ;  /* 0x0000000a0b00780c */ /* 0x000fe40000f21670 */
[----:B------:R-:W-:Y:S01]  /*5340*/  ISETP.NE.AND P6, PT, R30, RZ, PT ;  /* 0x000000ff1e00720c */ /* 0x000fe20003fc5270 */
[----:B------:R-:W4:Y:S01]  /*5350*/  LDL R160, [R1+0x2b4] ;  /* 0x0002b40001a07983 */ /* 0x000f220000100800 */
[----:B------:R-:W-:-:S02]  /*5360*/  FSEL R91, R91, -INF , !P1 ;  /* 0xff8000005b5b7808 */ /* 0x000fc40004800000 */
[----:B------:R-:W-:Y:S01]  /*5370*/  ISETP.NE.AND P1, PT, R26, RZ, PT ;  /* 0x000000ff1a00720c */ /* 0x000fe20003f25270 */
[----:B------:R-:W4:Y:S01]  /*5380*/  LDL R19, [R1+0x2bc] ;  /* 0x0002bc0001137983 */ /* 0x000f220000100800 */
[----:B------:R-:W-:Y:S02]  /*5390*/  FMNMX.FTZ R10, R113, R109, !PT ;  /* 0x0000006d710a7209 */ /* 0x000fe40007810000 */
[----:B------:R-:W-:Y:S01]  /*53a0*/  ISETP.GT.AND P1, PT, R12, 0x10, !P1 ;  /* 0x000000100c00780c */ /* 0x000fe20004f24270 */
[----:B------:R-:W4:Y:S01]  /*53b0*/  LDL R25, [R1+0x2c4] ;  /* 0x0002c40001197983 */ /* 0x000f220000100800 */
[----:B------:R-:W-:Y:S02]  /*53c0*/  FMNMX.FTZ R10, R105, R10, !PT ;  /* 0x0000000a690a7209 */ /* 0x000fe40007810000 */
[----:B------:R-:W-:Y:S01]  /*53d0*/  ISETP.LT.OR P1, PT, R11, 0x11, P1 ;  /* 0x000000110b00780c */ /* 0x000fe20000f21670 */
[----:B------:R-:W4:Y:S01]  /*53e0*/  LDL R20, [R1+0x374] ;  /* 0x0003740001147983 */ /* 0x000f220000100800 */
[----:B------:R-:W-:-:S02]  /*53f0*/  FMNMX.FTZ R10, R99, R10, !PT ;  /* 0x0000000a630a7209 */ /* 0x000fc40007810000 */
[----:B------:R-:W-:Y:S01]  /*5400*/  FSEL R164, R164, -INF , !P1 ;  /* 0xff800000a4a47808 */ /* 0x000fe20004800000 */
[----:B------:R-:W4:Y:S01]  /*5410*/  LDL R87, [R1+0x218] ;  /* 0x0002180001577983 */ /* 0x000f220000100800 */
[----:B------:R-:W-:Y:S02]  /*5420*/  ISETP.NE.AND P1, PT, R27, RZ, PT ;  /* 0x000000ff1b00720c */ /* 0x000fe40003f25270 */
[C---:B------:R-:W-:Y:S01]  /*5430*/  ISETP.GT.AND P3, PT, R12.reuse, 0x50, !P3 ;  /* 0x000000500c00780c */ /* 0x040fe20005f64270 */
[----:B------:R-:W4:Y:S01]  /*5440*/  LDL R152, [R1+0x2a4] ;  /* 0x0002a40001987983 */ /* 0x000f220000100800 */
[C---:B------:R-:W-:Y:S02]  /*5450*/  ISETP.GT.AND P1, PT, R12.reuse, 0x11, !P1 ;  /* 0x000000110c00780c */ /* 0x040fe40004f24270 */
[----:B------:R-:W-:Y:S01]  /*5460*/  ISETP.GT.AND P4, PT, R12, 0x51, !P4 ;  /* 0x000000510c00780c */ /* 0x000fe20006784270 */
[----:B------:R-:W4:Y:S01]  /*5470*/  LDL R154, [R1+0x2a8] ;  /* 0x0002a800019a7983 */ /* 0x000f220000100800 */
[----:B------:R-:W-:-:S02]  /*5480*/  ISETP.LT.OR P1, PT, R11, 0x12, P1 ;  /* 0x000000120b00780c */ /* 0x000fc40000f21670 */
[----:B------:R-:W-:Y:S01]  /*5490*/  ISETP.LT.OR P3, PT, R11, 0x51, P3 ;  /* 0x000000510b00780c */ /* 0x000fe20001f61670 */
[----:B------:R-:W4:Y:S01]  /*54a0*/  LDL R89, [R1+0x230] ;  /* 0x0002300001597983 */ /* 0x000f220000100800 */
[----:B------:R-:W-:Y:S02]  /*54b0*/  FSEL R174, R174, -INF , !P1 ;  /* 0xff800000aeae7808 */ /* 0x000fe40004800000 */
[----:B------:R-:W-:Y:S01]  /*54c0*/  ISETP.GT.AND P1, PT, R12, 0x18, !P2 ;  /* 0x000000180c00780c */ /* 0x000fe20005724270 */
[----:B------:R-:W4:Y:S01]  /*54d0*/  LDL R111, [R1+0x234] ;  /* 0x00023400016f7983 */ /* 0x000f220000100800 */
[----:B------:R-:W-:Y:S02]  /*54e0*/  ISETP.NE.AND P2, PT, R13, RZ, PT ;  /* 0x000000ff0d00720c */ /* 0x000fe40003f45270 */
[----:B------:R-:W-:Y:S01]  /*54f0*/  ISETP.LT.OR P1, PT, R11, 0x19, P1 ;  /* 0x000000190b00780c */ /* 0x000fe20000f21670 */
[----:B------:R-:W4:Y:S01]  /*5500*/  LDL R115, [R1+0x238] ;  /* 0x0002380001737983 */ /* 0x000f220000100800 */
[----:B------:R-:W-:-:S02]  /*5510*/  FMNMX.FTZ R13, R161, R10, !PT ;  /* 0x0000000aa10d7209 */ /* 0x000fc40007810000 */
[----:B------:R-:W-:Y:S01]  /*5520*/  FSEL R175, R175, -INF , !P1 ;  /* 0xff800000afaf7808 */ /* 0x000fe20004800000 */
[----:B------:R-:W4:Y:S01]  /*5530*/  LDL R117, [R1+0x23c] ;  /* 0x00023c0001757983 */ /* 0x000f220000100800 */
[----:B------:R-:W-:Y:S02]  /*5540*/  ISETP.GT.AND P1, PT, R12, 0x19, !P6 ;  /* 0x000000190c00780c */ /* 0x000fe40007724270 */
[----:B------:R-:W-:Y:S01]  /*5550*/  ISETP.NE.AND P6, PT, R40, RZ, PT ;  /* 0x000000ff2800720c */ /* 0x000fe20003fc5270 */
[----:B------:R-:W4:Y:S01]  /*5560*/  LDL R93, [R1+0x240] ;  /* 0x00024000015d7983 */ /* 0x000f220000100800 */
[----:B------:R-:W-:Y:S02]  /*5570*/  ISETP.LT.OR P1, PT, R11, 0x1a, P1 ;  /* 0x0000001a0b00780c */ /* 0x000fe40000f21670 */
[----:B------:R-:W-:Y:S01]  /*5580*/  ISETP.GT.AND P5, PT, R12, 0x58, !P5 ;  /* 0x000000580c00780c */ /* 0x000fe20006fa4270 */
[----:B------:R-:W4:Y:S01]  /*5590*/  LDL R119, [R1+0x244] ;  /* 0x0002440001777983 */ /* 0x000f220000100800 */
[----:B------:R-:W-:-:S02]  /*55a0*/  FSEL R228, R228, -INF , !P1 ;  /* 0xff800000e4e47808 */ /* 0x000fc40004800000 */
[----:B------:R-:W-:Y:S01]  /*55b0*/  ISETP.NE.AND P1, PT, R31, RZ, PT ;  /* 0x000000ff1f00720c */ /* 0x000fe20003f25270 */
[----:B------:R-:W4:Y:S01]  /*55c0*/  LDL R121, [R1+0x248] ;  /* 0x0002480001797983 */ /* 0x000f220000100800 */
[C---:B------:R-:W-:Y:S02]  /*55d0*/  ISETP.LT.OR P4, PT, R11.reuse, 0x52, P4 ;  /* 0x000000520b00780c */ /* 0x040fe40002781670 */
[----:B------:R-:W-:Y:S01]  /*55e0*/  ISETP.GT.AND P1, PT, R12, 0x20, !P1 ;  /* 0x000000200c00780c */ /* 0x000fe20004f24270 */
[----:B------:R-:W4:Y:S01]  /*55f0*/  LDL R123, [R1+0x24c] ;  /* 0x00024c00017b7983 */ /* 0x000f220000100800 */
[----:B------:R-:W-:Y:S02]  /*5600*/  FSEL R170, R170, -INF , !P3 ;  /* 0xff800000aaaa7808 */ /* 0x000fe40005800000 */
[C---:B------:R-:W-:Y:S01]  /*5610*/  ISETP.LT.OR P1, PT, R11.reuse, 0x21, P1 ;  /* 0x000000210b00780c */ /* 0x040fe20000f21670 */
[----:B------:R-:W4:Y:S01]  /*5620*/  LDL R95, [R1+0x250] ;  /* 0x00025000015f7983 */ /* 0x000f220000100800 */
[----:B------:R-:W-:-:S02]  /*5630*/  ISETP.LT.OR P5, PT, R11, 0x59, P5 ;  /* 0x000000590b00780c */ /* 0x000fc40002fa1670 */
[----:B------:R-:W-:Y:S01]  /*5640*/  FSEL R181, R181, -INF , !P1 ;  /* 0xff800000b5b57808 */ /* 0x000fe20004800000 */
[----:B------:R-:W4:Y:S01]  /*5650*/  LDL R125, [R1+0x254] ;  /* 0x00025400017d7983 */ /* 0x000f220000100800 */
[----:B------:R-:W-:Y:S02]  /*5660*/  ISETP.NE.AND P1, PT, R32, RZ, PT ;  /* 0x000000ff2000720c */ /* 0x000fe40003f25270 */
[----:B------:R-:W-:Y:S01]  /*5670*/  FSEL R171, R171, -INF , !P4 ;  /* 0xff800000abab7808 */ /* 0x000fe20006000000 */
[----:B------:R-:W4:Y:S01]  /*5680*/  LDL R127, [R1+0x258] ;  /* 0x00025800017f7983 */ /* 0x000f220000100800 */
[----:B------:R-:W-:Y:S02]  /*5690*/  ISETP.GT.AND P1, PT, R12, 0x21, !P1 ;  /* 0x000000210c00780c */ /* 0x000fe40004f24270 */
[----:B------:R-:W-:Y:S01]  /*56a0*/  FSEL R172, R172, -INF , !P5 ;  /* 0xff800000acac7808 */ /* 0x000fe20006800000 */
[----:B------:R-:W4:Y:S01]  /*56b0*/  LDL R129, [R1+0x25c] ;  /* 0x00025c0001817983 */ /* 0x000f220000100800 */
[----:B------:R-:W-:-:S03]  /*56c0*/  ISETP.LT.OR P1, PT, R11, 0x22, P1 ;  /* 0x000000220b00780c */ /* 0x000fc60000f21670 */
[----:B------:R-:W4:Y:S01]  /*56d0*/  LDL R101, [R1+0x260] ;  /* 0x0002600001657983 */ /* 0x000f220000100800 */
[----:B------:R-:W-:Y:S02]  /*56e0*/  FSEL R182, R182, -INF , !P1 ;  /* 0xff800000b6b67808 */ /* 0x000fe40004800000 */
[----:B------:R-:W-:Y:S01]  /*56f0*/  ISETP.NE.AND P1, PT, R33, RZ, PT ;  /* 0x000000ff2100720c */ /* 0x000fe20003f25270 */
[----:B------:R-:W4:Y:S03]  /*5700*/  LDL R131, [R1+0x264] ;  /* 0x0002640001837983 */ /* 0x000f260000100800 */
[----:B------:R-:W-:Y:S01]  /*5710*/  ISETP.GT.AND P1, PT, R12, 0x28, !P1 ;  /* 0x000000280c00780c */ /* 0x000fe20004f24270 */
[----:B------:R-:W4:Y:S03]  /*5720*/  LDL R133, [R1+0x268] ;  /* 0x0002680001857983 */ /* 0x000f260000100800 */
[----:B------:R-:W-:Y:S01]  /*5730*/  ISETP.LT.OR P1, PT, R11, 0x29, P1 ;  /* 0x000000290b00780c */ /* 0x000fe20000f21670 */
[----:B------:R-:W4:Y:S03]  /*5740*/  LDL R135, [R1+0x26c] ;  /* 0x00026c0001877983 */ /* 0x000f260000100800 */
[----:B------:R-:W-:Y:S01]  /*5750*/  FSEL R183, R183, -INF , !P1 ;  /* 0xff800000b7b77808 */ /* 0x000fe20004800000 */
[----:B------:R-:W4:Y:S01]  /*5760*/  LDL R103, [R1+0x270] ;  /* 0x0002700001677983 */ /* 0x000f220000100800 */
[----:B------:R-:W-:-:S03]  /*5770*/  ISETP.NE.AND P1, PT, R34, RZ, PT ;  /* 0x000000ff2200720c */ /* 0x000fc60003f25270 */
[----:B------:R-:W4:Y:S01]  /*5780*/  LDL R128, [R1+0x274] ;  /* 0x0002740001807983 */ /* 0x000f220000100800 */
[----:B------:R-:W-:-:S03]  /*5790*/  ISETP.GT.AND P1, PT, R12, 0x29, !P1 ;  /* 0x000000290c00780c */ /* 0x000fc60004f24270 */
        /* <DEDUP_REMOVED lines=42> */
[----:B------:R-:W-:-:S02]  /*5a40*/  ISETP.GT.AND P1, PT, R12, RZ, !P2 ;  /* 0x000000ff0c00720c */ /* 0x000fc40005724270 */
[----:B------:R-:W-:Y:S01]  /*5a50*/  ISETP.NE.AND P2, PT, R42, RZ, PT ;  /* 0x000000ff2a00720c */ /* 0x000fe20003f45270 */
[----:B------:R-:W4:Y:S01]  /*5a60*/  LDL R45, [R1+0x2ec] ;  /* 0x0002ec00012d7983 */ /* 0x000f220000100800 */
[----:B------:R-:W-:Y:S02]  /*5a70*/  ISETP.LT.OR P1, PT, R11, 0x1, P1 ;  /* 0x000000010b00780c */ /* 0x000fe40000f21670 */
[C---:B------:R-:W-:Y:S01]  /*5a80*/  ISETP.GT.AND P2, PT, R12.reuse, 0x49, !P2 ;  /* 0x000000490c00780c */ /* 0x040fe20005744270 */
[----:B------:R-:W4:Y:S01]  /*5a90*/  LDL R47, [R1+0x2f0] ;  /* 0x0002f000012f7983 */ /* 0x000f220000100800 */
[----:B------:R-:W-:Y:S02]  /*5aa0*/  FSEL R157, R157, -INF , !P1 ;  /* 0xff8000009d9d7808 */ /* 0x000fe40004800000 */
[----:B------:R-:W-:Y:S01]  /*5ab0*/  ISETP.GT.AND P1, PT, R12, 0x41, !P6 ;  /* 0x000000410c00780c */ /* 0x000fe20007724270 */
[----:B------:R-:W4:Y:S01]  /*5ac0*/  LDL R49, [R1+0x2f4] ;  /* 0x0002f40001317983 */ /* 0x000f220000100800 */
[----:B------:R-:W-:-:S02]  /*5ad0*/  FMNMX.FTZ R8, R157, R97, !PT ;  /* 0x000000619d087209 */ /* 0x000fc40007810000 */
[----:B------:R-:W-:Y:S01]  /*5ae0*/  ISETP.LT.OR P1, PT, R11, 0x42, P1 ;  /* 0x000000420b00780c */ /* 0x000fe20000f21670 */
[----:B------:R-:W4:Y:S01]  /*5af0*/  LDL R51, [R1+0x2f8] ;  /* 0x0002f80001337983 */ /* 0x000f220000100800 */
[----:B------:R-:W-:Y:S02]  /*5b00*/  FMNMX.FTZ R8, R159, R8, !PT ;  /* 0x000000089f087209 */ /* 0x000fe40007810000 */
[----:B------:R-:W-:Y:S01]  /*5b10*/  FSEL R167, R167, -INF , !P1 ;  /* 0xff800000a7a77808 */ /* 0x000fe20004800000 */
[----:B------:R-:W4:Y:S01]  /*5b20*/  LDL R53, [R1+0x2fc] ;  /* 0x0002fc0001357983 */ /* 0x000f220000100800 */
[----:B------:R-:W-:Y:S02]  /*5b30*/  FMNMX.FTZ R9, R91, R8, !PT ;  /* 0x000000085b097209 */ /* 0x000fe40007810000 */
[----:B------:R-:W-:Y:S01]  /*5b40*/  FMNMX.FTZ R8, R162, R13, !PT ;  /* 0x0000000da2087209 */ /* 0x000fe20007810000 */
[----:B------:R-:W4:Y:S01]  /*5b50*/  LDL R55, [R1+0x300] ;  /* 0x0003000001377983 */ /* 0x000f220000100800 */
[----:B------:R-:W-:-:S02]  /*5b60*/  FMNMX.FTZ R9, R164, R9, !PT ;  /* 0x00000009a4097209 */ /* 0x000fc40007810000 */
[----:B------:R-:W-:Y:S01]  /*5b70*/  FMNMX.FTZ R8, R163, R8, !PT ;  /* 0x00000008a3087209 */ /* 0x000fe20007810000 */
[----:B------:R-:W4:Y:S01]  /*5b80*/  LDL R57, [R1+0x304] ;  /* 0x0003040001397983 */ /* 0x000f220000100800 */
[----:B------:R-:W-:Y:S02]  /*5b90*/  FMNMX.FTZ R10, R174, R9, !PT ;  /* 0x00000009ae0a7209 */ /* 0x000fe40007810000 */
[----:B------:R-:W-:Y:S01]  /*5ba0*/  FMNMX.FTZ R8, R229, R8, !PT ;  /* 0x00000008e5087209 */ /* 0x000fe20007810000 */
[----:B------:R-:W4:Y:S01]  /*5bb0*/  LDL R59, [R1+0x308] ;  /* 0x00030800013b7983 */ /* 0x000f220000100800 */
[----:B------:R-:W-:Y:S02]  /*5bc0*/  FMNMX.FTZ R9, R175, R10, !PT ;  /* 0x0000000aaf097209 */ /* 0x000fe40007810000 */
[----:B------:R-:W-:Y:S01]  /*5bd0*/  ISETP.NE.AND P1, PT, R41, RZ, PT ;  /* 0x000000ff2900720c */ /* 0x000fe20003f25270 */
        /* <DEDUP_REMOVED lines=25> */
[----:B------:R-:W-:Y:S02]  /*5d70*/  ISETP.GT.AND P1, PT, R12, 0x48, !P1 ;  /* 0x000000480c00780c */ /* 0x000fe40004f24270 */
[----:B------:R-:W-:Y:S01]  /*5d80*/  FMNMX.FTZ R13, R217, R10, !PT ;  /* 0x0000000ad90d7209 */ /* 0x000fe20007810000 */
[----:B------:R-:W4:Y:S01]  /*5d90*/  LDL R77, [R1+0x32c] ;  /* 0x00032c00014d7983 */ /* 0x000f220000100800 */
[----:B------:R-:W-:-:S02]  /*5da0*/  FMNMX.FTZ R9, R212, R9, !PT ;  /* 0x00000009d4097209 */ /* 0x000fc40007810000 */
[C---:B------:R-:W-:Y:S01]  /*5db0*/  ISETP.LT.OR P1, PT, R11.reuse, 0x49, P1 ;  /* 0x000000490b00780c */ /* 0x040fe20000f21670 */
[----:B------:R-:W4:Y:S01]  /*5dc0*/  LDL R79, [R1+0x330] ;  /* 0x00033000014f7983 */ /* 0x000f220000100800 */
[----:B------:R-:W-:Y:S02]  /*5dd0*/  FMNMX.FTZ R8, R166, R13, !PT ;  /* 0x0000000da6087209 */ /* 0x000fe40007810000 */
[----:B------:R-:W-:Y:S01]  /*5de0*/  FMNMX.FTZ R10, R218, R9, !PT ;  /* 0x00000009da0a7209 */ /* 0x000fe20007810000 */
[----:B------:R-:W4:Y:S01]  /*5df0*/  LDL R81, [R1+0x334] ;  /* 0x0003340001517983 */ /* 0x000f220000100800 */
[----:B------:R-:W-:Y:S02]  /*5e00*/  ISETP.LT.OR P2, PT, R11, 0x4a, P2 ;  /* 0x0000004a0b00780c */ /* 0x000fe40001741670 */
[----:B------:R-:W-:Y:S01]  /*5e10*/  FSEL R168, R168, -INF , !P1 ;  /* 0xff800000a8a87808 */ /* 0x000fe20004800000 */
[----:B------:R-:W4:Y:S01]  /*5e20*/  LDL R83, [R1+0x338] ;  /* 0x0003380001537983 */ /* 0x000f220000100800 */
[----:B------:R-:W-:-:S02]  /*5e30*/  FMNMX.FTZ R9, R167, R8, !PT ;  /* 0x00000008a7097209 */ /* 0x000fc40007810000 */
[----:B------:R-:W-:Y:S01]  /*5e40*/  FMNMX.FTZ R10, R195, R10, !PT ;  /* 0x0000000ac30a7209 */ /* 0x000fe20007810000 */
[----:B------:R-:W4:Y:S01]  /*5e50*/  LDL R122, [R1+0x340] ;  /* 0x00034000017a7983 */ /* 0x000f220000100800 */
[----:B------:R-:W-:Y:S02]  /*5e60*/  FSEL R169, R169, -INF , !P2 ;  /* 0xff800000a9a97808 */ /* 0x000fe40005000000 */
[----:B------:R-:W-:Y:S01]  /*5e70*/  FMNMX.FTZ R8, R168, R9, !PT ;  /* 0x00000009a8087209 */ /* 0x000fe20007810000 */
[----:B------:R-:W4:Y:S01]  /*5e80*/  LDL R124, [R1+0x344] ;  /* 0x00034400017c7983 */ /* 0x000f220000100800 */
[----:B------:R-:W-:Y:S02]  /*5e90*/  FMNMX.FTZ R9, R213, R10, !PT ;  /* 0x0000000ad5097209 */ /* 0x000fe40007810000 */
[----:B------:R-:W-:Y:S01]  /*5ea0*/  ISETP.NE.AND P6, PT, R21, RZ, PT ;  /* 0x000000ff1500720c */ /* 0x000fe20003fc5270 */
[----:B------:R-:W4:Y:S01]  /*5eb0*/  LDL R126, [R1+0x348] ;  /* 0x00034800017e7983 */ /* 0x000f220000100800 */
[----:B------:R-:W-:-:S02]  /*5ec0*/  FMNMX.FTZ R13, R169, R8, !PT ;  /* 0x00000008a90d7209 */ /* 0x000fc40007810000 */
[----:B------:R-:W-:Y:S01]  /*5ed0*/  FMNMX.FTZ R9, R214, R9, !PT ;  /* 0x00000009d6097209 */ /* 0x000fe20007810000 */
[----:B------:R-:W5:Y:S01]  /*5ee0*/  LDL R21, [R1+0x2c0] ;  /* 0x0002c00001157983 */ /* 0x000f620000100800 */
[----:B------:R-:W-:Y:S02]  /*5ef0*/  ISETP.GT.AND P6, PT, R12, 0x59, !P6 ;  /* 0x000000590c00780c */ /* 0x000fe400077c4270 */
[----:B------:R-:W-:Y:S01]  /*5f00*/  FMNMX.FTZ R8, R170, R13, !PT ;  /* 0x0000000daa087209 */ /* 0x000fe20007810000 */
[----:B------:R-:W4:Y:S01]  /*5f10*/  LDL R114, [R1+0x34c] ;  /* 0x00034c0001727983 */ /* 0x000f220000100800 */
[----:B------:R-:W-:Y:S02]  /*5f20*/  FMNMX.FTZ R10, R216, R9, !PT ;  /* 0x00000009d80a7209 */ /* 0x000fe40007810000 */
[----:B------:R-:W-:Y:S01]  /*5f30*/  ISETP.LT.OR P6, PT, R11, 0x5a, P6 ;  /* 0x0000005a0b00780c */ /* 0x000fe200037c1670 */
[----:B------:R-:W4:Y:S01]  /*5f40*/  LDL R116, [R1+0x350] ;  /* 0x0003500001747983 */ /* 0x000f220000100800 */
[----:B------:R-:W-:-:S02]  /*5f50*/  FMNMX.FTZ R9, R171, R8, !PT ;  /* 0x00000008ab097209 */ /* 0x000fc40007810000 */
[----:B------:R-:W-:Y:S01]  /*5f60*/  FSEL R173, R173, -INF , !P6 ;  /* 0xff800000adad7808 */ /* 0x000fe20007000000 */
[----:B------:R-:W4:Y:S01]  /*5f70*/  LDL R118, [R1+0x354] ;  /* 0x0003540001767983 */ /* 0x000f220000100800 */
[----:B------:R-:W-:Y:S02]  /*5f80*/  FMNMX.FTZ R10, R215, R10, !PT ;  /* 0x0000000ad70a7209 */ /* 0x000fe40007810000 */
[----:B------:R-:W-:Y:S01]  /*5f90*/  FMNMX.FTZ R8, R172, R9, !PT ;  /* 0x00000009ac087209 */ /* 0x000fe20007810000 */
[----:B------:R-:W4:Y:S01]  /*5fa0*/  LDL R120, [R1+0x358] ;  /* 0x0003580001787983 */ /* 0x000f220000100800 */
[----:B------:R-:W-:Y:S02]  /*5fb0*/  FMNMX.FTZ R10, R211, R10, !PT ;  /* 0x0000000ad30a7209 */ /* 0x000fe40007810000 */
[----:B------:R-:W-:Y:S01]  /*5fc0*/  FMNMX.FTZ R11, R173, R8, !PT ;  /* 0x00000008ad0b7209 */ /* 0x000fe20007810000 */
[----:B------:R-:W4:Y:S04]  /*5fd0*/  LDL R108, [R1+0x35c] ;  /* 0x00035c00016c7983 */ /* 0x000f280000100800 */
[----:B------:R-:W-:Y:S04]  /*5fe0*/  STL.64 [R1+0x440], R10 ;  /* 0x0004400a01007387 */ /* 0x000fe80000100a00 */
[----:B------:R-:W2:Y:S04]  /*5ff0*/  LDL R107, [R1+0x444] ;  /* 0x00044400016b7983 */ /* 0x000ea80000100800 */
[----:B------:R-:W0:Y:S04]  /*6000*/  SHFL.BFLY PT, R9, R10, 0x2, 0x1f ;  /* 0x0c401f000a097f89 */ /* 0x000e2800000e0000 */
[----:B------:R-:W4:Y:S04]  /*6010*/  LDL R110, [R1+0x360] ;  /* 0x00036000016e7983 */ /* 0x000f280000100800 */
[----:B------:R-:W4:Y:S04]  /*6020*/  LDL R112, [R1+0x364] ;  /* 0x0003640001707983 */ /* 0x000f280000100800 */
[----:B------:R-:W4:Y:S04]  /*6030*/  LDL R102, [R1+0x368] ;  /* 0x0003680001667983 */ /* 0x000f280000100800 */
[----:B------:R-:W4:Y:S04]  /*6040*/  LDL R104, [R1+0x36c] ;  /* 0x00036c0001687983 */ /* 0x000f280000100800 */
[----:B------:R-:W4:Y:S01]  /*6050*/  LDL R106, [R1+0x370] ;  /* 0x00037000016a7983 */ /* 0x000f220000100800 */
[----:B0-----:R-:W-:-:S03]  /*6060*/  FMNMX.FTZ R12, R10, R9, !PT ;  /* 0x000000090a0c7209 */ /* 0x001fc60007810000 */
[----:B------:R-:W4:Y:S04]  /*6070*/  LDL R98, [R1+0x378] ;  /* 0x0003780001627983 */ /* 0x000f280000100800 */
        /* <DEDUP_REMOVED lines=8> */
[----:B------:R0:W-:Y:S04]  /*6100*/  STL [R1+0x440], R14 ;  /* 0x0004400e01007387 */ /* 0x0001e80000100800 */
[----:B------:R-:W3:Y:S04]  /*6110*/  LDL R85, [R1+0x440] ;  /* 0x0004400001557983 */ /* 0x000ee80000100800 */
[----:B------:R-:W4:Y:S04]  /*6120*/  LDL.64 R8, [R1+0xa8] ;  /* 0x0000a80001087983 */ /* 0x000f280000100a00 */
[----:B------:R-:W4:Y:S04]  /*6130*/  LDL R90, [R1+0x394] ;  /* 0x00039400015a7983 */ /* 0x000f280000100800 */
        /* <DEDUP_REMOVED lines=31> */
[----:B0-----:R-:W4:Y:S04]  /*6330*/  LDL R14, [R1+0x42c] ;  /* 0x00042c00010e7983 */ /* 0x001f280000100800 */
[----:B------:R-:W4:Y:S04]  /*6340*/  LDL R234, [R1+0x414] ;  /* 0x0004140001ea7983 */ /* 0x000f280000100800 */
[----:B------:R-:W4:Y:S04]  /*6350*/  LDL R236, [R1+0x418] ;  /* 0x0004180001ec7983 */ /* 0x000f280000100800 */
[----:B------:R-:W4:Y:S04]  /*6360*/  LDL R235, [R1+0x41c] ;  /* 0x00041c0001eb7983 */ /* 0x000f280000100800 */
[----:B--2---:R-:W0:Y:S02]  /*6370*/  SHFL.BFLY PT, R10, R107, 0x2, 0x1f ;  /* 0x0c401f006b0a7f89 */ /* 0x004e2400000e0000 */
[----:B0-----:R-:W-:-:S05]  /*6380*/  FMNMX.FTZ R10, R10, R107, !PT ;  /* 0x0000006b0a0a7209 */ /* 0x001fca0007810000 */
[----:B------:R-:W0:Y:S02]  /*6390*/  SHFL.BFLY PT, R11, R10, 0x1, 0x1f ;  /* 0x0c201f000a0b7f89 */ /* 0x000e2400000e0000 */
[----:B0-----:R-:W-:Y:S02]  /*63a0*/  FMNMX.FTZ R12, R10, R11, !PT ;  /* 0x0000000b0a0c7209 */ /* 0x001fe40007810000 */
[----:B------:R-:W2:Y:S04]  /*63b0*/  LDL R10, [R1+0x424] ;  /* 0x00042400010a7983 */ /* 0x000ea80000100800 */
[----:B------:R-:W2:Y:S04]  /*63c0*/  LDL R11, [R1+0x428] ;  /* 0x00042800010b7983 */ /* 0x000ea80000100800 */
[----:B------:R0:W-:Y:S01]  /*63d0*/  STL [R1+0x2b8], R220 ;  /* 0x0002b8dc01007387 */ /* 0x0001e20000100800 */
[----:B---3--:R-:W-:Y:S01]  /*63e0*/  FSETP.NEU.FTZ.AND P1, PT, R85, -INF , PT ;  /* 0xff8000005500780b */ /* 0x008fe20003f3d000 */
[----:B0-----:R-:W-:-:S02]  /*63f0*/  FMUL.FTZ R220, R15, R85 ;  /* 0x000000550fdc7220 */ /* 0x001fc40000410000 */
[----:B-----5:R0:W-:Y:S03]  /*6400*/  STL [R1+0x2c0], R21 ;  /* 0x0002c01501007387 */ /* 0x0201e60000100800 */
[----:B------:R-:W-:Y:S01]  /*6410*/  FSEL R220, R220, RZ, P1 ;  /* 0x000000ffdcdc7208 */ /* 0x000fe20000800000 */
[----:B------:R1:W-:Y:S04]  /*6420*/  STL [R1+0x33c], R18 ;  /* 0x00033c1201007387 */ /* 0x0003e80000100800 */
[----:B0-----:R-:W-:Y:S01]  /*6430*/  FFMA.FTZ R21, R113, R15, -R220 ;  /* 0x0000000f71157223 */ /* 0x001fe200000108dc */
[----:B------:R-:W-:-:S03]  /*6440*/  FSETP.NEU.FTZ.AND P1, PT, R12, -INF , PT ;  /* 0xff8000000c00780b */ /* 0x000fc60003f3d000 */
[----:B-1----:R0:W-:Y:S02]  /*6450*/  MUFU.EX2 R18, R21 ;  /* 0x0000001500127308 */ /* 0x0021e40000000800 */
[-C--:B0-----:R-:W-:Y:S01]  /*6460*/  FMUL.FTZ R21, R12, R15.reuse ;  /* 0x0000000f0c157220 */ /* 0x081fe20000410000 */
[----:B----4-:R0:W-:Y:S04]  /*6470*/  STL [R1+0x2ac], R156 ;  /* 0x0002ac9c01007387 */ /* 0x0101e80000100800 */
[----:B------:R-:W-:Y:S01]  /*6480*/  FSEL R21, R21, RZ, P1 ;  /* 0x000000ff15157208 */ /* 0x000fe20000800000 */
[----:B------:R1:W-:Y:S04]  /*6490*/  STL [R1+0x2b0], R158 ;  /* 0x0002b09e01007387 */ /* 0x0003e80000100800 */
[----:B------:R3:W-:Y:S01]  /*64a0*/  STL [R1+0x2b4], R160 ;  /* 0x0002b4a001007387 */ /* 0x0007e20000100800 */
[-C--:B0-----:R-:W-:Y:S01]  /*64b0*/  FFMA.FTZ R156, R99, R15.reuse, -R220 ;  /* 0x0000000f639c7223 */ /* 0x081fe200000108dc */
[-CC-:B------:R-:W-:Y:S01]  /*64c0*/  FFMA.FTZ R157, R157, R15.reuse, -R21.reuse ;  /* 0x0000000f9d9d7223 */ /* 0x180fe20000010815 */
[-CC-:B------:R-:W-:Y:S01]  /*64d0*/  FFMA.FTZ R159, R159, R15.reuse, -R21.reuse ;  /* 0x0000000f9f9f7223 */ /* 0x180fe20000010815 */
[----:B------:R0:W-:Y:S01]  /*64e0*/  STL [R1+0x2bc], R19 ;  /* 0x0002bc1301007387 */ /* 0x0001e20000100800 */
[----:B-1----:R-:W-:-:S03]  /*64f0*/  FFMA.FTZ R158, R97, R15, -R21 ;  /* 0x0000000f619e7223 */ /* 0x002fc60000010815 */
[----:B------:R1:W-:Y:S01]  /*6500*/  STL [R1+0x2c4], R25 ;  /* 0x0002c41901007387 */ /* 0x0003e20000100800 */
[-C--:B---3--:R-:W-:Y:S01]  /*6510*/  FFMA.FTZ R160, R91, R15.reuse, -R21 ;  /* 0x0000000f5ba07223 */ /* 0x088fe20000010815 */
[-CC-:B0-----:R-:W-:Y:S02]  /*6520*/  FFMA.FTZ R19, R109, R15.reuse, -R220.reuse ;  /* 0x0000000f6d137223 */ /* 0x181fe400000108dc */
[----:B------:R0:W-:Y:S01]  /*6530*/  STL [R1+0x374], R20 ;  /* 0x0003741401007387 */ /* 0x0001e20000100800 */
[----:B-1----:R-:W-:Y:S01]  /*6540*/  FFMA.FTZ R25, R105, R15, -R220 ;  /* 0x0000000f69197223 */ /* 0x002fe200000108dc */
[----:B------:R-:W-:Y:S08]  /*6550*/  MUFU.EX2 R156, R156 ;  /* 0x0000009c009c7308 */ /* 0x000ff00000000800 */
[----:B------:R-:W-:Y:S08]  /*6560*/  MUFU.EX2 R19, R19 ;  /* 0x0000001300137308 */ /* 0x000ff00000000800 */
[----:B0-----:R-:W-:Y:S08]  /*6570*/  MUFU.EX2 R20, R25 ;  /* 0x0000001900147308 */ /* 0x001ff00000000800 */
[----:B------:R-:W-:Y:S08]  /*6580*/  MUFU.EX2 R157, R157 ;  /* 0x0000009d009d7308 */ /* 0x000ff00000000800 */
[----:B------:R-:W0:Y:S08]  /*6590*/  MUFU.EX2 R158, R158 ;  /* 0x0000009e009e7308 */ /* 0x000e300000000800 */
[----:B------:R-:W-:Y:S08]  /*65a0*/  MUFU.EX2 R159, R159 ;  /* 0x0000009f009f7308 */ /* 0x000ff00000000800 */
[----:B------:R-:W1:Y:S01]  /*65b0*/  MUFU.EX2 R160, R160 ;  /* 0x000000a000a07308 */ /* 0x000e620000000800 */
[----:B------:R-:W-:Y:S01]  /*65c0*/  IMAD R8, R87, 0xc00, R8 ;  /* 0x00000c0057087824 */ /* 0x000fe200078e0208 */
[----:B------:R3:W-:Y:S01]  /*65d0*/  STL [R1+0x2e0], R39 ;  /* 0x0002e02701007387 */ /* 0x0007e20000100800 */
[----:B------:R-:W-:-:S03]  /*65e0*/  R2UR UR7, R9 ;  /* 0x00000000090772ca */ /* 0x000fc600000e0000 */
[----:B------:R4:W-:Y:S01]  /*65f0*/  STL [R1+0x3ec], R38 ;  /* 0x0003ec2601007387 */ /* 0x0009e20000100800 */
[----:B------:R-:W-:Y:S02]  /*6600*/  R2UR UR6, R8 ;  /* 0x00000000080672ca */ /* 0x000fe400000e0000 */
[----:B0-----:R-:W-:Y:S01]  /*6610*/  F2FP.BF16.F32.PACK_AB R153, R158, R157 ;  /* 0x0000009d9e99723e */ /* 0x001fe200000010ff */
[----:B------:R0:W-:Y:S01]  /*6620*/  STL [R1+0x2a4], R152 ;  /* 0x0002a49801007387 */ /* 0x0001e20000100800 */
[----:B---3--:R-:W-:-:S03]  /*6630*/  IMAD.MOV.U32 R39, RZ, RZ, R9 ;  /* 0x000000ffff277224 */ /* 0x008fc600078e0009 */
[----:B------:R3:W-:Y:S01]  /*6640*/  STL [R1+0x2a8], R154 ;  /* 0x0002a89a01007387 */ /* 0x0007e20000100800 */
[----:B----4-:R-:W-:Y:S01]  /*6650*/  VIADD R38, R8, 0x80 ;  /* 0x0000008008267836 */ /* 0x010fe20000000000 */
[----:B-1----:R-:W-:Y:S02]  /*6660*/  F2FP.BF16.F32.PACK_AB R155, R160, R159 ;  /* 0x0000009fa09b723e */ /* 0x002fe400000010ff */
[----:B0-----:R-:W-:Y:S01]  /*6670*/  F2FP.BF16.F32.PACK_AB R152, R19, R18 ;  /* 0x000000121398723e */ /* 0x001fe200000010ff */
[----:B------:R-:W-:Y:S01]  /*6680*/  STL [R1+0x230], R89 ;  /* 0x0002305901007387 */ /* 0x000fe20000100800 */
[----:B---3--:R-:W-:-:S03]  /*6690*/  F2FP.BF16.F32.PACK_AB R154, R156, R20 ;  /* 0x000000149c9a723e */ /* 0x008fc600000010ff */
[----:B------:R-:W-:Y:S01]  /*66a0*/  STL [R1+0x234], R111 ;  /* 0x0002346f01007387 */ /* 0x000fe20000100800 */
[----:B------:R-:W-:Y:S02]  /*66b0*/  R2UR UR10, R38 ;  /* 0x00000000260a72ca */ /* 0x000fe400000e0000 */
[----:B------:R-:W-:Y:S01]  /*66c0*/  R2UR UR11, R39 ;  /* 0x00000000270b72ca */ /* 0x000fe200000e0000 */
[----:B------:R-:W-:Y:S04]  /*66d0*/  STL [R1+0x238], R115 ;  /* 0x0002387301007387 */ /* 0x000fe80000100800 */
        /* <DEDUP_REMOVED lines=104> */
[----:B------:R0:W-:Y:S01]  /*6d60*/  STL [R1+0x410], R30 ;  /* 0x0004101e01007387 */ /* 0x0001e20000100800 */
[----:B------:R1:W-:Y:S06]  /*6d70*/  BAR.SYNC.DEFER_BLOCKING R205, 0x100 ;  /* 0x000400cd0000751d */ /* 0x0003ec0000010000 */
[----:B0-----:R-:W-:-:S06]  /*6d80*/  WARPGROUP.ARRIVE ;  /* 0x00000000000079c5 */ /* 0x001fcc0000000000 */
[----:B------:R-:W-:Y:S01]  /*6d90*/  HGMMA.64x256x16.F32.BF16 R24, R152, gdesc[UR4].tnspB, RZ, !UPT, gsb0 ;  /* 0x43e0000498187df0 */ /* 0x000fe2000c0018ff */
        /* <DEDUP_REMOVED lines=8> */
[----:B------:R0:W-:Y:S01]  /*6e20*/  STL [R1+0x420], R13 ;  /* 0x0004200d01007387 */ /* 0x0001e20000100800 */
[----:B------:R-:W-:Y:S03]  /*6e30*/  MUFU.EX2 R161, R161 ;  /* 0x000000a100a17308 */ /* 0x000fe60000000800 */
[----:B------:R3:W-:Y:S05]  /*6e40*/  STL [R1+0x42c], R14 ;  /* 0x00042c0e01007387 */ /* 0x0007ea0000100800 */
[----:B------:R-:W4:Y:S08]  /*6e50*/  MUFU.EX2 R162, R162 ;  /* 0x000000a200a27308 */ /* 0x000f300000000800 */
[----:B------:R-:W-:Y:S08]  /*6e60*/  MUFU.EX2 R163, R163 ;  /* 0x000000a300a37308 */ /* 0x000ff00000000800 */
[----:B0-----:R-:W0:Y:S08]  /*6e70*/  MUFU.EX2 R13, R229 ;  /* 0x000000e5000d7308 */ /* 0x001e300000000800 */
[----:B------:R-:W-:Y:S08]  /*6e80*/  MUFU.EX2 R164, R164 ;  /* 0x000000a400a47308 */ /* 0x000ff00000000800 */
[----:B------:R-:W5:Y:S08]  /*6e90*/  MUFU.EX2 R174, R174 ;  /* 0x000000ae00ae7308 */ /* 0x000f700000000800 */
[----:B------:R-:W-:Y:S08]  /*6ea0*/  MUFU.EX2 R175, R175 ;  /* 0x000000af00af7308 */ /* 0x000ff00000000800 */
[----:B---3--:R-:W3:Y:S01]  /*6eb0*/  MUFU.EX2 R14, R228 ;  /* 0x000000e4000e7308 */ /* 0x008ee20000000800 */
[----:B------:R-:W-:Y:S04]  /*6ec0*/  STL [R1+0x414], R234 ;  /* 0x000414ea01007387 */ /* 0x000fe80000100800 */
[----:B------:R-:W-:Y:S04]  /*6ed0*/  STL [R1+0x418], R236 ;  /* 0x000418ec01007387 */ /* 0x000fe80000100800 */
[----:B------:R-:W-:Y:S04]  /*6ee0*/  STL [R1+0x41c], R235 ;  /* 0x00041ceb01007387 */ /* 0x000fe80000100800 */
[----:B--2---:R-:W-:Y:S04]  /*6ef0*/  STL [R1+0x424], R10 ;  /* 0x0004240a01007387 */ /* 0x004fe80000100800 */
[----:B------:R-:W-:Y:S01]  /*6f00*/  STL [R1+0x428], R11 ;  /* 0x0004280b01007387 */ /* 0x000fe20000100800 */
[-CC-:B------:R-:W-:Y:S01]  /*6f10*/  FFMA.FTZ R165, R165, R15.reuse, -R220.reuse ;  /* 0x0000000fa5a57223 */ /* 0x180fe200000108dc */
[-CC-:B------:R-:W-:Y:S01]  /*6f20*/  FFMA.FTZ R176, R176, R15.reuse, -R220.reuse ;  /* 0x0000000fb0b07223 */ /* 0x180fe200000108dc */
[-CC-:B------:R-:W-:Y:S01]  /*6f30*/  FFMA.FTZ R177, R177, R15.reuse, -R220.reuse ;  /* 0x0000000fb1b17223 */ /* 0x180fe200000108dc */
[-C--:B------:R-:W-:Y:S01]  /*6f40*/  FFMA.FTZ R180, R180, R15.reuse, -R220 ;  /* 0x0000000fb4b47223 */ /* 0x080fe200000108dc */
[-CC-:B------:R-:W-:Y:S01]  /*6f50*/  FFMA.FTZ R181, R181, R15.reuse, -R21.reuse ;  /* 0x0000000fb5b57223 */ /* 0x180fe20000010815 */
[-CC-:B------:R-:W-:Y:S01]  /*6f60*/  FFMA.FTZ R182, R182, R15.reuse, -R21.reuse ;  /* 0x0000000fb6b67223 */ /* 0x180fe20000010815 */
[-CC-:B------:R-:W-:Y:S01]  /*6f70*/  FFMA.FTZ R183, R183, R15.reuse, -R21.reuse ;  /* 0x0000000fb7b77223 */ /* 0x180fe20000010815 */
[----:B------:R-:W-:Y:S01]  /*6f80*/  FFMA.FTZ R184, R184, R15, -R21 ;  /* 0x0000000fb8b87223 */ /* 0x000fe20000010815 */
[----:B------:R-:W-:Y:S08]  /*6f90*/  MUFU.EX2 R165, R165 ;  /* 0x000000a500a57308 */ /* 0x000ff00000000800 */
[----:B------:R-:W2:Y:S08]  /*6fa0*/  MUFU.EX2 R176, R176 ;  /* 0x000000b000b07308 */ /* 0x000eb00000000800 */
[----:B------:R-:W-:Y:S01]  /*6fb0*/  MUFU.EX2 R177, R177 ;  /* 0x000000b100b17308 */ /* 0x000fe20000000800 */
[----:B------:R-:W-:-:S02]  /*6fc0*/  WARPGROUP.DEPBAR.LE gsb0, 0x0 ;  /* 0x00008000000079c5 */ /* 0x000fc40000010000 */
[----:B----4-:R-:W-:Y:S02]  /*6fd0*/  F2FP.BF16.F32.PACK_AB R152, R162, R161 ;  /* 0x000000a1a298723e */ /* 0x010fe400000010ff */
[----:B0-----:R-:W-:Y:S02]  /*6fe0*/  F2FP.BF16.F32.PACK_AB R154, R13, R163 ;  /* 0x000000a30d9a723e */ /* 0x001fe400000010ff */
[----:B-----5:R-:W-:Y:S02]  /*6ff0*/  F2FP.BF16.F32.PACK_AB R153, R174, R164 ;  /* 0x000000a4ae99723e */ /* 0x020fe400000010ff */
[----:B---3--:R-:W-:Y:S01]  /*7000*/  F2FP.BF16.F32.PACK_AB R155, R14, R175 ;  /* 0x000000af0e9b723e */ /* 0x008fe200000010ff */
[----:B------:R-:W-:Y:S04]  /*7010*/  STL.128 [R1+0x230], R24 ;  /* 0x0002301801007387 */ /* 0x000fe80000100c00 */
        /* <DEDUP_REMOVED lines=30> */
[----:B------:R0:W-:Y:S02]  /*7200*/  STL.128 [R1+0x420], R148 ;  /* 0x0004209401007387 */ /* 0x0001e40000100c00 */
[----:B0-----:R-:W-:-:S06]  /*7210*/  WARPGROUP.ARRIVE ;  /* 0x00000000000079c5 */ /* 0x001fcc0000000000 */
[----:B------:R-:W-:Y:S01]  /*7220*/  HGMMA.64x256x16.F32.BF16 R24, R152, gdesc[UR8].tnspB, R24, gsb0 ;  /* 0x43e0000898187df0 */ /* 0x000fe20008001818 */
[----:B------:R-:W0:Y:S08]  /*7230*/  MUFU.EX2 R180, R180 ;  /* 0x000000b400b47308 */ /* 0x000e300000000800 */
[----:B------:R-:W-:Y:S08]  /*7240*/  MUFU.EX2 R181, R181 ;  /* 0x000000b500b57308 */ /* 0x000ff00000000800 */
[----:B------:R-:W3:Y:S08]  /*7250*/  MUFU.EX2 R182, R182 ;  /* 0x000000b600b67308 */ /* 0x000ef00000000800 */
[----:B------:R-:W-:Y:S08]  /*7260*/  MUFU.EX2 R183, R183 ;  /* 0x000000b700b77308 */ /* 0x000ff00000000800 */
[----:B------:R-:W4:Y:S01]  /*7270*/  MUFU.EX2 R184, R184 ;  /* 0x000000b800b87308 */ /* 0x000f220000000800 */
[----:B------:R-:W-:-:S02]  /*7280*/  VIADD R10, R8, 0x100 ;  /* 0x00000100080a7836 */ /* 0x000fc40000000000 */
[----:B------:R-:W-:-:S03]  /*7290*/  IMAD.MOV.U32 R11, RZ, RZ, R9 ;  /* 0x000000ffff0b7224 */ /* 0x000fc600078e0009 */
[----:B------:R-:W-:Y:S02]  /*72a0*/  R2UR UR6, R10 ;  /* 0x000000000a0672ca */ /* 0x000fe400000e0000 */
[----:B------:R-:W-:Y:S01]  /*72b0*/  R2UR UR7, R11 ;  /* 0x000000000b0772ca */ /* 0x000fe200000e0000 */
[----:B------:R-:W-:Y:S02]  /*72c0*/  IMAD.MOV.U32 R11, RZ, RZ, R9 ;  /* 0x000000ffff0b7224 */ /* 0x000fe400078e0009 */
[-CC-:B------:R-:W-:Y:S01]  /*72d0*/  FFMA.FTZ R219, R219, R15.reuse, -R220.reuse ;  /* 0x0000000fdbdb7223 */ /* 0x180fe200000108dc */
[-CC-:B------:R-:W-:Y:S01]  /*72e0*/  FFMA.FTZ R185, R185, R15.reuse, -R220.reuse ;  /* 0x0000000fb9b97223 */ /* 0x180fe200000108dc */
[-CC-:B------:R-:W-:Y:S01]  /*72f0*/  FFMA.FTZ R187, R187, R15.reuse, -R220.reuse ;  /* 0x0000000fbbbb7223 */ /* 0x180fe200000108dc */
[-C--:B------:R-:W-:Y:S01]  /*7300*/  FFMA.FTZ R189, R189, R15.reuse, -R220 ;  /* 0x0000000fbdbd7223 */ /* 0x080fe200000108dc */
[-CC-:B------:R-:W-:Y:S01]  /*7310*/  FFMA.FTZ R203, R203, R15.reuse, -R21.reuse ;  /* 0x0000000fcbcb7223 */ /* 0x180fe20000010815 */
[-CC-:B------:R-:W-:Y:S01]  /*7320*/  FFMA.FTZ R186, R186, R15.reuse, -R21.reuse ;  /* 0x0000000fbaba7223 */ /* 0x180fe20000010815 */
[----:B------:R-:W-:Y:S01]  /*7330*/  FFMA.FTZ R188, R188, R15, -R21 ;  /* 0x0000000fbcbc7223 */ /* 0x000fe20000010815 */
[----:B------:R-:W-:Y:S08]  /*7340*/  MUFU.EX2 R219, R219 ;  /* 0x000000db00db7308 */ /* 0x000ff00000000800 */
[----:B------:R-:W5:Y:S08]  /*7350*/  MUFU.EX2 R185, R185 ;  /* 0x000000b900b97308 */ /* 0x000f700000000800 */
[----:B------:R-:W-:Y:S08]  /*7360*/  MUFU.EX2 R187, R187 ;  /* 0x000000bb00bb7308 */ /* 0x000ff00000000800 */
[----:B------:R-:W1:Y:S08]  /*7370*/  MUFU.EX2 R189, R189 ;  /* 0x000000bd00bd7308 */ /* 0x000e700000000800 */
[----:B------:R-:W-:Y:S08]  /*7380*/  MUFU.EX2 R203, R203 ;  /* 0x000000cb00cb7308 */ /* 0x000ff00000000800 */
[----:B------:R-:W1:Y:S08]  /*7390*/  MUFU.EX2 R186, R186 ;  /* 0x000000ba00ba7308 */ /* 0x000e700000000800 */
[----:B------:R-:W-:Y:S01]  /*73a0*/  MUFU.EX2 R188, R188 ;  /* 0x000000bc00bc7308 */ /* 0x000fe20000000800 */
[----:B------:R-:W-:Y:S01]  /*73b0*/  VIADD R10, R8, 0x180 ;  /* 0x00000180080a7836 */ /* 0x000fe20000000000 */
[----:B------:R-:W-:-:S02]  /*73c0*/  WARPGROUP.DEPBAR.LE gsb0, 0x0 ;  /* 0x00008000000079c5 */ /* 0x000fc40000010000 */
[----:B--2---:R-:W-:Y:S02]  /*73d0*/  F2FP.BF16.F32.PACK_AB R152, R176, R165 ;  /* 0x000000a5b098723e */ /* 0x004fe400000010ff */
[----:B0-----:R-:W-:Y:S02]  /*73e0*/  F2FP.BF16.F32.PACK_AB R154, R180, R177 ;  /* 0x000000b1b49a723e */ /* 0x001fe400000010ff */
[----:B---3--:R-:W-:Y:S02]  /*73f0*/  F2FP.BF16.F32.PACK_AB R153, R182, R181 ;  /* 0x000000b5b699723e */ /* 0x008fe400000010ff */
[----:B----4-:R-:W-:Y:S01]  /*7400*/  F2FP.BF16.F32.PACK_AB R155, R184, R183 ;  /* 0x000000b7b89b723e */ /* 0x010fe200000010ff */
        /* <DEDUP_REMOVED lines=34> */
[----:B------:R-:W-:Y:S01]  /*7630*/  R2UR UR7, R11 ;  /* 0x000000000b0772ca */ /* 0x000fe200000e0000 */
[-C--:B------:R-:W-:Y:S01]  /*7640*/  FFMA.FTZ R11, R212, R15.reuse, -R220 ;  /* 0x0000000fd40b7223 */ /* 0x080fe200000108dc */
[----:B------:R-:W-:-:S06]  /*7650*/  FFMA.FTZ R212, R217, R15, -R21 ;  /* 0x0000000fd9d47223 */ /* 0x000fcc0000010815 */
[----:B------:R-:W0:Y:S01]  /*7660*/  MUFU.EX2 R212, R212 ;  /* 0x000000d400d47308 */ /* 0x000e220000000800 */
[----:B------:R-:W-:Y:S01]  /*7670*/  R2UR UR6, R10 ;  /* 0x000000000a0672ca */ /* 0x000fe200000e0000 */
[-CC-:B------:R-:W-:Y:S01]  /*7680*/  FFMA.FTZ R10, R195, R15.reuse, -R220.reuse ;  /* 0x0000000fc30a7223 */ /* 0x180fe200000108dc */
[-CC-:B------:R-:W-:Y:S01]  /*7690*/  FFMA.FTZ R213, R213, R15.reuse, -R220.reuse ;  /* 0x0000000fd5d57223 */ /* 0x180fe200000108dc */
[-C--:B------:R-:W-:Y:S01]  /*76a0*/  FFMA.FTZ R218, R218, R15.reuse, -R220 ;  /* 0x0000000fdada7223 */ /* 0x080fe200000108dc */
[----:B------:R-:W-:-:S03]  /*76b0*/  FFMA.FTZ R166, R166, R15, -R21 ;  /* 0x0000000fa6a67223 */ /* 0x000fc60000010815 */
[----:B------:R2:W-:Y:S01]  /*76c0*/  MUFU.EX2 R217, R10 ;  /* 0x0000000a00d97308 */ /* 0x0005e20000000800 */
[-CC-:B------:R-:W-:Y:S01]  /*76d0*/  FFMA.FTZ R168, R168, R15.reuse, -R21.reuse ;  /* 0x0000000fa8a87223 */ /* 0x180fe20000010815 */
[-CC-:B------:R-:W-:Y:S01]  /*76e0*/  FFMA.FTZ R169, R169, R15.reuse, -R21.reuse ;  /* 0x0000000fa9a97223 */ /* 0x180fe20000010815 */
[-CC-:B------:R-:W-:Y:S01]  /*76f0*/  FFMA.FTZ R214, R214, R15.reuse, -R220.reuse ;  /* 0x0000000fd6d67223 */ /* 0x180fe200000108dc */
[-CC-:B------:R-:W-:Y:S01]  /*7700*/  FFMA.FTZ R216, R216, R15.reuse, -R220.reuse ;  /* 0x0000000fd8d87223 */ /* 0x180fe200000108dc */
[-CC-:B------:R-:W-:Y:S01]  /*7710*/  FFMA.FTZ R215, R215, R15.reuse, -R220.reuse ;  /* 0x0000000fd7d77223 */ /* 0x180fe200000108dc */
[----:B--2---:R-:W-:Y:S02]  /*7720*/  VIADD R10, R8, 0x200 ;  /* 0x00000200080a7836 */ /* 0x004fe40000000000 */
[-CC-:B------:R-:W-:Y:S01]  /*7730*/  FFMA.FTZ R170, R170, R15.reuse, -R21.reuse ;  /* 0x0000000faaaa7223 */ /* 0x180fe20000010815 */
[-CC-:B------:R-:W-:Y:S01]  /*7740*/  FFMA.FTZ R171, R171, R15.reuse, -R21.reuse ;  /* 0x0000000fabab7223 */ /* 0x180fe20000010815 */
[-C--:B------:R-:W-:Y:S01]  /*7750*/  FFMA.FTZ R172, R172, R15.reuse, -R21 ;  /* 0x0000000facac7223 */ /* 0x080fe20000010815 */
[----:B------:R-:W-:Y:S01]  /*7760*/  FFMA.FTZ R220, R211, R15, -R220 ;  /* 0x0000000fd3dc7223 */ /* 0x000fe200000108dc */
[----:B------:R2:W-:Y:S08]  /*7770*/  MUFU.EX2 R195, R11 ;  /* 0x0000000b00c37308 */ /* 0x0005f00000000800 */
[----:B------:R-:W3:Y:S08]  /*7780*/  MUFU.EX2 R211, R218 ;  /* 0x000000da00d37308 */ /* 0x000ef00000000800 */
[----:B------:R-:W4:Y:S01]  /*7790*/  MUFU.EX2 R213, R213 ;  /* 0x000000d500d57308 */ /* 0x000f220000000800 */
[----:B--2---:R-:W-:Y:S01]  /*77a0*/  IMAD.MOV.U32 R11, RZ, RZ, R9 ;  /* 0x000000ffff0b7224 */ /* 0x004fe200078e0009 */
[----:B------:R-:W-:-:S02]  /*77b0*/  WARPGROUP.DEPBAR.LE gsb0, 0x0 ;  /* 0x00008000000079c5 */ /* 0x000fc40000010000 */
[----:B-----5:R-:W-:Y:S02]  /*77c0*/  F2FP.BF16.F32.PACK_AB R152, R185, R219 ;  /* 0x000000dbb998723e */ /* 0x020fe400000010ff */
[----:B-1----:R-:W-:Y:S02]  /*77d0*/  F2FP.BF16.F32.PACK_AB R154, R189, R187 ;  /* 0x000000bbbd9a723e */ /* 0x002fe400000010ff */
[----:B------:R-:W-:Y:S02]  /*77e0*/  F2FP.BF16.F32.PACK_AB R153, R186, R203 ;  /* 0x000000cbba99723e */ /* 0x000fe400000010ff */
[----:B0-----:R-:W-:Y:S01]  /*77f0*/  F2FP.BF16.F32.PACK_AB R155, R212, R188 ;  /* 0x000000bcd49b723e */ /* 0x001fe200000010ff */
        /* <DEDUP_REMOVED lines=34> */
[----:B------:R-:W-:Y:S02]  /*7a20*/  R2UR UR6, R10 ;  /* 0x000000000a0672ca */ /* 0x000fe400000e0000 */
[----:B------:R-:W-:Y:S01]  /*7a30*/  MUFU.EX2 R10, R169 ;  /* 0x000000a9000a7308 */ /* 0x000fe20000000800 */
[----:B------:R-:W-:Y:S01]  /*7a40*/  R2UR UR7, R11 ;  /* 0x000000000b0772ca */ /* 0x000fe200000e0000 */
[----:B------:R-:W-:-:S06]  /*7a50*/  FADD.FTZ R158, R157, R158 ;  /* 0x0000009e9d9e7221 */ /* 0x000fcc0000010000 */
[----:B------:R-:W-:Y:S08]  /*7a60*/  MUFU.EX2 R214, R214 ;  /* 0x000000d600d67308 */ /* 0x000ff00000000800 */
[----:B------:R-:W-:Y:S08]  /*7a70*/  MUFU.EX2 R11, R216 ;  /* 0x000000d8000b7308 */ /* 0x000ff00000000800 */
[----:B------:R-:W-:Y:S08]  /*7a80*/  MUFU.EX2 R215, R215 ;  /* 0x000000d700d77308 */ /* 0x000ff00000000800 */
[----:B------:R-:W-:Y:S08]  /*7a90*/  MUFU.EX2 R220, R220 ;  /* 0x000000dc00dc7308 */ /* 0x000ff00000000800 */
[----:B------:R-:W-:Y:S08]  /*7aa0*/  MUFU.EX2 R170, R170 ;  /* 0x000000aa00aa7308 */ /* 0x000ff00000000800 */
[----:B------:R-:W-:Y:S08]  /*7ab0*/  MUFU.EX2 R171, R171 ;  /* 0x000000ab00ab7308 */ /* 0x000ff00000000800 */
[----:B------:R-:W-:Y:S01]  /*7ac0*/  MUFU.EX2 R172, R172 ;  /* 0x000000ac00ac7308 */ /* 0x000fe20000000800 */
[----:B------:R-:W-:Y:S01]  /*7ad0*/  VIADD R8, R8, 0x280 ;  /* 0x0000028008087836 */ /* 0x000fe20000000000 */
[----:B------:R-:W-:-:S02]  /*7ae0*/  WARPGROUP.DEPBAR.LE gsb0, 0x0 ;  /* 0x00008000000079c5 */ /* 0x000fc40000010000 */
[----:B------:R-:W-:Y:S01]  /*7af0*/  FADD.FTZ R153, R18, R19 ;  /* 0x0000001312997221 */ /* 0x000fe20000010000 */
[-CC-:B------:R-:W-:Y:S01]  /*7b00*/  FFMA.FTZ R19, R167, R15.reuse, -R21.reuse ;  /* 0x0000000fa7137223 */ /* 0x180fe20000010815 */
[----:B------:R-:W-:Y:S02]  /*7b10*/  FFMA.FTZ R21, R173, R15, -R21 ;  /* 0x0000000fad157223 */ /* 0x000fe40000010815 */
[----:B------:R-:W-:Y:S08]  /*7b20*/  MUFU.EX2 R18, R166 ;  /* 0x000000a600127308 */ /* 0x000ff00000000800 */
[----:B------:R-:W0:Y:S08]  /*7b30*/  MUFU.EX2 R19, R19 ;  /* 0x0000001300137308 */ /* 0x000e300000000800 */
[----:B------:R-:W1:Y:S01]  /*7b40*/  MUFU.EX2 R15, R168 ;  /* 0x000000a8000f7308 */ /* 0x000e620000000800 */
[----:B------:R-:W-:Y:S01]  /*7b50*/  FADD.FTZ R153, R20, R153 ;  /* 0x0000009914997221 */ /* 0x000fe20000010000 */
[----:B---3--:R-:W-:-:S02]  /*7b60*/  F2FP.BF16.F32.PACK_AB R152, R211, R195 ;  /* 0x000000c3d398723e */ /* 0x008fc400000010ff */
[----:B----4-:R-:W-:Y:S01]  /*7b70*/  F2FP.BF16.F32.PACK_AB R154, R213, R217 ;  /* 0x000000d9d59a723e */ /* 0x010fe200000010ff */
[----:B------:R-:W-:Y:S01]  /*7b80*/  FADD.FTZ R156, R156, R153 ;  /* 0x000000999c9c7221 */ /* 0x000fe20000010000 */
[----:B------:R-:W-:Y:S01]  /*7b90*/  STL.128 [R1+0x230], R24 ;  /* 0x0002301801007387 */ /* 0x000fe20000100c00 */
[----:B0-----:R-:W-:-:S03]  /*7ba0*/  F2FP.BF16.F32.PACK_AB R153, R19, R18 ;  /* 0x000000121399723e */ /* 0x001fc600000010ff */
[----:B------:R-:W-:Y:S04]  /*7bb0*/  STL.128 [R1+0x240], R28 ;  /* 0x0002401c01007387 */ /* 0x000fe80000100c00 */
[----:B------:R-:W-:Y:S01]  /*7bc0*/  STL.128 [R1+0x250], R32 ;  /* 0x0002502001007387 */ /* 0x000fe20000100c00 */
[----:B-1----:R-:W-:-:S03]  /*7bd0*/  F2FP.BF16.F32.PACK_AB R155, R10, R15 ;  /* 0x0000000f0a9b723e */ /* 0x002fc600000010ff */
        /* <DEDUP_REMOVED lines=31> */
[----:B------:R0:W1:Y:S01]  /*7dd0*/  MUFU.EX2 R157, R21 ;  /* 0x00000015009d7308 */ /* 0x0000620000000800 */
[----:B------:R-:W-:Y:S02]  /*7de0*/  R2UR UR6, R8 ;  /* 0x00000000080672ca */ /* 0x000fe400000e0000 */
[----:B------:R-:W-:Y:S01]  /*7df0*/  R2UR UR7, R9 ;  /* 0x00000000090772ca */ /* 0x000fe200000e0000 */
[----:B------:R-:W-:Y:S01]  /*7e00*/  FADD.FTZ R159, R159, R158 ;  /* 0x0000009e9f9f7221 */ /* 0x000fe20000010000 */
[----:B------:R-:W2:Y:S03]  /*7e10*/  @!P0 LDL.64 R8, [R1+0x68] ;  /* 0x0000680001088983 */ /* 0x000ea60000100a00 */
[----:B------:R-:W-:Y:S01]  /*7e20*/  FADD.FTZ R159, R160, R159 ;  /* 0x0000009fa09f7221 */ /* 0x000fe20000010000 */
[----:B0-----:R-:W3:Y:S03]  /*7e30*/  @!P0 LDL R21, [R1+0x218] ;  /* 0x0002180001158983 */ /* 0x001ee60000100800 */
[----:B------:R-:W-:Y:S01]  /*7e40*/  FADD.FTZ R159, R164, R159 ;  /* 0x0000009fa49f7221 */ /* 0x000fe20000010000 */
[----:B------:R-:W-:-:S03]  /*7e50*/  FADD.FTZ R161, R161, R156 ;  /* 0x0000009ca1a17221 */ /* 0x000fc60000010000 */
[----:B------:R-:W-:Y:S01]  /*7e60*/  FADD.FTZ R174, R174, R159 ;  /* 0x0000009faeae7221 */ /* 0x000fe20000010000 */
[----:B------:R-:W-:-:S03]  /*7e70*/  FADD.FTZ R156, R162, R161 ;  /* 0x000000a1a29c7221 */ /* 0x000fc60000010000 */
[----:B------:R-:W-:Y:S01]  /*7e80*/  FADD.FTZ R175, R175, R174 ;  /* 0x000000aeafaf7221 */ /* 0x000fe20000010000 */
[----:B------:R-:W-:Y:S02]  /*7e90*/  WARPGROUP.DEPBAR.LE gsb0, 0x0 ;  /* 0x00008000000079c5 */ /* 0x000fe40000010000 */
[----:B------:R-:W-:Y:S02]  /*7ea0*/  F2FP.BF16.F32.PACK_AB R152, R11, R214 ;  /* 0x000000d60b98723e */ /* 0x000fe400000010ff */
[----:B------:R-:W-:Y:S02]  /*7eb0*/  F2FP.BF16.F32.PACK_AB R154, R220, R215 ;  /* 0x000000d7dc9a723e */ /* 0x000fe400000010ff */
[----:B------:R-:W-:Y:S02]  /*7ec0*/  F2FP.BF16.F32.PACK_AB R153, R171, R170 ;  /* 0x000000aaab99723e */ /* 0x000fe400000010ff */
[----:B-1----:R-:W-:Y:S01]  /*7ed0*/  F2FP.BF16.F32.PACK_AB R155, R157, R172 ;  /* 0x000000ac9d9b723e */ /* 0x002fe200000010ff */
        /* <DEDUP_REMOVED lines=34> */
[----:B------:R-:W-:Y:S01]  /*8100*/  FADD.FTZ R156, R163, R156 ;  /* 0x0000009ca39c7221 */ /* 0x000fe20000010000 */
[----:B------:R-:W-:-:S03]  /*8110*/  FADD.FTZ R14, R14, R175 ;  /* 0x000000af0e0e7221 */ /* 0x000fc60000010000 */
        /* <DEDUP_REMOVED lines=9> */
[----:B------:R-:W-:Y:S02]  /*81b0*/  WARPGROUP.DEPBAR.LE gsb0, 0x0 ;  /* 0x00008000000079c5 */ /* 0x000fe40000010000 */
        /* <DEDUP_REMOVED lines=23> */
[----:B------:R0:W-:Y:S04]  /*8330*/  STL.128 [R1+0x3a0], R116 ;  /* 0x0003a07401007387 */ /* 0x0001e80000100c00 */
        /* <DEDUP_REMOVED lines=8> */
[----:B------:R-:W4:Y:S04]  /*83c0*/  LDL R155, [R1+0x230] ;  /* 0x00023000019b7983 */ /* 0x000f280000100800 */
[----:B------:R-:W5:Y:S04]  /*83d0*/  LDL R153, [R1+0x234] ;  /* 0x0002340001997983 */ /* 0x000f680000100800 */
[----:B0-----:R-:W5:Y:S04]  /*83e0*/  LDL R117, [R1+0x238] ;  /* 0x0002380001757983 */ /* 0x001f680000100800 */
[----:B------:R-:W5:Y:S04]  /*83f0*/  LDL R115, [R1+0x23c] ;  /* 0x00023c0001737983 */ /* 0x000f680000100800 */
        /* <DEDUP_REMOVED lines=59> */
[----:B-1----:R-:W5:Y:S04]  /*87b0*/  LDL R150, [R1+0x32c] ;  /* 0x00032c0001967983 */ /* 0x002f680000100800 */
        /* <DEDUP_REMOVED lines=63> */
[----:B------:R-:W5:Y:S01]  /*8bb0*/  LDL R24, [R1+0x42c] ;  /* 0x00042c0001187983 */ /* 0x000f620000100800 */
        /* <DEDUP_REMOVED lines=17> */
[----:B------:R-:W-:Y:S01]  /*8cd0*/  FADD.FTZ R170, R170, R15 ;  /* 0x0000000faaaa7221 */ /* 0x000fe20000010000 */
[----:B--2---:R-:W-:Y:S02]  /*8ce0*/  @!P0 MOV R8, R8 ;  /* 0x0000000800088202 */ /* 0x004fe40000000f00 */
[----:B------:R-:W-:Y:S01]  /*8cf0*/  FADD.FTZ R214, R11, R214 ;  /* 0x000000d60bd67221 */ /* 0x000fe20000010000 */
[----:B------:R-:W-:Y:S02]  /*8d00*/  FADD.FTZ R171, R171, R170 ;  /* 0x000000aaabab7221 */ /* 0x000fe40000010000 */
[----:B---3--:R-:W-:Y:S02]  /*8d10*/  @!P0 IMAD R21, R21, 0x8, R8 ;  /* 0x0000000815158824 */ /* 0x008fe400078e0208 */
[----:B------:R-:W-:Y:S01]  /*8d20*/  FADD.FTZ R215, R215, R214 ;  /* 0x000000d6d7d77221 */ /* 0x000fe20000010000 */
[----:B------:R-:W-:Y:S01]  /*8d30*/  FADD.FTZ R172, R172, R171 ;  /* 0x000000abacac7221 */ /* 0x000fe20000010000 */
[----:B------:R-:W-:Y:S02]  /*8d40*/  STL [R1+0x88], RZ ;  /* 0x000088ff01007387 */ /* 0x000fe40000100800 */
[----:B------:R-:W-:Y:S01]  /*8d50*/  FADD.FTZ R10, R220, R215 ;  /* 0x000000d7dc0a7221 */ /* 0x000fe20000010000 */
[----:B------:R-:W-:Y:S01]  /*8d60*/  FADD.FTZ R11, R157, R172 ;  /* 0x000000ac9d0b7221 */ /* 0x000fe20000010000 */
[----:B------:R-:W-:Y:S01]  /*8d70*/  STL [R1+0x88], R0 ;  /* 0x0000880001007387 */ /* 0x000fe20000100800 */
[----:B------:R-:W-:-:S03]  /*8d80*/  @!P0 PRMT R21, RZ, 0x654, R21 ;  /* 0x00000654ff158816 */ /* 0x000fc60000000015 */
[----:B------:R-:W-:Y:S04]  /*8d90*/  STL [R1+0x88], R0 ;  /* 0x0000880001007387 */ /* 0x000fe80000100800 */
[----:B------:R-:W-:Y:S04]  /*8da0*/  STL [R1+0x88], R0 ;  /* 0x0000880001007387 */ /* 0x000fe80000100800 */
[----:B------:R-:W-:Y:S04]  /*8db0*/  STL [R1+0x88], R0 ;  /* 0x0000880001007387 */ /* 0x000fe80000100800 */
[----:B------:R-:W-:Y:S04]  /*8dc0*/  STL [R1+0x88], R0 ;  /* 0x0000880001007387 */ /* 0x000fe80000100800 */
[----:B------:R0:W-:Y:S04]  /*8dd0*/  STL [R1+0x88], R0 ;  /* 0x0000880001007387 */ /* 0x0001e80000100800 */
[----:B------:R-:W-:Y:S04]  /*8de0*/  STL [R1+0x444], R12 ;  /* 0x0004440c01007387 */ /* 0x000fe80000100800 */
[----:B------:R1:W-:Y:S04]  /*8df0*/  STL.64 [R1+0x450], R10 ;  /* 0x0004500a01007387 */ /* 0x0003e80000100a00 */
[----:B----4-:R2:W-:Y:S04]  /*8e00*/  STL [R1+0x230], R155 ;  /* 0x0002309b01007387 */ /* 0x0105e80000100800 */
[----:B-----5:R2:W-:Y:S04]  /*8e10*/  STL [R1+0x234], R153 ;  /* 0x0002349901007387 */ /* 0x0205e80000100800 */
[----:B------:R2:W-:Y:S04]  /*8e20*/  STL [R1+0x238], R117 ;  /* 0x0002387501007387 */ /* 0x0005e80000100800 */
        /* <DEDUP_REMOVED lines=124> */
[----:B------:R2:W-:Y:S01]  /*95f0*/  STL [R1+0x42c], R24 ;  /* 0x00042c1801007387 */ /* 0x0005e20000100800 */
[----:B------:R2:W-:Y:S03]  /*9600*/  @!P0 SYNCS.ARRIVE.TRANS64.RED.A1T0 RZ, [R21+URZ], RZ ;  /* 0x000000ff15ff89a7 */ /* 0x0005e6000810043f */
[----:B0-----:R-:W3:Y:S01]  /*9610*/  LDL R0, [R1+0x70] ;  /* 0x0000700001007983 */ /* 0x001ee20000100800 */
[----:B------:R-:W-:Y:S01]  /*9620*/  ISETP.NE.AND P1, PT, R6, 0x1, PT ;  /* 0x000000010600780c */ /* 0x000fe20003f25270 */
[----:B------:R-:W-:-:S06]  /*9630*/  UIADD3 UR47, UR47, -0x2, URZ ;  /* 0xfffffffe2f2f7890 */ /* 0x000fcc000fffe03f */
[----:B-1----:R-:W-:Y:S02]  /*9640*/  IMAD.U32 R10, RZ, RZ, UR47 ;  /* 0x0000002fff0a7e24 */ /* 0x002fe4000f8e00ff */
[----:B---3--:R-:W-:-:S04]  /*9650*/  IMAD.SHL.U32 R0, R0, 0x80, RZ ;  /* 0x0000008000007824 */ /* 0x008fc800078e00ff */
[----:B------:R-:W-:-:S04]  /*9660*/  @P1 IMAD.HI.U32 R8, R0, R7, RZ ;  /* 0x0000000700081227 */ /* 0x000fc800078e00ff */
[----:B------:R-:W-:Y:S01]  /*9670*/  IMAD.MOV.U32 R6, RZ, RZ, R0 ;  /* 0x000000ffff067224 */ /* 0x000fe200078e0000 */
[----:B------:R-:W-:Y:S02]  /*9680*/  @P1 SHF.R.U32.HI R6, RZ, R233, R8 ;  /* 0x000000e9ff061219 */ /* 0x000fe40000011608 */
[----:B------:R-:W-:-:S03]  /*9690*/  ISETP.GE.AND P1, PT, R5, 0x1, PT ;  /* 0x000000010500780c */ /* 0x000fc60003f26270 */
[----:B------:R-:W-:-:S04]  /*96a0*/  VIADD R7, R6, UR46 ;  /* 0x0000002e06077c36 */ /* 0x000fc80008000000 */
[----:B------:R-:W-:-:S06]  /*96b0*/  IMAD.IADD R4, R7, 0x1, R4 ;  /* 0x0000000107047824 */ /* 0x000fcc00078e0204 */
[----:B--2---:R-:W-:Y:S05]  /*96c0*/  @!P1 BRA `(.L_x_2051) ;  /* 0x0000000000409947 */ /* 0x004fea0003800000 */
[C---:B------:R-:W-:Y:S01]  /*96d0*/  ISETP.GT.AND P1, PT, R7.reuse, RZ, PT ;  /* 0x000000ff0700720c */ /* 0x040fe20003f24270 */
[----:B------:R-:W-:Y:S01]  /*96e0*/  BSSY B0, `(.L_x_2052) ;  /* 0x000000c000007945 */ /* 0x000fe20003800000 */
[----:B------:R-:W-:-:S11]  /*96f0*/  VIADD R6, R7, 0xffffffff ;  /* 0xffffffff07067836 */ /* 0x000fd60000000000 */
[----:B------:R-:W-:Y:S05]  /*9700*/  @P1 BRA `(.L_x_2053) ;  /* 0x0000000000181947 */ /* 0x000fea0003800000 */
[----:B------:R-:W-:Y:S01]  /*9710*/  ISETP.NE.AND P1, PT, R5, 0x1, PT ;  /* 0x000000010500780c */ /* 0x000fe20003f25270 */
[----:B------:R-:W-:-:S12]  /*9720*/  IMAD.MOV R7, RZ, RZ, -R7 ;  /* 0x000000ffff077224 */ /* 0x000fd800078e0a07 */
[----:B------:R-:W-:-:S05]  /*9730*/  @P1 IMAD.HI.U32 R2, R7, R2, RZ ;  /* 0x0000000207021227 */ /* 0x000fca00078e00ff */
[----:B------:R-:W-:-:S04]  /*9740*/  @P1 SHF.R.U32.HI R7, RZ, R3, R2 ;  /* 0x00000003ff071219 */ /* 0x000fc80000011602 */
[----:B------:R-:W-:Y:S01]  /*9750*/  LOP3.LUT R6, RZ, R7, RZ, 0x33, !PT ;  /* 0x00000007ff067212 */ /* 0x000fe200078e33ff */
[----:B------:R-:W-:Y:S06]  /*9760*/  BRA `(.L_x_2054) ;  /* 0x00000000000c7947 */ /* 0x000fec0003800000 */
.L_x_2053:
[----:B------:R-:W-:-:S13]  /*9770*/  ISETP.NE.AND P1, PT, R5, 0x1, PT ;  /* 0x000000010500780c */ /* 0x000fda0003f25270 */
[----:B------:R-:W-:-:S05]  /*9780*/  @P1 IMAD.HI.U32 R2, R6, R2, RZ ;  /* 0x0000000206021227 */ /* 0x000fca00078e00ff */
[----:B------:R-:W-:-:S07]  /*9790*/  @P1 SHF.R.U32.HI R6, RZ, R3, R2 ;  /* 0x00000003ff061219 */ /* 0x000fce0000011602 */
.L_x_2054:
[----:B------:R-:W-:Y:S05]  /*97a0*/  BSYNC B0 ;  /* 0x0000000000007941 */ /* 0x000fea0003800000 */
.L_x_2052:
[----:B------:R-:W-:-:S05]  /*97b0*/  IMAD R5, R6, R5, R5 ;  /* 0x0000000506057224 */ /* 0x000fca00078e0205 */
[----:B------:R-:W-:-:S07]  /*97c0*/  VIMNMX R4, R4, R5, PT ;  /* 0x0000000504047248 */ /* 0x000fce0003fe0100 */
.L_x_2051:
[----:B------:R-:W-:Y:S01]  /*97d0*/  IMAD.HI R4, R4, 0x2aaaaaab, RZ ;  /* 0x2aaaaaab04047827 */ /* 0x000fe200078e02ff */
[----:B------:R-:W-:Y:S04]  /*97e0*/  BSSY B2, `(.L_x_2055) ;  /* 0x0000012000027945 */ /* 0x000fe80003800000 */
[----:B------:R-:W-:-:S04]  /*97f0*/  SHF.R.U32.HI R3, RZ, 0x1f, R4 ;  /* 0x0000001fff037819 */ /* 0x000fc80000011604 */
[----:B------:R-:W-:-:S04]  /*9800*/  LEA.HI.SX32 R3, R4, R3, 0x1c ;  /* 0x0000000304037211 */ /* 0x000fc800078fe2ff */
[----:B------:R-:W-:-:S04]  /*9810*/  VIMNMX R189, R3, UR43, !PT ;  /* 0x0000002b03bd7c48 */ /* 0x000fc8000ffe0100 */
[----:B------:R-:W-:-:S13]  /*9820*/  ISETP.GE.AND P1, PT, R10, R189, PT ;  /* 0x000000bd0a00720c */ /* 0x000fda0003f26270 */
[----:B------:R-:W-:Y:S05]  /*9830*/  @!P1 BRA `(.L_x_2056) ;  /* 0x0000000000309947 */ /* 0x000fea0003800000 */
[----:B------:R-:W-:Y:S01]  /*9840*/  BSSY B1, `(.L_x_2057) ;  /* 0x0000009000017945 */ /* 0x000fe20003800000 */
.L_x_2059:
[----:B------:R-:W-:Y:S01]  /*9850*/  BSSY B0, `(.L_x_2058) ;  /* 0x0000004000007945 */ /* 0x000fe20003800000 */
[----:B------:R-:W-:Y:S01]  /*9860*/  VIADD R0, R16, 0x178 ;  /* 0x0000017810007836 */ /* 0x000fe20000000000 */
[----:B------:R-:W-:-:S07]  /*9870*/  MOV R211, 0x9890 ;  /* 0x0000989000d37802 */ /* 0x000fce0000000f00 */
[----:B------:R-:W-:Y:S05]  /*9880*/  CALL.REL.NOINC `($_ZN7cutlass13device_kernelIN5flash11enable_sm90INS1_16FlashAttnFwdSm90INS1_25CollectiveMainloopFwdSm90ILi2EN4cute5tupleIJNS5_1CILi1EEES8_S8_EEENS6_IJNS7_ILi128EEENS7_ILi96EEENS7_ILi64EEEEEELi256ENS_10bfloat16_tEfNS_4arch4Sm90ELb0ELb1ELb1ELb0ELb0ELb0ELb1ELb1ELb0ELb1ELb0ELb0EEENS1_21CollectiveEpilogueFwdINS6_IJSA_NS7_ILi256EEESB_EEES9_SE_SG_Li256ELb0ELb1ELb0ELb0EEENS1_30DynamicPersistentTileSchedulerILi256ELi128ELb0ELb1ELb1EEEEEEEEEvNT_6ParamsE$_ZZN5flash25CollectiveMainloopFwdSm90ILi2EN4cute5tupleIJNS1_1CILi1EEES4_S4_EEENS2_IJNS3_ILi128EEENS3_ILi96EEENS3_ILi64EEEEEELi256EN7cutlass10bfloat16_tEfNSA_4arch4Sm90ELb0ELb1ELb1ELb0ELb0ELb0ELb1ELb1ELb0ELb1ELb0ELb0EE3mmaINS_16FlashAttnFwdSm90ISE_NS_21CollectiveEpilogueFwdINS2_IJS6_NS3_ILi256EEES7_EEES5_SB_SD_Li256ELb0ELb1ELb0ELb0EEENS_30DynamicPersistentTileSchedulerILi256ELi128ELb0ELb1ELb1EEEE13SharedStorageENS1_6TensorINS1_11ArrayEngineIfLm128EEENS1_6LayoutINS2_IJNS2_IJNS3_ILi2EEEST_NS3_ILi32EEEEEES4_S4_EEENS2_IJNS2_IJS4_ST_NS3_ILi4EEEEEENS3_ILi0EEESZ_EEEEEEENS_7SoftmaxILi2ELi0EEEEEbRKNSE_6ParamsENSA_25PipelineTmaAsyncNoClusterILi2ENSA_16PipelineTmaAsyncILi2EEEEES1B_RNSA_13PipelineStateILj2EEERT0_RT1_iRiRKNS_16SeqlenInfoQKNewKILb0ELb0EEENS2_IJiiiiEEERT_ENKUliT_T0_T1_E_clIZSF_ISO_S12_S14_EbS17_S1B_S1B_S1E_S1G_S1I_iS1J_S1N_S1O_S1Q_EUlRS1R_iE1_NS3_ILb0EEENS3_ILb1EEEEEDaiS1R_S1S_S1T_) ;  /* 0x0000020800a07944 */ /* 0x000fea0003c00000 */
[----:B------:R-:W-:Y:S05]  /*9890*/  BSYNC B0 ;  /* 0x0000000000007941 */ /* 0x000fea0003800000 */
.L_x_2058:
[C---:B------:R-:W-:Y:S01]  /*98a0*/  ISETP.GT.AND P1, PT, R10.reuse, R189, PT ;  /* 0x000000bd0a00720c */ /* 0x040fe20003f24270 */
[----:B------:R-:W-:-:S12]  /*98b0*/  VIADD R10, R10, 0xffffffff ;  /* 0xffffffff0a0a7836 */ /* 0x000fd80000000000 */
[----:B------:R-:W-:Y:S05]  /*98c0*/  @P1 BRA `(.L_x_2059) ;  /* 0xfffffffc00e01947 */ /* 0x000fea000383ffff */
[----:B------:R-:W-:Y:S05]  /*98d0*/  BSYNC B1 ;  /* 0x0000000000017941 */ /* 0x000fea0003800000 */
.L_x_2057:
[----:B------:R-:W2:Y:S02]  /*98e0*/  LDL R0, [R1+0x70] ;  /* 0x0000700001007983 */ /* 0x000ea40000100800 */
[----:B--2---:R-:W-:-:S07]  /*98f0*/  IMAD.SHL.U32 R0, R0, 0x80, RZ ;  /* 0x0000008000007824 */ /* 0x004fce00078e00ff */
.L_x_2056:
[----:B------:R-:W-:Y:S05]  /*9900*/  BSYNC B2 ;  /* 0x0000000000027941 */ /* 0x000fea0003800000 */
.L_x_2055:
[----:B------:R-:W0:Y:S01]  /*9910*/  LDC R2, c[0x0][0x448] ;  /* 0x00011200ff027b82 */ /* 0x000e220000000800 */
[----:B------:R-:W-:Y:S01]  /*9920*/  VIADD R0, R0, 0x7f ;  /* 0x0000007f00007836 */ /* 0x000fe20000000000 */
[----:B------:R-:W-:-:S06]  /*9930*/  ULDC UR4, c[0x0][0xad4] ;  /* 0x0002b50000047ab9 */ /* 0x000fcc0000000800 */
[----:B------:R-:W1:Y:S01]  /*9940*/  LDC R7, c[0x0][0xadc] ;  /* 0x0002b700ff077b82 */ /* 0x000e620000000800 */
[----:B0-----:R-:W-:-:S13]  /*9950*/  ISETP.NE.AND P1, PT, R2, 0x1, PT ;  /* 0x000000010200780c */ /* 0x001fda0003f25270 */
[----:B------:R-:W0:Y:S08]  /*9960*/  @P1 LDC R3, c[0x0][0x44c] ;  /* 0x00011300ff031b82 */ /* 0x000e300000000800 */
[----:B------:R-:W2:Y:S01]  /*9970*/  @P1 LDC R5, c[0x0][0x450] ;  /* 0x00011400ff051b82 */ /* 0x000ea20000000800 */
[----:B0-----:R-:W-:-:S05]  /*9980*/  @P1 IMAD.HI.U32 R2, R0, R3, RZ ;  /* 0x0000000300021227 */ /* 0x001fca00078e00ff */
[----:B--2---:R-:W-:Y:S02]  /*9990*/  @P1 SHF.R.U32.HI R0, RZ, R5, R2 ;  /* 0x00000005ff001219 */ /* 0x004fe40000011602 */
[----:B-1----:R-:W-:-:S03]  /*99a0*/  ISETP.GE.AND P1, PT, R7, 0x1, PT ;  /* 0x000000010700780c */ /* 0x002fc60003f26270 */
[----:B------:R-:W-:-:S04]  /*99b0*/  VIADD R0, R0, UR40 ;  /* 0x0000002800007c36 */ /* 0x000fc80008000000 */
[----:B------:R-:W-:-:S06]  /*99c0*/  VIADD R2, R0, -UR4 ;  /* 0x8000000400027c36 */ /* 0x000fcc0008000000 */
[----:B------:R-:W-:Y:S05]  /*99d0*/  @!P1 BRA `(.L_x_2060) ;  /* 0x0000000000449947 */ /* 0x000fea0003800000 */
[----:B------:R-:W-:Y:S01]  /*99e0*/  ISETP.GT.AND P1, PT, R0, -0x1, PT ;  /* 0xffffffff0000780c */ /* 0x000fe20003f24270 */
[----:B------:R-:W-:-:S12]  /*99f0*/  BSSY B0, `(.L_x_2061) ;  /* 0x000000d000007945 */ /* 0x000fd80003800000 */
        /* <DEDUP_REMOVED lines=8> */
.L_x_2062:
[----:B------:R-:W-:-:S13]  /*9a80*/  ISETP.NE.AND P1, PT, R7, 0x1, PT ;  /* 0x000000010700780c */ /* 0x000fda0003f25270 */
[----:B------:R-:W0:Y:S02]  /*9a90*/  @P1 LDC.64 R4, c[0x0][0xae0] ;  /* 0x0002b800ff041b82 */ /* 0x000e240000000a00 */
[----:B0-----:R-:W-:-:S05]  /*9aa0*/  @P1 IMAD.HI.U32 R4, R0, R4, RZ ;  /* 0x0000000400041227 */ /* 0x001fca00078e00ff */
[----:B------:R-:W-:-:S07]  /*9ab0*/  @P1 SHF.R.U32.HI R0, RZ, R5, R4 ;  /* 0x00000005ff001219 */ /* 0x000fce0000011604 */
.L_x_2063:
[----:B------:R-:W-:Y:S05]  /*9ac0*/  BSYNC B0 ;  /* 0x0000000000007941 */ /* 0x000fea0003800000 */
.L_x_2061:
[----:B------:R-:W-:-:S05]  /*9ad0*/  IMAD R3, R0, R7, RZ ;  /* 0x0000000700037224 */ /* 0x000fca00078e02ff */
[----:B------:R-:W-:-:S07]  /*9ae0*/  VIMNMX R2, R2, R3, !PT ;  /* 0x0000000302027248 */ /* 0x000fce0007fe0100 */
.L_x_2060:
[----:B------:R-:W-:-:S04]  /*9af0*/  VIADD R2, R2, 0x5f ;  /* 0x0000005f02027836 */ /* 0x000fc80000000000 */
[----:B------:R-:W-:-:S05]  /*9b00*/  IMAD.HI R2, R2, 0x2aaaaaab, RZ ;  /* 0x2aaaaaab02027827 */ /* 0x000fca00078e02ff */
[----:B------:R-:W-:-:S04]  /*9b10*/  SHF.R.U32.HI R3, RZ, 0x1f, R2 ;  /* 0x0000001fff037819 */ /* 0x000fc80000011602 */
[----:B------:R-:W-:-:S04]  /*9b20*/  LEA.HI.SX32 R2, R2, R3, 0x1c ;  /* 0x0000000302027211 */ /* 0x000fc800078fe2ff */
[----:B------:R-:W-:-:S04]  /*9b30*/  VIMNMX R2, R2, UR43, !PT ;  /* 0x0000002b02027c48 */ /* 0x000fc8000ffe0100 */
[----:B------:R-:W-:-:S13]  /*9b40*/  ISETP.GE.AND P1, PT, R10, R2, PT ;  /* 0x000000020a00720c */ /* 0x000fda0003f26270 */
[----:B------:R-:W-:Y:S05]  /*9b50*/  @!P1 BRA `(.L_x_2064) ;  /* 0x0000009c00749947 */ /* 0x000fea0003800000 */
.L_x_2081:
[----:B0-----:R-:W2:Y:S04]  /*9b60*/  LD.E R3, desc[UR48][R16.64+0x218] ;  /* 0x0002183010037980 */ /* 0x001ea8000c101900 */
[----:B-1----:R-:W3:Y:S01]  /*9b70*/  LD.E R0, desc[UR48][R16.64+0x220] ;  /* 0x0002203010007980 */ /* 0x002ee2000c101900 */
[----:B--2---:R-:W-:-:S05]  /*9b80*/  VIADD R3, R3, 0x1 ;  /* 0x0000000103037836 */ /* 0x004fca0000000000 */
[----:B------:R-:W-:-:S13]  /*9b90*/  ISETP.NE.AND P2, PT, R3, 0x2, PT ;  /* 0x000000020300780c */ /* 0x000fda0003f45270 */
[----:B------:R0:W5:Y:S04]  /*9ba0*/  @P2 LD.E R9, desc[UR48][R16.64+0x21c] ;  /* 0x00021c3010092980 */ /* 0x000168000c101900 */
[----:B------:R-:W2:Y:S01]  /*9bb0*/  @!P2 LD.E R4, desc[UR48][R16.64+0x21c] ;  /* 0x00021c301004a980 */ /* 0x000ea2000c101900 */
[----:B---3--:R-:W-:-:S03]  /*9bc0*/  VIADD R7, R0, 0x1 ;  /* 0x0000000100077836 */ /* 0x008fc60000000000 */
[----:B------:R1:W-:Y:S04]  /*9bd0*/  ST.E desc[UR48][R16.64+0x218], R3 ;  /* 0x0002180310007985 */ /* 0x0003e8000c101930 */
[----:B------:R0:W-:Y:S04]  /*9be0*/  ST.E desc[UR48][R16.64+0x220], R7 ;  /* 0x0002200710007985 */ /* 0x0001e8000c101930 */
[----:B------:R0:W-:Y:S01]  /*9bf0*/  @!P2 ST.E desc[UR48][R16.64+0x218], RZ ;  /* 0x000218ff1000a985 */ /* 0x0001e2000c101930 */
[----:B--2---:R-:W-:-:S05]  /*9c00*/  @!P2 LOP3.LUT R9, R4, 0x1, RZ, 0x3c, !PT ;  /* 0x000000010409a812 */ /* 0x004fca00078e3cff */
[----:B------:R0:W-:Y:S04]  /*9c10*/  @!P2 ST.E desc[UR48][R16.64+0x21c], R9 ;  /* 0x00021c091000a985 */ /* 0x0001e8000c101930 */
[----:B------:R-:W2:Y:S04]  /*9c20*/  LDL.64 R20, [R1+0x190] ;  /* 0x0001900001147983 */ /* 0x000ea80000100a00 */
[----:B--2---:R-:W2:Y:S01]  /*9c30*/  LD.E R0, desc[UR48][R20.64+0x1c] ;  /* 0x00001c3014007980 */ /* 0x004ea2000c101900 */
[----:B------:R-:W-:Y:S01]  /*9c40*/  IMAD.MOV.U32 R5, RZ, RZ, R10 ;  /* 0x000000ffff057224 */ /* 0x000fe200078e000a */
[----:B------:R-:W-:Y:S05]  /*9c50*/  YIELD ;  /* 0x0000000000007946 */ /* 0x000fea0003800000 */
[----:B------:R-:W-:Y:S01]  /*9c60*/  BSSY B0, `(.L_x_2065) ;  /* 0x0000008000007945 */ /* 0x000fe20003800000 */
[----:B------:R-:W-:Y:S01]  /*9c70*/  VIADD R10, R10, 0xffffffff ;  /* 0xffffffff0a0a7836 */ /* 0x000fe20000000000 */
[----:B------:R-:W-:Y:S01]  /*9c80*/  ISETP.GT.AND P1, PT, R5, R2, PT ;  /* 0x000000020500720c */ /* 0x000fe20003f24270 */
[----:B-1----:R-:W-:Y:S01]  /*9c90*/  @!P2 IMAD.MOV.U32 R3, RZ, RZ, RZ ;  /* 0x000000ffff03a224 */ /* 0x002fe200078e00ff */
[----:B--2---:R-:W-:-:S04]  /*9ca0*/  LOP3.LUT R0, R0, 0x1, RZ, 0xfc, !PT ;  /* 0x0000000100007812 */ /* 0x004fc800078efcff */
[----:B------:R-:W-:-:S13]  /*9cb0*/  ISETP.NE.AND P3, PT, R0, 0x3, PT ;  /* 0x000000030000780c */ /* 0x000fda0003f65270 */
[----:B0-----:R-:W-:Y:S05]  /*9cc0*/  @!P3 BRA `(.L_x_2066) ;  /* 0x000000000004b947 */ /* 0x001fea0003800000 */
[----:B------:R-:W-:Y:S01]  /*9cd0*/  BPT.TRAP 0x1 ;  /* 0x000000040000795c */ /* 0x000fe20000300000 */
.L_x_2066:
[----:B------:R-:W-:Y:S05]  /*9ce0*/  BSYNC B0 ;  /* 0x0000000000007941 */ /* 0x000fea0003800000 */
.L_x_2065:
[----:B------:R-:W2:Y:S01]  /*9cf0*/  LD.E.64 R4, desc[UR48][R20.64+0x8] ;  /* 0x0000083014047980 */ /* 0x000ea2000c101b00 */
[----:B-----5:R-:W-:Y:S02]  /*9d00*/  SHF.L.U32 R8, R9, 0x1f, RZ ;  /* 0x0000001f09087819 */ /* 0x020fe400000006ff */
[----:B--2---:R-:W-:-:S05]  /*9d10*/  MOV R4, R4 ;  /* 0x0000000400047202 */ /* 0x004fca0000000f00 */
[----:B------:R-:W-:-:S04]  /*9d20*/  IMAD R3, R3, 0x8, R4 ;  /* 0x0000000803037824 */ /* 0x000fc800078e0204 */
[----:B------:R0:W1:Y:S01]  /*9d30*/  SYNCS.PHASECHK.TRANS64.TRYWAIT P2, [R3+URZ], R8 ;  /* 0x00000008030075a7 */ /* 0x000062000804017f */
[----:B------:R-:W2:Y:S04]  /*9d40*/  LD.E R4, desc[UR48][R20.64+0x1c] ;  /* 0x00001c3014047980 */ /* 0x000ea8000c101900 */
[----:B------:R0:W5:Y:S04]  /*9d50*/  LD.E R0, desc[UR48][R16.64+0x218] ;  /* 0x0002183010007980 */ /* 0x000168000c101900 */
[----:B------:R0:W5:Y:S01]  /*9d60*/  LD.E R6, desc[UR48][R16.64+0x21c] ;  /* 0x00021c3010067980 */ /* 0x000162000c101900 */
[----:B------:R-:W-:Y:S01]  /*9d70*/  BSSY B0, `(.L_x_2067) ;  /* 0x0000005000007945 */ /* 0x000fe20003800000 */
[----:B--2---:R-:W-:-:S04]  /*9d80*/  LOP3.LUT R4, R4, 0x1, RZ, 0xfc, !PT ;  /* 0x0000000104047812 */ /* 0x004fc800078efcff */
[----:B------:R-:W-:-:S13]  /*9d90*/  ISETP.NE.AND P3, PT, R4, 0x3, PT ;  /* 0x000000030400780c */ /* 0x000fda0003f65270 */
[----:B01----:R-:W-:Y:S05]  /*9da0*/  @!P3 BRA `(.L_x_2068) ;  /* 0x000000000004b947 */ /* 0x003fea0003800000 */
[----:B------:R-:W-:Y:S01]  /*9db0*/  BPT.TRAP 0x1 ;  /* 0x000000040000795c */ /* 0x000fe20000300000 */
.L_x_2068:
[----:B------:R-:W-:Y:S05]  /*9dc0*/  BSYNC B0 ;  /* 0x0000000000007941 */ /* 0x000fea0003800000 */
.L_x_2067:
[----:B------:R-:W-:Y:S04]  /*9dd0*/  BSSY B0, `(.L_x_2069) ;  /* 0x0000008000007945 */ /* 0x000fe80003800000 */
[----:B------:R-:W-:Y:S05]  /*9de0*/  @P2 BRA `(.L_x_2070) ;  /* 0x0000000000182947 */ /* 0x000fea0003800000 */
[----:B------:R-:W2:Y:S01]  /*9df0*/  LD.E.64 R4, desc[UR48][R20.64+0x8] ;  /* 0x0000083014047980 */ /* 0x000ea2000c101b00 */
[----:B-----5:R-:W-:Y:S02]  /*9e00*/  SHF.L.U32 R3, R6, 0x1f, RZ ;  /* 0x0000001f06037819 */ /* 0x020fe400000006ff */
[----:B--2---:R-:W-:-:S05]  /*9e10*/  MOV R5, R4 ;  /* 0x0000000400057202 */ /* 0x004fca0000000f00 */
[----:B------:R-:W-:-:S04]  /*9e20*/  IMAD R0, R0, 0x8, R5 ;  /* 0x0000000800007824 */ /* 0x000fc800078e0205 */
[----:B------:R-:W0:Y:S02]  /*9e30*/  SYNCS.PHASECHK.TRANS64.TRYWAIT P2, [R0+URZ], R3 ;  /* 0x00000003000075a7 */ /* 0x000e24000804017f */
[----:B0-----:R-:W-:Y:S05]  /*9e40*/  @!P2 BRA `(.L_x_2071) ;  /* 0x000001e40010a947 */ /* 0x001fea0003800000 */
.L_x_2070:
[----:B------:R-:W-:Y:S05]  /*9e50*/  BSYNC B0 ;  /* 0x0000000000007941 */ /* 0x000fea0003800000 */
.L_x_2069:
[----:B------:R-:W2:Y:S04]  /*9e60*/  LD.E R5, desc[UR48][R16.64+0x218] ;  /* 0x0002183010057980 */ /* 0x000ea8000c101900 */
[----:B------:R-:W2:Y:S01]  /*9e70*/  LDL.64 R8, [R1+0xa0] ;  /* 0x0000a00001087983 */ /* 0x000ea20000100a00 */
[----:B------:R-:W-:Y:S05]  /*9e80*/  WARPSYNC.ALL ;  /* 0x0000000000007948 */ /* 0x000fea0003800000 */
[----:B------:R-:W3:Y:S04]  /*9e90*/  LDL.64 R18, [R1+0x98] ;  /* 0x0000980001127983 */ /* 0x000ee80000100a00 */
[----:B-----5:R-:W4:Y:S04]  /*9ea0*/  LDL.64 R6, [R1+0x98] ;  /* 0x0000980001067983 */ /* 0x020f280000100a00 */
[----:B------:R-:W4:Y:S01]  /*9eb0*/  LDL.64 R12, [R1+0x98] ;  /* 0x00009800010c7983 */ /* 0x000f220000100a00 */
[----:B--2---:R-:W-:-:S03]  /*9ec0*/  IMAD R4, R5, 0x300, R8 ;  /* 0x0000030005047824 */ /* 0x004fc600078e0208 */
[----:B------:R-:W2:Y:S01]  /*9ed0*/  LDL.64 R14, [R1+0x98] ;  /* 0x00009800010e7983 */ /* 0x000ea20000100a00 */
[----:B------:R-:W-:Y:S01]  /*9ee0*/  IMAD.MOV.U32 R5, RZ, RZ, R9 ;  /* 0x000000ffff057224 */ /* 0x000fe200078e0009 */
[C---:B------:R-:W-:Y:S01]  /*9ef0*/  R2UR UR6, R4.reuse ;  /* 0x00000000040672ca */ /* 0x040fe200000e0000 */
[----:B------:R-:W-:Y:S01]  /*9f00*/  WARPGROUP.ARRIVE ;  /* 0x00000000000079c5 */ /* 0x000fe20000000000 */
[----:B------:R-:W2:Y:S02]  /*9f10*/  LDL R11, [R1+0x54] ;  /* 0x00005400010b7983 */ /* 0x000ea40000100800 */
[----:B------:R-:W-:Y:S01]  /*9f20*/  R2UR UR7, R5 ;  /* 0x00000000050772ca */ /* 0x000fe200000e0000 */
[----:B------:R-:W-:Y:S02]  /*9f30*/  VIADD R8, R4, 0x2 ;  /* 0x0000000204087836 */ /* 0x000fe40000000000 */
[----:B0-----:R-:W-:Y:S01]  /*9f40*/  IMAD.MOV.U32 R0, RZ, RZ, 0x1 ;  /* 0x00000001ff007424 */ /* 0x001fe200078e00ff */
[----:B------:R0:W-:Y:S04]  /*9f50*/  STL [R1+0x80], RZ ;  /* 0x000080ff01007387 */ /* 0x0001e80000100800 */
[----:B------:R0:W-:Y:S04]  /*9f60*/  STL [R1+0x80], R0 ;  /* 0x0000800001007387 */ /* 0x0001e80000100800 */
[----:B------:R0:W-:Y:S04]  /*9f70*/  STL [R1+0x80], R0 ;  /* 0x0000800001007387 */ /* 0x0001e80000100800 */
[----:B------:R0:W-:Y:S04]  /*9f80*/  STL [R1+0x80], R0 ;  /* 0x0000800001007387 */ /* 0x0001e80000100800 */
[----:B------:R0:W-:Y:S01]  /*9f90*/  STL [R1+0x80], R0 ;  /* 0x0000800001007387 */ /* 0x0001e20000100800 */
[----:B---3--:R-:W-:-:S02]  /*9fa0*/  R2UR UR4, R18 ;  /* 0x00000000120472ca */ /* 0x008fc400000e0000 */
[----:B------:R-:W-:-:S13]  /*9fb0*/  R2UR UR5, R19 ;  /* 0x00000000130572ca */ /* 0x000fda00000e0000 */
[----:B------:R-:W-:Y:S01]  /*9fc0*/  HGMMA.64x96x16.F32.BF16 R24, gdesc[UR4], RZ, !UPT, gsb0 ;  /* 0x01600000041879f0 */ /* 0x000fe2000c0018ff */
[----:B----4-:R-:W-:Y:S01]  /*9fd0*/  VIADD R6, R6, 0x2 ;  /* 0x0000000206067836 */ /* 0x010fe20000000000 */
[----:B------:R-:W-:Y:S02]  /*9fe0*/  R2UR UR6, R8 ;  /* 0x00000000080672ca */ /* 0x000fe400000e0000 */
[----:B------:R-:W-:Y:S02]  /*9ff0*/  R2UR UR7, R9 ;  /* 0x00000000090772ca */ /* 0x000fe400000e0000 */
[----:B------:R-:W-:Y:S02]  /*a000*/  R2UR UR4, R6 ;  /* 0x00000000060472ca */ /* 0x000fe400000e0000 */
[----:B------:R-:W-:Y:S01]  /*a010*/  R2UR UR5, R7 ;  /* 0x00000000070572ca */ /* 0x000fe200000e0000 */
[----:B------:R-:W-:Y:S02]  /*a020*/  VIADD R12, R12, 0x4 ;  /* 0x000000040c0c7836 */ /* 0x000fe40000000000 */
[----:B------:R-:W-:-:S02]  /*a030*/  VIADD R6, R4, 0x4 ;  /* 0x0000000404067836 */ /* 0x000fc40000000000 */
[----:B------:R-:W-:Y:S01]  /*a040*/  IMAD.MOV.U32 R7, RZ, RZ, R9 ;  /* 0x000000ffff077224 */ /* 0x000fe200078e0009 */
[----:B------:R-:W-:Y:S02]  /*a050*/  WARPGROUP.DEPBAR.LE gsb0, 0x0 ;  /* 0x00008000000079c5 */ /* 0x000fe40000010000 */
[----:B------:R0:W5:Y:S04]  /*a060*/  LD.E R3, desc[UR48][R16.64+0x218] ;  /* 0x0002183010037980 */ /* 0x000168000c101900 */
[----:B------:R0:W5:Y:S01]  /*a070*/  LD.E R5, desc[UR48][R16.64+0x21c] ;  /* 0x00021c3010057980 */ /* 0x000162000c101900 */
[----:B------:R-:W-:-:S06]  /*a080*/  WARPGROUP.ARRIVE ;  /* 0x00000000000079c5 */ /* 0x000fcc0000000000 */
[----:B------:R-:W-:Y:S01]  /*a090*/  HGMMA.64x96x16.F32.BF16 R24, gdesc[UR4], R24, gsb0 ;  /* 0x01600000041879f0 */ /* 0x000fe20008001818 */
[----:B------:R-:W-:Y:S02]  /*a0a0*/  R2UR UR6, R6 ;  /* 0x00000000060672ca */ /* 0x000fe400000e0000 */
[----:B------:R-:W-:Y:S02]  /*a0b0*/  R2UR UR7, R7 ;  /* 0x00000000070772ca */ /* 0x000fe400000e0000 */
[----:B------:R-:W-:Y:S02]  /*a0c0*/  R2UR UR4, R12 ;  /* 0x000000000c0472ca */ /* 0x000fe400000e0000 */
[----:B------:R-:W-:Y:S01]  /*a0d0*/  R2UR UR5, R13 ;  /* 0x000000000d0572ca */ /* 0x000fe200000e0000 */
[----:B------:R-:W-:Y:S02]  /*a0e0*/  VIADD R6, R4, 0x6 ;  /* 0x0000000604067836 */ /* 0x000fe40000000000 */
[----:B--2---:R-:W-:-:S02]  /*a0f0*/  VIADD R14, R14, 0x6 ;  /* 0x000000060e0e7836 */ /* 0x004fc40000000000 */
[----:B------:R-:W-:Y:S01]  /*a100*/  IMAD.MOV.U32 R7, RZ, RZ, R9 ;  /* 0x000000ffff077224 */ /* 0x000fe200078e0009 */
[----:B------:R-:W-:Y:S02]  /*a110*/  WARPGROUP.DEPBAR.LE gsb0, 0x0 ;  /* 0x00008000000079c5 */ /* 0x000fe40000010000 */
[----:B------:R-:W-:-:S06]  /*a120*/  WARPGROUP.ARRIVE ;  /* 0x00000000000079c5 */ /* 0x000fcc0000000000 */
[----:B------:R-:W-:Y:S01]  /*a130*/  HGMMA.64x96x16.F32.BF16 R24, gdesc[UR4], R24, gsb0 ;  /* 0x01600000041879f0 */ /* 0x000fe20008001818 */
[----:B------:R-:W-:Y:S02]  /*a140*/  R2UR UR6, R6 ;  /* 0x00000000060672ca */ /* 0x000fe400000e0000 */
[----:B------:R-:W-:Y:S02]  /*a150*/  R2UR UR7, R7 ;  /* 0x00000000070772ca */ /* 0x000fe400000e0000 */
[----:B------:R-:W-:Y:S02]  /*a160*/  R2UR UR4, R14 ;  /* 0x000000000e0472ca */ /* 0x000fe400000e0000 */
[----:B------:R-:W-:Y:S02]  /*a170*/  R2UR UR5, R15 ;  /* 0x000000000f0572ca */ /* 0x000fe400000e0000 */
[----:B------:R-:W-:-:S04]  /*a180*/  LOP3.LUT R11, R11, 0x1, RZ, 0xfc, !PT ;  /* 0x000000010b0b7812 */ /* 0x000fc800078efcff */
[----:B------:R-:W-:Y:S01]  /*a190*/  ISETP.NE.AND P3, PT, R11, 0x3, PT ;  /* 0x000000030b00780c */ /* 0x000fe20003f65270 */
[----:B------:R-:W-:Y:S02]  /*a1a0*/  WARPGROUP.DEPBAR.LE gsb0, 0x0 ;  /* 0x00008000000079c5 */ /* 0x000fe40000010000 */
[----:B------:R-:W-:-:S06]  /*a1b0*/  WARPGROUP.ARRIVE ;  /* 0x00000000000079c5 */ /* 0x000fcc0000000000 */
[----:B------:R-:W-:Y:S01]  /*a1c0*/  HGMMA.64x96x16.F32.BF16 R24, gdesc[UR4], R24, gsb0 ;  /* 0x01600000041879f0 */ /* 0x000fe20008001818 */
[----:B------:R-:W-:Y:S02]  /*a1d0*/  BSSY B0, `(.L_x_2072) ;  /* 0x0000004000007945 */ /* 0x000fe40003800000 */
[----:B------:R-:W-:Y:S02]  /*a1e0*/  WARPGROUP.DEPBAR.LE gsb0, 0x0 ;  /* 0x00008000000079c5 */ /* 0x000fe40000010000 */
[----:B0-----:R-:W-:Y:S05]  /*a1f0*/  @!P3 BRA `(.L_x_2073) ;  /* 0x000000000004b947 */ /* 0x001fea0003800000 */
[----:B------:R-:W-:Y:S01]  /*a200*/  BPT.TRAP 0x1 ;  /* 0x000000040000795c */ /* 0x000fe20000300000 */
.L_x_2073:
[----:B------:R-:W-:Y:S05]  /*a210*/  BSYNC B0 ;  /* 0x0000000000007941 */ /* 0x000fea0003800000 */
.L_x_2072:
[----:B------:R-:W2:Y:S01]  /*a220*/  LDL.64 R6, [R1+0x40] ;  /* 0x0000400001067983 */ /* 0x000ea20000100a00 */
[----:B-----5:R-:W-:Y:S02]  /*a230*/  SHF.L.U32 R8, R5, 0x1f, RZ ;  /* 0x0000001f05087819 */ /* 0x020fe400000006ff */
[----:B--2---:R-:W-:-:S05]  /*a240*/  MOV R6, R6 ;  /* 0x0000000600067202 */ /* 0x004fca0000000f00 */
[----:B------:R-:W-:-:S04]  /*a250*/  IMAD R3, R3, 0x8, R6 ;  /* 0x0000000803037824 */ /* 0x000fc800078e0206 */
[----:B------:R0:W1:Y:S01]  /*a260*/  SYNCS.PHASECHK.TRANS64.TRYWAIT P2, [R3+URZ], R8 ;  /* 0x00000008030075a7 */ /* 0x000062000804017f */
[----:B------:R0:W5:Y:S04]  /*a270*/  LD.E R4, desc[UR48][R16.64+0x218] ;  /* 0x0002183010047980 */ /* 0x000168000c101900 */
[----:B------:R0:W5:Y:S01]  /*a280*/  LD.E R5, desc[UR48][R16.64+0x21c] ;  /* 0x00021c3010057980 */ /* 0x000162000c101900 */
[----:B------:R-:W-:Y:S04]  /*a290*/  BSSY B0, `(.L_x_2074) ;  /* 0x0000003000007945 */ /* 0x000fe80003800000 */
[----:B------:R-:W-:Y:S05]  /*a2a0*/  @!P3 BRA `(.L_x_2075) ;  /* 0x000000000004b947 */ /* 0x000fea0003800000 */
[----:B------:R-:W-:Y:S01]  /*a2b0*/  BPT.TRAP 0x1 ;  /* 0x000000040000795c */ /* 0x000fe20000300000 */
.L_x_2075:
[----:B------:R-:W-:Y:S05]  /*a2c0*/  BSYNC B0 ;  /* 0x0000000000007941 */ /* 0x000fea0003800000 */
.L_x_2074:
[----:B------:R-:W-:Y:S04]  /*a2d0*/  BSSY B0, `(.L_x_2076) ;  /* 0x0000006000007945 */ /* 0x000fe80003800000 */
[----:B-1----:R-:W-:Y:S05]  /*a2e0*/  @P2 BRA `(.L_x_2077) ;  /* 0x0000000000102947 */ /* 0x002fea0003800000 */
[----:B-----5:R-:W-:Y:S01]  /*a2f0*/  IMAD R4, R4, 0x8, R6 ;  /* 0x0000000804047824 */ /* 0x020fe200078e0206 */
[----:B------:R-:W-:-:S04]  /*a300*/  SHF.L.U32 R5, R5, 0x1f, RZ ;  /* 0x0000001f05057819 */ /* 0x000fc800000006ff */
[----:B------:R-:W1:Y:S02]  /*a310*/  SYNCS.PHASECHK.TRANS64.TRYWAIT P2, [R4+URZ], R5 ;  /* 0x00000005040075a7 */ /* 0x000e64000804017f */
[----:B-1----:R-:W-:Y:S05]  /*a320*/  @!P2 BRA `(.L_x_2078) ;  /* 0x000001dc00eca947 */ /* 0x002fea0003800000 */
.L_x_2077:
[----:B------:R-:W-:Y:S05]  /*a330*/  BSYNC B0 ;  /* 0x0000000000007941 */ /* 0x000fea0003800000 */
.L_x_2076:
[----:B------:R-:W2:Y:S04]  /*a340*/  LD.E R11, desc[UR48][R16.64+0x218] ;  /* 0x00021830100b7980 */ /* 0x000ea8000c101900 */
[----:B------:R-:W2:Y:S04]  /*a350*/  LDL.64 R6, [R1+0x118] ;  /* 0x0001180001067983 */ /* 0x000ea80000100a00 */
[----:B0-----:R-:W3:Y:S04]  /*a360*/  LDL R3, [R1+0x90] ;  /* 0x0000900001037983 */ /* 0x001ee80000100800 */
[----:B-1---5:R-:W4:Y:S04]  /*a370*/  LDL.64 R4, [R1+0x110] ;  /* 0x0001100001047983 */ /* 0x022f280000100a00 */
[----:B------:R-:W4:Y:S04]  /*a380*/  LDL.64 R8, [R1+0x110] ;  /* 0x0001100001087983 */ /* 0x000f280000100a00 */
[----:B------:R-:W4:Y:S04]  /*a390*/  LDL.64 R12, [R1+0x110] ;  /* 0x00011000010c7983 */ /* 0x000f280000100a00 */
[----:B------:R-:W4:Y:S01]  /*a3a0*/  LDL.64 R14, [R1+0x110] ;  /* 0x00011000010e7983 */ /* 0x000f220000100a00 */
[----:B------:R-:W-:Y:S05]  /*a3b0*/  WARPSYNC.ALL ;  /* 0x0000000000007948 */ /* 0x000fea0003800000 */
[----:B------:R-:W-:Y:S01]  /*a3c0*/  WARPGROUP.ARRIVE ;  /* 0x00000000000079c5 */ /* 0x000fe20000000000 */
[----:B------:R-:W4:Y:S01]  /*a3d0*/  LDL.64 R18, [R1+0x110] ;  /* 0x0001100001127983 */ /* 0x000f220000100a00 */
[----:B--2---:R-:W-:Y:S01]  /*a3e0*/  IMAD R6, R11, 0xc00, R6 ;  /* 0x00000c000b067824 */ /* 0x004fe200078e0206 */
[----:B------:R-:W-:-:S02]  /*a3f0*/  R2UR UR7, R7 ;  /* 0x00000000070772ca */ /* 0x000fc400000e0000 */
[----:B---3--:R-:W-:Y:S02]  /*a400*/  ISETP.NE.U32.AND P2, PT, R3, RZ, PT ;  /* 0x000000ff0300720c */ /* 0x008fe40003f45070 */
[----:B------:R-:W-:Y:S02]  /*a410*/  R2UR UR6, R6 ;  /* 0x00000000060672ca */ /* 0x000fe400000e0000 */
[----:B----4-:R-:W-:Y:S02]  /*a420*/  R2UR UR4, R4 ;  /* 0x00000000040472ca */ /* 0x010fe400000e0000 */
[----:B------:R-:W-:-:S07]  /*a430*/  R2UR UR5, R5 ;  /* 0x00000000050572ca */ /* 0x000fce00000e0000 */
[----:B------:R-:W-:-:S06]  /*a440*/  VOTEU.ANY UP0, P2 ;  /* 0x00000000003f7886 */ /* 0x000fcc0001000100 */
[----:B------:R-:W-:Y:S01]  /*a450*/  HGMMA.64x96x16.F32.BF16 R24, gdesc[UR4], R24, UP0, gsb0 ;  /* 0x01600000041879f0 */ /* 0x000fe2000b801818 */
[----:B------:R-:W-:Y:S02]  /*a460*/  VIADD R8, R8, 0x2 ;  /* 0x0000000208087836 */ /* 0x000fe40000000000 */
        /* <DEDUP_REMOVED lines=126> */
[----:B------:R-:W-:Y:S01]  /*ac50*/  R2UR UR5, R19 ;  /* 0x00000000130572ca */ /* 0x000fe200000e0000 */
[----:B--2---:R-:W-:Y:S01]  /*ac60*/  VIADD R8, R8, 0xc02 ;  /* 0x00000c0208087836 */ /* 0x004fe20000000000 */
[----:B------:R-:W-:Y:S02]  /*ac70*/  WARPGROUP.DEPBAR.LE gsb0, 0x0 ;  /* 0x00008000000079c5 */ /* 0x000fe40000010000 */
[----:B------:R-:W-:-:S09]  /*ac80*/  WARPGROUP.ARRIVE ;  /* 0x00000000000079c5 */ /* 0x000fd20000000000 */
[----:B------:R-:W-:Y:S01]  /*ac90*/  HGMMA.64x96x16.F32.BF16 R24, gdesc[UR4], R24, gsb0 ;  /* 0x01600000041879f0 */ /* 0x000fe20008001818 */
[----:B------:R-:W-:Y:S02]  /*aca0*/  VIADD R4, R6, 0x902 ;  /* 0x0000090206047836 */ /* 0x000fe40000000000 */
[----:B------:R-:W-:Y:S01]  /*acb0*/  IMAD.MOV.U32 R5, RZ, RZ, R7 ;  /* 0x000000ffff057224 */ /* 0x000fe200078e0007 */
[----:B------:R-:W-:Y:S02]  /*acc0*/  R2UR UR4, R8 ;  /* 0x00000000080472ca */ /* 0x000fe400000e0000 */
[----:B------:R-:W-:Y:S02]  /*acd0*/  R2UR UR6, R4 ;  /* 0x00000000040672ca */ /* 0x000fe400000e0000 */
[----:B------:R-:W-:Y:S02]  /*ace0*/  R2UR UR7, R5 ;  /* 0x00000000050772ca */ /* 0x000fe400000e0000 */
[----:B------:R-:W-:Y:S01]  /*acf0*/  R2UR UR5, R9 ;  /* 0x00000000090572ca */ /* 0x000fe200000e0000 */
[----:B---3--:R-:W-:-:S02]  /*ad00*/  VIADD R12, R12, 0xc04 ;  /* 0x00000c040c0c7836 */ /* 0x008fc40000000000 */
[----:B------:R-:W-:Y:S01]  /*ad10*/  VIADD R4, R6, 0x904 ;  /* 0x0000090406047836 */ /* 0x000fe20000000000 */
[----:B------:R-:W-:Y:S02]  /*ad20*/  WARPGROUP.DEPBAR.LE gsb0, 0x0 ;  /* 0x00008000000079c5 */ /* 0x000fe40000010000 */
[----:B------:R-:W-:-:S07]  /*ad30*/  WARPGROUP.ARRIVE ;  /* 0x00000000000079c5 */ /* 0x000fce0000000000 */
[----:B------:R-:W-:Y:S01]  /*ad40*/  HGMMA.64x96x16.F32.BF16 R24, gdesc[UR4], R24, gsb0 ;  /* 0x01600000041879f0 */ /* 0x000fe20008001818 */
[----:B------:R-:W-:Y:S01]  /*ad50*/  IMAD.MOV.U32 R5, RZ, RZ, R7 ;  /* 0x000000ffff057224 */ /* 0x000fe200078e0007 */
[----:B------:R-:W-:Y:S02]  /*ad60*/  R2UR UR6, R4 ;  /* 0x00000000040672ca */ /* 0x000fe400000e0000 */
[----:B------:R-:W-:Y:S02]  /*ad70*/  R2UR UR4, R12 ;  /* 0x000000000c0472ca */ /* 0x000fe400000e0000 */
[----:B------:R-:W-:Y:S02]  /*ad80*/  R2UR UR7, R5 ;  /* 0x00000000050772ca */ /* 0x000fe400000e0000 */
[----:B------:R-:W-:Y:S01]  /*ad90*/  R2UR UR5, R13 ;  /* 0x000000000d0572ca */ /* 0x000fe200000e0000 */
[----:B----4-:R-:W-:Y:S02]  /*ada0*/  VIADD R14, R14, 0xc06 ;  /* 0x00000c060e0e7836 */ /* 0x010fe40000000000 */
[----:B------:R-:W-:-:S02]  /*adb0*/  VIADD R4, R6, 0x906 ;  /* 0x0000090606047836 */ /* 0x000fc40000000000 */
[----:B------:R-:W-:Y:S01]  /*adc0*/  IMAD.MOV.U32 R5, RZ, RZ, R7 ;  /* 0x000000ffff057224 */ /* 0x000fe200078e0007 */
[----:B------:R-:W-:Y:S02]  /*add0*/  WARPGROUP.DEPBAR.LE gsb0, 0x0 ;  /* 0x00008000000079c5 */ /* 0x000fe40000010000 */
[----:B------:R-:W-:-:S06]  /*ade0*/  WARPGROUP.ARRIVE ;  /* 0x00000000000079c5 */ /* 0x000fcc0000000000 */
[----:B------:R-:W-:Y:S01]  /*adf0*/  HGMMA.64x96x16.F32.BF16 R24, gdesc[UR4], R24, gsb0 ;  /* 0x01600000041879f0 */ /* 0x000fe20008001818 */
        /* <DEDUP_REMOVED lines=25> */
[----:B------:R-:W2:Y:S04]  /*af90*/  @!P0 LD.E.64 R20, desc[UR48][R20.64+0x30] ;  /* 0x0000303014148980 */ /* 0x000ea8000c101b00 */
[----:B------:R-:W3:Y:S01]  /*afa0*/  @!P0 LD.E R3, desc[UR48][R16.64+0x218] ;  /* 0x0002183010038980 */ /* 0x000ee2000c101900 */
[----:B--2---:R-:W-:-:S05]  /*afb0*/  @!P0 MOV R4, R20 ;  /* 0x0000001400048202 */ /* 0x004fca0000000f00 */
[----:B---3--:R-:W-:-:S05]  /*afc0*/  @!P0 IMAD R3, R3, 0x8, R4 ;  /* 0x0000000803038824 */ /* 0x008fca00078e0204 */
[----:B------:R-:W-:-:S04]  /*afd0*/  @!P0 PRMT R3, RZ, 0x654, R3 ;  /* 0x00000654ff038816 */ /* 0x000fc80000000003 */
[----:B------:R1:W-:Y:S01]  /*afe0*/  @!P0 SYNCS.ARRIVE.TRANS64.RED.A1T0 RZ, [R3+URZ], RZ ;  /* 0x000000ff03ff89a7 */ /* 0x0003e2000810043f */
[----:B------:R-:W2:Y:S04]  /*aff0*/  LDL.64 R12, [R1+0x170] ;  /* 0x00017000010c7983 */ /* 0x000ea80000100a00 */
[----:B------:R-:W3:Y:S04]  /*b000*/  LD.E.64 R4, desc[UR48][R16.64+0x440] ;  /* 0x0004403010047980 */ /* 0x000ee8000c101b00 */
[----:B------:R-:W4:Y:S04]  /*b010*/  LD.E R20, desc[UR48][R16.64+0x460] ;  /* 0x0004603010147980 */ /* 0x000f28000c101900 */
        /* <DEDUP_REMOVED lines=52> */
[----:B--2---:R-:W2:Y:S02]  /*b360*/  LD.E R9, desc[UR48][R12.64] ;  /* 0x000000300c097980 */ /* 0x004ea4000c101900 */
[-C--:B--2---:R-:W-:Y:S01]  /*b370*/  FMUL.FTZ R7, R24, R9.reuse ;  /* 0x0000000918077220 */ /* 0x084fe20000410000 */
[-C--:B------:R-:W-:Y:S01]  /*b380*/  FMUL.FTZ R8, R25, R9.reuse ;  /* 0x0000000919087220 */ /* 0x080fe20000410000 */
[-C--:B------:R-:W-:Y:S01]  /*b390*/  FMUL.FTZ R11, R28, R9.reuse ;  /* 0x000000091c0b7220 */ /* 0x080fe20000410000 */
[-C--:B------:R-:W-:Y:S01]  /*b3a0*/  FMUL.FTZ R13, R29, R9.reuse ;  /* 0x000000091d0d7220 */ /* 0x080fe20000410000 */
[-C--:B------:R-:W-:Y:S01]  /*b3b0*/  FMUL.FTZ R19, R32, R9.reuse ;  /* 0x0000000920137220 */ /* 0x080fe20000410000 */
[-C--:B------:R-:W-:Y:S01]  /*b3c0*/  FMUL.FTZ R99, R33, R9.reuse ;  /* 0x0000000921637220 */ /* 0x080fe20000410000 */
[----:B------:R-:W3:Y:S01]  /*b3d0*/  MUFU.TANH R7, R7 ;  /* 0x0000000700077308 */ /* 0x000ee20000002400 */
[-C--:B------:R-:W-:Y:S01]  /*b3e0*/  FMUL.FTZ R101, R36, R9.reuse ;  /* 0x0000000924657220 */ /* 0x080fe20000410000 */
[-C--:B------:R-:W-:Y:S01]  /*b3f0*/  FMUL.FTZ R105, R37, R9.reuse ;  /* 0x0000000925697220 */ /* 0x080fe20000410000 */
[-C--:B------:R-:W-:Y:S01]  /*b400*/  FMUL.FTZ R109, R40, R9.reuse ;  /* 0x00000009286d7220 */ /* 0x080fe20000410000 */
[-C--:B------:R-:W-:Y:S01]  /*b410*/  FMUL.FTZ R111, R41, R9.reuse ;  /* 0x00000009296f7220 */ /* 0x080fe20000410000 */
[-C--:B------:R-:W-:Y:S01]  /*b420*/  FMUL.FTZ R115, R44, R9.reuse ;  /* 0x000000092c737220 */ /* 0x080fe20000410000 */
[-C--:B------:R-:W-:Y:S01]  /*b430*/  FMUL.FTZ R121, R45, R9.reuse ;  /* 0x000000092d797220 */ /* 0x080fe20000410000 */
[-C--:B------:R-:W-:Y:S01]  /*b440*/  FMUL.FTZ R123, R48, R9.reuse ;  /* 0x00000009307b7220 */ /* 0x080fe20000410000 */
[----:B------:R-:W2:Y:S01]  /*b450*/  MUFU.TANH R8, R8 ;  /* 0x0000000800087308 */ /* 0x000ea20000002400 */
[-C--:B------:R-:W-:Y:S01]  /*b460*/  FMUL.FTZ R125, R49, R9.reuse ;  /* 0x00000009317d7220 */ /* 0x080fe20000410000 */
[-C--:B------:R-:W-:Y:S01]  /*b470*/  FMUL.FTZ R113, R52, R9.reuse ;  /* 0x0000000934717220 */ /* 0x080fe20000410000 */
[-C--:B------:R-:W-:Y:S01]  /*b480*/  FMUL.FTZ R119, R53, R9.reuse ;  /* 0x0000000935777220 */ /* 0x080fe20000410000 */
[-C--:B------:R-:W-:Y:S01]  /*b490*/  FMUL.FTZ R117, R56, R9.reuse ;  /* 0x0000000938757220 */ /* 0x080fe20000410000 */
[-C--:B------:R-:W-:Y:S01]  /*b4a0*/  FMUL.FTZ R107, R57, R9.reuse ;  /* 0x00000009396b7220 */ /* 0x080fe20000410000 */
[-C--:B------:R-:W-:Y:S01]  /*b4b0*/  FMUL.FTZ R97, R60, R9.reuse ;  /* 0x000000093c617220 */ /* 0x080fe20000410000 */
[-C--:B------:R-:W-:Y:S01]  /*b4c0*/  FMUL.FTZ R103, R61, R9.reuse ;  /* 0x000000093d677220 */ /* 0x080fe20000410000 */
[----:B------:R-:W0:Y:S01]  /*b4d0*/  MUFU.TANH R11, R11 ;  /* 0x0000000b000b7308 */ /* 0x000e220000002400 */
[----:B---3--:R-:W-:Y:S01]  /*b4e0*/  FMNMX.FTZ R15, R7, R4, !PT ;  /* 0x00000004070f7209 */ /* 0x008fe20007810000 */
[-C--:B------:R-:W-:Y:S01]  /*b4f0*/  FMUL.FTZ R6, R26, R9.reuse ;  /* 0x000000091a067220 */ /* 0x080fe20000410000 */
[-C--:B-1----:R-:W-:Y:S01]  /*b500*/  FMUL.FTZ R3, R27, R9.reuse ;  /* 0x000000091b037220 */ /* 0x082fe20000410000 */
[-C--:B------:R-:W-:Y:S01]  /*b510*/  FMUL.FTZ R29, R30, R9.reuse ;  /* 0x000000091e1d7220 */ /* 0x080fe20000410000 */
[-C--:B------:R-:W-:Y:S01]  /*b520*/  FMUL.FTZ R21, R46, R9.reuse ;  /* 0x000000092e157220 */ /* 0x080fe20000410000 */
[-C--:B------:R-:W-:Y:S01]  /*b530*/  FMUL.FTZ R73, R47, R9.reuse ;  /* 0x000000092f497220 */ /* 0x080fe20000410000 */
[----:B------:R-:W-:Y:S01]  /*b540*/  FMUL.FTZ R75, R50, R9 ;  /* 0x00000009324b7220 */ /* 0x000fe20000410000 */
[----:B------:R-:W1:Y:S01]  /*b550*/  MUFU.TANH R13, R13 ;  /* 0x0000000d000d7308 */ /* 0x000e620000002400 */
[----:B--2---:R-:W-:Y:S01]  /*b560*/  FMNMX.FTZ R12, R8, R15, !PT ;  /* 0x0000000f080c7209 */ /* 0x004fe20007810000 */
[-C--:B------:R-:W-:Y:S01]  /*b570*/  FMUL.FTZ R77, R51, R9.reuse ;  /* 0x00000009334d7220 */ /* 0x080fe20000410000 */
[-C--:B------:R-:W-:Y:S01]  /*b580*/  FMUL.FTZ R79, R54, R9.reuse ;  /* 0x00000009364f7220 */ /* 0x080fe20000410000 */
[-C--:B------:R-:W-:Y:S01]  /*b590*/  FMUL.FTZ R81, R55, R9.reuse ;  /* 0x0000000937517220 */ /* 0x080fe20000410000 */
[-C--:B------:R-:W-:Y:S01]  /*b5a0*/  FMUL.FTZ R83, R58, R9.reuse ;  /* 0x000000093a537220 */ /* 0x080fe20000410000 */
[-C--:B------:R-:W-:Y:S01]  /*b5b0*/  FMUL.FTZ R85, R59, R9.reuse ;  /* 0x000000093b557220 */ /* 0x080fe20000410000 */
[-C--:B------:R-:W-:Y:S01]  /*b5c0*/  FMUL.FTZ R87, R62, R9.reuse ;  /* 0x000000093e577220 */ /* 0x080fe20000410000 */
[----:B------:R-:W2:Y:S01]  /*b5d0*/  MUFU.TANH R19, R19 ;  /* 0x0000001300137308 */ /* 0x000ea20000002400 */
[----:B0-----:R-:W-:Y:S01]  /*b5e0*/  FMNMX.FTZ R12, R11, R12, !PT ;  /* 0x0000000c0b0c7209 */ /* 0x001fe20007810000 */
[-C--:B------:R-:W-:Y:S01]  /*b5f0*/  FMUL.FTZ R33, R35, R9.reuse ;  /* 0x0000000923217220 */ /* 0x080fe20000410000 */
[-C--:B------:R-:W-:Y:S01]  /*b600*/  FMUL.FTZ R89, R63, R9.reuse ;  /* 0x000000093f597220 */ /* 0x080fe20000410000 */
[-C--:B------:R-:W-:Y:S01]  /*b610*/  FMUL.FTZ R91, R66, R9.reuse ;  /* 0x00000009425b7220 */ /* 0x080fe20000410000 */
[-C--:B------:R-:W-:Y:S01]  /*b620*/  FMUL.FTZ R93, R67, R9.reuse ;  /* 0x00000009435d7220 */ /* 0x080fe20000410000 */
[-C--:B------:R-:W-:Y:S01]  /*b630*/  FMUL.FTZ R95, R70, R9.reuse ;  /* 0x00000009465f7220 */ /* 0x080fe20000410000 */
[-C--:B------:R-:W-:Y:S01]  /*b640*/  FMUL.FTZ R71, R71, R9.reuse ;  /* 0x0000000947477220 */ /* 0x080fe20000410000 */
[----:B------:R-:W0:Y:S01]  /*b650*/  MUFU.TANH R99, R99 ;  /* 0x0000006300637308 */ /* 0x000e220000002400 */
[----:B-1----:R-:W-:Y:S01]  /*b660*/  FMNMX.FTZ R12, R13, R12, !PT ;  /* 0x0000000c0d0c7209 */ /* 0x002fe20007810000 */
[----:B------:R-:W3:Y:S04]  /*b670*/  LD.E R24, desc[UR48][R16.64+0x42c] ;  /* 0x00042c3010187980 */ /* 0x000ee8000c101900 */
[----:B------:R-:W3:Y:S02]  /*b680*/  LD.E R28, desc[UR48][R16.64+0x234] ;  /* 0x00023430101c7980 */ /* 0x000ee4000c101900 */
[----:B------:R-:W1:Y:S01]  /*b690*/  MUFU.TANH R101, R101 ;  /* 0x0000006500657308 */ /* 0x000e620000002400 */
[----:B--2---:R-:W-:Y:S01]  /*b6a0*/  FMNMX.FTZ R12, R19, R12, !PT ;  /* 0x0000000c130c7209 */ /* 0x004fe20007810000 */
[----:B------:R-:W-:Y:S01]  /*b6b0*/  FMUL.FTZ R37, R34, R9 ;  /* 0x0000000922257220 */ /* 0x000fe20000410000 */
[----:B------:R-:W2:Y:S04]  /*b6c0*/  LD.E R36, desc[UR48][R16.64+0x254] ;  /* 0x0002543010247980 */ /* 0x000ea8000c101900 */
[----:B------:R-:W2:Y:S01]  /*b6d0*/  LD.E R32, desc[UR48][R16.64+0x244] ;  /* 0x0002443010207980 */ /* 0x000ea2000c101900 */
[----:B------:R-:W4:Y:S01]  /*b6e0*/  MUFU.TANH R105, R105 ;  /* 0x0000006900697308 */ /* 0x000f220000002400 */
[----:B0-----:R-:W-:-:S02]  /*b6f0*/  FMNMX.FTZ R12, R99, R12, !PT ;  /* 0x0000000c630c7209 */ /* 0x001fc40007810000 */
[----:B------:R-:W2:Y:S05]  /*b700*/  LD.E R40, desc[UR48][R16.64+0x260] ;  /* 0x0002603010287980 */ /* 0x000eaa000c101900 */
[----:B------:R-:W0:Y:S01]  /*b710*/  MUFU.TANH R109, R109 ;  /* 0x0000006d006d7308 */ /* 0x000e220000002400 */
[----:B-1----:R-:W-:Y:S01]  /*b720*/  FMNMX.FTZ R12, R101, R12, !PT ;  /* 0x0000000c650c7209 */ /* 0x002fe20007810000 */
[----:B------:R-:W-:Y:S01]  /*b730*/  FMUL.FTZ R41, R68, R9 ;  /* 0x0000000944297220 */ /* 0x000fe20000410000 */
[----:B------:R-:W2:Y:S05]  /*b740*/  LD.E R44, desc[UR48][R16.64+0x280] ;  /* 0x00028030102c7980 */ /* 0x000eaa000c101900 */
[----:B------:R-:W1:Y:S01]  /*b750*/  MUFU.TANH R111, R111 ;  /* 0x0000006f006f7308 */ /* 0x000e620000002400 */
[----:B----4-:R-:W-:-:S07]  /*b760*/  FMNMX.FTZ R12, R105, R12, !PT ;  /* 0x0000000c690c7209 */ /* 0x010fce0007810000 */
[----:B------:R-:W4:Y:S01]  /*b770*/  MUFU.TANH R115, R115 ;  /* 0x0000007300737308 */ /* 0x000f220000002400 */
[----:B0-----:R-:W-:Y:S01]  /*b780*/  FMNMX.FTZ R12, R109, R12, !PT ;  /* 0x0000000c6d0c7209 */ /* 0x001fe20007810000 */
[----:B------:R-:W-:Y:S01]  /*b790*/  FMUL.FTZ R45, R69, R9 ;  /* 0x00000009452d7220 */ /* 0x000fe20000410000 */
[----:B------:R-:W2:Y:S05]  /*b7a0*/  LD.E R48, desc[UR48][R16.64+0x284] ;  /* 0x0002843010307980 */ /* 0x000eaa000c101900 */
[----:B------:R-:W0:Y:S01]  /*b7b0*/  MUFU.TANH R121, R121 ;  /* 0x0000007900797308 */ /* 0x000e220000002400 */
[----:B-1----:R-:W-:-:S07]  /*b7c0*/  FMNMX.FTZ R12, R111, R12, !PT ;  /* 0x0000000c6f0c7209 */ /* 0x002fce0007810000 */
[----:B------:R-:W1:Y:S01]  /*b7d0*/  MUFU.TANH R123, R123 ;  /* 0x0000007b007b7308 */ /* 0x000e620000002400 */
[----:B----4-:R-:W-:Y:S01]  /*b7e0*/  FMNMX.FTZ R12, R115, R12, !PT ;  /* 0x0000000c730c7209 */ /* 0x010fe20007810000 */
[----:B------:R-:W-:Y:S01]  /*b7f0*/  FMUL.FTZ R49, R42, R9 ;  /* 0x000000092a317220 */ /* 0x000fe20000410000 */
[----:B------:R-:W4:Y:S05]  /*b800*/  LD.E R52, desc[UR48][R16.64+0x2a0] ;  /* 0x0002a03010347980 */ /* 0x000f2a000c101900 */
[----:B------:R-:W1:Y:S01]  /*b810*/  MUFU.TANH R125, R125 ;  /* 0x0000007d007d7308 */ /* 0x000e620000002400 */
[----:B0-----:R-:W-:-:S07]  /*b820*/  FMNMX.FTZ R12, R121, R12, !PT ;  /* 0x0000000c790c7209 */ /* 0x001fce0007810000 */
[----:B------:R-:W0:Y:S01]  /*b830*/  MUFU.TANH R113, R113 ;  /* 0x0000007100717308 */ /* 0x000e220000002400 */
[----:B-1----:R-:W-:Y:S01]  /*b840*/  FMNMX.FTZ R12, R123, R12, !PT ;  /* 0x0000000c7b0c7209 */ /* 0x002fe20007810000 */
[----:B------:R-:W-:Y:S01]  /*b850*/  FMUL.FTZ R53, R65, R9 ;  /* 0x0000000941357220 */ /* 0x000fe20000410000 */
[----:B------:R-:W4:Y:S05]  /*b860*/  LD.E R56, desc[UR48][R16.64+0x2a4] ;  /* 0x0002a43010387980 */ /* 0x000f2a000c101900 */
[----:B------:R-:W1:Y:S01]  /*b870*/  MUFU.TANH R119, R119 ;  /* 0x0000007700777308 */ /* 0x000e620000002400 */
[----:B------:R-:W-:-:S07]  /*b880*/  FMNMX.FTZ R12, R125, R12, !PT ;  /* 0x0000000c7d0c7209 */ /* 0x000fce0007810000 */
[----:B------:R-:W1:Y:S01]  /*b890*/  MUFU.TANH R117, R117 ;  /* 0x0000007500757308 */ /* 0x000e620000002400 */
[----:B0-----:R-:W-:Y:S01]  /*b8a0*/  FMNMX.FTZ R12, R113, R12, !PT ;  /* 0x0000000c710c7209 */ /* 0x001fe20007810000 */
[----:B------:R-:W-:Y:S01]  /*b8b0*/  FMUL.FTZ R57, R64, R9 ;  /* 0x0000000940397220 */ /* 0x000fe20000410000 */
[----:B------:R-:W4:Y:S05]  /*b8c0*/  LD.E R60, desc[UR48][R16.64+0x2b0] ;  /* 0x0002b030103c7980 */ /* 0x000f2a000c101900 */
[----:B------:R-:W0:Y:S01]  /*b8d0*/  MUFU.TANH R107, R107 ;  /* 0x0000006b006b7308 */ /* 0x000e220000002400 */
[----:B-1----:R-:W-:-:S07]  /*b8e0*/  FMNMX.FTZ R12, R119, R12, !PT ;  /* 0x0000000c770c7209 */ /* 0x002fce0007810000 */
[----:B------:R-:W1:Y:S01]  /*b8f0*/  MUFU.TANH R97, R97 ;  /* 0x0000006100617308 */ /* 0x000e620000002400 */
[----:B------:R-:W-:-:S07]  /*b900*/  FMNMX.FTZ R12, R117, R12, !PT ;  /* 0x0000000c750c7209 */ /* 0x000fce0007810000 */
[----:B------:R-:W1:Y:S01]  /*b910*/  MUFU.TANH R103, R103 ;  /* 0x0000006700677308 */ /* 0x000e620000002400 */
[----:B0-----:R-:W-:Y:S01]  /*b920*/  FMNMX.FTZ R12, R107, R12, !PT ;  /* 0x0000000c6b0c7209 */ /* 0x001fe20007810000 */
[-C--:B------:R-:W-:Y:S01]  /*b930*/  FMUL.FTZ R27, R31, R9.reuse ;  /* 0x000000091f1b7220 */ /* 0x080fe20000410000 */
[-C--:B------:R-:W-:Y:S01]  /*b940*/  FMUL.FTZ R61, R43, R9.reuse ;  /* 0x000000092b3d7220 */ /* 0x080fe20000410000 */
[----:B------:R-:W3:Y:S04]  /*b950*/  LD.E R26, desc[UR48][R16.64+0x424] ;  /* 0x00042430101a7980 */ /* 0x000ee8000c101900 */
[----:B------:R-:W0:Y:S01]  /*b960*/  MUFU.TANH R57, R57 ;  /* 0x0000003900397308 */ /* 0x000e220000002400 */
[----:B-1----:R-:W-:Y:S01]  /*b970*/  FMNMX.FTZ R12, R97, R12, !PT ;  /* 0x0000000c610c7209 */ /* 0x002fe20007810000 */
[----:B------:R-:W2:Y:S06]  /*b980*/  LD.E R30, desc[UR48][R16.64+0x240] ;  /* 0x00024030101e7980 */ /* 0x000eac000c101900 */
[----:B------:R-:W-:Y:S08]  /*b990*/  MUFU.TANH R6, R6 ;  /* 0x0000000600067308 */ /* 0x000ff00000002400 */
[----:B------:R-:W-:Y:S08]  /*b9a0*/  MUFU.TANH R3, R3 ;  /* 0x0000000300037308 */ /* 0x000ff00000002400 */
[----:B------:R-:W-:Y:S01]  /*b9b0*/  MUFU.TANH R29, R29 ;  /* 0x0000001d001d7308 */ /* 0x000fe20000002400 */
[-C--:B------:R-:W-:Y:S01]  /*b9c0*/  FMUL.FTZ R35, R39, R9.reuse ;  /* 0x0000000927237220 */ /* 0x080fe20000410000 */
[----:B------:R-:W4:Y:S04]  /*b9d0*/  LD.E R34, desc[UR48][R16.64+0x250] ;  /* 0x0002503010227980 */ /* 0x000f28000c101900 */
[----:B------:R-:W4:Y:S02]  /*b9e0*/  LD.E R46, desc[UR48][R16.64+0x264] ;  /* 0x00026430102e7980 */ /* 0x000f24000c101900 */
[----:B------:R-:W1:Y:S01]  /*b9f0*/  MUFU.TANH R53, R53 ;  /* 0x0000003500357308 */ /* 0x000e620000002400 */
[----:B------:R-:W-:Y:S01]  /*ba00*/  FMNMX.FTZ R12, R103, R12, !PT ;  /* 0x0000000c670c7209 */ /* 0x000fe20007810000 */
[----:B------:R-:W4:Y:S04]  /*ba10*/  LD.E R54, desc[UR48][R16.64+0x290] ;  /* 0x0002903010367980 */ /* 0x000f28000c101900 */
[----:B------:R-:W4:Y:S02]  /*ba20*/  LD.E R50, desc[UR48][R16.64+0x294] ;  /* 0x0002943010327980 */ /* 0x000f24000c101900 */
[----:B------:R-:W1:Y:S01]  /*ba30*/  MUFU.TANH R41, R41 ;  /* 0x0000002900297308 */ /* 0x000e620000002400 */
[----:B0-----:R-:W-:Y:S01]  /*ba40*/  FMNMX.FTZ R12, R57, R12, !PT ;  /* 0x0000000c390c7209 */ /* 0x001fe20007810000 */
[----:B------:R-:W4:Y:S04]  /*ba50*/  LD.E R58, desc[UR48][R16.64+0x2c0] ;  /* 0x0002c030103a7980 */ /* 0x000f28000c101900 */
[----:B------:R-:W4:Y:S02]  /*ba60*/  LD.E R62, desc[UR48][R16.64+0x2c4] ;  /* 0x0002c430103e7980 */ /* 0x000f24000c101900 */
[----:B------:R-:W0:Y:S01]  /*ba70*/  MUFU.TANH R45, R45 ;  /* 0x0000002d002d7308 */ /* 0x000e220000002400 */
[----:B-1----:R-:W-:Y:S01]  /*ba80*/  FMNMX.FTZ R12, R53, R12, !PT ;  /* 0x0000000c350c7209 */ /* 0x002fe20007810000 */
[----:B------:R-:W-:Y:S01]  /*ba90*/  FMUL.FTZ R31, R38, R9 ;  /* 0x00000009261f7220 */ /* 0x000fe20000410000 */
[----:B------:R-:W4:Y:S04]  /*baa0*/  LD.E R42, desc[UR48][R16.64+0x270] ;  /* 0x00027030102a7980 */ /* 0x000f28000c101900 */
[----:B------:R-:W4:Y:S01]  /*bab0*/  LD.E R38, desc[UR48][R16.64+0x274] ;  /* 0x0002743010267980 */ /* 0x000f22000c101900 */
[----:B------:R-:W-:Y:S01]  /*bac0*/  FMNMX.FTZ R12, R41, R12, !PT ;  /* 0x0000000c290c7209 */ /* 0x000fe20007810000 */
[----:B------:R-:W1:Y:S02]  /*bad0*/  MUFU.TANH R27, R27 ;  /* 0x0000001b001b7308 */ /* 0x000e640000002400 */
[----:B------:R-:W4:Y:S04]  /*bae0*/  LD.E R64, desc[UR48][R16.64+0x2b4] ;  /* 0x0002b43010407980 */ /* 0x000f28000c101900 */
[----:B------:R-:W4:Y:S01]  /*baf0*/  LD.E R66, desc[UR48][R16.64+0x2d0] ;  /* 0x0002d03010427980 */ /* 0x000f22000c101900 */
[----:B0-----:R-:W-:Y:S01]  /*bb00*/  FMNMX.FTZ R15, R45, R12, !PT ;  /* 0x0000000c2d0f7209 */ /* 0x001fe20007810000 */
[----:B------:R-:W0:Y:S02]  /*bb10*/  MUFU.TANH R37, R37 ;  /* 0x0000002500257308 */ /* 0x000e240000002400 */
[----:B------:R-:W4:Y:S04]  /*bb20*/  LD.E R68, desc[UR48][R16.64+0x2e0] ;  /* 0x0002e03010447980 */ /* 0x000f28000c101900 */
[----:B------:R-:W1:Y:S02]  /*bb30*/  SHFL.BFLY PT, R12, R15, 0x2, 0x1f ;  /* 0x0c401f000f0c7f89 */ /* 0x000e6400000e0000 */
[----:B------:R-:W0:Y:S02]  /*bb40*/  MUFU.TANH R33, R33 ;  /* 0x0000002100217308 */ /* 0x000e240000002400 */
[----:B------:R-:W4:Y:S04]  /*bb50*/  LD.E R70, desc[UR48][R16.64+0x2f4] ;  /* 0x0002f43010467980 */ /* 0x000f28000c101900 */
[----:B------:R-:W4:Y:S02]  /*bb60*/  LD.E R43, desc[UR48][R16.64+0x268] ;  /* 0x00026830102b7980 */ /* 0x000f24000c101900 */
[----:B------:R-:W0:Y:S02]  /*bb70*/  MUFU.TANH R31, R31 ;  /* 0x0000001f001f7308 */ /* 0x000e240000002400 */
[----:B------:R-:W4:Y:S04]  /*bb80*/  LD.E R55, desc[UR48][R16.64+0x298] ;  /* 0x0002983010377980 */ /* 0x000f28000c101900 */
[----:B------:R-:W4:Y:S02]  /*bb90*/  LD.E R51, desc[UR48][R16.64+0x2ac] ;  /* 0x0002ac3010337980 */ /* 0x000f24000c101900 */
[----:B------:R-:W-:Y:S02]  /*bba0*/  MUFU.TANH R49, R49 ;  /* 0x0000003100317308 */ /* 0x000fe40000002400 */
[----:B------:R-:W4:Y:S01]  /*bbb0*/  LD.E R69, desc[UR48][R16.64+0x2bc] ;  /* 0x0002bc3010457980 */ /* 0x000f22000c101900 */
[----:B-1----:R-:W-:-:S03]  /*bbc0*/  FMNMX.FTZ R14, R15, R12, !PT ;  /* 0x0000000c0f0e7209 */ /* 0x002fc60007810000 */
[----:B------:R-:W4:Y:S01]  /*bbd0*/  LD.E R67, desc[UR48][R16.64+0x2c8] ;  /* 0x0002c83010437980 */ /* 0x000f22000c101900 */
[----:B------:R-:W-:Y:S01]  /*bbe0*/  FMNMX.FTZ R12, R6, R5, !PT ;  /* 0x00000005060c7209 */ /* 0x000fe20007810000 */
[----:B------:R-:W-:Y:S02]  /*bbf0*/  MUFU.TANH R21, R21 ;  /* 0x0000001500157308 */ /* 0x000fe40000002400 */
[----:B------:R-:W4:Y:S01]  /*bc00*/  LD.E R59, desc[UR48][R16.64+0x2cc] ;  /* 0x0002cc30103b7980 */ /* 0x000f22000c101900 */
[----:B------:R-:W-:-:S03]  /*bc10*/  FMNMX.FTZ R12, R3, R12, !PT ;  /* 0x0000000c030c7209 */ /* 0x000fc60007810000 */
[----:B------:R-:W4:Y:S01]  /*bc20*/  LD.E R65, desc[UR48][R16.64+0x2d8] ;  /* 0x0002d83010417980 */ /* 0x000f22000c101900 */
[----:B------:R-:W-:Y:S01]  /*bc30*/  FMNMX.FTZ R12, R29, R12, !PT ;  /* 0x0000000c1d0c7209 */ /* 0x000fe20007810000 */
[----:B------:R-:W1:Y:S02]  /*bc40*/  MUFU.TANH R35, R35 ;  /* 0x0000002300237308 */ /* 0x000e640000002400 */
[----:B------:R-:W4:Y:S01]  /*bc50*/  LD.E R63, desc[UR48][R16.64+0x2dc] ;  /* 0x0002dc30103f7980 */ /* 0x000f22000c101900 */
[----:B------:R-:W-:-:S04]  /*bc60*/  FMNMX.FTZ R12, R27, R12, !PT ;  /* 0x0000000c1b0c7209 */ /* 0x000fc80007810000 */
[----:B0-----:R-:W-:Y:S01]  /*bc70*/  FMNMX.FTZ R12, R37, R12, !PT ;  /* 0x0000000c250c7209 */ /* 0x001fe20007810000 */
[----:B------:R-:W0:Y:S03]  /*bc80*/  MUFU.TANH R61, R61 ;  /* 0x0000003d003d7308 */ /* 0x000e260000002400 */
[----:B------:R-:W-:-:S04]  /*bc90*/  FMNMX.FTZ R12, R33, R12, !PT ;  /* 0x0000000c210c7209 */ /* 0x000fc80007810000 */
[----:B------:R-:W-:Y:S01]  /*bca0*/  FMNMX.FTZ R12, R31, R12, !PT ;  /* 0x0000000c1f0c7209 */ /* 0x000fe20007810000 */
[----:B------:R-:W0:Y:S03]  /*bcb0*/  MUFU.TANH R73, R73 ;  /* 0x0000004900497308 */ /* 0x000e260000002400 */
[----:B-1----:R-:W-:-:S04]  /*bcc0*/  FMNMX.FTZ R12, R35, R12, !PT ;  /* 0x0000000c230c7209 */ /* 0x002fc80007810000 */
[----:B------:R-:W-:Y:S01]  /*bcd0*/  FMNMX.FTZ R12, R49, R12, !PT ;  /* 0x0000000c310c7209 */ /* 0x000fe20007810000 */
[----:B------:R-:W1:Y:S03]  /*bce0*/  MUFU.TANH R75, R75 ;  /* 0x0000004b004b7308 */ /* 0x000e660000002400 */
[----:B0-----:R-:W-:-:S05]  /*bcf0*/  FMNMX.FTZ R12, R61, R12, !PT ;  /* 0x0000000c3d0c7209 */ /* 0x001fca0007810000 */
[----:B------:R-:W0:Y:S01]  /*bd00*/  MUFU.TANH R77, R77 ;  /* 0x0000004d004d7308 */ /* 0x000e220000002400 */
[----:B------:R-:W-:-:S07]  /*bd10*/  FMNMX.FTZ R12, R21, R12, !PT ;  /* 0x0000000c150c7209 */ /* 0x000fce0007810000 */
[----:B------:R-:W0:Y:S01]  /*bd20*/  MUFU.TANH R79, R79 ;  /* 0x0000004f004f7308 */ /* 0x000e220000002400 */
[----:B------:R-:W-:-:S07]  /*bd30*/  FMNMX.FTZ R12, R73, R12, !PT ;  /* 0x0000000c490c7209 */ /* 0x000fce0007810000 */
[----:B------:R-:W0:Y:S01]  /*bd40*/  MUFU.TANH R81, R81 ;  /* 0x0000005100517308 */ /* 0x000e220000002400 */
[----:B-1----:R-:W-:-:S07]  /*bd50*/  FMNMX.FTZ R12, R75, R12, !PT ;  /* 0x0000000c4b0c7209 */ /* 0x002fce0007810000 */
[----:B------:R-:W1:Y:S01]  /*bd60*/  MUFU.TANH R83, R83 ;  /* 0x0000005300537308 */ /* 0x000e620000002400 */
[----:B0-----:R-:W-:-:S07]  /*bd70*/  FMNMX.FTZ R12, R77, R12, !PT ;  /* 0x0000000c4d0c7209 */ /* 0x001fce0007810000 */
        /* <DEDUP_REMOVED lines=13> */
[----:B-1----:R-:W-:-:S04]  /*be50*/  FMNMX.FTZ R12, R91, R12, !PT ;  /* 0x0000000c5b0c7209 */ /* 0x002fc80007810000 */
[----:B0-----:R-:W-:-:S04]  /*be60*/  FMNMX.FTZ R12, R93, R12, !PT ;  /* 0x0000000c5d0c7209 */ /* 0x001fc80007810000 */
[----:B------:R-:W-:Y:S01]  /*be70*/  FMNMX.FTZ R12, R95, R12, !PT ;  /* 0x0000000c5f0c7209 */ /* 0x000fe20007810000 */
[----:B------:R-:W0:Y:S03]  /*be80*/  SHFL.BFLY PT, R25, R14, 0x1, 0x1f ;  /* 0x0c201f000e197f89 */ /* 0x000e2600000e0000 */
[----:B------:R-:W-:-:S05]  /*be90*/  FMNMX.FTZ R9, R71, R12, !PT ;  /* 0x0000000c47097209 */ /* 0x000fca0007810000 */
[----:B------:R-:W-:Y:S04]  /*bea0*/  ST.E desc[UR48][R16.64+0x444], R9 ;  /* 0x0004440910007985 */ /* 0x000fe8000c101930 */
[----:B------:R-:W3:Y:S04]  /*beb0*/  LD.E R12, desc[UR48][R16.64+0x444] ;  /* 0x00044430100c7980 */ /* 0x000ee8000c101900 */
[----:B------:R1:W-:Y:S01]  /*bec0*/  ST.E desc[UR48][R16.64+0x440], R15 ;  /* 0x0004400f10007985 */ /* 0x0003e2000c101930 */
[----:B0-----:R-:W-:-:S03]  /*bed0*/  FMNMX.FTZ R25, R14, R25, !PT ;  /* 0x000000190e197209 */ /* 0x001fc60007810000 */
[----:B------:R-:W2:Y:S04]  /*bee0*/  LD.E R14, desc[UR48][R16.64+0x454] ;  /* 0x00045430100e7980 */ /* 0x000ea8000c101900 */
[----:B------:R-:W-:Y:S04]  /*bef0*/  ST.E desc[UR48][R16.64+0x440], R25 ;  /* 0x0004401910007985 */ /* 0x000fe8000c101930 */
[----:B------:R-:W4:Y:S04]  /*bf00*/  LD.E R39, desc[UR48][R16.64+0x440] ;  /* 0x0004403010277980 */ /* 0x000f28000c101900 */
[----:B-1----:R-:W2:Y:S04]  /*bf10*/  LD.E R15, desc[UR48][R16.64+0x450] ;  /* 0x00045030100f7980 */ /* 0x002ea8000c101900 */
[----:B---3--:R-:W0:Y:S01]  /*bf20*/  SHFL.BFLY PT, R9, R12, 0x2, 0x1f ;  /* 0x0c401f000c097f89 */ /* 0x008e2200000e0000 */
[----:B----4-:R-:W-:Y:S01]  /*bf30*/  FMUL.FTZ R88, R39, R20 ;  /* 0x0000001427587220 */ /* 0x010fe20000410000 */
[----:B0-----:R-:W-:-:S03]  /*bf40*/  FMNMX.FTZ R9, R12, R9, !PT ;  /* 0x000000090c097209 */ /* 0x001fc60007810000 */
[-CC-:B------:R-:W-:Y:S02]  /*bf50*/  FFMA.FTZ R153, R8, R20.reuse, -R88.reuse ;  /* 0x0000001408997223 */ /* 0x180fe40000010858 */
[----:B------:R-:W0:Y:S01]  /*bf60*/  SHFL.BFLY PT, R8, R9, 0x1, 0x1f ;  /* 0x0c201f0009087f89 */ /* 0x000e2200000e0000 */
[----:B------:R-:W-:Y:S01]  /*bf70*/  FADD.FTZ R25, R4, -R39 ;  /* 0x8000002704197221 */ /* 0x000fe20000010000 */
[-CC-:B------:R-:W-:Y:S01]  /*bf80*/  FFMA.FTZ R152, R7, R20.reuse, -R88.reuse ;  /* 0x0000001407987223 */ /* 0x180fe20000010858 */
[-CC-:B------:R-:W-:Y:S01]  /*bf90*/  FFMA.FTZ R155, R11, R20.reuse, -R88.reuse ;  /* 0x000000140b9b7223 */ /* 0x180fe20000010858 */
[-CC-:B------:R-:W-:Y:S01]  /*bfa0*/  FFMA.FTZ R154, R13, R20.reuse, -R88.reuse ;  /* 0x000000140d9a7223 */ /* 0x180fe20000010858 */
[-C--:B------:R-:W-:Y:S01]  /*bfb0*/  FMUL.FTZ R25, R25, R20.reuse ;  /* 0x0000001419197220 */ /* 0x080fe20000410000 */
[-CC-:B------:R-:W-:Y:S01]  /*bfc0*/  FFMA.FTZ R7, R19, R20.reuse, -R88.reuse ;  /* 0x0000001413077223 */ /* 0x180fe20000010858 */
[-CC-:B------:R-:W-:Y:S01]  /*bfd0*/  FFMA.FTZ R182, R99, R20.reuse, -R88.reuse ;  /* 0x0000001463b67223 */ /* 0x180fe20000010858 */
[----:B------:R-:W-:Y:S01]  /*bfe0*/  MUFU.EX2 R152, R152 ;  /* 0x0000009800987308 */ /* 0x000fe20000000800 */
[-CC-:B------:R-:W-:Y:S01]  /*bff0*/  FFMA.FTZ R175, R101, R20.reuse, -R88.reuse ;  /* 0x0000001465af7223 */ /* 0x180fe20000010858 */
[----:B------:R-:W-:Y:S01]  /*c000*/  FFMA.FTZ R180, R105, R20, -R88 ;  /* 0x0000001469b47223 */ /* 0x000fe20000010858 */
[----:B0-----:R-:W-:-:S05]  /*c010*/  FMNMX.FTZ R47, R9, R8, !PT ;  /* 0x00000008092f7209 */ /* 0x001fca0007810000 */
[----:B------:R-:W2:Y:S01]  /*c020*/  MUFU.EX2 R25, R25 ;  /* 0x0000001900197308 */ /* 0x000ea20000000800 */
[-CC-:B------:R-:W-:Y:S01]  /*c030*/  FFMA.FTZ R172, R109, R20.reuse, -R88.reuse ;  /* 0x000000146dac7223 */ /* 0x180fe20000010858 */
[-CC-:B------:R-:W-:Y:S01]  /*c040*/  FFMA.FTZ R169, R111, R20.reuse, -R88.reuse ;  /* 0x000000146fa97223 */ /* 0x180fe20000010858 */
[-CC-:B------:R-:W-:Y:S01]  /*c050*/  FFMA.FTZ R167, R115, R20.reuse, -R88.reuse ;  /* 0x0000001473a77223 */ /* 0x180fe20000010858 */
[-C--:B------:R-:W-:Y:S01]  /*c060*/  FMUL.FTZ R166, R47, R20.reuse ;  /* 0x000000142fa67220 */ /* 0x080fe20000410000 */
[----:B------:R-:W-:Y:S01]  /*c070*/  FADD.FTZ R5, R5, -R47 ;  /* 0x8000002f05057221 */ /* 0x000fe20000010000 */
[-CC-:B------:R-:W-:Y:S01]  /*c080*/  FFMA.FTZ R170, R121, R20.reuse, -R88.reuse ;  /* 0x0000001479aa7223 */ /* 0x180fe20000010858 */
[-C--:B------:R-:W-:Y:S01]  /*c090*/  FFMA.FTZ R164, R123, R20.reuse, -R88 ;  /* 0x000000147ba47223 */ /* 0x080fe20000010858 */
[-CC-:B------:R-:W-:Y:S01]  /*c0a0*/  FFMA.FTZ R185, R6, R20.reuse, -R166.reuse ;  /* 0x0000001406b97223 */ /* 0x180fe200000108a6 */
[----:B------:R-:W-:Y:S01]  /*c0b0*/  FMUL.FTZ R5, R20, R5 ;  /* 0x0000000514057220 */ /* 0x000fe20000410000 */
[-C--:B------:R-:W-:Y:S01]  /*c0c0*/  FFMA.FTZ R188, R3, R20.reuse, -R166 ;  /* 0x0000001403bc7223 */ /* 0x080fe200000108a6 */
        /* <DEDUP_REMOVED lines=10> */
[-C--:B------:R-:W-:Y:S01]  /*c170*/  FFMA.FTZ R9, R45, R20.reuse, -R88 ;  /* 0x000000142d097223 */ /* 0x080fe20000010858 */
[----:B------:R-:W-:Y:S01]  /*c180*/  MUFU.EX2 R185, R185 ;  /* 0x000000b900b97308 */ /* 0x000fe20000000800 */
[-CC-:B------:R-:W-:Y:S01]  /*c190*/  FFMA.FTZ R6, R29, R20.reuse, -R166.reuse ;  /* 0x000000141d067223 */ /* 0x180fe200000108a6 */
[----:B------:R-:W-:-:S06]  /*c1a0*/  FFMA.FTZ R183, R27, R20, -R166 ;  /* 0x000000141bb77223 */ /* 0x000fcc00000108a6 */
[----:B------:R-:W-:Y:S01]  /*c1b0*/  MUFU.EX2 R153, R153 ;  /* 0x0000009900997308 */ /* 0x000fe20000000800 */
[-CC-:B------:R-:W-:Y:S01]  /*c1c0*/  FFMA.FTZ R181, R37, R20.reuse, -R166.reuse ;  /* 0x0000001425b57223 */ /* 0x180fe200000108a6 */
[----:B------:R-:W3:Y:S04]  /*c1d0*/  LD.E R4, desc[UR48][R16.64+0x230] ;  /* 0x0002303010047980 */ /* 0x000ee8000c101900 */
[----:B------:R-:W4:Y:S02]  /*c1e0*/  LD.E R39, desc[UR48][R16.64+0x278] ;  /* 0x0002783010277980 */ /* 0x000f24000c101900 */
[----:B------:R-:W0:Y:S01]  /*c1f0*/  MUFU.EX2 R88, R5 ;  /* 0x0000000500587308 */ /* 0x000e220000000800 */
[----:B------:R-:W-:-:S07]  /*c200*/  FFMA.FTZ R186, R33, R20, -R166 ;  /* 0x0000001421ba7223 */ /* 0x000fce00000108a6 */
[----:B------:R-:W-:Y:S01]  /*c210*/  MUFU.EX2 R155, R155 ;  /* 0x0000009b009b7308 */ /* 0x000fe20000000800 */
[-CC-:B------:R-:W-:Y:S01]  /*c220*/  FFMA.FTZ R171, R21, R20.reuse, -R166.reuse ;  /* 0x0000001415ab7223 */ /* 0x180fe200000108a6 */
[-CC-:B------:R-:W-:Y:S01]  /*c230*/  FFMA.FTZ R163, R79, R20.reuse, -R166.reuse ;  /* 0x000000144fa37223 */ /* 0x180fe200000108a6 */
[-CC-:B------:R-:W-:Y:S01]  /*c240*/  FFMA.FTZ R177, R31, R20.reuse, -R166.reuse ;  /* 0x000000141fb17223 */ /* 0x180fe200000108a6 */
[----:B------:R-:W-:-:S04]  /*c250*/  FFMA.FTZ R184, R35, R20, -R166 ;  /* 0x0000001423b87223 */ /* 0x000fc800000108a6 */
        /* <DEDUP_REMOVED lines=8> */
[----:B------:R-:W1:Y:S01]  /*c2e0*/  MUFU.EX2 R188, R188 ;  /* 0x000000bc00bc7308 */ /* 0x000e620000000800 */
[-CC-:B------:R-:W-:Y:S01]  /*c2f0*/  FFMA.FTZ R125, R81, R20.reuse, -R166.reuse ;  /* 0x00000014517d7223 */ /* 0x180fe200000108a6 */
[-CC-:B------:R-:W-:Y:S01]  /*c300*/  FFMA.FTZ R158, R89, R20.reuse, -R166.reuse ;  /* 0x00000014599e7223 */ /* 0x180fe200000108a6 */
[-CC-:B------:R-:W-:Y:S01]  /*c310*/  FFMA.FTZ R109, R91, R20.reuse, -R166.reuse ;  /* 0x000000145b6d7223 */ /* 0x180fe200000108a6 */
[-CC-:B------:R-:W-:Y:S01]  /*c320*/  FFMA.FTZ R93, R93, R20.reuse, -R166.reuse ;  /* 0x000000145d5d7223 */ /* 0x180fe200000108a6 */
[-CC-:B------:R-:W-:Y:S01]  /*c330*/  FFMA.FTZ R3, R95, R20.reuse, -R166.reuse ;  /* 0x000000145f037223 */ /* 0x180fe200000108a6 */
[----:B------:R-:W4:Y:S02]  /*c340*/  LD.E R101, desc[UR48][R16.64+0x348] ;  /* 0x0003483010657980 */ /* 0x000f24000c101900 */
[----:B------:R-:W1:Y:S01]  /*c350*/  MUFU.EX2 R6, R6 ;  /* 0x0000000600067308 */ /* 0x000e620000000800 */
[-CC-:B------:R-:W-:Y:S01]  /*c360*/  FFMA.FTZ R21, R87, R20.reuse, -R166.reuse ;  /* 0x0000001457157223 */ /* 0x180fe200000108a6 */
[----:B------:R-:W-:Y:S01]  /*c370*/  FFMA.FTZ R79, R71, R20, -R166 ;  /* 0x00000014474f7223 */ /* 0x000fe200000108a6 */
[----:B--2---:R-:W-:Y:S01]  /*c380*/  FFMA.FTZ R20, R25, R15, R152 ;  /* 0x0000000f19147223 */ /* 0x004fe20000010098 */
[----:B------:R-:W2:Y:S04]  /*c390*/  LD.E R105, desc[UR48][R16.64+0x358] ;  /* 0x0003583010697980 */ /* 0x000ea8000c101900 */
[----:B------:R-:W1:Y:S01]  /*c3a0*/  MUFU.EX2 R183, R183 ;  /* 0x000000b700b77308 */ /* 0x000e620000000800 */
[----:B0-----:R-:W-:Y:S01]  /*c3b0*/  FFMA.FTZ R15, R88, R14, R185 ;  /* 0x0000000e580f7223 */ /* 0x001fe200000100b9 */
[----:B------:R-:W-:Y:S01]  /*c3c0*/  FADD.FTZ R20, R153, R20 ;  /* 0x0000001499147221 */ /* 0x000fe20000010000 */
[----:B------:R-:W2:Y:S05]  /*c3d0*/  LD.E R99, desc[UR48][R16.64+0x368] ;  /* 0x0003683010637980 */ /* 0x000eaa000c101900 */
[----:B------:R-:W0:Y:S01]  /*c3e0*/  MUFU.EX2 R7, R7 ;  /* 0x0000000700077308 */ /* 0x000e220000000800 */
[----:B-1----:R-:W-:-:S07]  /*c3f0*/  FADD.FTZ R15, R188, R15 ;  /* 0x0000000fbc0f7221 */ /* 0x002fce0000010000 */
[----:B------:R-:W-:Y:S08]  /*c400*/  MUFU.EX2 R182, R182 ;  /* 0x000000b600b67308 */ /* 0x000ff00000000800 */
[----:B------:R-:W-:Y:S08]  /*c410*/  MUFU.EX2 R175, R175 ;  /* 0x000000af00af7308 */ /* 0x000ff00000000800 */
[----:B------:R-:W-:Y:S01]  /*c420*/  MUFU.EX2 R180, R180 ;  /* 0x000000b400b47308 */ /* 0x000fe20000000800 */
[----:B------:R1:W-:Y:S04]  /*c430*/  ST.E desc[UR48][R16.64+0x444], R47 ;  /* 0x0004442f10007985 */ /* 0x0003e8000c101930 */
[----:B------:R-:W4:Y:S03]  /*c440*/  LD.E R29, desc[UR48][R16.64+0x248] ;  /* 0x00024830101d7980 */ /* 0x000f26000c101900 */
[----:B------:R-:W1:Y:S01]  /*c450*/  MUFU.EX2 R181, R181 ;  /* 0x000000b500b57308 */ /* 0x000e620000000800 */
[----:B------:R-:W-:Y:S01]  /*c460*/  FADD.FTZ R119, R155, R20 ;  /* 0x000000149b777221 */ /* 0x000fe20000010000 */
[----:B------:R-:W-:Y:S01]  /*c470*/  FADD.FTZ R14, R6, R15 ;  /* 0x0000000f060e7221 */ /* 0x000fe20000010000 */
[----:B------:R-:W2:Y:S04]  /*c480*/  LD.E R33, desc[UR48][R16.64+0x238] ;  /* 0x0002383010217980 */ /* 0x000ea8000c101900 */
[----:B------:R-:W4:Y:S01]  /*c490*/  LD.E R31, desc[UR48][R16.64+0x23c] ;  /* 0x00023c30101f7980 */ /* 0x000f22000c101900 */
[----:B------:R-:W1:Y:S01]  /*c4a0*/  MUFU.EX2 R186, R186 ;  /* 0x000000ba00ba7308 */ /* 0x000e620000000800 */
[----:B------:R-:W-:Y:S01]  /*c4b0*/  FADD.FTZ R20, R154, R119 ;  /* 0x000000779a147221 */ /* 0x000fe20000010000 */
[----:B------:R-:W-:Y:S01]  /*c4c0*/  FADD.FTZ R14, R183, R14 ;  /* 0x0000000eb70e7221 */ /* 0x000fe20000010000 */
[----:B------:R-:W4:Y:S04]  /*c4d0*/  LD.E R27, desc[UR48][R16.64+0x24c] ;  /* 0x00024c30101b7980 */ /* 0x000f28000c101900 */
[----:B------:R-:W4:Y:S01]  /*c4e0*/  LD.E R5, desc[UR48][R16.64+0x258] ;  /* 0x0002583010057980 */ /* 0x000f22000c101900 */
[----:B------:R-:W1:Y:S01]  /*c4f0*/  MUFU.EX2 R177, R177 ;  /* 0x000000b100b17308 */ /* 0x000e620000000800 */
[----:B0-----:R-:W-:Y:S01]  /*c500*/  FADD.FTZ R15, R7, R20 ;  /* 0x00000014070f7221 */ /* 0x001fe20000010000 */
[----:B-1----:R-:W-:Y:S01]  /*c510*/  FADD.FTZ R127, R181, R14 ;  /* 0x0000000eb57f7221 */ /* 0x002fe20000010000 */
[----:B------:R-:W4:Y:S04]  /*c520*/  LD.E R45, desc[UR48][R16.64+0x25c] ;  /* 0x00025c30102d7980 */ /* 0x000f28000c101900 */
[----:B------:R-:W4:Y:S01]  /*c530*/  LD.E R41, desc[UR48][R16.64+0x26c] ;  /* 0x00026c3010297980 */ /* 0x000f22000c101900 */
[----:B------:R-:W0:Y:S01]  /*c540*/  MUFU.EX2 R184, R184 ;  /* 0x000000b800b87308 */ /* 0x000e220000000800 */
[----:B------:R-:W-:Y:S01]  /*c550*/  FADD.FTZ R14, R182, R15 ;  /* 0x0000000fb60e7221 */ /* 0x000fe20000010000 */
[----:B------:R-:W-:Y:S01]  /*c560*/  FADD.FTZ R20, R186, R127 ;  /* 0x0000007fba147221 */ /* 0x000fe20000010000 */
[----:B------:R-:W4:Y:S04]  /*c570*/  LD.E R35, desc[UR48][R16.64+0x27c] ;  /* 0x00027c3010237980 */ /* 0x000f28000c101900 */
[----:B------:R-:W4:Y:S01]  /*c580*/  LD.E R37, desc[UR48][R16.64+0x288] ;  /* 0x0002883010257980 */ /* 0x000f22000c101900 */
[----:B------:R-:W1:Y:S03]  /*c590*/  MUFU.EX2 R172, R172 ;  /* 0x000000ac00ac7308 */ /* 0x000e660000000800 */
[----:B------:R-:W4:Y:S04]  /*c5a0*/  LD.E R57, desc[UR48][R16.64+0x28c] ;  /* 0x00028c3010397980 */ /* 0x000f28000c101900 */
[----:B------:R-:W4:Y:S01]  /*c5b0*/  LD.E R53, desc[UR48][R16.64+0x29c] ;  /* 0x00029c3010357980 */ /* 0x000f22000c101900 */
[----:B------:R-:W1:Y:S01]  /*c5c0*/  MUFU.EX2 R173, R173 ;  /* 0x000000ad00ad7308 */ /* 0x000e620000000800 */
[----:B------:R-:W-:Y:S01]  /*c5d0*/  FADD.FTZ R15, R175, R14 ;  /* 0x0000000eaf0f7221 */ /* 0x000fe20000010000 */
[----:B------:R-:W-:Y:S01]  /*c5e0*/  FADD.FTZ R133, R177, R20 ;  /* 0x00000014b1857221 */ /* 0x000fe20000010000 */
[----:B------:R-:W4:Y:S04]  /*c5f0*/  LD.E R47, desc[UR48][R16.64+0x2a8] ;  /* 0x0002a830102f7980 */ /* 0x000f28000c101900 */
[----:B------:R-:W4:Y:S01]  /*c600*/  LD.E R49, desc[UR48][R16.64+0x2b8] ;  /* 0x0002b83010317980 */ /* 0x000f22000c101900 */
[----:B------:R-:W1:Y:S01]  /*c610*/  MUFU.EX2 R176, R176 ;  /* 0x000000b000b07308 */ /* 0x000e620000000800 */
[----:B------:R-:W-:Y:S01]  /*c620*/  FADD.FTZ R15, R180, R15 ;  /* 0x0000000fb40f7221 */ /* 0x000fe20000010000 */
[----:B0-----:R-:W-:Y:S01]  /*c630*/  FADD.FTZ R14, R184, R133 ;  /* 0x00000085b80e7221 */ /* 0x001fe20000010000 */
[----:B------:R-:W4:Y:S04]  /*c640*/  LD.E R61, desc[UR48][R16.64+0x2e8] ;  /* 0x0002e830103d7980 */ /* 0x000f28000c101900 */
[----:B------:R-:W4:Y:S01]  /*c650*/  LD.E R107, desc[UR48][R16.64+0x34c] ;  /* 0x00034c30106b7980 */ /* 0x000f22000c101900 */
[----:B------:R-:W0:Y:S01]  /*c660*/  MUFU.EX2 R171, R171 ;  /* 0x000000ab00ab7308 */ /* 0x000e220000000800 */
[----:B-1----:R-:W-:Y:S01]  /*c670*/  FADD.FTZ R20, R172, R15 ;  /* 0x0000000fac147221 */ /* 0x002fe20000010000 */
[----:B------:R-:W-:Y:S01]  /*c680*/  FADD.FTZ R15, R173, R14 ;  /* 0x0000000ead0f7221 */ /* 0x000fe20000010000 */
[----:B------:R-:W4:Y:S04]  /*c690*/  LD.E R71, desc[UR48][R16.64+0x2ec] ;  /* 0x0002ec3010477980 */ /* 0x000f28000c101900 */
[----:B------:R-:W4:Y:S01]  /*c6a0*/  LD.E R73, desc[UR48][R16.64+0x2f8] ;  /* 0x0002f83010497980 */ /* 0x000f22000c101900 */
[----:B------:R-:W1:Y:S01]  /*c6b0*/  MUFU.EX2 R174, R174 ;  /* 0x000000ae00ae7308 */ /* 0x000e620000000800 */
[----:B------:R-:W-:-:S02]  /*c6c0*/  FADD.FTZ R14, R176, R15 ;  /* 0x0000000fb00e7221 */ /* 0x000fc40000010000 */
[----:B------:R-:W4:Y:S04]  /*c6d0*/  LD.E R75, desc[UR48][R16.64+0x2fc] ;  /* 0x0002fc30104b7980 */ /* 0x000f28000c101900 */
[----:B------:R-:W4:Y:S01]  /*c6e0*/  LD.E R77, desc[UR48][R16.64+0x308] ;  /* 0x00030830104d7980 */ /* 0x000f22000c101900 */
[----:B0-----:R-:W-:Y:S01]  /*c6f0*/  FADD.FTZ R145, R171, R14 ;  /* 0x0000000eab917221 */ /* 0x001fe20000010000 */
[----:B------:R0:W-:Y:S02]  /*c700*/  MUFU.EX2 R166, R125 ;  /* 0x0000007d00a67308 */ /* 0x0001e40000000800 */
[----:B------:R-:W4:Y:S04]  /*c710*/  LD.E R95, desc[UR48][R16.64+0x30c] ;  /* 0x00030c30105f7980 */ /* 0x000f28000c101900 */
[----:B------:R-:W4:Y:S01]  /*c720*/  LD.E R91, desc[UR48][R16.64+0x318] ;  /* 0x00031830105b7980 */ /* 0x000f22000c101900 */
[----:B-1----:R-:W-:-:S03]  /*c730*/  FADD.FTZ R14, R174, R145 ;  /* 0x00000091ae0e7221 */ /* 0x002fc60000010000 */
        /* <DEDUP_REMOVED lines=14> */
[----:B0-----:R-:W4:Y:S04]  /*c820*/  LD.E R125, desc[UR48][R16.64+0x3ac] ;  /* 0x0003ac30107d7980 */ /* 0x001f28000c101900 */
[----:B------:R-:W4:Y:S04]  /*c830*/  LD.E R127, desc[UR48][R16.64+0x3b8] ;  /* 0x0003b830107f7980 */ /* 0x000f28000c101900 */
[----:B------:R-:W4:Y:S04]  /*c840*/  LD.E R133, desc[UR48][R16.64+0x3cc] ;  /* 0x0003cc3010857980 */ /* 0x000f28000c101900 */
[----:B------:R-:W4:Y:S01]  /*c850*/  LD.E R145, desc[UR48][R16.64+0x3fc] ;  /* 0x0003fc3010917980 */ /* 0x000f22000c101900 */
[----:B------:R-:W0:Y:S08]  /*c860*/  MUFU.EX2 R169, R169 ;  /* 0x000000a900a97308 */ /* 0x000e300000000800 */
[----:B------:R-:W1:Y:S08]  /*c870*/  MUFU.EX2 R167, R167 ;  /* 0x000000a700a77308 */ /* 0x000e700000000800 */
[----:B------:R-:W1:Y:S01]  /*c880*/  MUFU.EX2 R170, R170 ;  /* 0x000000aa00aa7308 */ /* 0x000e620000000800 */
[----:B0-----:R-:W-:-:S07]  /*c890*/  FADD.FTZ R20, R169, R20 ;  /* 0x00000014a9147221 */ /* 0x001fce0000010000 */
[----:B------:R-:W0:Y:S08]  /*c8a0*/  MUFU.EX2 R164, R164 ;  /* 0x000000a400a47308 */ /* 0x000e300000000800 */
[----:B------:R-:W0:Y:S01]  /*c8b0*/  MUFU.EX2 R165, R165 ;  /* 0x000000a500a57308 */ /* 0x000e220000000800 */
[----:B-1----:R-:W-:-:S07]  /*c8c0*/  FADD.FTZ R15, R167, R20 ;  /* 0x00000014a70f7221 */ /* 0x002fce0000010000 */
[----:B------:R-:W1:Y:S08]  /*c8d0*/  MUFU.EX2 R161, R161 ;  /* 0x000000a100a17308 */ /* 0x000e700000000800 */
[----:B------:R-:W3:Y:S01]  /*c8e0*/  MUFU.EX2 R168, R168 ;  /* 0x000000a800a87308 */ /* 0x000ee20000000800 */
[----:B------:R-:W-:-:S07]  /*c8f0*/  FADD.FTZ R15, R170, R15 ;  /* 0x0000000faa0f7221 */ /* 0x000fce0000010000 */
[----:B------:R-:W3:Y:S08]  /*c900*/  MUFU.EX2 R162, R162 ;  /* 0x000000a200a27308 */ /* 0x000ef00000000800 */
[----:B------:R-:W3:Y:S01]  /*c910*/  MUFU.EX2 R163, R163 ;  /* 0x000000a300a37308 */ /* 0x000ee20000000800 */
[----:B0-----:R-:W-:Y:S01]  /*c920*/  FADD.FTZ R20, R164, R15 ;  /* 0x0000000fa4147221 */ /* 0x001fe20000010000 */
[----:B------:R-:W-:-:S06]  /*c930*/  FADD.FTZ R195, R165, R14 ;  /* 0x0000000ea5c37221 */ /* 0x000fcc0000010000 */
[----:B------:R-:W0:Y:S01]  /*c940*/  MUFU.EX2 R159, R159 ;  /* 0x0000009f009f7308 */ /* 0x000e220000000800 */
[----:B-1----:R-:W-:Y:S01]  /*c950*/  FADD.FTZ R203, R161, R20 ;  /* 0x00000014a1cb7221 */ /* 0x002fe20000010000 */
[----:B---3--:R-:W-:-:S06]  /*c960*/  FADD.FTZ R14, R168, R195 ;  /* 0x000000c3a80e7221 */ /* 0x008fcc0000010000 */
[----:B------:R-:W-:Y:S08]  /*c970*/  MUFU.EX2 R19, R19 ;  /* 0x0000001300137308 */ /* 0x000ff00000000800 */
[----:B------:R-:W1:Y:S01]  /*c980*/  MUFU.EX2 R157, R157 ;  /* 0x0000009d009d7308 */ /* 0x000e620000000800 */
[----:B------:R-:W-:Y:S01]  /*c990*/  FADD.FTZ R214, R162, R203 ;  /* 0x000000cba2d67221 */ /* 0x000fe20000010000 */
[----:B------:R-:W-:-:S06]  /*c9a0*/  FADD.FTZ R195, R163, R14 ;  /* 0x0000000ea3c37221 */ /* 0x000fcc0000010000 */
[----:B------:R-:W-:Y:S08]  /*c9b0*/  MUFU.EX2 R156, R156 ;  /* 0x0000009c009c7308 */ /* 0x000ff00000000800 */
[----:B------:R-:W3:Y:S01]  /*c9c0*/  MUFU.EX2 R160, R160 ;  /* 0x000000a000a07308 */ /* 0x000ee20000000800 */
[----:B0-----:R-:W-:Y:S01]  /*c9d0*/  FADD.FTZ R214, R159, R214 ;  /* 0x000000d69fd67221 */ /* 0x001fe20000010000 */
[----:B------:R-:W-:-:S06]  /*c9e0*/  FADD.FTZ R14, R166, R195 ;  /* 0x000000c3a60e7221 */ /* 0x000fcc0000010000 */
[----:B------:R-:W0:Y:S08]  /*c9f0*/  MUFU.EX2 R18, R18 ;  /* 0x0000001200127308 */ /* 0x000e300000000800 */
[----:B------:R-:W0:Y:S01]  /*ca00*/  MUFU.EX2 R21, R21 ;  /* 0x0000001500157308 */ /* 0x000e220000000800 */
[----:B-1----:R-:W-:-:S07]  /*ca10*/  FADD.FTZ R195, R157, R14 ;  /* 0x0000000e9dc37221 */ /* 0x002fce0000010000 */
[----:B------:R-:W1:Y:S08]  /*ca20*/  MUFU.EX2 R13, R13 ;  /* 0x0000000d000d7308 */ /* 0x000e700000000800 */
[----:B------:R-:W2:Y:S01]  /*ca30*/  MUFU.EX2 R158, R158 ;  /* 0x0000009e009e7308 */ /* 0x000ea20000000800 */
[----:B---3--:R-:W-:-:S07]  /*ca40*/  FADD.FTZ R14, R160, R195 ;  /* 0x000000c3a00e7221 */ /* 0x008fce0000010000 */
[----:B------:R-:W3:Y:S08]  /*ca50*/  MUFU.EX2 R11, R11 ;  /* 0x0000000b000b7308 */ /* 0x000ef00000000800 */
[----:B------:R0:W3:Y:S02]  /*ca60*/  MUFU.EX2 R15, R109 ;  /* 0x0000006d000f7308 */ /* 0x0000e40000000800 */
[----:B0-----:R-:W-:-:S06]  /*ca70*/  FADD.FTZ R109, R19, R214 ;  /* 0x000000d6136d7221 */ /* 0x001fcc0000010000 */
[----:B------:R-:W0:Y:S01]  /*ca80*/  MUFU.EX2 R12, R12 ;  /* 0x0000000c000c7308 */ /* 0x000e220000000800 */
[----:B------:R-:W-:-:S07]  /*ca90*/  FADD.FTZ R109, R156, R109 ;  /* 0x0000006d9c6d7221 */ /* 0x000fce0000010000 */
[----:B------:R3:W0:Y:S01]  /*caa0*/  MUFU.EX2 R20, R93 ;  /* 0x0000005d00147308 */ /* 0x0006220000000800 */
[----:B------:R-:W-:Y:S01]  /*cab0*/  FADD.FTZ R214, R18, R109 ;  /* 0x0000006d12d67221 */ /* 0x000fe20000010000 */
[----:B------:R-:W-:-:S06]  /*cac0*/  FADD.FTZ R109, R21, R14 ;  /* 0x0000000e156d7221 */ /* 0x000fcc0000010000 */
[----:B------:R-:W0:Y:S01]  /*cad0*/  MUFU.EX2 R8, R8 ;  /* 0x0000000800087308 */ /* 0x000e220000000800 */
[----:B-1----:R-:W-:Y:S01]  /*cae0*/  FADD.FTZ R214, R13, R214 ;  /* 0x000000d60dd67221 */ /* 0x002fe20000010000 */
[----:B--2---:R-:W-:-:S06]  /*caf0*/  FADD.FTZ R216, R158, R109 ;  /* 0x0000006d9ed87221 */ /* 0x004fcc0000010000 */
[----:B------:R-:W1:Y:S01]  /*cb00*/  MUFU.EX2 R3, R3 ;  /* 0x0000000300037308 */ /* 0x000e620000000800 */
[----:B---3--:R-:W-:Y:S01]  /*cb10*/  FADD.FTZ R93, R11, R214 ;  /* 0x000000d60b5d7221 */ /* 0x008fe20000010000 */
[----:B------:R-:W-:-:S06]  /*cb20*/  FADD.FTZ R109, R15, R216 ;  /* 0x000000d80f6d7221 */ /* 0x000fcc0000010000 */
[----:B------:R-:W2:Y:S01]  /*cb30*/  MUFU.EX2 R14, R79 ;  /* 0x0000004f000e7308 */ /* 0x000ea20000000800 */
[----:B0-----:R-:W-:Y:S01]  /*cb40*/  FADD.FTZ R93, R12, R93 ;  /* 0x0000005d0c5d7221 */ /* 0x001fe20000010000 */
[----:B------:R-:W-:-:S06]  /*cb50*/  FADD.FTZ R214, R20, R109 ;  /* 0x0000006d14d67221 */ /* 0x000fcc0000010000 */
[----:B------:R-:W0:Y:S01]  /*cb60*/  MUFU.EX2 R9, R9 ;  /* 0x0000000900097308 */ /* 0x000e220000000800 */
[----:B------:R-:W-:Y:S01]  /*cb70*/  FADD.FTZ R216, R8, R93 ;  /* 0x0000005d08d87221 */ /* 0x000fe20000010000 */
[----:B-1----:R-:W-:Y:S01]  /*cb80*/  FADD.FTZ R93, R3, R214 ;  /* 0x000000d6035d7221 */ /* 0x002fe20000010000 */
[----:B------:R-:W-:-:S03]  /*cb90*/  FMUL.FTZ R213, R25, R26 ;  /* 0x0000001a19d57220 */ /* 0x000fc60000410000 */
[----:B--2---:R-:W-:Y:S01]  /*cba0*/  FADD.FTZ R93, R14, R93 ;  /* 0x0000005d0e5d7221 */ /* 0x004fe20000010000 */
[----:B------:R-:W-:Y:S01]  /*cbb0*/  FMUL.FTZ R215, R88, R24 ;  /* 0x0000001858d77220 */ /* 0x000fe20000410000 */
[C---:B------:R-:W-:Y:S01]  /*cbc0*/  FMUL.FTZ R79, R25.reuse, R4 ;  /* 0x00000004194f7220 */ /* 0x040fe20000410000 */
[----:B------:R-:W-:Y:S02]  /*cbd0*/  FMUL.FTZ R195, R25, R28 ;  /* 0x0000001c19c37220 */ /* 0x000fe40000410000 */
[----:B------:R1:W-:Y:S01]  /*cbe0*/  ST.E desc[UR48][R16.64+0x454], R93 ;  /* 0x0004545d10007985 */ /* 0x0003e2000c101930 */
[----:B0-----:R-:W-:-:S03]  /*cbf0*/  FADD.FTZ R109, R9, R216 ;  /* 0x000000d8096d7221 */ /* 0x001fc60000010000 */
[----:B------:R0:W-:Y:S01]  /*cc00*/  ST.E desc[UR48][R16.64+0x424], R213 ;  /* 0x000424d510007985 */ /* 0x0001e2000c101930 */
[C---:B------:R-:W-:Y:S01]  /*cc10*/  FMUL.FTZ R203, R25.reuse, R30 ;  /* 0x0000001e19cb7220 */ /* 0x040fe20000410000 */
[C---:B------:R-:W-:Y:S01]  /*cc20*/  FMUL.FTZ R211, R25.reuse, R32 ;  /* 0x0000002019d37220 */ /* 0x040fe20000410000 */
[C---:B-1----:R-:W-:Y:S01]  /*cc30*/  FMUL.FTZ R93, R25.reuse, R36 ;  /* 0x00000024195d7220 */ /* 0x042fe20000410000 */
[----:B------:R1:W-:Y:S01]  /*cc40*/  ST.E desc[UR48][R16.64+0x450], R109 ;  /* 0x0004506d10007985 */ /* 0x0003e2000c101930 */
[C---:B------:R-:W-:Y:S01]  /*cc50*/  FMUL.FTZ R217, R25.reuse, R44 ;  /* 0x0000002c19d97220 */ /* 0x040fe20000410000 */
[C---:B0-----:R-:W-:Y:S02]  /*cc60*/  FMUL.FTZ R213, R25.reuse, R40 ;  /* 0x0000002819d57220 */ /* 0x041fe40000410000 */
[----:B------:R0:W-:Y:S04]  /*cc70*/  ST.E desc[UR48][R16.64+0x42c], R215 ;  /* 0x00042cd710007985 */ /* 0x0001e8000c101930 */
[----:B------:R2:W-:Y:S04]  /*cc80*/  ST.E desc[UR48][R16.64+0x230], R79 ;  /* 0x0002304f10007985 */ /* 0x0005e8000c101930 */
[----:B------:R3:W-:Y:S01]  /*cc90*/  ST.E desc[UR48][R16.64+0x234], R195 ;  /* 0x000234c310007985 */ /* 0x0007e2000c101930 */
[----:B-1----:R-:W-:-:S03]  /*cca0*/  FMUL.FTZ R109, R25, R34 ;  /* 0x00000022196d7220 */ /* 0x002fc60000410000 */
[----:B------:R1:W-:Y:S01]  /*ccb0*/  ST.E desc[UR48][R16.64+0x254], R93 ;  /* 0x0002545d10007985 */ /* 0x0003e2000c101930 */
[C---:B0-----:R-:W-:Y:S01]  /*ccc0*/  FMUL.FTZ R215, R25.reuse, R38 ;  /* 0x0000002619d77220 */ /* 0x041fe20000410000 */
[C---:B--2---:R-:W-:Y:S01]  /*ccd0*/  FMUL.FTZ R79, R25.reuse, R46 ;  /* 0x0000002e194f7220 */ /* 0x044fe20000410000 */
[C---:B---3--:R-:W-:Y:S01]  /*cce0*/  FMUL.FTZ R195, R25.reuse, R42 ;  /* 0x0000002a19c37220 */ /* 0x048fe20000410000 */
[C---:B-1----:R-:W-:Y:S01]  /*ccf0*/  FMUL.FTZ R93, R25.reuse, R48 ;  /* 0x00000030195d7220 */ /* 0x042fe20000410000 */
[----:B------:R0:W-:Y:S01]  /*cd00*/  ST.E desc[UR48][R16.64+0x240], R203 ;  /* 0x000240cb10007985 */ /* 0x0001e2000c101930 */
[----:B------:R-:W-:-:S03]  /*cd10*/  FMUL.FTZ R219, R25, R56 ;  /* 0x0000003819db7220 */ /* 0x000fc60000410000 */
[----:B------:R1:W-:Y:S04]  /*cd20*/  ST.E desc[UR48][R16.64+0x244], R211 ;  /* 0x000244d310007985 */ /* 0x0003e8000c101930 */
[----:B------:R2:W-:Y:S04]  /*cd30*/  ST.E desc[UR48][R16.64+0x250], R109 ;  /* 0x0002506d10007985 */ /* 0x0005e8000c101930 */
[----:B------:R3:W-:Y:S01]  /*cd40*/  ST.E desc[UR48][R16.64+0x260], R213 ;  /* 0x000260d510007985 */ /* 0x0007e2000c101930 */
[----:B0-----:R-:W-:-:S03]  /*cd50*/  FMUL.FTZ R203, R25, R50 ;  /* 0x0000003219cb7220 */ /* 0x001fc60000410000 */
[----:B------:R0:W-:Y:S01]  /*cd60*/  ST.E desc[UR48][R16.64+0x264], R79 ;  /* 0x0002644f10007985 */ /* 0x0001e2000c101930 */
[----:B-1----:R-:W-:-:S03]  /*cd70*/  FMUL.FTZ R211, R25, R52 ;  /* 0x0000003419d37220 */ /* 0x002fc60000410000 */
[----:B------:R1:W-:Y:S01]  /*cd80*/  ST.E desc[UR48][R16.64+0x270], R195 ;  /* 0x000270c310007985 */ /* 0x0003e2000c101930 */
[----:B--2---:R-:W-:-:S03]  /*cd90*/  FMUL.FTZ R109, R25, R54 ;  /* 0x00000036196d7220 */ /* 0x004fc60000410000 */
[----:B------:R2:W-:Y:S01]  /*cda0*/  ST.E desc[UR48][R16.64+0x274], R215 ;  /* 0x000274d710007985 */ /* 0x0005e2000c101930 */
[----:B---3--:R-:W-:-:S03]  /*cdb0*/  FMUL.FTZ R213, R25, R58 ;  /* 0x0000003a19d57220 */ /* 0x008fc60000410000 */
[----:B------:R3:W-:Y:S01]  /*cdc0*/  ST.E desc[UR48][R16.64+0x280], R217 ;  /* 0x000280d910007985 */ /* 0x0007e2000c101930 */
[----:B0-----:R-:W-:-:S03]  /*cdd0*/  FMUL.FTZ R79, R25, R60 ;  /* 0x0000003c194f7220 */ /* 0x001fc60000410000 */
[----:B------:R0:W-:Y:S01]  /*cde0*/  ST.E desc[UR48][R16.64+0x284], R93 ;  /* 0x0002845d10007985 */ /* 0x0001e2000c101930 */
[C---:B-1----:R-:W-:Y:S01]  /*cdf0*/  FMUL.FTZ R195, R25.reuse, R64 ;  /* 0x0000004019c37220 */ /* 0x042fe20000410000 */
[C---:B--2---:R-:W-:Y:S01]  /*ce00*/  FMUL.FTZ R215, R25.reuse, R62 ;  /* 0x0000003e19d77220 */ /* 0x044fe20000410000 */
[C---:B---3--:R-:W-:Y:S01]  /*ce10*/  FMUL.FTZ R217, R25.reuse, R66 ;  /* 0x0000004219d97220 */ /* 0x048fe20000410000 */
[C---:B0-----:R-:W-:Y:S01]  /*ce20*/  FMUL.FTZ R93, R25.reuse, R72 ;  /* 0x00000048195d7220 */ /* 0x041fe20000410000 */
[----:B------:R0:W-:Y:S04]  /*ce30*/  ST.E desc[UR48][R16.64+0x290], R109 ;  /* 0x0002906d10007985 */ /* 0x0001e8000c101930 */
        /* <DEDUP_REMOVED lines=13> */
[----:B-1----:R-:W-:-:S03]  /*cf10*/  FMUL.FTZ R195, R25, R78 ;  /* 0x0000004e19c37220 */ /* 0x002fc60000410000 */
[----:B------:R1:W-:Y:S01]  /*cf20*/  ST.E desc[UR48][R16.64+0x2d4], R93 ;  /* 0x0002d45d10007985 */ /* 0x0003e2000c101930 */
[C---:B--2---:R-:W-:Y:S01]  /*cf30*/  FMUL.FTZ R213, R25.reuse, R80 ;  /* 0x0000005019d57220 */ /* 0x044fe20000410000 */
[C---:B---3--:R-:W-:Y:S01]  /*cf40*/  FMUL.FTZ R215, R25.reuse, R86 ;  /* 0x0000005619d77220 */ /* 0x048fe20000410000 */
[C---:B0-----:R-:W-:Y:S01]  /*cf50*/  FMUL.FTZ R217, R25.reuse, R84 ;  /* 0x0000005419d97220 */ /* 0x041fe20000410000 */
[C---:B-1----:R-:W-:Y:S01]  /*cf60*/  FMUL.FTZ R93, R25.reuse, R108 ;  /* 0x0000006c195d7220 */ /* 0x042fe20000410000 */
        /* <DEDUP_REMOVED lines=39> */
[----:B-1----:R-:W-:Y:S01]  /*d1e0*/  FMUL.FTZ R93, R25, R138 ;  /* 0x0000008a195d7220 */ /* 0x002fe20000410000 */
[----:B------:R0:W-:Y:S01]  /*d1f0*/  ST.E desc[UR48][R16.64+0x380], R109 ;  /* 0x0003806d10007985 */ /* 0x0001e2000c101930 */
[C---:B------:R-:W-:Y:S01]  /*d200*/  FMUL.FTZ R33, R88.reuse, R33 ;  /* 0x0000002158217220 */ /* 0x040fe20000410000 */
[C---:B----4-:R-:W-:Y:S02]  /*d210*/  FMUL.FTZ R31, R88.reuse, R31 ;  /* 0x0000001f581f7220 */ /* 0x050fe40000410000 */
[----:B------:R1:W-:Y:S01]  /*d220*/  ST.E desc[UR48][R16.64+0x384], R203 ;  /* 0x000384cb10007985 */ /* 0x0003e2000c101930 */
[C---:B------:R-:W-:Y:S01]  /*d230*/  FMUL.FTZ R29, R88.reuse, R29 ;  /* 0x0000001d581d7220 */ /* 0x040fe20000410000 */
[----:B------:R-:W-:-:S02]  /*d240*/  FMUL.FTZ R27, R88, R27 ;  /* 0x0000001b581b7220 */ /* 0x000fc40000410000 */
[----:B------:R2:W-:Y:S01]  /*d250*/  ST.E desc[UR48][R16.64+0x390], R211 ;  /* 0x000390d310007985 */ /* 0x0005e2000c101930 */
[C---:B------:R-:W-:Y:S01]  /*d260*/  FMUL.FTZ R5, R88.reuse, R5 ;  /* 0x0000000558057220 */ /* 0x040fe20000410000 */
[C---:B------:R-:W-:Y:S02]  /*d270*/  FMUL.FTZ R45, R88.reuse, R45 ;  /* 0x0000002d582d7220 */ /* 0x040fe40000410000 */
[----:B------:R3:W-:Y:S01]  /*d280*/  ST.E desc[UR48][R16.64+0x394], R219 ;  /* 0x000394db10007985 */ /* 0x0007e2000c101930 */
[C---:B0-----:R-:W-:Y:S01]  /*d290*/  FMUL.FTZ R109, R25.reuse, R130 ;  /* 0x00000082196d7220 */ /* 0x041fe20000410000 */
[C---:B------:R-:W-:Y:S02]  /*d2a0*/  FMUL.FTZ R43, R88.reuse, R43 ;  /* 0x0000002b582b7220 */ /* 0x040fe40000410000 */
[----:B------:R0:W-:Y:S01]  /*d2b0*/  ST.E desc[UR48][R16.64+0x3a0], R79 ;  /* 0x0003a04f10007985 */ /* 0x0001e2000c101930 */
[----:B-1----:R-:W-:Y:S01]  /*d2c0*/  FMUL.FTZ R203, R25, R136 ;  /* 0x0000008819cb7220 */ /* 0x002fe20000410000 */
[----:B------:R-:W-:-:S02]  /*d2d0*/  FMUL.FTZ R41, R88, R41 ;  /* 0x0000002958297220 */ /* 0x000fc40000410000 */
[----:B------:R1:W-:Y:S01]  /*d2e0*/  ST.E desc[UR48][R16.64+0x3a4], R195 ;  /* 0x0003a4c310007985 */ /* 0x0003e2000c101930 */
[C---:B--2---:R-:W-:Y:S01]  /*d2f0*/  FMUL.FTZ R211, R25.reuse, R134 ;  /* 0x0000008619d37220 */ /* 0x044fe20000410000 */
[C---:B------:R-:W-:Y:S02]  /*d300*/  FMUL.FTZ R39, R88.reuse, R39 ;  /* 0x0000002758277220 */ /* 0x040fe40000410000 */
[----:B------:R2:W-:Y:S01]  /*d310*/  ST.E desc[UR48][R16.64+0x3b0], R213 ;  /* 0x0003b0d510007985 */ /* 0x0005e2000c101930 */
[C---:B---3--:R-:W-:Y:S01]  /*d320*/  FMUL.FTZ R219, R25.reuse, R132 ;  /* 0x0000008419db7220 */ /* 0x048fe20000410000 */
[C---:B------:R-:W-:Y:S02]  /*d330*/  FMUL.FTZ R35, R88.reuse, R35 ;  /* 0x0000002358237220 */ /* 0x040fe40000410000 */
[----:B------:R3:W-:Y:S01]  /*d340*/  ST.E desc[UR48][R16.64+0x3b4], R215 ;  /* 0x0003b4d710007985 */ /* 0x0007e2000c101930 */
[----:B0-----:R-:W-:Y:S01]  /*d350*/  FMUL.FTZ R79, R25, R146 ;  /* 0x00000092194f7220 */ /* 0x001fe20000410000 */
[----:B------:R-:W-:-:S02]  /*d360*/  FMUL.FTZ R37, R88, R37 ;  /* 0x0000002558257220 */ /* 0x000fc40000410000 */
[----:B------:R0:W-:Y:S01]  /*d370*/  ST.E desc[UR48][R16.64+0x3c0], R217 ;  /* 0x0003c0d910007985 */ /* 0x0001e2000c101930 */
[C---:B-1----:R-:W-:Y:S01]  /*d380*/  FMUL.FTZ R195, R25.reuse, R140 ;  /* 0x0000008c19c37220 */ /* 0x042fe20000410000 */
[C---:B------:R-:W-:Y:S02]  /*d390*/  FMUL.FTZ R57, R88.reuse, R57 ;  /* 0x0000003958397220 */ /* 0x040fe40000410000 */
[----:B------:R1:W-:Y:S01]  /*d3a0*/  ST.E desc[UR48][R16.64+0x3c4], R93 ;  /* 0x0003c45d10007985 */ /* 0x0003e2000c101930 */
[C---:B--2---:R-:W-:Y:S01]  /*d3b0*/  FMUL.FTZ R213, R25.reuse, R144 ;  /* 0x0000009019d57220 */ /* 0x044fe20000410000 */
[C---:B------:R-:W-:Y:S01]  /*d3c0*/  FMUL.FTZ R55, R88.reuse, R55 ;  /* 0x0000003758377220 */ /* 0x040fe20000410000 */
[C---:B------:R-:W-:Y:S01]  /*d3d0*/  FMUL.FTZ R53, R88.reuse, R53 ;  /* 0x0000003558357220 */ /* 0x040fe20000410000 */
[C---:B---3--:R-:W-:Y:S01]  /*d3e0*/  FMUL.FTZ R215, R25.reuse, R142 ;  /* 0x0000008e19d77220 */ /* 0x048fe20000410000 */
[C---:B------:R-:W-:Y:S01]  /*d3f0*/  FMUL.FTZ R47, R88.reuse, R47 ;  /* 0x0000002f582f7220 */ /* 0x040fe20000410000 */
[C---:B------:R-:W-:Y:S01]  /*d400*/  FMUL.FTZ R51, R88.reuse, R51 ;  /* 0x0000003358337220 */ /* 0x040fe20000410000 */
[C---:B------:R-:W-:Y:S01]  /*d410*/  FMUL.FTZ R49, R88.reuse, R49 ;  /* 0x0000003158317220 */ /* 0x040fe20000410000 */
[C---:B0-----:R-:W-:Y:S01]  /*d420*/  FMUL.FTZ R217, R25.reuse, R212 ;  /* 0x000000d419d97220 */ /* 0x041fe20000410000 */
[C---:B------:R-:W-:Y:S01]  /*d430*/  FMUL.FTZ R69, R88.reuse, R69 ;  /* 0x0000004558457220 */ /* 0x040fe20000410000 */
[C---:B------:R-:W-:Y:S01]  /*d440*/  FMUL.FTZ R67, R88.reuse, R67 ;  /* 0x0000004358437220 */ /* 0x040fe20000410000 */
[C---:B------:R-:W-:Y:S01]  /*d450*/  FMUL.FTZ R59, R88.reuse, R59 ;  /* 0x0000003b583b7220 */ /* 0x040fe20000410000 */
[C---:B-1----:R-:W-:Y:S01]  /*d460*/  FMUL.FTZ R93, R25.reuse, R150 ;  /* 0x00000096195d7220 */ /* 0x042fe20000410000 */
[----:B------:R-:W-:Y:S01]  /*d470*/  FMUL.FTZ R25, R25, R148 ;  /* 0x0000009419197220 */ /* 0x000fe20000410000 */
[C---:B------:R-:W-:Y:S01]  /*d480*/  FMUL.FTZ R65, R88.reuse, R65 ;  /* 0x0000004158417220 */ /* 0x040fe20000410000 */
        /* <DEDUP_REMOVED lines=41> */
[----:B------:R-:W-:Y:S01]  /*d720*/  FMUL.FTZ R149, R88, R149 ;  /* 0x0000009558957220 */ /* 0x000fe20000410000 */
[----:B------:R-:W-:Y:S04]  /*d730*/  ST.E desc[UR48][R16.64+0x3d0], R109 ;  /* 0x0003d06d10007985 */ /* 0x000fe8000c101930 */
        /* <DEDUP_REMOVED lines=14> */
[----:B------:R0:W-:Y:S04]  /*d820*/  ST.E desc[UR48][R16.64+0x258], R5 ;  /* 0x0002580510007985 */ /* 0x0001e8000c101930 */
[----:B------:R-:W-:Y:S04]  /*d830*/  ST.E desc[UR48][R16.64+0x25c], R45 ;  /* 0x00025c2d10007985 */ /* 0x000fe8000c101930 */
[----:B------:R-:W-:Y:S04]  /*d840*/  ST.E desc[UR48][R16.64+0x268], R43 ;  /* 0x0002682b10007985 */ /* 0x000fe8000c101930 */
[----:B------:R-:W-:Y:S04]  /*d850*/  ST.E desc[UR48][R16.64+0x26c], R41 ;  /* 0x00026c2910007985 */ /* 0x000fe8000c101930 */
[----:B------:R-:W-:Y:S04]  /*d860*/  ST.E desc[UR48][R16.64+0x278], R39 ;  /* 0x0002782710007985 */ /* 0x000fe8000c101930 */
[----:B------:R1:W-:Y:S04]  /*d870*/  ST.E desc[UR48][R16.64+0x27c], R35 ;  /* 0x00027c2310007985 */ /* 0x0003e8000c101930 */
[----:B------:R2:W-:Y:S04]  /*d880*/  ST.E desc[UR48][R16.64+0x288], R37 ;  /* 0x0002882510007985 */ /* 0x0005e8000c101930 */
[----:B------:R-:W-:Y:S04]  /*d890*/  ST.E desc[UR48][R16.64+0x28c], R57 ;  /* 0x00028c3910007985 */ /* 0x000fe8000c101930 */
[----:B------:R-:W-:Y:S04]  /*d8a0*/  ST.E desc[UR48][R16.64+0x298], R55 ;  /* 0x0002983710007985 */ /* 0x000fe8000c101930 */
[----:B------:R-:W-:Y:S04]  /*d8b0*/  ST.E desc[UR48][R16.64+0x29c], R53 ;  /* 0x00029c3510007985 */ /* 0x000fe8000c101930 */
[----:B------:R3:W-:Y:S04]  /*d8c0*/  ST.E desc[UR48][R16.64+0x2a8], R47 ;  /* 0x0002a82f10007985 */ /* 0x0007e8000c101930 */
[----:B------:R-:W-:Y:S04]  /*d8d0*/  ST.E desc[UR48][R16.64+0x2ac], R51 ;  /* 0x0002ac3310007985 */ /* 0x000fe8000c101930 */
[----:B------:R4:W-:Y:S04]  /*d8e0*/  ST.E desc[UR48][R16.64+0x2b8], R49 ;  /* 0x0002b83110007985 */ /* 0x0009e8000c101930 */
[----:B------:R-:W-:Y:S04]  /*d8f0*/  ST.E desc[UR48][R16.64+0x2bc], R69 ;  /* 0x0002bc4510007985 */ /* 0x000fe8000c101930 */
[----:B------:R-:W-:Y:S04]  /*d900*/  ST.E desc[UR48][R16.64+0x2c8], R67 ;  /* 0x0002c84310007985 */ /* 0x000fe8000c101930 */
[----:B------:R4:W-:Y:S04]  /*d910*/  ST.E desc[UR48][R16.64+0x2cc], R59 ;  /* 0x0002cc3b10007985 */ /* 0x0009e8000c101930 */
[----:B------:R-:W-:Y:S04]  /*d920*/  ST.E desc[UR48][R16.64+0x2d8], R65 ;  /* 0x0002d84110007985 */ /* 0x000fe8000c101930 */
[----:B------:R-:W-:Y:S04]  /*d930*/  ST.E desc[UR48][R16.64+0x2dc], R63 ;  /* 0x0002dc3f10007985 */ /* 0x000fe8000c101930 */
[----:B------:R4:W-:Y:S04]  /*d940*/  ST.E desc[UR48][R16.64+0x2e8], R61 ;  /* 0x0002e83d10007985 */ /* 0x0009e8000c101930 */
[----:B------:R4:W-:Y:S04]  /*d950*/  ST.E desc[UR48][R16.64+0x2ec], R71 ;  /* 0x0002ec4710007985 */ /* 0x0009e8000c101930 */
[----:B------:R4:W-:Y:S04]  /*d960*/  ST.E desc[UR48][R16.64+0x2f8], R73 ;  /* 0x0002f84910007985 */ /* 0x0009e8000c101930 */
[----:B------:R4:W-:Y:S04]  /*d970*/  ST.E desc[UR48][R16.64+0x2fc], R75 ;  /* 0x0002fc4b10007985 */ /* 0x0009e8000c101930 */
[----:B------:R4:W-:Y:S04]  /*d980*/  ST.E desc[UR48][R16.64+0x308], R77 ;  /* 0x0003084d10007985 */ /* 0x0009e8000c101930 */
        /* <DEDUP_REMOVED lines=11> */
[----:B------:R-:W-:Y:S04]  /*da40*/  ST.E desc[UR48][R16.64+0x368], R99 ;  /* 0x0003686310007985 */ /* 0x000fe8000c101930 */
[----:B------:R4:W-:Y:S04]  /*da50*/  ST.E desc[UR48][R16.64+0x36c], R97 ;  /* 0x00036c6110007985 */ /* 0x0009e8000c101930 */
        /* <DEDUP_REMOVED lines=18> */
[----:B------:R-:W-:Y:S04]  /*db80*/  ST.E desc[UR48][R16.64+0x408], R189 ;  /* 0x000408bd10007985 */ /* 0x000fe8000c101930 */
[----:B------:R4:W-:Y:S04]  /*db90*/  ST.E desc[UR48][R16.64+0x40c], R147 ;  /* 0x00040c9310007985 */ /* 0x0009e8000c101930 */
[----:B------:R-:W-:Y:S04]  /*dba0*/  ST.E desc[UR48][R16.64+0x418], R187 ;  /* 0x000418bb10007985 */ /* 0x000fe8000c101930 */
[----:B------:R-:W-:Y:S04]  /*dbb0*/  ST.E desc[UR48][R16.64+0x41c], R151 ;  /* 0x00041c9710007985 */ /* 0x000fe8000c101930 */
[----:B------:R4:W-:Y:S01]  /*dbc0*/  ST.E desc[UR48][R16.64+0x428], R149 ;  /* 0x0004289510007985 */ /* 0x0009e2000c101930 */
[----:B------:R1:W-:Y:S06]  /*dbd0*/  BAR.SYNC.DEFER_BLOCKING R205, 0x100 ;  /* 0x000400cd0000751d */ /* 0x0003ec0000010000 */
[----:B0-----:R-:W4:Y:S04]  /*dbe0*/  LD.E R5, desc[UR48][R16.64+0x230] ;  /* 0x0002303010057980 */ /* 0x001f28000c101900 */
[----:B------:R-:W4:Y:S04]  /*dbf0*/  LD.E R25, desc[UR48][R16.64+0x234] ;  /* 0x0002343010197980 */ /* 0x000f28000c101900 */
[----:B------:R-:W4:Y:S04]  /*dc00*/  LD.E R27, desc[UR48][R16.64+0x238] ;  /* 0x00023830101b7980 */ /* 0x000f28000c101900 */
[----:B------:R-:W4:Y:S04]  /*dc10*/  LD.E R29, desc[UR48][R16.64+0x23c] ;  /* 0x00023c30101d7980 */ /* 0x000f28000c101900 */
[----:B------:R-:W4:Y:S04]  /*dc20*/  LD.E R31, desc[UR48][R16.64+0x240] ;  /* 0x00024030101f7980 */ /* 0x000f28000c101900 */
[----:B------:R-:W4:Y:S04]  /*dc30*/  LD.E R33, desc[UR48][R16.64+0x244] ;  /* 0x0002443010217980 */ /* 0x000f28000c101900 */
[----:B-1----:R-:W4:Y:S04]  /*dc40*/  LD.E R35, desc[UR48][R16.64+0x248] ;  /* 0x0002483010237980 */ /* 0x002f28000c101900 */
[----:B--2---:R-:W2:Y:S04]  /*dc50*/  LD.E R37, desc[UR48][R16.64+0x24c] ;  /* 0x00024c3010257980 */ /* 0x004ea8000c101900 */
[----:B------:R-:W2:Y:S04]  /*dc60*/  LD.E R39, desc[UR48][R16.64+0x250] ;  /* 0x0002503010277980 */ /* 0x000ea8000c101900 */
[----:B------:R-:W2:Y:S04]  /*dc70*/  LD.E R41, desc[UR48][R16.64+0x254] ;  /* 0x0002543010297980 */ /* 0x000ea8000c101900 */
[----:B------:R-:W2:Y:S04]  /*dc80*/  LD.E R43, desc[UR48][R16.64+0x258] ;  /* 0x00025830102b7980 */ /* 0x000ea8000c101900 */
[----:B------:R-:W2:Y:S04]  /*dc90*/  LD.E R45, desc[UR48][R16.64+0x25c] ;  /* 0x00025c30102d7980 */ /* 0x000ea8000c101900 */
[----:B---3--:R-:W3:Y:S04]  /*dca0*/  LD.E R47, desc[UR48][R16.64+0x260] ;  /* 0x00026030102f7980 */ /* 0x008ee8000c101900 */
[----:B----4-:R-:W4:Y:S04]  /*dcb0*/  LD.E R49, desc[UR48][R16.64+0x264] ;  /* 0x0002643010317980 */ /* 0x010f28000c101900 */
        /* <DEDUP_REMOVED lines=114> */
[----:B------:R-:W-:Y:S04]  /*e3e0*/  ST.E desc[UR48][R16.64+0x230], R5 ;  /* 0x0002300510007985 */ /* 0x000fe8000c101930 */
[----:B------:R-:W-:Y:S04]  /*e3f0*/  ST.E desc[UR48][R16.64+0x234], R25 ;  /* 0x0002341910007985 */ /* 0x000fe8000c101930 */
[----:B------:R-:W-:Y:S04]  /*e400*/  ST.E desc[UR48][R16.64+0x238], R27 ;  /* 0x0002381b10007985 */ /* 0x000fe8000c101930 */
[----:B------:R-:W-:Y:S04]  /*e410*/  ST.E desc[UR48][R16.64+0x23c], R29 ;  /* 0x00023c1d10007985 */ /* 0x000fe8000c101930 */
[----:B------:R-:W-:Y:S04]  /*e420*/  ST.E desc[UR48][R16.64+0x240], R31 ;  /* 0x0002401f10007985 */ /* 0x000fe8000c101930 */
[----:B------:R-:W-:Y:S04]  /*e430*/  ST.E desc[UR48][R16.64+0x244], R33 ;  /* 0x0002442110007985 */ /* 0x000fe8000c101930 */
[----:B------:R-:W-:Y:S04]  /*e440*/  ST.E desc[UR48][R16.64+0x248], R35 ;  /* 0x0002482310007985 */ /* 0x000fe8000c101930 */
[----:B--2---:R-:W-:Y:S04]  /*e450*/  ST.E desc[UR48][R16.64+0x24c], R37 ;  /* 0x00024c2510007985 */ /* 0x004fe8000c101930 */
[----:B------:R-:W-:Y:S04]  /*e460*/  ST.E desc[UR48][R16.64+0x250], R39 ;  /* 0x0002502710007985 */ /* 0x000fe8000c101930 */
[----:B------:R-:W-:Y:S04]  /*e470*/  ST.E desc[UR48][R16.64+0x254], R41 ;  /* 0x0002542910007985 */ /* 0x000fe8000c101930 */
[----:B------:R-:W-:Y:S04]  /*e480*/  ST.E desc[UR48][R16.64+0x258], R43 ;  /* 0x0002582b10007985 */ /* 0x000fe8000c101930 */
[----:B------:R-:W-:Y:S04]  /*e490*/  ST.E desc[UR48][R16.64+0x25c], R45 ;  /* 0x00025c2d10007985 */ /* 0x000fe8000c101930 */
[----:B---3--:R-:W-:Y:S04]  /*e4a0*/  ST.E desc[UR48][R16.64+0x260], R47 ;  /* 0x0002602f10007985 */ /* 0x008fe8000c101930 */
[----:B----4-:R-:W-:Y:S04]  /*e4b0*/  ST.E desc[UR48][R16.64+0x264], R49 ;  /* 0x0002643110007985 */ /* 0x010fe8000c101930 */
        /* <DEDUP_REMOVED lines=114> */
[----:B0-----:R-:W4:Y:S04]  /*ebe0*/  LD.E R187, desc[UR48][R16.64+0x218] ;  /* 0x0002183010bb7980 */ /* 0x001f28000c101900 */
[----:B-1----:R-:W4:Y:S04]  /*ebf0*/  LD.E.64 R4, desc[UR48][R16.64+0xa8] ;  /* 0x0000a83010047980 */ /* 0x002f28000c101b00 */
[----:B------:R-:W4:Y:S04]  /*ec00*/  LDL R189, [R1+0x88] ;  /* 0x0000880001bd7983 */ /* 0x000f280000100800 */
[----:B--2---:R-:W2:Y:S04]  /*ec10*/  LD.E R24, desc[UR48][R16.64+0x230] ;  /* 0x0002303010187980 */ /* 0x004ea8000c101900 */
[----:B------:R-:W2:Y:S04]  /*ec20*/  LD.E R25, desc[UR48][R16.64+0x234] ;  /* 0x0002343010197980 */ /* 0x000ea8000c101900 */
[----:B---3--:R-:W2:Y:S04]  /*ec30*/  LD.E R26, desc[UR48][R16.64+0x238] ;  /* 0x00023830101a7980 */ /* 0x008ea8000c101900 */
[----:B------:R-:W2:Y:S04]  /*ec40*/  LD.E R27, desc[UR48][R16.64+0x23c] ;  /* 0x00023c30101b7980 */ /* 0x000ea8000c101900 */
[----:B----4-:R-:W2:Y:S04]  /*ec50*/  LD.E R28, desc[UR48][R16.64+0x240] ;  /* 0x00024030101c7980 */ /* 0x010ea8000c101900 */
[----:B------:R-:W2:Y:S04]  /*ec60*/  LD.E R29, desc[UR48][R16.64+0x244] ;  /* 0x00024430101d7980 */ /* 0x000ea8000c101900 */
        /* <DEDUP_REMOVED lines=121> */
[----:B------:R-:W2:Y:S01]  /*f400*/  LD.E R151, desc[UR48][R16.64+0x42c] ;  /* 0x00042c3010977980 */ /* 0x000ea2000c101900 */
[----:B------:R-:W-:Y:S01]  /*f410*/  IMAD R4, R187, 0xc00, R4 ;  /* 0x00000c00bb047824 */ /* 0x000fe200078e0204 */
[----:B------:R-:W-:-:S02]  /*f420*/  ISETP.NE.U32.AND P2, PT, R189, RZ, PT ;  /* 0x000000ffbd00720c */ /* 0x000fc40003f45070 */
[----:B------:R-:W-:Y:S02]  /*f430*/  R2UR UR7, R5 ;  /* 0x00000000050772ca */ /* 0x000fe400000e0000 */
[----:B------:R-:W-:Y:S02]  /*f440*/  R2UR UR6, R4 ;  /* 0x00000000040672ca */ /* 0x000fe400000e0000 */
[----:B------:R-:W-:Y:S02]  /*f450*/  F2FP.BF16.F32.PACK_AB R152, R153, R152 ;  /* 0x000000989998723e */ /* 0x000fe400000010ff */
[----:B------:R-:W-:Y:S02]  /*f460*/  F2FP.BF16.F32.PACK_AB R154, R154, R155 ;  /* 0x0000009b9a9a723e */ /* 0x000fe400000010ff */
[----:B------:R-:W-:Y:S02]  /*f470*/  F2FP.BF16.F32.PACK_AB R153, R188, R185 ;  /* 0x000000b9bc99723e */ /* 0x000fe400000010ff */
[----:B------:R-:W-:Y:S01]  /*f480*/  F2FP.BF16.F32.PACK_AB R155, R183, R6 ;  /* 0x00000006b79b723e */ /* 0x000fe200000010ff */
[----:B------:R-:W-:Y:S01]  /*f490*/  VOTEU.ANY UP0, P2 ;  /* 0x00000000003f7886 */ /* 0x000fe20001000100 */
[----:B------:R-:W-:-:S02]  /*f4a0*/  VIADD R6, R4, 0x80 ;  /* 0x0000008004067836 */ /* 0x000fc40000000000 */
[----:B--2---:R-:W-:-:S06]  /*f4b0*/  WARPGROUP.ARRIVE ;  /* 0x00000000000079c5 */ /* 0x004fcc0000000000 */
[----:B------:R-:W-:Y:S01]  /*f4c0*/  HGMMA.64x256x16.F32.BF16 R24, R152, gdesc[UR4].tnspB, R24, UP0, gsb0 ;  /* 0x43e0000498187df0 */ /* 0x000fe2000b801818 */
[----:B------:R-:W-:Y:S01]  /*f4d0*/  R2UR UR6, R6 ;  /* 0x00000000060672ca */ /* 0x000fe200000e0000 */
[----:B------:R-:W-:Y:S01]  /*f4e0*/  VIADD R6, R4, 0x100 ;  /* 0x0000010004067836 */ /* 0x000fe20000000000 */
[----:B------:R-:W-:Y:S02]  /*f4f0*/  WARPGROUP.DEPBAR.LE gsb0, 0x0 ;  /* 0x00008000000079c5 */ /* 0x000fe40000010000 */
[----:B------:R-:W-:Y:S01]  /*f500*/  F2FP.BF16.F32.PACK_AB R152, R182, R7 ;  /* 0x00000007b698723e */ /* 0x000fe200000010ff */
[----:B------:R-:W-:Y:S01]  /*f510*/  IMAD.MOV.U32 R7, RZ, RZ, R5 ;  /* 0x000000ffff077224 */ /* 0x000fe200078e0005 */
[----:B------:R-:W-:-:S04]  /*f520*/  F2FP.BF16.F32.PACK_AB R153, R186, R181 ;  /* 0x000000b5ba99723e */ /* 0x000fc800000010ff */
[----:B------:R-:W-:Y:S02]  /*f530*/  R2UR UR7, R7 ;  /* 0x00000000070772ca */ /* 0x000fe400000e0000 */
[----:B------:R-:W-:Y:S02]  /*f540*/  F2FP.BF16.F32.PACK_AB R154, R180, R175 ;  /* 0x000000afb49a723e */ /* 0x000fe400000010ff */
[----:B------:R-:W-:Y:S01]  /*f550*/  F2FP.BF16.F32.PACK_AB R155, R184, R177 ;  /* 0x000000b1b89b723e */ /* 0x000fe200000010ff */
        /* <DEDUP_REMOVED lines=127> */
[----:B------:R0:W-:Y:S02]  /*fd50*/  ST.E desc[UR48][R16.64+0x42c], R151 ;  /* 0x00042c9710007985 */ /* 0x0001e4000c101930 */
[----:B0-----:R-:W-:-:S06]  /*fd60*/  WARPGROUP.ARRIVE ;  /* 0x00000000000079c5 */ /* 0x001fcc0000000000 */
[----:B------:R-:W-:Y:S01]  /*fd70*/  HGMMA.64x256x16.F32.BF16 R24, R152, gdesc[UR4].tnspB, R24, gsb0 ;  /* 0x43e0000498187df0 */ /* 0x000fe20008001818 */
[----:B------:R-:W-:Y:S01]  /*fd80*/  IMAD.MOV.U32 R7, RZ, RZ, R5 ;  /* 0x000000ffff077224 */ /* 0x000fe200078e0005 */
[----:B------:R-:W-:-:S04]  /*fd90*/  R2UR UR6, R6 ;  /* 0x00000000060672ca */ /* 0x000fc800000e0000 */
[----:B------:R-:W-:Y:S01]  /*fda0*/  R2UR UR7, R7 ;  /* 0x00000000070772ca */ /* 0x000fe200000e0000 */
[----:B------:R-:W-:Y:S01]  /*fdb0*/  STL [R1+0x88], R0 ;  /* 0x0000880001007387 */ /* 0x000fe20000100800 */
[----:B------:R-:W-:Y:S02]  /*fdc0*/  VIADD R6, R4, 0x180 ;  /* 0x0000018004067836 */ /* 0x000fe40000000000 */
[----:B------:R-:W-:Y:S01]  /*fdd0*/  IMAD.MOV.U32 R7, RZ, RZ, R5 ;  /* 0x000000ffff077224 */ /* 0x000fe200078e0005 */
[----:B------:R-:W-:Y:S02]  /*fde0*/  WARPGROUP.DEPBAR.LE gsb0, 0x0 ;  /* 0x00008000000079c5 */ /* 0x000fe40000010000 */
[----:B------:R-:W-:Y:S02]  /*fdf0*/  F2FP.BF16.F32.PACK_AB R152, R169, R172 ;  /* 0x000000aca998723e */ /* 0x000fe400000010ff */
[----:B------:R-:W-:Y:S02]  /*fe00*/  F2FP.BF16.F32.PACK_AB R153, R176, R173 ;  /* 0x000000adb099723e */ /* 0x000fe400000010ff */
[----:B------:R-:W-:-:S02]  /*fe10*/  F2FP.BF16.F32.PACK_AB R154, R170, R167 ;  /* 0x000000a7aa9a723e */ /* 0x000fc400000010ff */
        /* <DEDUP_REMOVED lines=131> */
[----:B------:R-:W-:Y:S02]  /*10650*/  R2UR UR6, R6 ;  /* 0x00000000060672ca */ /* 0x000fe400000e0000 */
[----:B------:R-:W-:Y:S01]  /*10660*/  R2UR UR7, R7 ;  /* 0x00000000070772ca */ /* 0x000fe200000e0000 */
[----:B------:R-:W-:Y:S01]  /*10670*/  STL [R1+0x88], R0 ;  /* 0x0000880001007387 */ /* 0x000fe20000100800 */
[----:B------:R-:W-:Y:S02]  /*10680*/  VIADD R6, R4, 0x200 ;  /* 0x0000020004067836 */ /* 0x000fe40000000000 */
[----:B------:R-:W-:Y:S01]  /*10690*/  IMAD.MOV.U32 R7, RZ, RZ, R5 ;  /* 0x000000ffff077224 */ /* 0x000fe200078e0005 */
[----:B------:R-:W-:Y:S02]  /*106a0*/  WARPGROUP.DEPBAR.LE gsb0, 0x0 ;  /* 0x00008000000079c5 */ /* 0x000fe40000010000 */
[----:B------:R-:W-:-:S02]  /*106b0*/  F2FP.BF16.F32.PACK_AB R152, R161, R164 ;  /* 0x000000a4a198723e */ /* 0x000fc400000010ff */
[----:B------:R-:W-:Y:S02]  /*106c0*/  F2FP.BF16.F32.PACK_AB R153, R168, R165 ;  /* 0x000000a5a899723e */ /* 0x000fe400000010ff */
        /* <DEDUP_REMOVED lines=135> */
[----:B------:R-:W-:Y:S01]  /*10f40*/  VIADD R4, R4, 0x280 ;  /* 0x0000028004047836 */ /* 0x000fe20000000000 */
[----:B------:R-:W-:Y:S02]  /*10f50*/  WARPGROUP.DEPBAR.LE gsb0, 0x0 ;  /* 0x00008000000079c5 */ /* 0x000fe40000010000 */
[----:B------:R-:W-:Y:S02]  /*10f60*/  F2FP.BF16.F32.PACK_AB R152, R156, R19 ;  /* 0x000000139c98723e */ /* 0x000fe400000010ff */
[----:B------:R-:W-:-:S02]  /*10f70*/  F2FP.BF16.F32.PACK_AB R153, R160, R157 ;  /* 0x0000009da099723e */ /* 0x000fc400000010ff */
        /* <DEDUP_REMOVED lines=270> */
[----:B------:R-:W-:Y:S02]  /*12060*/  STL [R1+0x88], R0 ;  /* 0x0000880001007387 */ /* 0x000fe40000100800 */
[----:B------:R-:W-:Y:S02]  /*12070*/  WARPGROUP.DEPBAR.LE gsb0, 0x0 ;  /* 0x00008000000079c5 */ /* 0x000fe40000010000 */
[----:B------:R-:W-:Y:S04]  /*12080*/  ST.E desc[UR48][R16.64+0x230], R24 ;  /* 0x0002301810007985 */ /* 0x000fe8000c101930 */
[----:B------:R0:W-:Y:S04]  /*12090*/  ST.E desc[UR48][R16.64+0x234], R25 ;  /* 0x0002341910007985 */ /* 0x0001e8000c101930 */
        /* <DEDUP_REMOVED lines=126> */
[----:B------:R4:W-:Y:S04]  /*12880*/  STL [R1+0x88], R0 ;  /* 0x0000880001007387 */ /* 0x0009e80000100800 */
        /* <DEDUP_REMOVED lines=10> */
[----:B-1----:R-:W4:Y:S04]  /*12930*/  LD.E R27, desc[UR48][R16.64+0x258] ;  /* 0x00025830101b7980 */ /* 0x002f28000c101900 */
[----:B--2---:R-:W2:Y:S04]  /*12940*/  LD.E R29, desc[UR48][R16.64+0x25c] ;  /* 0x00025c30101d7980 */ /* 0x004ea8000c101900 */
        /* <DEDUP_REMOVED lines=127> */
[----:B--2---:R0:W-:Y:S04]  /*13140*/  ST.E desc[UR48][R16.64+0x25c], R29 ;  /* 0x00025c1d10007985 */ /* 0x0041e8000c101930 */
[----:B---3--:R0:W-:Y:S04]  /*13150*/  ST.E desc[UR48][R16.64+0x260], R31 ;  /* 0x0002601f10007985 */ /* 0x0081e8000c101930 */
[----:B----4-:R0:W-:Y:S04]  /*13160*/  ST.E desc[UR48][R16.64+0x264], R33 ;  /* 0x0002642110007985 */ /* 0x0101e8000c101930 */
        /* <DEDUP_REMOVED lines=113> */
[----:B------:R0:W-:Y:S01]  /*13880*/  ST.E desc[UR48][R16.64+0x42c], R58 ;  /* 0x00042c3a10007985 */ /* 0x0001e2000c101930 */
[----:B------:R-:W-:Y:S04]  /*13890*/  BSSY B0, `(.L_x_2079) ;  /* 0x0000008000007945 */ /* 0x000fe80003800000 */
[----:B------:R-:W-:Y:S05]  /*138a0*/  @P0 BRA `(.L_x_2080) ;  /* 0x0000000000180947 */ /* 0x000fea0003800000 */
[----:B0-----:R-:W2:Y:S04]  /*138b0*/  LDL.64 R4, [R1+0x68] ;  /* 0x0000680001047983 */ /* 0x001ea80000100a00 */
[----:B------:R-:W3:Y:S01]  /*138c0*/  LD.E R0, desc[UR48][R16.64+0x218] ;  /* 0x0002183010007980 */ /* 0x000ee2000c101900 */
[----:B--2---:R-:W-:-:S05]  /*138d0*/  MOV R3, R4 ;  /* 0x0000000400037202 */ /* 0x004fca0000000f00 */
[----:B---3--:R-:W-:-:S05]  /*138e0*/  IMAD R0, R0, 0x8, R3 ;  /* 0x0000000800007824 */ /* 0x008fca00078e0203 */
[----:B------:R-:W-:-:S04]  /*138f0*/  PRMT R0, RZ, 0x654, R0 ;  /* 0x00000654ff007816 */ /* 0x000fc80000000000 */
[----:B------:R1:W-:Y:S03]  /*13900*/  SYNCS.ARRIVE.TRANS64.RED.A1T0 RZ, [R0+URZ], RZ ;  /* 0x000000ff00ff79a7 */ /* 0x0003e6000810043f */
.L_x_2080:
[----:B------:R-:W-:Y:S05]  /*13910*/  BSYNC B0 ;  /* 0x0000000000007941 */ /* 0x000fea0003800000 */
.L_x_2079:
[----:B------:R-:W-:Y:S05]  /*13920*/  @P1 BRA `(.L_x_2081) ;  /* 0xffffff60008c1947 */ /* 0x000fea000383ffff */
.L_x_2064:
[----:B------:R-:W-:-:S13]  /*13930*/  ISETP.GE.AND P1, PT, R10, UR43, PT ;  /* 0x0000002b0a007c0c */ /* 0x000fda000bf26270 */
[----:B------:R-:W-:Y:S05]  /*13940*/  @!P1 BRA `(.L_x_2082) ;  /* 0x000000b000989947 */ /* 0x000fea0003800000 */
[----:B0-----:R0:W5:Y:S02]  /*13950*/  LDL.64 R2, [R1+0x178] ;  /* 0x0001780001027983 */ /* 0x0011640000100a00 */
.L_x_2113:
[----:B0----5:R-:W2:Y:S04]  /*13960*/  LD.E R5, desc[UR48][R2.64] ;  /* 0x0000003002057980 */ /* 0x021ea8000c101900 */
        /* <DEDUP_REMOVED lines=13> */
[----:B------:R-:W-:Y:S05]  /*13a40*/  YIELD ;  /* 0x0000000000007946 */ /* 0x000fea0003800000 */
[----:B------:R-:W-:Y:S01]  /*13a50*/  BSSY B0, `(.L_x_2083) ;  /* 0x0000006000007945 */ /* 0x000fe20003800000 */
[----:B---3--:R-:W-:Y:S01]  /*13a60*/  @!P1 IMAD.MOV.U32 R5, RZ, RZ, RZ ;  /* 0x000000ffff059224 */ /* 0x008fe200078e00ff */
[----:B--2---:R-:W-:-:S04]  /*13a70*/  LOP3.LUT R0, R0, 0x1, RZ, 0xfc, !PT ;  /* 0x0000000100007812 */ /* 0x004fc800078efcff */
[----:B------:R-:W-:-:S13]  /*13a80*/  ISETP.NE.AND P2, PT, R0, 0x3, PT ;  /* 0x000000030000780c */ /* 0x000fda0003f45270 */
[----:B-1----:R-:W-:Y:S05]  /*13a90*/  @!P2 BRA `(.L_x_2084) ;  /* 0x000000000004a947 */ /* 0x002fea0003800000 */
[----:B------:R-:W-:Y:S01]  /*13aa0*/  BPT.TRAP 0x1 ;  /* 0x000000040000795c */ /* 0x000fe20000300000 */
.L_x_2084:
[----:B------:R-:W-:Y:S05]  /*13ab0*/  BSYNC B0 ;  /* 0x0000000000007941 */ /* 0x000fea0003800000 */
.L_x_2083:
[----:B------:R-:W2:Y:S01]  /*13ac0*/  LD.E.64 R6, desc[UR48][R20.64+0x8] ;  /* 0x0000083014067980 */ /* 0x000ea2000c101b00 */
[----:B-----5:R-:W-:Y:S02]  /*13ad0*/  SHF.L.U32 R8, R9, 0x1f, RZ ;  /* 0x0000001f09087819 */ /* 0x020fe400000006ff */
[----:B--2---:R-:W-:-:S05]  /*13ae0*/  MOV R6, R6 ;  /* 0x0000000600067202 */ /* 0x004fca0000000f00 */
[----:B------:R-:W-:-:S04]  /*13af0*/  IMAD R5, R5, 0x8, R6 ;  /* 0x0000000805057824 */ /* 0x000fc800078e0206 */
[----:B------:R1:W2:Y:S01]  /*13b00*/  SYNCS.PHASECHK.TRANS64.TRYWAIT P1, [R5+URZ], R8 ;  /* 0x00000008050075a7 */ /* 0x0002a2000802017f */
[----:B------:R-:W3:Y:S04]  /*13b10*/  LD.E R4, desc[UR48][R20.64+0x1c] ;  /* 0x00001c3014047980 */ /* 0x000ee8000c101900 */
[----:B------:R1:W5:Y:S04]  /*13b20*/  LD.E R0, desc[UR48][R2.64] ;  /* 0x0000003002007980 */ /* 0x000368000c101900 */
[----:B------:R1:W5:Y:S01]  /*13b30*/  LD.E R6, desc[UR48][R2.64+0x4] ;  /* 0x0000043002067980 */ /* 0x000362000c101900 */
[----:B------:R-:W-:Y:S01]  /*13b40*/  BSSY B0, `(.L_x_2085) ;  /* 0x0000005000007945 */ /* 0x000fe20003800000 */
[----:B---3--:R-:W-:-:S04]  /*13b50*/  LOP3.LUT R4, R4, 0x1, RZ, 0xfc, !PT ;  /* 0x0000000104047812 */ /* 0x008fc800078efcff */
[----:B------:R-:W-:-:S13]  /*13b60*/  ISETP.NE.AND P2, PT, R4, 0x3, PT ;  /* 0x000000030400780c */ /* 0x000fda0003f45270 */
[----:B-12---:R-:W-:Y:S05]  /*13b70*/  @!P2 BRA `(.L_x_2086) ;  /* 0x000000000004a947 */ /* 0x006fea0003800000 */
[----:B------:R-:W-:Y:S01]  /*13b80*/  BPT.TRAP 0x1 ;  /* 0x000000040000795c */ /* 0x000fe20000300000 */
.L_x_2086:
[----:B------:R-:W-:Y:S05]  /*13b90*/  BSYNC B0 ;  /* 0x0000000000007941 */ /* 0x000fea0003800000 */
.L_x_2085:
[----:B------:R-:W-:Y:S04]  /*13ba0*/  BSSY B0, `(.L_x_2087) ;  /* 0x0000008000007945 */ /* 0x000fe80003800000 */
[----:B------:R-:W-:Y:S05]  /*13bb0*/  @P1 BRA `(.L_x_2088) ;  /* 0x0000000000181947 */ /* 0x000fea0003800000 */
[----:B------:R-:W2:Y:S01]  /*13bc0*/  LD.E.64 R4, desc[UR48][R20.64+0x8] ;  /* 0x0000083014047980 */ /* 0x000ea2000c101b00 */
[----:B-----5:R-:W-:Y:S02]  /*13bd0*/  SHF.L.U32 R7, R6, 0x1f, RZ ;  /* 0x0000001f06077819 */ /* 0x020fe400000006ff */
[----:B--2---:R-:W-:-:S05]  /*13be0*/  MOV R5, R4 ;  /* 0x0000000400057202 */ /* 0x004fca0000000f00 */
[----:B------:R-:W-:-:S04]  /*13bf0*/  IMAD R0, R0, 0x8, R5 ;  /* 0x0000000800007824 */ /* 0x000fc800078e0205 */
[----:B------:R-:W1:Y:S02]  /*13c00*/  SYNCS.PHASECHK.TRANS64.TRYWAIT P1, [R0+URZ], R7 ;  /* 0x00000007000075a7 */ /* 0x000e64000802017f */
[----:B-1----:R-:W-:Y:S05]  /*13c10*/  @!P1 BRA `(.L_x_2089) ;  /* 0x0000014400c49947 */ /* 0x002fea0003800000 */
.L_x_2088:
[----:B------:R-:W-:Y:S05]  /*13c20*/  BSYNC B0 ;  /* 0x0000000000007941 */ /* 0x000fea0003800000 */
.L_x_2087:
[----:B------:R-:W2:Y:S04]  /*13c30*/  LD.E R5, desc[UR48][R2.64] ;  /* 0x0000003002057980 */ /* 0x000ea8000c101900 */
[----:B------:R-:W2:Y:S01]  /*13c40*/  LDL.64 R8, [R1+0xa0] ;  /* 0x0000a00001087983 */ /* 0x000ea20000100a00 */
[----:B------:R-:W-:Y:S05]  /*13c50*/  WARPSYNC.ALL ;  /* 0x0000000000007948 */ /* 0x000fea0003800000 */
[----:B------:R-:W3:Y:S04]  /*13c60*/  LDL.64 R18, [R1+0x98] ;  /* 0x0000980001127983 */ /* 0x000ee80000100a00 */
[----:B-1---5:R-:W4:Y:S04]  /*13c70*/  LDL.64 R6, [R1+0x98] ;  /* 0x0000980001067983 */ /* 0x022f280000100a00 */
[----:B------:R-:W4:Y:S01]  /*13c80*/  LDL.64 R12, [R1+0x98] ;  /* 0x00009800010c7983 */ /* 0x000f220000100a00 */
[----:B--2---:R-:W-:-:S03]  /*13c90*/  IMAD R4, R5, 0x300, R8 ;  /* 0x0000030005047824 */ /* 0x004fc600078e0208 */
[----:B------:R-:W2:Y:S01]  /*13ca0*/  LDL.64 R14, [R1+0x98] ;  /* 0x00009800010e7983 */ /* 0x000ea20000100a00 */
[----:B------:R-:W-:Y:S01]  /*13cb0*/  IMAD.MOV.U32 R5, RZ, RZ, R9 ;  /* 0x000000ffff057224 */ /* 0x000fe200078e0009 */
[----:B------:R-:W-:Y:S01]  /*13cc0*/  R2UR UR6, R4 ;  /* 0x00000000040672ca */ /* 0x000fe200000e0000 */
[----:B------:R-:W-:-:S03]  /*13cd0*/  WARPGROUP.ARRIVE ;  /* 0x00000000000079c5 */ /* 0x000fc60000000000 */
[----:B------:R-:W-:Y:S01]  /*13ce0*/  R2UR UR7, R5 ;  /* 0x00000000050772ca */ /* 0x000fe200000e0000 */
[----:B------:R-:W-:Y:S02]  /*13cf0*/  VIADD R8, R4, 0x2 ;  /* 0x0000000204087836 */ /* 0x000fe40000000000 */
[----:B------:R-:W-:Y:S01]  /*13d00*/  IMAD.MOV.U32 R0, RZ, RZ, 0x1 ;  /* 0x00000001ff007424 */ /* 0x000fe200078e00ff */
[----:B------:R1:W-:Y:S04]  /*13d10*/  STL [R1+0x80], RZ ;  /* 0x000080ff01007387 */ /* 0x0003e80000100800 */
[----:B------:R1:W-:Y:S04]  /*13d20*/  STL [R1+0x80], R0 ;  /* 0x0000800001007387 */ /* 0x0003e80000100800 */
[----:B------:R1:W-:Y:S04]  /*13d30*/  STL [R1+0x80], R0 ;  /* 0x0000800001007387 */ /* 0x0003e80000100800 */
[----:B------:R1:W-:Y:S04]  /*13d40*/  STL [R1+0x80], R0 ;  /* 0x0000800001007387 */ /* 0x0003e80000100800 */
[----:B------:R1:W-:Y:S01]  /*13d50*/  STL [R1+0x80], R0 ;  /* 0x0000800001007387 */ /* 0x0003e20000100800 */
[----:B---3--:R-:W-:-:S02]  /*13d60*/  R2UR UR4, R18 ;  /* 0x00000000120472ca */ /* 0x008fc400000e0000 */
[----:B------:R-:W-:Y:S01]  /*13d70*/  R2UR UR5, R19 ;  /* 0x00000000130572ca */ /* 0x000fe200000e0000 */
[----:B------:R-:W3:-:S12]  /*13d80*/  LDL R18, [R1+0x54] ;  /* 0x0000540001127983 */ /* 0x000ed80000100800 */
        /* <DEDUP_REMOVED lines=31> */
[----:B---3--:R-:W-:-:S04]  /*13f80*/  LOP3.LUT R18, R18, 0x1, RZ, 0xfc, !PT ;  /* 0x0000000112127812 */ /* 0x008fc800078efcff */
[----:B------:R-:W-:Y:S01]  /*13f90*/  ISETP.NE.AND P2, PT, R18, 0x3, PT ;  /* 0x000000031200780c */ /* 0x000fe20003f45270 */
[----:B------:R-:W-:Y:S01]  /*13fa0*/  BSSY B0, `(.L_x_2090) ;  /* 0x0000004000007945 */ /* 0x000fe20003800000 */
[----:B------:R-:W-:-:S11]  /*13fb0*/  WARPGROUP.DEPBAR.LE gsb0, 0x0 ;  /* 0x00008000000079c5 */ /* 0x000fd60000010000 */
[----:B-1----:R-:W-:Y:S05]  /*13fc0*/  @!P2 BRA `(.L_x_2091) ;  /* 0x000000000004a947 */ /* 0x002fea0003800000 */
[----:B------:R-:W-:Y:S01]  /*13fd0*/  BPT.TRAP 0x1 ;  /* 0x000000040000795c */ /* 0x000fe20000300000 */
.L_x_2091:
[----:B------:R-:W-:Y:S05]  /*13fe0*/  BSYNC B0 ;  /* 0x0000000000007941 */ /* 0x000fea0003800000 */
.L_x_2090:
[----:B------:R-:W2:Y:S01]  /*13ff0*/  LDL.64 R6, [R1+0x40] ;  /* 0x0000400001067983 */ /* 0x000ea20000100a00 */
[----:B-----5:R-:W-:Y:S02]  /*14000*/  SHF.L.U32 R8, R11, 0x1f, RZ ;  /* 0x0000001f0b087819 */ /* 0x020fe400000006ff */
[----:B--2---:R-:W-:-:S05]  /*14010*/  MOV R7, R6 ;  /* 0x0000000600077202 */ /* 0x004fca0000000f00 */
[----:B------:R-:W-:-:S04]  /*14020*/  IMAD R5, R5, 0x8, R7 ;  /* 0x0000000805057824 */ /* 0x000fc800078e0207 */
[----:B------:R1:W2:Y:S01]  /*14030*/  SYNCS.PHASECHK.TRANS64.TRYWAIT P1, [R5+URZ], R8 ;  /* 0x00000008050075a7 */ /* 0x0002a2000802017f */
[----:B------:R1:W5:Y:S04]  /*14040*/  LD.E R4, desc[UR48][R2.64] ;  /* 0x0000003002047980 */ /* 0x000368000c101900 */
[----:B------:R1:W5:Y:S01]  /*14050*/  LD.E R6, desc[UR48][R2.64+0x4] ;  /* 0x0000043002067980 */ /* 0x000362000c101900 */
[----:B------:R-:W-:Y:S04]  /*14060*/  BSSY B0, `(.L_x_2092) ;  /* 0x0000003000007945 */ /* 0x000fe80003800000 */
[----:B------:R-:W-:Y:S05]  /*14070*/  @!P2 BRA `(.L_x_2093) ;  /* 0x000000000004a947 */ /* 0x000fea0003800000 */
[----:B------:R-:W-:Y:S01]  /*14080*/  BPT.TRAP 0x1 ;  /* 0x000000040000795c */ /* 0x000fe20000300000 */
.L_x_2093:
[----:B------:R-:W-:Y:S05]  /*14090*/  BSYNC B0 ;  /* 0x0000000000007941 */ /* 0x000fea0003800000 */
.L_x_2092:
[----:B------:R-:W-:Y:S04]  /*140a0*/  BSSY B0, `(.L_x_2094) ;  /* 0x0000006000007945 */ /* 0x000fe80003800000 */
[----:B--2---:R-:W-:Y:S05]  /*140b0*/  @P1 BRA `(.L_x_2095) ;  /* 0x0000000000101947 */ /* 0x004fea0003800000 */
[----:B-----5:R-:W-:Y:S01]  /*140c0*/  IMAD R4, R4, 0x8, R7 ;  /* 0x0000000804047824 */ /* 0x020fe200078e0207 */
[----:B-1----:R-:W-:-:S04]  /*140d0*/  SHF.L.U32 R5, R6, 0x1f, RZ ;  /* 0x0000001f06057819 */ /* 0x002fc800000006ff */
[----:B------:R-:W1:Y:S02]  /*140e0*/  SYNCS.PHASECHK.TRANS64.TRYWAIT P1, [R4+URZ], R5 ;  /* 0x00000005040075a7 */ /* 0x000e64000802017f */
[----:B-1----:R-:W-:Y:S05]  /*140f0*/  @!P1 BRA `(.L_x_2096) ;  /* 0x0000014000a09947 */ /* 0x002fea0003800000 */
.L_x_2095:
[----:B------:R-:W-:Y:S05]  /*14100*/  BSYNC B0 ;  /* 0x0000000000007941 */ /* 0x000fea0003800000 */
.L_x_2094:
[----:B------:R-:W2:Y:S04]  /*14110*/  LDL R7, [R1+0x90] ;  /* 0x0000900001077983 */ /* 0x000ea80000100800 */
[----:B------:R-:W3:Y:S04]  /*14120*/  LD.E R11, desc[UR48][R2.64] ;  /* 0x00000030020b7980 */ /* 0x000ee8000c101900 */
[----:B------:R-:W3:Y:S04]  /*14130*/  LDL.64 R72, [R1+0x118] ;  /* 0x0001180001487983 */ /* 0x000ee80000100a00 */
[----:B-1---5:R-:W4:Y:S04]  /*14140*/  LDL.64 R4, [R1+0x110] ;  /* 0x0001100001047983 */ /* 0x022f280000100a00 */
[----:B------:R-:W4:Y:S04]  /*14150*/  LDL.64 R8, [R1+0x110] ;  /* 0x0001100001087983 */ /* 0x000f280000100a00 */
[----:B------:R-:W4:Y:S04]  /*14160*/  LDL.64 R12, [R1+0x110] ;  /* 0x00011000010c7983 */ /* 0x000f280000100a00 */
[----:B------:R-:W4:Y:S01]  /*14170*/  LDL.64 R14, [R1+0x110] ;  /* 0x00011000010e7983 */ /* 0x000f220000100a00 */
[----:B------:R-:W-:Y:S05]  /*14180*/  WARPSYNC.ALL ;  /* 0x0000000000007948 */ /* 0x000fea0003800000 */
[----:B------:R-:W-:Y:S01]  /*14190*/  WARPGROUP.ARRIVE ;  /* 0x00000000000079c5 */ /* 0x000fe20000000000 */
[----:B------:R-:W4:Y:S01]  /*141a0*/  LDL.64 R18, [R1+0x110] ;  /* 0x0001100001127983 */ /* 0x000f220000100a00 */
[----:B--2---:R-:W-:Y:S01]  /*141b0*/  ISETP.NE.U32.AND P1, PT, R7, RZ, PT ;  /* 0x000000ff0700720c */ /* 0x004fe20003f25070 */
[----:B---3--:R-:W-:-:S02]  /*141c0*/  IMAD R6, R11, 0xc00, R72 ;  /* 0x00000c000b067824 */ /* 0x008fc400078e0248 */
[----:B------:R-:W-:Y:S01]  /*141d0*/  IMAD.MOV.U32 R7, RZ, RZ, R73 ;  /* 0x000000ffff077224 */ /* 0x000fe200078e0049 */
[----:B----4-:R-:W-:Y:S02]  /*141e0*/  R2UR UR4, R4 ;  /* 0x00000000040472ca */ /* 0x010fe400000e0000 */
[----:B------:R-:W-:Y:S02]  /*141f0*/  R2UR UR6, R6 ;  /* 0x00000000060672ca */ /* 0x000fe400000e0000 */
[----:B------:R-:W-:Y:S02]  /*14200*/  R2UR UR7, R7 ;  /* 0x00000000070772ca */ /* 0x000fe400000e0000 */
[----:B------:R-:W-:-:S03]  /*14210*/  R2UR UR5, R5 ;  /* 0x00000000050572ca */ /* 0x000fc600000e0000 */
[----:B------:R-:W-:-:S10]  /*14220*/  VOTEU.ANY UP0, P1 ;  /* 0x00000000003f7886 */ /* 0x000fd40000800100 */
        /* <DEDUP_REMOVED lines=186> */
[----:B------:R-:W3:Y:S04]  /*14dd0*/  LDL.64 R8, [R1+0x170] ;  /* 0x0001700001087983 */ /* 0x000ee80000100a00 */
[----:B------:R-:W4:Y:S04]  /*14de0*/  LDL R11, [R194] ;  /* 0x00000000c20b7983 */ /* 0x000f280000100800 */
[----:B--2---:R-:W2:Y:S04]  /*14df0*/  LDL R4, [R194+0x24] ;  /* 0x00002400c2047983 */ /* 0x004ea80000100800 */
[----:B------:R-:W4:Y:S04]  /*14e00*/  LDL R12, [R1+0x70] ;  /* 0x00007000010c7983 */ /* 0x000f280000100800 */
[----:B------:R-:W4:Y:S04]  /*14e10*/  LDL R6, [R194+0x18] ;  /* 0x00001800c2067983 */ /* 0x000f280000100800 */
[----:B------:R-:W4:Y:S04]  /*14e20*/  LDL R5, [R194+0x4] ;  /* 0x00000400c2057983 */ /* 0x000f280000100800 */
[----:B------:R-:W4:Y:S04]  /*14e30*/  LDL R18, [R194+0xc] ;  /* 0x00000c00c2127983 */ /* 0x000f280000100800 */
[----:B------:R-:W4:Y:S04]  /*14e40*/  LDL R15, [R194+0x10] ;  /* 0x00001000c20f7983 */ /* 0x000f280000100800 */
[----:B------:R-:W4:Y:S04]  /*14e50*/  LDL R7, [R194+0x14] ;  /* 0x00001400c2077983 */ /* 0x000f280000100800 */
[----:B---3--:R-:W3:Y:S01]  /*14e60*/  LD.E R8, desc[UR48][R8.64] ;  /* 0x0000003008087980 */ /* 0x008ee2000c101900 */
[----:B--2---:R-:W-:-:S03]  /*14e70*/  ISETP.NE.AND P1, PT, R4, 0x1, PT ;  /* 0x000000010400780c */ /* 0x004fc60003f25270 */
[----:B------:R-:W2:Y:S10]  /*14e80*/  LDL R4, [R194+0x8] ;  /* 0x00000800c2047983 */ /* 0x000eb40000100800 */
[----:B------:R-:W2:Y:S04]  /*14e90*/  @P1 LDL R13, [R194+0x28] ;  /* 0x00002800c20d1983 */ /* 0x000ea80000100800 */
[----:B------:R-:W2:Y:S01]  /*14ea0*/  @P1 LDL R14, [R194+0x2c] ;  /* 0x00002c00c20e1983 */ /* 0x000ea20000100800 */
[----:B----4-:R-:W-:Y:S01]  /*14eb0*/  ISETP.GE.AND P2, PT, R6, 0x1, PT ;  /* 0x000000010600780c */ /* 0x010fe20003f46270 */
[----:B------:R-:W-:Y:S01]  /*14ec0*/  BSSY B0, `(.L_x_2097) ;  /* 0x00000a6000007945 */ /* 0x000fe20003800000 */
[-C--:B---3--:R-:W-:Y:S01]  /*14ed0*/  FMUL.FTZ R9, R26, R8.reuse ;  /* 0x000000081a097220 */ /* 0x088fe20000410000 */
[----:B------:R-:W-:Y:S01]  /*14ee0*/  SHF.R.S32.HI R26, RZ, 0x1f, R11 ;  /* 0x0000001fff1a7819 */ /* 0x000fe2000001140b */
[-C--:B------:R-:W-:Y:S01]  /*14ef0*/  FMUL.FTZ R20, R30, R8.reuse ;  /* 0x000000081e147220 */ /* 0x080fe20000410000 */
[----:B------:R-:W-:-:S02]  /*14f00*/  FMUL.FTZ R30, R32, R8 ;  /* 0x00000008201e7220 */ /* 0x000fc40000410000 */
[----:B------:R-:W-:Y:S01]  /*14f10*/  LEA.HI R32, R26, R11, RZ, 0x7 ;  /* 0x0000000b1a207211 */ /* 0x000fe200078f38ff */
[----:B------:R-:W-:-:S03]  /*14f20*/  FMUL.FTZ R109, R34, R8 ;  /* 0x00000008226d7220 */ /* 0x000fc60000410000 */
[----:B------:R-:W-:Y:S01]  /*14f30*/  LOP3.LUT R34, R32, 0xffffff80, RZ, 0xc0, !PT ;  /* 0xffffff8020227812 */ /* 0x000fe200078ec0ff */
[----:B------:R-:W-:-:S04]  /*14f40*/  FMUL.FTZ R21, R31, R8 ;  /* 0x000000081f157220 */ /* 0x000fc80000410000 */
[----:B------:R-:W-:Y:S02]  /*14f50*/  IMAD.IADD R34, R11, 0x1, -R34 ;  /* 0x000000010b227824 */ /* 0x000fe400078e0a22 */
[-C--:B------:R-:W-:Y:S01]  /*14f60*/  FMUL.FTZ R31, R33, R8.reuse ;  /* 0x00000008211f7220 */ /* 0x080fe20000410000 */
[-C--:B------:R-:W-:Y:S01]  /*14f70*/  FMUL.FTZ R137, R38, R8.reuse ;  /* 0x0000000826897220 */ /* 0x080fe20000410000 */
[----:B------:R-:W-:Y:S02]  /*14f80*/  LEA.HI R38, R26, R11, RZ, 0x2 ;  /* 0x0000000b1a267211 */ /* 0x000fe400078f10ff */
[----:B------:R-:W-:Y:S01]  /*14f90*/  SHF.R.S32.HI R33, RZ, 0x1f, R34 ;  /* 0x0000001fff217819 */ /* 0x000fe20000011422 */
[-C--:B------:R-:W-:Y:S01]  /*14fa0*/  FMUL.FTZ R117, R35, R8.reuse ;  /* 0x0000000823757220 */ /* 0x080fe20000410000 */
[-C--:B------:R-:W-:Y:S01]  /*14fb0*/  FMUL.FTZ R36, R36, R8.reuse ;  /* 0x0000000824247220 */ /* 0x080fe20000410000 */
[----:B------:R-:W-:Y:S01]  /*14fc0*/  FMUL.FTZ R37, R37, R8 ;  /* 0x0000000825257220 */ /* 0x000fe20000410000 */
[----:B------:R-:W-:-:S02]  /*14fd0*/  LEA.HI R35, R33, R34, RZ, 0x2 ;  /* 0x0000002221237211 */ /* 0x000fc400078f10ff */
[----:B------:R-:W-:Y:S01]  /*14fe0*/  LOP3.LUT R38, R38, 0xfffffffc, RZ, 0xc0, !PT ;  /* 0xfffffffc26267812 */ /* 0x000fe200078ec0ff */
[----:B------:R3:W4:Y:S01]  /*14ff0*/  MUFU.TANH R75, R36 ;  /* 0x00000024004b7308 */ /* 0x0007220000002400 */
[----:B------:R-:W-:-:S03]  /*15000*/  LEA.HI R33, R33, R34, RZ, 0x5 ;  /* 0x0000002221217211 */ /* 0x000fc600078f28ff */
[----:B------:R-:W-:-:S04]  /*15010*/  IMAD.IADD R38, R11, 0x1, -R38 ;  /* 0x000000010b267824 */ /* 0x000fc800078e0a26 */
[----:B------:R0:W1:Y:S01]  /*15020*/  MUFU.TANH R76, R37 ;  /* 0x00000025004c7308 */ /* 0x0000620000002400 */
[--C-:B---3--:R-:W-:Y:S02]  /*15030*/  SHF.R.S32.HI R36, RZ, 0x2, R35.reuse ;  /* 0x00000002ff247819 */ /* 0x108fe40000011423 */
[----:B------:R-:W-:Y:S02]  /*15040*/  SHF.R.S32.HI R11, RZ, 0x7, R32 ;  /* 0x00000007ff0b7819 */ /* 0x000fe40000011420 */
[----:B0-----:R-:W-:-:S04]  /*15050*/  SHF.R.S32.HI R37, RZ, 0x1f, R35 ;  /* 0x0000001fff257819 */ /* 0x001fc80000011423 */
[----:B------:R-:W-:Y:S02]  /*15060*/  LEA.HI R37, R37, R36, RZ, 0x3 ;  /* 0x0000002425257211 */ /* 0x000fe400078f18ff */
[----:B------:R-:W-:Y:S02]  /*15070*/  LEA.HI R32, R32, R11, RZ, 0x1 ;  /* 0x0000000b20207211 */ /* 0x000fe400078f08ff */
[----:B------:R-:W-:Y:S02]  /*15080*/  LOP3.LUT R37, R37, 0xfffffff8, RZ, 0xc0, !PT ;  /* 0xfffffff825257812 */ /* 0x000fe400078ec0ff */
[----:B------:R-:W-:Y:S02]  /*15090*/  SHF.R.S32.HI R33, RZ, 0x5, R33 ;  /* 0x00000005ff217819 */ /* 0x000fe40000011421 */
[----:B------:R-:W-:Y:S01]  /*150a0*/  LOP3.LUT R32, R32, 0x3fffffe, RZ, 0xc0, !PT ;  /* 0x03fffffe20207812 */ /* 0x000fe200078ec0ff */
[----:B------:R-:W-:Y:S01]  /*150b0*/  IMAD.IADD R37, R36, 0x1, -R37 ;  /* 0x0000000124257824 */ /* 0x000fe200078e0a25 */
[----:B------:R-:W-:Y:S01]  /*150c0*/  LEA.HI R36, R38, R38, RZ, 0x1 ;  /* 0x0000002626247211 */ /* 0x000fe200078f08ff */
[----:B------:R-:W-:-:S02]  /*150d0*/  IMAD R12, R12, 0x8, R33 ;  /* 0x000000080c0c7824 */ /* 0x000fc400078e0221 */
[----:B------:R-:W-:Y:S01]  /*150e0*/  IMAD.IADD R32, R11, 0x1, -R32 ;  /* 0x000000010b207824 */ /* 0x000fe200078e0a20 */
[----:B------:R-:W-:Y:S01]  /*150f0*/  LOP3.LUT R11, R36, 0x1ffffffe, RZ, 0xc0, !PT ;  /* 0x1ffffffe240b7812 */ /* 0x000fe200078ec0ff */
[----:B------:R-:W-:-:S04]  /*15100*/  IMAD.U32 R37, R12, 0x10, R37 ;  /* 0x000000100c257824 */ /* 0x000fc800078e0025 */
[----:B------:R-:W-:Y:S02]  /*15110*/  IMAD.IADD R11, R38, 0x1, -R11 ;  /* 0x00000001260b7824 */ /* 0x000fe400078e0a0b */
[----:B------:R-:W-:-:S04]  /*15120*/  IMAD R32, R32, 0x40, R37 ;  /* 0x0000004020207824 */ /* 0x000fc800078e0225 */
[----:B------:R-:W-:-:S04]  /*15130*/  IMAD R32, R11, 0x8, R32 ;  /* 0x000000080b207824 */ /* 0x000fc800078e0220 */
[----:B--2---:R-:W-:-:S05]  /*15140*/  @P1 IMAD.HI.U32 R13, R32, R13, RZ ;  /* 0x0000000d200d1227 */ /* 0x004fca00078e00ff */
[----:B------:R-:W-:Y:S01]  /*15150*/  @P1 SHF.R.U32.HI R32, RZ, R14, R13 ;  /* 0x0000000eff201219 */ /* 0x000fe2000001160d */
[----:B------:R-:W-:Y:S01]  /*15160*/  IMAD.MOV.U32 R11, RZ, RZ, -0x60 ;  /* 0xffffffa0ff0b7424 */ /* 0x000fe200078e00ff */
[----:B------:R-:W-:-:S03]  /*15170*/  LOP3.LUT R35, R35, 0x7ffffffc, RZ, 0xc0, !PT ;  /* 0x7ffffffc23237812 */ /* 0x000fc600078ec0ff */
[----:B------:R-:W0:Y:S01]  /*15180*/  SHFL.IDX PT, R33, R32, RZ, 0x1c1f ;  /* 0x001c1fff20217589 */ /* 0x000e2200000e0000 */
        /* <DEDUP_REMOVED lines=32> */
[-C--:B------:R-:W-:Y:S01]  /*15390*/  FMUL.FTZ R147, R70, R8.reuse ;  /* 0x0000000846937220 */ /* 0x080fe20000410000 */
[----:B------:R-:W-:Y:S02]  /*153a0*/  IMAD R12, R10, R11, 0x1 ;  /* 0x000000010a0c7424 */ /* 0x000fe400078e020b */
[-C--:B------:R-:W-:Y:S01]  /*153b0*/  FMUL.FTZ R149, R71, R8.reuse ;  /* 0x0000000847957220 */ /* 0x080fe20000410000 */
[-C--:B------:R-:W-:Y:S01]  /*153c0*/  FMUL.FTZ R49, R49, R8.reuse ;  /* 0x0000000831317220 */ /* 0x080fe20000410000 */
[-C--:B------:R-:W-:Y:S01]  /*153d0*/  FMUL.FTZ R53, R53, R8.reuse ;  /* 0x0000000835357220 */ /* 0x080fe20000410000 */
[-C--:B------:R-:W-:Y:S01]  /*153e0*/  FMUL.FTZ R61, R61, R8.reuse ;  /* 0x000000083d3d7220 */ /* 0x080fe20000410000 */
[-C--:B------:R-:W-:Y:S01]  /*153f0*/  FMUL.FTZ R65, R65, R8.reuse ;  /* 0x0000000841417220 */ /* 0x080fe20000410000 */
[----:B------:R-:W-:Y:S01]  /*15400*/  FMUL.FTZ R68, R68, R8 ;  /* 0x0000000844447220 */ /* 0x000fe20000410000 */
[----:B------:R-:W-:Y:S01]  /*15410*/  IMAD R12, R35, -0x2, R12 ;  /* 0xfffffffe230c7824 */ /* 0x000fe200078e020c */
[----:B------:R-:W2:Y:S01]  /*15420*/  MUFU.TANH R24, R24 ;  /* 0x0000001800187308 */ /* 0x000ea20000002400 */
[----:B------:R-:W-:-:S03]  /*15430*/  LOP3.LUT R11, RZ, R18, RZ, 0x33, !PT ;  /* 0x00000012ff0b7212 */ /* 0x000fc600078e33ff */
[----:B------:R-:W-:-:S04]  /*15440*/  IADD3 R8, -R5, R12, R4 ;  /* 0x0000000c05087210 */ /* 0x000fc80007ffe104 */
[----:B------:R-:W3:Y:S08]  /*15450*/  MUFU.TANH R72, R72 ;  /* 0x0000004800487308 */ /* 0x000ef00000002400 */
        /* <DEDUP_REMOVED lines=22> */
[----:B------:R-:W0:Y:S08]  /*155c0*/  MUFU.TANH R123, R123 ;  /* 0x0000007b007b7308 */ /* 0x000e300000002400 */
[----:B------:R-:W0:Y:S08]  /*155d0*/  MUFU.TANH R125, R125 ;  /* 0x0000007d007d7308 */ /* 0x000e300000002400 */
[----:B------:R-:W0:Y:S08]  /*155e0*/  MUFU.TANH R52, R52 ;  /* 0x0000003400347308 */ /* 0x000e300000002400 */
[----:B------:R0:W0:Y:S08]  /*155f0*/  MUFU.TANH R42, R53 ;  /* 0x00000035002a7308 */ /* 0x0000300000002400 */
        /* <DEDUP_REMOVED lines=14> */
[----:B------:R0:W0:Y:S08]  /*156e0*/  MUFU.TANH R13, R68 ;  /* 0x00000044000d7308 */ /* 0x0000300000002400 */
[----:B------:R-:W0:Y:S08]  /*156f0*/  MUFU.TANH R69, R69 ;  /* 0x0000004500457308 */ /* 0x000e300000002400 */
[----:B------:R-:W0:Y:S08]  /*15700*/  MUFU.TANH R147, R147 ;  /* 0x0000009300937308 */ /* 0x000e300000002400 */
[----:B------:R-:W1:Y:S01]  /*15710*/  MUFU.TANH R149, R149 ;  /* 0x0000009500957308 */ /* 0x000e620000002400 */
[----:B------:R-:W-:-:S02]  /*15720*/  IMAD.IADD R18, R8, 0x1, R15 ;  /* 0x0000000108127824 */ /* 0x000fc400078e020f */
[----:B------:R-:W-:Y:S02]  /*15730*/  IMAD.IADD R34, R8, 0x1, R11 ;  /* 0x0000000108227824 */ /* 0x000fe400078e020b */
[----:B------:R-:W-:Y:S02]  /*15740*/  IMAD R36, R10, -0x60, R7 ;  /* 0xffffffa00a247824 */ /* 0x000fe400078e0207 */
[----:B------:R-:W-:Y:S02]  /*15750*/  VIADD R38, R12, 0xffffffff ;  /* 0xffffffff0c267836 */ /* 0x000fe40000000000 */
[--C-:B0-----:R-:W-:Y:S02]  /*15760*/  IMAD.IADD R11, R18, 0x1, R33.reuse ;  /* 0x00000001120b7824 */ /* 0x101fe400078e0221 */
        /* <DEDUP_REMOVED lines=14> */
.L_x_2102:
[----:B------:R-:W-:Y:S05]  /*15850*/  BSYNC B2 ;  /* 0x0000000000027941 */ /* 0x000fea0003800000 */
.L_x_2101:
[----:B------:R-:W-:Y:S01]  /*15860*/  LOP3.LUT R7, RZ, R7, RZ, 0x33, !PT ;  /* 0x00000007ff077212 */ /* 0x000fe200078e33ff */
[----:B------:R-:W-:Y:S06]  /*15870*/  BRA `(.L_x_2103) ;  /* 0x0000000000187947 */ /* 0x000fec0003800000 */
.L_x_2100:
[----:B------:R-:W-:-:S13]  /*15880*/  ISETP.NE.AND P1, PT, R6, 0x1, PT ;  /* 0x000000010600780c */ /* 0x000fda0003f25270 */
[----:B------:R-:W-:Y:S05]  /*15890*/  @!P1 BRA `(.L_x_2103) ;  /* 0x0000000000109947 */ /* 0x000fea0003800000 */
[----:B------:R-:W2:Y:S04]  /*158a0*/  LDL R12, [R194+0x1c] ;  /* 0x00001c00c20c7983 */ /* 0x000ea80000100800 */
[----:B------:R-:W3:Y:S01]  /*158b0*/  LDL R14, [R194+0x20] ;  /* 0x00002000c20e7983 */ /* 0x000ee20000100800 */
[----:B--2---:R-:W-:-:S05]  /*158c0*/  IMAD.HI.U32 R7, R7, R12, RZ ;  /* 0x0000000c07077227 */ /* 0x004fca00078e00ff */
[----:B---3--:R-:W-:-:S07]  /*158d0*/  SHF.R.U32.HI R7, RZ, R14, R7 ;  /* 0x0000000eff077219 */ /* 0x008fce0000011607 */
.L_x_2103:
[----:B------:R-:W-:Y:S05]  /*158e0*/  BSYNC B1 ;  /* 0x0000000000017941 */ /* 0x000fea0003800000 */
.L_x_2099:
[----:B------:R-:W-:-:S05]  /*158f0*/  IMAD R7, R6, R7, R38 ;  /* 0x0000000706077224 */ /* 0x000fca00078e0226 */
[----:B------:R-:W-:Y:S02]  /*15900*/  VIMNMX R8, R8, R7, !PT ;  /* 0x0000000708087248 */ /* 0x000fe40007fe0100 */
[----:B------:R-:W-:-:S07]  /*15910*/  VIADDMNMX R11, R7, R6, R11, PT ;  /* 0x00000006070b7246 */ /* 0x000fce000380010b */
.L_x_2098:
[----:B------:R-:W-:Y:S05]  /*15920*/  BSYNC B0 ;  /* 0x0000000000007941 */ /* 0x000fea0003800000 */
.L_x_2097:
[C---:B------:R-:W-:Y:S01]  /*15930*/  ISETP.GE.AND P1, PT, R36.reuse, 0x2, PT ;  /* 0x000000022400780c */ /* 0x040fe20003f26270 */
[----:B------:R-:W-:Y:S01]  /*15940*/  BSSY B0, `(.L_x_2104) ;  /* 0x0000091000007945 */ /* 0x000fe20003800000 */
[----:B------:R-:W-:Y:S02]  /*15950*/  ISETP.GE.AND P5, PT, R36, 0xa, PT ;  /* 0x0000000a2400780c */ /* 0x000fe40003fa6270 */
        /* <DEDUP_REMOVED lines=9> */
[----:B------:R-:W-:-:S02]  /*159f0*/  FSEL R65, R74, -INF , !P3 ;  /* 0xff8000004a417808 */ /* 0x000fc40005800000 */
        /* <DEDUP_REMOVED lines=18> */
[C---:B------:R-:W-:Y:S02]  /*15b20*/  ISETP.LT.OR P3, PT, R11.reuse, 0x1a, P3 ;  /* 0x0000001a0b00780c */ /* 0x040fe40001f61670 */
[----:B------:R-:W-:Y:S02]  /*15b30*/  ISETP.GE.AND P4, PT, R36, 0x21, PT ;  /* 0x000000212400780c */ /* 0x000fe40003f86270 */
[----:B-1----:R-:W-:Y:S02]  /*15b40*/  FSEL R59, R76, -INF , !P3 ;  /* 0xff8000004c3b7808 */ /* 0x002fe40005800000 */
        /* <DEDUP_REMOVED lines=83> */
[----:B------:R-:W-:Y:S01]  /*16080*/  ISETP.GE.AND P6, PT, R6, 0x1, PT ;  /* 0x000000010600780c */ /* 0x000fe20003fc6270 */
[--C-:B0-----:R-:W-:Y:S02]  /*16090*/  IMAD.IADD R69, R18, 0x1, R11.reuse ;  /* 0x0000000112457824 */ /* 0x101fe400078e020b */
[----:B------:R-:W-:-:S10]  /*160a0*/  IMAD.IADD R8, R34, 0x1, R11 ;  /* 0x0000000122087824 */ /* 0x000fd400078e020b */
        /* <DEDUP_REMOVED lines=13> */
.L_x_2109:
[----:B------:R-:W-:Y:S05]  /*16180*/  BSYNC B2 ;  /* 0x0000000000027941 */ /* 0x000fea0003800000 */
.L_x_2108:
[----:B------:R-:W-:Y:S01]  /*16190*/  LOP3.LUT R5, RZ, R5, RZ, 0x33, !PT ;  /* 0x00000005ff057212 */ /* 0x000fe200078e33ff */
[----:B------:R-:W-:Y:S06]  /*161a0*/  BRA `(.L_x_2110) ;  /* 0x0000000000187947 */ /* 0x000fec0003800000 */
.L_x_2107:
[----:B------:R-:W-:-:S13]  /*161b0*/  ISETP.NE.AND P6, PT, R6, 0x1, PT ;  /* 0x000000010600780c */ /* 0x000fda0003fc5270 */
[----:B------:R-:W-:Y:S05]  /*161c0*/  @!P6 BRA `(.L_x_2110) ;  /* 0x000000000010e947 */ /* 0x000fea0003800000 */
[----:B------:R-:W2:Y:S04]  /*161d0*/  LDL R4, [R194+0x1c] ;  /* 0x00001c00c2047983 */ /* 0x000ea80000100800 */
[----:B------:R-:W3:Y:S01]  /*161e0*/  LDL R12, [R194+0x20] ;  /* 0x00002000c20c7983 */ /* 0x000ee20000100800 */
[----:B--2---:R-:W-:-:S05]  /*161f0*/  IMAD.HI.U32 R5, R5, R4, RZ ;  /* 0x0000000405057227 */ /* 0x004fca00078e00ff */
[----:B---3--:R-:W-:-:S07]  /*16200*/  SHF.R.U32.HI R5, RZ, R12, R5 ;  /* 0x0000000cff057219 */ /* 0x008fce0000011605 */
.L_x_2110:
[----:B------:R-:W-:Y:S05]  /*16210*/  BSYNC B1 ;  /* 0x0000000000017941 */ /* 0x000fea0003800000 */
.L_x_2106:
[----:B------:R-:W-:-:S05]  /*16220*/  IMAD R5, R6, R5, R38 ;  /* 0x0000000506057224 */ /* 0x000fca00078e0226 */
[----:B------:R-:W-:Y:S02]  /*16230*/  VIADDMNMX R69, R5, R6, R69, PT ;  /* 0x0000000605457246 */ /* 0x000fe40003800145 */
[----:B------:R-:W-:-:S07]  /*16240*/  VIMNMX R8, R8, R5, !PT ;  /* 0x0000000508087248 */ /* 0x000fce0007fe0100 */
.L_x_2105:
[----:B------:R-:W-:Y:S05]  /*16250*/  BSYNC B0 ;  /* 0x0000000000007941 */ /* 0x000fea0003800000 */
.L_x_2104:
[----:B------:R-:W2:Y:S01]  /*16260*/  LD.E.64 R4, desc[UR48][R16.64+0x440] ;  /* 0x0004403010047980 */ /* 0x000ea2000c101b00 */
[C---:B------:R-:W-:Y:S02]  /*16270*/  ISETP.GT.AND P1, PT, R8.reuse, 0x1, !P1 ;  /* 0x000000010800780c */ /* 0x040fe40004f24270 */
[----:B------:R-:W-:Y:S01]  /*16280*/  ISETP.GT.AND P2, PT, R8, 0x8, !P2 ;  /* 0x000000080800780c */ /* 0x000fe20005744270 */
[----:B------:R-:W3:Y:S01]  /*16290*/  LD.E R34, desc[UR48][R16.64+0x270] ;  /* 0x0002703010227980 */ /* 0x000ee2000c101900 */
[C---:B------:R-:W-:Y:S02]  /*162a0*/  ISETP.LT.OR P1, PT, R69.reuse, 0x2, P1 ;  /* 0x000000024500780c */ /* 0x040fe40000f21670 */
[----:B------:R-:W-:Y:S01]  /*162b0*/  ISETP.LT.OR P2, PT, R69, 0x9, P2 ;  /* 0x000000094500780c */ /* 0x000fe20001741670 */
[----:B------:R-:W4:Y:S01]  /*162c0*/  LD.E R38, desc[UR48][R16.64+0x294] ;  /* 0x0002943010267980 */ /* 0x000f22000c101900 */
[----:B------:R-:W-:Y:S02]  /*162d0*/  FSEL R87, R19, -INF , !P1 ;  /* 0xff80000013577808 */ /* 0x000fe40004800000 */
[----:B------:R-:W-:Y:S01]  /*162e0*/  ISETP.NE.AND P1, PT, R46, RZ, PT ;  /* 0x000000ff2e00720c */ /* 0x000fe20003f25270 */
[----:B------:R-:W5:Y:S01]  /*162f0*/  LD.E R64, desc[UR48][R16.64+0x238] ;  /* 0x0002383010407980 */ /* 0x000f62000c101900 */
[----:B------:R-:W-:-:S02]  /*16300*/  FSEL R91, R20, -INF , !P2 ;  /* 0xff800000145b7808 */ /* 0x000fc40005000000 */
[----:B------:R-:W-:Y:S01]  /*16310*/  ISETP.GT.AND P1, PT, R8, 0x9, !P1 ;  /* 0x000000090800780c */ /* 0x000fe20004f24270 */
[----:B------:R-:W5:Y:S01]  /*16320*/  LD.E R46, desc[UR48][R16.64+0x2d0] ;  /* 0x0002d030102e7980 */ /* 0x000f62000c101900 */
[----:B------:R-:W-:Y:S02]  /*16330*/  ISETP.NE.AND P2, PT, R54, RZ, PT ;  /* 0x000000ff3600720c */ /* 0x000fe40003f45270 */
[----:B------:R-:W-:Y:S01]  /*16340*/  ISETP.LT.OR P1, PT, R69, 0xa, P1 ;  /* 0x0000000a4500780c */ /* 0x000fe20000f21670 */
[----:B------:R-:W5:Y:S01]  /*16350*/  LD.E R54, desc[UR48][R16.64+0x320] ;  /* 0x0003203010367980 */ /* 0x000f62000c101900 */
[----:B------:R-:W-:Y:S02]  /*16360*/  ISETP.NE.AND P6, PT, R58, RZ, PT ;  /* 0x000000ff3a00720c */ /* 0x000fe40003fc5270 */
[----:B------:R-:W-:Y:S01]  /*16370*/  FSEL R99, R21, -INF , !P1 ;  /* 0xff80000015637808 */ /* 0x000fe20004800000 */
[----:B------:R-:W5:Y:S01]  /*16380*/  LD.E R76, desc[UR48][R16.64+0x25c] ;  /* 0x00025c30104c7980 */ /* 0x000f62000c101900 */
[----:B------:R-:W-:-:S02]  /*16390*/  ISETP.NE.AND P1, PT, R50, RZ, PT ;  /* 0x000000ff3200720c */ /* 0x000fc40003f25270 */
[C---:B------:R-:W-:Y:S01]  /*163a0*/  ISETP.GT.AND P3, PT, R8.reuse, 0x50, !P3 ;  /* 0x000000500800780c */ /* 0x040fe20005f64270 */
[----:B------:R-:W5:Y:S01]  /*163b0*/  LD.E R50, desc[UR48][R16.64+0x2d4] ;  /* 0x0002d43010327980 */ /* 0x000f62000c101900 */
[C---:B------:R-:W-:Y:S02]  /*163c0*/  ISETP.GT.AND P1, PT, R8.reuse, 0x10, !P1 ;  /* 0x000000100800780c */ /* 0x040fe40004f24270 */
[C---:B------:R-:W-:Y:S01]  /*163d0*/  ISETP.GT.AND P4, PT, R8.reuse, 0x51, !P4 ;  /* 0x000000510800780c */ /* 0x040fe20006784270 */
[----:B------:R-:W5:Y:S01]  /*163e0*/  LD.E R74, desc[UR48][R16.64+0x268] ;  /* 0x00026830104a7980 */ /* 0x000f62000c101900 */
[----:B------:R-:W-:Y:S02]  /*163f0*/  ISETP.LT.OR P1, PT, R69, 0x11, P1 ;  /* 0x000000114500780c */ /* 0x000fe40000f21670 */
[----:B------:R-:W-:Y:S01]  /*16400*/  ISETP.GT.AND P5, PT, R8, 0x58, !P5 ;  /* 0x000000580800780c */ /* 0x000fe20006fa4270 */
[----:B------:R-:W5:Y:S01]  /*16410*/  LD.E R72, desc[UR48][R16.64+0x26c] ;  /* 0x00026c3010487980 */ /* 0x000f62000c101900 */
[----:B------:R-:W-:-:S02]  /*16420*/  FSEL R109, R109, -INF , !P1 ;  /* 0xff8000006d6d7808 */ /* 0x000fc40004800000 */
[----:B------:R-:W-:Y:S01]  /*16430*/  ISETP.NE.AND P1, PT, R30, RZ, PT ;  /* 0x000000ff1e00720c */ /* 0x000fe20003f25270 */
[----:B------:R-:W5:Y:S03]  /*16440*/  LD.E R88, desc[UR48][R16.64+0x288] ;  /* 0x0002883010587980 */ /* 0x000f66000c101900 */
[C---:B------:R-:W-:Y:S01]  /*16450*/  ISETP.GT.AND P1, PT, R8.reuse, 0x11, !P1 ;  /* 0x000000110800780c */ /* 0x040fe20004f24270 */
[----:B------:R-:W3:Y:S03]  /*16460*/  LD.E R30, desc[UR48][R16.64+0x230] ;  /* 0x00023030101e7980 */ /* 0x000ee6000c101900 */
[----:B------:R-:W-:Y:S01]  /*16470*/  ISETP.LT.OR P1, PT, R69, 0x12, P1 ;  /* 0x000000124500780c */ /* 0x000fe20000f21670 */
[----:B------:R-:W5:Y:S03]  /*16480*/  LD.E R86, desc[UR48][R16.64+0x28c] ;  /* 0x00028c3010567980 */ /* 0x000f66000c101900 */
[----:B------:R-:W-:Y:S01]  /*16490*/  FSEL R117, R117, -INF , !P1 ;  /* 0xff80000075757808 */ /* 0x000fe20004800000 */
[----:B------:R-:W5:Y:S01]  /*164a0*/  LD.E R84, desc[UR48][R16.64+0x298] ;  /* 0x0002983010547980 */ /* 0x000f62000c101900 */
[----:B------:R-:W-:-:S02]  /*164b0*/  ISETP.GT.AND P1, PT, R8, 0x18, !P2 ;  /* 0x000000180800780c */ /* 0x000fc40005724270 */
[----:B------:R-:W-:Y:S01]  /*164c0*/  ISETP.NE.AND P2, PT, R56, RZ, PT ;  /* 0x000000ff3800720c */ /* 0x000fe20003f45270 */
[----:B------:R-:W5:Y:S01]  /*164d0*/  LD.E R82, desc[UR48][R16.64+0x29c] ;  /* 0x00029c3010527980 */ /* 0x000f62000c101900 */
[C---:B------:R-:W-:Y:S02]  /*164e0*/  ISETP.LT.OR P1, PT, R69.reuse, 0x19, P1 ;  /* 0x000000194500780c */ /* 0x040fe40000f21670 */
[----:B------:R-:W-:Y:S01]  /*164f0*/  ISETP.LT.OR P3, PT, R69, 0x51, P3 ;  /* 0x000000514500780c */ /* 0x000fe20001f61670 */
[----:B------:R-:W5:Y:S01]  /*16500*/  LD.E R56, desc[UR48][R16.64+0x310] ;  /* 0x0003103010387980 */ /* 0x000f62000c101900 */
[----:B------:R-:W-:Y:S02]  /*16510*/  FSEL R137, R137, -INF , !P1 ;  /* 0xff80000089897808 */ /* 0x000fe40004800000 */
[----:B------:R-:W-:Y:S01]  /*16520*/  ISETP.GT.AND P1, PT, R8, 0x19, !P6 ;  /* 0x000000190800780c */ /* 0x000fe20007724270 */
[----:B------:R-:W5:Y:S01]  /*16530*/  LD.E R78, desc[UR48][R16.64+0x2a8] ;  /* 0x0002a830104e7980 */ /* 0x000f62000c101900 */
[----:B------:R-:W-:-:S02]  /*16540*/  ISETP.NE.AND P6, PT, R14, RZ, PT ;  /* 0x000000ff0e00720c */ /* 0x000fc40003fc5270 */
[----:B------:R-:W-:Y:S01]  /*16550*/  ISETP.LT.OR P1, PT, R69, 0x1a, P1 ;  /* 0x0000001a4500780c */ /* 0x000fe20000f21670 */
[----:B------:R-:W5:Y:S03]  /*16560*/  LD.E R80, desc[UR48][R16.64+0x2ac] ;  /* 0x0002ac3010507980 */ /* 0x000f66000c101900 */
[----:B------:R-:W-:Y:S01]  /*16570*/  FSEL R135, R135, -INF , !P1 ;  /* 0xff80000087877808 */ /* 0x000fe20004800000 */
[----:B------:R-:W5:Y:S01]  /*16580*/  LD.E R92, desc[UR48][R16.64+0x2b8] ;  /* 0x0002b830105c7980 */ /* 0x000f62000c101900 */
[----:B------:R-:W-:Y:S02]  /*16590*/  ISETP.NE.AND P1, PT, R62, RZ, PT ;  /* 0x000000ff3e00720c */ /* 0x000fe40003f25270 */
[----:B------:R-:W-:Y:S01]  /*165a0*/  ISETP.LT.OR P4, PT, R69, 0x52, P4 ;  /* 0x000000524500780c */ /* 0x000fe20002781670 */
[----:B------:R-:W5:Y:S01]  /*165b0*/  LD.E R62, desc[UR48][R16.64+0x23c] ;  /* 0x00023c30103e7980 */ /* 0x000f62000c101900 */
[----:B------:R-:W-:-:S03]  /*165c0*/  ISETP.GT.AND P1, PT, R8, 0x20, !P1 ;  /* 0x000000200800780c */ /* 0x000fc60004f24270 */
[----:B------:R-:W5:Y:S01]  /*165d0*/  LD.E R90, desc[UR48][R16.64+0x2bc] ;  /* 0x0002bc30105a7980 */ /* 0x000f62000c101900 */
[----:B------:R-:W-:-:S03]  /*165e0*/  ISETP.LT.OR P1, PT, R69, 0x21, P1 ;  /* 0x000000214500780c */ /* 0x000fc60000f21670 */
[----:B------:R-:W5:Y:S01]  /*165f0*/  LD.E R96, desc[UR48][R16.64+0x2cc] ;  /* 0x0002cc3010607980 */ /* 0x000f62000c101900 */
[----:B------:R-:W-:Y:S02]  /*16600*/  FSEL R21, R27, -INF , !P1 ;  /* 0xff8000001b157808 */ /* 0x000fe40004800000 */
[----:B------:R-:W-:Y:S01]  /*16610*/  ISETP.NE.AND P1, PT, R40, RZ, PT ;  /* 0x000000ff2800720c */ /* 0x000fe20003f25270 */
[----:B------:R-:W5:Y:S03]  /*16620*/  LD.E R98, desc[UR48][R16.64+0x2d8] ;  /* 0x0002d83010627980 */ /* 0x000f66000c101900 */
[----:B------:R-:W-:Y:S01]  /*16630*/  ISETP.GT.AND P1, PT, R8, 0x21, !P1 ;  /* 0x000000210800780c */ /* 0x000fe20004f24270 */
[----:B------:R-:W5:Y:S03]  /*16640*/  LD.E R40, desc[UR48][R16.64+0x2a0] ;  /* 0x0002a03010287980 */ /* 0x000f66000c101900 */
[----:B------:R-:W-:Y:S01]  /*16650*/  ISETP.LT.OR P1, PT, R69, 0x22, P1 ;  /* 0x000000224500780c */ /* 0x000fe20000f21670 */
[----:B------:R-:W5:Y:S03]  /*16660*/  LD.E R100, desc[UR48][R16.64+0x2dc] ;  /* 0x0002dc3010647980 */ /* 0x000f66000c101900 */
[----:B------:R-:W-:Y:S01]  /*16670*/  FSEL R11, R28, -INF , !P1 ;  /* 0xff8000001c0b7808 */ /* 0x000fe20004800000 */
[----:B------:R-:W5:Y:S01]  /*16680*/  LD.E R102, desc[UR48][R16.64+0x2e8] ;  /* 0x0002e83010667980 */ /* 0x000f62000c101900 */
[----:B------:R-:W-:-:S02]  /*16690*/  ISETP.NE.AND P1, PT, R66, RZ, PT ;  /* 0x000000ff4200720c */ /* 0x000fc40003f25270 */
[----:B------:R-:W-:Y:S01]  /*166a0*/  FSEL R143, R143, -INF , !P3 ;  /* 0xff8000008f8f7808 */ /* 0x000fe20005800000 */
[----:B------:R-:W5:Y:S01]  /*166b0*/  LD.E R66, desc[UR48][R16.64+0x27c] ;  /* 0x00027c3010427980 */ /* 0x000f62000c101900 */
[----:B------:R-:W-:Y:S02]  /*166c0*/  ISETP.GT.AND P1, PT, R8, 0x28, !P1 ;  /* 0x000000280800780c */ /* 0x000fe40004f24270 */
[C---:B------:R-:W-:Y:S01]  /*166d0*/  ISETP.LT.OR P5, PT, R69.reuse, 0x59, P5 ;  /* 0x000000594500780c */ /* 0x040fe20002fa1670 */
[----:B------:R-:W5:Y:S01]  /*166e0*/  LD.E R104, desc[UR48][R16.64+0x2ec] ;  /* 0x0002ec3010687980 */ /* 0x000f62000c101900 */
[----:B------:R-:W-:Y:S02]  /*166f0*/  ISETP.LT.OR P1, PT, R69, 0x29, P1 ;  /* 0x000000294500780c */ /* 0x000fe40000f21670 */
[----:B------:R-:W-:Y:S01]  /*16700*/  FSEL R145, R145, -INF , !P4 ;  /* 0xff80000091917808 */ /* 0x000fe20006000000 */
[----:B------:R-:W5:Y:S01]  /*16710*/  LD.E R106, desc[UR48][R16.64+0x2f8] ;  /* 0x0002f830106a7980 */ /* 0x000f62000c101900 */
[----:B------:R-:W-:-:S02]  /*16720*/  FSEL R19, R29, -INF , !P1 ;  /* 0xff8000001d137808 */ /* 0x000fc40004800000 */
[----:B------:R-:W-:Y:S01]  /*16730*/  ISETP.NE.AND P1, PT, R44, RZ, PT ;  /* 0x000000ff2c00720c */ /* 0x000fe20003f25270 */
[----:B------:R-:W4:Y:S03]  /*16740*/  LD.E R29, desc[UR48][R16.64+0x42c] ;  /* 0x00042c30101d7980 */ /* 0x000f26000c101900 */
        /* <DEDUP_REMOVED lines=22> */
[----:B------:R-:W-:-:S03]  /*168b0*/  ISETP.NE.AND P1, PT, R70, RZ, PT ;  /* 0x000000ff4600720c */ /* 0x000fc60003f25270 */
        /* <DEDUP_REMOVED lines=21> */
[----:B------:R-:W-:Y:S01]  /*16a10*/  ISETP.GT.AND P1, PT, R8, 0x41, !P2 ;  /* 0x000000410800780c */ /* 0x000fe20005724270 */
[----:B------:R-:W5:Y:S01]  /*16a20*/  LD.E R130, desc[UR48][R16.64+0x36c] ;  /* 0x00036c3010827980 */ /* 0x000f62000c101900 */
[----:B------:R-:W-:Y:S02]  /*16a30*/  ISETP.NE.AND P2, PT, R60, RZ, PT ;  /* 0x000000ff3c00720c */ /* 0x000fe40003f45270 */
[----:B------:R-:W-:Y:S01]  /*16a40*/  ISETP.LT.OR P1, PT, R69, 0x42, P1 ;  /* 0x000000424500780c */ /* 0x000fe20000f21670 */
[----:B------:R-:W5:Y:S03]  /*16a50*/  LD.E R60, desc[UR48][R16.64+0x248] ;  /* 0x00024830103c7980 */ /* 0x000f66000c101900 */
[----:B------:R-:W-:Y:S01]  /*16a60*/  FSEL R129, R129, -INF , !P1 ;  /* 0xff80000081817808 */ /* 0x000fe20004800000 */
[----:B------:R-:W5:Y:S01]  /*16a70*/  LD.E R138, desc[UR48][R16.64+0x378] ;  /* 0x00037830108a7980 */ /* 0x000f62000c101900 */
[----:B------:R-:W-:-:S03]  /*16a80*/  ISETP.GT.AND P1, PT, R8, RZ, !P6 ;  /* 0x000000ff0800720c */ /* 0x000fc60007724270 */
[----:B------:R-:W5:Y:S01]  /*16a90*/  LD.E R142, desc[UR48][R16.64+0x37c] ;  /* 0x00037c30108e7980 */ /* 0x000f62000c101900 */
[----:B------:R-:W-:-:S03]  /*16aa0*/  ISETP.LT.OR P1, PT, R69, 0x1, P1 ;  /* 0x000000014500780c */ /* 0x000fc60000f21670 */
[----:B------:R-:W5:Y:S01]  /*16ab0*/  LD.E R140, desc[UR48][R16.64+0x388] ;  /* 0x00038830108c7980 */ /* 0x000f62000c101900 */
[----:B------:R-:W-:Y:S02]  /*16ac0*/  FSEL R6, R9, -INF , !P1 ;  /* 0xff80000009067808 */ /* 0x000fe40004800000 */
[----:B------:R-:W-:Y:S01]  /*16ad0*/  ISETP.NE.AND P1, PT, R71, RZ, PT ;  /* 0x000000ff4700720c */ /* 0x000fe20003f25270 */
[----:B------:R-:W5:Y:S04]  /*16ae0*/  LD.E R144, desc[UR48][R16.64+0x38c] ;  /* 0x00038c3010907980 */ /* 0x000f68000c101900 */
        /* <DEDUP_REMOVED lines=18> */
[----:B------:R-:W5:Y:S01]  /*16c10*/  LD.E R113, desc[UR48][R16.64+0x400] ;  /* 0x0004003010717980 */ /* 0x000f62000c101900 */
[----:B--2---:R-:W-:-:S03]  /*16c20*/  FMNMX.FTZ R12, R187, R4, !PT ;  /* 0x00000004bb0c7209 */ /* 0x004fc60007810000 */
[----:B------:R-:W2:Y:S01]  /*16c30*/  LD.E R28, desc[UR48][R16.64+0x424] ;  /* 0x00042430101c7980 */ /* 0x000ea2000c101900 */
[----:B------:R-:W-:Y:S02]  /*16c40*/  ISETP.GT.AND P2, PT, R8, 0x49, !P2 ;  /* 0x000000490800780c */ /* 0x000fe40005744270 */
[----:B------:R-:W-:Y:S01]  /*16c50*/  FMNMX.FTZ R12, R67, R12, !PT ;  /* 0x0000000c430c7209 */ /* 0x000fe20007810000 */
[----:B------:R-:W2:Y:S01]  /*16c60*/  LD.E R111, desc[UR48][R16.64+0x404] ;  /* 0x00040430106f7980 */ /* 0x000ea2000c101900 */
[----:B------:R-:W-:Y:S02]  /*16c70*/  ISETP.NE.AND P6, PT, R24, RZ, PT ;  /* 0x000000ff1800720c */ /* 0x000fe40003fc5270 */
[----:B------:R-:W-:Y:S01]  /*16c80*/  FMNMX.FTZ R12, R73, R12, !PT ;  /* 0x0000000c490c7209 */ /* 0x000fe20007810000 */
[----:B------:R-:W2:Y:S03]  /*16c90*/  LD.E R24, desc[UR48][R16.64+0x234] ;  /* 0x0002343010187980 */ /* 0x000ea6000c101900 */
        /* <DEDUP_REMOVED lines=22> */
[----:B------:R-:W-:-:S04]  /*16e00*/  FMNMX.FTZ R12, R35, R12, !PT ;  /* 0x0000000c230c7209 */ /* 0x000fc80007810000 */
[----:B------:R-:W-:-:S04]  /*16e10*/  FMNMX.FTZ R12, R31, R12, !PT ;  /* 0x0000000c1f0c7209 */ /* 0x000fc80007810000 */
[----:B------:R-:W-:Y:S02]  /*16e20*/  FMNMX.FTZ R12, R33, R12, !PT ;  /* 0x0000000c210c7209 */ /* 0x000fe40007810000 */
[----:B------:R-:W-:Y:S02]  /*16e30*/  FMNMX.FTZ R14, R6, R5, !PT ;  /* 0x00000005060e7209 */ /* 0x000fe40007810000 */
[----:B------:R-:W-:Y:S02]  /*16e40*/  FMNMX.FTZ R12, R37, R12, !PT ;  /* 0x0000000c250c7209 */ /* 0x000fe40007810000 */
[----:B------:R-:W-:Y:S02]  /*16e50*/  FMNMX.FTZ R14, R87, R14, !PT ;  /* 0x0000000e570e7209 */ /* 0x000fe40007810000 */
[----:B------:R-:W-:Y:S02]  /*16e60*/  FMNMX.FTZ R12, R39, R12, !PT ;  /* 0x0000000c270c7209 */ /* 0x000fe40007810000 */
[----:B------:R-:W-:-:S02]  /*16e70*/  FMNMX.FTZ R14, R91, R14, !PT ;  /* 0x0000000e5b0e7209 */ /* 0x000fc40007810000 */
        /* <DEDUP_REMOVED lines=19> */
[----:B------:R-:W-:Y:S01]  /*16fb0*/  ISETP.GT.AND P1, PT, R8, 0x48, !P1 ;  /* 0x000000480800780c */ /* 0x000fe20004f24270 */
[----:B------:R-:W0:Y:S01]  /*16fc0*/  SHFL.BFLY PT, R27, R18, 0x1, 0x1f ;  /* 0x0c201f00121b7f89 */ /* 0x000e2200000e0000 */
[----:B------:R-:W-:Y:S02]  /*16fd0*/  FMNMX.FTZ R14, R133, R14, !PT ;  /* 0x0000000e850e7209 */ /* 0x000fe40007810000 */
[----:B------:R-:W-:-:S02]  /*16fe0*/  ISETP.LT.OR P1, PT, R69, 0x49, P1 ;  /* 0x000000494500780c */ /* 0x000fc40000f21670 */
[----:B------:R-:W-:Y:S01]  /*16ff0*/  ISETP.LT.OR P2, PT, R69, 0x4a, P2 ;  /* 0x0000004a4500780c */ /* 0x000fe20001741670 */
[----:B------:R1:W-:Y:S01]  /*17000*/  ST.E desc[UR48][R16.64+0x440], R9 ;  /* 0x0004400910007985 */ /* 0x0003e2000c101930 */
[----:B------:R-:W-:Y:S02]  /*17010*/  FMNMX.FTZ R14, R131, R14, !PT ;  /* 0x0000000e830e7209 */ /* 0x000fe40007810000 */
[----:B------:R-:W-:Y:S01]  /*17020*/  FSEL R139, R25, -INF , !P1 ;  /* 0xff800000198b7808 */ /* 0x000fe20004800000 */
[----:B------:R-:W3:Y:S01]  /*17030*/  LD.E R12, desc[UR48][R16.64+0x460] ;  /* 0x00046030100c7980 */ /* 0x000ee2000c101900 */
[----:B------:R-:W-:Y:S02]  /*17040*/  FMNMX.FTZ R14, R129, R14, !PT ;  /* 0x0000000e810e7209 */ /* 0x000fe40007810000 */
[----:B------:R-:W-:Y:S02]  /*17050*/  FSEL R141, R26, -INF , !P2 ;  /* 0xff8000001a8d7808 */ /* 0x000fe40005000000 */
[----:B------:R-:W-:Y:S01]  /*17060*/  FMNMX.FTZ R14, R139, R14, !PT ;  /* 0x0000000e8b0e7209 */ /* 0x000fe20007810000 */
[----:B------:R-:W2:Y:S03]  /*17070*/  LD.E R26, desc[UR48][R16.64+0x260] ;  /* 0x00026030101a7980 */ /* 0x000ea6000c101900 */
[----:B------:R-:W-:Y:S01]  /*17080*/  FMNMX.FTZ R14, R141, R14, !PT ;  /* 0x0000000e8d0e7209 */ /* 0x000fe20007810000 */
[----:B-1----:R-:W4:Y:S01]  /*17090*/  LD.E R9, desc[UR48][R16.64+0x450] ;  /* 0x0004503010097980 */ /* 0x002f22000c101900 */
[----:B------:R-:W-:-:S02]  /*170a0*/  ISETP.GT.AND P1, PT, R8, 0x59, !P6 ;  /* 0x000000590800780c */ /* 0x000fc40007724270 */
[----:B------:R-:W-:Y:S01]  /*170b0*/  FMNMX.FTZ R14, R143, R14, !PT ;  /* 0x0000000e8f0e7209 */ /* 0x000fe20007810000 */
[----:B------:R-:W5:Y:S01]  /*170c0*/  LD.E R8, desc[UR48][R16.64+0x454] ;  /* 0x0004543010087980 */ /* 0x000f62000c101900 */
[----:B0-----:R-:W-:Y:S02]  /*170d0*/  FMNMX.FTZ R27, R18, R27, !PT ;  /* 0x0000001b121b7209 */ /* 0x001fe40007810000 */
[----:B------:R-:W-:Y:S02]  /*170e0*/  ISETP.LT.OR P1, PT, R69, 0x5a, P1 ;  /* 0x0000005a4500780c */ /* 0x000fe40000f21670 */
[----:B------:R-:W-:Y:S01]  /*170f0*/  FMNMX.FTZ R14, R145, R14, !PT ;  /* 0x0000000e910e7209 */ /* 0x000fe20007810000 */
[----:B------:R0:W-:Y:S01]  /*17100*/  ST.E desc[UR48][R16.64+0x440], R27 ;  /* 0x0004401b10007985 */ /* 0x0001e2000c101930 */
[----:B------:R-:W-:Y:S02]  /*17110*/  FSEL R149, R149, -INF , !P1 ;  /* 0xff80000095957808 */ /* 0x000fe40004800000 */
[----:B------:R-:W-:Y:S01]  /*17120*/  FMNMX.FTZ R14, R147, R14, !PT ;  /* 0x0000000e930e7209 */ /* 0x000fe20007810000 */
[----:B------:R-:W3:Y:S03]  /*17130*/  LD.E R71, desc[UR48][R16.64+0x440] ;  /* 0x0004403010477980 */ /* 0x000ee6000c101900 */
[----:B------:R-:W-:Y:S01]  /*17140*/  FMNMX.FTZ R25, R149, R14, !PT ;  /* 0x0000000e95197209 */ /* 0x000fe20007810000 */
[----:B------:R-:W2:Y:S04]  /*17150*/  LD.E R69, desc[UR48][R16.64+0x330] ;  /* 0x0003303010457980 */ /* 0x000ea8000c101900 */
[----:B------:R1:W-:Y:S04]  /*17160*/  ST.E desc[UR48][R16.64+0x444], R25 ;  /* 0x0004441910007985 */ /* 0x0003e8000c101930 */
[----:B------:R-:W4:Y:S04]  /*17170*/  LD.E R14, desc[UR48][R16.64+0x444] ;  /* 0x00044430100e7980 */ /* 0x000f28000c101900 */
[----:B0-----:R-:W2:Y:S04]  /*17180*/  LD.E R27, desc[UR48][R16.64+0x250] ;  /* 0x00025030101b7980 */ /* 0x001ea8000c101900 */
[----:B-1----:R-:W2:Y:S01]  /*17190*/  LD.E R25, desc[UR48][R16.64+0x240] ;  /* 0x0002403010197980 */ /* 0x002ea2000c101900 */
[C---:B---3--:R-:W-:Y:S01]  /*171a0*/  FMUL.FTZ R18, R71.reuse, R12 ;  /* 0x0000000c47127220 */ /* 0x048fe20000410000 */
[----:B------:R-:W-:-:S04]  /*171b0*/  FSETP.NEU.FTZ.AND P1, PT, R71, -INF , PT ;  /* 0xff8000004700780b */ /* 0x000fc80003f3d000 */
[----:B------:R-:W-:-:S05]  /*171c0*/  FSEL R20, R18, RZ, P1 ;  /* 0x000000ff12147208 */ /* 0x000fca0000800000 */
[-CC-:B------:R-:W-:Y:S02]  /*171d0*/  FFMA.FTZ R168, R45, R12.reuse, -R20.reuse ;  /* 0x0000000c2da87223 */ /* 0x180fe40000010814 */
[----:B----4-:R-:W0:Y:S01]  /*171e0*/  SHFL.BFLY PT, R45, R14, 0x2, 0x1f ;  /* 0x0c401f000e2d7f89 */ /* 0x010e2200000e0000 */
[-CC-:B------:R-:W-:Y:S01]  /*171f0*/  FFMA.FTZ R177, R59, R12.reuse, -R20.reuse ;  /* 0x0000000c3bb17223 */ /* 0x180fe20000010814 */
[----:B------:R-:W-:Y:S01]  /*17200*/  FSEL R71, R71, RZ, P1 ;  /* 0x000000ff47477208 */ /* 0x000fe20000800000 */
[----:B------:R-:W-:-:S04]  /*17210*/  FFMA.FTZ R180, R61, R12, -R20 ;  /* 0x0000000c3db47223 */ /* 0x000fc80000010814 */
[----:B------:R-:W-:Y:S01]  /*17220*/  FADD.FTZ R61, R4, -R71 ;  /* 0x80000047043d7221 */ /* 0x000fe20000010000 */
[-CC-:B------:R-:W-:Y:S01]  /*17230*/  FFMA.FTZ R187, R187, R12.reuse, -R20.reuse ;  /* 0x0000000cbbbb7223 */ /* 0x180fe20000010814 */
[----:B0-----:R-:W-:Y:S02]  /*17240*/  FMNMX.FTZ R14, R14, R45, !PT ;  /* 0x0000002d0e0e7209 */ /* 0x001fe40007810000 */
[-C--:B------:R-:W-:Y:S01]  /*17250*/  FMUL.FTZ R4, R61, R12.reuse ;  /* 0x0000000c3d047220 */ /* 0x080fe20000410000 */
[-CC-:B------:R-:W-:Y:S02]  /*17260*/  FFMA.FTZ R152, R67, R12.reuse, -R20.reuse ;  /* 0x0000000c43987223 */ /* 0x180fe40000010814 */
[----:B------:R-:W-:Y:S01]  /*17270*/  MUFU.EX2 R187, R187 ;  /* 0x000000bb00bb7308 */ /* 0x000fe20000000800 */
[-CC-:B------:R-:W-:Y:S01]  /*17280*/  FFMA.FTZ R154, R73, R12.reuse, -R20.reuse ;  /* 0x0000000c499a7223 */ /* 0x180fe20000010814 */
[----:B------:R-:W0:Y:S01]  /*17290*/  SHFL.BFLY PT, R59, R14, 0x1, 0x1f ;  /* 0x0c201f000e3b7f89 */ /* 0x000e2200000e0000 */
        /* <DEDUP_REMOVED lines=19> */
[-C--:B------:R-:W-:Y:S01]  /*173d0*/  FFMA.FTZ R20, R57, R12.reuse, -R20 ;  /* 0x0000000c39147223 */ /* 0x080fe20000010814 */
[----:B------:R-:W4:Y:S01]  /*173e0*/  LD.E R31, desc[UR48][R16.64+0x244] ;  /* 0x00024430101f7980 */ /* 0x000f22000c101900 */
[----:B------:R-:W5:Y:S01]  /*173f0*/  MUFU.EX2 R154, R154 ;  /* 0x0000009a009a7308 */ /* 0x000f620000000800 */
[----:B0-----:R-:W-:Y:S01]  /*17400*/  FMNMX.FTZ R57, R14, R59, !PT ;  /* 0x0000003b0e397209 */ /* 0x001fe20007810000 */
[----:B-1----:R-:W-:Y:S01]  /*17410*/  FFMA.FTZ R9, R4, R9, R187 ;  /* 0x0000000904097223 */ /* 0x002fe200000100bb */
[----:B------:R-:W4:Y:S02]  /*17420*/  LD.E R33, desc[UR48][R16.64+0x274] ;  /* 0x0002743010217980 */ /* 0x000f24000c101900 */
[C---:B------:R-:W-:Y:S01]  /*17430*/  FSETP.NEU.FTZ.AND P1, PT, R57.reuse, -INF , PT ;  /* 0xff8000003900780b */ /* 0x040fe20003f3d000 */
[----:B------:R-:W-:-:S02]  /*17440*/  FMUL.FTZ R58, R57, R12 ;  /* 0x0000000c393a7220 */ /* 0x000fc40000410000 */
[----:B------:R-:W0:Y:S01]  /*17450*/  MUFU.EX2 R153, R153 ;  /* 0x0000009900997308 */ /* 0x000e220000000800 */
[----:B---3--:R-:W-:Y:S01]  /*17460*/  FADD.FTZ R9, R152, R9 ;  /* 0x0000000998097221 */ /* 0x008fe20000010000 */
[----:B------:R-:W3:Y:S01]  /*17470*/  LD.E R35, desc[UR48][R16.64+0x264] ;  /* 0x0002643010237980 */ /* 0x000ee2000c101900 */
[----:B------:R-:W-:-:S03]  /*17480*/  FSEL R94, R58, RZ, P1 ;  /* 0x000000ff3a5e7208 */ /* 0x000fc60000800000 */
[----:B------:R-:W3:Y:S02]  /*17490*/  LD.E R37, desc[UR48][R16.64+0x284] ;  /* 0x0002843010257980 */ /* 0x000ee4000c101900 */
[----:B------:R1:W-:Y:S01]  /*174a0*/  MUFU.EX2 R14, R20 ;  /* 0x00000014000e7308 */ /* 0x0003e20000000800 */
[-CC-:B------:R-:W-:Y:S01]  /*174b0*/  FFMA.FTZ R185, R6, R12.reuse, -R94.reuse ;  /* 0x0000000c06b97223 */ /* 0x180fe2000001085e */
[----:B------:R-:W3:Y:S04]  /*174c0*/  LD.E R39, desc[UR48][R16.64+0x290] ;  /* 0x0002903010277980 */ /* 0x000ee8000c101900 */
[----:B------:R-:W3:Y:S02]  /*174d0*/  LD.E R41, desc[UR48][R16.64+0x2a4] ;  /* 0x0002a43010297980 */ /* 0x000ee4000c101900 */
[----:B------:R-:W2:Y:S01]  /*174e0*/  MUFU.EX2 R184, R184 ;  /* 0x000000b800b87308 */ /* 0x000ea20000000800 */
[----:B-1----:R-:W-:Y:S01]  /*174f0*/  FSEL R20, R57, RZ, P1 ;  /* 0x000000ff39147208 */ /* 0x002fe20000800000 */
[-CC-:B------:R-:W-:Y:S01]  /*17500*/  FFMA.FTZ R171, R21, R12.reuse, -R94.reuse ;  /* 0x0000000c15ab7223 */ /* 0x180fe2000001085e */
[----:B------:R-:W-:Y:S01]  /*17510*/  FFMA.FTZ R172, R11, R12, -R94 ;  /* 0x0000000c0bac7223 */ /* 0x000fe2000001085e */
[----:B------:R-:W3:Y:S02]  /*17520*/  LD.E R58, desc[UR48][R16.64+0x24c] ;  /* 0x00024c30103a7980 */ /* 0x000ee4000c101900 */
[----:B------:R-:W-:-:S02]  /*17530*/  FADD.FTZ R151, R5, -R20 ;  /* 0x8000001405977221 */ /* 0x000fc40000010000 */
        /* <DEDUP_REMOVED lines=23> */
[----:B------:R-:W-:Y:S01]  /*176b0*/  FMUL.FTZ R121, R12, R151 ;  /* 0x000000970c797220 */ /* 0x000fe20000410000 */
[----:B-----5:R-:W-:Y:S01]  /*176c0*/  FADD.FTZ R12, R154, R9 ;  /* 0x000000099a0c7221 */ /* 0x020fe20000010000 */
[----:B------:R-:W5:Y:S01]  /*176d0*/  MUFU.EX2 R177, R177 ;  /* 0x000000b100b17308 */ /* 0x000f620000000800 */
[----:B------:R-:W3:Y:S02]  /*176e0*/  LD.E R5, desc[UR48][R16.64+0x3f4] ;  /* 0x0003f43010057980 */ /* 0x000ee4000c101900 */
[----:B0-----:R-:W-:-:S02]  /*176f0*/  FADD.FTZ R123, R153, R12 ;  /* 0x0000000c997b7221 */ /* 0x001fc40000010000 */
[----:B------:R-:W3:Y:S02]  /*17700*/  LD.E R94, desc[UR48][R16.64+0x2c8] ;  /* 0x0002c830105e7980 */ /* 0x000ee4000c101900 */
[----:B--2---:R-:W-:Y:S01]  /*17710*/  FADD.FTZ R12, R184, R123 ;  /* 0x0000007bb80c7221 */ /* 0x004fe20000010000 */
[----:B------:R-:W0:Y:S01]  /*17720*/  MUFU.EX2 R175, R175 ;  /* 0x000000af00af7308 */ /* 0x000e220000000800 */
[----:B------:R-:W2:Y:S02]  /*17730*/  LD.E R45, desc[UR48][R16.64+0x2b4] ;  /* 0x0002b430102d7980 */ /* 0x000ea4000c101900 */
[----:B-1----:R-:W-:Y:S02]  /*17740*/  FADD.FTZ R123, R7, R12 ;  /* 0x0000000c077b7221 */ /* 0x002fe40000010000 */
[----:B------:R-:W2:Y:S03]  /*17750*/  LD.E R43, desc[UR48][R16.64+0x2c0] ;  /* 0x0002c030102b7980 */ /* 0x000ea6000c101900 */
[----:B------:R-:W1:Y:S01]  /*17760*/  MUFU.EX2 R176, R176 ;  /* 0x000000b000b07308 */ /* 0x000e620000000800 */
[----:B------:R-:W-:Y:S01]  /*17770*/  FADD.FTZ R12, R180, R123 ;  /* 0x0000007bb40c7221 */ /* 0x000fe20000010000 */
[----:B------:R-:W2:Y:S04]  /*17780*/  LD.E R47, desc[UR48][R16.64+0x2e0] ;  /* 0x0002e030102f7980 */ /* 0x000ea8000c101900 */
[----:B------:R-:W2:Y:S02]  /*17790*/  LD.E R49, desc[UR48][R16.64+0x2e4] ;  /* 0x0002e43010317980 */ /* 0x000ea4000c101900 */
[----:B------:R-:W1:Y:S01]  /*177a0*/  MUFU.EX2 R173, R173 ;  /* 0x000000ad00ad7308 */ /* 0x000e620000000800 */
[----:B-----5:R-:W-:Y:S01]  /*177b0*/  FADD.FTZ R12, R177, R12 ;  /* 0x0000000cb10c7221 */ /* 0x020fe20000010000 */
[----:B------:R-:W5:Y:S04]  /*177c0*/  LD.E R53, desc[UR48][R16.64+0x2f4] ;  /* 0x0002f43010357980 */ /* 0x000f68000c101900 */
[----:B------:R-:W5:Y:S02]  /*177d0*/  LD.E R55, desc[UR48][R16.64+0x314] ;  /* 0x0003143010377980 */ /* 0x000f64000c101900 */
[----:B------:R-:W1:Y:S01]  /*177e0*/  MUFU.EX2 R174, R174 ;  /* 0x000000ae00ae7308 */ /* 0x000e620000000800 */
[----:B0-----:R-:W-:Y:S01]  /*177f0*/  FADD.FTZ R123, R175, R12 ;  /* 0x0000000caf7b7221 */ /* 0x001fe20000010000 */
[----:B------:R-:W5:Y:S06]  /*17800*/  LD.E R51, desc[UR48][R16.64+0x304] ;  /* 0x0003043010337980 */ /* 0x000f6c000c101900 */
[----:B------:R-:W0:Y:S01]  /*17810*/  MUFU.EX2 R168, R168 ;  /* 0x000000a800a87308 */ /* 0x000e220000000800 */
[----:B-1----:R-:W-:Y:S01]  /*17820*/  FADD.FTZ R12, R176, R123 ;  /* 0x0000007bb00c7221 */ /* 0x002fe20000010000 */
[----:B------:R-:W5:Y:S04]  /*17830*/  LD.E R73, desc[UR48][R16.64+0x340] ;  /* 0x0003403010497980 */ /* 0x000f68000c101900 */
[----:B------:R-:W5:Y:S02]  /*17840*/  LD.E R71, desc[UR48][R16.64+0x344] ;  /* 0x0003443010477980 */ /* 0x000f64000c101900 */
[----:B------:R-:W1:Y:S01]  /*17850*/  MUFU.EX2 R167, R167 ;  /* 0x000000a700a77308 */ /* 0x000e620000000800 */
[----:B------:R-:W-:Y:S01]  /*17860*/  FADD.FTZ R123, R173, R12 ;  /* 0x0000000cad7b7221 */ /* 0x000fe20000010000 */
[----:B------:R-:W5:Y:S04]  /*17870*/  LD.E R67, desc[UR48][R16.64+0x350] ;  /* 0x0003503010437980 */ /* 0x000f68000c101900 */
[----:B------:R-:W5:Y:S02]  /*17880*/  LD.E R65, desc[UR48][R16.64+0x360] ;  /* 0x0003603010417980 */ /* 0x000f64000c101900 */
[----:B------:R-:W1:Y:S01]  /*17890*/  MUFU.EX2 R166, R166 ;  /* 0x000000a600a67308 */ /* 0x000e620000000800 */
[----:B------:R-:W-:Y:S01]  /*178a0*/  FADD.FTZ R123, R174, R123 ;  /* 0x0000007bae7b7221 */ /* 0x000fe20000010000 */
[----:B------:R-:W5:Y:S03]  /*178b0*/  LD.E R59, desc[UR48][R16.64+0x354] ;  /* 0x00035430103b7980 */ /* 0x000f66000c101900 */
[----:B0-----:R-:W-:Y:S01]  /*178c0*/  FADD.FTZ R12, R168, R123 ;  /* 0x0000007ba80c7221 */ /* 0x001fe20000010000 */
[----:B------:R-:W5:Y:S03]  /*178d0*/  LD.E R63, desc[UR48][R16.64+0x364] ;  /* 0x00036430103f7980 */ /* 0x000f66000c101900 */
[----:B-1----:R-:W-:Y:S01]  /*178e0*/  FADD.FTZ R125, R167, R12 ;  /* 0x0000000ca77d7221 */ /* 0x002fe20000010000 */
[----:B------:R-:W5:Y:S04]  /*178f0*/  LD.E R61, desc[UR48][R16.64+0x370] ;  /* 0x00037030103d7980 */ /* 0x000f68000c101900 */
[----:B------:R-:W5:Y:S01]  /*17900*/  LD.E R87, desc[UR48][R16.64+0x3a0] ;  /* 0x0003a03010577980 */ /* 0x000f62000c101900 */
[----:B------:R-:W-:-:S03]  /*17910*/  FADD.FTZ R12, R166, R125 ;  /* 0x0000007da60c7221 */ /* 0x000fc60000010000 */
        /* <DEDUP_REMOVED lines=12> */
[----:B------:R-:W-:Y:S08]  /*179e0*/  MUFU.EX2 R185, R185 ;  /* 0x000000b900b97308 */ /* 0x000ff00000000800 */
[----:B------:R-:W0:Y:S08]  /*179f0*/  MUFU.EX2 R121, R121 ;  /* 0x0000007900797308 */ /* 0x000e300000000800 */
[----:B------:R-:W1:Y:S08]  /*17a00*/  MUFU.EX2 R188, R188 ;  /* 0x000000bc00bc7308 */ /* 0x000e700000000800 */
[----:B------:R-:W1:Y:S01]  /*17a10*/  MUFU.EX2 R155, R155 ;  /* 0x0000009b009b7308 */ /* 0x000e620000000800 */
[----:B0-----:R-:W-:-:S07]  /*17a20*/  FFMA.FTZ R9, R121, R8, R185 ;  /* 0x0000000879097223 */ /* 0x001fce00000100b9 */
[----:B------:R-:W0:Y:S01]  /*17a30*/  MUFU.EX2 R6, R6 ;  /* 0x0000000600067308 */ /* 0x000e220000000800 */
[----:B-1----:R-:W-:-:S07]  /*17a40*/  FADD.FTZ R8, R188, R9 ;  /* 0x00000009bc087221 */ /* 0x002fce0000010000 */
[----:B------:R-:W1:Y:S01]  /*17a50*/  MUFU.EX2 R183, R183 ;  /* 0x000000b700b77308 */ /* 0x000e620000000800 */
[----:B------:R-:W-:-:S07]  /*17a60*/  FADD.FTZ R9, R155, R8 ;  /* 0x000000089b097221 */ /* 0x000fce0000010000 */
[----:B------:R-:W1:Y:S01]  /*17a70*/  MUFU.EX2 R186, R186 ;  /* 0x000000ba00ba7308 */ /* 0x000e620000000800 */
[----:B0-----:R-:W-:-:S07]  /*17a80*/  FADD.FTZ R8, R6, R9 ;  /* 0x0000000906087221 */ /* 0x001fce0000010000 */
        /* <DEDUP_REMOVED lines=16> */
[----:B------:R-:W4:Y:S01]  /*17b90*/  MUFU.EX2 R161, R161 ;  /* 0x000000a100a17308 */ /* 0x000f220000000800 */
[----:B0-----:R-:W-:-:S07]  /*17ba0*/  FADD.FTZ R9, R163, R8 ;  /* 0x00000008a3097221 */ /* 0x001fce0000010000 */
[----:B------:R-:W0:Y:S01]  /*17bb0*/  MUFU.EX2 R162, R162 ;  /* 0x000000a200a27308 */ /* 0x000e220000000800 */
[----:B-1----:R-:W-:-:S07]  /*17bc0*/  FADD.FTZ R8, R164, R9 ;  /* 0x00000009a4087221 */ /* 0x002fce0000010000 */
[----:B------:R-:W1:Y:S01]  /*17bd0*/  MUFU.EX2 R21, R21 ;  /* 0x0000001500157308 */ /* 0x000e620000000800 */
[----:B----4-:R-:W-:-:S07]  /*17be0*/  FADD.FTZ R9, R161, R8 ;  /* 0x00000008a1097221 */ /* 0x010fce0000010000 */
[----:B------:R-:W4:Y:S01]  /*17bf0*/  MUFU.EX2 R165, R165 ;  /* 0x000000a500a57308 */ /* 0x000f220000000800 */
[----:B0-----:R-:W-:-:S07]  /*17c00*/  FADD.FTZ R8, R162, R9 ;  /* 0x00000009a2087221 */ /* 0x001fce0000010000 */
[----:B------:R-:W0:Y:S01]  /*17c10*/  MUFU.EX2 R160, R160 ;  /* 0x000000a000a07308 */ /* 0x000e220000000800 */
[----:B-1----:R-:W-:-:S07]  /*17c20*/  FADD.FTZ R9, R21, R8 ;  /* 0x0000000815097221 */ /* 0x002fce0000010000 */
[----:B------:R-:W1:Y:S08]  /*17c30*/  MUFU.EX2 R159, R159 ;  /* 0x0000009f009f7308 */ /* 0x000e700000000800 */
[----:B------:R4:W-:Y:S01]  /*17c40*/  MUFU.EX2 R8, R147 ;  /* 0x0000009300087308 */ /* 0x0009e20000000800 */
[C---:B------:R-:W-:Y:S01]  /*17c50*/  FMUL.FTZ R25, R4.reuse, R25 ;  /* 0x0000001904197220 */ /* 0x040fe20000410000 */
[C---:B------:R-:W-:Y:S01]  /*17c60*/  FMUL.FTZ R31, R4.reuse, R31 ;  /* 0x0000001f041f7220 */ /* 0x040fe20000410000 */
[----:B----4-:R-:W-:Y:S01]  /*17c70*/  FMUL.FTZ R147, R121, R29 ;  /* 0x0000001d79937220 */ /* 0x010fe20000410000 */
[----:B------:R-:W-:-:S04]  /*17c80*/  FMUL.FTZ R29, R4, R30 ;  /* 0x0000001e041d7220 */ /* 0x000fc80000410000 */
[----:B------:R-:W4:Y:S01]  /*17c90*/  MUFU.EX2 R158, R158 ;  /* 0x0000009e009e7308 */ /* 0x000f220000000800 */
[----:B------:R-:W-:Y:S01]  /*17ca0*/  FMUL.FTZ R27, R4, R27 ;  /* 0x0000001b041b7220 */ /* 0x000fe20000410000 */
[----:B------:R-:W-:Y:S01]  /*17cb0*/  FADD.FTZ R139, R165, R12 ;  /* 0x0000000ca58b7221 */ /* 0x000fe20000010000 */
[----:B------:R1:W-:Y:S05]  /*17cc0*/  ST.E desc[UR48][R16.64+0x230], R29 ;  /* 0x0002301d10007985 */ /* 0x0003ea000c101930 */
[----:B------:R-:W2:Y:S01]  /*17cd0*/  MUFU.EX2 R157, R157 ;  /* 0x0000009d009d7308 */ /* 0x000ea20000000800 */
[----:B0-----:R-:W-:Y:S01]  /*17ce0*/  FADD.FTZ R12, R160, R139 ;  /* 0x0000008ba00c7221 */ /* 0x001fe20000010000 */
[----:B------:R0:W-:Y:S01]  /*17cf0*/  ST.E desc[UR48][R16.64+0x240], R25 ;  /* 0x0002401910007985 */ /* 0x0001e2000c101930 */
[----:B-1----:R-:W-:-:S05]  /*17d00*/  FMUL.FTZ R29, R4, R34 ;  /* 0x00000022041d7220 */ /* 0x002fca0000410000 */
[----:B------:R-:W1:Y:S01]  /*17d10*/  MUFU.EX2 R156, R156 ;  /* 0x0000009c009c7308 */ /* 0x000e620000000800 */
[----:B------:R3:W-:Y:S01]  /*17d20*/  ST.E desc[UR48][R16.64+0x244], R31 ;  /* 0x0002441f10007985 */ /* 0x0007e2000c101930 */
[----:B------:R-:W-:-:S03]  /*17d30*/  FMUL.FTZ R33, R4, R33 ;  /* 0x0000002104217220 */ /* 0x000fc60000410000 */
[----:B------:R4:W-:Y:S01]  /*17d40*/  ST.E desc[UR48][R16.64+0x250], R27 ;  /* 0x0002501b10007985 */ /* 0x0009e2000c101930 */
[C---:B0-----:R-:W-:Y:S02]  /*17d50*/  FMUL.FTZ R25, R4.reuse, R38 ;  /* 0x0000002604197220 */ /* 0x041fe40000410000 */
[----:B------:R-:W0:Y:S01]  /*17d60*/  MUFU.EX2 R15, R15 ;  /* 0x0000000f000f7308 */ /* 0x000e220000000800 */
[----:B------:R2:W-:Y:S01]  /*17d70*/  ST.E desc[UR48][R16.64+0x270], R29 ;  /* 0x0002701d10007985 */ /* 0x0005e2000c101930 */
[----:B------:R-:W-:Y:S01]  /*17d80*/  FADD.FTZ R139, R159, R12 ;  /* 0x0000000c9f8b7221 */ /* 0x000fe20000010000 */
[----:B---3--:R-:W-:-:S05]  /*17d90*/  FMUL.FTZ R31, R4, R42 ;  /* 0x0000002a041f7220 */ /* 0x008fca0000410000 */
[----:B------:R-:W3:Y:S01]  /*17da0*/  MUFU.EX2 R19, R19 ;  /* 0x0000001300137308 */ /* 0x000ee20000000800 */
[C---:B----4-:R-:W-:Y:S01]  /*17db0*/  FMUL.FTZ R27, R4.reuse, R40 ;  /* 0x00000028041b7220 */ /* 0x050fe20000410000 */
[C---:B--2---:R-:W-:Y:S01]  /*17dc0*/  FMUL.FTZ R29, R4.reuse, R44 ;  /* 0x0000002c041d7220 */ /* 0x044fe20000410000 */
[----:B------:R2:W-:Y:S05]  /*17dd0*/  ST.E desc[UR48][R16.64+0x274], R33 ;  /* 0x0002742110007985 */ /* 0x0005ea000c101930 */
[----:B------:R-:W4:Y:S01]  /*17de0*/  MUFU.EX2 R20, R20 ;  /* 0x0000001400147308 */ /* 0x000f220000000800 */
[----:B------:R-:W-:Y:S01]  /*17df0*/  FMUL.FTZ R5, R4, R5 ;  /* 0x0000000504057220 */ /* 0x000fe20000410000 */
[----:B------:R1:W-:Y:S01]  /*17e00*/  ST.E desc[UR48][R16.64+0x294], R25 ;  /* 0x0002941910007985 */ /* 0x0003e2000c101930 */
[----:B------:R-:W-:-:S03]  /*17e10*/  FADD.FTZ R139, R158, R139 ;  /* 0x0000008b9e8b7221 */ /* 0x000fc60000010000 */
[----:B------:R0:W-:Y:S02]  /*17e20*/  ST.E desc[UR48][R16.64+0x2a0], R27 ;  /* 0x0002a01b10007985 */ /* 0x0001e4000c101930 */
[----:B------:R-:W4:Y:S02]  /*17e30*/  MUFU.EX2 R11, R11 ;  /* 0x0000000b000b7308 */ /* 0x000f240000000800 */
[----:B------:R3:W-:Y:S01]  /*17e40*/  ST.E desc[UR48][R16.64+0x2b0], R29 ;  /* 0x0002b01d10007985 */ /* 0x0007e2000c101930 */
[----:B--2---:R-:W-:-:S03]  /*17e50*/  FMUL.FTZ R33, R4, R46 ;  /* 0x0000002e04217220 */ /* 0x004fc60000410000 */
[----:B------:R2:W-:Y:S01]  /*17e60*/  ST.E desc[UR48][R16.64+0x2c4], R31 ;  /* 0x0002c41f10007985 */ /* 0x0005e2000c101930 */
[C---:B-1----:R-:W-:Y:S01]  /*17e70*/  FMUL.FTZ R25, R4.reuse, R50 ;  /* 0x0000003204197220 */ /* 0x042fe20000410000 */
[C---:B0-----:R-:W-:Y:S01]  /*17e80*/  FMUL.FTZ R27, R4.reuse, R48 ;  /* 0x00000030041b7220 */ /* 0x041fe20000410000 */
[C---:B---3--:R-:W-:Y:S01]  /*17e90*/  FMUL.FTZ R29, R4.reuse, R52 ;  /* 0x00000034041d7220 */ /* 0x048fe20000410000 */
[----:B--2---:R-:W-:Y:S01]  /*17ea0*/  FMUL.FTZ R31, R4, R56 ;  /* 0x00000038041f7220 */ /* 0x004fe20000410000 */
[----:B------:R-:W0:Y:S01]  /*17eb0*/  MUFU.EX2 R18, R18 ;  /* 0x0000001200127308 */ /* 0x000e220000000800 */
[----:B------:R-:W-:Y:S01]  /*17ec0*/  FADD.FTZ R139, R157, R139 ;  /* 0x0000008b9d8b7221 */ /* 0x000fe20000010000 */
[----:B------:R1:W-:Y:S01]  /*17ed0*/  ST.E desc[UR48][R16.64+0x2d0], R33 ;  /* 0x0002d02110007985 */ /* 0x0003e2000c101930 */
[----:B------:R-:W-:Y:S01]  /*17ee0*/  FADD.FTZ R9, R156, R9 ;  /* 0x000000099c097221 */ /* 0x000fe20000010000 */
[C---:B------:R-:W-:Y:S01]  /*17ef0*/  FMUL.FTZ R35, R4.reuse, R35 ;  /* 0x0000002304237220 */ /* 0x040fe20000410000 */
[C---:B------:R-:W-:Y:S01]  /*17f00*/  FMUL.FTZ R37, R4.reuse, R37 ;  /* 0x0000002504257220 */ /* 0x040fe20000410000 */
[----:B------:R2:W-:Y:S01]  /*17f10*/  ST.E desc[UR48][R16.64+0x2d4], R25 ;  /* 0x0002d41910007985 */ /* 0x0005e2000c101930 */
[C---:B------:R-:W-:Y:S01]  /*17f20*/  FMUL.FTZ R39, R4.reuse, R39 ;  /* 0x0000002704277220 */ /* 0x040fe20000410000 */
[----:B------:R-:W3:Y:S01]  /*17f30*/  MUFU.EX2 R12, R145 ;  /* 0x00000091000c7308 */ /* 0x000ee20000000800 */
[C---:B------:R-:W-:Y:S01]  /*17f40*/  FMUL.FTZ R41, R4.reuse, R41 ;  /* 0x0000002904297220 */ /* 0x040fe20000410000 */
[----:B------:R4:W-:Y:S04]  /*17f50*/  ST.E desc[UR48][R16.64+0x2f0], R27 ;  /* 0x0002f01b10007985 */ /* 0x0009e8000c101930 */
[----:B------:R0:W-:Y:S01]  /*17f60*/  ST.E desc[UR48][R16.64+0x300], R29 ;  /* 0x0003001d10007985 */ /* 0x0001e2000c101930 */
[----:B-1----:R-:W-:-:S03]  /*17f70*/  FMUL.FTZ R33, R4, R54 ;  /* 0x0000003604217220 */ /* 0x002fc60000410000 */
[----:B------:R1:W-:Y:S01]  /*17f80*/  ST.E desc[UR48][R16.64+0x310], R31 ;  /* 0x0003101f10007985 */ /* 0x0003e2000c101930 */
[----:B--2---:R-:W-:-:S03]  /*17f90*/  FMUL.FTZ R25, R121, R64 ;  /* 0x0000004079197220 */ /* 0x004fc60000410000 */
[----:B------:R2:W-:Y:S01]  /*17fa0*/  ST.E desc[UR48][R16.64+0x3f4], R5 ;  /* 0x0003f40510007985 */ /* 0x0005e2000c101930 */
[C---:B----4-:R-:W-:Y:S01]  /*17fb0*/  FMUL.FTZ R27, R121.reuse, R62 ;  /* 0x0000003e791b7220 */ /* 0x050fe20000410000 */
[C---:B0-----:R-:W-:Y:S01]  /*17fc0*/  FMUL.FTZ R29, R121.reuse, R60 ;  /* 0x0000003c791d7220 */ /* 0x041fe20000410000 */
[----:B------:R-:W0:Y:S01]  /*17fd0*/  MUFU.EX2 R13, R13 ;  /* 0x0000000d000d7308 */ /* 0x000e220000000800 */
[----:B-1----:R-:W-:Y:S01]  /*17fe0*/  FMUL.FTZ R31, R121, R70 ;  /* 0x00000046791f7220 */ /* 0x002fe20000410000 */
[----:B------:R-:W-:Y:S01]  /*17ff0*/  FADD.FTZ R141, R15, R139 ;  /* 0x0000008b0f8d7221 */ /* 0x000fe20000010000 */
[----:B--2---:R-:W-:Y:S01]  /*18000*/  FMUL.FTZ R5, R121, R58 ;  /* 0x0000003a79057220 */ /* 0x004fe20000410000 */
[----:B------:R-:W-:Y:S01]  /*18010*/  FADD.FTZ R139, R19, R9 ;  /* 0x00000009138b7221 */ /* 0x000fe20000010000 */
[----:B------:R1:W-:Y:S03]  /*18020*/  ST.E desc[UR48][R16.64+0x264], R35 ;  /* 0x0002642310007985 */ /* 0x0003e6000c101930 */
[----:B------:R-:W2:Y:S01]  /*18030*/  MUFU.EX2 R9, R149 ;  /* 0x0000009500097308 */ /* 0x000ea20000000800 */
[----:B------:R4:W-:Y:S01]  /*18040*/  ST.E desc[UR48][R16.64+0x284], R37 ;  /* 0x0002842510007985 */ /* 0x0009e2000c101930 */
[----:B------:R-:W-:-:S03]  /*18050*/  FADD.FTZ R139, R20, R139 ;  /* 0x0000008b148b7221 */ /* 0x000fc60000010000 */
[----:B------:R3:W-:Y:S04]  /*18060*/  ST.E desc[UR48][R16.64+0x290], R39 ;  /* 0x0002902710007985 */ /* 0x0007e8000c101930 */
[----:B------:R5:W-:Y:S01]  /*18070*/  ST.E desc[UR48][R16.64+0x2a4], R41 ;  /* 0x0002a42910007985 */ /* 0x000be2000c101930 */
[----:B-1----:R-:W-:-:S03]  /*18080*/  FMUL.FTZ R35, R121, R74 ;  /* 0x0000004a79237220 */ /* 0x002fc60000410000 */
[----:B------:R1:W-:Y:S01]  /*18090*/  ST.E desc[UR48][R16.64+0x320], R33 ;  /* 0x0003202110007985 */ /* 0x0003e2000c101930 */
[----:B----4-:R-:W-:-:S03]  /*180a0*/  FMUL.FTZ R37, R121, R72 ;  /* 0x0000004879257220 */ /* 0x010fc60000410000 */
[----:B------:R4:W-:Y:S01]  /*180b0*/  ST.E desc[UR48][R16.64+0x238], R25 ;  /* 0x0002381910007985 */ /* 0x0009e2000c101930 */
[----:B---3--:R-:W-:-:S03]  /*180c0*/  FMUL.FTZ R39, R121, R86 ;  /* 0x0000005679277220 */ /* 0x008fc60000410000 */
[----:B------:R3:W-:Y:S01]  /*180d0*/  ST.E desc[UR48][R16.64+0x23c], R27 ;  /* 0x00023c1b10007985 */ /* 0x0007e2000c101930 */
[----:B-----5:R-:W-:-:S03]  /*180e0*/  FMUL.FTZ R41, R121, R84 ;  /* 0x0000005479297220 */ /* 0x020fc60000410000 */
[----:B------:R5:W-:Y:S01]  /*180f0*/  ST.E desc[UR48][R16.64+0x248], R29 ;  /* 0x0002481d10007985 */ /* 0x000be2000c101930 */
[----:B-1----:R-:W-:-:S03]  /*18100*/  FMUL.FTZ R33, R121, R76 ;  /* 0x0000004c79217220 */ /* 0x002fc60000410000 */
[----:B------:R1:W-:Y:S01]  /*18110*/  ST.E desc[UR48][R16.64+0x24c], R5 ;  /* 0x00024c0510007985 */ /* 0x0003e2000c101930 */
[----:B----4-:R-:W-:-:S03]  /*18120*/  FMUL.FTZ R25, R121, R68 ;  /* 0x0000004479197220 */ /* 0x010fc60000410000 */
[----:B------:R4:W-:Y:S01]  /*18130*/  ST.E desc[UR48][R16.64+0x258], R31 ;  /* 0x0002581f10007985 */ /* 0x0009e2000c101930 */
[C---:B---3--:R-:W-:Y:S01]  /*18140*/  FMUL.FTZ R27, R121.reuse, R66 ;  /* 0x00000042791b7220 */ /* 0x048fe20000410000 */
[C---:B-----5:R-:W-:Y:S01]  /*18150*/  FMUL.FTZ R29, R121.reuse, R88 ;  /* 0x00000058791d7220 */ /* 0x060fe20000410000 */
[C---:B-1----:R-:W-:Y:S01]  /*18160*/  FMUL.FTZ R5, R121.reuse, R82 ;  /* 0x0000005279057220 */ /* 0x042fe20000410000 */
[----:B----4-:R-:W-:Y:S01]  /*18170*/  FMUL.FTZ R31, R121, R78 ;  /* 0x0000004e791f7220 */ /* 0x010fe20000410000 */
[----:B------:R1:W-:Y:S01]  /*18180*/  ST.E desc[UR48][R16.64+0x25c], R33 ;  /* 0x00025c2110007985 */ /* 0x0003e2000c101930 */
[----:B------:R-:W-:-:S03]  /*18190*/  FADD.FTZ R139, R11, R139 ;  /* 0x0000008b0b8b7221 */ /* 0x000fc60000010000 */
[----:B------:R3:W-:Y:S04]  /*181a0*/  ST.E desc[UR48][R16.64+0x268], R35 ;  /* 0x0002682310007985 */ /* 0x0007e8000c101930 */
[----:B------:R4:W-:Y:S04]  /*181b0*/  ST.E desc[UR48][R16.64+0x26c], R37 ;  /* 0x00026c2510007985 */ /* 0x0009e8000c101930 */
[----:B------:R5:W-:Y:S01]  /*181c0*/  ST.E desc[UR48][R16.64+0x278], R25 ;  /* 0x0002781910007985 */ /* 0x000be2000c101930 */
[----:B-1----:R-:W-:-:S03]  /*181d0*/  FMUL.FTZ R33, R121, R80 ;  /* 0x0000005079217220 */ /* 0x002fc60000410000 */
[----:B------:R1:W-:Y:S01]  /*181e0*/  ST.E desc[UR48][R16.64+0x27c], R27 ;  /* 0x00027c1b10007985 */ /* 0x0003e2000c101930 */
[----:B---3--:R-:W-:-:S03]  /*181f0*/  FMUL.FTZ R35, R121, R92 ;  /* 0x0000005c79237220 */ /* 0x008fc60000410000 */
[----:B------:R3:W-:Y:S01]  /*18200*/  ST.E desc[UR48][R16.64+0x288], R29 ;  /* 0x0002881d10007985 */ /* 0x0007e2000c101930 */
[----:B----4-:R-:W-:-:S03]  /*18210*/  FMUL.FTZ R37, R121, R90 ;  /* 0x0000005a79257220 */ /* 0x010fc60000410000 */
[----:B------:R4:W-:Y:S01]  /*18220*/  ST.E desc[UR48][R16.64+0x28c], R39 ;  /* 0x00028c2710007985 */ /* 0x0009e2000c101930 */
[----:B-----5:R-:W-:-:S03]  /*18230*/  FMUL.FTZ R25, R121, R94 ;  /* 0x0000005e79197220 */ /* 0x020fc60000410000 */
[----:B------:R5:W-:Y:S01]  /*18240*/  ST.E desc[UR48][R16.64+0x298], R41 ;  /* 0x0002982910007985 */ /* 0x000be2000c101930 */
[----:B-1----:R-:W-:-:S03]  /*18250*/  FMUL.FTZ R27, R121, R96 ;  /* 0x00000060791b7220 */ /* 0x002fc60000410000 */
[----:B------:R1:W-:Y:S01]  /*18260*/  ST.E desc[UR48][R16.64+0x29c], R5 ;  /* 0x00029c0510007985 */ /* 0x0003e2000c101930 */
[----:B---3--:R-:W-:-:S03]  /*18270*/  FMUL.FTZ R29, R121, R98 ;  /* 0x00000062791d7220 */ /* 0x008fc60000410000 */
[----:B------:R3:W-:Y:S01]  /*18280*/  ST.E desc[UR48][R16.64+0x2a8], R31 ;  /* 0x0002a81f10007985 */ /* 0x0007e2000c101930 */
[C---:B----4-:R-:W-:Y:S01]  /*18290*/  FMUL.FTZ R39, R121.reuse, R100 ;  /* 0x0000006479277220 */ /* 0x050fe20000410000 */
[C---:B-----5:R-:W-:Y:S01]  /*182a0*/  FMUL.FTZ R41, R121.reuse, R102 ;  /* 0x0000006679297220 */ /* 0x060fe20000410000 */
[C---:B-1----:R-:W-:Y:S01]  /*182b0*/  FMUL.FTZ R5, R121.reuse, R104 ;  /* 0x0000006879057220 */ /* 0x042fe20000410000 */
[----:B---3--:R-:W-:Y:S01]  /*182c0*/  FMUL.FTZ R31, R121, R106 ;  /* 0x0000006a791f7220 */ /* 0x008fe20000410000 */
[----:B------:R-:W-:Y:S01]  /*182d0*/  FADD.FTZ R141, R18, R141 ;  /* 0x0000008d128d7221 */ /* 0x000fe20000010000 */
[----:B------:R-:W-:Y:S01]  /*182e0*/  FADD.FTZ R139, R12, R139 ;  /* 0x0000008b0c8b7221 */ /* 0x000fe20000010000 */
[----:B------:R1:W-:Y:S04]  /*182f0*/  ST.E desc[UR48][R16.64+0x2ac], R33 ;  /* 0x0002ac2110007985 */ /* 0x0003e8000c101930 */
[----:B------:R3:W-:Y:S01]  /*18300*/  ST.E desc[UR48][R16.64+0x2b8], R35 ;  /* 0x0002b82310007985 */ /* 0x0007e2000c101930 */
[----:B0-----:R-:W-:-:S03]  /*18310*/  FADD.FTZ R141, R13, R141 ;  /* 0x0000008d0d8d7221 */ /* 0x001fc60000010000 */
[----:B------:R0:W-:Y:S01]  /*18320*/  ST.E desc[UR48][R16.64+0x2bc], R37 ;  /* 0x0002bc2510007985 */ /* 0x0001e2000c101930 */
[----:B------:R-:W-:-:S03]  /*18330*/  FADD.FTZ R139, R8, R139 ;  /* 0x0000008b088b7221 */ /* 0x000fc60000010000 */
[----:B------:R4:W-:Y:S01]  /*18340*/  ST.E desc[UR48][R16.64+0x2c8], R25 ;  /* 0x0002c81910007985 */ /* 0x0009e2000c101930 */
[----:B-1----:R-:W-:-:S03]  /*18350*/  FMUL.FTZ R33, R121, R108 ;  /* 0x0000006c79217220 */ /* 0x002fc60000410000 */
[----:B------:R1:W-:Y:S01]  /*18360*/  ST.E desc[UR48][R16.64+0x2cc], R27 ;  /* 0x0002cc1b10007985 */ /* 0x0003e2000c101930 */
[----:B---3--:R-:W-:-:S03]  /*18370*/  FMUL.FTZ R35, R121, R110 ;  /* 0x0000006e79237220 */ /* 0x008fc60000410000 */
[----:B------:R3:W-:Y:S01]  /*18380*/  ST.E desc[UR48][R16.64+0x2d8], R29 ;  /* 0x0002d81d10007985 */ /* 0x0007e2000c101930 */
[----:B0-----:R-:W-:-:S03]  /*18390*/  FMUL.FTZ R37, R121, R112 ;  /* 0x0000007079257220 */ /* 0x001fc60000410000 */
[----:B------:R0:W-:Y:S01]  /*183a0*/  ST.E desc[UR48][R16.64+0x2dc], R39 ;  /* 0x0002dc2710007985 */ /* 0x0001e2000c101930 */
[----:B----4-:R-:W-:-:S03]  /*183b0*/  FMUL.FTZ R25, R121, R114 ;  /* 0x0000007279197220 */ /* 0x010fc60000410000 */
[----:B------:R4:W-:Y:S01]  /*183c0*/  ST.E desc[UR48][R16.64+0x2e8], R41 ;  /* 0x0002e82910007985 */ /* 0x0009e2000c101930 */
[----:B-1----:R-:W-:-:S03]  /*183d0*/  FMUL.FTZ R27, R121, R116 ;  /* 0x00000074791b7220 */ /* 0x002fc60000410000 */
[----:B------:R1:W-:Y:S01]  /*183e0*/  ST.E desc[UR48][R16.64+0x2ec], R5 ;  /* 0x0002ec0510007985 */ /* 0x0003e2000c101930 */
[----:B---3--:R-:W-:-:S03]  /*183f0*/  FMUL.FTZ R29, R121, R118 ;  /* 0x00000076791d7220 */ /* 0x008fc60000410000 */
[----:B------:R3:W-:Y:S01]  /*18400*/  ST.E desc[UR48][R16.64+0x2f8], R31 ;  /* 0x0002f81f10007985 */ /* 0x0007e2000c101930 */
[C---:B0-----:R-:W-:Y:S01]  /*18410*/  FMUL.FTZ R39, R121.reuse, R120 ;  /* 0x0000007879277220 */ /* 0x041fe20000410000 */
[C---:B----4-:R-:W-:Y:S01]  /*18420*/  FMUL.FTZ R41, R121.reuse, R122 ;  /* 0x0000007a79297220 */ /* 0x050fe20000410000 */
[C---:B-1----:R-:W-:Y:S01]  /*18430*/  FMUL.FTZ R5, R121.reuse, R124 ;  /* 0x0000007c79057220 */ /* 0x042fe20000410000 */
[----:B---3--:R-:W-:Y:S01]  /*18440*/  FMUL.FTZ R31, R121, R126 ;  /* 0x0000007e791f7220 */ /* 0x008fe20000410000 */
[----:B------:R0:W-:Y:S01]  /*18450*/  ST.E desc[UR48][R16.64+0x2fc], R33 ;  /* 0x0002fc2110007985 */ /* 0x0001e2000c101930 */
[----:B------:R-:W-:Y:S01]  /*18460*/  FADD.FTZ R141, R14, R141 ;  /* 0x0000008d0e8d7221 */ /* 0x000fe20000010000 */
[----:B--2---:R-:W-:Y:S02]  /*18470*/  FADD.FTZ R139, R9, R139 ;  /* 0x0000008b098b7221 */ /* 0x004fe40000010000 */
        /* <DEDUP_REMOVED lines=19> */
[----:B------:R0:W-:Y:S01]  /*185b0*/  ST.E desc[UR48][R16.64+0x450], R141 ;  /* 0x0004508d10007985 */ /* 0x0001e2000c101930 */
[C---:B------:R-:W-:Y:S01]  /*185c0*/  FMUL.FTZ R145, R4.reuse, R28 ;  /* 0x0000001c04917220 */ /* 0x040fe20000410000 */
[C---:B------:R-:W-:Y:S01]  /*185d0*/  FMUL.FTZ R143, R4.reuse, R24 ;  /* 0x00000018048f7220 */ /* 0x040fe20000410000 */
[C---:B------:R-:W-:Y:S01]  /*185e0*/  FMUL.FTZ R45, R4.reuse, R45 ;  /* 0x0000002d042d7220 */ /* 0x040fe20000410000 */
        /* <DEDUP_REMOVED lines=9> */
[C---:B0-----:R-:W-:Y:S01]  /*18680*/  FMUL.FTZ R141, R4.reuse, R36 ;  /* 0x00000024048d7220 */ /* 0x041fe20000410000 */
[C---:B------:R-:W-:Y:S01]  /*18690*/  FMUL.FTZ R77, R4.reuse, R77 ;  /* 0x0000004d044d7220 */ /* 0x040fe20000410000 */
[C---:B------:R-:W-:Y:S01]  /*186a0*/  FMUL.FTZ R69, R4.reuse, R69 ;  /* 0x0000004504457220 */ /* 0x040fe20000410000 */
[----:B------:R0:W-:Y:S01]  /*186b0*/  ST.E desc[UR48][R16.64+0x358], R35 ;  /* 0x0003582310007985 */ /* 0x0001e2000c101930 */
[C---:B-1----:R-:W-:Y:S01]  /*186c0*/  FMUL.FTZ R57, R4.reuse, R32 ;  /* 0x0000002004397220 */ /* 0x042fe20000410000 */
[C---:B------:R-:W-:Y:S01]  /*186d0*/  FMUL.FTZ R75, R4.reuse, R75 ;  /* 0x0000004b044b7220 */ /* 0x040fe20000410000 */
[C---:B------:R-:W-:Y:S01]  /*186e0*/  FMUL.FTZ R73, R4.reuse, R73 ;  /* 0x0000004904497220 */ /* 0x040fe20000410000 */
[----:B------:R1:W-:Y:S01]  /*186f0*/  ST.E desc[UR48][R16.64+0x35c], R37 ;  /* 0x00035c2510007985 */ /* 0x0003e2000c101930 */
[C---:B--2---:R-:W-:Y:S01]  /*18700*/  FMUL.FTZ R139, R4.reuse, R26 ;  /* 0x0000001a048b7220 */ /* 0x044fe20000410000 */
        /* <DEDUP_REMOVED lines=30> */
[C---:B------:R-:W-:Y:S01]  /*188f0*/  FMUL.FTZ R111, R4.reuse, R111 ;  /* 0x0000006f046f7220 */ /* 0x040fe20000410000 */
[C---:B------:R-:W-:Y:S01]  /*18900*/  FMUL.FTZ R109, R4.reuse, R109 ;  /* 0x0000006d046d7220 */ /* 0x040fe20000410000 */
[C---:B------:R-:W-:Y:S01]  /*18910*/  FMUL.FTZ R119, R4.reuse, R119 ;  /* 0x0000007704777220 */ /* 0x040fe20000410000 */
[----:B------:R-:W-:Y:S01]  /*18920*/  FMUL.FTZ R117, R4, R117 ;  /* 0x0000007504757220 */ /* 0x000fe20000410000 */
[C---:B---3--:R-:W-:Y:S01]  /*18930*/  FMUL.FTZ R33, R121.reuse, R148 ;  /* 0x0000009479217220 */ /* 0x048fe20000410000 */
[C---:B0-----:R-:W-:Y:S01]  /*18940*/  FMUL.FTZ R35, R121.reuse, R150 ;  /* 0x0000009679237220 */ /* 0x041fe20000410000 */
[C---:B-1----:R-:W-:Y:S01]  /*18950*/  FMUL.FTZ R37, R121.reuse, R214 ;  /* 0x000000d679257220 */ /* 0x042fe20000410000 */
[C---:B--2---:R-:W-:Y:S01]  /*18960*/  FMUL.FTZ R25, R121.reuse, R212 ;  /* 0x000000d479197220 */ /* 0x044fe20000410000 */
[C---:B----4-:R-:W-:Y:S01]  /*18970*/  FMUL.FTZ R27, R121.reuse, R216 ;  /* 0x000000d8791b7220 */ /* 0x050fe20000410000 */
[C---:B-----5:R-:W-:Y:S01]  /*18980*/  FMUL.FTZ R29, R121.reuse, R220 ;  /* 0x000000dc791d7220 */ /* 0x060fe20000410000 */
        /* <DEDUP_REMOVED lines=67> */
[----:B------:R-:W-:Y:S04]  /*18dc0*/  ST.E desc[UR48][R16.64+0x3f8], R127 ;  /* 0x0003f87f10007985 */ /* 0x000fe8000c101930 */
[----:B------:R3:W-:Y:S04]  /*18dd0*/  ST.E desc[UR48][R16.64+0x3fc], R125 ;  /* 0x0003fc7d10007985 */ /* 0x0007e8000c101930 */
[----:B------:R-:W-:Y:S04]  /*18de0*/  ST.E desc[UR48][R16.64+0x408], R137 ;  /* 0x0004088910007985 */ /* 0x000fe8000c101930 */
[----:B------:R4:W-:Y:S04]  /*18df0*/  ST.E desc[UR48][R16.64+0x40c], R129 ;  /* 0x00040c8110007985 */ /* 0x0009e8000c101930 */
[----:B------:R-:W-:Y:S04]  /*18e00*/  ST.E desc[UR48][R16.64+0x418], R135 ;  /* 0x0004188710007985 */ /* 0x000fe8000c101930 */
[----:B------:R-:W-:Y:S04]  /*18e10*/  ST.E desc[UR48][R16.64+0x41c], R133 ;  /* 0x00041c8510007985 */ /* 0x000fe8000c101930 */
[----:B------:R5:W-:Y:S01]  /*18e20*/  ST.E desc[UR48][R16.64+0x428], R131 ;  /* 0x0004288310007985 */ /* 0x000be2000c101930 */
[----:B------:R1:W-:Y:S06]  /*18e30*/  BAR.SYNC.DEFER_BLOCKING R205, 0x100 ;  /* 0x000400cd0000751d */ /* 0x0003ec0000010000 */
[----:B0-----:R-:W5:Y:S04]  /*18e40*/  LD.E R5, desc[UR48][R16.64+0x230] ;  /* 0x0002303010057980 */ /* 0x001f68000c101900 */
[----:B------:R-:W5:Y:S04]  /*18e50*/  LD.E R25, desc[UR48][R16.64+0x234] ;  /* 0x0002343010197980 */ /* 0x000f68000c101900 */
[----:B------:R-:W5:Y:S04]  /*18e60*/  LD.E R27, desc[UR48][R16.64+0x238] ;  /* 0x00023830101b7980 */ /* 0x000f68000c101900 */
[----:B------:R-:W5:Y:S04]  /*18e70*/  LD.E R29, desc[UR48][R16.64+0x23c] ;  /* 0x00023c30101d7980 */ /* 0x000f68000c101900 */
[----:B-1----:R-:W5:Y:S04]  /*18e80*/  LD.E R31, desc[UR48][R16.64+0x240] ;  /* 0x00024030101f7980 */ /* 0x002f68000c101900 */
        /* <DEDUP_REMOVED lines=45> */
[----:B--2---:R-:W2:Y:S04]  /*19160*/  LD.E R123, desc[UR48][R16.64+0x2f8] ;  /* 0x0002f830107b7980 */ /* 0x004ea8000c101900 */
[----:B---3--:R-:W3:Y:S04]  /*19170*/  LD.E R125, desc[UR48][R16.64+0x2fc] ;  /* 0x0002fc30107d7980 */ /* 0x008ee8000c101900 */
[----:B------:R-:W3:Y:S04]  /*19180*/  LD.E R127, desc[UR48][R16.64+0x300] ;  /* 0x00030030107f7980 */ /* 0x000ee8000c101900 */
[----:B----4-:R-:W4:Y:S04]  /*19190*/  LD.E R129, desc[UR48][R16.64+0x304] ;  /* 0x0003043010817980 */ /* 0x010f28000c101900 */
[----:B-----5:R-:W5:Y:S04]  /*191a0*/  LD.E R131, desc[UR48][R16.64+0x308] ;  /* 0x0003083010837980 */ /* 0x020f68000c101900 */
        /* <DEDUP_REMOVED lines=125> */
[----:B---3--:R-:W-:Y:S04]  /*19980*/  ST.E desc[UR48][R16.64+0x2fc], R125 ;  /* 0x0002fc7d10007985 */ /* 0x008fe8000c101930 */
[----:B------:R-:W-:Y:S04]  /*19990*/  ST.E desc[UR48][R16.64+0x300], R127 ;  /* 0x0003007f10007985 */ /* 0x000fe8000c101930 */
[----:B----4-:R-:W-:Y:S04]  /*199a0*/  ST.E desc[UR48][R16.64+0x304], R129 ;  /* 0x0003048110007985 */ /* 0x010fe8000c101930 */
[----:B-----5:R-:W-:Y:S04]  /*199b0*/  ST.E desc[UR48][R16.64+0x308], R131 ;  /* 0x0003088310007985 */ /* 0x020fe8000c101930 */
        /* <DEDUP_REMOVED lines=73> */
[----:B0-----:R-:W5:Y:S04]  /*19e50*/  LD.E.64 R4, desc[UR48][R16.64+0xa8] ;  /* 0x0000a83010047980 */ /* 0x001f68000c101b00 */
[----:B------:R-:W5:Y:S04]  /*19e60*/  LDL R195, [R1+0x88] ;  /* 0x0000880001c37983 */ /* 0x000f680000100800 */
[----:B-1----:R-:W5:Y:S04]  /*19e70*/  LD.E R24, desc[UR48][R16.64+0x230] ;  /* 0x0002303010187980 */ /* 0x002f68000c101900 */
[----:B------:R-:W5:Y:S04]  /*19e80*/  LD.E R25, desc[UR48][R16.64+0x234] ;  /* 0x0002343010197980 */ /* 0x000f68000c101900 */
[----:B--2---:R-:W2:Y:S04]  /*19e90*/  LD.E R26, desc[UR48][R16.64+0x238] ;  /* 0x00023830101a7980 */ /* 0x004ea8000c101900 */
[----:B------:R-:W2:Y:S04]  /*19ea0*/  LD.E R27, desc[UR48][R16.64+0x23c] ;  /* 0x00023c30101b7980 */ /* 0x000ea8000c101900 */
[----:B---3--:R-:W2:Y:S04]  /*19eb0*/  LD.E R28, desc[UR48][R16.64+0x240] ;  /* 0x00024030101c7980 */ /* 0x008ea8000c101900 */
[----:B------:R-:W2:Y:S04]  /*19ec0*/  LD.E R29, desc[UR48][R16.64+0x244] ;  /* 0x00024430101d7980 */ /* 0x000ea8000c101900 */
[----:B----4-:R-:W2:Y:S04]  /*19ed0*/  LD.E R30, desc[UR48][R16.64+0x248] ;  /* 0x00024830101e7980 */ /* 0x010ea8000c101900 */
[----:B------:R-:W2:Y:S04]  /*19ee0*/  LD.E R31, desc[UR48][R16.64+0x24c] ;  /* 0x00024c30101f7980 */ /* 0x000ea8000c101900 */
[----:B-----5:R-:W2:Y:S04]  /*19ef0*/  LD.E R32, desc[UR48][R16.64+0x250] ;  /* 0x0002503010207980 */ /* 0x020ea8000c101900 */
        /* <DEDUP_REMOVED lines=967> */
[----:B0-----:R-:W5:Y:S04]  /*1db70*/  LD.E R25, desc[UR48][R16.64+0x250] ;  /* 0x0002503010197980 */ /* 0x001f68000c101900 */
[----:B-1----:R-:W5:Y:S04]  /*1db80*/  LD.E R27, desc[UR48][R16.64+0x254] ;  /* 0x00025430101b7980 */ /* 0x002f68000c101900 */
[----:B--2---:R-:W2:Y:S04]  /*1db90*/  LD.E R29, desc[UR48][R16.64+0x258] ;  /* 0x00025830101d7980 */ /* 0x004ea8000c101900 */
[----:B---3--:R-:W3:Y:S04]  /*1dba0*/  LD.E R31, desc[UR48][R16.64+0x25c] ;  /* 0x00025c30101f7980 */ /* 0x008ee8000c101900 */
        /* <DEDUP_REMOVED lines=129> */
[----:B-----5:R0:W-:Y:S04]  /*1e3c0*/  ST.E desc[UR48][R16.64+0x264], R35 ;  /* 0x0002642310007985 */ /* 0x0201e8000c101930 */
        /* <DEDUP_REMOVED lines=122> */
.L_x_2112:
[----:B------:R-:W-:Y:S05]  /*1eb70*/  BSYNC B0 ;  /* 0x0000000000007941 */ /* 0x000fea0003800000 */
.L_x_2111:
[C---:B------:R-:W-:Y:S01]  /*1eb80*/  ISETP.GT.AND P1, PT, R10.reuse, UR43, PT ;  /* 0x0000002b0a007c0c */ /* 0x040fe2000bf24270 */
[----:B------:R-:W-:-:S12]  /*1eb90*/  VIADD R10, R10, 0xffffffff ;  /* 0xffffffff0a0a7836 */ /* 0x000fd80000000000 */
[----:B------:R-:W-:Y:S05]  /*1eba0*/  @P1 BRA `(.L_x_2113) ;  /* 0xffffff4c006c1947 */ /* 0x000fea000383ffff */
.L_x_2082:
[----:B------:R-:W-:Y:S05]  /*1ebb0*/  WARPSYNC.ALL ;  /* 0x0000000000007948 */ /* 0x000fea0003800000 */
[----:B0-----:R-:W1:Y:S04]  /*1ebc0*/  LDL R5, [R1+0x450] ;  /* 0x0004500001057983 */ /* 0x001e680000100800 */
[----:B------:R-:W2:Y:S04]  /*1ebd0*/  LDL R6, [R1+0x454] ;  /* 0x0004540001067983 */ /* 0x000ea80000100800 */
[----:B------:R-:W3:Y:S04]  /*1ebe0*/  LDL R134, [R1+0x218] ;  /* 0x0002180001867983 */ /* 0x000ee80000100800 */
[----:B------:R-:W4:Y:S04]  /*1ebf0*/  LDL.64 R12, [R1+0x398] ;  /* 0x00039800010c7983 */ /* 0x000f280000100a00 */
[----:B------:R-:W5:Y:S04]  /*1ec00*/  LDL.64 R138, [R1+0x230] ;  /* 0x00023000018a7983 */ /* 0x000f680000100a00 */
[----:B------:R-:W4:Y:S04]  /*1ec10*/  LDL.64 R130, [R1+0x240] ;  /* 0x0002400001827983 */ /* 0x000f280000100a00 */
        /* <DEDUP_REMOVED lines=58> */
[----:B------:R-:W4:Y:S04]  /*1efc0*/  LDL R133, [R1+0x220] ;  /* 0x0002200001857983 */ /* 0x000f280000100800 */
[----:B-1----:R-:W0:Y:S02]  /*1efd0*/  SHFL.BFLY PT, R0, R5, 0x2, 0x1f ;  /* 0x0c401f0005007f89 */ /* 0x002e2400000e0000 */
[----:B0-----:R-:W-:-:S05]  /*1efe0*/  FADD.FTZ R0, R5, R0 ;  /* 0x0000000005007221 */ /* 0x001fca0000010000 */
[----:B------:R-:W0:Y:S02]  /*1eff0*/  SHFL.BFLY PT, R3, R0, 0x1, 0x1f ;  /* 0x0c201f0000037f89 */ /* 0x000e2400000e0000 */
[----:B0-----:R-:W-:Y:S01]  /*1f000*/  FADD.FTZ R2, R0, R3 ;  /* 0x0000000300027221 */ /* 0x001fe20000010000 */
[----:B---3--:R-:W-:Y:S01]  /*1f010*/  VIADD R134, R134, 0x1 ;  /* 0x0000000186867836 */ /* 0x008fe20000000000 */
[----:B------:R-:W3:Y:S04]  /*1f020*/  LDL R0, [R1+0x224] ;  /* 0x0002240001007983 */ /* 0x000ee80000100800 */
[----:B------:R-:W-:Y:S04]  /*1f030*/  STL [R1+0x450], R2 ;  /* 0x0004500201007387 */ /* 0x000fe80000100800 */
[----:B------:R-:W5:Y:S04]  /*1f040*/  LDL R147, [R1+0x450] ;  /* 0x0004500001937983 */ /* 0x000f680000100800 */
[----:B--2---:R-:W0:Y:S02]  /*1f050*/  SHFL.BFLY PT, R3, R6, 0x2, 0x1f ;  /* 0x0c401f0006037f89 */ /* 0x004e2400000e0000 */
[----:B0-----:R-:W-:Y:S01]  /*1f060*/  FADD.FTZ R3, R3, R6 ;  /* 0x0000000603037221 */ /* 0x001fe20000010000 */
[----:B------:R-:W-:Y:S01]  /*1f070*/  ISETP.NE.AND P2, PT, R134, 0x2, PT ;  /* 0x000000028600780c */ /* 0x000fe20003f45270 */
[----:B------:R-:W2:Y:S04]  /*1f080*/  LDL.64 R6, [R1+0x428] ;  /* 0x0004280001067983 */ /* 0x000ea80000100a00 */
[----:B------:R-:W0:Y:S08]  /*1f090*/  SHFL.BFLY PT, R4, R3, 0x1, 0x1f ;  /* 0x0c201f0003047f89 */ /* 0x000e3000000e0000 */
[----:B------:R-:W4:Y:S01]  /*1f0a0*/  @!P2 LDL R132, [R1+0x21c] ;  /* 0x00021c000184a983 */ /* 0x000f220000100800 */
[----:B0-----:R-:W-:-:S03]  /*1f0b0*/  FADD.FTZ R140, R3, R4 ;  /* 0x00000004038c7221 */ /* 0x001fc60000010000 */
[----:B------:R-:W2:Y:S02]  /*1f0c0*/  LDL.64 R4, [R1+0x3f8] ;  /* 0x0003f80001047983 */ /* 0x000ea40000100a00 */
[----:B------:R-:W-:Y:S02]  /*1f0d0*/  FSETP.NE.FTZ.AND P1, PT, R140, RZ, PT ;  /* 0x000000ff8c00720b */ /* 0x000fe40003f35000 */
[----:B------:R-:W2:Y:S11]  /*1f0e0*/  LDL.64 R2, [R1+0x418] ;  /* 0x0004180001027983 */ /* 0x000eb60000100a00 */
[----:B------:R-:W2:Y:S04]  /*1f0f0*/  @P1 LDL R143, [R1+0x460] ;  /* 0x00046000018f1983 */ /* 0x000ea80000100800 */
[----:B------:R-:W2:Y:S01]  /*1f100*/  @P1 LDL R145, [R1+0x444] ;  /* 0x0004440001911983 */ /* 0x000ea20000100800 */
[----:B------:R-:W-:-:S02]  /*1f110*/  IMAD.MOV.U32 R142, RZ, RZ, -0x800000 ;  /* 0xff800000ff8e7424 */ /* 0x000fc400078e00ff */
[----:B------:R-:W-:Y:S02]  /*1f120*/  IMAD.MOV.U32 R135, RZ, RZ, RZ ;  /* 0x000000ffff877224 */ /* 0x000fe400078e00ff */
[----:B------:R-:W-:Y:S01]  /*1f130*/  IMAD.MOV.U32 R144, RZ, RZ, -0x800000 ;  /* 0xff800000ff907424 */ /* 0x000fe200078e00ff */
[----:B------:R0:W-:Y:S08]  /*1f140*/  BAR.ARV R204, 0x100 ;  /* 0x000400cc0000751d */ /* 0x0001f00000002000 */
[----:B------:R-:W-:Y:S06]  /*1f150*/  BAR.ARV 0x8, 0x180 ;  /* 0x0206000000007b1d */ /* 0x000fec0000002000 */
[----:B-----5:R-:W-:-:S13]  /*1f160*/  FSETP.NE.FTZ.AND P0, PT, R147, RZ, PT ;  /* 0x000000ff9300720b */ /* 0x020fda0003f15000 */
[----:B------:R-:W5:Y:S04]  /*1f170*/  @P0 LDL R136, [R1+0x460] ;  /* 0x0004600001880983 */ /* 0x000f680000100800 */
[----:B------:R-:W2:Y:S01]  /*1f180*/  @P0 LDL R137, [R1+0x440] ;  /* 0x0004400001890983 */ /* 0x000ea20000100800 */
[----:B------:R-:W1:Y:S02]  /*1f190*/  @P0 MUFU.LG2 R141, R147 ;  /* 0x00000093008d0308 */ /* 0x000e640000000c00 */
[----:B-1----:R-:W-:-:S06]  /*1f1a0*/  @P0 FMUL.FTZ R141, R141, 0.69314718246459960938 ;  /* 0x3f3172188d8d0820 */ /* 0x002fcc0000410000 */
[----:B------:R-:W-:Y:S08]  /*1f1b0*/  @P1 MUFU.LG2 R146, R140 ;  /* 0x0000008c00921308 */ /* 0x000ff00000000c00 */
[----:B------:R-:W1:Y:S01]  /*1f1c0*/  @P0 MUFU.RCP R135, R147 ;  /* 0x0000009300870308 */ /* 0x000e620000001000 */
[----:B----4-:R-:W-:Y:S01]  /*1f1d0*/  @!P2 LOP3.LUT R132, R132, 0x1, RZ, 0x3c, !PT ;  /* 0x000000018484a812 */ /* 0x010fe200078e3cff */
[----:B---3--:R-:W-:Y:S01]  /*1f1e0*/  VIADD R0, R0, 0x1 ;  /* 0x0000000100007836 */ /* 0x008fe20000000000 */
[----:B------:R-:W-:Y:S04]  /*1f1f0*/  STL [R1+0x454], R140 ;  /* 0x0004548c01007387 */ /* 0x000fe80000100800 */
[----:B------:R-:W-:Y:S04]  /*1f200*/  STL [R1+0x218], R134 ;  /* 0x0002188601007387 */ /* 0x000fe80000100800 */
[----:B------:R-:W-:Y:S01]  /*1f210*/  @!P2 STL [R1+0x21c], R132 ;  /* 0x00021c840100a387 */ /* 0x000fe20000100800 */
        /* <DEDUP_REMOVED lines=64> */
[----:B------:R-:W-:Y:S04]  /*1f620*/  STL.64 [R1+0x230], R138 ;  /* 0x0002308a01007387 */ /* 0x000fe80000100a00 */
        /* <DEDUP_REMOVED lines=31> */
[----:B------:R-:W-:Y:S04]  /*1f820*/  STL [R1+0x224], R0 ;  /* 0x0002240001007387 */ /* 0x000fe80000100800 */
[----:B------:R-:W-:Y:S01]  /*1f830*/  @!P2 STL [R1+0x218], RZ ;  /* 0x000218ff0100a387 */ /* 0x000fe20000100800 */
[----:B-----5:R-:W-:-:S04]  /*1f840*/  @P0 FMUL.FTZ R136, R136, 0.69314718246459960938 ;  /* 0x3f31721888880820 */ /* 0x020fc80000410000 */
[----:B--2---:R-:W-:Y:S01]  /*1f850*/  @P0 FFMA.FTZ R142, R136, R137, R141 ;  /* 0x00000089888e0223 */ /* 0x004fe2000001008d */
[----:B------:R-:W-:-:S06]  /*1f860*/  IMAD.MOV.U32 R136, RZ, RZ, RZ ;  /* 0x000000ffff887224 */ /* 0x000fcc00078e00ff */
[----:B------:R-:W1:Y:S01]  /*1f870*/  @P1 MUFU.RCP R136, R140 ;  /* 0x0000008c00881308 */ /* 0x000e620000001000 */
[----:B------:R-:W-:Y:S01]  /*1f880*/  @P1 FMUL.FTZ R137, R146, 0.69314718246459960938 ;  /* 0x3f31721892891820 */ /* 0x000fe20000410000 */
[----:B------:R-:W-:-:S04]  /*1f890*/  @P1 FMUL.FTZ R146, R143, 0.69314718246459960938 ;  /* 0x3f3172188f921820 */ /* 0x000fc80000410000 */
[----:B------:R-:W-:Y:S01]  /*1f8a0*/  @P1 FFMA.FTZ R144, R146, R145, R137 ;  /* 0x0000009192901223 */ /* 0x000fe20000010089 */
[-C--:B-1----:R-:W-:Y:S01]  /*1f8b0*/  FMUL.FTZ R13, R13, R136.reuse ;  /* 0x000000880d0d7220 */ /* 0x082fe20000410000 */
[-C--:B------:R-:W-:Y:S01]  /*1f8c0*/  FMUL.FTZ R12, R12, R136.reuse ;  /* 0x000000880c0c7220 */ /* 0x080fe20000410000 */
[-C--:B------:R-:W-:Y:S01]  /*1f8d0*/  FMUL.FTZ R71, R71, R136.reuse ;  /* 0x0000008847477220 */ /* 0x080fe20000410000 */
[-C--:B------:R-:W-:Y:S01]  /*1f8e0*/  FMUL.FTZ R70, R70, R136.reuse ;  /* 0x0000008846467220 */ /* 0x080fe20000410000 */
[-C--:B------:R-:W-:Y:S01]  /*1f8f0*/  FMUL.FTZ R69, R69, R136.reuse ;  /* 0x0000008845457220 */ /* 0x080fe20000410000 */
[-C--:B------:R-:W-:Y:S01]  /*1f900*/  FMUL.FTZ R68, R68, R136.reuse ;  /* 0x0000008844447220 */ /* 0x080fe20000410000 */
[----:B------:R1:W-:Y:S01]  /*1f910*/  STL.64 [R1+0x398], R12 ;  /* 0x0003980c01007387 */ /* 0x0003e20000100a00 */
        /* <DEDUP_REMOVED lines=58> */
[----:B-1----:R-:W-:Y:S01]  /*1fcc0*/  VIADD R12, R133, 0x1 ;  /* 0x00000001850c7836 */ /* 0x002fe20000000000 */
[----:B------:R0:W-:Y:S04]  /*1fcd0*/  STL [R1+0x450], R142 ;  /* 0x0004508e01007387 */ /* 0x0001e80000100800 */
[----:B------:R0:W-:Y:S04]  /*1fce0*/  STL [R1+0x454], R144 ;  /* 0x0004549001007387 */ /* 0x0001e80000100800 */
[----:B------:R0:W-:Y:S04]  /*1fcf0*/  STL.64 [R1+0x238], R70 ;  /* 0x0002384601007387 */ /* 0x0001e80000100a00 */
        /* <DEDUP_REMOVED lines=30> */
[----:B------:R0:W-:Y:S01]  /*1fee0*/  STL [R1+0x220], R12 ;  /* 0x0002200c01007387 */ /* 0x0001e20000100800 */
[----:B------:R-:W-:-:S13]  /*1fef0*/  PLOP3.LUT P0, PT, PT, PT, PT, 0x8, 0x0 ;  /* 0x000000000000781c */ /* 0x000fda0003f0e170 */
.L_x_2017:
[----:B------:R-:W1:Y:S08]  /*1ff00*/  S2UR UR4, SR_CgaCtaId ;  /* 0x00000000000479c3 */ /* 0x000e700000008800 */
[----:B------:R-:W-:Y:S06]  /*1ff10*/  BAR.SYNC.DEFER_BLOCKING 0x5, 0x180 ;  /* 0x0146000000007b1d */ /* 0x000fec0000010000 */
[----:B------:R-:W-:Y:S01]  /*1ff20*/  UMOV UR44, 0x400 ;  /* 0x00000400002c7882 */ /* 0x000fe20000000000 */
[----:B------:R-:W-:Y:S01]  /*1ff30*/  BSSY B0, `(.L_x_2114) ;  /* 0x0000293000007945 */ /* 0x000fe20003800000 */
[----:B-1----:R-:W-:-:S09]  /*1ff40*/  ULEA UR44, UR4, UR44, 0x18 ;  /* 0x0000002c042c7291 */ /* 0x002fd2000f8ec03f */
[----:B---3--:R-:W1:Y:S02]  /*1ff50*/  LDS R0, [UR44+0x324d0] ;  /* 0x0324d02cff007984 */ /* 0x008e640008000800 */
[----:B-1----:R-:W-:Y:S01]  /*1ff60*/  R2UR UR4, R0 ;  /* 0x00000000000472ca */ /* 0x002fe200000e0000 */
[----:B------:R-:W-:Y:S06]  /*1ff70*/  BAR.ARV 0x4, 0x180 ;  /* 0x0106000000007b1d */ /* 0x000fec0000002000 */
[----:B------:R-:W-:Y:S08]  /*1ff80*/  @P0 BRA `(.L_x_2115) ;  /* 0x0000001c00640947 */ /* 0x000ff00003800000 */
[----:B------:R-:W2:Y:S01]  /*1ff90*/  LDL.128 R104, [R1+0x2b0] ;  /* 0x0002b00001687983 */ /* 0x000ea20000100c00 */
[----:B0-----:R-:W0:Y:S01]  /*1ffa0*/  LDC R2, c[0x0][0xce8] ;  /* 0x00033a00ff027b82 */ /* 0x001e220000000800 */
[----:B------:R-:W-:Y:S02]  /*1ffb0*/  ULDC UR5, c[0x0][0xb88] ;  /* 0x0002e20000057ab9 */ /* 0x000fe40000000800 */
[----:B------:R-:W3:Y:S04]  /*1ffc0*/  LDL.128 R100, [R1+0x2c0] ;  /* 0x0002c00001647983 */ /* 0x000ee80000100c00 */
[----:B------:R-:W4:Y:S04]  /*1ffd0*/  LDL.128 R96, [R1+0x2d0] ;  /* 0x0002d00001607983 */ /* 0x000f280000100c00 */
        /* <DEDUP_REMOVED lines=28> */
[----:B------:R-:W4:Y:S01]  /*201a0*/  LDL.128 R8, [R1+0x420] ;  /* 0x0004200001087983 */ /* 0x000f220000100c00 */
[----:B------:R-:W-:Y:S01]  /*201b0*/  VIADD R19, R200, UR39 ;  /* 0x00000027c8137c36 */ /* 0x000fe20008000000 */
[----:B------:R-:W-:Y:S01]  /*201c0*/  LOP3.LUT P0, RZ, R210, 0x3, RZ, 0xc0, !PT ;  /* 0x00000003d2ff7812 */ /* 0x000fe2000780c0ff */
[----:B0-----:R-:W-:Y:S01]  /*201d0*/  IMAD R0, R2, UR5, RZ ;  /* 0x0000000502007c24 */ /* 0x001fe2000f8e02ff */
[----:B------:R-:W-:-:S02]  /*201e0*/  IADD3 R141, P1, R178, 0x4020, RZ ;  /* 0x00004020b28d7810 */ /* 0x000fc40007f3e0ff */
[C---:B------:R-:W-:Y:S01]  /*201f0*/  IADD3 R21, P3, R178.reuse, 0x4000, RZ ;  /* 0x00004000b2157810 */ /* 0x040fe20007f7e0ff */
[----:B------:R-:W-:Y:S01]  /*20200*/  USHF.R.S32.HI UR12, URZ, 0x1f, UR42 ;  /* 0x0000001f3f0c7899 */ /* 0x000fe2000801142a */
[----:B------:R-:W-:Y:S01]  /*20210*/  ISETP.GE.OR P2, PT, R19, R0, P0 ;  /* 0x000000001300720c */ /* 0x000fe20000746670 */
[----:B------:R-:W-:Y:S01]  /*20220*/  ULDC.64 UR8, c[0x0][0xc90] ;  /* 0x0003240000087ab9 */ /* 0x000fe20000000a00 */
[C---:B------:R-:W-:Y:S01]  /*20230*/  IADD3 R143, P4, R178.reuse, 0x4040, RZ ;  /* 0x00004040b28f7810 */ /* 0x040fe20007f9e0ff */
[----:B------:R-:W-:Y:S01]  /*20240*/  USHF.R.S32.HI UR13, URZ, 0x1f, UR38 ;  /* 0x0000001f3f0d7899 */ /* 0x000fe20008011426 */
[----:B------:R-:W-:Y:S01]  /*20250*/  IADD3 R157, P6, R178, 0x4060, RZ ;  /* 0x00004060b29d7810 */ /* 0x000fe20007fde0ff */
[----:B------:R-:W-:-:S08]  /*20260*/  ULDC.64 UR10, c[0x0][0xc98] ;  /* 0x00032600000a7ab9 */ /* 0x000fd00000000a00 */
[----:B------:R-:W4:Y:S01]  /*20270*/  @!P2 LDL R3, [R1+0x450] ;  /* 0x000450000103a983 */ /* 0x000f220000100800 */
[----:B------:R-:W-:Y:S01]  /*20280*/  IMAD.X R151, RZ, RZ, R179, P1 ;  /* 0x000000ffff977224 */ /* 0x000fe200008e06b3 */
[----:B------:R-:W-:-:S04]  /*20290*/  IADD3 R149, P1, R178, 0x8040, RZ ;  /* 0x00008040b2957810 */ /* 0x000fc80007f3e0ff */
[----:B------:R-:W-:-:S04]  /*202a0*/  LOP3.LUT R148, R149, 0x380, RZ, 0xc0, !PT ;  /* 0x0000038095947812 */ /* 0x000fc800078ec0ff */
[----:B------:R-:W-:-:S04]  /*202b0*/  SHF.R.U64 R148, R148, 0x3, RZ ;  /* 0x0000000394947819 */ /* 0x000fc800000012ff */
[----:B------:R-:W-:Y:S01]  /*202c0*/  LOP3.LUT R148, R148, R149, RZ, 0x3c, !PT ;  /* 0x0000009594947212 */ /* 0x000fe200078e3cff */
[----:B------:R-:W-:Y:S01]  /*202d0*/  IMAD.X R149, RZ, RZ, R179, P1 ;  /* 0x000000ffff957224 */ /* 0x000fe200008e06b3 */
[----:B------:R-:W-:Y:S02]  /*202e0*/  ISETP.NE.AND P1, PT, R2, 0x1, PT ;  /* 0x000000010200780c */ /* 0x000fe40003f25270 */
[----:B------:R-:W-:-:S04]  /*202f0*/  LOP3.LUT R20, R21, 0x380, RZ, 0xc0, !PT ;  /* 0x0000038015147812 */ /* 0x000fc800078ec0ff */
[----:B------:R-:W-:-:S04]  /*20300*/  SHF.R.U64 R20, R20, 0x3, RZ ;  /* 0x0000000314147819 */ /* 0x000fc800000012ff */
[----:B------:R-:W-:Y:S01]  /*20310*/  LOP3.LUT R20, R20, R21, RZ, 0x3c, !PT ;  /* 0x0000001514147212 */ /* 0x000fe200078e3cff */
[----:B------:R-:W-:Y:S01]  /*20320*/  IMAD.X R21, RZ, RZ, R179, P3 ;  /* 0x000000ffff157224 */ /* 0x000fe200018e06b3 */
[----:B------:R-:W-:Y:S02]  /*20330*/  IADD3 R153, P3, R178, 0x8020, RZ ;  /* 0x00008020b2997810 */ /* 0x000fe40007f7e0ff */
[----:B------:R-:W-:Y:S02]  /*20340*/  LOP3.LUT R18, R141, 0x380, RZ, 0xc0, !PT ;  /* 0x000003808d127812 */ /* 0x000fe400078ec0ff */
[----:B------:R-:W-:Y:S01]  /*20350*/  LOP3.LUT R152, R153, 0x380, RZ, 0xc0, !PT ;  /* 0x0000038099987812 */ /* 0x000fe200078ec0ff */
[----:B------:R-:W-:Y:S01]  /*20360*/  UIMAD UR5, UR12, UR8, URZ ;  /* 0x000000080c0572a4 */ /* 0x000fe2000f8e023f */
[----:B------:R-:W-:Y:S02]  /*20370*/  LOP3.LUT R140, R143, 0x380, RZ, 0xc0, !PT ;  /* 0x000003808f8c7812 */ /* 0x000fe400078ec0ff */
[----:B------:R-:W-:-:S02]  /*20380*/  SHF.R.U64 R152, R152, 0x3, RZ ;  /* 0x0000000398987819 */ /* 0x000fc400000012ff */
[----:B------:R-:W-:Y:S02]  /*20390*/  SHF.R.U64 R18, R18, 0x3, RZ ;  /* 0x0000000312127819 */ /* 0x000fe400000012ff */
[----:B------:R-:W-:Y:S01]  /*203a0*/  LOP3.LUT R152, R152, R153, RZ, 0x3c, !PT ;  /* 0x0000009998987212 */ /* 0x000fe200078e3cff */
[----:B------:R-:W-:Y:S01]  /*203b0*/  IMAD.X R153, RZ, RZ, R179, P3 ;  /* 0x000000ffff997224 */ /* 0x000fe200018e06b3 */
[----:B------:R-:W-:Y:S01]  /*203c0*/  SHF.R.U64 R140, R140, 0x3, RZ ;  /* 0x000000038c8c7819 */ /* 0x000fe200000012ff */
[----:B------:R-:W-:Y:S01]  /*203d0*/  UIMAD.WIDE.U32 UR6, UR42, UR8, URZ ;  /* 0x000000082a0672a5 */ /* 0x000fe2000f8e003f */
[----:B------:R-:W-:Y:S01]  /*203e0*/  LOP3.LUT R150, R18, R141, RZ, 0x3c, !PT ;  /* 0x0000008d12967212 */ /* 0x000fe200078e3cff */
[----:B------:R-:W-:Y:S01]  /*203f0*/  UIMAD UR5, UR42, UR9, UR5 ;  /* 0x000000092a0572a4 */ /* 0x000fe2000f8e0205 */
[C---:B------:R-:W-:Y:S02]  /*20400*/  IADD3 R155, P5, R178.reuse, 0x8000, RZ ;  /* 0x00008000b29b7810 */ /* 0x040fe40007fbe0ff */
[----:B------:R-:W-:Y:S01]  /*20410*/  IADD3 R141, P3, R178, 0xc040, RZ ;  /* 0x0000c040b28d7810 */ /* 0x000fe20007f7e0ff */
[----:B------:R-:W-:Y:S01]  /*20420*/  UIMAD UR8, UR13, UR10, URZ ;  /* 0x0000000a0d0872a4 */ /* 0x000fe2000f8e023f */
[----:B------:R-:W-:Y:S01]  /*20430*/  LOP3.LUT R156, R157, 0x380, RZ, 0xc0, !PT ;  /* 0x000003809d9c7812 */ /* 0x000fe200078ec0ff */
[----:B------:R-:W-:Y:S01]  /*20440*/  UIADD3 UR7, UR7, UR5, URZ ;  /* 0x0000000507077290 */ /* 0x000fe2000fffe03f */
[----:B------:R-:W-:-:S02]  /*20450*/  LOP3.LUT R158, R140, R143, RZ, 0x3c, !PT ;  /* 0x0000008f8c9e7212 */ /* 0x000fc400078e3cff */
[----:B------:R-:W-:Y:S02]  /*20460*/  LOP3.LUT R154, R155, 0x380, RZ, 0xc0, !PT ;  /* 0x000003809b9a7812 */ /* 0x000fe400078ec0ff */
[----:B------:R-:W-:Y:S02]  /*20470*/  LOP3.LUT R161, R178, 0x380, RZ, 0xc0, !PT ;  /* 0x00000380b2a17812 */ /* 0x000fe400078ec0ff */
[----:B------:R-:W-:Y:S01]  /*20480*/  LOP3.LUT R140, R141, 0x380, RZ, 0xc0, !PT ;  /* 0x000003808d8c7812 */ /* 0x000fe200078ec0ff */
[----:B------:R-:W-:Y:S01]  /*20490*/  UIMAD UR8, UR38, UR11, UR8 ;  /* 0x0000000b260872a4 */ /* 0x000fe2000f8e0208 */
[----:B------:R-:W-:Y:S01]  /*204a0*/  SHF.R.U64 R156, R156, 0x3, RZ ;  /* 0x000000039c9c7819 */ /* 0x000fe200000012ff */
[----:B------:R-:W-:Y:S01]  /*204b0*/  UIMAD.WIDE.U32 UR6, UR38, UR10, UR6 ;  /* 0x0000000a260672a5 */ /* 0x000fe2000f8e0006 */
[----:B------:R-:W-:Y:S02]  /*204c0*/  SHF.R.U64 R154, R154, 0x3, RZ ;  /* 0x000000039a9a7819 */ /* 0x000fe400000012ff */
[----:B------:R-:W-:Y:S01]  /*204d0*/  SHF.R.U64 R161, R161, 0x3, RZ ;  /* 0x00000003a1a17819 */ /* 0x000fe200000012ff */
[--C-:B------:R-:W-:Y:S01]  /*204e0*/  IMAD.X R159, RZ, RZ, R179.reuse, P4 ;  /* 0x000000ffff9f7224 */ /* 0x100fe200020e06b3 */
[----:B------:R-:W-:Y:S01]  /*204f0*/  SHF.R.U64 R140, R140, 0x3, RZ ;  /* 0x000000038c8c7819 */ /* 0x000fe200000012ff */
[----:B------:R-:W-:Y:S01]  /*20500*/  VIADD R19, R19, 0x8 ;  /* 0x0000000813137836 */ /* 0x000fe20000000000 */
[----:B------:R-:W-:Y:S01]  /*20510*/  LOP3.LUT R156, R156, R157, RZ, 0x3c, !PT ;  /* 0x0000009d9c9c7212 */ /* 0x000fe200078e3cff */
[--C-:B------:R-:W-:Y:S01]  /*20520*/  IMAD.X R157, RZ, RZ, R179.reuse, P6 ;  /* 0x000000ffff9d7224 */ /* 0x100fe200030e06b3 */
[----:B------:R-:W-:Y:S01]  /*20530*/  LOP3.LUT R154, R154, R155, RZ, 0x3c, !PT ;  /* 0x0000009b9a9a7212 */ /* 0x000fe200078e3cff */
[----:B------:R-:W-:Y:S01]  /*20540*/  IMAD.X R155, RZ, RZ, R179, P5 ;  /* 0x000000ffff9b7224 */ /* 0x000fe200028e06b3 */
[C---:B------:R-:W-:Y:S01]  /*20550*/  IADD3 R147, P4, R178.reuse, 0x8060, RZ ;  /* 0x00008060b2937810 */ /* 0x040fe20007f9e0ff */
[----:B------:R-:W-:Y:S01]  /*20560*/  ULDC.64 UR10, c[0x0][0xbf0] ;  /* 0x0002fc00000a7ab9 */ /* 0x000fe20000000a00 */
[----:B------:R-:W-:-:S02]  /*20570*/  IADD3 R145, P6, R178, 0xc000, RZ ;  /* 0x0000c000b2917810 */ /* 0x000fc40007fde0ff */
[----:B------:R-:W-:Y:S01]  /*20580*/  LOP3.LUT R160, R161, R178, RZ, 0x3c, !PT ;  /* 0x000000b2a1a07212 */ /* 0x000fe200078e3cff */
[--C-:B------:R-:W-:Y:S01]  /*20590*/  IMAD.MOV.U32 R161, RZ, RZ, R179.reuse ;  /* 0x000000ffffa17224 */ /* 0x100fe200078e00b3 */
[----:B------:R-:W-:Y:S01]  /*205a0*/  LOP3.LUT R140, R140, R141, RZ, 0x3c, !PT ;  /* 0x0000008d8c8c7212 */ /* 0x000fe200078e3cff */
[----:B------:R-:W-:Y:S01]  /*205b0*/  IMAD.X R141, RZ, RZ, R179, P3 ;  /* 0x000000ffff8d7224 */ /* 0x000fe200018e06b3 */
[----:B------:R-:W-:Y:S02]  /*205c0*/  IADD3 R143, P5, R178, 0xc020, RZ ;  /* 0x0000c020b28f7810 */ /* 0x000fe40007fbe0ff */
[----:B------:R-:W-:Y:S02]  /*205d0*/  LOP3.LUT R146, R147, 0x380, RZ, 0xc0, !PT ;  /* 0x0000038093927812 */ /* 0x000fe400078ec0ff */
[----:B------:R-:W-:Y:S02]  /*205e0*/  LOP3.LUT R144, R145, 0x380, RZ, 0xc0, !PT ;  /* 0x0000038091907812 */ /* 0x000fe400078ec0ff */
[----:B------:R-:W-:-:S02]  /*205f0*/  LOP3.LUT R142, R143, 0x380, RZ, 0xc0, !PT ;  /* 0x000003808f8e7812 */ /* 0x000fc400078ec0ff */
[----:B------:R-:W-:Y:S02]  /*20600*/  MOV R161, R160 ;  /* 0x000000a000a17202 */ /* 0x000fe40000000f00 */
[----:B------:R-:W-:Y:S02]  /*20610*/  SHF.R.U64 R146, R146, 0x3, RZ ;  /* 0x0000000392927819 */ /* 0x000fe400000012ff */
[----:B------:R-:W-:Y:S02]  /*20620*/  SHF.R.U64 R144, R144, 0x3, RZ ;  /* 0x0000000390907819 */ /* 0x000fe400000012ff */
[----:B------:R-:W-:Y:S02]  /*20630*/  SHF.R.U64 R142, R142, 0x3, RZ ;  /* 0x000000038e8e7819 */ /* 0x000fe400000012ff */
[----:B------:R-:W-:Y:S02]  /*20640*/  MOV R160, R20 ;  /* 0x0000001400a07202 */ /* 0x000fe40000000f00 */
[----:B------:R-:W-:Y:S01]  /*20650*/  LOP3.LUT R146, R146, R147, RZ, 0x3c, !PT ;  /* 0x0000009392927212 */ /* 0x000fe200078e3cff */
[----:B------:R-:W-:Y:S01]  /*20660*/  IMAD.X R147, RZ, RZ, R179, P4 ;  /* 0x000000ffff937224 */ /* 0x000fe200020e06b3 */
[----:B------:R-:W-:-:S02]  /*20670*/  MOV R150, R150 ;  /* 0x0000009600967202 */ /* 0x000fc40000000f00 */
[----:B--2---:R-:W-:Y:S02]  /*20680*/  F2FP.BF16.F32.PACK_AB R104, R105, R104 ;  /* 0x000000686968723e */ /* 0x004fe400000010ff */
[----:B------:R-:W-:Y:S02]  /*20690*/  F2FP.BF16.F32.PACK_AB R105, R107, R106 ;  /* 0x0000006a6b69723e */ /* 0x000fe400000010ff */
[----:B---3--:R-:W-:Y:S02]  /*206a0*/  F2FP.BF16.F32.PACK_AB R106, R101, R100 ;  /* 0x00000064656a723e */ /* 0x008fe400000010ff */
[----:B------:R-:W0:Y:S01]  /*206b0*/  @P1 LDC R100, c[0x0][0xcec] ;  /* 0x00033b00ff641b82 */ /* 0x000e220000000800 */
[----:B----4-:R-:W-:Y:S02]  /*206c0*/  F2FP.BF16.F32.PACK_AB R96, R97, R96 ;  /* 0x000000606160723e */ /* 0x010fe400000010ff */
[----:B------:R-:W-:Y:S02]  /*206d0*/  F2FP.BF16.F32.PACK_AB R97, R99, R98 ;  /* 0x000000626361723e */ /* 0x000fe400000010ff */
[----:B------:R-:W-:-:S03]  /*206e0*/  F2FP.BF16.F32.PACK_AB R98, R93, R92 ;  /* 0x0000005c5d62723e */ /* 0x000fc600000010ff */
[----:B------:R-:W1:Y:S01]  /*206f0*/  @P1 LDC R92, c[0x0][0xcf0] ;  /* 0x00033c00ff5c1b82 */ /* 0x000e620000000800 */
[----:B------:R-:W-:Y:S02]  /*20700*/  F2FP.BF16.F32.PACK_AB R88, R89, R88 ;  /* 0x000000585958723e */ /* 0x000fe400000010ff */
[----:B------:R-:W-:Y:S02]  /*20710*/  F2FP.BF16.F32.PACK_AB R89, R91, R90 ;  /* 0x0000005a5b59723e */ /* 0x000fe400000010ff */
[----:B------:R-:W-:Y:S01]  /*20720*/  F2FP.BF16.F32.PACK_AB R90, R85, R84 ;  /* 0x00000054555a723e */ /* 0x000fe200000010ff */
[----:B------:R-:W-:Y:S01]  /*20730*/  VIADD R85, R232, UR39 ;  /* 0x00000027e8557c36 */ /* 0x000fe20008000000 */
[----:B------:R-:W-:Y:S02]  /*20740*/  F2FP.BF16.F32.PACK_AB R80, R81, R80 ;  /* 0x000000505150723e */ /* 0x000fe400000010ff */
[----:B------:R-:W-:Y:S02]  /*20750*/  F2FP.BF16.F32.PACK_AB R81, R83, R82 ;  /* 0x000000525351723e */ /* 0x000fe400000010ff */
[----:B------:R-:W-:Y:S01]  /*20760*/  F2FP.BF16.F32.PACK_AB R82, R77, R76 ;  /* 0x0000004c4d52723e */ /* 0x000fe200000010ff */
[----:B0-----:R-:W-:-:S04]  /*20770*/  @P1 IMAD.HI.U32 R77, R85, R100, RZ ;  /* 0x00000064554d1227 */ /* 0x001fc800078e00ff */
[----:B------:R-:W-:Y:S01]  /*20780*/  IMAD.MOV.U32 R76, RZ, RZ, R85 ;  /* 0x000000ffff4c7224 */ /* 0x000fe200078e0055 */
[----:B-1----:R-:W-:Y:S02]  /*20790*/  @P1 SHF.R.U32.HI R76, RZ, R92, R77 ;  /* 0x0000005cff4c1219 */ /* 0x002fe4000001164d */
[----:B------:R-:W-:-:S03]  /*207a0*/  F2FP.BF16.F32.PACK_AB R72, R73, R72 ;  /* 0x000000484948723e */ /* 0x000fc600000010ff */
[--C-:B------:R-:W-:Y:S01]  /*207b0*/  IMAD.MOV R77, RZ, RZ, -R76.reuse ;  /* 0x000000ffff4d7224 */ /* 0x100fe200078e0a4c */
[----:B------:R-:W-:Y:S02]  /*207c0*/  F2FP.BF16.F32.PACK_AB R73, R75, R74 ;  /* 0x0000004a4b49723e */ /* 0x000fe400000010ff */
[----:B------:R-:W-:Y:S01]  /*207d0*/  F2FP.BF16.F32.PACK_AB R75, R59, R58 ;  /* 0x0000003a3b4b723e */ /* 0x000fe200000010ff */
[----:B------:R-:W-:Y:S01]  /*207e0*/  IMAD R59, R2, R77, R85 ;  /* 0x0000004d023b7224 */ /* 0x000fe200078e0255 */
[----:B------:R-:W-:Y:S01]  /*207f0*/  F2FP.BF16.F32.PACK_AB R83, R79, R78 ;  /* 0x0000004e4f53723e */ /* 0x000fe200000010ff */
[----:B------:R-:W-:Y:S01]  /*20800*/  IMAD.U32 R78, RZ, RZ, UR8 ;  /* 0x00000008ff4e7e24 */ /* 0x000fe2000f8e00ff */
[----:B------:R-:W-:Y:S01]  /*20810*/  F2FP.BF16.F32.PACK_AB R74, R57, R56 ;  /* 0x00000038394a723e */ /* 0x000fe200000010ff */
[----:B------:R-:W-:Y:S01]  /*20820*/  ULDC.64 UR8, c[0x0][0xbe8] ;  /* 0x0002fa0000087ab9 */ /* 0x000fe20000000a00 */
[----:B------:R-:W-:Y:S02]  /*20830*/  SHF.R.S32.HI R57, RZ, 0x1f, R76 ;  /* 0x0000001fff397819 */ /* 0x000fe4000001144c */
[----:B------:R-:W-:-:S02]  /*20840*/  IADD3 R56, P3, R76, UR6, RZ ;  /* 0x000000064c387c10 */ /* 0x000fc4000ff7e0ff */
[----:B------:R-:W-:Y:S02]  /*20850*/  F2FP.BF16.F32.PACK_AB R136, R137, R136 ;  /* 0x000000888988723e */ /* 0x000fe400000010ff */
[----:B------:R-:W-:Y:S02]  /*20860*/  SHF.R.S32.HI R58, RZ, 0x1f, R59 ;  /* 0x0000001fff3a7819 */ /* 0x000fe4000001143b */
[----:B------:R-:W-:Y:S02]  /*20870*/  F2FP.BF16.F32.PACK_AB R137, R139, R138 ;  /* 0x0000008a8b89723e */ /* 0x000fe400000010ff */
[----:B------:R-:W-:Y:S02]  /*20880*/  F2FP.BF16.F32.PACK_AB R128, R129, R128 ;  /* 0x000000808180723e */ /* 0x000fe400000010ff */
[----:B------:R-:W-:Y:S02]  /*20890*/  F2FP.BF16.F32.PACK_AB R138, R133, R132 ;  /* 0x00000084858a723e */ /* 0x000fe400000010ff */
[----:B------:R-:W-:Y:S01]  /*208a0*/  F2FP.BF16.F32.PACK_AB R139, R135, R134 ;  /* 0x00000086878b723e */ /* 0x000fe200000010ff */
[----:B------:R-:W-:Y:S01]  /*208b0*/  BAR.SYNC.DEFER_BLOCKING 0x1, 0x100 ;  /* 0x0044000000007b1d */ /* 0x000fe20000010000 */
[----:B------:R-:W-:-:S02]  /*208c0*/  F2FP.BF16.F32.PACK_AB R129, R131, R130 ;  /* 0x000000828381723e */ /* 0x000fc400000010ff */
[----:B------:R-:W-:Y:S02]  /*208d0*/  F2FP.BF16.F32.PACK_AB R120, R121, R120 ;  /* 0x000000787978723e */ /* 0x000fe400000010ff */
[----:B------:R-:W-:Y:S01]  /*208e0*/  IADD3.X R57, R57, UR7, R78, P3, !PT ;  /* 0x0000000739397c10 */ /* 0x000fe20009ffe44e */
[----:B------:R-:W-:Y:S01]  /*208f0*/  ULDC.64 UR6, c[0x0][0xc88] ;  /* 0x0003220000067ab9 */ /* 0x000fe20000000a00 */
[----:B------:R-:W-:Y:S02]  /*20900*/  F2FP.BF16.F32.PACK_AB R130, R125, R124 ;  /* 0x0000007c7d82723e */ /* 0x000fe400000010ff */
[----:B------:R-:W-:Y:S02]  /*20910*/  F2FP.BF16.F32.PACK_AB R131, R127, R126 ;  /* 0x0000007e7f83723e */ /* 0x000fe400000010ff */
[----:B------:R-:W-:Y:S02]  /*20920*/  F2FP.BF16.F32.PACK_AB R121, R123, R122 ;  /* 0x0000007a7b79723e */ /* 0x000fe400000010ff */
[----:B------:R-:W-:Y:S01]  /*20930*/  F2FP.BF16.F32.PACK_AB R112, R113, R112 ;  /* 0x000000707170723e */ /* 0x000fe200000010ff */
[----:B------:R-:W-:Y:S01]  /*20940*/  IMAD R58, R58, UR6, RZ ;  /* 0x000000063a3a7c24 */ /* 0x000fe2000f8e02ff */
[----:B------:R-:W-:-:S02]  /*20950*/  F2FP.BF16.F32.PACK_AB R122, R117, R116 ;  /* 0x00000074757a723e */ /* 0x000fc400000010ff */
[----:B------:R-:W-:Y:S02]  /*20960*/  F2FP.BF16.F32.PACK_AB R123, R119, R118 ;  /* 0x00000076777b723e */ /* 0x000fe400000010ff */
[----:B------:R-:W-:Y:S02]  /*20970*/  F2FP.BF16.F32.PACK_AB R113, R115, R114 ;  /* 0x000000727371723e */ /* 0x000fe400000010ff */
[----:B------:R-:W-:Y:S02]  /*20980*/  F2FP.BF16.F32.PACK_AB R114, R109, R108 ;  /* 0x0000006c6d72723e */ /* 0x000fe400000010ff */
[----:B------:R-:W-:Y:S01]  /*20990*/  F2FP.BF16.F32.PACK_AB R115, R111, R110 ;  /* 0x0000006e6f73723e */ /* 0x000fe200000010ff */
[----:B------:R-:W-:Y:S01]  /*209a0*/  STSM.16.M88.4 [R161], R136 ;  /* 0x00000088a1007844 */ /* 0x000fe20000000200 */
[----:B------:R-:W-:Y:S01]  /*209b0*/  F2FP.BF16.F32.PACK_AB R107, R103, R102 ;  /* 0x00000066676b723e */ /* 0x000fe200000010ff */
[----:B------:R-:W-:Y:S01]  /*209c0*/  IMAD.WIDE.U32 R56, R59, UR6, R56 ;  /* 0x000000063b387c25 */ /* 0x000fe2000f8e0038 */
[----:B------:R-:W-:Y:S01]  /*209d0*/  F2FP.BF16.F32.PACK_AB R99, R95, R94 ;  /* 0x0000005e5f63723e */ /* 0x000fe200000010ff */
[----:B------:R-:W-:Y:S01]  /*209e0*/  STSM.16.M88.4 [R231], R128 ;  /* 0x00000080e7007844 */ /* 0x000fe20000000200 */
[----:B------:R-:W-:Y:S01]  /*209f0*/  LOP3.LUT R144, R144, R145, RZ, 0x3c, !PT ;  /* 0x0000009190907212 */ /* 0x000fe200078e3cff */
[--C-:B------:R-:W-:Y:S01]  /*20a00*/  IMAD.X R145, RZ, RZ, R179.reuse, P6 ;  /* 0x000000ffff917224 */ /* 0x100fe200030e06b3 */
[----:B------:R-:W-:Y:S01]  /*20a10*/  MOV R158, R158 ;  /* 0x0000009e009e7202 */ /* 0x000fe20000000f00 */
[----:B------:R-:W-:Y:S01]  /*20a20*/  STSM.16.M88.4 [R230], R120 ;  /* 0x00000078e6007844 */ /* 0x000fe20000000200 */
[----:B------:R-:W-:Y:S01]  /*20a30*/  F2FP.BF16.F32.PACK_AB R91, R87, R86 ;  /* 0x00000056575b723e */ /* 0x000fe200000010ff */
[----:B------:R-:W-:Y:S01]  /*20a40*/  IMAD R59, R59, UR7, R58 ;  /* 0x000000073b3b7c24 */ /* 0x000fe2000f8e023a */
[----:B------:R-:W-:Y:S01]  /*20a50*/  LOP3.LUT R142, R142, R143, RZ, 0x3c, !PT ;  /* 0x0000008f8e8e7212 */ /* 0x000fe200078e3cff */
[----:B------:R-:W-:Y:S01]  /*20a60*/  IMAD.X R143, RZ, RZ, R179, P5 ;  /* 0x000000ffff8f7224 */ /* 0x000fe200028e06b3 */
[----:B------:R-:W-:Y:S01]  /*20a70*/  MOV R156, R156 ;  /* 0x0000009c009c7202 */ /* 0x000fe20000000f00 */
[----:B------:R-:W-:Y:S01]  /*20a80*/  STSM.16.M88.4 [R227], R112 ;  /* 0x00000070e3007844 */ /* 0x000fe20000000200 */
[----:B------:R-:W-:Y:S01]  /*20a90*/  F2FP.BF16.F32.PACK_AB R52, R53, R52 ;  /* 0x000000343534723e */ /* 0x000fe200000010ff */
[----:B------:R-:W-:Y:S01]  /*20aa0*/  ULDC.64 UR6, c[0x0][0xc50] ;  /* 0x0003140000067ab9 */ /* 0x000fe20000000a00 */
[----:B------:R-:W-:Y:S01]  /*20ab0*/  MOV R20, R154 ;  /* 0x0000009a00147202 */ /* 0x000fe20000000f00 */
[----:B------:R-:W-:Y:S01]  /*20ac0*/  STSM.16.M88.4 [R160], R104 ;  /* 0x00000068a0007844 */ /* 0x000fe20000000200 */
[----:B------:R-:W-:-:S02]  /*20ad0*/  F2FP.BF16.F32.PACK_AB R53, R55, R54 ;  /* 0x000000363735723e */ /* 0x000fc400000010ff */
[----:B------:R-:W-:Y:S01]  /*20ae0*/  F2FP.BF16.F32.PACK_AB R64, R65, R64 ;  /* 0x000000404140723e */ /* 0x000fe200000010ff */
[----:B------:R-:W-:Y:S01]  /*20af0*/  STSM.16.M88.4 [R150], R96 ;  /* 0x0000006096007844 */ /* 0x000fe20000000200 */
[----:B------:R-:W-:Y:S02]  /*20b00*/  MOV R21, R152 ;  /* 0x0000009800157202 */ /* 0x000fe40000000f00 */
[----:B------:R-:W-:Y:S02]  /*20b10*/  F2FP.BF16.F32.PACK_AB R54, R69, R68 ;  /* 0x000000444536723e */ /* 0x000fe400000010ff */
[----:B------:R-:W-:Y:S02]  /*20b20*/  F2FP.BF16.F32.PACK_AB R55, R71, R70 ;  /* 0x000000464737723e */ /* 0x000fe400000010ff */
[----:B------:R-:W-:Y:S02]  /*20b30*/  F2FP.BF16.F32.PACK_AB R65, R67, R66 ;  /* 0x000000424341723e */ /* 0x000fe400000010ff */
[----:B------:R-:W-:Y:S01]  /*20b40*/  F2FP.BF16.F32.PACK_AB R48, R49, R48 ;  /* 0x000000303130723e */ /* 0x000fe200000010ff */
[----:B------:R-:W-:Y:S01]  /*20b50*/  STSM.16.M88.4 [R158], R88 ;  /* 0x000000589e007844 */ /* 0x000fe20000000200 */
[----:B------:R-:W-:Y:S01]  /*20b60*/  MOV R148, R148 ;  /* 0x0000009400947202 */ /* 0x000fe20000000f00 */
[----:B------:R-:W-:Y:S01]  /*20b70*/  IMAD.IADD R57, R57, 0x1, R59 ;  /* 0x0000000139397824 */ /* 0x000fe200078e023b */
[----:B------:R-:W-:-:S02]  /*20b80*/  F2FP.BF16.F32.PACK_AB R66, R61, R60 ;  /* 0x0000003c3d42723e */ /* 0x000fc400000010ff */
[----:B------:R-:W-:Y:S02]  /*20b90*/  F2FP.BF16.F32.PACK_AB R67, R63, R62 ;  /* 0x0000003e3f43723e */ /* 0x000fe400000010ff */
[----:B------:R-:W-:Y:S01]  /*20ba0*/  F2FP.BF16.F32.PACK_AB R49, R51, R50 ;  /* 0x000000323331723e */ /* 0x000fe200000010ff */
[----:B------:R-:W-:Y:S01]  /*20bb0*/  STSM.16.M88.4 [R156], R80 ;  /* 0x000000509c007844 */ /* 0x000fe20000000200 */
[----:B------:R-:W-:Y:S02]  /*20bc0*/  MOV R18, R146 ;  /* 0x0000009200127202 */ /* 0x000fe40000000f00 */
[----:B------:R-:W-:Y:S02]  /*20bd0*/  F2FP.BF16.F32.PACK_AB R50, R45, R44 ;  /* 0x0000002c2d32723e */ /* 0x000fe400000010ff */
[----:B------:R-:W-:Y:S02]  /*20be0*/  F2FP.BF16.F32.PACK_AB R51, R47, R46 ;  /* 0x0000002e2f33723e */ /* 0x000fe400000010ff */
[----:B------:R-:W-:Y:S01]  /*20bf0*/  F2FP.BF16.F32.PACK_AB R36, R37, R36 ;  /* 0x000000242524723e */ /* 0x000fe200000010ff */
[----:B------:R-:W-:Y:S01]  /*20c00*/  STSM.16.M88.4 [R20], R72 ;  /* 0x0000004814007844 */ /* 0x000fe20000000200 */
[----:B------:R-:W-:-:S02]  /*20c10*/  MOV R144, R144 ;  /* 0x0000009000907202 */ /* 0x000fc40000000f00 */
[----:B------:R-:W-:Y:S02]  /*20c20*/  LEA R58, P3, R56, UR6, 0x2 ;  /* 0x00000006383a7c11 */ /* 0x000fe4000f8610ff */
[----:B------:R-:W-:Y:S02]  /*20c30*/  F2FP.BF16.F32.PACK_AB R44, R5, R4 ;  /* 0x00000004052c723e */ /* 0x000fe400000010ff */
[----:B------:R-:W-:Y:S02]  /*20c40*/  F2FP.BF16.F32.PACK_AB R45, R7, R6 ;  /* 0x00000006072d723e */ /* 0x000fe400000010ff */
[----:B------:R-:W-:Y:S02]  /*20c50*/  F2FP.BF16.F32.PACK_AB R46, R41, R40 ;  /* 0x00000028292e723e */ /* 0x000fe400000010ff */
[----:B------:R-:W-:Y:S02]  /*20c60*/  F2FP.BF16.F32.PACK_AB R47, R43, R42 ;  /* 0x0000002a2b2f723e */ /* 0x000fe400000010ff */
        /* <DEDUP_REMOVED lines=9> */
[----:B------:R-:W-:-:S02]  /*20d00*/  MOV R140, R140 ;  /* 0x0000008c008c7202 */ /* 0x000fc40000000f00 */
[----:B------:R-:W-:Y:S02]  /*20d10*/  F2FP.BF16.F32.PACK_AB R30, R25, R24 ;  /* 0x00000018191e723e */ /* 0x000fe400000010ff */
[----:B------:R-:W-:Y:S02]  /*20d20*/  F2FP.BF16.F32.PACK_AB R31, R27, R26 ;  /* 0x0000001a1b1f723e */ /* 0x000fe400000010ff */
[----:B------:R-:W-:Y:S01]  /*20d30*/  F2FP.BF16.F32.PACK_AB R13, R15, R14 ;  /* 0x0000000e0f0d723e */ /* 0x000fe200000010ff */
[----:B------:R-:W-:Y:S01]  /*20d40*/  STSM.16.M88.4 [R18], R48 ;  /* 0x0000003012007844 */ /* 0x000fe20000000200 */
[----:B------:R-:W-:Y:S02]  /*20d50*/  F2FP.BF16.F32.PACK_AB R14, R9, R8 ;  /* 0x00000008090e723e */ /* 0x000fe400000010ff */
[----:B------:R-:W-:Y:S01]  /*20d60*/  F2FP.BF16.F32.PACK_AB R15, R11, R10 ;  /* 0x0000000a0b0f723e */ /* 0x000fe200000010ff */
[----:B------:R-:W-:Y:S01]  /*20d70*/  STSM.16.M88.4 [R144], R44 ;  /* 0x0000002c90007844 */ /* 0x000fe20000000200 */
[----:B------:R-:W-:-:S03]  /*20d80*/  LEA.HI.X R59, R56, UR7, R57, 0x2, P3 ;  /* 0x00000007383b7c11 */ /* 0x000fc600098f1439 */
[----:B------:R-:W-:Y:S04]  /*20d90*/  STSM.16.M88.4 [R142], R36 ;  /* 0x000000248e007844 */ /* 0x000fe80000000200 */
[----:B------:R-:W-:Y:S04]  /*20da0*/  STSM.16.M88.4 [R140], R28 ;  /* 0x0000001c8c007844 */ /* 0x000fe80000000200 */
[----:B------:R-:W-:Y:S04]  /*20db0*/  STSM.16.M88.4 [R226], R12 ;  /* 0x0000000ce2007844 */ /* 0x000fe80000000200 */
[----:B------:R-:W-:Y:S04]  /*20dc0*/  SHFL.IDX PT, R56, R58, RZ, 0x1c1f ;  /* 0x001c1fff3a387589 */ /* 0x000fe800000e0000 */
[----:B------:R-:W0:Y:S01]  /*20dd0*/  SHFL.IDX PT, R57, R59, RZ, 0x1c1f ;  /* 0x001c1fff3b397589 */ /* 0x000e2200000e0000 */
[----:B------:R-:W-:Y:S01]  /*20de0*/  BAR.SYNC.DEFER_BLOCKING 0x1, 0x100 ;  /* 0x0044000000007b1d */ /* 0x000fe20000010000 */
[----:B------:R-:W-:-:S05]  /*20df0*/  ISETP.GE.OR P0, PT, R19, R0, P0 ;  /* 0x000000001300720c */ /* 0x000fca0000706670 */
[----:B0-----:R0:W-:Y:S08]  /*20e00*/  @!P2 ST.E desc[UR48][R56.64], R3 ;  /* 0x000000033800a985 */ /* 0x0011f0000c101930 */
[----:B------:R-:W2:Y:S01]  /*20e10*/  @!P0 LDL R21, [R1+0x454] ;  /* 0x0004540001158983 */ /* 0x000ea20000100800 */
[----:B------:R-:W-:Y:S02]  /*20e20*/  IMAD R4, R206, 0x40, R190 ;  /* 0x00000040ce047824 */ /* 0x000fe400078e02be */
[----:B------:R-:W-:-:S04]  /*20e30*/  IMAD.MOV.U32 R5, RZ, RZ, 0x2 ;  /* 0x00000002ff057424 */ /* 0x000fc800078e00ff */
[----:B------:R-:W-:-:S03]  /*20e40*/  IMAD.WIDE R4, R4, R5, UR36 ;  /* 0x0000002404047e25 */ /* 0x000fc6000f8e0205 */
[----:B------:R-:W-:-:S04]  /*20e50*/  IADD3 R33, P6, R4, 0x5000, RZ ;  /* 0x0000500004217810 */ /* 0x000fc80007fde0ff */
[----:B------:R-:W-:-:S04]  /*20e60*/  LOP3.LUT R32, R33, 0x380, RZ, 0xc0, !PT ;  /* 0x0000038021207812 */ /* 0x000fc800078ec0ff */
[----:B------:R-:W-:-:S04]  /*20e70*/  SHF.R.U64 R32, R32, 0x3, RZ ;  /* 0x0000000320207819 */ /* 0x000fc800000012ff */
[----:B------:R-:W-:Y:S01]  /*20e80*/  LOP3.LUT R32, R32, R33, RZ, 0x3c, !PT ;  /* 0x0000002120207212 */ /* 0x000fe200078e3cff */
[----:B------:R-:W-:Y:S01]  /*20e90*/  IMAD.X R33, RZ, RZ, R5, P6 ;  /* 0x000000ffff217224 */ /* 0x000fe200030e0605 */
[C---:B------:R-:W-:Y:S02]  /*20ea0*/  IADD3 R53, P6, R4.reuse, 0xa000, RZ ;  /* 0x0000a00004357810 */ /* 0x040fe40007fde0ff */
[----:B------:R-:W-:Y:S02]  /*20eb0*/  IADD3 R7, P3, R4, 0x2000, RZ ;  /* 0x0000200004077810 */ /* 0x000fe40007f7e0ff */
[----:B------:R-:W-:Y:S02]  /*20ec0*/  LOP3.LUT R52, R53, 0x380, RZ, 0xc0, !PT ;  /* 0x0000038035347812 */ /* 0x000fe400078ec0ff */
[----:B------:R-:W-:Y:S01]  /*20ed0*/  LOP3.LUT R6, R7, 0x380, RZ, 0xc0, !PT ;  /* 0x0000038007067812 */ /* 0x000fe200078ec0ff */
[----:B------:R-:W-:Y:S01]  /*20ee0*/  SHFL.IDX PT, R18, R58, 0x1, 0x1c1f ;  /* 0x003c1f003a127f89 */ /* 0x000fe200000e0000 */
[----:B------:R-:W-:-:S02]  /*20ef0*/  SHF.R.U64 R52, R52, 0x3, RZ ;  /* 0x0000000334347819 */ /* 0x000fc400000012ff */
[----:B------:R-:W-:Y:S01]  /*20f00*/  SHF.R.U64 R6, R6, 0x3, RZ ;  /* 0x0000000306067819 */ /* 0x000fe200000012ff */
[----:B------:R-:W2:Y:S01]  /*20f10*/  SHFL.IDX PT, R19, R59, 0x1, 0x1c1f ;  /* 0x003c1f003b137f89 */ /* 0x000ea200000e0000 */
[----:B------:R-:W-:Y:S01]  /*20f20*/  LOP3.LUT R52, R52, R53, RZ, 0x3c, !PT ;  /* 0x0000003534347212 */ /* 0x000fe200078e3cff */
[----:B------:R-:W-:Y:S01]  /*20f30*/  IMAD.X R53, RZ, RZ, R5, P6 ;  /* 0x000000ffff357224 */ /* 0x000fe200030e0605 */
[----:B------:R-:W-:Y:S02]  /*20f40*/  LOP3.LUT R12, R6, R7, RZ, 0x3c, !PT ;  /* 0x00000007060c7212 */ /* 0x000fe400078e3cff */
[----:B------:R-:W-:-:S04]  /*20f50*/  IADD3 R6, P6, R4, 0xf000, RZ ;  /* 0x0000f00004067810 */ /* 0x000fc80007fde0ff */
[----:B0-----:R-:W-:Y:S02]  /*20f60*/  LOP3.LUT R3, R6, 0x380, RZ, 0xc0, !PT ;  /* 0x0000038006037812 */ /* 0x001fe400078ec0ff */
[C---:B------:R-:W-:Y:S02]  /*20f70*/  IADD3 R9, P2, R4.reuse, 0x1000, RZ ;  /* 0x0000100004097810 */ /* 0x040fe40007f5e0ff */
[C---:B------:R-:W-:Y:S02]  /*20f80*/  IADD3 R25, P4, R4.reuse, 0x3000, RZ ;  /* 0x0000300004197810 */ /* 0x040fe40007f9e0ff */
[----:B------:R-:W-:Y:S02]  /*20f90*/  IADD3 R29, P5, R4, 0x4000, RZ ;  /* 0x00004000041d7810 */ /* 0x000fe40007fbe0ff */
[----:B------:R-:W-:Y:S02]  /*20fa0*/  SHF.R.U64 R3, R3, 0x3, RZ ;  /* 0x0000000303037819 */ /* 0x000fe400000012ff */
[----:B------:R-:W-:-:S02]  /*20fb0*/  LOP3.LUT R8, R9, 0x380, RZ, 0xc0, !PT ;  /* 0x0000038009087812 */ /* 0x000fc400078ec0ff */
[----:B------:R-:W-:Y:S02]  /*20fc0*/  LOP3.LUT R24, R25, 0x380, RZ, 0xc0, !PT ;  /* 0x0000038019187812 */ /* 0x000fe400078ec0ff */
[----:B------:R-:W-:Y:S02]  /*20fd0*/  LOP3.LUT R28, R29, 0x380, RZ, 0xc0, !PT ;  /* 0x000003801d1c7812 */ /* 0x000fe400078ec0ff */
[----:B------:R-:W-:Y:S02]  /*20fe0*/  LOP3.LUT R72, R3, R6, RZ, 0x3c, !PT ;  /* 0x0000000603487212 */ /* 0x000fe400078e3cff */
[----:B------:R-:W0:Y:S01]  /*20ff0*/  @P1 LDC R3, c[0x0][0xcec] ;  /* 0x00033b00ff031b82 */ /* 0x000e220000000800 */
[----:B------:R-:W-:Y:S02]  /*21000*/  SHF.R.U64 R8, R8, 0x3, RZ ;  /* 0x0000000308087819 */ /* 0x000fe400000012ff */
[----:B------:R-:W-:Y:S02]  /*21010*/  SHF.R.U64 R24, R24, 0x3, RZ ;  /* 0x0000000318187819 */ /* 0x000fe400000012ff */
[----:B------:R-:W-:Y:S01]  /*21020*/  SHF.R.U64 R28, R28, 0x3, RZ ;  /* 0x000000031c1c7819 */ /* 0x000fe200000012ff */
[--C-:B------:R-:W-:Y:S01]  /*21030*/  IMAD.X R13, RZ, RZ, R5.reuse, P3 ;  /* 0x000000ffff0d7224 */ /* 0x100fe200018e0605 */
        /* <DEDUP_REMOVED lines=8> */
[C---:B------:R-:W-:Y:S02]  /*210c0*/  IADD3 R45, P4, R4.reuse, 0x8000, RZ ;  /* 0x00008000042d7810 */ /* 0x040fe40007f9e0ff */
[----:B------:R-:W-:Y:S02]  /*210d0*/  IADD3 R49, P5, R4, 0x9000, RZ ;  /* 0x0000900004317810 */ /* 0x000fe40007fbe0ff */
[----:B------:R-:W-:Y:S02]  /*210e0*/  LOP3.LUT R36, R37, 0x380, RZ, 0xc0, !PT ;  /* 0x0000038025247812 */ /* 0x000fe400078ec0ff */
[----:B------:R-:W-:Y:S02]  /*210f0*/  LOP3.LUT R40, R41, 0x380, RZ, 0xc0, !PT ;  /* 0x0000038029287812 */ /* 0x000fe400078ec0ff */
[----:B------:R-:W-:-:S02]  /*21100*/  LOP3.LUT R44, R45, 0x380, RZ, 0xc0, !PT ;  /* 0x000003802d2c7812 */ /* 0x000fc400078ec0ff */
[----:B------:R-:W-:Y:S02]  /*21110*/  LOP3.LUT R48, R49, 0x380, RZ, 0xc0, !PT ;  /* 0x0000038031307812 */ /* 0x000fe400078ec0ff */
[----:B------:R-:W-:Y:S02]  /*21120*/  SHF.R.U64 R36, R36, 0x3, RZ ;  /* 0x0000000324247819 */ /* 0x000fe400000012ff */
[----:B------:R-:W-:Y:S02]  /*21130*/  SHF.R.U64 R40, R40, 0x3, RZ ;  /* 0x0000000328287819 */ /* 0x000fe400000012ff */
[----:B------:R-:W-:Y:S02]  /*21140*/  SHF.R.U64 R44, R44, 0x3, RZ ;  /* 0x000000032c2c7819 */ /* 0x000fe400000012ff */
[----:B------:R-:W-:Y:S01]  /*21150*/  SHF.R.U64 R48, R48, 0x3, RZ ;  /* 0x0000000330307819 */ /* 0x000fe200000012ff */
[----:B------:R-:W-:Y:S01]  /*21160*/  UIMAD UR5, UR12, UR8, URZ ;  /* 0x000000080c0572a4 */ /* 0x000fe2000f8e023f */
[----:B------:R-:W-:Y:S01]  /*21170*/  LOP3.LUT R36, R36, R37, RZ, 0x3c, !PT ;  /* 0x0000002524247212 */ /* 0x000fe200078e3cff */
[----:B------:R-:W-:Y:S01]  /*21180*/  VIADD R76, R207, UR39 ;  /* 0x00000027cf4c7c36 */ /* 0x000fe20008000000 */
[----:B------:R-:W-:Y:S01]  /*21190*/  LOP3.LUT R40, R40, R41, RZ, 0x3c, !PT ;  /* 0x0000002928287212 */ /* 0x000fe200078e3cff */
[--C-:B------:R-:W-:Y:S01]  /*211a0*/  IMAD.X R37, RZ, RZ, R5.reuse, P2 ;  /* 0x000000ffff257224 */ /* 0x100fe200010e0605 */
[----:B------:R-:W-:Y:S01]  /*211b0*/  LOP3.LUT R44, R44, R45, RZ, 0x3c, !PT ;  /* 0x0000002d2c2c7212 */ /* 0x000fe200078e3cff */
[--C-:B------:R-:W-:Y:S01]  /*211c0*/  IMAD.X R41, RZ, RZ, R5.reuse, P3 ;  /* 0x000000ffff297224 */ /* 0x100fe200018e0605 */
[----:B------:R-:W-:Y:S01]  /*211d0*/  LOP3.LUT R48, R48, R49, RZ, 0x3c, !PT ;  /* 0x0000003130307212 */ /* 0x000fe200078e3cff */
[--C-:B------:R-:W-:Y:S01]  /*211e0*/  IMAD.X R45, RZ, RZ, R5.reuse, P4 ;  /* 0x000000ffff2d7224 */ /* 0x100fe200020e0605 */
[C---:B------:R-:W-:Y:S01]  /*211f0*/  IADD3 R57, P2, R4.reuse, 0xb000, RZ ;  /* 0x0000b00004397810 */ /* 0x040fe20007f5e0ff */
[----:B------:R-:W-:Y:S01]  /*21200*/  IMAD.X R49, RZ, RZ, R5, P5 ;  /* 0x000000ffff317224 */ /* 0x000fe200028e0605 */
[C---:B------:R-:W-:Y:S01]  /*21210*/  IADD3 R61, P3, R4.reuse, 0xc000, RZ ;  /* 0x0000c000043d7810 */ /* 0x040fe20007f7e0ff */
[----:B------:R-:W-:Y:S01]  /*21220*/  UIMAD.WIDE.U32 UR6, UR42, UR8, URZ ;  /* 0x000000082a0672a5 */ /* 0x000fe2000f8e003f */
[C---:B------:R-:W-:Y:S01]  /*21230*/  IADD3 R65, P4, R4.reuse, 0xd000, RZ ;  /* 0x0000d00004417810 */ /* 0x040fe20007f9e0ff */
[----:B------:R-:W-:Y:S01]  /*21240*/  UIMAD UR5, UR42, UR9, UR5 ;  /* 0x000000092a0572a4 */ /* 0x000fe2000f8e0205 */
[----:B------:R-:W-:Y:S01]  /*21250*/  IADD3 R69, P5, R4, 0xe000, RZ ;  /* 0x0000e00004457810 */ /* 0x000fe20007fbe0ff */
[----:B0-----:R-:W-:Y:S01]  /*21260*/  @P1 IMAD.HI.U32 R3, R76, R3, RZ ;  /* 0x000000034c031227 */ /* 0x001fe200078e00ff */
[----:B------:R-:W-:Y:S01]  /*21270*/  LOP3.LUT R56, R57, 0x380, RZ, 0xc0, !PT ;  /* 0x0000038039387812 */ /* 0x000fe200078ec0ff */
[----:B------:R-:W-:Y:S01]  /*21280*/  UIMAD UR8, UR13, UR10, URZ ;  /* 0x0000000a0d0872a4 */ /* 0x000fe2000f8e023f */
[----:B------:R-:W-:Y:S01]  /*21290*/  LOP3.LUT R60, R61, 0x380, RZ, 0xc0, !PT ;  /* 0x000003803d3c7812 */ /* 0x000fe200078ec0ff */
[----:B------:R-:W-:Y:S01]  /*212a0*/  UIADD3 UR7, UR7, UR5, URZ ;  /* 0x0000000507077290 */ /* 0x000fe2000fffe03f */
[----:B------:R-:W-:-:S02]  /*212b0*/  LOP3.LUT R64, R65, 0x380, RZ, 0xc0, !PT ;  /* 0x0000038041407812 */ /* 0x000fc400078ec0ff */
[----:B------:R-:W-:Y:S02]  /*212c0*/  LOP3.LUT R68, R69, 0x380, RZ, 0xc0, !PT ;  /* 0x0000038045447812 */ /* 0x000fe400078ec0ff */
[----:B------:R-:W-:Y:S01]  /*212d0*/  LOP3.LUT R7, R4, 0x380, RZ, 0xc0, !PT ;  /* 0x0000038004077812 */ /* 0x000fe200078ec0ff */
[----:B------:R-:W-:Y:S01]  /*212e0*/  UIMAD UR5, UR38, UR11, UR8 ;  /* 0x0000000b260572a4 */ /* 0x000fe2000f8e0208 */
[----:B------:R-:W-:Y:S01]  /*212f0*/  SHF.R.U64 R56, R56, 0x3, RZ ;  /* 0x0000000338387819 */ /* 0x000fe200000012ff */
[----:B------:R-:W-:Y:S01]  /*21300*/  UIMAD.WIDE.U32 UR6, UR38, UR10, UR6 ;  /* 0x0000000a260672a5 */ /* 0x000fe2000f8e0006 */
[----:B------:R-:W-:Y:S01]  /*21310*/  SHF.R.U64 R60, R60, 0x3, RZ ;  /* 0x000000033c3c7819 */ /* 0x000fe200000012ff */
[----:B------:R-:W-:Y:S01]  /*21320*/  IMAD.X R73, RZ, RZ, R5, P6 ;  /* 0x000000ffff497224 */ /* 0x000fe200030e0605 */
[----:B------:R-:W-:Y:S02]  /*21330*/  SHF.R.U64 R64, R64, 0x3, RZ ;  /* 0x0000000340407819 */ /* 0x000fe400000012ff */
[----:B------:R-:W-:-:S02]  /*21340*/  SHF.R.U64 R68, R68, 0x3, RZ ;  /* 0x0000000344447819 */ /* 0x000fc400000012ff */
[----:B------:R-:W-:Y:S01]  /*21350*/  SHF.R.U64 R7, R7, 0x3, RZ ;  /* 0x0000000307077819 */ /* 0x000fe200000012ff */
[----:B------:R-:W-:Y:S01]  /*21360*/  UIADD3 UR5, UR7, UR5, URZ ;  /* 0x0000000507057290 */ /* 0x000fe2000fffe03f */
        /* <DEDUP_REMOVED lines=8> */
[----:B------:R-:W-:Y:S01]  /*213f0*/  LOP3.LUT R4, R7, R4, RZ, 0x3c, !PT ;  /* 0x0000000407047212 */ /* 0x000fe200078e3cff */
[----:B------:R-:W-:Y:S01]  /*21400*/  ULDC.64 UR8, c[0x0][0xbe0] ;  /* 0x0002f80000087ab9 */ /* 0x000fe20000000a00 */
[----:B------:R-:W-:-:S05]  /*21410*/  VIADD R81, R206, UR39 ;  /* 0x00000027ce517c36 */ /* 0x000fca0008000000 */
[----:B------:R-:W-:Y:S01]  /*21420*/  ISETP.GE.AND P2, PT, R81, R0, PT ;  /* 0x000000005100720c */ /* 0x000fe20003f46270 */
[----:B------:R-:W-:Y:S01]  /*21430*/  BSSY B1, `(.L_x_2116) ;  /* 0x000004a000017945 */ /* 0x000fe20003800000 */
[----:B--2---:R0:W-:Y:S04]  /*21440*/  @!P0 ST.E desc[UR48][R18.64], R21 ;  /* 0x0000001512008985 */ /* 0x0041e8000c101930 */
[----:B------:R-:W5:Y:S04]  /*21450*/  LD.E.128 R4, desc[UR48][R4.64] ;  /* 0x0000003004047980 */ /* 0x000f68000c101d00 */
[----:B------:R-:W5:Y:S01]  /*21460*/  LD.E.128 R8, desc[UR48][R8.64] ;  /* 0x0000003008087980 */ /* 0x000f62000c101d00 */
[----:B0-----:R-:W0:Y:S01]  /*21470*/  @P1 LDC R18, c[0x0][0xcf0] ;  /* 0x00033c00ff121b82 */ /* 0x001e220000000800 */
[----:B------:R-:W-:-:S02]  /*21480*/  IMAD.MOV.U32 R21, RZ, RZ, R76 ;  /* 0x000000ffff157224 */ /* 0x000fc400078e004c */
[----:B------:R-:W5:Y:S01]  /*21490*/  LD.E.128 R12, desc[UR48][R12.64] ;  /* 0x000000300c0c7980 */ /* 0x000f62000c101d00 */
[----:B------:R-:W-:-:S03]  /*214a0*/  IMAD.U32 R19, RZ, RZ, UR7 ;  /* 0x00000007ff137e24 */ /* 0x000fc6000f8e00ff */
[----:B------:R-:W5:Y:S04]  /*214b0*/  LD.E.128 R24, desc[UR48][R24.64] ;  /* 0x0000003018187980 */ /* 0x000f68000c101d00 */
[----:B------:R-:W5:Y:S04]  /*214c0*/  LD.E.128 R28, desc[UR48][R28.64] ;  /* 0x000000301c1c7980 */ /* 0x000f68000c101d00 */
[----:B------:R-:W5:Y:S04]  /*214d0*/  LD.E.128 R32, desc[UR48][R32.64] ;  /* 0x0000003020207980 */ /* 0x000f68000c101d00 */
[----:B------:R-:W5:Y:S04]  /*214e0*/  LD.E.128 R36, desc[UR48][R36.64] ;  /* 0x0000003024247980 */ /* 0x000f68000c101d00 */
[----:B------:R-:W5:Y:S01]  /*214f0*/  LD.E.128 R40, desc[UR48][R40.64] ;  /* 0x0000003028287980 */ /* 0x000f62000c101d00 */
[----:B0-----:R-:W-:Y:S01]  /*21500*/  @P1 SHF.R.U32.HI R21, RZ, R18, R3 ;  /* 0x00000012ff151219 */ /* 0x001fe20000011603 */
[----:B------:R-:W-:-:S02]  /*21510*/  IMAD.U32 R18, RZ, RZ, UR6 ;  /* 0x00000006ff127e24 */ /* 0x000fc4000f8e00ff */
[----:B------:R-:W5:Y:S01]  /*21520*/  LD.E.128 R44, desc[UR48][R44.64] ;  /* 0x000000302c2c7980 */ /* 0x000f62000c101d00 */
[----:B------:R-:W-:Y:S01]  /*21530*/  IMAD.U32 R3, RZ, RZ, UR5 ;  /* 0x00000005ff037e24 */ /* 0x000fe2000f8e00ff */
[--C-:B------:R-:W-:Y:S01]  /*21540*/  SHF.R.S32.HI R20, RZ, 0x1f, R21.reuse ;  /* 0x0000001fff147819 */ /* 0x100fe20000011415 */
[----:B------:R-:W-:Y:S01]  /*21550*/  IMAD.MOV R77, RZ, RZ, -R21 ;  /* 0x000000ffff4d7224 */ /* 0x000fe200078e0a15 */
[----:B------:R-:W5:Y:S01]  /*21560*/  LD.E.128 R48, desc[UR48][R48.64] ;  /* 0x0000003030307980 */ /* 0x000f62000c101d00 */
[----:B------:R-:W-:Y:S02]  /*21570*/  ULDC.64 UR6, c[0x0][0xbd8] ;  /* 0x0002f60000067ab9 */ /* 0x000fe40000000a00 */
[----:B------:R-:W-:Y:S01]  /*21580*/  IMAD R19, R2, R77, R76 ;  /* 0x0000004d02137224 */ /* 0x000fe200078e024c */
[----:B------:R-:W5:Y:S01]  /*21590*/  LD.E.128 R52, desc[UR48][R52.64] ;  /* 0x0000003034347980 */ /* 0x000f62000c101d00 */
[----:B------:R-:W-:Y:S02]  /*215a0*/  IMAD R20, R20, UR8, RZ ;  /* 0x0000000814147c24 */ /* 0x000fe4000f8e02ff */
[----:B------:R-:W-:Y:S01]  /*215b0*/  IMAD.MOV.U32 R2, RZ, RZ, R18 ;  /* 0x000000ffff027224 */ /* 0x000fe200078e0012 */
[----:B------:R-:W5:Y:S01]  /*215c0*/  LD.E.128 R56, desc[UR48][R56.64] ;  /* 0x0000003038387980 */ /* 0x000f62000c101d00 */
[----:B------:R-:W-:-:S03]  /*215d0*/  SHF.R.S32.HI R18, RZ, 0x1f, R19 ;  /* 0x0000001fff127819 */ /* 0x000fc60000011413 */
[----:B------:R-:W5:Y:S01]  /*215e0*/  LD.E.128 R60, desc[UR48][R60.64] ;  /* 0x000000303c3c7980 */ /* 0x000f62000c101d00 */
[----:B------:R-:W-:-:S03]  /*215f0*/  IMAD R77, R21, UR9, R20 ;  /* 0x00000009154d7c24 */ /* 0x000fc6000f8e0214 */
[----:B------:R-:W5:Y:S01]  /*21600*/  LD.E.128 R64, desc[UR48][R64.64] ;  /* 0x0000003040407980 */ /* 0x000f62000c101d00 */
[----:B------:R-:W-:-:S03]  /*21610*/  IMAD.WIDE.U32 R2, R21, UR8, R2 ;  /* 0x0000000815027c25 */ /* 0x000fc6000f8e0002 */
        /* <DEDUP_REMOVED lines=8> */
[----:B------:R-:W-:-:S02]  /*216a0*/  IMAD.IADD R3, R3, 0x1, R77 ;  /* 0x0000000103037824 */ /* 0x000fc400078e024d */
[----:B------:R-:W-:Y:S01]  /*216b0*/  IMAD R18, R18, UR6, RZ ;  /* 0x0000000612127c24 */ /* 0x000fe2000f8e02ff */
[----:B------:R-:W-:Y:S01]  /*216c0*/  UIADD3 UR5, UR44, 0x32420, URZ ;  /* 0x000324202c057890 */ /* 0x000fe2000fffe03f */
[----:B------:R-:W-:-:S04]  /*216d0*/  IMAD.WIDE.U32 R2, R19, UR6, R2 ;  /* 0x0000000613027c25 */ /* 0x000fc8000f8e0002 */
[----:B------:R-:W-:Y:S01]  /*216e0*/  IMAD R77, R19, UR7, R18 ;  /* 0x00000007134d7c24 */ /* 0x000fe2000f8e0212 */
[----:B------:R-:W-:Y:S01]  /*216f0*/  ULDC.64 UR6, c[0x0][0xb80] ;  /* 0x0002e00000067ab9 */ /* 0x000fe20000000a00 */
[----:B------:R-:W-:Y:S01]  /*21700*/  UPRMT UR5, URZ, 0x654, UR5 ;  /* 0x000006543f057896 */ /* 0x000fe20008000005 */
[----:B------:R-:W-:Y:S01]  /*21710*/  LEA R78, P3, R2, UR6, 0x1 ;  /* 0x00000006024e7c11 */ /* 0x000fe2000f8608ff */
[----:B------:R-:W-:Y:S02]  /*21720*/  IMAD.IADD R3, R3, 0x1, R77 ;  /* 0x0000000103037824 */ /* 0x000fe400078e024d */
[----:B------:R-:W-:-:S03]  /*21730*/  VIADD R21, R81, 0x20 ;  /* 0x0000002051157836 */ /* 0x000fc60000000000 */
[----:B------:R-:W-:Y:S01]  /*21740*/  LEA.HI.X R79, R2, UR7, R3, 0x1, P3 ;  /* 0x00000007024f7c11 */ /* 0x000fe200098f0c03 */
[----:B------:R-:W-:Y:S01]  /*21750*/  VIADD R19, R81, 0x40 ;  /* 0x0000004051137836 */ /* 0x000fe20000000000 */
[----:B0-----:R0:W1:Y:S01]  /*21760*/  SHFL.IDX PT, R76, R78, RZ, 0x181f ;  /* 0x00181fff4e4c7589 */ /* 0x00106200000e0000 */
[----:B------:R-:W-:-:S03]  /*21770*/  ISETP.GE.AND P1, PT, R21, R0, PT ;  /* 0x000000001500720c */ /* 0x000fc60003f26270 */
[----:B------:R0:W2:Y:S01]  /*21780*/  SHFL.IDX PT, R77, R79, RZ, 0x181f ;  /* 0x00181fff4f4d7589 */ /* 0x0000a200000e0000 */
[----:B------:R-:W-:Y:S01]  /*21790*/  SYNCS.ARRIVE.TRANS64.RED.A1T0 RZ, [UR5], RZ ;  /* 0x000000ffffff79a7 */ /* 0x000fe20008100405 */
        /* <DEDUP_REMOVED lines=19> */
.L_x_2117:
[----:B------:R-:W-:Y:S05]  /*218d0*/  BSYNC B1 ;  /* 0x0000000000017941 */ /* 0x000fea0003800000 */
.L_x_2116:
[----:B---3--:R3:W4:Y:S01]  /*218e0*/  SHFL.IDX PT, R19, R79, 0x1, 0x181f ;  /* 0x00381f004f137f89 */ /* 0x00872200000e0000 */
        /* <DEDUP_REMOVED lines=9> */
[-C--:B-----5:R-:W-:Y:S02]  /*21980*/  @!P3 LEA R4, P5, R192, R18.reuse, 0x1 ;  /* 0x00000012c004b211 */ /* 0x0a0fe400078a08ff */
[-C--:B----4-:R-:W-:Y:S02]  /*21990*/  @!P4 LEA.HI.X R3, R190, R19.reuse, R199, 0x1, P6 ;  /* 0x00000013be03c211 */ /* 0x090fe400030f0cc7 */
[-C--:B------:R-:W-:Y:S02]  /*219a0*/  @!P2 LEA R6, P6, R191, R18.reuse, 0x1 ;  /* 0x00000012bf06a211 */ /* 0x080fe400078c08ff */
        /* <DEDUP_REMOVED lines=8> */
.L_x_2119:
[----:B------:R-:W-:Y:S05]  /*21a30*/  BSYNC B1 ;  /* 0x0000000000017941 */ /* 0x000fea0003800000 */
.L_x_2118:
[----:B0----5:R0:W0:Y:S01]  /*21a40*/  SHFL.IDX PT, R9, R79, 0x2, 0x181f ;  /* 0x00581f004f097f89 */ /* 0x02102200000e0000 */
        /* <DEDUP_REMOVED lines=9> */
[-C--:B------:R-:W-:Y:S02]  /*21ae0*/  @!P2 LEA R4, P5, R192, R8.reuse, 0x1 ;  /* 0x00000008c004a211 */ /* 0x080fe400078a08ff */
[-C--:B------:R-:W-:Y:S02]  /*21af0*/  @!P1 LEA R6, P4, R191, R8.reuse, 0x1 ;  /* 0x00000008bf069211 */ /* 0x080fe400078808ff */
[-C--:B------:R-:W-:Y:S02]  /*21b00*/  @!P3 LEA.HI.X R3, R190, R9.reuse, R199, 0x1, P6 ;  /* 0x00000009be03b211 */ /* 0x080fe400030f0cc7 */
        /* <DEDUP_REMOVED lines=8> */
.L_x_2121:
[----:B------:R-:W-:Y:S05]  /*21b90*/  BSYNC B1 ;  /* 0x0000000000017941 */ /* 0x000fea0003800000 */
.L_x_2120:
[----:B0-----:R-:W-:Y:S01]  /*21ba0*/  VIADD R3, R81, 0x60 ;  /* 0x0000006051037836 */ /* 0x001fe20000000000 */
[----:B---3--:R-:W0:Y:S04]  /*21bb0*/  SHFL.IDX PT, R79, R79, 0x3, 0x181f ;  /* 0x00781f004f4f7f89 */ /* 0x008e2800000e0000 */
[----:B------:R-:W-:Y:S01]  /*21bc0*/  ISETP.GE.AND P0, PT, R3, R0, PT ;  /* 0x000000000300720c */ /* 0x000fe20003f06270 */
[----:B------:R-:W3:-:S12]  /*21bd0*/  SHFL.IDX PT, R78, R78, 0x3, 0x181f ;  /* 0x00781f004e4e7f89 */ /* 0x000ed800000e0000 */
[----:B------:R-:W-:Y:S05]  /*21be0*/  @P0 BRA `(.L_x_2122) ;  /* 0x0000000c001c0947 */ /* 0x000fea0003800000 */
[----:B------:R-:W-:Y:S02]  /*21bf0*/  ULDC UR5, c[0x0][0xbc8] ;  /* 0x0002f20000057ab9 */ /* 0x000fe40000000800 */
[----:B------:R-:W-:Y:S02]  /*21c00*/  ISETP.GE.AND P3, PT, R190, UR5, PT ;  /* 0x00000005be007c0c */ /* 0x000fe4000bf66270 */
[----:B------:R-:W-:Y:S02]  /*21c10*/  ISETP.GE.AND P4, PT, R192, UR5, PT ;  /* 0x00000005c0007c0c */ /* 0x000fe4000bf86270 */
[----:B------:R-:W-:-:S09]  /*21c20*/  ISETP.GE.AND P5, PT, R191, UR5, PT ;  /* 0x00000005bf007c0c */ /* 0x000fd2000bfa6270 */
[-C--:B---3--:R-:W-:Y:S02]  /*21c30*/  @!P3 LEA R2, P0, R190, R78.reuse, 0x1 ;  /* 0x0000004ebe02b211 */ /* 0x088fe400078008ff */
[-C--:B------:R-:W-:Y:S02]  /*21c40*/  @!P4 LEA R4, P1, R192, R78.reuse, 0x1 ;  /* 0x0000004ec004c211 */ /* 0x080fe400078208ff */
[C---:B------:R-:W-:Y:S02]  /*21c50*/  @!P5 LEA R6, P2, R191.reuse, R78, 0x1 ;  /* 0x0000004ebf06d211 */ /* 0x040fe400078408ff */
[-C--:B0-----:R-:W-:Y:S02]  /*21c60*/  @!P3 LEA.HI.X R3, R190, R79.reuse, R199, 0x1, P0 ;  /* 0x0000004fbe03b211 */ /* 0x081fe400000f0cc7 */
        /* <DEDUP_REMOVED lines=11> */
.L_x_2115:
[----:B0-----:R-:W0:Y:S01]  /*21d20*/  LDC R6, c[0x0][0xce8] ;  /* 0x00033a00ff067b82 */ /* 0x001e220000000800 */
[----:B------:R-:W-:Y:S01]  /*21d30*/  ISETP.GE.AND P0, PT, R202, 0x80, PT ;  /* 0x00000080ca00780c */ /* 0x000fe20003f06270 */
[----:B------:R-:W-:Y:S01]  /*21d40*/  USHF.R.S32.HI UR8, URZ, 0x1f, UR42 ;  /* 0x0000001f3f087899 */ /* 0x000fe2000801142a */
[----:B------:R-:W-:Y:S01]  /*21d50*/  BSSY B1, `(.L_x_2123) ;  /* 0x000002e000017945 */ /* 0x000fe20003800000 */
[----:B------:R-:W-:Y:S01]  /*21d60*/  USHF.R.S32.HI UR9, URZ, 0x1f, UR38 ;  /* 0x0000001f3f097899 */ /* 0x000fe20008011426 */
        /* <DEDUP_REMOVED lines=44> */
.L_x_2124:
[----:B------:R-:W-:Y:S05]  /*22030*/  BSYNC B1 ;  /* 0x0000000000017941 */ /* 0x000fea0003800000 */
.L_x_2123:
[----:B------:R-:W-:Y:S01]  /*22040*/  ULDC.64 UR10, c[0x0][0xbe8] ;  /* 0x0002fa00000a7ab9 */ /* 0x000fe20000000a00 */
[----:B--2---:R-:W-:Y:S01]  /*22050*/  VIADD R4, R207, UR39 ;  /* 0x00000027cf047c36 */ /* 0x004fe20008000000 */
[----:B------:R-:W-:Y:S01]  /*22060*/  UIMAD UR5, UR8, UR10, URZ ;  /* 0x0000000a080572a4 */ /* 0x000fe2000f8e023f */
[----:B------:R-:W-:Y:S01]  /*22070*/  VIADD R8, R206, UR39 ;  /* 0x00000027ce087c36 */ /* 0x000fe20008000000 */
[----:B------:R-:W-:Y:S01]  /*22080*/  UIMAD.WIDE.U32 UR6, UR42, UR10, URZ ;  /* 0x0000000a2a0672a5 */ /* 0x000fe2000f8e003f */
[----:B0-----:R-:W-:Y:S01]  /*22090*/  @P1 IMAD.HI.U32 R0, R4, R9, RZ ;  /* 0x0000000904001227 */ /* 0x001fe200078e00ff */
[----:B------:R-:W-:Y:S01]  /*220a0*/  UIMAD UR5, UR42, UR11, UR5 ;  /* 0x0000000b2a0572a4 */ /* 0x000fe2000f8e0205 */
[----:B------:R-:W-:Y:S02]  /*220b0*/  BSSY B1, `(.L_x_2125) ;  /* 0x0000038000017945 */ /* 0x000fe40003800000 */
[----:B------:R-:W-:Y:S01]  /*220c0*/  ULDC.64 UR10, c[0x0][0xbf0] ;  /* 0x0002fc00000a7ab9 */ /* 0x000fe20000000a00 */
[----:B------:R-:W-:Y:S01]  /*220d0*/  UIADD3 UR7, UR7, UR5, URZ ;  /* 0x0000000507077290 */ /* 0x000fe2000fffe03f */
[----:B------:R-:W-:Y:S01]  /*220e0*/  IMAD.MOV.U32 R5, RZ, RZ, R4 ;  /* 0x000000ffff057224 */ /* 0x000fe200078e0004 */
[----:B------:R-:W-:Y:S01]  /*220f0*/  UIMAD UR5, UR9, UR10, URZ ;  /* 0x0000000a090572a4 */ /* 0x000fe2000f8e023f */
[----:B-1----:R-:W-:Y:S01]  /*22100*/  @P1 SHF.R.U32.HI R5, RZ, R11, R0 ;  /* 0x0000000bff051219 */ /* 0x002fe20000011600 */
[----:B------:R-:W-:-:S02]  /*22110*/  UIMAD.WIDE.U32 UR6, UR38, UR10, UR6 ;  /* 0x0000000a260672a5 */ /* 0x000fc4000f8e0006 */
[----:B------:R-:W-:Y:S01]  /*22120*/  UIMAD UR5, UR38, UR11, UR5 ;  /* 0x0000000b260572a4 */ /* 0x000fe2000f8e0205 */
[--C-:B------:R-:W-:Y:S01]  /*22130*/  SHF.R.S32.HI R0, RZ, 0x1f, R5.reuse ;  /* 0x0000001fff007819 */ /* 0x100fe20000011405 */
[----:B------:R-:W-:Y:S01]  /*22140*/  IMAD.MOV R7, RZ, RZ, -R5 ;  /* 0x000000ffff077224 */ /* 0x000fe200078e0a05 */
[----:B------:R-:W-:Y:S01]  /*22150*/  ULDC.64 UR8, c[0x0][0xbe0] ;  /* 0x0002f80000087ab9 */ /* 0x000fe20000000a00 */
[----:B------:R-:W-:Y:S02]  /*22160*/  UIADD3 UR5, UR7, UR5, URZ ;  /* 0x0000000507057290 */ /* 0x000fe4000fffe03f */
[----:B------:R-:W-:Y:S02]  /*22170*/  IMAD.U32 R3, RZ, RZ, UR7 ;  /* 0x00000007ff037e24 */ /* 0x000fe4000f8e00ff */
[----:B------:R-:W-:Y:S02]  /*22180*/  IMAD R0, R0, UR8, RZ ;  /* 0x0000000800007c24 */ /* 0x000fe4000f8e02ff */
[----:B------:R-:W-:-:S02]  /*22190*/  IMAD R7, R6, R7, R4 ;  /* 0x0000000706077224 */ /* 0x000fc400078e0204 */
        /* <DEDUP_REMOVED lines=41> */
.L_x_2126:
[----:B------:R-:W-:Y:S05]  /*22430*/  BSYNC B1 ;  /* 0x0000000000017941 */ /* 0x000fea0003800000 */
.L_x_2125:
        /* <DEDUP_REMOVED lines=10> */
[----:B------:R-:W-:Y:S02]  /*224e0*/  @!P3 LEA R10, P5, R192, R2, 0x1 ;  /* 0x00000002c00ab211 */ /* 0x000fe400078a08ff */
        /* <DEDUP_REMOVED lines=10> */
.L_x_2128:
[----:B------:R-:W-:Y:S05]  /*22590*/  BSYNC B1 ;  /* 0x0000000000017941 */ /* 0x000fea0003800000 */
.L_x_2127:
        /* <DEDUP_REMOVED lines=10> */
[-C--:B------:R-:W-:Y:S02]  /*22640*/  @!P2 LEA R10, P5, R192, R2.reuse, 0x1 ;  /* 0x00000002c00aa211 */ /* 0x080fe400078a08ff */
        /* <DEDUP_REMOVED lines=10> */
.L_x_2130:
[----:B------:R-:W-:Y:S05]  /*226f0*/  BSYNC B1 ;  /* 0x0000000000017941 */ /* 0x000fea0003800000 */
.L_x_2129:
        /* <DEDUP_REMOVED lines=11> */
[-C--:B------:R-:W-:Y:S02]  /*227b0*/  @!P2 LEA R6, P5, R192, R2.reuse, 0x1 ;  /* 0x00000002c006a211 */ /* 0x080fe400078a08ff */
        /* <DEDUP_REMOVED lines=10> */
.L_x_2122:
[----:B------:R-:W-:Y:S05]  /*22860*/  BSYNC B0 ;  /* 0x0000000000007941 */ /* 0x000fea0003800000 */
.L_x_2114:
[----:B------:R-:W-:Y:S02]  /*22870*/  ULDC UR5, c[0x0][0xd38] ;  /* 0x00034e0000057ab9 */ /* 0x000fe40000000800 */
[----:B------:R-:W-:-:S06]  /*22880*/  UISETP.GE.AND UP0, UPT, UR4, UR5, UPT ;  /* 0x000000050400728c */ /* 0x000fcc000bf06270 */
[----:B------:R-:W-:-:S13]  /*22890*/  PLOP3.LUT P0, PT, PT, PT, UP0, 0x80, 0x0 ;  /* 0x000000000000781c */ /* 0x000fda0003f0f008 */
[----:B------:R-:W-:Y:S05]  /*228a0*/  @!P0 BRA `(.L_x_2131) ;  /* 0xfffffde800208947 */ /* 0x000fea000383ffff */
[----:B------:R-:W-:Y:S05]  /*228b0*/  EXIT ;  /* 0x000000000000794d */ /* 0x000fea0003800000 */
.L_x_2007:
[----:B------:R-:W-:-:S08]  /*228c0*/  NOP ;  /* 0x0000000000007918 */ /* 0x000fd00000000000 */
[----:B----4-:R-:W0:-:S00]  /*228d0*/  USETMAXREG.DEALLOC.CTAPOOL 0x18 ;  /* 0x00000018000079c8 */ /* 0x010e0000080e0500 */
[----:B0-----:R-:W2:Y:S01]  /*228e0*/  LDL.LU R2, [R1+0x47c] ;  /* 0x00047c0001027983 */ /* 0x001ea20000300800 */
[----:B------:R-:W-:-:S05]  /*228f0*/  LOP3.LUT R0, R0, 0x3, RZ, 0xc0, !PT ;  /* 0x0000000300007812 */ /* 0x000fca00078ec0ff */
[----:B------:R-:W0:Y:S01]  /*22900*/  S2UR UR6, SR_CTAID.X ;  /* 0x00000000000679c3 */ /* 0x000e220000002500 */
[----:B------:R-:W-:Y:S01]  /*22910*/  IMAD.MOV.U32 R18, RZ, RZ, RZ ;  /* 0x000000ffff127224 */ /* 0x000fe200078e00ff */
[----:B------:R-:W-:Y:S04]  /*22920*/  STL [R1+0x4a8], RZ ;  /* 0x0004a8ff01007387 */ /* 0x000fe80000100800 */
[----:B------:R-:W1:Y:S02]  /*22930*/  SHFL.IDX PT, R0, R0, RZ, 0x1f ;  /* 0x00001fff00007589 */ /* 0x000e6400000e0000 */
[----:B-1----:R-:W-:Y:S02]  /*22940*/  ISETP.NE.AND P0, PT, R0, RZ, PT ;  /* 0x000000ff0000720c */ /* 0x002fe40003f05270 */
[----:B------:R-:W0:Y:S11]  /*22950*/  LDC R0, c[0x0][0xd38] ;  /* 0x00034e00ff007b82 */ /* 0x000e360000000800 */
[----:B------:R-:W-:Y:S06]  /*22960*/  @P0 BAR.ARV 0x4, 0x180 ;  /* 0x0106000000000b1d */ /* 0x000fec0000002000 */
[----:B--2---:R-:W-:-:S04]  /*22970*/  LOP3.LUT R2, R2, 0xffffff7f, RZ, 0xc0, !PT ;  /* 0xffffff7f02027812 */ /* 0x004fc800078ec0ff */
[----:B------:R-:W-:Y:S02]  /*22980*/  @P0 LOP3.LUT R2, R2, 0x80, RZ, 0xfc, !PT ;  /* 0x0000008002020812 */ /* 0x000fe400078efcff */
[----:B0-----:R-:W-:Y:S01]  /*22990*/  ISETP.LE.AND P0, PT, R0, UR6, PT ;  /* 0x0000000600007c0c */ /* 0x001fe2000bf03270 */
[----:B------:R-:W-:Y:S02]  /*229a0*/  IMAD.MOV.U32 R0, RZ, RZ, 0x1 ;  /* 0x00000001ff007424 */ /* 0x000fe400078e00ff */
[----:B------:R0:W-:Y:S04]  /*229b0*/  STL [R1+0x47c], R2 ;  /* 0x00047c0201007387 */ /* 0x0001e80000100800 */
[----:B------:R0:W-:Y:S06]  /*229c0*/  STL [R1+0x474], R0 ;  /* 0x0004740001007387 */ /* 0x0001ec0000100800 */
[----:B------:R-:W-:Y:S05]  /*229d0*/  @P0 BRA `(.L_x_2132) ;  /* 0x0000005000e80947 */ /* 0x000fea0003800000 */
[----:B------:R-:W1:Y:S01]  /*229e0*/  S2R R5, SR_TID.X ;  /* 0x0000000000057919 */ /* 0x000e620000002100 */
[----:B------:R-:W2:Y:S01]  /*229f0*/  S2UR UR5, SR_CgaCtaId ;  /* 0x00000000000579c3 */ /* 0x000ea20000008800 */
[----:B------:R-:W-:Y:S01]  /*22a00*/  UMOV UR4, 0x400 ;  /* 0x0000040000047882 */ /* 0x000fe20000000000 */
[----:B------:R-:W-:Y:S01]  /*22a10*/  IMAD.MOV.U32 R18, RZ, RZ, RZ ;  /* 0x000000ffff127224 */ /* 0x000fe200078e00ff */
[----:B------:R-:W-:Y:S01]  /*22a20*/  STL [R1+0x4a8], RZ ;  /* 0x0004a8ff01007387 */ /* 0x000fe20000100800 */
[----:B------:R-:W-:Y:S01]  /*22a30*/  ULDC UR42, c[0x0][0xc] ;  /* 0x00000300002a7ab9 */ /* 0x000fe20000000800 */
[----:B------:R-:W-:Y:S01]  /*22a40*/  ULDC.64 UR46, c[0x0][0x198] ;  /* 0x00006600002e7ab9 */ /* 0x000fe20000000a00 */
[----:B--2---:R-:W-:-:S06]  /*22a50*/  ULEA UR4, UR5, UR4, 0x18 ;  /* 0x0000000405047291 */ /* 0x004fcc000f8ec03f */
[----:B------:R-:W-:Y:S01]  /*22a60*/  IMAD.U32 R17, RZ, RZ, UR4 ;  /* 0x00000004ff117e24 */ /* 0x000fe2000f8e00ff */
[C---:B-1----:R-:W-:Y:S01]  /*22a70*/  LOP3.LUT R4, R5.reuse, 0x7f, RZ, 0xc0, !PT ;  /* 0x0000007f05047812 */ /* 0x042fe200078ec0ff */
[----:B0-----:R-:W-:-:S05]  /*22a80*/  IMAD.SHL.U32 R0, R5, 0x8, RZ ;  /* 0x0000000805007824 */ /* 0x001fca00078e00ff */
[C---:B------:R-:W-:Y:S02]  /*22a90*/  LOP3.LUT R2, R0.reuse, 0x1f8, RZ, 0xc0, !PT ;  /* 0x000001f800027812 */ /* 0x040fe400078ec0ff */
[----:B------:R-:W-:Y:S02]  /*22aa0*/  LOP3.LUT R0, R0, 0x38, RZ, 0xc0, !PT ;  /* 0x0000003800007812 */ /* 0x000fe400078ec0ff */
[----:B------:R-:W-:Y:S01]  /*22ab0*/  LOP3.LUT R3, R2, 0x38, R5, 0x78, !PT ;  /* 0x0000003802037812 */ /* 0x000fe200078e7805 */
[----:B------:R-:W-:Y:S01]  /*22ac0*/  IMAD.SHL.U32 R2, R4, 0x8, RZ ;  /* 0x0000000804027824 */ /* 0x000fe200078e00ff */
[----:B------:R-:W-:-:S04]  /*22ad0*/  SHF.R.U32.HI R4, RZ, 0x3, R4 ;  /* 0x00000003ff047819 */ /* 0x000fc80000011604 */
[----:B------:R-:W-:Y:S01]  /*22ae0*/  LOP3.LUT R2, R3, 0x200, R2, 0xf8, !PT ;  /* 0x0000020003027812 */ /* 0x000fe200078ef802 */
[----:B------:R-:W-:-:S05]  /*22af0*/  IMAD.SHL.U32 R3, R5, 0x10, RZ ;  /* 0x0000001005037824 */ /* 0x000fca00078e00ff */
[----:B------:R-:W-:Y:S01]  /*22b00*/  LOP3.LUT R5, R4, 0x70, R3, 0xf8, !PT ;  /* 0x0000007004057812 */ /* 0x000fe200078ef803 */
[----:B------:R-:W-:Y:S02]  /*22b10*/  IMAD R4, R2, 0x2, R17 ;  /* 0x0000000202047824 */ /* 0x000fe400078e0211 */
[----:B------:R-:W-:Y:S02]  /*22b20*/  IMAD.U32 R3, RZ, RZ, UR6 ;  /* 0x00000006ff037e24 */ /* 0x000fe4000f8e00ff */
[----:B------:R-:W-:Y:S01]  /*22b30*/  IMAD.MOV.U32 R2, RZ, RZ, 0x1 ;  /* 0x00000001ff027424 */ /* 0x000fe200078e00ff */
[----:B------:R-:W-:Y:S04]  /*22b40*/  STL [R1+0x470], R4 ;  /* 0x0004700401007387 */ /* 0x000fe80000100800 */
[----:B------:R0:W-:Y:S04]  /*22b50*/  STL [R1+0x484], R3 ;  /* 0x0004840301007387 */ /* 0x0001e80000100800 */
[----:B------:R1:W-:Y:S01]  /*22b60*/  STL [R1+0x474], R2 ;  /* 0x0004740201007387 */ /* 0x0003e20000100800 */
[----:B0-----:R-:W-:-:S02]  /*22b70*/  LOP3.LUT R3, R0, 0x40, RZ, 0xfc, !PT ;  /* 0x0000004000037812 */ /* 0x001fc400078efcff */
[C---:B-1----:R-:W-:Y:S02]  /*22b80*/  LOP3.LUT R2, R0.reuse, 0x80, RZ, 0xfc, !PT ;  /* 0x0000008000027812 */ /* 0x042fe400078efcff */
[----:B------:R-:W-:-:S07]  /*22b90*/  LOP3.LUT R0, R0, 0xc0, RZ, 0xfc, !PT ;  /* 0x000000c000007812 */ /* 0x000fce00078efcff */
.L_x_2234:
[----:B--2---:R-:W2:Y:S01]  /*22ba0*/  LDL R0, [R1+0x484] ;  /* 0x0004840001007983 */ /* 0x004ea20000100800 */
        /* <DEDUP_REMOVED lines=13> */
[----:B01-34-:R-:W-:Y:S05]  /*22c80*/  @!P0 BRA `(.L_x_2133) ;  /* 0x0000000000208947 */ /* 0x01bfea0003800000 */
        /* <DEDUP_REMOVED lines=8> */
.L_x_2133:
[----:B------:R-:W-:Y:S01]  /*22d10*/  ULDC UR9, c[0x0][0xd54] ;  /* 0x0003550000097ab9 */ /* 0x000fe20000000800 */
[----:B------:R-:W-:Y:S01]  /*22d20*/  UMOV UR6, UR8 ;  /* 0x0000000800067c82 */ /* 0x000fe20008000000 */
[----:B------:R-:W-:-:S11]  /*22d30*/  UISETP.NE.AND UP0, UPT, UR9, 0x1, UPT ;  /* 0x000000010900788c */ /* 0x000fd6000bf05270 */
[----:B------:R-:W-:Y:S02]  /*22d40*/  @UP0 ULDC.64 UR10, c[0x0][0xd58] ;  /* 0x00035600000a0ab9 */ /* 0x000fe40000000a00 */
[----:B------:R-:W-:-:S04]  /*22d50*/  UIMAD.WIDE.U32 UR4, UR8, UR10, URZ ;  /* 0x0000000a080472a5 */ /* 0x000fc8000f8e003f */
[----:B------:R-:W-:-:S04]  /*22d60*/  @UP0 USHF.R.U32.HI UR6, URZ, UR11, UR5 ;  /* 0x0000000b3f060299 */ /* 0x000fc80008011605 */
[----:B------:R-:W-:-:S12]  /*22d70*/  UIMAD UR4, UR6, UR9, URZ ;  /* 0x00000009060472a4 */ /* 0x000fd8000f8e023f */
.L_x_2134:
        /* <DEDUP_REMOVED lines=48> */
.L_x_2136:
[----:B------:R-:W-:-:S11]  /*23080*/  UISETP.NE.AND UP0, UPT, UR5, 0x1, UPT ;  /* 0x000000010500788c */ /* 0x000fd6000bf05270 */
[----:B------:R-:W-:Y:S02]  /*23090*/  @UP0 ULDC.64 UR12, c[0x0][0xae0] ;  /* 0x0002b800000c0ab9 */ /* 0x000fe40000000a00 */
[----:B------:R-:W-:-:S04]  /*230a0*/  UIMAD.WIDE.U32 UR8, UR10, UR12, URZ ;  /* 0x0000000c0a0872a5 */ /* 0x000fc8000f8e003f */
[----:B------:R-:W-:-:S12]  /*230b0*/  @UP0 USHF.R.U32.HI UR10, URZ, UR13, UR9 ;  /* 0x0000000d3f0a0299 */ /* 0x000fd80008011609 */
.L_x_2137:
[----:B------:R-:W-:-:S04]  /*230c0*/  UIMAD UR10, UR10, UR5, UR5 ;  /* 0x000000050a0a72a4 */ /* 0x000fc8000f8e0205 */
[----:B------:R-:W-:-:S04]  /*230d0*/  UISETP.LT.AND UP0, UPT, UR4, UR10, UPT ;  /* 0x0000000a0400728c */ /* 0x000fc8000bf01270 */
[----:B------:R-:W-:-:S12]  /*230e0*/  USEL UR4, UR4, UR10, UP0 ;  /* 0x0000000a04047287 */ /* 0x000fd80008000000 */
.L_x_2135:
        /* <DEDUP_REMOVED lines=31> */
.L_x_2139:
[----:B------:R-:W-:-:S11]  /*232e0*/  UISETP.NE.AND UP0, UPT, UR5, 0x1, UPT ;  /* 0x000000010500788c */ /* 0x000fd6000bf05270 */
[----:B------:R-:W-:Y:S02]  /*232f0*/  @UP0 ULDC.64 UR10, c[0x0][0xae0] ;  /* 0x0002b800000a0ab9 */ /* 0x000fe40000000a00 */
[----:B------:R-:W-:-:S04]  /*23300*/  UIMAD.WIDE.U32 UR6, UR4, UR10, URZ ;  /* 0x0000000a040672a5 */ /* 0x000fc8000f8e003f */
[----:B------:R-:W-:-:S12]  /*23310*/  @UP0 USHF.R.U32.HI UR4, URZ, UR11, UR7 ;  /* 0x0000000b3f040299 */ /* 0x000fd80008011607 */
.L_x_2140:
[----:B------:R-:W-:-:S04]  /*23320*/  UIMAD UR4, UR4, UR5, URZ ;  /* 0x00000005040472a4 */ /* 0x000fc8000f8e023f */
[----:B------:R-:W-:-:S04]  /*23330*/  UISETP.LT.AND UP0, UPT, UR8, UR4, UPT ;  /* 0x000000040800728c */ /* 0x000fc8000bf01270 */
[----:B------:R-:W-:-:S12]  /*23340*/  USEL UR8, UR8, UR4, !UP0 ;  /* 0x0000000408087287 */ /* 0x000fd8000c000000 */
.L_x_2138:
        /* <DEDUP_REMOVED lines=27> */
.L_x_2142:
        /* <DEDUP_REMOVED lines=20> */
.L_x_2145:
[----:B------:R-:W-:Y:S05]  /*23640*/  BSYNC B6 ;  /* 0x0000000000067941 */ /* 0x000fea0003800000 */
.L_x_2144:
        /* <DEDUP_REMOVED lines=20> */
.L_x_2148:
        /* <DEDUP_REMOVED lines=15> */
.L_x_2147:
[----:B------:R-:W-:Y:S05]  /*23880*/  BSYNC B6 ;  /* 0x0000000000067941 */ /* 0x000fea0003800000 */
.L_x_2146:
[----:B------:R-:W-:Y:S01]  /*23890*/  ULDC.64 UR4, c[0x0][0xaf0] ;  /* 0x0002bc0000047ab9 */ /* 0x000fe20000000a00 */
[----:B------:R-:W2:Y:S01]  /*238a0*/  LDL.LU R4, [R1+0x47c] ;  /* 0x00047c0001047983 */ /* 0x000ea20000300800 */
[----:B------:R-:W-:Y:S01]  /*238b0*/  UISETP.NE.U32.AND UP0, UPT, UR4, URZ, UPT ;  /* 0x0000003f0400728c */ /* 0x000fe2000bf05070 */
[----:B------:R-:W-:-:S03]  /*238c0*/  IMAD.U32 R19, RZ, RZ, UR43 ;  /* 0x0000002bff137e24 */ /* 0x000fc6000f8e00ff */
[----:B------:R-:W-:-:S06]  /*238d0*/  UISETP.NE.AND.EX UP0, UPT, UR5, URZ, UPT, UP0 ;  /* 0x0000003f0500728c */ /* 0x000fcc000bf05300 */
[----:B------:R-:W-:-:S05]  /*238e0*/  PLOP3.LUT P0, PT, PT, PT, UP0, 0x80, 0x0 ;  /* 0x000000000000781c */ /* 0x000fca0003f0f008 */
[----:B------:R-:W-:Y:S02]  /*238f0*/  @UP0 ULDC.64 UR4, c[0x0][0xaf0] ;  /* 0x0002bc0000040ab9 */ /* 0x000fe40000000a00 */
[----:B------:R-:W-:-:S06]  /*23900*/  @UP0 UIMAD.WIDE UR4, UR43, 0x4, UR4 ;  /* 0x000000042b0408a5 */ /* 0x000fcc000f8e0204 */
[----:B------:R-:W-:Y:S02]  /*23910*/  IMAD.U32 R2, RZ, RZ, UR4 ;  /* 0x00000004ff027e24 */ /* 0x000fe4000f8e00ff */
[----:B------:R-:W-:-:S05]  /*23920*/  IMAD.U32 R3, RZ, RZ, UR5 ;  /* 0x00000005ff037e24 */ /* 0x000fca000f8e00ff */
[----:B------:R0:W3:Y:S01]  /*23930*/  @P0 LDG.E R19, desc[UR48][R2.64] ;  /* 0x0000003002130981 */ /* 0x0000e2000c1e1900 */
[----:B------:R-:W-:Y:S01]  /*23940*/  UMOV UR4, 0xffffffff ;  /* 0xffffffff00047882 */ /* 0x000fe20000000000 */
[----:B------:R-:W-:Y:S01]  /*23950*/  IMAD.U32 R0, RZ, RZ, UR39 ;  /* 0x00000027ff007e24 */ /* 0x000fe2000f8e00ff */
[----:B------:R-:W1:Y:S03]  /*23960*/  S2R R5, SR_TID.X ;  /* 0x0000000000057919 */ /* 0x000e660000002100 */
[----:B------:R-:W-:Y:S01]  /*23970*/  VIADD R0, R0, 0xffffffff ;  /* 0xffffffff00007836 */ /* 0x000fe20000000000 */
[----:B0-----:R-:W0:Y:S02]  /*23980*/  LDC.64 R2, c[0x0][0x418] ;  /* 0x00010600ff027b82 */ /* 0x001e240000000a00 */
[----:B0-----:R-:W-:Y:S02]  /*23990*/  ISETP.NE.U32.AND P0, PT, R2, RZ, PT ;  /* 0x000000ff0200720c */ /* 0x001fe40003f05070 */
[----:B-1----:R-:W-:-:S02]  /*239a0*/  SHF.R.U32.HI R5, RZ, 0x5, R5 ;  /* 0x00000005ff057819 */ /* 0x002fc40000011605 */
[----:B------:R-:W-:Y:S02]  /*239b0*/  ISETP.NE.AND.EX P1, PT, R3, RZ, PT, P0 ;  /* 0x000000ff0300720c */ /* 0x000fe40003f25300 */
[----:B------:R-:W-:Y:S02]  /*239c0*/  LOP3.LUT R5, R5, 0x3, RZ, 0xc0, !PT ;  /* 0x0000000305057812 */ /* 0x000fe400078ec0ff */
[----:B--2---:R-:W-:-:S09]  /*239d0*/  LOP3.LUT R4, R4, 0xfffffffe, RZ, 0xc0, !PT ;  /* 0xfffffffe04047812 */ /* 0x004fd200078ec0ff */
[----:B------:R-:W-:-:S05]  /*239e0*/  @P1 LOP3.LUT R4, R4, 0x1, RZ, 0xfc, !PT ;  /* 0x0000000104041812 */ /* 0x000fca00078efcff */
[----:B------:R0:W-:Y:S01]  /*239f0*/  STL [R1+0x47c], R4 ;  /* 0x00047c0401007387 */ /* 0x0001e20000100800 */
[----:B---3--:R-:W-:Y:S02]  /*23a00*/  SHF.R.S32.HI R7, RZ, 0x1f, R19 ;  /* 0x0000001fff077819 */ /* 0x008fe40000011413 */
[----:B------:R-:W-:-:S03]  /*23a10*/  SEL R16, R19, RZ, !P1 ;  /* 0x000000ff13107207 */ /* 0x000fc60004800000 */
[----:B------:R0:W-:Y:S01]  /*23a20*/  STL [R1+0x478], R7 ;  /* 0x0004780701007387 */ /* 0x0001e20000100800 */
[----:B------:R-:W-:Y:S05]  /*23a30*/  BRA.DIV UR4, `(.L_x_2149) ;  /* 0x0000004a04647947 */ /* 0x000fea000b800000 */
[----:B------:R1:W2:Y:S02]  /*23a40*/  SHFL.IDX PT, R14, R5, RZ, 0x1f ;  /* 0x00001fff050e7589 */ /* 0x0002a400000e0000 */
.L_x_2250:
[----:B------:R-:W-:Y:S01]  /*23a50*/  PLOP3.LUT P2, PT, PT, PT, PT, 0x8, 0x0 ;  /* 0x000000000000781c */ /* 0x000fe20003f4e170 */
[----:B------:R3:W-:Y:S01]  /*23a60*/  STL [R1+0x48c], R0 ;  /* 0x00048c0001007387 */ /* 0x0007e20000100800 */
[----:B0-----:R-:W-:Y:S02]  /*23a70*/  LOP3.LUT R4, R4, 0xfffffffd, RZ, 0xc0, !PT ;  /* 0xfffffffd04047812 */ /* 0x001fe400078ec0ff */
[----:B--2---:R-:W-:-:S09]  /*23a80*/  ISETP.NE.AND P0, PT, R14, RZ, PT ;  /* 0x000000ff0e00720c */ /* 0x004fd20003f05270 */
[----:B------:R-:W-:-:S05]  /*23a90*/  @P2 LOP3.LUT R4, R4, 0x2, RZ, 0xfc, !PT ;  /* 0x0000000204042812 */ /* 0x000fca00078efcff */
[----:B------:R3:W-:Y:S01]  /*23aa0*/  STL [R1+0x47c], R4 ;  /* 0x00047c0401007387 */ /* 0x0007e20000100800 */
[----:B------:R-:W-:Y:S05]  /*23ab0*/  @P0 BRA `(.L_x_2150) ;  /* 0x0000000000f80947 */ /* 0x000fea0003800000 */
[----:B------:R-:W-:-:S03]  /*23ac0*/  UMOV UR4, 0xffffffff ;  /* 0xffffffff00047882 */ /* 0x000fc60000000000 */
[----:B------:R-:W-:Y:S05]  /*23ad0*/  BRA.DIV UR4, `(.L_x_2151) ;  /* 0x0000004a045c7947 */ /* 0x000fea000b800000 */
[----:B------:R-:W-:-:S13]  /*23ae0*/  ELECT P6, URZ, PT ;  /* 0x00000000003f782f */ /* 0x000fda00038c0000 */
.L_x_2253:
[----:B------:R-:W-:Y:S05]  /*23af0*/  @!P6 BRA `(.L_x_2150) ;  /* 0x0000000000e8e947 */ /* 0x000fea0003800000 */
[----:B------:R-:W-:Y:S01]  /*23b00*/  IMAD.MOV.U32 R16, RZ, RZ, R19 ;  /* 0x000000ffff107224 */ /* 0x000fe200078e0013 */
[----:B------:R-:W-:Y:S06]  /*23b10*/  @!P1 BRA `(.L_x_2152) ;  /* 0x00000000004c9947 */ /* 0x000fec0003800000 */
[----:B------:R-:W0:Y:S01]  /*23b20*/  LDC R6, c[0x0][0x43c] ;  /* 0x00010f00ff067b82 */ /* 0x000e220000000800 */
[----:B------:R-:W-:Y:S01]  /*23b30*/  IMAD.MOV.U32 R8, RZ, RZ, R0 ;  /* 0x000000ffff087224 */ /* 0x000fe200078e0000 */
[----:B------:R-:W-:Y:S01]  /*23b40*/  ULDC.64 UR4, c[0x0][0x428] ;  /* 0x00010a0000047ab9 */ /* 0x000fe20000000a00 */
[----:B0-----:R-:W-:-:S13]  /*23b50*/  ISETP.NE.AND P0, PT, R6, 0x1, PT ;  /* 0x000000010600780c */ /* 0x001fda0003f05270 */
[----:B-1-3--:R-:W0:Y:S02]  /*23b60*/  @P0 LDC.64 R4, c[0x0][0x440] ;  /* 0x00011000ff040b82 */ /* 0x00ae240000000a00 */
[----:B0-----:R-:W-:-:S04]  /*23b70*/  @P0 IMAD.HI.U32 R0, R8, R4, RZ ;  /* 0x0000000408000227 */ /* 0x001fc800078e00ff */
[----:B------:R-:W-:Y:S01]  /*23b80*/  IMAD.MOV.U32 R4, RZ, RZ, R8 ;  /* 0x000000ffff047224 */ /* 0x000fe200078e0008 */
[----:B------:R-:W-:-:S04]  /*23b90*/  @P0 SHF.R.U32.HI R4, RZ, R5, R0 ;  /* 0x00000005ff040219 */ /* 0x000fc80000011600 */
[--C-:B------:R-:W-:Y:S01]  /*23ba0*/  SHF.R.S32.HI R5, RZ, 0x1f, R4.reuse ;  /* 0x0000001fff057819 */ /* 0x100fe20000011404 */
[----:B------:R-:W-:-:S04]  /*23bb0*/  IMAD.MOV R0, RZ, RZ, -R4 ;  /* 0x000000ffff007224 */ /* 0x000fc800078e0a04 */
[----:B------:R-:W-:Y:S02]  /*23bc0*/  IMAD R8, R6, R0, R8 ;  /* 0x0000000006087224 */ /* 0x000fe400078e0208 */
[----:B------:R-:W-:Y:S02]  /*23bd0*/  IMAD R0, R7, UR4, RZ ;  /* 0x0000000407007c24 */ /* 0x000fe4000f8e02ff */
[C---:B------:R-:W-:Y:S01]  /*23be0*/  IMAD.WIDE.U32 R4, R19.reuse, UR4, R4 ;  /* 0x0000000413047c25 */ /* 0x040fe2000f8e0004 */
[----:B------:R0:W-:Y:S03]  /*23bf0*/  STL [R1+0x48c], R8 ;  /* 0x00048c0801007387 */ /* 0x0001e60000100800 */
[----:B------:R-:W-:Y:S01]  /*23c00*/  IMAD R0, R19, UR5, R0 ;  /* 0x0000000513007c24 */ /* 0x000fe2000f8e0200 */
[----:B------:R-:W-:-:S03]  /*23c10*/  LEA R2, P0, R4, R2, 0x2 ;  /* 0x0000000204027211 */ /* 0x000fc600078010ff */
[----:B------:R-:W-:-:S05]  /*23c20*/  IMAD.IADD R0, R5, 0x1, R0 ;  /* 0x0000000105007824 */ /* 0x000fca00078e0200 */
[----:B------:R-:W-:-:S05]  /*23c30*/  LEA.HI.X R3, R4, R3, R0, 0x2, P0 ;  /* 0x0000000304037211 */ /* 0x000fca00000f1400 */
[----:B------:R0:W5:Y:S02]  /*23c40*/  LDG.E R16, desc[UR48][R2.64] ;  /* 0x0000003002107981 */ /* 0x000164000c1e1900 */
.L_x_2152:
[----:B0-----:R-:W2:Y:S01]  /*23c50*/  LDL R2, [R1+0x474] ;  /* 0x0004740001027983 */ /* 0x001ea20000100800 */
[----:B---3--:R-:W-:Y:S01]  /*23c60*/  IMAD R0, R18, 0x8, R17 ;  /* 0x0000000812007824 */ /* 0x008fe200078e0211 */
[----:B--2---:R-:W-:-:S04]  /*23c70*/  SHF.L.U32 R2, R2, 0x1f, RZ ;  /* 0x0000001f02027819 */ /* 0x004fc800000006ff */
[----:B------:R-:W0:Y:S02]  /*23c80*/  SYNCS.PHASECHK.TRANS64.TRYWAIT P0, [R0+URZ+0x32440], R2 ;  /* 0x03244002000075a7 */ /* 0x000e24000800017f */
[----:B0-----:R-:W-:Y:S05]  /*23c90*/  @!P0 BRA `(.L_x_2153) ;  /* 0x00000048000c8947 */ /* 0x001fea0003800000 */
.L_x_2254:
        /* <DEDUP_REMOVED lines=11> */
.L_x_2154:
[----:B------:R-:W2:Y:S04]  /*23d50*/  LDL R3, [R1+0x48c] ;  /* 0x00048c0001037983 */ /* 0x000ea80000100800 */
[----:B0-----:R-:W3:Y:S01]  /*23d60*/  LDL.LU R2, [R1+0x47c] ;  /* 0x00047c0001027983 */ /* 0x001ee20000300800 */
[----:B------:R-:W-:Y:S01]  /*23d70*/  R2UR UR33, R0 ;  /* 0x00000000002172ca */ /* 0x000fe200000e0000 */
[----:B------:R-:W-:Y:S01]  /*23d80*/  IMAD R0, R18, 0x3000, R17 ;  /* 0x0000300012007824 */ /* 0x000fe200078e0211 */
[----:B------:R-:W-:Y:S01]  /*23d90*/  PLOP3.LUT P0, PT, PT, PT, PT, 0x80, 0x0 ;  /* 0x000000000000781c */ /* 0x000fe20003f0f070 */
[----:B------:R-:W-:Y:S01]  /*23da0*/  UIADD3 UR4, UP0, UR46, 0x370, URZ ;  /* 0x000003702e047890 */ /* 0x000fe2000ff1e03f */
[----:B-----5:R-:W-:Y:S01]  /*23db0*/  R2UR UR37, R16 ;  /* 0x00000000102572ca */ /* 0x020fe200000e0000 */
[----:B------:R-:W-:Y:S01]  /*23dc0*/  UMOV UR6, 0x0 ;  /* 0x0000000000067882 */ /* 0x000fe20000000000 */
[----:B------:R-:W-:Y:S01]  /*23dd0*/  R2UR UR32, R0 ;  /* 0x00000000002072ca */ /* 0x000fe200000e0000 */
[----:B------:R-:W-:Y:S01]  /*23de0*/  UIADD3.X UR5, URZ, UR47, URZ, UP0, !UPT ;  /* 0x0000002f3f057290 */ /* 0x000fe200087fe43f */
[----:B------:R-:W-:Y:S01]  /*23df0*/  UMOV UR7, 0x14f00000 ;  /* 0x14f0000000077882 */ /* 0x000fe20000000000 */
[----:B------:R-:W-:-:S04]  /*23e00*/  UMOV UR34, URZ ;  /* 0x0000003f00227c82 */ /* 0x000fc80008000000 */
[----:B------:R-:W-:-:S06]  /*23e10*/  UIADD3 UR33, UR33, 0x32430, URZ ;  /* 0x0003243021217890 */ /* 0x000fcc000fffe03f */
[----:B------:R-:W-:Y:S01]  /*23e20*/  UIADD3 UR32, UR32, 0x1c400, URZ ;  /* 0x0001c40020207890 */ /* 0x000fe2000fffe03f */
[----:B--2---:R-:W-:Y:S02]  /*23e30*/  R2UR UR35, R3 ;  /* 0x00000000032372ca */ /* 0x004fe400000e0000 */
[----:B---3--:R-:W-:-:S04]  /*23e40*/  LOP3.LUT R2, R2, 0xfffffffd, RZ, 0xc0, !PT ;  /* 0xfffffffd02027812 */ /* 0x008fc800078ec0ff */
[----:B------:R-:W-:-:S07]  /*23e50*/  @P0 LOP3.LUT R2, R2, 0x2, RZ, 0xfc, !PT ;  /* 0x0000000202020812 */ /* 0x000fce00078efcff */
[----:B------:R-:W-:Y:S01]  /*23e60*/  UIMAD UR35, UR35, 0x60, URZ ;  /* 0x00000060232378a4 */ /* 0x000fe2000f8e023f */
[----:B------:R0:W-:Y:S08]  /*23e70*/  STL [R1+0x47c], R2 ;  /* 0x00047c0201007387 */ /* 0x0001f00000100800 */
[----:B------:R0:W-:Y:S01]  /*23e80*/  UTMALDG.4D [UR32], [UR4], desc[UR6] ;  /* 0x00000620040075b4 */ /* 0x0001e20008019000 */
[----:B------:R-:W-:-:S02]  /*23e90*/  NOP ;  /* 0x0000000000007918 */ /* 0x000fc40000000000 */
.L_x_2150:
[----:B------:R-:W-:Y:S05]  /*23ea0*/  WARPSYNC.ALL ;  /* 0x0000000000007948 */ /* 0x000fea0003800000 */
[----:B---3--:R-:W-:Y:S01]  /*23eb0*/  VIADD R0, R17, 0x18400 ;  /* 0x0001840011007836 */ /* 0x008fe20000000000 */
[----:B------:R-:W-:Y:S01]  /*23ec0*/  BAR.SYNC.DEFER_BLOCKING 0x8, 0x180 ;  /* 0x0206000000007b1d */ /* 0x000fe20000010000 */
[----:B------:R-:W-:Y:S02]  /*23ed0*/  USHF.R.S32.HI UR44, URZ, 0x1f, UR36 ;  /* 0x0000001f3f2c7899 */ /* 0x000fe40008011424 */
[----:B0-----:R-:W-:Y:S01]  /*23ee0*/  USHF.R.S32.HI UR37, URZ, 0x1f, UR43 ;  /* 0x0000001f3f257899 */ /* 0x001fe2000801142b */
[----:B------:R-:W-:-:S02]  /*23ef0*/  LOP3.LUT P0, RZ, R0, 0x3ff, RZ, 0xc0, !PT ;  /* 0x000003ff00ff7812 */ /* 0x000fc4000780c0ff */
[----:B------:R-:W-:Y:S11]  /*23f00*/  BSSY B6, `(.L_x_2155) ;  /* 0x0000012000067945 */ /* 0x000ff60003800000 */
[----:B------:R-:W-:Y:S05]  /*23f10*/  @!P0 BRA `(.L_x_2156) ;  /* 0x0000000000408947 */ /* 0x000fea0003800000 */
[----:B------:R-:W-:Y:S01]  /*23f20*/  MOV R2, 0x0 ;  /* 0x0000000000027802 */ /* 0x000fe20000000f00 */
[----:B------:R-:W-:Y:S01]  /*23f30*/  ULDC.64 UR6, c[0x4][0x98] ;  /* 0x0100260000067ab9 */ /* 0x000fe20000000a00 */
[----:B------:R-:W-:Y:S01]  /*23f40*/  ULDC.64 UR8, c[0x4][0xa0] ;  /* 0x0100280000087ab9 */ /* 0x000fe20000000a00 */
[----:B------:R-:W-:Y:S01]  /*23f50*/  ULDC.64 UR4, c[0x4][0x20] ;  /* 0x0100080000047ab9 */ /* 0x000fe20000000a00 */
[----:B------:R-:W-:Y:S02]  /*23f60*/  IMAD.U32 R4, RZ, RZ, UR6 ;  /* 0x00000006ff047e24 */ /* 0x000fe4000f8e00ff */
[----:B------:R-:W0:Y:S01]  /*23f70*/  LDC.64 R2, c[0x4][R2] ;  /* 0x0100000002027b82 */ /* 0x000e220000000a00 */
[----:B-1----:R-:W-:Y:S02]  /*23f80*/  IMAD.U32 R5, RZ, RZ, UR7 ;  /* 0x00000007ff057e24 */ /* 0x002fe4000f8e00ff */
        /* <DEDUP_REMOVED lines=9> */
.L_x_2156:
[----:B------:R-:W-:Y:S05]  /*24020*/  BSYNC B6 ;  /* 0x0000000000067941 */ /* 0x000fea0003800000 */
.L_x_2155:
[----:B------:R0:W5:Y:S01]  /*24030*/  LDL R8, [R1+0x470] ;  /* 0x0004700001087983 */ /* 0x0001620000100800 */
[----:B------:R-:W2:Y:S01]  /*24040*/  LDC R6, c[0x0][0x448] ;  /* 0x00011200ff067b82 */ /* 0x000ea20000000800 */
[----:B------:R-:W-:Y:S01]  /*24050*/  ULDC.64 UR8, c[0x0][0x2d8] ;  /* 0x0000b60000087ab9 */ /* 0x000fe20000000a00 */
[----:B------:R-:W3:Y:S01]  /*24060*/  S2R R2, SR_TID.X ;  /* 0x0000000000027919 */ /* 0x000ee20000002100 */
[----:B------:R-:W-:Y:S02]  /*24070*/  UIMAD UR6, UR44, UR8, URZ ;  /* 0x000000082c0672a4 */ /* 0x000fe4000f8e023f */
[----:B------:R-:W-:Y:S01]  /*24080*/  UIMAD.WIDE.U32 UR4, UR36, UR8, URZ ;  /* 0x00000008240472a5 */ /* 0x000fe2000f8e003f */
[----:B------:R-:W4:Y:S01]  /*24090*/  S2R R0, SR_TID.X ;  /* 0x0000000000007919 */ /* 0x000f220000002100 */
[----:B------:R-:W-:-:S03]  /*240a0*/  UIMAD UR6, UR36, UR9, UR6 ;  /* 0x00000009240672a4 */ /* 0x000fc6000f8e0206 */
[----:B------:R-:W-:Y:S01]  /*240b0*/  ULDC.64 UR8, c[0x0][0x2e0] ;  /* 0x0000b80000087ab9 */ /* 0x000fe20000000a00 */
[----:B------:R-:W-:Y:S02]  /*240c0*/  UIADD3 UR5, UR5, UR6, URZ ;  /* 0x0000000605057290 */ /* 0x000fe4000fffe03f */
[----:B------:R-:W-:Y:S02]  /*240d0*/  UIMAD UR6, UR37, UR8, URZ ;  /* 0x00000008250672a4 */ /* 0x000fe4000f8e023f */
[----:B------:R-:W-:Y:S02]  /*240e0*/  UIMAD.WIDE.U32 UR4, UR43, UR8, UR4 ;  /* 0x000000082b0472a5 */ /* 0x000fe4000f8e0004 */
[----:B------:R-:W-:-:S04]  /*240f0*/  UIMAD UR6, UR43, UR9, UR6 ;  /* 0x000000092b0672a4 */ /* 0x000fc8000f8e0206 */
[----:B------:R-:W-:Y:S02]  /*24100*/  UIADD3 UR6, UR5, UR6, URZ ;  /* 0x0000000605067290 */ /* 0x000fe4000fffe03f */
[----:B-1----:R-:W-:Y:S01]  /*24110*/  IMAD.U32 R5, RZ, RZ, UR5 ;  /* 0x00000005ff057e24 */ /* 0x002fe2000f8e00ff */
[----:B--2---:R-:W-:Y:S02]  /*24120*/  ISETP.NE.AND P0, PT, R6, 0x1, PT ;  /* 0x000000010600780c */ /* 0x004fe40003f05270 */
[----:B---3--:R-:W-:-:S11]  /*24130*/  LOP3.LUT R4, R2, 0x7f, RZ, 0xc0, !PT ;  /* 0x0000007f02047812 */ /* 0x008fd600078ec0ff */
[----:B------:R-:W1:Y:S01]  /*24140*/  @P0 LDC R3, c[0x0][0x44c] ;  /* 0x00011300ff030b82 */ /* 0x000e620000000800 */
[----:B----4-:R-:W-:Y:S01]  /*24150*/  IMAD.SHL.U32 R0, R0, 0x10, RZ ;  /* 0x0000001000007824 */ /* 0x010fe200078e00ff */
[----:B------:R-:W-:-:S04]  /*24160*/  SHF.R.U32.HI R4, RZ, 0x3, R4 ;  /* 0x00000003ff047819 */ /* 0x000fc80000011604 */
[----:B------:R-:W-:Y:S02]  /*24170*/  LOP3.LUT R0, R4, 0x70, R0, 0xf8, !PT ;  /* 0x0000007004007812 */ /* 0x000fe400078ef800 */
[----:B------:R-:W2:Y:S01]  /*24180*/  @P0 LDC R2, c[0x0][0x450] ;  /* 0x00011400ff020b82 */ /* 0x000ea20000000800 */
[----:B------:R-:W-:Y:S01]  /*24190*/  IMAD.U32 R4, RZ, RZ, UR4 ;  /* 0x00000004ff047e24 */ /* 0x000fe2000f8e00ff */
[----:B------:R-:W-:Y:S01]  /*241a0*/  ULDC.64 UR4, c[0x0][0x2d0] ;  /* 0x0000b40000047ab9 */ /* 0x000fe20000000a00 */
[----:B------:R-:W-:-:S04]  /*241b0*/  VIADD R7, R0, UR40 ;  /* 0x0000002800077c36 */ /* 0x000fc80008000000 */
[----:B------:R-:W-:Y:S01]  /*241c0*/  IMAD.MOV.U32 R0, RZ, RZ, R7 ;  /* 0x000000ffff007224 */ /* 0x000fe200078e0007 */
[----:B------:R3:W-:Y:S01]  /*241d0*/  STL [R1+0x488], R7 ;  /* 0x0004880701007387 */ /* 0x0007e20000100800 */
[----:B-1----:R-:W-:-:S05]  /*241e0*/  @P0 IMAD.HI.U32 R3, R7, R3, RZ ;  /* 0x0000000307030227 */ /* 0x002fca00078e00ff */
[----:B--2---:R-:W-:Y:S01]  /*241f0*/  @P0 SHF.R.U32.HI R0, RZ, R2, R3 ;  /* 0x00000002ff000219 */ /* 0x004fe20000011603 */
[----:B------:R-:W-:Y:S02]  /*24200*/  IMAD.MOV.U32 R2, RZ, RZ, R4 ;  /* 0x000000ffff027224 */ /* 0x000fe400078e0004 */
[----:B------:R-:W-:Y:S01]  /*24210*/  IMAD.U32 R3, RZ, RZ, UR6 ;  /* 0x00000006ff037e24 */ /* 0x000fe2000f8e00ff */
[----:B------:R-:W-:Y:S01]  /*24220*/  SHF.R.S32.HI R4, RZ, 0x1f, R0 ;  /* 0x0000001fff047819 */ /* 0x000fe20000011400 */
[----:B------:R-:W-:Y:S01]  /*24230*/  ULDC.64 UR6, c[0x0][0x280] ;  /* 0x0000a00000067ab9 */ /* 0x000fe20000000a00 */
[----:B------:R-:W-:-:S04]  /*24240*/  IMAD.WIDE.U32 R2, R0, UR4, R2 ;  /* 0x0000000400027c25 */ /* 0x000fc8000f8e0002 */
[----:B------:R-:W-:-:S04]  /*24250*/  IMAD R4, R4, UR4, RZ ;  /* 0x0000000404047c24 */ /* 0x000fc8000f8e02ff */
[----:B------:R-:W-:Y:S01]  /*24260*/  IMAD R4, R0, UR5, R4 ;  /* 0x0000000500047c24 */ /* 0x000fe2000f8e0204 */
[----:B------:R-:W-:Y:S01]  /*24270*/  ULDC.64 UR4, c[0x0][0x2c8] ;  /* 0x0000b20000047ab9 */ /* 0x000fe20000000a00 */
[----:B------:R-:W-:Y:S02]  /*24280*/  IMAD.MOV R0, RZ, RZ, -R0 ;  /* 0x000000ffff007224 */ /* 0x000fe400078e0a00 */
[----:B------:R-:W-:Y:S02]  /*24290*/  IMAD.IADD R3, R3, 0x1, R4 ;  /* 0x0000000103037824 */ /* 0x000fe400078e0204 */
[----:B------:R-:W-:Y:S02]  /*242a0*/  IMAD R0, R6, R0, R7 ;  /* 0x0000000006007224 */ /* 0x000fe400078e0207 */
[----:B---3--:R-:W1:Y:S03]  /*242b0*/  S2R R7, SR_TID.X ;  /* 0x0000000000077919 */ /* 0x008e660000002100 */
[----:B------:R-:W-:Y:S01]  /*242c0*/  SHF.R.S32.HI R4, RZ, 0x1f, R0 ;  /* 0x0000001fff047819 */ /* 0x000fe20000011400 */
[----:B------:R-:W-:-:S04]  /*242d0*/  IMAD.WIDE.U32 R2, R0, UR4, R2 ;  /* 0x0000000400027c25 */ /* 0x000fc8000f8e0002 */
[----:B------:R-:W-:Y:S01]  /*242e0*/  IMAD R4, R4, UR4, RZ ;  /* 0x0000000404047c24 */ /* 0x000fe2000f8e02ff */
[----:B------:R-:W-:-:S03]  /*242f0*/  ULDC UR4, c[0x0][0x2b8] ;  /* 0x0000ae0000047ab9 */ /* 0x000fc60000000800 */
[----:B------:R-:W-:Y:S01]  /*24300*/  IMAD R4, R0, UR5, R4 ;  /* 0x0000000500047c24 */ /* 0x000fe2000f8e0204 */
[----:B------:R-:W-:-:S03]  /*24310*/  LEA R0, P1, R2, UR6, 0x1 ;  /* 0x0000000602007c11 */ /* 0x000fc6000f8208ff */
[----:B------:R-:W-:Y:S02]  /*24320*/  IMAD.IADD R3, R3, 0x1, R4 ;  /* 0x0000000103037824 */ /* 0x000fe400078e0204 */
[----:B-1----:R-:W-:-:S05]  /*24330*/  IMAD.SHL.U32 R9, R7, 0x8, RZ ;  /* 0x0000000807097824 */ /* 0x002fca00078e00ff */
[----:B------:R-:W-:Y:S02]  /*24340*/  LOP3.LUT R9, R9, 0x38, RZ, 0xc0, !PT ;  /* 0x0000003809097812 */ /* 0x000fe400078ec0ff */
[----:B------:R-:W-:Y:S02]  /*24350*/  LOP3.LUT R7, R7, 0x7f, RZ, 0xc0, !PT ;  /* 0x0000007f07077812 */ /* 0x000fe400078ec0ff */
[----:B------:R-:W-:Y:S01]  /*24360*/  ISETP.GE.AND P0, PT, R9, UR4, PT ;  /* 0x0000000409007c0c */ /* 0x000fe2000bf06270 */
[----:B------:R-:W-:Y:S01]  /*24370*/  UMOV UR4, 0xffffffff ;  /* 0xffffffff00047882 */ /* 0x000fe20000000000 */
[----:B------:R-:W-:Y:S02]  /*24380*/  LEA.HI.X R3, R2, UR7, R3, 0x1, P1 ;  /* 0x0000000702037c11 */ /* 0x000fe400088f0c03 */
[----:B------:R-:W-:Y:S01]  /*24390*/  SHF.R.U32.HI R10, RZ, 0x3, R7 ;  /* 0x00000003ff0a7819 */ /* 0x000fe20000011607 */
[----:B0-----:R-:W-:Y:S08]  /*243a0*/  BRA.DIV UR4, `(.L_x_2157) ;  /* 0x00000042045c7947 */ /* 0x001ff0000b800000 */
[----:B------:R-:W0:Y:S01]  /*243b0*/  SHFL.IDX PT, R5, R0, RZ, 0x181f ;  /* 0x00181fff00057589 */ /* 0x000e2200000e0000 */
[----:B------:R-:W-:Y:S01]  /*243c0*/  ULDC UR4, c[0x0][0x288] ;  /* 0x0000a20000047ab9 */ /* 0x000fe20000000800 */
[----:B------:R-:W-:Y:S02]  /*243d0*/  VIADD R10, R10, UR40 ;  /* 0x000000280a0a7c36 */ /* 0x000fe40008000000 */
[----:B------:R-:W1:Y:S01]  /*243e0*/  SHFL.IDX PT, R4, R3, RZ, 0x181f ;  /* 0x00181fff03047589 */ /* 0x000e6200000e0000 */
[----:B------:R-:W-:Y:S02]  /*243f0*/  IMAD R2, R6, UR4, RZ ;  /* 0x0000000406027c24 */ /* 0x000fe4000f8e02ff */
[C---:B------:R-:W-:Y:S01]  /*24400*/  VIADD R11, R10.reuse, 0x10 ;  /* 0x000000100a0b7836 */ /* 0x040fe20000000000 */
[----:B------:R-:W2:Y:S02]  /*24410*/  SHFL.IDX PT, R6, R0, 0x1, 0x181f ;  /* 0x00381f0000067f89 */ /* 0x000ea400000e0000 */
[----:B------:R-:W-:-:S02]  /*24420*/  ISETP.GE.AND P3, PT, R10, R2, PT ;  /* 0x000000020a00720c */ /* 0x000fc40003f66270 */
[----:B------:R-:W3:Y:S01]  /*24430*/  SHFL.IDX PT, R7, R3, 0x1, 0x181f ;  /* 0x00381f0003077f89 */ /* 0x000ee200000e0000 */
[----:B------:R-:W-:-:S03]  /*24440*/  ISETP.GE.AND P1, PT, R11, R2, PT ;  /* 0x000000020b00720c */ /* 0x000fc60003f26270 */
[----:B------:R4:W-:Y:S04]  /*24450*/  STL [R1+0x490], R11 ;  /* 0x0004900b01007387 */ /* 0x0009e80000100800 */
[----:B------:R-:W-:Y:S03]  /*24460*/  STL [R1+0x480], R10 ;  /* 0x0004800a01007387 */ /* 0x000fe60000100800 */
[----:B0-----:R-:W-:Y:S01]  /*24470*/  @!P3 LEA R5, P2, R9, R5, 0x1 ;  /* 0x000000050905b211 */ /* 0x001fe200078408ff */
[----:B----4-:R-:W-:-:S04]  /*24480*/  VIADD R11, R10, 0x20 ;  /* 0x000000200a0b7836 */ /* 0x010fc80000000000 */
[----:B-1----:R-:W-:Y:S01]  /*24490*/  @!P3 IMAD.X R4, RZ, RZ, R4, P2 ;  /* 0x000000ffff04b224 */ /* 0x002fe200010e0604 */
[----:B------:R-:W-:Y:S04]  /*244a0*/  STL [R1+0x494], R11 ;  /* 0x0004940b01007387 */ /* 0x000fe80000100800 */
[----:B------:R-:W-:-:S04]  /*244b0*/  @!P3 LOP3.LUT R5, R5, R4, RZ, 0x3c, !PT ;  /* 0x000000040505b212 */ /* 0x000fc800078e3cff */
[----:B------:R-:W-:-:S04]  /*244c0*/  @!P3 LOP3.LUT R4, R5, R4, RZ, 0x3c, !PT ;  /* 0x000000040504b212 */ /* 0x000fc800078e3cff */
[----:B------:R-:W-:-:S05]  /*244d0*/  @!P3 LOP3.LUT R5, R5, R4, RZ, 0x3c, !PT ;  /* 0x000000040505b212 */ /* 0x000fca00078e3cff */
[----:B-----5:R2:W-:Y:S02]  /*244e0*/  @!P3 LDGSTS.E.BYPASS.LTC128B.128 [R8+0x18400], desc[UR48][R4.64], !P0 ;  /* 0x184000000408bfae */ /* 0x0205e4000c101d70 */
[----:B--2---:R-:W-:Y:S02]  /*244f0*/  @!P1 LEA R4, P2, R9, R6, 0x1 ;  /* 0x0000000609049211 */ /* 0x004fe400078408ff */
[----:B------:R-:W-:Y:S03]  /*24500*/  SHFL.IDX PT, R6, R3, 0x3, 0x181f ;  /* 0x00781f0003067f89 */ /* 0x000fe600000e0000 */
[----:B---3--:R-:W-:Y:S02]  /*24510*/  @!P1 IMAD.X R5, RZ, RZ, R7, P2 ;  /* 0x000000ffff059224 */ /* 0x008fe400010e0607 */
[----:B------:R-:W-:-:S03]  /*24520*/  VIADD R7, R10, 0x30 ;  /* 0x000000300a077836 */ /* 0x000fc60000000000 */
[----:B------:R0:W-:Y:S01]  /*24530*/  @!P1 LDGSTS.E.BYPASS.LTC128B.128 [R8+0x18c00], desc[UR48][R4.64], !P0 ;  /* 0x18c0000004089fae */ /* 0x0001e2000c101d70 */
[----:B------:R-:W-:-:S03]  /*24540*/  ISETP.GE.AND P1, PT, R11, R2, PT ;  /* 0x000000020b00720c */ /* 0x000fc60003f26270 */
[----:B------:R-:W-:Y:S04]  /*24550*/  STL [R1+0x498], R7 ;  /* 0x0004980701007387 */ /* 0x000fe80000100800 */
[----:B0-----:R-:W0:Y:S04]  /*24560*/  SHFL.IDX PT, R5, R0, 0x2, 0x181f ;  /* 0x00581f0000057f89 */ /* 0x001e2800000e0000 */
[----:B------:R-:W1:Y:S02]  /*24570*/  SHFL.IDX PT, R4, R3, 0x2, 0x181f ;  /* 0x00581f0003047f89 */ /* 0x000e6400000e0000 */
[----:B0-----:R-:W-:-:S05]  /*24580*/  @!P1 LEA R5, P2, R9, R5, 0x1 ;  /* 0x0000000509059211 */ /* 0x001fca00078408ff */
[----:B-1----:R-:W-:-:S05]  /*24590*/  @!P1 IMAD.X R4, RZ, RZ, R4, P2 ;  /* 0x000000ffff049224 */ /* 0x002fca00010e0604 */
        /* <DEDUP_REMOVED lines=33> */
[-C--:B------:R-:W-:Y:S01]  /*247b0*/  @!P1 LOP3.LUT R5, R5, R4.reuse, RZ, 0x3c, !PT ;  /* 0x0000000405059212 */ /* 0x080fe200078e3cff */
[----:B------:R-:W-:Y:S03]  /*247c0*/  SHFL.IDX PT, R3, R3, 0x7, 0x181f ;  /* 0x00f81f0003037f89 */ /* 0x000fe600000e0000 */
        /* <DEDUP_REMOVED lines=11> */
[----:B-1----:R2:W-:Y:S02]  /*24880*/  @!P1 LDGSTS.E.BYPASS.LTC128B.128 [R8+0x1b400], desc[UR48][R4.64], !P0 ;  /* 0x1b40000004089fae */ /* 0x0025e4000c101d70 */
.L_x_2271:
[----:B0-2---:R-:W2:Y:S02]  /*24890*/  LDL R4, [R1+0x480] ;  /* 0x0004800001047983 */ /* 0x005ea40000100800 */
[----:B--2---:R-:W-:-:S05]  /*248a0*/  VIADD R4, R4, 0x70 ;  /* 0x0000007004047836 */ /* 0x004fca0000000000 */
[----:B------:R-:W-:Y:S01]  /*248b0*/  ISETP.GE.AND P1, PT, R4, R2, PT ;  /* 0x000000020400720c */ /* 0x000fe20003f26270 */
[----:B------:R0:W-:-:S12]  /*248c0*/  STL [R1+0x4ac], R4 ;  /* 0x0004ac0401007387 */ /* 0x0001d80000100800 */
        /* <DEDUP_REMOVED lines=8> */
.L_x_2158:
[----:B------:R-:W-:Y:S02]  /*24950*/  PLOP3.LUT P1, PT, P1, P0, PT, 0xa2, 0x0 ;  /* 0x000000000000781c */ /* 0x000fe40000f21472 */
[----:B------:R-:W-:-:S08]  /*24960*/  @P0 R2UR P1, UR4, R17 ;  /* 0x00000000110402ca */ /* 0x000fd00000020000 */
[----:B------:R-:W-:-:S05]  /*24970*/  @P0 PLOP3.LUT P0, PT, P1, PT, PT, 0x80, 0x0 ;  /* 0x000000000000081c */ /* 0x000fca0000f0f070 */
[----:B------:R-:W-:Y:S01]  /*24980*/  @!P1 SYNCS.ARRIVE.TRANS64.RED.A0T1 RZ, [UR4+0x32400], RZ ;  /* 0x032400ffffff99a7 */ /* 0x000fe20008200404 */
[----:B------:R-:W-:Y:S07]  /*24990*/  @!P1 ARRIVES.LDGSTSBAR.64.TRANSCNT [UR4+0x32400] ;  /* 0x03240000ff0099b0 */ /* 0x000fee0008000a84 */
[----:B------:R-:W-:Y:S05]  /*249a0*/  @P0 BRA.U.ANY `(.L_x_2158) ;  /* 0xfffffffd00e80947 */ /* 0x000fea000393ffff */
[----:B0-----:R-:W0:Y:S01]  /*249b0*/  LDC.64 R2, c[0x0][0x3d8] ;  /* 0x0000f600ff027b82 */ /* 0x001e220000000a00 */
[----:B------:R-:W-:Y:S01]  /*249c0*/  NOP ;  /* 0x0000000000007918 */ /* 0x000fe20000000000 */
[C---:B0-----:R-:W-:Y:S01]  /*249d0*/  IMAD R0, R2.reuse, UR44, RZ ;  /* 0x0000002c02007c24 */ /* 0x041fe2000f8e02ff */
[----:B------:R0:W-:Y:S01]  /*249e0*/  SYNCS.ARRIVE.TRANS64.A1T0 RZ, [R17+URZ+0x32400], RZ ;  /* 0x032400ff11ff79a7 */ /* 0x0001e2000810003f */
[----:B------:R-:W-:Y:S01]  /*249f0*/  IMAD.WIDE.U32 R4, R2, UR36, RZ ;  /* 0x0000002402047c25 */ /* 0x000fe2000f8e00ff */
[----:B------:R-:W-:Y:S03]  /*24a00*/  BSSY B6, `(.L_x_2159) ;  /* 0x0000018000067945 */ /* 0x000fe60003800000 */
[----:B------:R-:W-:Y:S01]  /*24a10*/  IMAD R3, R3, UR36, R0 ;  /* 0x0000002403037c24 */ /* 0x000fe2000f8e0200 */
[----:B------:R0:W-:Y:S01]  /*24a20*/  STL.64 [R1+0x4b0], R4 ;  /* 0x0004b00401007387 */ /* 0x0001e20000100a00 */
[----:B------:R-:W-:-:S05]  /*24a30*/  VIADD R0, R17, 0x22400 ;  /* 0x0002240011007836 */ /* 0x000fca0000000000 */
[----:B------:R-:W-:Y:S01]  /*24a40*/  LOP3.LUT P0, RZ, R0, 0x3ff, RZ, 0xc0, !PT ;  /* 0x000003ff00ff7812 */ /* 0x000fe2000780c0ff */
[----:B------:R-:W-:-:S05]  /*24a50*/  IMAD.IADD R0, R5, 0x1, R3 ;  /* 0x0000000105007824 */ /* 0x000fca00078e0203 */
[----:B------:R0:W-:Y:S07]  /*24a60*/  STL [R1+0x4b8], R0 ;  /* 0x0004b80001007387 */ /* 0x0001ee0000100800 */
[----:B------:R-:W-:Y:S05]  /*24a70*/  @!P0 BRA `(.L_x_2160) ;  /* 0x0000000000408947 */ /* 0x000fea0003800000 */
[----:B------:R-:W-:Y:S01]  /*24a80*/  MOV R2, 0x0 ;  /* 0x0000000000027802 */ /* 0x000fe20000000f00 */
[----:B------:R-:W-:Y:S01]  /*24a90*/  ULDC.64 UR6, c[0x4][0x98] ;  /* 0x0100260000067ab9 */ /* 0x000fe20000000a00 */
[----:B------:R-:W-:Y:S01]  /*24aa0*/  ULDC.64 UR8, c[0x4][0xa0] ;  /* 0x0100280000087ab9 */ /* 0x000fe20000000a00 */
[----:B------:R-:W-:Y:S01]  /*24ab0*/  ULDC.64 UR4, c[0x4][0x28] ;  /* 0x01000a0000047ab9 */ /* 0x000fe20000000a00 */
[----:B0-----:R-:W-:Y:S02]  /*24ac0*/  IMAD.U32 R4, RZ, RZ, UR6 ;  /* 0x00000006ff047e24 */ /* 0x001fe4000f8e00ff */
        /* <DEDUP_REMOVED lines=11> */
.L_x_2160:
[----:B------:R-:W-:Y:S05]  /*24b80*/  BSYNC B6 ;  /* 0x0000000000067941 */ /* 0x000fea0003800000 */
.L_x_2159:
[----:B0-----:R-:W2:Y:S01]  /*24b90*/  LDL.LU.64 R4, [R1+0x4b0] ;  /* 0x0004b00001047983 */ /* 0x001ea20000300a00 */
[----:B------:R-:W0:Y:S01]  /*24ba0*/  LDC R8, c[0x0][0x448] ;  /* 0x00011200ff087b82 */ /* 0x000e220000000800 */
[----:B------:R-:W-:Y:S02]  /*24bb0*/  ULDC.64 UR8, c[0x0][0x3e0] ;  /* 0x0000f80000087ab9 */ /* 0x000fe40000000a00 */
[----:B------:R-:W3:Y:S04]  /*24bc0*/  LDL.LU R2, [R1+0x4b8] ;  /* 0x0004b80001027983 */ /* 0x000ee80000300800 */
[----:B------:R-:W4:Y:S01]  /*24bd0*/  LDL.LU R3, [R1+0x488] ;  /* 0x0004880001037983 */ /* 0x000f220000300800 */
[----:B------:R-:W-:Y:S01]  /*24be0*/  UIMAD UR6, UR37, UR8, URZ ;  /* 0x00000008250672a4 */ /* 0x000fe2000f8e023f */
[----:B------:R-:W1:Y:S03]  /*24bf0*/  S2R R10, SR_TID.X ;  /* 0x00000000000a7919 */ /* 0x000e660000002100 */
[----:B------:R-:W-:Y:S01]  /*24c00*/  UIMAD UR6, UR43, UR9, UR6 ;  /* 0x000000092b0672a4 */ /* 0x000fe2000f8e0206 */
[----:B0-----:R-:W-:-:S13]  /*24c10*/  ISETP.NE.AND P0, PT, R8, 0x1, PT ;  /* 0x000000010800780c */ /* 0x001fda0003f05270 */
[----:B------:R-:W4:Y:S01]  /*24c20*/  @P0 LDC R0, c[0x0][0x44c] ;  /* 0x00011300ff000b82 */ /* 0x000f220000000800 */
[C---:B-1----:R-:W-:Y:S02]  /*24c30*/  IMAD.SHL.U32 R9, R10.reuse, 0x8, RZ ;  /* 0x000000080a097824 */ /* 0x042fe400078e00ff */
[----:B------:R-:W-:-:S03]  /*24c40*/  IMAD.SHL.U32 R10, R10, 0x8, RZ ;  /* 0x000000080a0a7824 */ /* 0x000fc600078e00ff */
[----:B------:R-:W-:Y:S02]  /*24c50*/  LOP3.LUT R9, R9, 0x38, RZ, 0xc0, !PT ;  /* 0x0000003809097812 */ /* 0x000fe400078ec0ff */
[----:B------:R-:W-:-:S04]  /*24c60*/  LOP3.LUT R10, R10, 0x38, RZ, 0xc0, !PT ;  /* 0x000000380a0a7812 */ /* 0x000fc800078ec0ff */
[C---:B------:R-:W-:Y:S02]  /*24c70*/  LOP3.LUT R12, R10.reuse, 0x40, RZ, 0xfc, !PT ;  /* 0x000000400a0c7812 */ /* 0x040fe400078efcff */
[C---:B------:R-:W-:Y:S02]  /*24c80*/  LOP3.LUT R11, R10.reuse, 0x80, RZ, 0xfc, !PT ;  /* 0x000000800a0b7812 */ /* 0x040fe400078efcff */
[----:B------:R-:W-:Y:S02]  /*24c90*/  LOP3.LUT R10, R10, 0xc0, RZ, 0xfc, !PT ;  /* 0x000000c00a0a7812 */ /* 0x000fe400078efcff */
[----:B--2---:R-:W-:Y:S02]  /*24ca0*/  R2UR UR5, R5 ;  /* 0x00000000050572ca */ /* 0x004fe400000e0000 */
[----:B------:R-:W-:Y:S02]  /*24cb0*/  R2UR UR4, R4 ;  /* 0x00000000040472ca */ /* 0x000fe400000e0000 */
[----:B---3--:R-:W-:-:S02]  /*24cc0*/  R2UR UR5, R2 ;  /* 0x00000000020572ca */ /* 0x008fc400000e0000 */
[----:B------:R-:W0:Y:S01]  /*24cd0*/  @P0 LDC R2, c[0x0][0x450] ;  /* 0x00011400ff020b82 */ /* 0x000e220000000800 */
[----:B----4-:R-:W-:-:S04]  /*24ce0*/  @P0 IMAD.HI.U32 R0, R3, R0, RZ ;  /* 0x0000000003000227 */ /* 0x010fc800078e00ff */
[----:B------:R-:W-:-:S06]  /*24cf0*/  IMAD.MOV.U32 R4, RZ, RZ, R3 ;  /* 0x000000ffff047224 */ /* 0x000fcc00078e0003 */
[----:B------:R-:W-:-:S04]  /*24d00*/  UIMAD.WIDE.U32 UR4, UR43, UR8, UR4 ;  /* 0x000000082b0472a5 */ /* 0x000fc8000f8e0004 */
[----:B------:R-:W-:Y:S02]  /*24d10*/  UIADD3 UR6, UR5, UR6, URZ ;  /* 0x0000000605067290 */ /* 0x000fe4000fffe03f */
[----:B------:R-:W-:Y:S02]  /*24d20*/  IMAD.U32 R6, RZ, RZ, UR4 ;  /* 0x00000004ff067e24 */ /* 0x000fe4000f8e00ff */
[----:B------:R-:W-:Y:S01]  /*24d30*/  IMAD.U32 R7, RZ, RZ, UR5 ;  /* 0x00000005ff077e24 */ /* 0x000fe2000f8e00ff */
[----:B------:R-:W-:Y:S01]  /*24d40*/  ULDC.64 UR4, c[0x0][0x3d0] ;  /* 0x0000f40000047ab9 */ /* 0x000fe20000000a00 */
[----:B0-----:R-:W-:Y:S01]  /*24d50*/  @P0 SHF.R.U32.HI R4, RZ, R2, R0 ;  /* 0x00000002ff040219 */ /* 0x001fe20000011600 */
[----:B------:R-:W-:-:S03]  /*24d60*/  IMAD.MOV.U32 R2, RZ, RZ, R6 ;  /* 0x000000ffff027224 */ /* 0x000fc600078e0006 */
[--C-:B------:R-:W-:Y:S01]  /*24d70*/  SHF.R.S32.HI R5, RZ, 0x1f, R4.reuse ;  /* 0x0000001fff057819 */ /* 0x100fe20000011404 */
[----:B------:R-:W-:-:S04]  /*24d80*/  IMAD.MOV R0, RZ, RZ, -R4 ;  /* 0x000000ffff007224 */ /* 0x000fc800078e0a04 */
[----:B------:R-:W-:Y:S02]  /*24d90*/  IMAD R0, R8, R0, R3 ;  /* 0x0000000008007224 */ /* 0x000fe400078e0203 */
[----:B------:R-:W-:Y:S02]  /*24da0*/  IMAD.U32 R3, RZ, RZ, UR6 ;  /* 0x00000006ff037e24 */ /* 0x000fe4000f8e00ff */
[----:B------:R-:W-:Y:S02]  /*24db0*/  IMAD R5, R5, UR4, RZ ;  /* 0x0000000405057c24 */ /* 0x000fe4000f8e02ff */
[----:B------:R-:W-:-:S04]  /*24dc0*/  IMAD.WIDE.U32 R2, R4, UR4, R2 ;  /* 0x0000000404027c25 */ /* 0x000fc8000f8e0002 */
[----:B------:R-:W-:Y:S01]  /*24dd0*/  IMAD R4, R4, UR5, R5 ;  /* 0x0000000504047c24 */ /* 0x000fe2000f8e0205 */
[----:B------:R-:W-:-:S03]  /*24de0*/  ULDC.64 UR4, c[0x0][0x3c8] ;  /* 0x0000f20000047ab9 */ /* 0x000fc60000000a00 */
[----:B------:R-:W-:Y:S01]  /*24df0*/  IMAD.IADD R3, R3, 0x1, R4 ;  /* 0x0000000103037824 */ /* 0x000fe200078e0204 */
[----:B------:R-:W-:Y:S01]  /*24e00*/  SHF.R.S32.HI R4, RZ, 0x1f, R0 ;  /* 0x0000001fff047819 */ /* 0x000fe20000011400 */
[----:B------:R-:W-:-:S04]  /*24e10*/  IMAD.WIDE.U32 R2, R0, UR4, R2 ;  /* 0x0000000400027c25 */ /* 0x000fc8000f8e0002 */
[----:B------:R-:W-:-:S04]  /*24e20*/  IMAD R4, R4, UR4, RZ ;  /* 0x0000000404047c24 */ /* 0x000fc8000f8e02ff */
[----:B------:R-:W-:Y:S01]  /*24e30*/  IMAD R0, R0, UR5, R4 ;  /* 0x0000000500007c24 */ /* 0x000fe2000f8e0204 */
[----:B------:R-:W-:Y:S02]  /*24e40*/  ULDC.64 UR4, c[0x0][0x390] ;  /* 0x0000e40000047ab9 */ /* 0x000fe40000000a00 */
[----:B------:R-:W-:Y:S01]  /*24e50*/  LEA R5, P0, R2, UR4, 0x1 ;  /* 0x0000000402057c11 */ /* 0x000fe2000f8008ff */
[----:B------:R-:W-:Y:S01]  /*24e60*/  IMAD.IADD R0, R3, 0x1, R0 ;  /* 0x0000000103007824 */ /* 0x000fe200078e0200 */
[----:B------:R-:W-:Y:S02]  /*24e70*/  ULDC UR4, c[0x0][0x3b8] ;  /* 0x0000ee0000047ab9 */ /* 0x000fe40000000800 */
[----:B------:R-:W-:Y:S02]  /*24e80*/  ISETP.GE.AND P1, PT, R12, UR4, PT ;  /* 0x000000040c007c0c */ /* 0x000fe4000bf26270 */
[----:B------:R-:W-:Y:S02]  /*24e90*/  LEA.HI.X R4, R2, UR5, R0, 0x1, P0 ;  /* 0x0000000502047c11 */ /* 0x000fe400080f0c00 */
[----:B------:R-:W-:-:S02]  /*24ea0*/  ISETP.GE.AND P0, PT, R9, UR4, PT ;  /* 0x0000000409007c0c */ /* 0x000fc4000bf06270 */
[----:B------:R-:W-:Y:S02]  /*24eb0*/  ISETP.GE.AND P2, PT, R11, UR4, PT ;  /* 0x000000040b007c0c */ /* 0x000fe4000bf46270 */
[----:B------:R-:W-:Y:S01]  /*24ec0*/  ISETP.GE.AND P3, PT, R10, UR4, PT ;  /* 0x000000040a007c0c */ /* 0x000fe2000bf66270 */
[----:B------:R-:W-:-:S03]  /*24ed0*/  UMOV UR4, 0xffffffff ;  /* 0xffffffff00047882 */ /* 0x000fc60000000000 */
[----:B------:R-:W-:Y:S09]  /*24ee0*/  BRA.DIV UR4, `(.L_x_2161) ;  /* 0x0000004204447947 */ /* 0x000ff2000b800000 */
[----:B------:R-:W2:Y:S01]  /*24ef0*/  LDL.LU R10, [R1+0x480] ;  /* 0x00048000010a7983 */ /* 0x000ea20000300800 */
[----:B------:R-:W-:-:S03]  /*24f00*/  ULDC UR4, c[0x0][0x288] ;  /* 0x0000a20000047ab9 */ /* 0x000fc60000000800 */
[----:B------:R-:W3:Y:S04]  /*24f10*/  LDL.LU R3, [R1+0x490] ;  /* 0x0004900001037983 */ /* 0x000ee80000300800 */
[----:B------:R-:W4:Y:S04]  /*24f20*/  LDL R7, [R1+0x470] ;  /* 0x0004700001077983 */ /* 0x000f280000100800 */
[----:B------:R-:W5:Y:S01]  /*24f30*/  LDL.LU R11, [R1+0x494] ;  /* 0x00049400010b7983 */ /* 0x000f620000300800 */
[----:B------:R-:W-:-:S03]  /*24f40*/  IMAD R0, R8, UR4, RZ ;  /* 0x0000000408007c24 */ /* 0x000fc6000f8e02ff */
[----:B------:R-:W-:Y:S04]  /*24f50*/  SHFL.IDX PT, R2, R4, RZ, 0x181f ;  /* 0x00181fff04027589 */ /* 0x000fe800000e0000 */
[----:B------:R-:W5:Y:S04]  /*24f60*/  LDL.LU R12, [R1+0x49c] ;  /* 0x00049c00010c7983 */ /* 0x000f680000300800 */
[----:B------:R-:W-:Y:S01]  /*24f70*/  SHFL.IDX PT, R6, R4, 0x1, 0x181f ;  /* 0x00381f0004067f89 */ /* 0x000fe200000e0000 */
[----:B--2---:R-:W-:-:S03]  /*24f80*/  ISETP.GE.AND P5, PT, R10, R0, PT ;  /* 0x000000000a00720c */ /* 0x004fc60003fa6270 */
[----:B------:R-:W2:Y:S01]  /*24f90*/  LDL.LU R10, [R1+0x498] ;  /* 0x00049800010a7983 */ /* 0x000ea20000300800 */
[----:B---3--:R-:W-:-:S03]  /*24fa0*/  ISETP.GE.AND P4, PT, R3, R0, PT ;  /* 0x000000000300720c */ /* 0x008fc60003f86270 */
[----:B------:R-:W0:Y:S06]  /*24fb0*/  SHFL.IDX PT, R3, R5, RZ, 0x181f ;  /* 0x00181fff05037589 */ /* 0x000e2c00000e0000 */
[----:B0-----:R-:W-:-:S05]  /*24fc0*/  @!P5 LEA R3, P6, R9, R3, 0x1 ;  /* 0x000000030903d211 */ /* 0x001fca00078c08ff */
[----:B------:R-:W-:-:S05]  /*24fd0*/  @!P5 IMAD.X R2, RZ, RZ, R2, P6 ;  /* 0x000000ffff02d224 */ /* 0x000fca00030e0602 */
[----:B------:R-:W-:-:S04]  /*24fe0*/  @!P5 LOP3.LUT R3, R3, R2, RZ, 0x3c, !PT ;  /* 0x000000020303d212 */ /* 0x000fc800078e3cff */
[----:B------:R-:W-:-:S04]  /*24ff0*/  @!P5 LOP3.LUT R2, R3, R2, RZ, 0x3c, !PT ;  /* 0x000000020302d212 */ /* 0x000fc800078e3cff */
[----:B------:R-:W-:-:S05]  /*25000*/  @!P5 LOP3.LUT R3, R3, R2, RZ, 0x3c, !PT ;  /* 0x000000020303d212 */ /* 0x000fca00078e3cff */
[----:B----4-:R-:W-:Y:S04]  /*25010*/  @!P5 LDGSTS.E.BYPASS.LTC128B.128 [R7+0x22400], desc[UR48][R2.64], !P0 ;  /* 0x224000000207dfae */ /* 0x010fe8000c101d70 */
        /* <DEDUP_REMOVED lines=10> */
[----:B-----5:R-:W-:-:S03]  /*250c0*/  ISETP.GE.AND P4, PT, R11, R0, PT ;  /* 0x000000000b00720c */ /* 0x020fc60003f86270 */
[----:B------:R-:W3:Y:S04]  /*250d0*/  LDL.LU R11, [R1+0x4a0] ;  /* 0x0004a000010b7983 */ /* 0x000ee80000300800 */
        /* <DEDUP_REMOVED lines=47> */
.L_x_2289:
[----:B------:R-:W3:Y:S01]  /*253d0*/  LDL.LU R3, [R1+0x4ac] ;  /* 0x0004ac0001037983 */ /* 0x000ee20000300800 */
[----:B------:R-:W-:Y:S01]  /*253e0*/  BSSY B0, `(.L_x_2162) ;  /* 0x000000d000007945 */ /* 0x000fe20003800000 */
[----:B---3--:R-:W-:-:S13]  /*253f0*/  ISETP.GE.AND P4, PT, R3, R0, PT ;  /* 0x000000000300720c */ /* 0x008fda0003f86270 */
[----:B------:R-:W-:Y:S05]  /*25400*/  @P4 BRA `(.L_x_2163) ;  /* 0x0000000000284947 */ /* 0x000fea0003800000 */
[----:B-1----:R-:W3:Y:S01]  /*25410*/  LDL R4, [R1+0x470] ;  /* 0x0004700001047983 */ /* 0x002ee20000100800 */
        /* <DEDUP_REMOVED lines=9> */
.L_x_2163:
[----:B------:R-:W-:Y:S05]  /*254b0*/  BSYNC B0 ;  /* 0x0000000000007941 */ /* 0x000fea0003800000 */
.L_x_2162:
[----:B------:R-:W-:Y:S01]  /*254c0*/  NOP ;  /* 0x0000000000007918 */ /* 0x000fe20000000000 */
[----:B------:R-:W-:-:S13]  /*254d0*/  PLOP3.LUT P0, PT, PT, PT, PT, 0x80, 0x0 ;  /* 0x000000000000781c */ /* 0x000fda0003f0f070 */
.L_x_2164:
[----:B------:R-:W-:Y:S02]  /*254e0*/  PLOP3.LUT P1, PT, P1, P0, PT, 0xa2, 0x0 ;  /* 0x000000000000781c */ /* 0x000fe40000f21472 */
[----:B------:R-:W-:-:S08]  /*254f0*/  @P0 R2UR P1, UR4, R17 ;  /* 0x00000000110402ca */ /* 0x000fd00000020000 */
[----:B------:R-:W-:-:S05]  /*25500*/  @P0 PLOP3.LUT P0, PT, P1, PT, PT, 0x80, 0x0 ;  /* 0x000000000000081c */ /* 0x000fca0000f0f070 */
[----:B------:R-:W-:Y:S01]  /*25510*/  @!P1 SYNCS.ARRIVE.TRANS64.RED.A0T1 RZ, [UR4+0x32410], RZ ;  /* 0x032410ffffff99a7 */ /* 0x000fe20008200404 */
[----:B------:R-:W-:Y:S07]  /*25520*/  @!P1 ARRIVES.LDGSTSBAR.64.TRANSCNT [UR4+0x32410] ;  /* 0x03241000ff0099b0 */ /* 0x000fee0008000a84 */
[----:B------:R-:W-:Y:S05]  /*25530*/  @P0 BRA.U.ANY `(.L_x_2164) ;  /* 0xfffffffd00e80947 */ /* 0x000fea000393ffff */
[----:B0--3--:R-:W3:Y:S02]  /*25540*/  LDL.LU R2, [R1+0x4a8] ;  /* 0x0004a80001027983 */ /* 0x009ee40000300800 */
        /* <DEDUP_REMOVED lines=10> */
[----:B0--3--:R-:W-:Y:S05]  /*255f0*/  @!P0 BRA `(.L_x_2166) ;  /* 0x0000004400d88947 */ /* 0x009fea0003800000 */
.L_x_2290:
[----:B------:R-:W-:Y:S05]  /*25600*/  BSYNC B0 ;  /* 0x0000000000007941 */ /* 0x000fea0003800000 */
.L_x_2165:
[----:B------:R-:W3:Y:S01]  /*25610*/  LDL R2, [R1+0x47c] ;  /* 0x00047c0001027983 */ /* 0x000ee20000100800 */
[----:B------:R-:W-:Y:S01]  /*25620*/  BSSY B0, `(.L_x_2167) ;  /* 0x0000059000007945 */ /* 0x000fe20003800000 */
[----:B---3--:R-:W-:-:S13]  /*25630*/  LOP3.LUT P0, RZ, R2, 0x2, RZ, 0xc0, !PT ;  /* 0x0000000202ff7812 */ /* 0x008fda000780c0ff */
[----:B------:R-:W-:Y:S05]  /*25640*/  @!P0 BRA `(.L_x_2168) ;  /* 0x0000000400588947 */ /* 0x000fea0003800000 */
[----:B-1----:R-:W0:Y:S01]  /*25650*/  LDL R4, [R1+0x474] ;  /* 0x0004740001047983 */ /* 0x002e220000100800 */
[----:B------:R-:W1:Y:S02]  /*25660*/  S2R R2, SR_TID.X ;  /* 0x0000000000027919 */ /* 0x000e640000002100 */
[----:B-1----:R-:W-:Y:S01]  /*25670*/  LOP3.LUT R3, R2, 0x7f, RZ, 0xc0, !PT ;  /* 0x0000007f02037812 */ /* 0x002fe200078ec0ff */
[----:B------:R-:W-:Y:S01]  /*25680*/  IMAD R2, R18, 0x8, R17 ;  /* 0x0000000812027824 */ /* 0x000fe200078e0211 */
[----:B------:R-:W-:Y:S02]  /*25690*/  BSSY B1, `(.L_x_2169) ;  /* 0x0000005000017945 */ /* 0x000fe40003800000 */
[----:B------:R-:W-:Y:S02]  /*256a0*/  ISETP.NE.AND P1, PT, R3, RZ, PT ;  /* 0x000000ff0300720c */ /* 0x000fe40003f25270 */
[----:B0-----:R-:W-:-:S04]  /*256b0*/  SHF.L.U32 R0, R4, 0x1f, RZ ;  /* 0x0000001f04007819 */ /* 0x001fc800000006ff */
[----:B------:R-:W0:Y:S02]  /*256c0*/  SYNCS.PHASECHK.TRANS64.TRYWAIT P0, [R2+URZ+0x32460], R0 ;  /* 0x03246000020075a7 */ /* 0x000e24000800017f */
[----:B0-----:R-:W-:Y:S05]  /*256d0*/  @!P0 BRA `(.L_x_2170) ;  /* 0x0000004400b48947 */ /* 0x001fea0003800000 */
.L_x_2291:
[----:B------:R-:W-:Y:S05]  /*256e0*/  BSYNC B1 ;  /* 0x0000000000017941 */ /* 0x000fea0003800000 */
.L_x_2169:
[----:B------:R-:W-:Y:S04]  /*256f0*/  BSSY B1, `(.L_x_2171) ;  /* 0x0000009000017945 */ /* 0x000fe80003800000 */
[----:B------:R-:W-:Y:S05]  /*25700*/  @P1 BRA `(.L_x_2172) ;  /* 0x00000000001c1947 */ /* 0x000fea0003800000 */
[----:B------:R-:W1:Y:S01]  /*25710*/  S2R R3, SR_TID.X ;  /* 0x0000000000037919 */ /* 0x000e620000002100 */
[----:B0-----:R-:W-:-:S04]  /*25720*/  IMAD.MOV.U32 R0, RZ, RZ, 0xc000 ;  /* 0x0000c000ff007424 */ /* 0x001fc800078e00ff */
[----:B------:R3:W-:Y:S01]  /*25730*/  SYNCS.ARRIVE.TRANS64 RZ, [R2+URZ+0x32450], R0 ;  /* 0x0324500002ff79a7 */ /* 0x0007e2000800003f */
[----:B-1----:R-:W-:-:S04]  /*25740*/  LOP3.LUT R3, R3, 0x1f, RZ, 0xc0, !PT ;  /* 0x0000001f03037812 */ /* 0x002fc800078ec0ff */
[----:B------:R-:W-:-:S13]  /*25750*/  ISETP.NE.AND P0, PT, R3, RZ, PT ;  /* 0x000000ff0300720c */ /* 0x000fda0003f05270 */
[----:B---3--:R-:W-:Y:S05]  /*25760*/  @!P0 BRA `(.L_x_2172) ;  /* 0x0000000000048947 */ /* 0x008fea0003800000 */
[----:B------:R-:W-:Y:S01]  /*25770*/  BPT.TRAP 0x1 ;  /* 0x000000040000795c */ /* 0x000fe20000300000 */
.L_x_2172:
[----:B------:R-:W-:Y:S05]  /*25780*/  BSYNC B1 ;  /* 0x0000000000017941 */ /* 0x000fea0003800000 */
.L_x_2171:
[----:B------:R-:W3:Y:S01]  /*25790*/  LDL.LU R3, [R1+0x48c] ;  /* 0x00048c0001037983 */ /* 0x000ee20000300800 */
[----:B0-----:R-:W-:Y:S01]  /*257a0*/  IMAD R0, R18, 0xc000, R17 ;  /* 0x0000c00012007824 */ /* 0x001fe200078e0211 */
        /* <DEDUP_REMOVED lines=8> */
[----:B---3--:R-:W-:-:S09]  /*25830*/  IMAD R3, R3, 0x60, RZ ;  /* 0x0000006003037824 */ /* 0x008fd200078e02ff */
.L_x_2173:
        /* <DEDUP_REMOVED lines=15> */
.L_x_2174:
        /* <DEDUP_REMOVED lines=15> */
.L_x_2175:
        /* <DEDUP_REMOVED lines=15> */
.L_x_2176:
        /* <DEDUP_REMOVED lines=9> */
[----:B---3--:R-:W-:Y:S05]  /*25ba0*/  @P0 BRA.U.ANY `(.L_x_2176) ;  /* 0xfffffffd00d80947 */ /* 0x008fea000393ffff */
.L_x_2168:
[----:B------:R-:W-:Y:S05]  /*25bb0*/  BSYNC B0 ;  /* 0x0000000000007941 */ /* 0x000fea0003800000 */
.L_x_2167:
[----:B------:R-:W-:-:S04]  /*25bc0*/  UIADD3 UR4, UR39, -0x2, URZ ;  /* 0xfffffffe27047890 */ /* 0x000fc8000fffe03f */
[----:B------:R-:W-:-:S06]  /*25bd0*/  UISETP.GE.AND UP0, UPT, UR4, UR38, UPT ;  /* 0x000000260400728c */ /* 0x000fcc000bf06270 */
[----:B------:R-:W-:-:S13]  /*25be0*/  PLOP3.LUT P0, PT, PT, PT, UP0, 0x80, 0x0 ;  /* 0x000000000000781c */ /* 0x000fda0003f0f008 */
[----:B------:R-:W-:Y:S05]  /*25bf0*/  @!P0 BRA `(.L_x_2177) ;  /* 0x0000001c00808947 */ /* 0x000fea0003800000 */
[----:B------:R-:W-:Y:S01]  /*25c00*/  IMAD R3, RZ, RZ, -UR39 ;  /* 0x80000027ff037e24 */ /* 0x000fe2000f8e02ff */
[----:B--2---:R-:W-:-:S04]  /*25c10*/  LOP3.LUT R6, RZ, UR38, RZ, 0x33, !PT ;  /* 0x00000026ff067c12 */ /* 0x004fc8000f8e33ff */
[----:B------:R-:W-:-:S05]  /*25c20*/  VIADDMNMX R6, R3, 0x1, R6, !PT ;  /* 0x0000000103067846 */ /* 0x000fca0007800106 */
[----:B0-----:R-:W-:-:S05]  /*25c30*/  VIADD R0, R6, UR39 ;  /* 0x0000002706007c36 */ /* 0x001fca0008000000 */
[----:B------:R-:W-:-:S04]  /*25c40*/  LOP3.LUT R0, R0, 0x1, RZ, 0xc0, !PT ;  /* 0x0000000100007812 */ /* 0x000fc800078ec0ff */
[----:B------:R-:W-:Y:S01]  /*25c50*/  ISETP.NE.U32.AND P0, PT, R0, 0x1, PT ;  /* 0x000000010000780c */ /* 0x000fe20003f05070 */
[----:B------:R-:W-:-:S12]  /*25c60*/  IMAD.U32 R0, RZ, RZ, UR4 ;  /* 0x00000004ff007e24 */ /* 0x000fd8000f8e00ff */
[----:B------:R-:W-:Y:S05]  /*25c70*/  @P0 BRA `(.L_x_2178) ;  /* 0x00000008006c0947 */ /* 0x000fea0003800000 */
[----:B------:R-:W2:Y:S04]  /*25c80*/  LDL.LU R8, [R1+0x474] ;  /* 0x0004740001087983 */ /* 0x000ea80000300800 */
[----:B-1----:R-:W3:Y:S01]  /*25c90*/  LDL R4, [R1+0x47c] ;  /* 0x00047c0001047983 */ /* 0x002ee20000100800 */
[----:B------:R-:W-:-:S05]  /*25ca0*/  VIADD R18, R18, 0x1 ;  /* 0x0000000112127836 */ /* 0x000fca0000000000 */
[----:B------:R-:W-:-:S04]  /*25cb0*/  ISETP.NE.AND P0, PT, R18, 0x2, PT ;  /* 0x000000021200780c */ /* 0x000fc80003f05270 */
[----:B------:R-:W-:Y:S01]  /*25cc0*/  SEL R2, RZ, 0x1, P0 ;  /* 0x00000001ff027807 */ /* 0x000fe20000000000 */
[----:B------:R-:W-:Y:S01]  /*25cd0*/  BSSY B0, `(.L_x_2179) ;  /* 0x0000093000007945 */ /* 0x000fe20003800000 */
[----:B------:R-:W-:Y:S02]  /*25ce0*/  SEL R18, R18, RZ, P0 ;  /* 0x000000ff12127207 */ /* 0x000fe40000000000 */
[----:B--2---:R-:W-:-:S05]  /*25cf0*/  LOP3.LUT R8, R8, R2, RZ, 0x3c, !PT ;  /* 0x0000000208087212 */ /* 0x004fca00078e3cff */
[----:B------:R0:W-:Y:S01]  /*25d00*/  STL [R1+0x474], R8 ;  /* 0x0004740801007387 */ /* 0x0001e20000100800 */
[----:B---3--:R-:W-:-:S13]  /*25d10*/  LOP3.LUT P2, RZ, R4, 0x2, RZ, 0xc0, !PT ;  /* 0x0000000204ff7812 */ /* 0x008fda000784c0ff */
[----:B0-----:R-:W-:Y:S05]  /*25d20*/  @!P2 BRA `(.L_x_2180) ;  /* 0x000000080034a947 */ /* 0x001fea0003800000 */
[----:B------:R-:W-:-:S13]  /*25d30*/  LOP3.LUT P2, RZ, R4, 0x1, RZ, 0xc0, !PT ;  /* 0x0000000104ff7812 */ /* 0x000fda000784c0ff */
[----:B------:R-:W-:Y:S05]  /*25d40*/  @!P2 BRA `(.L_x_2181) ;  /* 0x00000000004ca947 */ /* 0x000fea0003800000 */
[----:B------:R-:W2:Y:S01]  /*25d50*/  LDL R7, [R1+0x478] ;  /* 0x0004780001077983 */ /* 0x000ea20000100800 */
[----:B------:R-:W0:Y:S01]  /*25d60*/  LDC R5, c[0x0][0x43c] ;  /* 0x00010f00ff057b82 */ /* 0x000e220000000800 */
[----:B------:R-:W-:Y:S01]  /*25d70*/  IMAD.MOV.U32 R4, RZ, RZ, R0 ;  /* 0x000000ffff047224 */ /* 0x000fe200078e0000 */
[----:B------:R-:W-:Y:S01]  /*25d80*/  ULDC.64 UR4, c[0x0][0x428] ;  /* 0x00010a0000047ab9 */ /* 0x000fe20000000a00 */
[----:B0-----:R-:W-:-:S13]  /*25d90*/  ISETP.NE.AND P0, PT, R5, 0x1, PT ;  /* 0x000000010500780c */ /* 0x001fda0003f05270 */
[----:B------:R-:W0:Y:S02]  /*25da0*/  @P0 LDC.64 R2, c[0x0][0x440] ;  /* 0x00011000ff020b82 */ /* 0x000e240000000a00 */
[----:B0-----:R-:W-:-:S05]  /*25db0*/  @P0 IMAD.HI.U32 R2, R0, R2, RZ ;  /* 0x0000000200020227 */ /* 0x001fca00078e00ff */
[----:B------:R-:W-:-:S05]  /*25dc0*/  @P0 SHF.R.U32.HI R4, RZ, R3, R2 ;  /* 0x00000003ff040219 */ /* 0x000fca0000011602 */
[----:B------:R-:W-:-:S04]  /*25dd0*/  IMAD.MOV R2, RZ, RZ, -R4 ;  /* 0x000000ffff027224 */ /* 0x000fc800078e0a04 */
[----:B------:R-:W-:Y:S01]  /*25de0*/  IMAD R0, R5, R2, R0 ;  /* 0x0000000205007224 */ /* 0x000fe200078e0200 */
[--C-:B------:R-:W-:Y:S01]  /*25df0*/  SHF.R.S32.HI R5, RZ, 0x1f, R4.reuse ;  /* 0x0000001fff057819 */ /* 0x100fe20000011404 */
[----:B------:R-:W0:Y:S02]  /*25e00*/  LDC.64 R2, c[0x0][0x418] ;  /* 0x00010600ff027b82 */ /* 0x000e240000000a00 */
[----:B------:R-:W-:-:S03]  /*25e10*/  IMAD.WIDE.U32 R4, R19, UR4, R4 ;  /* 0x0000000413047c25 */ /* 0x000fc6000f8e0004 */
[----:B0-----:R-:W-:Y:S01]  /*25e20*/  LEA R2, P0, R4, R2, 0x2 ;  /* 0x0000000204027211 */ /* 0x001fe200078010ff */
[----:B--2---:R-:W-:-:S04]  /*25e30*/  IMAD R7, R7, UR4, RZ ;  /* 0x0000000407077c24 */ /* 0x004fc8000f8e02ff */
[----:B------:R-:W-:-:S04]  /*25e40*/  IMAD R7, R19, UR5, R7 ;  /* 0x0000000513077c24 */ /* 0x000fc8000f8e0207 */
[----:B------:R-:W-:-:S05]  /*25e50*/  IMAD.IADD R7, R7, 0x1, R5 ;  /* 0x0000000107077824 */ /* 0x000fca00078e0205 */
[----:B------:R-:W-:-:S05]  /*25e60*/  LEA.HI.X R3, R4, R3, R7, 0x2, P0 ;  /* 0x0000000304037211 */ /* 0x000fca00000f1407 */
[----:B------:R0:W5:Y:S02]  /*25e70*/  LDG.E R16, desc[UR48][R2.64] ;  /* 0x0000003002107981 */ /* 0x000164000c1e1900 */
.L_x_2181:
[----:B0-----:R-:W0:Y:S01]  /*25e80*/  S2R R2, SR_TID.X ;  /* 0x0000000000027919 */ /* 0x001e220000002100 */
[----:B------:R-:W-:Y:S01]  /*25e90*/  IMAD R3, R18, 0x8, R17 ;  /* 0x0000000812037824 */ /* 0x000fe200078e0211 */
[----:B------:R-:W-:Y:S01]  /*25ea0*/  BSSY B1, `(.L_x_2182) ;  /* 0x0000006000017945 */ /* 0x000fe20003800000 */
[----:B0-----:R-:W-:Y:S02]  /*25eb0*/  LOP3.LUT R4, R2, 0x7f, RZ, 0xc0, !PT ;  /* 0x0000007f02047812 */ /* 0x001fe400078ec0ff */
[----:B------:R-:W-:Y:S02]  /*25ec0*/  SHF.L.U32 R2, R8, 0x1f, RZ ;  /* 0x0000001f08027819 */ /* 0x000fe400000006ff */
[----:B------:R-:W-:Y:S02]  /*25ed0*/  ISETP.NE.AND P1, PT, R4, RZ, PT ;  /* 0x000000ff0400720c */ /* 0x000fe40003f25270 */
[----:B------:R-:W0:Y:S02]  /*25ee0*/  SYNCS.PHASECHK.TRANS64.TRYWAIT P0, [R3+URZ+0x32440], R2 ;  /* 0x03244002030075a7 */ /* 0x000e24000800017f */
[----:B0-----:R-:W-:Y:S09]  /*25ef0*/  @!P0 BRA `(.L_x_2183) ;  /* 0x0000003c00c08947 */ /* 0x001ff20003800000 */
.L_x_2292:
[----:B------:R-:W-:Y:S05]  /*25f00*/  BSYNC B1 ;  /* 0x0000000000017941 */ /* 0x000fea0003800000 */
.L_x_2182:
        /* <DEDUP_REMOVED lines=9> */
.L_x_2185:
[----:B------:R-:W-:Y:S05]  /*25fa0*/  BSYNC B1 ;  /* 0x0000000000017941 */ /* 0x000fea0003800000 */
.L_x_2184:
        /* <DEDUP_REMOVED lines=11> */
.L_x_2186:
        /* <DEDUP_REMOVED lines=13> */
.L_x_2293:
[----:B------:R-:W-:Y:S05]  /*26130*/  BSYNC B1 ;  /* 0x0000000000017941 */ /* 0x000fea0003800000 */
.L_x_2187:
        /* <DEDUP_REMOVED lines=11> */
.L_x_2190:
[----:B------:R-:W-:Y:S05]  /*261f0*/  BSYNC B1 ;  /* 0x0000000000017941 */ /* 0x000fea0003800000 */
.L_x_2189:
        /* <DEDUP_REMOVED lines=9> */
.L_x_2191:
        /* <DEDUP_REMOVED lines=15> */
.L_x_2192:
        /* <DEDUP_REMOVED lines=15> */
.L_x_2193:
        /* <DEDUP_REMOVED lines=15> */
.L_x_2194:
        /* <DEDUP_REMOVED lines=10> */
.L_x_2180:
[----:B------:R-:W-:Y:S05]  /*26600*/  BSYNC B0 ;  /* 0x0000000000007941 */ /* 0x000fea0003800000 */
.L_x_2179:
[----:B------:R-:W-:-:S06]  /*26610*/  UIADD3 UR4, UR39, -0x3, URZ ;  /* 0xfffffffd27047890 */ /* 0x000fcc000fffe03f */
[----:B------:R-:W-:-:S07]  /*26620*/  IMAD.U32 R0, RZ, RZ, UR4 ;  /* 0x00000004ff007e24 */ /* 0x000fce000f8e00ff */
.L_x_2178:
[----:B------:R-:W-:Y:S01]  /*26630*/  ULOP3.LUT UR4, URZ, UR39, URZ, 0x33, !UPT ;  /* 0x000000273f047292 */ /* 0x000fe2000f8e333f */
[----:B------:R-:W-:Y:S01]  /*26640*/  VIADD R6, R6, 0xfffffffe ;  /* 0xfffffffe06067836 */ /* 0x000fe20000000000 */
[----:B------:R-:W-:Y:S04]  /*26650*/  BSSY B0, `(.L_x_2177) ;  /* 0x000013a000007945 */ /* 0x000fe80003800000 */
[----:B------:R-:W-:-:S13]  /*26660*/  ISETP.NE.AND P0, PT, R6, UR4, PT ;  /* 0x0000000406007c0c */ /* 0x000fda000bf05270 */
[----:B------:R-:W-:Y:S05]  /*26670*/  @!P0 BRA `(.L_x_2195) ;  /* 0x0000001000dc8947 */ /* 0x000fea0003800000 */
.L_x_2228:
[----:B------:R-:W2:Y:S04]  /*26680*/  LDL R2, [R1+0x47c] ;  /* 0x00047c0001027983 */ /* 0x000ea80000100800 */
[----:B------:R-:W3:Y:S01]  /*26690*/  LDL.LU R3, [R1+0x474] ;  /* 0x0004740001037983 */ /* 0x000ee20000300800 */
[----:B------:R-:W-:Y:S01]  /*266a0*/  VIADD R6, R18, 0x1 ;  /* 0x0000000112067836 */ /* 0x000fe20000000000 */
[----:B------:R-:W-:Y:S05]  /*266b0*/  YIELD ;  /* 0x0000000000007946 */ /* 0x000fea0003800000 */
[----:B------:R-:W-:Y:S01]  /*266c0*/  ISETP.NE.AND P0, PT, R6, 0x2, PT ;  /* 0x000000020600780c */ /* 0x000fe20003f05270 */
[----:B------:R-:W-:Y:S03]  /*266d0*/  BSSY B1, `(.L_x_2196) ;  /* 0x0000094000017945 */ /* 0x000fe60003800000 */
[----:B------:R-:W-:-:S02]  /*266e0*/  SEL R7, RZ, 0x1, P0 ;  /* 0x00000001ff077807 */ /* 0x000fc40000000000 */
[----:B------:R-:W-:Y:S02]  /*266f0*/  SEL R6, R6, RZ, P0 ;  /* 0x000000ff06067207 */ /* 0x000fe40000000000 */
[----:B--2---:R-:W-:Y:S02]  /*26700*/  LOP3.LUT P1, RZ, R2, 0x2, RZ, 0xc0, !PT ;  /* 0x0000000202ff7812 */ /* 0x004fe4000782c0ff */
[----:B---3--:R-:W-:-:S11]  /*26710*/  LOP3.LUT R7, R3, R7, RZ, 0x3c, !PT ;  /* 0x0000000703077212 */ /* 0x008fd600078e3cff */
[----:B------:R-:W-:Y:S05]  /*26720*/  @!P1 BRA `(.L_x_2197) ;  /* 0x0000000800389947 */ /* 0x000fea0003800000 */
[----:B------:R-:W-:Y:S01]  /*26730*/  LOP3.LUT P1, RZ, R2, 0x1, RZ, 0xc0, !PT ;  /* 0x0000000102ff7812 */ /* 0x000fe2000782c0ff */
[----:B------:R-:W-:-:S12]  /*26740*/  IMAD.MOV.U32 R8, RZ, RZ, R0 ;  /* 0x000000ffff087224 */ /* 0x000fd800078e0000 */
[----:B------:R-:W-:Y:S05]  /*26750*/  @!P1 BRA `(.L_x_2198) ;  /* 0x00000000004c9947 */ /* 0x000fea0003800000 */
[----:B-1----:R-:W2:Y:S01]  /*26760*/  LDL R5, [R1+0x478] ;  /* 0x0004780001057983 */ /* 0x002ea20000100800 */
[----:B------:R-:W0:Y:S01]  /*26770*/  LDC R8, c[0x0][0x43c] ;  /* 0x00010f00ff087b82 */ /* 0x000e220000000800 */
[----:B------:R-:W-:Y:S01]  /*26780*/  ULDC.64 UR4, c[0x0][0x428] ;  /* 0x00010a0000047ab9 */ /* 0x000fe20000000a00 */
[----:B0-----:R-:W-:-:S13]  /*26790*/  ISETP.NE.AND P0, PT, R8, 0x1, PT ;  /* 0x000000010800780c */ /* 0x001fda0003f05270 */
[----:B------:R-:W0:Y:S02]  /*267a0*/  @P0 LDC.64 R2, c[0x0][0x440] ;  /* 0x00011000ff020b82 */ /* 0x000e240000000a00 */
[----:B0-----:R-:W-:-:S04]  /*267b0*/  @P0 IMAD.HI.U32 R4, R0, R2, RZ ;  /* 0x0000000200040227 */ /* 0x001fc800078e00ff */
        /* <DEDUP_REMOVED lines=13> */
.L_x_2198:
[----:B------:R-:W2:Y:S01]  /*26890*/  S2R R2, SR_TID.X ;  /* 0x0000000000027919 */ /* 0x000ea20000002100 */
[----:B01----:R-:W-:Y:S01]  /*268a0*/  IMAD R4, R6, 0x8, R17 ;  /* 0x0000000806047824 */ /* 0x003fe200078e0211 */
[----:B------:R-:W-:Y:S01]  /*268b0*/  BSSY B2, `(.L_x_2199) ;  /* 0x0000006000027945 */ /* 0x000fe20003800000 */
[----:B--2---:R-:W-:Y:S02]  /*268c0*/  LOP3.LUT R3, R2, 0x7f, RZ, 0xc0, !PT ;  /* 0x0000007f02037812 */ /* 0x004fe400078ec0ff */
[----:B------:R-:W-:Y:S02]  /*268d0*/  SHF.L.U32 R2, R7, 0x1f, RZ ;  /* 0x0000001f07027819 */ /* 0x000fe400000006ff */
[----:B------:R-:W-:Y:S02]  /*268e0*/  ISETP.NE.AND P1, PT, R3, RZ, PT ;  /* 0x000000ff0300720c */ /* 0x000fe40003f25270 */
[----:B------:R-:W0:Y:S02]  /*268f0*/  SYNCS.PHASECHK.TRANS64.TRYWAIT P0, [R4+URZ+0x32440], R2 ;  /* 0x03244002040075a7 */ /* 0x000e24000800017f */
[----:B0-----:R-:W-:Y:S09]  /*26900*/  @!P0 BRA `(.L_x_2200) ;  /* 0x0000003400648947 */ /* 0x001ff20003800000 */
.L_x_2294:
[----:B------:R-:W-:Y:S05]  /*26910*/  BSYNC B2 ;  /* 0x0000000000027941 */ /* 0x000fea0003800000 */
.L_x_2199:
        /* <DEDUP_REMOVED lines=9> */
.L_x_2202:
[----:B------:R-:W-:Y:S05]  /*269b0*/  BSYNC B2 ;  /* 0x0000000000027941 */ /* 0x000fea0003800000 */
.L_x_2201:
        /* <DEDUP_REMOVED lines=11> */
.L_x_2203:
        /* <DEDUP_REMOVED lines=13> */
.L_x_2295:
[----:B------:R-:W-:Y:S05]  /*26b40*/  BSYNC B2 ;  /* 0x0000000000027941 */ /* 0x000fea0003800000 */
.L_x_2204:
        /* <DEDUP_REMOVED lines=11> */
.L_x_2207:
[----:B------:R-:W-:Y:S05]  /*26c00*/  BSYNC B2 ;  /* 0x0000000000027941 */ /* 0x000fea0003800000 */
.L_x_2206:
        /* <DEDUP_REMOVED lines=9> */
.L_x_2208:
        /* <DEDUP_REMOVED lines=15> */
.L_x_2209:
        /* <DEDUP_REMOVED lines=15> */
.L_x_2210:
        /* <DEDUP_REMOVED lines=15> */
.L_x_2211:
        /* <DEDUP_REMOVED lines=10> */
.L_x_2197:
[----:B------:R-:W-:Y:S05]  /*27010*/  BSYNC B1 ;  /* 0x0000000000017941 */ /* 0x000fea0003800000 */
.L_x_2196:
[----:B------:R-:W2:Y:S01]  /*27020*/  LDL R3, [R1+0x47c] ;  /* 0x00047c0001037983 */ /* 0x000ea20000100800 */
[----:B------:R-:W-:Y:S01]  /*27030*/  VIADD R6, R6, 0x1 ;  /* 0x0000000106067836 */ /* 0x000fe20000000000 */
[----:B------:R-:W-:Y:S04]  /*27040*/  BSSY B1, `(.L_x_2212) ;  /* 0x0000097000017945 */ /* 0x000fe80003800000 */
[----:B------:R-:W-:-:S04]  /*27050*/  ISETP.NE.AND P0, PT, R6, 0x2, PT ;  /* 0x000000020600780c */ /* 0x000fc80003f05270 */
[----:B------:R-:W-:Y:S02]  /*27060*/  SEL R2, RZ, 0x1, P0 ;  /* 0x00000001ff027807 */ /* 0x000fe40000000000 */
[----:B------:R-:W-:Y:S01]  /*27070*/  SEL R18, R6, RZ, P0 ;  /* 0x000000ff06127207 */ /* 0x000fe20000000000 */
[----:B------:R-:W-:Y:S01]  /*27080*/  VIADD R6, R0, 0xffffffff ;  /* 0xffffffff00067836 */ /* 0x000fe20000000000 */
[----:B------:R-:W-:-:S05]  /*27090*/  LOP3.LUT R8, R7, R2, RZ, 0x3c, !PT ;  /* 0x0000000207087212 */ /* 0x000fca00078e3cff */
[----:B------:R0:W-:Y:S01]  /*270a0*/  STL [R1+0x474], R8 ;  /* 0x0004740801007387 */ /* 0x0001e20000100800 */
[----:B--2---:R-:W-:-:S13]  /*270b0*/  LOP3.LUT P2, RZ, R3, 0x2, RZ, 0xc0, !PT ;  /* 0x0000000203ff7812 */ /* 0x004fda000784c0ff */
[----:B0-----:R-:W-:Y:S05]  /*270c0*/  @!P2 BRA `(.L_x_2213) ;  /* 0x000000080038a947 */ /* 0x001fea0003800000 */
[----:B------:R-:W-:Y:S01]  /*270d0*/  LOP3.LUT P2, RZ, R3, 0x1, RZ, 0xc0, !PT ;  /* 0x0000000103ff7812 */ /* 0x000fe2000784c0ff */
[----:B------:R-:W-:-:S12]  /*270e0*/  IMAD.MOV.U32 R7, RZ, RZ, R6 ;  /* 0x000000ffff077224 */ /* 0x000fd800078e0006 */
        /* <DEDUP_REMOVED lines=20> */
.L_x_2214:
        /* <DEDUP_REMOVED lines=8> */
.L_x_2296:
[----:B------:R-:W-:Y:S05]  /*272b0*/  BSYNC B2 ;  /* 0x0000000000027941 */ /* 0x000fea0003800000 */
.L_x_2215:
        /* <DEDUP_REMOVED lines=9> */
.L_x_2218:
[----:B------:R-:W-:Y:S05]  /*27350*/  BSYNC B2 ;  /* 0x0000000000027941 */ /* 0x000fea0003800000 */
.L_x_2217:
        /* <DEDUP_REMOVED lines=11> */
.L_x_2219:
        /* <DEDUP_REMOVED lines=13> */
.L_x_2297:
[----:B------:R-:W-:Y:S05]  /*274e0*/  BSYNC B2 ;  /* 0x0000000000027941 */ /* 0x000fea0003800000 */
.L_x_2220:
        /* <DEDUP_REMOVED lines=11> */
.L_x_2223:
[----:B------:R-:W-:Y:S05]  /*275a0*/  BSYNC B2 ;  /* 0x0000000000027941 */ /* 0x000fea0003800000 */
.L_x_2222:
        /* <DEDUP_REMOVED lines=9> */
.L_x_2224:
        /* <DEDUP_REMOVED lines=15> */
.L_x_2225:
        /* <DEDUP_REMOVED lines=15> */
.L_x_2226:
        /* <DEDUP_REMOVED lines=15> */
.L_x_2227:
        /* <DEDUP_REMOVED lines=10> */
.L_x_2213:
[----:B------:R-:W-:Y:S05]  /*279b0*/  BSYNC B1 ;  /* 0x0000000000017941 */ /* 0x000fea0003800000 */
.L_x_2212:
[----:B------:R-:W-:Y:S01]  /*279c0*/  ISETP.GT.AND P0, PT, R6, UR38, PT ;  /* 0x0000002606007c0c */ /* 0x000fe2000bf04270 */
[----:B------:R-:W-:-:S12]  /*279d0*/  VIADD R0, R0, 0xfffffffe ;  /* 0xfffffffe00007836 */ /* 0x000fd80000000000 */
[----:B------:R-:W-:Y:S05]  /*279e0*/  @P0 BRA `(.L_x_2228) ;  /* 0xffffffec00240947 */ /* 0x000fea000383ffff */
.L_x_2195:
[----:B------:R-:W-:Y:S05]  /*279f0*/  BSYNC B0 ;  /* 0x0000000000007941 */ /* 0x000fea0003800000 */
.L_x_2177:
[----:B------:R-:W3:Y:S01]  /*27a00*/  LDL.LU R2, [R1+0x474] ;  /* 0x0004740001027983 */ /* 0x000ee20000300800 */
[----:B0-----:R-:W0:Y:S01]  /*27a10*/  S2R R0, SR_TID.X ;  /* 0x0000000000007919 */ /* 0x001e220000002100 */
[----:B------:R-:W-:-:S05]  /*27a20*/  VIADD R18, R18, 0x1 ;  /* 0x0000000112127836 */ /* 0x000fca0000000000 */
[----:B------:R-:W-:Y:S02]  /*27a30*/  ISETP.NE.AND P0, PT, R18, 0x2, PT ;  /* 0x000000021200780c */ /* 0x000fe40003f05270 */
[----:B0-----:R-:W-:-:S04]  /*27a40*/  LOP3.LUT R0, R0, 0x7f, RZ, 0xc0, !PT ;  /* 0x0000007f00007812 */ /* 0x001fc800078ec0ff */
[----:B------:R-:W-:Y:S02]  /*27a50*/  ISETP.NE.AND P2, PT, R0, RZ, PT ;  /* 0x000000ff0000720c */ /* 0x000fe40003f45270 */
[----:B------:R-:W-:Y:S01]  /*27a60*/  SEL R0, RZ, 0x1, P0 ;  /* 0x00000001ff007807 */ /* 0x000fe20000000000 */
[----:B------:R-:W-:Y:S03]  /*27a70*/  BSSY B0, `(.L_x_2229) ;  /* 0x0000011000007945 */ /* 0x000fe60003800000 */
[----:B---3--:R-:W-:-:S05]  /*27a80*/  LOP3.LUT R2, R2, R0, RZ, 0x3c, !PT ;  /* 0x0000000002027212 */ /* 0x008fca00078e3cff */
[----:B------:R0:W-:Y:S02]  /*27a90*/  STL [R1+0x474], R2 ;  /* 0x0004740201007387 */ /* 0x0001e40000100800 */
[----:B------:R-:W-:Y:S05]  /*27aa0*/  @P2 BRA `(.L_x_2230) ;  /* 0x0000000000342947 */ /* 0x000fea0003800000 */
[----:B-1----:R-:W1:Y:S01]  /*27ab0*/  S2R R5, SR_LANEID ;  /* 0x0000000000057919 */ /* 0x002e620000000000 */
[----:B------:R-:W-:Y:S01]  /*27ac0*/  VOTEU.ANY UR4, UPT, PT ;  /* 0x0000000000047886 */ /* 0x000fe200038e0100 */
[----:B0-----:R-:W0:Y:S01]  /*27ad0*/  LDC.64 R2, c[0x0][0xd80] ;  /* 0x00036000ff027b82 */ /* 0x001e220000000a00 */
[----:B------:R-:W1:Y:S02]  /*27ae0*/  FLO.U32 R0, UR4 ;  /* 0x0000000400007d00 */ /* 0x000e6400080e0000 */
[----:B-1----:R-:W-:-:S06]  /*27af0*/  ISETP.EQ.U32.AND P1, PT, R0, R5, PT ;  /* 0x000000050000720c */ /* 0x002fcc0003f22070 */
[----:B------:R-:W0:Y:S07]  /*27b00*/  POPC R5, UR4 ;  /* 0x0000000400057d09 */ /* 0x000e2e0008000000 */
[----:B0-----:R-:W3:Y:S01]  /*27b10*/  @P1 ATOMG.E.ADD.STRONG.GPU PT, R3, desc[UR48][R2.64], R5 ;  /* 0x00000005020319a8 */ /* 0x001ee200081ee1f0 */
[----:B------:R-:W0:Y:S02]  /*27b20*/  S2R R4, SR_LTMASK ;  /* 0x0000000000047919 */ /* 0x000e240000003900 */
[----:B0-----:R-:W-:-:S04]  /*27b30*/  LOP3.LUT R4, R4, UR4, RZ, 0xc0, !PT ;  /* 0x0000000404047c12 */ /* 0x001fc8000f8ec0ff */
[----:B------:R-:W0:Y:S01]  /*27b40*/  POPC R7, R4 ;  /* 0x0000000400077309 */ /* 0x000e220000000000 */
[----:B---3--:R-:W0:Y:S02]  /*27b50*/  SHFL.IDX PT, R0, R3, R0, 0x1f ;  /* 0x00001f0003007589 */ /* 0x008e2400000e0000 */
[----:B0-----:R-:W-:-:S05]  /*27b60*/  IADD3 R0, R0, UR42, R7 ;  /* 0x0000002a00007c10 */ /* 0x001fca000fffe007 */
[----:B------:R3:W-:Y:S02]  /*27b70*/  STL [R1+0x484], R0 ;  /* 0x0004840001007387 */ /* 0x0007e40000100800 */
.L_x_2230:
[----:B------:R-:W-:Y:S05]  /*27b80*/  BSYNC B0 ;  /* 0x0000000000007941 */ /* 0x000fea0003800000 */
.L_x_2229:
[----:B------:R-:W-:-:S07]  /*27b90*/  SEL R18, R18, RZ, P0 ;  /* 0x000000ff12127207 */ /* 0x000fce0000000000 */
.L_x_2143:
[----:B------:R-:W-:Y:S05]  /*27ba0*/  BSYNC B7 ;  /* 0x0000000000077941 */ /* 0x000fea0003800000 */
.L_x_2141:
[----:B---34-:R-:W3:Y:S04]  /*27bb0*/  LDL R0, [R1+0x47c] ;  /* 0x00047c0001007983 */ /* 0x018ee80000100800 */
[----:B0-----:R0:W5:Y:S01]  /*27bc0*/  LDL R2, [R1+0x484] ;  /* 0x0004840001027983 */ /* 0x0011620000100800 */
[----:B---3--:R-:W-:-:S13]  /*27bd0*/  LOP3.LUT P0, RZ, R0, 0x80, RZ, 0xc0, !PT ;  /* 0x0000008000ff7812 */ /* 0x008fda000780c0ff */
[----:B0-----:R-:W-:Y:S05]  /*27be0*/  @!P0 BRA `(.L_x_2231) ;  /* 0x0000000000288947 */ /* 0x001fea0003800000 */
[----:B------:R-:W-:Y:S05]  /*27bf0*/  WARPSYNC.ALL ;  /* 0x0000000000007948 */ /* 0x000fea0003800000 */
[----:B------:R-:W0:Y:S08]  /*27c00*/  S2UR UR5, SR_CgaCtaId ;  /* 0x00000000000579c3 */ /* 0x000e300000008800 */
[----:B------:R-:W-:Y:S06]  /*27c10*/  BAR.SYNC.DEFER_BLOCKING 0x5, 0x180 ;  /* 0x0146000000007b1d */ /* 0x000fec0000010000 */
[----:B------:R-:W-:-:S02]  /*27c20*/  UMOV UR4, 0x400 ;  /* 0x0000040000047882 */ /* 0x000fc40000000000 */
[----:B0-----:R-:W-:-:S06]  /*27c30*/  ULEA UR4, UR5, UR4, 0x18 ;  /* 0x0000000405047291 */ /* 0x001fcc000f8ec03f */
[----:B------:R-:W-:-:S05]  /*27c40*/  IMAD.U32 R17, RZ, RZ, UR4 ;  /* 0x00000004ff117e24 */ /* 0x000fca000f8e00ff */
[----:B-----5:R-:W0:Y:S04]  /*27c50*/  LDS R2, [R17+0x324d0] ;  /* 0x0324d00011027984 */ /* 0x020e280000000800 */
[----:B0-----:R4:W-:Y:S01]  /*27c60*/  STL [R1+0x484], R2 ;  /* 0x0004840201007387 */ /* 0x0019e20000100800 */
[----:B------:R-:W-:Y:S06]  /*27c70*/  BAR.ARV 0x4, 0x180 ;  /* 0x0106000000007b1d */ /* 0x000fec0000002000 */
[----:B------:R-:W-:Y:S05]  /*27c80*/  BRA `(.L_x_2232) ;  /* 0x00000000002c7947 */ /* 0x000fea0003800000 */
.L_x_2231:
[----:B------:R-:W-:-:S03]  /*27c90*/  UMOV UR4, 0xffffffff ;  /* 0xffffffff00047882 */ /* 0x000fc60000000000 */
[----:B------:R-:W-:Y:S05]  /*27ca0*/  BRA.DIV UR4, `(.L_x_2233) ;  /* 0x0000002204cc7947 */ /* 0x000fea000b800000 */
[----:B-----5:R0:W3:Y:S02]  /*27cb0*/  SHFL.IDX PT, R14, R2, RZ, 0x1f ;  /* 0x00001fff020e7589 */ /* 0x0200e400000e0000 */
.L_x_2300:
[----:B------:R-:W4:Y:S01]  /*27cc0*/  @!P2 S2R R3, SR_CgaCtaId ;  /* 0x000000000003a919 */ /* 0x000f220000008800 */
[----:B------:R-:W-:Y:S05]  /*27cd0*/  WARPSYNC.ALL ;  /* 0x0000000000007948 */ /* 0x000fea0003800000 */
[----:B------:R-:W-:Y:S01]  /*27ce0*/  BAR.SYNC.DEFER_BLOCKING 0x4, 0x180 ;  /* 0x0106000000007b1d */ /* 0x000fe20000010000 */
[----:B------:R-:W-:-:S05]  /*27cf0*/  @!P2 MOV R0, 0x400 ;  /* 0x000004000000a802 */ /* 0x000fca0000000f00 */
[----:B---3--:R3:W-:Y:S01]  /*27d00*/  STL [R1+0x484], R14 ;  /* 0x0004840e01007387 */ /* 0x0087e20000100800 */
[----:B----4-:R-:W-:-:S05]  /*27d10*/  @!P2 LEA R17, R3, R0, 0x18 ;  /* 0x000000000311a211 */ /* 0x010fca00078ec0ff */
[----:B------:R3:W-:Y:S01]  /*27d20*/  @!P2 STS [R17+0x324d0], R2 ;  /* 0x0324d0021100a388 */ /* 0x0007e20000000800 */
[----:B------:R-:W-:Y:S06]  /*27d30*/  BAR.ARV 0x5, 0x180 ;  /* 0x0146000000007b1d */ /* 0x000fec0000002000 */
.L_x_2232:
[----:B------:R-:W5:Y:S01]  /*27d40*/  LDL R0, [R1+0x484] ;  /* 0x0004840001007983 */ /* 0x000f620000100800 */
[----:B------:R-:W-:Y:S02]  /*27d50*/  ULDC UR4, c[0x0][0xd38] ;  /* 0x00034e0000047ab9 */ /* 0x000fe40000000800 */
[----:B-----5:R-:W-:-:S13]  /*27d60*/  ISETP.GE.AND P0, PT, R0, UR4, PT ;  /* 0x0000000400007c0c */ /* 0x020fda000bf06270 */
[----:B------:R-:W-:Y:S05]  /*27d70*/  @!P0 BRA `(.L_x_2234) ;  /* 0xffffffac00888947 */ /* 0x000fea000383ffff */
.L_x_2132:
[----:B0-----:R-:W5:Y:S01]  /*27d80*/  LDL.LU R0, [R1+0x4a8] ;  /* 0x0004a80001007983 */ /* 0x001f620000300800 */
[----:B------:R-:W-:Y:S01]  /*27d90*/  BSSY B0, `(.L_x_2235) ;  /* 0x000000b000007945 */ /* 0x000fe20003800000 */
[----:B-1----:R-:W0:Y:S01]  /*27da0*/  S2R R5, SR_CgaCtaId ;  /* 0x0000000000057919 */ /* 0x002e220000008800 */
[----:B-----5:R-:W-:-:S05]  /*27db0*/  VIADD R0, R0, 0x1 ;  /* 0x0000000100007836 */ /* 0x020fca0000000000 */
[----:B---34-:R-:W-:-:S04]  /*27dc0*/  LEA.HI R2, R0, R0, RZ, 0x1 ;  /* 0x0000000000027211 */ /* 0x018fc800078f08ff */
[----:B------:R-:W-:-:S05]  /*27dd0*/  LOP3.LUT R3, R2, 0xfffffffe, RZ, 0xc0, !PT ;  /* 0xfffffffe02037812 */ /* 0x000fca00078ec0ff */
[----:B------:R-:W-:Y:S01]  /*27de0*/  IMAD.IADD R3, R0, 0x1, -R3 ;  /* 0x0000000100037824 */ /* 0x000fe200078e0a03 */
[----:B------:R-:W-:-:S04]  /*27df0*/  MOV R0, 0x400 ;  /* 0x0000040000007802 */ /* 0x000fc80000000f00 */
[----:B0-----:R-:W-:Y:S02]  /*27e00*/  LEA R0, R5, R0, 0x18 ;  /* 0x0000000005007211 */ /* 0x001fe400078ec0ff */
[----:B------:R-:W-:-:S04]  /*27e10*/  SHF.L.U32 R3, R3, 0x1f, RZ ;  /* 0x0000001f03037819 */ /* 0x000fc800000006ff */
[----:B------:R-:W0:Y:S02]  /*27e20*/  SYNCS.PHASECHK.TRANS64.TRYWAIT P0, [R0+URZ+0x32420], R3 ;  /* 0x03242003000075a7 */ /* 0x000e24000800017f */
[----:B0-----:R-:W-:Y:S05]  /*27e30*/  @!P0 BRA `(.L_x_2236) ;  /* 0x0000002000908947 */ /* 0x001fea0003800000 */
.L_x_2301:
[----:B------:R-:W-:Y:S05]  /*27e40*/  BSYNC B0 ;  /* 0x0000000000007941 */ /* 0x000fea0003800000 */
.L_x_2235:
[----:B------:R-:W-:-:S03]  /*27e50*/  UMOV UR4, 0xffffffff ;  /* 0xffffffff00047882 */ /* 0x000fc60000000000 */
[----:B------:R-:W-:Y:S05]  /*27e60*/  BRA.DIV UR4, `(.L_x_2237) ;  /* 0x0000002204987947 */ /* 0x000fea000b800000 */
[----:B------:R-:W1:Y:S02]  /*27e70*/  S2R R2, SR_TID.X ;  /* 0x0000000000027919 */ /* 0x000e640000002100 */
[----:B-1----:R-:W-:-:S04]  /*27e80*/  SHF.R.U32.HI R2, RZ, 0x5, R2 ;  /* 0x00000005ff027819 */ /* 0x002fc80000011602 */
[----:B------:R-:W-:-:S05]  /*27e90*/  LOP3.LUT R2, R2, 0x3, RZ, 0xc0, !PT ;  /* 0x0000000302027812 */ /* 0x000fca00078ec0ff */
[----:B------:R1:W3:Y:S02]  /*27ea0*/  SHFL.IDX PT, R14, R2, RZ, 0x1f ;  /* 0x00001fff020e7589 */ /* 0x0002e400000e0000 */
.L_x_2304:
[----:B---3--:R-:W-:Y:S01]  /*27eb0*/  ISETP.NE.AND P0, PT, R14, RZ, PT ;  /* 0x000000ff0e00720c */ /* 0x008fe20003f05270 */
[----:B------:R-:W-:-:S12]  /*27ec0*/  BSSY B0, `(.L_x_2238) ;  /* 0x0000025000007945 */ /* 0x000fd80003800000 */
[----:B------:R-:W-:Y:S05]  /*27ed0*/  @P0 BRA `(.L_x_2239) ;  /* 0x00000000008c0947 */ /* 0x000fea0003800000 */
[----:B------:R-:W-:-:S03]  /*27ee0*/  UMOV UR4, 0xffffffff ;  /* 0xffffffff00047882 */ /* 0x000fc60000000000 */
[----:B------:R-:W-:Y:S05]  /*27ef0*/  BRA.DIV UR4, `(.L_x_2240) ;  /* 0x0000002204a87947 */ /* 0x000fea000b800000 */
[----:B------:R-:W-:-:S13]  /*27f00*/  ELECT P6, URZ, PT ;  /* 0x00000000003f782f */ /* 0x000fda00038c0000 */
.L_x_2307:
[----:B------:R-:W-:Y:S05]  /*27f10*/  @!P6 BRA `(.L_x_2239) ;  /* 0x00000000007ce947 */ /* 0x000fea0003800000 */
[----:B------:R-:W-:-:S06]  /*27f20*/  ULOP3.LUT UR4, UR41, 0x2, URZ, 0xfc, !UPT ;  /* 0x0000000229047892 */ /* 0x000fcc000f8efc3f */
[----:B-1----:R-:W-:-:S05]  /*27f30*/  IMAD.U32 R2, RZ, RZ, UR4 ;  /* 0x00000004ff027e24 */ /* 0x002fca000f8e00ff */
[----:B------:R-:W-:-:S13]  /*27f40*/  ISETP.NE.AND P2, PT, R2, 0x3, PT ;  /* 0x000000030200780c */ /* 0x000fda0003f45270 */
[----:B------:R-:W-:Y:S05]  /*27f50*/  @!P2 BRA `(.L_x_2241) ;  /* 0x000000000004a947 */ /* 0x000fea0003800000 */
[----:B------:R-:W-:Y:S01]  /*27f60*/  BPT.TRAP 0x1 ;  /* 0x000000040000795c */ /* 0x000fe20000300000 */
.L_x_2241:
[----:B------:R-:W3:Y:S01]  /*27f70*/  LDL.LU R7, [R1+0x474] ;  /* 0x0004740001077983 */ /* 0x000ee20000300800 */
[----:B0-----:R-:W-:Y:S02]  /*27f80*/  VIADD R3, R0, 0x32440 ;  /* 0x0003244000037836 */ /* 0x001fe40000000000 */
[C---:B------:R-:W-:Y:S02]  /*27f90*/  VIADD R2, R18.reuse, 0x1 ;  /* 0x0000000112027836 */ /* 0x040fe40000000000 */
[----:B--2---:R-:W-:-:S03]  /*27fa0*/  IMAD R6, R18, 0x8, R3 ;  /* 0x0000000812067824 */ /* 0x004fc600078e0203 */
[----:B------:R-:W-:-:S04]  /*27fb0*/  ISETP.NE.AND P1, PT, R2, 0x2, PT ;  /* 0x000000020200780c */ /* 0x000fc80003f25270 */
[----:B------:R-:W-:Y:S02]  /*27fc0*/  SEL R4, RZ, 0x1, P1 ;  /* 0x00000001ff047807 */ /* 0x000fe40000800000 */
[C---:B---3--:R-:W-:Y:S02]  /*27fd0*/  SHF.L.U32 R5, R7.reuse, 0x1f, RZ ;  /* 0x0000001f07057819 */ /* 0x048fe400000006ff */
[----:B------:R-:W-:Y:S02]  /*27fe0*/  LOP3.LUT R7, R7, R4, RZ, 0x3c, !PT ;  /* 0x0000000407077212 */ /* 0x000fe400078e3cff */
[----:B------:R-:W0:Y:S01]  /*27ff0*/  SYNCS.PHASECHK.TRANS64.TRYWAIT P0, [R6+URZ], R5 ;  /* 0x00000005060075a7 */ /* 0x000e22000800017f */
[----:B------:R-:W-:Y:S02]  /*28000*/  SEL R4, R2, RZ, P1 ;  /* 0x000000ff02047207 */ /* 0x000fe40000800000 */
[----:B------:R-:W-:-:S03]  /*28010*/  SHF.L.U32 R2, R7, 0x1f, RZ ;  /* 0x0000001f07027819 */ /* 0x000fc600000006ff */
[----:B------:R-:W-:Y:S01]  /*28020*/  IMAD R3, R4, 0x8, R3 ;  /* 0x0000000804037824 */ /* 0x000fe200078e0203 */
[----:B0-----:R-:W-:Y:S06]  /*28030*/  @!P0 BRA `(.L_x_2242) ;  /* 0x0000002000788947 */ /* 0x001fec0003800000 */
.L_x_2308:
[----:B------:R-:W1:Y:S02]  /*28040*/  SYNCS.PHASECHK.TRANS64.TRYWAIT P0, [R3+URZ], R2 ;  /* 0x00000002030075a7 */ /* 0x000e64000800017f */
[----:B-1----:R-:W-:Y:S05]  /*28050*/  @!P0 BRA `(.L_x_2243) ;  /* 0x0000002000848947 */ /* 0x002fea0003800000 */
.L_x_2309:
[----:B------:R-:W-:Y:S05]  /*28060*/  @!P2 BRA `(.L_x_2244) ;  /* 0x000000000004a947 */ /* 0x000fea0003800000 */
[----:B------:R-:W-:Y:S01]  /*28070*/  BPT.TRAP 0x1 ;  /* 0x000000040000795c */ /* 0x000fe20000300000 */
.L_x_2244:
[----:B-1----:R-:W-:-:S04]  /*28080*/  VIADD R3, R0, 0x32460 ;  /* 0x0003246000037836 */ /* 0x002fc80000000000 */
[----:B------:R-:W-:-:S04]  /*28090*/  IMAD R18, R18, 0x8, R3 ;  /* 0x0000000812127824 */ /* 0x000fc800078e0203 */
[----:B------:R-:W1:Y:S02]  /*280a0*/  SYNCS.PHASECHK.TRANS64.TRYWAIT P0, [R18+URZ], R5 ;  /* 0x00000005120075a7 */ /* 0x000e64000800017f */
[----:B-1----:R-:W-:Y:S05]  /*280b0*/  @!P0 BRA `(.L_x_2245) ;  /* 0x0000002000808947 */ /* 0x002fea0003800000 */
.L_x_2310:
[----:B------:R-:W-:-:S07]  /*280c0*/  IMAD R3, R4, 0x8, R3 ;  /* 0x0000000804037824 */ /* 0x000fce00078e0203 */
.L_x_2246:
[----:B--2---:R2:W3:Y:S02]  /*280d0*/  SYNCS.PHASECHK.TRANS64.TRYWAIT P0, [R3+URZ], R2 ;  /* 0x00000002030075a7 */ /* 0x0044e4000800017f */
[----:B---3--:R-:W-:Y:S05]  /*280e0*/  @!P0 NANOSLEEP.SYNCS 0x989680 ;  /* 0x009896800000895d */ /* 0x008fea0003900000 */
[----:B------:R-:W3:Y:S02]  /*280f0*/  @!P0 SYNCS.PHASECHK.TRANS64 P0, [R3+URZ], R2 ;  /* 0x00000002030085a7 */ /* 0x000ee4000800007f */
[----:B---3--:R-:W-:Y:S05]  /*28100*/  @!P0 BRA `(.L_x_2246) ;  /* 0xfffffffc00f08947 */ /* 0x008fea000383ffff */
.L_x_2239:
[----:B------:R-:W-:Y:S05]  /*28110*/  BSYNC B0 ;  /* 0x0000000000007941 */ /* 0x000fea0003800000 */
.L_x_2238:
[----:B------:R-:W-:Y:S05]  /*28120*/  EXIT ;  /* 0x000000000000794d */ /* 0x000fea0003800000 */
.L_x_2020:
[----:B0-----:R-:W-:-:S04]  /*28130*/  IMAD.U32 R9, RZ, RZ, UR44 ;  /* 0x0000002cff097e24 */ /* 0x001fc8000f8e00ff */
[----:B------:R0:W1:Y:S03]  /*28140*/  SYNCS.PHASECHK.TRANS64.TRYWAIT P0, [R9+URZ+0x32400], R0 ;  /* 0x03240000090075a7 */ /* 0x000066000800017f */
[----:B-1----:R-:W-:Y:S05]  /*28150*/  @!P0 NANOSLEEP.SYNCS 0x989680 ;  /* 0x009896800000895d */ /* 0x002fea0003900000 */
[----:B------:R-:W1:Y:S02]  /*28160*/  @!P0 SYNCS.PHASECHK.TRANS64 P0, [R9+URZ+0x32400], R0 ;  /* 0x03240000090085a7 */ /* 0x000e64000800007f */
[----:B-1----:R-:W-:Y:S05]  /*28170*/  @!P0 BRA `(.L_x_2020) ;  /* 0xfffffffc00ec8947 */ /* 0x002fea000383ffff */
[----:B------:R-:W-:Y:S05]  /*28180*/  BRA `(.L_x_2247) ;  /* 0xfffffda400547947 */ /* 0x000fea000383ffff */
.L_x_2027:
[----:B-1----:R1:W2:Y:S02]  /*28190*/  SYNCS.PHASECHK.TRANS64.TRYWAIT P0, [R20+URZ], R21 ;  /* 0x00000015140075a7 */ /* 0x0022a4000800017f */
[----:B--2---:R-:W-:Y:S05]  /*281a0*/  @!P0 NANOSLEEP.SYNCS 0x989680 ;  /* 0x009896800000895d */ /* 0x004fea0003900000 */
[----:B------:R-:W2:Y:S02]  /*281b0*/  @!P0 SYNCS.PHASECHK.TRANS64 P0, [R20+URZ], R21 ;  /* 0x00000015140085a7 */ /* 0x000ea4000800007f */
[----:B--2---:R-:W-:Y:S05]  /*281c0*/  @!P0 BRA `(.L_x_2027) ;  /* 0xfffffffc00f08947 */ /* 0x004fea000383ffff */
[----:B------:R-:W-:Y:S05]  /*281d0*/  BRA `(.L_x_2026) ;  /* 0xfffffda800647947 */ /* 0x000fea000383ffff */
.L_x_2029:
[----:B0-----:R-:W-:-:S04]  /*281e0*/  IMAD.U32 R9, RZ, RZ, UR44 ;  /* 0x0000002cff097e24 */ /* 0x001fc8000f8e00ff */
[----:B------:R0:W1:Y:S03]  /*281f0*/  SYNCS.PHASECHK.TRANS64.TRYWAIT P0, [R9+URZ+0x32410], R8 ;  /* 0x03241008090075a7 */ /* 0x000066000800017f */
[----:B-1----:R-:W-:Y:S05]  /*28200*/  @!P0 NANOSLEEP.SYNCS 0x989680 ;  /* 0x009896800000895d */ /* 0x002fea0003900000 */
[----:B------:R-:W1:Y:S02]  /*28210*/  @!P0 SYNCS.PHASECHK.TRANS64 P0, [R9+URZ+0x32410], R8 ;  /* 0x03241008090085a7 */ /* 0x000e64000800007f */
[----:B-1----:R-:W-:Y:S05]  /*28220*/  @!P0 BRA `(.L_x_2029) ;  /* 0xfffffffc00ec8947 */ /* 0x002fea000383ffff */
[----:B------:R-:W-:Y:S05]  /*28230*/  BRA `(.L_x_2248) ;  /* 0xfffffdac00387947 */ /* 0x000fea000383ffff */
.L_x_2036:
[----:B-1----:R1:W2:Y:S02]  /*28240*/  SYNCS.PHASECHK.TRANS64.TRYWAIT P0, [R8+URZ], R9 ;  /* 0x00000009080075a7 */ /* 0x0022a4000800017f */
[----:B--2---:R-:W-:Y:S05]  /*28250*/  @!P0 NANOSLEEP.SYNCS 0x989680 ;  /* 0x009896800000895d */ /* 0x004fea0003900000 */
[----:B------:R-:W2:Y:S02]  /*28260*/  @!P0 SYNCS.PHASECHK.TRANS64 P0, [R8+URZ], R9 ;  /* 0x00000009080085a7 */ /* 0x000ea4000800007f */
[----:B--2---:R-:W-:Y:S05]  /*28270*/  @!P0 BRA `(.L_x_2036) ;  /* 0xfffffffc00f08947 */ /* 0x004fea000383ffff */
[----:B------:R-:W-:Y:S05]  /*28280*/  BRA `(.L_x_2035) ;  /* 0xfffffdac007c7947 */ /* 0x000fea000383ffff */
.L_x_2071:
[----:B0-----:R0:W1:Y:S02]  /*28290*/  SYNCS.PHASECHK.TRANS64.TRYWAIT P2, [R0+URZ], R3 ;  /* 0x00000003000075a7 */ /* 0x001064000804017f */
[----:B-1----:R-:W-:Y:S05]  /*282a0*/  @!P2 NANOSLEEP.SYNCS 0x989680 ;  /* 0x009896800000a95d */ /* 0x002fea0003900000 */
[----:B------:R-:W1:Y:S02]  /*282b0*/  @!P2 SYNCS.PHASECHK.TRANS64 P2, [R0+URZ], R3 ;  /* 0x000000030000a5a7 */ /* 0x000e64000804007f */
[----:B-1----:R-:W-:Y:S05]  /*282c0*/  @!P2 BRA `(.L_x_2071) ;  /* 0xfffffffc00f0a947 */ /* 0x002fea000383ffff */
[----:B------:R-:W-:Y:S05]  /*282d0*/  BRA `(.L_x_2070) ;  /* 0xfffffe1800dc7947 */ /* 0x000fea000383ffff */
.L_x_2078:
[----:B-1----:R1:W2:Y:S02]  /*282e0*/  SYNCS.PHASECHK.TRANS64.TRYWAIT P2, [R4+URZ], R5 ;  /* 0x00000005040075a7 */ /* 0x0022a4000804017f */
[----:B--2---:R-:W-:Y:S05]  /*282f0*/  @!P2 NANOSLEEP.SYNCS 0x989680 ;  /* 0x009896800000a95d */ /* 0x004fea0003900000 */
[----:B------:R-:W2:Y:S02]  /*28300*/  @!P2 SYNCS.PHASECHK.TRANS64 P2, [R4+URZ], R5 ;  /* 0x000000050400a5a7 */ /* 0x000ea4000804007f */
[----:B--2---:R-:W-:Y:S05]  /*28310*/  @!P2 BRA `(.L_x_2078) ;  /* 0xfffffffc00f0a947 */ /* 0x004fea000383ffff */
[----:B------:R-:W-:Y:S05]  /*28320*/  BRA `(.L_x_2077) ;  /* 0xfffffe2000007947 */ /* 0x000fea000383ffff */
.L_x_2089:
[----:B-1----:R1:W2:Y:S02]  /*28330*/  SYNCS.PHASECHK.TRANS64.TRYWAIT P1, [R0+URZ], R7 ;  /* 0x00000007000075a7 */ /* 0x0022a4000802017f */
[----:B--2---:R-:W-:Y:S05]  /*28340*/  @!P1 NANOSLEEP.SYNCS 0x989680 ;  /* 0x009896800000995d */ /* 0x004fea0003900000 */
[----:B------:R-:W2:Y:S02]  /*28350*/  @!P1 SYNCS.PHASECHK.TRANS64 P1, [R0+URZ], R7 ;  /* 0x00000007000095a7 */ /* 0x000ea4000802007f */
[----:B--2---:R-:W-:Y:S05]  /*28360*/  @!P1 BRA `(.L_x_2089) ;  /* 0xfffffffc00f09947 */ /* 0x004fea000383ffff */
[----:B------:R-:W-:Y:S05]  /*28370*/  BRA `(.L_x_2088) ;  /* 0xfffffeb800287947 */ /* 0x000fea000383ffff */
.L_x_2096:
[----:B-1----:R1:W2:Y:S02]  /*28380*/  SYNCS.PHASECHK.TRANS64.TRYWAIT P1, [R4+URZ], R5 ;  /* 0x00000005040075a7 */ /* 0x0022a4000802017f */
[----:B--2---:R-:W-:Y:S05]  /*28390*/  @!P1 NANOSLEEP.SYNCS 0x989680 ;  /* 0x009896800000995d */ /* 0x004fea0003900000 */
[----:B------:R-:W2:Y:S02]  /*283a0*/  @!P1 SYNCS.PHASECHK.TRANS64 P1, [R4+URZ], R5 ;  /* 0x00000005040095a7 */ /* 0x000ea4000802007f */
[----:B--2---:R-:W-:Y:S05]  /*283b0*/  @!P1 BRA `(.L_x_2096) ;  /* 0xfffffffc00f09947 */ /* 0x004fea000383ffff */
[----:B------:R-:W-:Y:S05]  /*283c0*/  BRA `(.L_x_2095) ;  /* 0xfffffebc004c7947 */ /* 0x000fea000383ffff */
.L_x_2149:
[----:B------:R-:W-:Y:S02]  /*283d0*/  IMAD.MOV.U32 R13, RZ, RZ, R5 ;  /* 0x000000ffff0d7224 */ /* 0x000fe400078e0005 */
[----:B------:R-:W-:Y:S02]  /*283e0*/  IMAD.MOV.U32 R12, RZ, RZ, RZ ;  /* 0x000000ffff0c7224 */ /* 0x000fe400078e00ff */
[----:B------:R-:W-:Y:S02]  /*283f0*/  IMAD.MOV.U32 R11, RZ, RZ, 0x1f ;  /* 0x0000001fff0b7424 */ /* 0x000fe400078e00ff */
[----:B------:R-:W-:-:S07]  /*28400*/  IMAD.MOV.U32 R15, RZ, RZ, -0x1 ;  /* 0xffffffffff0f7424 */ /* 0x000fce00078e00ff */
[----:B0-----:R-:W-:Y:S05]  /*28410*/  WARPSYNC.COLLECTIVE R15, `(.L_x_2249) ;  /* 0x000000000f087348 */ /* 0x001fea0003c00000 */
[----:B------:R1:W2:Y:S02]  /*28420*/  SHFL.IDX P6, R14, R13, R12, R11 ;  /* 0x0000000c0d0e7389 */ /* 0x0002a400000c000b */
[----:B012---:R-:W-:Y:S01]  /*28430*/  ENDCOLLECTIVE ;  /* 0x000000000000791b */ /* 0x007fe20003800000 */
.L_x_2249:
[----:B------:R-:W-:Y:S05]  /*28440*/  BRA `(.L_x_2250) ;  /* 0xffffffb400807947 */ /* 0x000fea000383ffff */
.L_x_2151:
[----:B------:R-:W-:Y:S01]  /*28450*/  BSSY B0, `(.L_x_2251) ;  /* 0x0000006000007945 */ /* 0x000fe20003800000 */
[----:B------:R-:W-:-:S07]  /*28460*/  IMAD.MOV.U32 R15, RZ, RZ, -0x1 ;  /* 0xffffffffff0f7424 */ /* 0x000fce00078e00ff */
[----:B-1-3--:R-:W-:Y:S05]  /*28470*/  WARPSYNC.COLLECTIVE R15, `(.L_x_2252) ;  /* 0x000000000f0c7348 */ /* 0x00afea0003c00000 */
[----:B------:R-:W-:Y:S02]  /*28480*/  ELECT P6, UR62, PT ;  /* 0x00000000003e782f */ /* 0x000fe400038c0000 */
[----:B------:R-:W-:Y:S01]  /*28490*/  MOV R14, UR62 ;  /* 0x0000003e000e7c02 */ /* 0x000fe20008000f00 */
[----:B-1-3--:R-:W-:Y:S10]  /*284a0*/  ENDCOLLECTIVE ;  /* 0x000000000000791b */ /* 0x00aff40003800000 */
.L_x_2252:
[----:B------:R-:W-:Y:S05]  /*284b0*/  BSYNC B0 ;  /* 0x0000000000007941 */ /* 0x000fea0003800000 */
.L_x_2251:
[----:B------:R-:W-:Y:S05]  /*284c0*/  BRA `(.L_x_2253) ;  /* 0xffffffb400887947 */ /* 0x000fea000383ffff */
.L_x_2153:
[----:B0-----:R0:W2:Y:S02]  /*284d0*/  SYNCS.PHASECHK.TRANS64.TRYWAIT P0, [R0+URZ+0x32440], R2 ;  /* 0x03244002000075a7 */ /* 0x0010a4000800017f */
[----:B--2---:R-:W-:Y:S05]  /*284e0*/  @!P0 NANOSLEEP.SYNCS 0x989680 ;  /* 0x009896800000895d */ /* 0x004fea0003900000 */
[----:B------:R-:W2:Y:S02]  /*284f0*/  @!P0 SYNCS.PHASECHK.TRANS64 P0, [R0+URZ+0x32440], R2 ;  /* 0x03244002000085a7 */ /* 0x000ea4000800007f */
[----:B--2---:R-:W-:Y:S05]  /*28500*/  @!P0 BRA `(.L_x_2153) ;  /* 0xfffffffc00f08947 */ /* 0x004fea000383ffff */
[----:B------:R-:W-:Y:S05]  /*28510*/  BRA `(.L_x_2254) ;  /* 0xffffffb400e07947 */ /* 0x000fea000383ffff */
.L_x_2157:
[----:B------:R-:W-:Y:S02]  /*28520*/  IMAD.MOV.U32 R13, RZ, RZ, R3 ;  /* 0x000000ffff0d7224 */ /* 0x000fe400078e0003 */
[----:B------:R-:W-:Y:S02]  /*28530*/  IMAD.MOV.U32 R12, RZ, RZ, RZ ;  /* 0x000000ffff0c7224 */ /* 0x000fe400078e00ff */
[----:B------:R-:W-:Y:S02]  /*28540*/  IMAD.MOV.U32 R11, RZ, RZ, 0x181f ;  /* 0x0000181fff0b7424 */ /* 0x000fe400078e00ff */
[----:B------:R-:W-:Y:S02]  /*28550*/  IMAD.MOV.U32 R15, RZ, RZ, -0x1 ;  /* 0xffffffffff0f7424 */ /* 0x000fe400078e00ff */
[----:B------:R-:W-:-:S07]  /*28560*/  VIADD R10, R10, UR40 ;  /* 0x000000280a0a7c36 */ /* 0x000fce0008000000 */
[----:B-----5:R-:W-:Y:S05]  /*28570*/  WARPSYNC.COLLECTIVE R15, `(.L_x_2255) ;  /* 0x000000000f087348 */ /* 0x020fea0003c00000 */
[----:B------:R0:W1:Y:S02]  /*28580*/  SHFL.IDX P6, R14, R13, R12, R11 ;  /* 0x0000000c0d0e7389 */ /* 0x00006400000c000b */
[----:B01---5:R-:W-:Y:S01]  /*28590*/  ENDCOLLECTIVE ;  /* 0x000000000000791b */ /* 0x023fe20003800000 */
.L_x_2255:
[----:B------:R0:W-:Y:S01]  /*285a0*/  STL [R1+0x480], R10 ;  /* 0x0004800a01007387 */ /* 0x0001e20000100800 */
[----:B------:R-:W-:Y:S02]  /*285b0*/  IMAD.MOV.U32 R13, RZ, RZ, R0 ;  /* 0x000000ffff0d7224 */ /* 0x000fe400078e0000 */
[----:B------:R-:W-:-:S07]  /*285c0*/  IMAD.MOV.U32 R4, RZ, RZ, R14 ;  /* 0x000000ffff047224 */ /* 0x000fce00078e000e */
[----:B0-----:R-:W-:Y:S05]  /*285d0*/  WARPSYNC.COLLECTIVE R15, `(.L_x_2256) ;  /* 0x000000000f087348 */ /* 0x001fea0003c00000 */
[----:B------:R1:W2:Y:S02]  /*285e0*/  SHFL.IDX P6, R14, R13, R12, R11 ;  /* 0x0000000c0d0e7389 */ /* 0x0002a400000c000b */
[----:B012---:R-:W-:Y:S01]  /*285f0*/  ENDCOLLECTIVE ;  /* 0x000000000000791b */ /* 0x007fe20003800000 */
.L_x_2256:
        /* <DEDUP_REMOVED lines=9> */
.L_x_2257:
        /* <DEDUP_REMOVED lines=10> */
.L_x_2258:
[----:B------:R-:W-:Y:S01]  /*28730*/  @!PT LDS RZ, [RZ] ;  /* 0x00000000fffff984 */ /* 0x000fe20000000800 */
[----:B------:R-:W-:Y:S01]  /*28740*/  @!PT LDS RZ, [RZ] ;  /* 0x00000000fffff984 */ /* 0x000fe20000000800 */
[----:B------:R-:W-:Y:S01]  /*28750*/  @!PT LDS RZ, [RZ] ;  /* 0x00000000fffff984 */ /* 0x000fe20000000800 */
[----:B------:R0:W-:Y:S01]  /*28760*/  @!P1 LDGSTS.E.BYPASS.LTC128B.128 [R8+0x18400], desc[UR48][R4.64], !P0 ;  /* 0x1840000004089fae */ /* 0x0001e2000c101d70 */
[----:B------:R-:W-:Y:S02]  /*28770*/  IMAD.MOV.U32 R13, RZ, RZ, R3 ;  /* 0x000000ffff0d7224 */ /* 0x000fe400078e0003 */
[----:B0-----:R-:W-:Y:S02]  /*28780*/  VIADD R5, R10, 0x10 ;  /* 0x000000100a057836 */ /* 0x001fe40000000000 */
[----:B------:R-:W-:-:S03]  /*28790*/  IMAD.MOV.U32 R12, RZ, RZ, 0x2 ;  /* 0x00000002ff0c7424 */ /* 0x000fc600078e00ff */
[----:B------:R-:W-:Y:S01]  /*287a0*/  ISETP.GE.AND P1, PT, R5, R2, PT ;  /* 0x000000020500720c */ /* 0x000fe20003f26270 */
[----:B------:R0:W-:Y:S01]  /*287b0*/  STL [R1+0x490], R5 ;  /* 0x0004900501007387 */ /* 0x0001e20000100800 */
[----:B------:R-:W-:-:S11]  /*287c0*/  IMAD.MOV.U32 R6, RZ, RZ, R14 ;  /* 0x000000ffff067224 */ /* 0x000fd600078e000e */
[----:B0-----:R-:W-:Y:S05]  /*287d0*/  WARPSYNC.COLLECTIVE R15, `(.L_x_2259) ;  /* 0x000000000f087348 */ /* 0x001fea0003c00000 */
[----:B------:R1:W2:Y:S02]  /*287e0*/  SHFL.IDX P6, R14, R13, R12, R11 ;  /* 0x0000000c0d0e7389 */ /* 0x0002a400000c000b */
[----:B012---:R-:W-:Y:S01]  /*287f0*/  ENDCOLLECTIVE ;  /* 0x000000000000791b */ /* 0x007fe20003800000 */
.L_x_2259:
[----:B------:R-:W-:Y:S01]  /*28800*/  @!P1 LEA R4, P2, R9, R6, 0x1 ;  /* 0x0000000609049211 */ /* 0x000fe200078408ff */
[----:B------:R-:W-:-:S04]  /*28810*/  VIADD R6, R10, 0x20 ;  /* 0x000000200a067836 */ /* 0x000fc80000000000 */
[----:B------:R-:W-:Y:S01]  /*28820*/  @!P1 IMAD.X R5, RZ, RZ, R7, P2 ;  /* 0x000000ffff059224 */ /* 0x000fe200010e0607 */
[----:B------:R0:W-:Y:S01]  /*28830*/  STL [R1+0x494], R6 ;  /* 0x0004940601007387 */ /* 0x0001e20000100800 */
[----:B------:R-:W-:Y:S02]  /*28840*/  IMAD.MOV.U32 R13, RZ, RZ, R0 ;  /* 0x000000ffff0d7224 */ /* 0x000fe400078e0000 */
[----:B------:R-:W-:Y:S01]  /*28850*/  VIADD R7, R10, 0x30 ;  /* 0x000000300a077836 */ /* 0x000fe20000000000 */
[----:B------:R-:W-:Y:S01]  /*28860*/  @!PT LDS RZ, [RZ] ;  /* 0x00000000fffff984 */ /* 0x000fe20000000800 */
[----:B------:R-:W-:Y:S01]  /*28870*/  @!PT LDS RZ, [RZ] ;  /* 0x00000000fffff984 */ /* 0x000fe20000000800 */
[----:B------:R-:W-:Y:S01]  /*28880*/  @!PT LDS RZ, [RZ] ;  /* 0x00000000fffff984 */ /* 0x000fe20000000800 */
[----:B------:R1:W-:Y:S01]  /*28890*/  @!P1 LDGSTS.E.BYPASS.LTC128B.128 [R8+0x18c00], desc[UR48][R4.64], !P0 ;  /* 0x18c0000004089fae */ /* 0x0003e2000c101d70 */
[----:B------:R-:W-:-:S03]  /*288a0*/  ISETP.GE.AND P1, PT, R6, R2, PT ;  /* 0x000000020600720c */ /* 0x000fc60003f26270 */
[----:B------:R0:W-:Y:S01]  /*288b0*/  STL [R1+0x498], R7 ;  /* 0x0004980701007387 */ /* 0x0001e20000100800 */
[----:B-1----:R-:W-:-:S09]  /*288c0*/  IMAD.MOV.U32 R4, RZ, RZ, R14 ;  /* 0x000000ffff047224 */ /* 0x002fd200078e000e */
[----:B0-----:R-:W-:Y:S05]  /*288d0*/  WARPSYNC.COLLECTIVE R15, `(.L_x_2260) ;  /* 0x000000000f087348 */ /* 0x001fea0003c00000 */
[----:B------:R1:W2:Y:S02]  /*288e0*/  SHFL.IDX P6, R14, R13, R12, R11 ;  /* 0x0000000c0d0e7389 */ /* 0x0002a400000c000b */
[----:B012---:R-:W-:Y:S01]  /*288f0*/  ENDCOLLECTIVE ;  /* 0x000000000000791b */ /* 0x007fe20003800000 */
.L_x_2260:
[----:B------:R-:W-:Y:S02]  /*28900*/  IMAD.MOV.U32 R13, RZ, RZ, R3 ;  /* 0x000000ffff0d7224 */ /* 0x000fe400078e0003 */
[----:B------:R-:W-:Y:S02]  /*28910*/  IMAD.MOV.U32 R12, RZ, RZ, 0x3 ;  /* 0x00000003ff0c7424 */ /* 0x000fe400078e00ff */
[----:B------:R-:W-:-:S07]  /*28920*/  IMAD.MOV.U32 R5, RZ, RZ, R14 ;  /* 0x000000ffff057224 */ /* 0x000fce00078e000e */
[----:B------:R-:W-:Y:S05]  /*28930*/  WARPSYNC.COLLECTIVE R15, `(.L_x_2261) ;  /* 0x000000000f087348 */ /* 0x000fea0003c00000 */
[----:B------:R0:W1:Y:S02]  /*28940*/  SHFL.IDX P6, R14, R13, R12, R11 ;  /* 0x0000000c0d0e7389 */ /* 0x00006400000c000b */
[----:B01----:R-:W-:Y:S01]  /*28950*/  ENDCOLLECTIVE ;  /* 0x000000000000791b */ /* 0x003fe20003800000 */
.L_x_2261:
        /* <DEDUP_REMOVED lines=10> */
.L_x_2262:
        /* <DEDUP_REMOVED lines=13> */
.L_x_2263:
        /* <DEDUP_REMOVED lines=10> */
.L_x_2264:
        /* <DEDUP_REMOVED lines=13> */
.L_x_2265:
        /* <DEDUP_REMOVED lines=10> */
.L_x_2266:
        /* <DEDUP_REMOVED lines=13> */
.L_x_2267:
        /* <DEDUP_REMOVED lines=10> */
.L_x_2268:
        /* <DEDUP_REMOVED lines=11> */
.L_x_2269:
        /* <DEDUP_REMOVED lines=10> */
.L_x_2270:
[----:B------:R-:W-:Y:S01]  /*28fa0*/  @!PT LDS RZ, [RZ] ;  /* 0x00000000fffff984 */ /* 0x000fe20000000800 */
[----:B------:R-:W-:Y:S01]  /*28fb0*/  @!PT LDS RZ, [RZ] ;  /* 0x00000000fffff984 */ /* 0x000fe20000000800 */
[----:B------:R-:W-:Y:S01]  /*28fc0*/  @!PT LDS RZ, [RZ] ;  /* 0x00000000fffff984 */ /* 0x000fe20000000800 */
[----:B------:R0:W-:Y:S01]  /*28fd0*/  @!P1 LDGSTS.E.BYPASS.LTC128B.128 [R8+0x1b400], desc[UR48][R4.64], !P0 ;  /* 0x1b40000004089fae */ /* 0x0001e2000c101d70 */
[----:B------:R-:W-:Y:S01]  /*28fe0*/  IMAD.MOV.U32 R0, RZ, RZ, R14 ;  /* 0x000000ffff007224 */ /* 0x000fe200078e000e */
[----:B------:R-:W-:Y:S06]  /*28ff0*/  BRA `(.L_x_2271) ;  /* 0xffffffb800247947 */ /* 0x000fec000383ffff */
.L_x_2161:
        /* <DEDUP_REMOVED lines=8> */
.L_x_2273:
[----:B------:R-:W-:Y:S05]  /*29080*/  BSYNC B0 ;  /* 0x0000000000007941 */ /* 0x000fea0003800000 */
.L_x_2272:
[----:B------:R-:W-:Y:S01]  /*29090*/  IMAD.MOV.U32 R13, RZ, RZ, R5 ;  /* 0x000000ffff0d7224 */ /* 0x000fe200078e0005 */
[----:B------:R0:W5:Y:S01]  /*290a0*/  LDL.LU R10, [R1+0x47c] ;  /* 0x00047c00010a7983 */ /* 0x0001620000300800 */
[----:B------:R-:W-:Y:S02]  /*290b0*/  IMAD.MOV.U32 R12, RZ, RZ, RZ ;  /* 0x000000ffff0c7224 */ /* 0x000fe400078e00ff */
[----:B------:R-:W-:Y:S01]  /*290c0*/  IMAD.MOV.U32 R11, RZ, RZ, 0x181f ;  /* 0x0000181fff0b7424 */ /* 0x000fe200078e00ff */
[----:B------:R0:W5:Y:S01]  /*290d0*/  LDL.LU R7, [R1+0x498] ;  /* 0x0004980001077983 */ /* 0x0001620000300800 */
[----:B------:R-:W-:Y:S02]  /*290e0*/  IMAD.MOV.U32 R15, RZ, RZ, -0x1 ;  /* 0xffffffffff0f7424 */ /* 0x000fe400078e00ff */
[----:B------:R-:W-:Y:S01]  /*290f0*/  IMAD.MOV.U32 R2, RZ, RZ, R14 ;  /* 0x000000ffff027224 */ /* 0x000fe200078e000e */
[----:B------:R0:W5:Y:S06]  /*29100*/  LDL.LU R6, [R1+0x4a4] ;  /* 0x0004a40001067983 */ /* 0x00016c0000300800 */
[----:B0----5:R-:W-:Y:S05]  /*29110*/  WARPSYNC.COLLECTIVE R15, `(.L_x_2274) ;  /* 0x000000000f087348 */ /* 0x021fea0003c00000 */
[----:B------:R1:W2:Y:S02]  /*29120*/  SHFL.IDX P6, R14, R13, R12, R11 ;  /* 0x0000000c0d0e7389 */ /* 0x0002a400000c000b */
[----:B012--5:R-:W-:Y:S01]  /*29130*/  ENDCOLLECTIVE ;  /* 0x000000000000791b */ /* 0x027fe20003800000 */
.L_x_2274:
[----:B------:R-:W-:Y:S01]  /*29140*/  ULDC UR4, c[0x0][0x288] ;  /* 0x0000a20000047ab9 */ /* 0x000fe20000000800 */
[----:B------:R-:W2:Y:S04]  /*29150*/  LDL.LU R13, [R1+0x490] ;  /* 0x00049000010d7983 */ /* 0x000ea80000300800 */
[----:B------:R-:W3:Y:S04]  /*29160*/  LDL.LU R12, [R1+0x494] ;  /* 0x00049400010c7983 */ /* 0x000ee80000300800 */
[----:B------:R-:W4:Y:S01]  /*29170*/  LDL.LU R11, [R1+0x49c] ;  /* 0x00049c00010b7983 */ /* 0x000f220000300800 */
[----:B------:R-:W-:-:S03]  /*29180*/  IMAD.MOV.U32 R3, RZ, RZ, R14 ;  /* 0x000000ffff037224 */ /* 0x000fc600078e000e */
[----:B------:R-:W4:Y:S04]  /*29190*/  LDL.LU R15, [R1+0x4a0] ;  /* 0x0004a000010f7983 */ /* 0x000f280000300800 */
[----:B------:R-:W4:Y:S01]  /*291a0*/  LDL.LU R14, [R1+0x480] ;  /* 0x00048000010e7983 */ /* 0x000f220000300800 */
[----:B------:R-:W-:Y:S01]  /*291b0*/  IMAD R0, R8, UR4, RZ ;  /* 0x0000000408007c24 */ /* 0x000fe2000f8e02ff */
[----:B------:R-:W-:-:S04]  /*291c0*/  LOP3.LUT R10, R10, 0xffffffbf, RZ, 0xc0, !PT ;  /* 0xffffffbf0a0a7812 */ /* 0x000fc800078ec0ff */
[----:B--2---:R-:W-:-:S13]  /*291d0*/  ISETP.GE.AND P6, PT, R13, R0, PT ;  /* 0x000000000d00720c */ /* 0x004fda0003fc6270 */
[----:B------:R-:W-:Y:S02]  /*291e0*/  @P6 LOP3.LUT R10, R10, 0x40, RZ, 0xfc, !PT ;  /* 0x000000400a0a6812 */ /* 0x000fe400078efcff */
[-C--:B------:R-:W-:Y:S02]  /*291f0*/  ISETP.GE.AND P6, PT, R7, R0.reuse, PT ;  /* 0x000000000700720c */ /* 0x080fe40003fc6270 */
[----:B------:R0:W5:Y:S01]  /*29200*/  LDL R7, [R1+0x470] ;  /* 0x0004700001077983 */ /* 0x0001620000100800 */
[----:B---3--:R-:W-:Y:S02]  /*29210*/  ISETP.GE.AND P5, PT, R12, R0, PT ;  /* 0x000000000c00720c */ /* 0x008fe40003fa6270 */
[----:B------:R-:W-:-:S11]  /*29220*/  LOP3.LUT R10, R10, 0xffffffdf, RZ, 0xc0, !PT ;  /* 0xffffffdf0a0a7812 */ /* 0x000fd600078ec0ff */
[----:B------:R-:W-:Y:S02]  /*29230*/  @P5 LOP3.LUT R10, R10, 0x20, RZ, 0xfc, !PT ;  /* 0x000000200a0a5812 */ /* 0x000fe400078efcff */
[----:B----4-:R-:W-:Y:S02]  /*29240*/  ISETP.GE.AND P5, PT, R11, R0, PT ;  /* 0x000000000b00720c */ /* 0x010fe40003fa6270 */
[----:B------:R-:W-:-:S04]  /*29250*/  LOP3.LUT R10, R10, 0xffffffef, RZ, 0xc0, !PT ;  /* 0xffffffef0a0a7812 */ /* 0x000fc800078ec0ff */
[----:B------:R-:W-:-:S04]  /*29260*/  @P6 LOP3.LUT R10, R10, 0x10, RZ, 0xfc, !PT ;  /* 0x000000100a0a6812 */ /* 0x000fc800078efcff */
[----:B------:R-:W-:Y:S02]  /*29270*/  LOP3.LUT R10, R10, 0xfffffff7, RZ, 0xc0, !PT ;  /* 0xfffffff70a0a7812 */ /* 0x000fe400078ec0ff */
[-C--:B------:R-:W-:Y:S02]  /*29280*/  ISETP.GE.AND P6, PT, R15, R0.reuse, PT ;  /* 0x000000000f00720c */ /* 0x080fe40003fc6270 */
[----:B------:R-:W-:Y:S02]  /*29290*/  ISETP.GE.AND P4, PT, R14, R0, PT ;  /* 0x000000000e00720c */ /* 0x000fe40003f86270 */
[----:B------:R-:W-:-:S04]  /*292a0*/  @P5 LOP3.LUT R10, R10, 0x8, RZ, 0xfc, !PT ;  /* 0x000000080a0a5812 */ /* 0x000fc800078efcff */
[----:B------:R-:W-:-:S04]  /*292b0*/  LOP3.LUT R10, R10, 0xffdfffff, RZ, 0xc0, !PT ;  /* 0xffdfffff0a0a7812 */ /* 0x000fc800078ec0ff */
[----:B------:R-:W-:-:S04]  /*292c0*/  LOP3.LUT R10, R10, 0xfffffffb, RZ, 0xc0, !PT ;  /* 0xfffffffb0a0a7812 */ /* 0x000fc800078ec0ff */
[----:B------:R-:W-:Y:S02]  /*292d0*/  @P6 LOP3.LUT R10, R10, 0x4, RZ, 0xfc, !PT ;  /* 0x000000040a0a6812 */ /* 0x000fe400078efcff */
[----:B------:R-:W-:Y:S01]  /*292e0*/  @!P4 LEA R3, P6, R9, R3, 0x1 ;  /* 0x000000030903c211 */ /* 0x000fe200078c08ff */
[----:B------:R-:W-:Y:S02]  /*292f0*/  IMAD.MOV.U32 R13, RZ, RZ, R4 ;  /* 0x000000ffff0d7224 */ /* 0x000fe400078e0004 */
[----:B------:R-:W-:Y:S02]  /*29300*/  IMAD.MOV.U32 R12, RZ, RZ, 0x1 ;  /* 0x00000001ff0c7424 */ /* 0x000fe400078e00ff */
[----:B------:R-:W-:Y:S02]  /*29310*/  IMAD.MOV.U32 R11, RZ, RZ, 0x181f ;  /* 0x0000181fff0b7424 */ /* 0x000fe400078e00ff */
[----:B------:R-:W-:Y:S02]  /*29320*/  IMAD.MOV.U32 R15, RZ, RZ, -0x1 ;  /* 0xffffffffff0f7424 */ /* 0x000fe400078e00ff */
[----:B0-----:R-:W-:-:S07]  /*29330*/  @!P4 IMAD.X R2, RZ, RZ, R2, P6 ;  /* 0x000000ffff02c224 */ /* 0x001fce00030e0602 */
[----:B-----5:R-:W-:Y:S05]  /*29340*/  WARPSYNC.COLLECTIVE R15, `(.L_x_2275) ;  /* 0x000000000f087348 */ /* 0x020fea0003c00000 */
[----:B------:R0:W1:Y:S02]  /*29350*/  SHFL.IDX P6, R14, R13, R12, R11 ;  /* 0x0000000c0d0e7389 */ /* 0x00006400000c000b */
[----:B01---5:R-:W-:Y:S01]  /*29360*/  ENDCOLLECTIVE ;  /* 0x000000000000791b */ /* 0x023fe20003800000 */
.L_x_2275:
[----:B------:R-:W-:Y:S02]  /*29370*/  ISETP.GE.AND P5, PT, R6, R0, PT ;  /* 0x000000000600720c */ /* 0x000fe40003fa6270 */
[----:B------:R-:W-:Y:S01]  /*29380*/  @!P4 LOP3.LUT R3, R3, R2, RZ, 0x3c, !PT ;  /* 0x000000020303c212 */ /* 0x000fe200078e3cff */
[----:B------:R-:W-:-:S03]  /*29390*/  IMAD.MOV.U32 R13, RZ, RZ, R5 ;  /* 0x000000ffff0d7224 */ /* 0x000fc600078e0005 */
[----:B------:R-:W-:Y:S01]  /*293a0*/  @!P4 LOP3.LUT R2, R3, R2, RZ, 0x3c, !PT ;  /* 0x000000020302c212 */ /* 0x000fe200078e3cff */
[----:B------:R-:W-:-:S07]  /*293b0*/  IMAD.MOV.U32 R6, RZ, RZ, R14 ;  /* 0x000000ffff067224 */ /* 0x000fce00078e000e */
[----:B------:R-:W-:Y:S05]  /*293c0*/  WARPSYNC.COLLECTIVE R15, `(.L_x_2276) ;  /* 0x000000000f087348 */ /* 0x000fea0003c00000 */
[----:B------:R0:W1:Y:S02]  /*293d0*/  SHFL.IDX P6, R14, R13, R12, R11 ;  /* 0x0000000c0d0e7389 */ /* 0x00006400000c000b */
[----:B01----:R-:W-:Y:S01]  /*293e0*/  ENDCOLLECTIVE ;  /* 0x000000000000791b */ /* 0x003fe20003800000 */
.L_x_2276:
[----:B------:R-:W-:Y:S02]  /*293f0*/  @!P4 LOP3.LUT R3, R3, R2, RZ, 0x3c, !PT ;  /* 0x000000020303c212 */ /* 0x000fe400078e3cff */
[----:B------:R-:W-:Y:S01]  /*29400*/  @P5 LOP3.LUT R10, R10, 0x200000, RZ, 0xfc, !PT ;  /* 0x002000000a0a5812 */ /* 0x000fe200078efcff */
[----:B------:R-:W-:Y:S02]  /*29410*/  IMAD.MOV.U32 R13, RZ, RZ, R4 ;  /* 0x000000ffff0d7224 */ /* 0x000fe400078e0004 */
[----:B------:R-:W-:Y:S01]  /*29420*/  IMAD.MOV.U32 R12, RZ, RZ, 0x2 ;  /* 0x00000002ff0c7424 */ /* 0x000fe200078e00ff */
[C---:B------:R-:W-:Y:S01]  /*29430*/  LOP3.LUT P5, RZ, R10.reuse, 0x20, RZ, 0xc0, !PT ;  /* 0x000000200aff7812 */ /* 0x040fe200078ac0ff */
        /* <DEDUP_REMOVED lines=8> */
[----:B0-----:R-:W-:-:S12]  /*294c0*/  IMAD.MOV.U32 R2, RZ, RZ, R14 ;  /* 0x000000ffff027224 */ /* 0x001fd800078e000e */
[----:B------:R-:W-:-:S05]  /*294d0*/  @!P4 LEA R2, P6, R9, R2, 0x1 ;  /* 0x000000020902c211 */ /* 0x000fca00078c08ff */
[----:B------:R-:W-:-:S05]  /*294e0*/  @!P4 IMAD.X R3, RZ, RZ, R6, P6 ;  /* 0x000000ffff03c224 */ /* 0x000fca00030e0606 */
[----:B------:R0:W-:Y:S03]  /*294f0*/  @!P4 LDGSTS.E.BYPASS.LTC128B.128 [R7+0x22c00], desc[UR48][R2.64], !P0 ;  /* 0x22c000000207cfae */ /* 0x0001e6000c101d70 */
[----:B0-----:R-:W-:Y:S05]  /*29500*/  WARPSYNC.COLLECTIVE R15, `(.L_x_2277) ;  /* 0x000000000f087348 */ /* 0x001fea0003c00000 */
[----:B------:R1:W2:Y:S02]  /*29510*/  SHFL.IDX P6, R14, R13, R12, R11 ;  /* 0x0000000c0d0e7389 */ /* 0x0002a400000c000b */
[----:B012---:R-:W-:Y:S01]  /*29520*/  ENDCOLLECTIVE ;  /* 0x000000000000791b */ /* 0x007fe20003800000 */
.L_x_2277:
        /* <DEDUP_REMOVED lines=11> */
.L_x_2278:
[----:B------:R-:W-:-:S05]  /*295e0*/  IMAD.MOV.U32 R2, RZ, RZ, R14 ;  /* 0x000000ffff027224 */ /* 0x000fca00078e000e */
[----:B------:R-:W-:Y:S01]  /*295f0*/  @!P5 LEA R2, P6, R9, R2, 0x1 ;  /* 0x000000020902d211 */ /* 0x000fe200078c08ff */
[----:B------:R-:W-:Y:S02]  /*29600*/  IMAD.MOV.U32 R13, RZ, RZ, R4 ;  /* 0x000000ffff0d7224 */ /* 0x000fe400078e0004 */
[----:B------:R-:W-:Y:S02]  /*29610*/  IMAD.MOV.U32 R12, RZ, RZ, 0x3 ;  /* 0x00000003ff0c7424 */ /* 0x000fe400078e00ff */
[----:B------:R-:W-:Y:S01]  /*29620*/  @!P5 IMAD.X R3, RZ, RZ, R6, P6 ;  /* 0x000000ffff03d224 */ /* 0x000fe200030e0606 */
[----:B------:R-:W-:-:S04]  /*29630*/  LOP3.LUT P4, RZ, R10, 0x10, RZ, 0xc0, !PT ;  /* 0x000000100aff7812 */ /* 0x000fc8000788c0ff */
[----:B------:R-:W-:Y:S01]  /*29640*/  @!PT LDS RZ, [RZ] ;  /* 0x00000000fffff984 */ /* 0x000fe20000000800 */
[----:B------:R-:W-:Y:S01]  /*29650*/  @!PT LDS RZ, [RZ] ;  /* 0x00000000fffff984 */ /* 0x000fe20000000800 */
[----:B------:R-:W-:Y:S01]  /*29660*/  @!PT LDS RZ, [RZ] ;  /* 0x00000000fffff984 */ /* 0x000fe20000000800 */
[----:B------:R0:W-:Y:S09]  /*29670*/  @!P5 LDGSTS.E.BYPASS.LTC128B.128 [R7+0x23400], desc[UR48][R2.64], !P0 ;  /* 0x234000000207dfae */ /* 0x0001f2000c101d70 */
[----:B0-----:R-:W-:Y:S05]  /*29680*/  WARPSYNC.COLLECTIVE R15, `(.L_x_2279) ;  /* 0x000000000f087348 */ /* 0x001fea0003c00000 */
[----:B------:R1:W2:Y:S02]  /*29690*/  SHFL.IDX P6, R14, R13, R12, R11 ;  /* 0x0000000c0d0e7389 */ /* 0x0002a400000c000b */
[----:B012---:R-:W-:Y:S01]  /*296a0*/  ENDCOLLECTIVE ;  /* 0x000000000000791b */ /* 0x007fe20003800000 */
.L_x_2279:
        /* <DEDUP_REMOVED lines=11> */
.L_x_2280:
        /* <DEDUP_REMOVED lines=13> */
.L_x_2281:
        /* <DEDUP_REMOVED lines=11> */
.L_x_2282:
[----:B------:R-:W-:-:S05]  /*298e0*/  IMAD.MOV.U32 R2, RZ, RZ, R14 ;  /* 0x000000ffff027224 */ /* 0x000fca00078e000e */
[----:B------:R-:W-:-:S05]  /*298f0*/  @!P5 LEA R2, P6, R9, R2, 0x1 ;  /* 0x000000020902d211 */ /* 0x000fca00078c08ff */
[----:B------:R-:W-:Y:S01]  /*29900*/  @!P5 IMAD.X R3, RZ, RZ, R6, P6 ;  /* 0x000000ffff03d224 */ /* 0x000fe200030e0606 */
[----:B------:R-:W-:Y:S01]  /*29910*/  LOP3.LUT P6, RZ, R10, 0x8, RZ, 0xc0, !PT ;  /* 0x000000080aff7812 */ /* 0x000fe200078cc0ff */
[----:B------:R-:W-:Y:S02]  /*29920*/  IMAD.MOV.U32 R13, RZ, RZ, R4 ;  /* 0x000000ffff0d7224 */ /* 0x000fe400078e0004 */
[----:B------:R-:W-:-:S10]  /*29930*/  IMAD.MOV.U32 R12, RZ, RZ, 0x5 ;  /* 0x00000005ff0c7424 */ /* 0x000fd400078e00ff */
        /* <DEDUP_REMOVED lines=10> */
.L_x_2283:
[----:B------:R-:W-:Y:S02]  /*299e0*/  IMAD.MOV.U32 R13, RZ, RZ, R5 ;  /* 0x000000ffff0d7224 */ /* 0x000fe400078e0005 */
[----:B------:R-:W-:-:S07]  /*299f0*/  IMAD.MOV.U32 R6, RZ, RZ, R14 ;  /* 0x000000ffff067224 */ /* 0x000fce00078e000e */
[----:B------:R-:W-:Y:S05]  /*29a00*/  WARPSYNC.COLLECTIVE R15, `(.L_x_2284) ;  /* 0x000000000f087348 */ /* 0x000fea0003c00000 */
[----:B------:R0:W1:Y:S02]  /*29a10*/  SHFL.IDX P6, R14, R13, R12, R11 ;  /* 0x0000000c0d0e7389 */ /* 0x00006400000c000b */
[----:B01----:R-:W-:Y:S01]  /*29a20*/  ENDCOLLECTIVE ;  /* 0x000000000000791b */ /* 0x003fe20003800000 */
.L_x_2284:
[----:B------:R-:W-:Y:S01]  /*29a30*/  LOP3.LUT P4, RZ, R10, 0x4, RZ, 0xc0, !PT ;  /* 0x000000040aff7812 */ /* 0x000fe2000788c0ff */
[----:B------:R-:W-:-:S12]  /*29a40*/  IMAD.MOV.U32 R2, RZ, RZ, R14 ;  /* 0x000000ffff027224 */ /* 0x000fd800078e000e */
        /* <DEDUP_REMOVED lines=12> */
.L_x_2285:
        /* <DEDUP_REMOVED lines=11> */
.L_x_2286:
[----:B------:R-:W-:-:S05]  /*29bc0*/  IMAD.MOV.U32 R2, RZ, RZ, R14 ;  /* 0x000000ffff027224 */ /* 0x000fca00078e000e */
[----:B------:R-:W-:Y:S01]  /*29bd0*/  @!P5 LEA R2, P6, R9, R2, 0x1 ;  /* 0x000000020902d211 */ /* 0x000fe200078c08ff */
[----:B------:R-:W-:Y:S02]  /*29be0*/  IMAD.MOV.U32 R13, RZ, RZ, R4 ;  /* 0x000000ffff0d7224 */ /* 0x000fe400078e0004 */
[----:B------:R-:W-:Y:S02]  /*29bf0*/  IMAD.MOV.U32 R12, RZ, RZ, 0x7 ;  /* 0x00000007ff0c7424 */ /* 0x000fe400078e00ff */
[----:B------:R-:W-:Y:S01]  /*29c00*/  @!P5 IMAD.X R3, RZ, RZ, R6, P6 ;  /* 0x000000ffff03d224 */ /* 0x000fe200030e0606 */
[----:B------:R0:W-:Y:S04]  /*29c10*/  STL [R1+0x47c], R10 ;  /* 0x00047c0a01007387 */ /* 0x0001e80000100800 */
[----:B------:R-:W-:Y:S01]  /*29c20*/  @!PT LDS RZ, [RZ] ;  /* 0x00000000fffff984 */ /* 0x000fe20000000800 */
[----:B------:R-:W-:Y:S01]  /*29c30*/  @!PT LDS RZ, [RZ] ;  /* 0x00000000fffff984 */ /* 0x000fe20000000800 */
[----:B------:R-:W-:Y:S01]  /*29c40*/  @!PT LDS RZ, [RZ] ;  /* 0x00000000fffff984 */ /* 0x000fe20000000800 */
[----:B------:R0:W-:Y:S03]  /*29c50*/  @!P5 LDGSTS.E.BYPASS.LTC128B.128 [R7+0x25400], desc[UR48][R2.64], !P0 ;  /* 0x254000000207dfae */ /* 0x0001e6000c101d70 */
[----:B0-----:R-:W-:Y:S05]  /*29c60*/  WARPSYNC.COLLECTIVE R15, `(.L_x_2287) ;  /* 0x000000000f087348 */ /* 0x001fea0003c00000 */
[----:B------:R1:W2:Y:S02]  /*29c70*/  SHFL.IDX P6, R14, R13, R12, R11 ;  /* 0x0000000c0d0e7389 */ /* 0x0002a400000c000b */
[----:B012---:R-:W-:Y:S01]  /*29c80*/  ENDCOLLECTIVE ;  /* 0x000000000000791b */ /* 0x007fe20003800000 */
.L_x_2287:
        /* <DEDUP_REMOVED lines=11> */
.L_x_2288:
[----:B------:R-:W-:Y:S01]  /*29d40*/  IMAD.MOV.U32 R2, RZ, RZ, R14 ;  /* 0x000000ffff027224 */ /* 0x000fe200078e000e */
[----:B------:R-:W-:Y:S06]  /*29d50*/  BRA `(.L_x_2289) ;  /* 0xffffffb4009c7947 */ /* 0x000fec000383ffff */
.L_x_2166:
[----:B0-----:R0:W3:Y:S02]  /*29d60*/  SYNCS.PHASECHK.TRANS64.TRYWAIT P0, [R17+URZ+0x32420], R0 ;  /* 0x03242000110075a7 */ /* 0x0010e4000800017f */
[----:B---3--:R-:W-:Y:S05]  /*29d70*/  @!P0 NANOSLEEP.SYNCS 0x989680 ;  /* 0x009896800000895d */ /* 0x008fea0003900000 */
[----:B------:R-:W3:Y:S02]  /*29d80*/  @!P0 SYNCS.PHASECHK.TRANS64 P0, [R17+URZ+0x32420], R0 ;  /* 0x03242000110085a7 */ /* 0x000ee4000800007f */
[----:B---3--:R-:W-:Y:S05]  /*29d90*/  @!P0 BRA `(.L_x_2166) ;  /* 0xfffffffc00f08947 */ /* 0x008fea000383ffff */
[----:B------:R-:W-:Y:S05]  /*29da0*/  BRA `(.L_x_2290) ;  /* 0xffffffb800147947 */ /* 0x000fea000383ffff */
.L_x_2170:
[----:B0-----:R0:W1:Y:S02]  /*29db0*/  SYNCS.PHASECHK.TRANS64.TRYWAIT P0, [R2+URZ+0x32460], R0 ;  /* 0x03246000020075a7 */ /* 0x001064000800017f */
[----:B-1----:R-:W-:Y:S05]  /*29dc0*/  @!P0 NANOSLEEP.SYNCS 0x989680 ;  /* 0x009896800000895d */ /* 0x002fea0003900000 */
[----:B------:R-:W1:Y:S02]  /*29dd0*/  @!P0 SYNCS.PHASECHK.TRANS64 P0, [R2+URZ+0x32460], R0 ;  /* 0x03246000020085a7 */ /* 0x000e64000800007f */
[----:B-1----:R-:W-:Y:S05]  /*29de0*/  @!P0 BRA `(.L_x_2170) ;  /* 0xfffffffc00f08947 */ /* 0x002fea000383ffff */
[----:B------:R-:W-:Y:S05]  /*29df0*/  BRA `(.L_x_2291) ;  /* 0xffffffb800387947 */ /* 0x000fea000383ffff */
.L_x_2183:
[----:B0-----:R0:W1:Y:S02]  /*29e00*/  SYNCS.PHASECHK.TRANS64.TRYWAIT P0, [R3+URZ+0x32440], R2 ;  /* 0x03244002030075a7 */ /* 0x001064000800017f */
[----:B-1----:R-:W-:Y:S05]  /*29e10*/  @!P0 NANOSLEEP.SYNCS 0x989680 ;  /* 0x009896800000895d */ /* 0x002fea0003900000 */
[----:B------:R-:W1:Y:S02]  /*29e20*/  @!P0 SYNCS.PHASECHK.TRANS64 P0, [R3+URZ+0x32440], R2 ;  /* 0x03244002030085a7 */ /* 0x000e64000800007f */
[----:B-1----:R-:W-:Y:S05]  /*29e30*/  @!P0 BRA `(.L_x_2183) ;  /* 0xfffffffc00f08947 */ /* 0x002fea000383ffff */
[----:B------:R-:W-:Y:S05]  /*29e40*/  BRA `(.L_x_2292) ;  /* 0xffffffc0002c7947 */ /* 0x000fea000383ffff */
.L_x_2188:
[----:B-1----:R1:W2:Y:S02]  /*29e50*/  SYNCS.PHASECHK.TRANS64.TRYWAIT P0, [R3+URZ+0x32460], R2 ;  /* 0x03246002030075a7 */ /* 0x0022a4000800017f */
[----:B--2---:R-:W-:Y:S05]  /*29e60*/  @!P0 NANOSLEEP.SYNCS 0x989680 ;  /* 0x009896800000895d */ /* 0x004fea0003900000 */
[----:B------:R-:W2:Y:S02]  /*29e70*/  @!P0 SYNCS.PHASECHK.TRANS64 P0, [R3+URZ+0x32460], R2 ;  /* 0x03246002030085a7 */ /* 0x000ea4000800007f */
[----:B--2---:R-:W-:Y:S05]  /*29e80*/  @!P0 BRA `(.L_x_2188) ;  /* 0xfffffffc00f08947 */ /* 0x004fea000383ffff */
[----:B------:R-:W-:Y:S05]  /*29e90*/  BRA `(.L_x_2293) ;  /* 0xffffffc000a47947 */ /* 0x000fea000383ffff */
.L_x_2200:
[----:B0-----:R0:W1:Y:S02]  /*29ea0*/  SYNCS.PHASECHK.TRANS64.TRYWAIT P0, [R4+URZ+0x32440], R2 ;  /* 0x03244002040075a7 */ /* 0x001064000800017f */
[----:B-1----:R-:W-:Y:S05]  /*29eb0*/  @!P0 NANOSLEEP.SYNCS 0x989680 ;  /* 0x009896800000895d */ /* 0x002fea0003900000 */
[----:B------:R-:W1:Y:S02]  /*29ec0*/  @!P0 SYNCS.PHASECHK.TRANS64 P0, [R4+URZ+0x32440], R2 ;  /* 0x03244002040085a7 */ /* 0x000e64000800007f */
[----:B-1----:R-:W-:Y:S05]  /*29ed0*/  @!P0 BRA `(.L_x_2200) ;  /* 0xfffffffc00f08947 */ /* 0x002fea000383ffff */
[----:B------:R-:W-:Y:S05]  /*29ee0*/  BRA `(.L_x_2294) ;  /* 0xffffffc800887947 */ /* 0x000fea000383ffff */
.L_x_2205:
[----:B-1----:R1:W2:Y:S02]  /*29ef0*/  SYNCS.PHASECHK.TRANS64.TRYWAIT P0, [R4+URZ+0x32460], R2 ;  /* 0x03246002040075a7 */ /* 0x0022a4000800017f */
[----:B--2---:R-:W-:Y:S05]  /*29f00*/  @!P0 NANOSLEEP.SYNCS 0x989680 ;  /* 0x009896800000895d */ /* 0x004fea0003900000 */
[----:B------:R-:W2:Y:S02]  /*29f10*/  @!P0 SYNCS.PHASECHK.TRANS64 P0, [R4+URZ+0x32460], R2 ;  /* 0x03246002040085a7 */ /* 0x000ea4000800007f */
[----:B--2---:R-:W-:Y:S05]  /*29f20*/  @!P0 BRA `(.L_x_2205) ;  /* 0xfffffffc00f08947 */ /* 0x004fea000383ffff */
[----:B------:R-:W-:Y:S05]  /*29f30*/  BRA `(.L_x_2295) ;  /* 0xffffffcc00007947 */ /* 0x000fea000383ffff */
.L_x_2216:
[----:B0-----:R0:W1:Y:S02]  /*29f40*/  SYNCS.PHASECHK.TRANS64.TRYWAIT P0, [R4+URZ+0x32440], R2 ;  /* 0x03244002040075a7 */ /* 0x001064000800017f */
[----:B-1----:R-:W-:Y:S05]  /*29f50*/  @!P0 NANOSLEEP.SYNCS 0x989680 ;  /* 0x009896800000895d */ /* 0x002fea0003900000 */
[----:B------:R-:W1:Y:S02]  /*29f60*/  @!P0 SYNCS.PHASECHK.TRANS64 P0, [R4+URZ+0x32440], R2 ;  /* 0x03244002040085a7 */ /* 0x000e64000800007f */
[----:B-1----:R-:W-:Y:S05]  /*29f70*/  @!P0 BRA `(.L_x_2216) ;  /* 0xfffffffc00f08947 */ /* 0x002fea000383ffff */
[----:B------:R-:W-:Y:S05]  /*29f80*/  BRA `(.L_x_2296) ;  /* 0xffffffd000c87947 */ /* 0x000fea000383ffff */
.L_x_2221:
[----:B-1----:R1:W2:Y:S02]  /*29f90*/  SYNCS.PHASECHK.TRANS64.TRYWAIT P0, [R4+URZ+0x32460], R2 ;  /* 0x03246002040075a7 */ /* 0x0022a4000800017f */
[----:B--2---:R-:W-:Y:S05]  /*29fa0*/  @!P0 NANOSLEEP.SYNCS 0x989680 ;  /* 0x009896800000895d */ /* 0x004fea0003900000 */
[----:B------:R-:W2:Y:S02]  /*29fb0*/  @!P0 SYNCS.PHASECHK.TRANS64 P0, [R4+URZ+0x32460], R2 ;  /* 0x03246002040085a7 */ /* 0x000ea4000800007f */
[----:B--2---:R-:W-:Y:S05]  /*29fc0*/  @!P0 BRA `(.L_x_2221) ;  /* 0xfffffffc00f08947 */ /* 0x004fea000383ffff */
[----:B------:R-:W-:Y:S05]  /*29fd0*/  BRA `(.L_x_2297) ;  /* 0xffffffd400407947 */ /* 0x000fea000383ffff */
.L_x_2233:
[----:B------:R-:W-:Y:S01]  /*29fe0*/  BSSY B0, `(.L_x_2298) ;  /* 0x0000008000007945 */ /* 0x000fe20003800000 */
[----:B-----5:R-:W-:Y:S02]  /*29ff0*/  IMAD.MOV.U32 R13, RZ, RZ, R2 ;  /* 0x000000ffff0d7224 */ /* 0x020fe400078e0002 */
[----:B------:R-:W-:Y:S02]  /*2a000*/  IMAD.MOV.U32 R12, RZ, RZ, RZ ;  /* 0x000000ffff0c7224 */ /* 0x000fe400078e00ff */
[----:B------:R-:W-:Y:S02]  /*2a010*/  IMAD.MOV.U32 R11, RZ, RZ, 0x1f ;  /* 0x0000001fff0b7424 */ /* 0x000fe400078e00ff */
[----:B------:R-:W-:-:S07]  /*2a020*/  IMAD.MOV.U32 R15, RZ, RZ, -0x1 ;  /* 0xffffffffff0f7424 */ /* 0x000fce00078e00ff */
[----:B-12---:R-:W-:Y:S05]  /*2a030*/  WARPSYNC.COLLECTIVE R15, `(.L_x_2299) ;  /* 0x000000000f087348 */ /* 0x006fea0003c00000 */
[----:B------:R0:W3:Y:S02]  /*2a040*/  SHFL.IDX P6, R14, R13, R12, R11 ;  /* 0x0000000c0d0e7389 */ /* 0x0000e400000c000b */
[----:B0123--:R-:W-:Y:S01]  /*2a050*/  ENDCOLLECTIVE ;  /* 0x000000000000791b */ /* 0x00ffe20003800000 */
.L_x_2299:
[----:B------:R-:W-:Y:S05]  /*2a060*/  BSYNC B0 ;  /* 0x0000000000007941 */ /* 0x000fea0003800000 */
.L_x_2298:
[----:B------:R-:W-:Y:S05]  /*2a070*/  BRA `(.L_x_2300) ;  /* 0xffffffdc00107947 */ /* 0x000fea000383ffff */
.L_x_2236:
[----:B0-----:R0:W1:Y:S02]  /*2a080*/  SYNCS.PHASECHK.TRANS64.TRYWAIT P0, [R0+URZ+0x32420], R3 ;  /* 0x03242003000075a7 */ /* 0x001064000800017f */
[----:B-1----:R-:W-:Y:S05]  /*2a090*/  @!P0 NANOSLEEP.SYNCS 0x989680 ;  /* 0x009896800000895d */ /* 0x002fea0003900000 */
[----:B------:R-:W1:Y:S02]  /*2a0a0*/  @!P0 SYNCS.PHASECHK.TRANS64 P0, [R0+URZ+0x32420], R3 ;  /* 0x03242003000085a7 */ /* 0x000e64000800007f */
[----:B-1----:R-:W-:Y:S05]  /*2a0b0*/  @!P0 BRA `(.L_x_2236) ;  /* 0xfffffffc00f08947 */ /* 0x002fea000383ffff */
[----:B------:R-:W-:Y:S05]  /*2a0c0*/  BRA `(.L_x_2301) ;  /* 0xffffffdc005c7947 */ /* 0x000fea000383ffff */
.L_x_2237:
        /* <DEDUP_REMOVED lines=8> */
[----:B0-2---:R-:W-:Y:S05]  /*2a150*/  WARPSYNC.COLLECTIVE R15, `(.L_x_2303) ;  /* 0x000000000f087348 */ /* 0x005fea0003c00000 */
[----:B------:R1:W3:Y:S02]  /*2a160*/  SHFL.IDX P6, R14, R13, R12, R11 ;  /* 0x0000000c0d0e7389 */ /* 0x0002e400000c000b */
[----:B0123--:R-:W-:Y:S01]  /*2a170*/  ENDCOLLECTIVE ;  /* 0x000000000000791b */ /* 0x00ffe20003800000 */
.L_x_2303:
[----:B------:R-:W-:Y:S05]  /*2a180*/  BSYNC B0 ;  /* 0x0000000000007941 */ /* 0x000fea0003800000 */
.L_x_2302:
[----:B------:R-:W-:Y:S05]  /*2a190*/  BRA `(.L_x_2304) ;  /* 0xffffffdc00447947 */ /* 0x000fea000383ffff */
.L_x_2240:
[----:B------:R-:W-:Y:S01]  /*2a1a0*/  BSSY B1, `(.L_x_2305) ;  /* 0x0000006000017945 */ /* 0x000fe20003800000 */
[----:B------:R-:W-:-:S07]  /*2a1b0*/  IMAD.MOV.U32 R15, RZ, RZ, -0x1 ;  /* 0xffffffffff0f7424 */ /* 0x000fce00078e00ff */
[----:B012---:R-:W-:Y:S05]  /*2a1c0*/  WARPSYNC.COLLECTIVE R15, `(.L_x_2306) ;  /* 0x000000000f0c7348 */ /* 0x007fea0003c00000 */
[----:B------:R-:W-:Y:S02]  /*2a1d0*/  ELECT P6, UR62, PT ;  /* 0x00000000003e782f */ /* 0x000fe400038c0000 */
[----:B------:R-:W-:Y:S01]  /*2a1e0*/  MOV R14, UR62 ;  /* 0x0000003e000e7c02 */ /* 0x000fe20008000f00 */
[----:B012---:R-:W-:Y:S10]  /*2a1f0*/  ENDCOLLECTIVE ;  /* 0x000000000000791b */ /* 0x007ff40003800000 */
.L_x_2306:
[----:B------:R-:W-:Y:S05]  /*2a200*/  BSYNC B1 ;  /* 0x0000000000017941 */ /* 0x000fea0003800000 */
.L_x_2305:
[----:B------:R-:W-:Y:S05]  /*2a210*/  BRA `(.L_x_2307) ;  /* 0xffffffdc003c7947 */ /* 0x000fea000383ffff */
.L_x_2242:
[----:B0-----:R0:W1:Y:S02]  /*2a220*/  SYNCS.PHASECHK.TRANS64.TRYWAIT P0, [R6+URZ], R5 ;  /* 0x00000005060075a7 */ /* 0x001064000800017f */
[----:B-1----:R-:W-:Y:S05]  /*2a230*/  @!P0 NANOSLEEP.SYNCS 0x989680 ;  /* 0x009896800000895d */ /* 0x002fea0003900000 */
[----:B------:R-:W1:Y:S02]  /*2a240*/  @!P0 SYNCS.PHASECHK.TRANS64 P0, [R6+URZ], R5 ;  /* 0x00000005060085a7 */ /* 0x000e64000800007f */
[----:B-1----:R-:W-:Y:S05]  /*2a250*/  @!P0 BRA `(.L_x_2242) ;  /* 0xfffffffc00f08947 */ /* 0x002fea000383ffff */
[----:B------:R-:W-:Y:S05]  /*2a260*/  BRA `(.L_x_2308) ;  /* 0xffffffdc00747947 */ /* 0x000fea000383ffff */
.L_x_2243:
[----:B-1----:R1:W2:Y:S02]  /*2a270*/  SYNCS.PHASECHK.TRANS64.TRYWAIT P0, [R3+URZ], R2 ;  /* 0x00000002030075a7 */ /* 0x0022a4000800017f */
[----:B--2---:R-:W-:Y:S05]  /*2a280*/  @!P0 NANOSLEEP.SYNCS 0x989680 ;  /* 0x009896800000895d */ /* 0x004fea0003900000 */
[----:B------:R-:W2:Y:S02]  /*2a290*/  @!P0 SYNCS.PHASECHK.TRANS64 P0, [R3+URZ], R2 ;  /* 0x00000002030085a7 */ /* 0x000ea4000800007f */
[----:B--2---:R-:W-:Y:S05]  /*2a2a0*/  @!P0 BRA `(.L_x_2243) ;  /* 0xfffffffc00f08947 */ /* 0x004fea000383ffff */
[----:B------:R-:W-:Y:S05]  /*2a2b0*/  BRA `(.L_x_2309) ;  /* 0xffffffdc00687947 */ /* 0x000fea000383ffff */
.L_x_2245:
[----:B-1----:R1:W2:Y:S02]  /*2a2c0*/  SYNCS.PHASECHK.TRANS64.TRYWAIT P0, [R18+URZ], R5 ;  /* 0x00000005120075a7 */ /* 0x0022a4000800017f */
[----:B--2---:R-:W-:Y:S05]  /*2a2d0*/  @!P0 NANOSLEEP.SYNCS 0x989680 ;  /* 0x009896800000895d */ /* 0x004fea0003900000 */
[----:B------:R-:W2:Y:S02]  /*2a2e0*/  @!P0 SYNCS.PHASECHK.TRANS64 P0, [R18+URZ], R5 ;  /* 0x00000005120085a7 */ /* 0x000ea4000800007f */
[----:B--2---:R-:W-:Y:S05]  /*2a2f0*/  @!P0 BRA `(.L_x_2245) ;  /* 0xfffffffc00f08947 */ /* 0x004fea000383ffff */
[----:B------:R-:W-:Y:S05]  /*2a300*/  BRA `(.L_x_2310) ;  /* 0xffffffdc006c7947 */ /* 0x000fea000383ffff */
        .type           $_ZN7cutlass13device_kernelIN5flash11enable_sm90INS1_16FlashAttnFwdSm90INS1_25CollectiveMainloopFwdSm90ILi2EN4cute5tupleIJNS5_1CILi1EEES8_S8_EEENS6_IJNS7_ILi128EEENS7_ILi96EEENS7_ILi64EEEEEELi256ENS_10bfloat16_tEfNS_4arch4Sm90ELb0ELb1ELb1ELb0ELb0ELb0ELb1ELb1ELb0ELb1ELb0ELb0EEENS1_21CollectiveEpilogueFwdINS6_IJSA_NS7_ILi256EEESB_EEES9_SE_SG_Li256ELb0ELb1ELb0ELb0EEENS1_30DynamicPersistentTileSchedulerILi256ELi128ELb0ELb1ELb1EEEEEEEEEvNT_6ParamsE$_ZZN5flash25CollectiveMainloopFwdSm90ILi2EN4cute5tupleIJNS1_1CILi1EEES4_S4_EEENS2_IJNS3_ILi128EEENS3_ILi96EEENS3_ILi64EEEEEELi256EN7cutlass10bfloat16_tEfNSA_4arch4Sm90ELb0ELb1ELb1ELb0ELb0ELb0ELb1ELb1ELb0ELb1ELb0ELb0EE3mmaINS_16FlashAttnFwdSm90ISE_NS_21CollectiveEpilogueFwdINS2_IJS6_NS3_ILi256EEES7_EEES5_SB_SD_Li256ELb0ELb1ELb0ELb0EEENS_30DynamicPersistentTileSchedulerILi256ELi128ELb0ELb1ELb1EEEE13SharedStorageENS1_6TensorINS1_11ArrayEngineIfLm128EEENS1_6LayoutINS2_IJNS2_IJNS3_ILi2EEEST_NS3_ILi32EEEEEES4_S4_EEENS2_IJNS2_IJS4_ST_NS3_ILi4EEEEEENS3_ILi0EEESZ_EEEEEEENS_7SoftmaxILi2ELi0EEEEEbRKNSE_6ParamsENSA_25PipelineTmaAsyncNoClusterILi2ENSA_16PipelineTmaAsyncILi2EEEEES1B_RNSA_13PipelineStateILj2EEERT0_RT1_iRiRKNS_16SeqlenInfoQKNewKILb0ELb0EEENS2_IJiiiiEEERT_ENKUliT_T0_T1_E_clIZSF_ISO_S12_S14_EbS17_S1B_S1B_S1E_S1G_S1I_iS1J_S1N_S1O_S1Q_EUlRS1R_iE1_NS3_ILb0EEENS3_ILb1EEEEEDaiS1R_S1S_S1T_,@function
        .size           $_ZN7cutlass13device_kernelIN5flash11enable_sm90INS1_16FlashAttnFwdSm90INS1_25CollectiveMainloopFwdSm90ILi2EN4cute5tupleIJNS5_1CILi1EEES8_S8_EEENS6_IJNS7_ILi128EEENS7_ILi96EEENS7_ILi64EEEEEELi256ENS_10bfloat16_tEfNS_4arch4Sm90ELb0ELb1ELb1ELb0ELb0ELb0ELb1ELb1ELb0ELb1ELb0ELb0EEENS1_21CollectiveEpilogueFwdINS6_IJSA_NS7_ILi256EEESB_EEES9_SE_SG_Li256ELb0ELb1ELb0ELb0EEENS1_30DynamicPersistentTileSchedulerILi256ELi128ELb0ELb1ELb1EEEEEEEEEvNT_6ParamsE$_ZZN5flash25CollectiveMainloopFwdSm90ILi2EN4cute5tupleIJNS1_1CILi1EEES4_S4_EEENS2_IJNS3_ILi128EEENS3_ILi96EEENS3_ILi64EEEEEELi256EN7cutlass10bfloat16_tEfNSA_4arch4Sm90ELb0ELb1ELb1ELb0ELb0ELb0ELb1ELb1ELb0ELb1ELb0ELb0EE3mmaINS_16FlashAttnFwdSm90ISE_NS_21CollectiveEpilogueFwdINS2_IJS6_NS3_ILi256EEES7_EEES5_SB_SD_Li256ELb0ELb1ELb0ELb0EEENS_30DynamicPersistentTileSchedulerILi256ELi128ELb0ELb1ELb1EEEE13SharedStorageENS1_6TensorINS1_11ArrayEngineIfLm128EEENS1_6LayoutINS2_IJNS2_IJNS3_ILi2EEEST_NS3_ILi32EEEEEES4_S4_EEENS2_IJNS2_IJS4_ST_NS3_ILi4EEEEEENS3_ILi0EEESZ_EEEEEEENS_7SoftmaxILi2ELi0EEEEEbRKNSE_6ParamsENSA_25PipelineTmaAsyncNoClusterILi2ENSA_16PipelineTmaAsyncILi2EEEEES1B_RNSA_13PipelineStateILj2EEERT0_RT1_iRiRKNS_16SeqlenInfoQKNewKILb0ELb0EEENS2_IJiiiiEEERT_ENKUliT_T0_T1_E_clIZSF_ISO_S12_S14_EbS17_S1B_S1B_S1E_S1G_S1I_iS1J_S1N_S1O_S1Q_EUlRS1R_iE1_NS3_ILb0EEENS3_ILb1EEEEEDaiS1R_S1S_S1T_,(.L_x_6037 - $_ZN7cutlass13device_kernelIN5flash11enable_sm90INS1_16FlashAttnFwdSm90INS1_25CollectiveMainloopFwdSm90ILi2EN4cute5tupleIJNS5_1CILi1EEES8_S8_EEENS6_IJNS7_ILi128EEENS7_ILi96EEENS7_ILi64EEEEEELi256ENS_10bfloat16_tEfNS_4arch4Sm90ELb0ELb1ELb1ELb0ELb0ELb0ELb1ELb1ELb0ELb1ELb0ELb0EEENS1_21CollectiveEpilogueFwdINS6_IJSA_NS7_ILi256EEESB_EEES9_SE_SG_Li256ELb0ELb1ELb0ELb0EEENS1_30DynamicPersistentTileSchedulerILi256ELi128ELb0ELb1ELb1EEEEEEEEEvNT_6ParamsE$_ZZN5flash25CollectiveMainloopFwdSm90ILi2EN4cute5tupleIJNS1_1CILi1EEES4_S4_EEENS2_IJNS3_ILi128EEENS3_ILi96EEENS3_ILi64EEEEEELi256EN7cutlass10bfloat16_tEfNSA_4arch4Sm90ELb0ELb1ELb1ELb0ELb0ELb0ELb1ELb1ELb0ELb1ELb0ELb0EE3mmaINS_16FlashAttnFwdSm90ISE_NS_21CollectiveEpilogueFwdINS2_IJS6_NS3_ILi256EEES7_EEES5_SB_SD_Li256ELb0ELb1ELb0ELb0EEENS_30DynamicPersistentTileSchedulerILi256ELi128ELb0ELb1ELb1EEEE13SharedStorageENS1_6TensorINS1_11ArrayEngineIfLm128EEENS1_6LayoutINS2_IJNS2_IJNS3_ILi2EEEST_NS3_ILi32EEEEEES4_S4_EEENS2_IJNS2_IJS4_ST_NS3_ILi4EEEEEENS3_ILi0EEESZ_EEEEEEENS_7SoftmaxILi2ELi0EEEEEbRKNSE_6ParamsENSA_25PipelineTmaAsyncNoClusterILi2ENSA_16PipelineTmaAsyncILi2EEEEES1B_RNSA_13PipelineStateILj2EEERT0_RT1_iRiRKNS_16SeqlenInfoQKNewKILb0ELb0EEENS2_IJiiiiEEERT_ENKUliT_T0_T1_E_clIZSF_ISO_S12_S14_EbS17_S1B_S1B_S1E_S1G_S1I_iS1J_S1N_S1O_S1Q_EUlRS1R_iE1_NS3_ILb0EEENS3_ILb1EEEEEDaiS1R_S1S_S1T_)
$_ZN7cutlass13device_kernelIN5flash11enable_sm90INS1_16FlashAttnFwdSm90INS1_25CollectiveMainloopFwdSm90ILi2EN4cute5tupleIJNS5_1CILi1EEES8_S8_EEENS6_IJNS7_ILi128EEENS7_ILi96EEENS7_ILi64EEEEEELi256ENS_10bfloat16_tEfNS_4arch4Sm90ELb0ELb1ELb1ELb0ELb0ELb0ELb1ELb1ELb0ELb1ELb0ELb0EEENS1_21CollectiveEpilogueFwdINS6_IJSA_NS7_ILi256EEESB_EEES9_SE_SG_Li256ELb0ELb1ELb0ELb0EEENS1_30DynamicPersistentTileSchedulerILi256ELi128ELb0ELb1ELb1EEEEEEEEEvNT_6ParamsE$_ZZN5flash25CollectiveMainloopFwdSm90ILi2EN4cute5tupleIJNS1_1CILi1EEES4_S4_EEENS2_IJNS3_ILi128EEENS3_ILi96EEENS3_ILi64EEEEEELi256EN7cutlass10bfloat16_tEfNSA_4arch4Sm90ELb0ELb1ELb1ELb0ELb0ELb0ELb1ELb1ELb0ELb1ELb0ELb0EE3mmaINS_16FlashAttnFwdSm90ISE_NS_21CollectiveEpilogueFwdINS2_IJS6_NS3_ILi256EEES7_EEES5_SB_SD_Li256ELb0ELb1ELb0ELb0EEENS_30DynamicPersistentTileSchedulerILi256ELi128ELb0ELb1ELb1EEEE13SharedStorageENS1_6TensorINS1_11ArrayEngineIfLm128EEENS1_6LayoutINS2_IJNS2_IJNS3_ILi2EEEST_NS3_ILi32EEEEEES4_S4_EEENS2_IJNS2_IJS4_ST_NS3_ILi4EEEEEENS3_ILi0EEESZ_EEEEEEENS_7SoftmaxILi2ELi0EEEEEbRKNSE_6ParamsENSA_25PipelineTmaAsyncNoClusterILi2ENSA_16PipelineTmaAsyncILi2EEEEES1B_RNSA_13PipelineStateILj2EEERT0_RT1_iRiRKNS_16SeqlenInfoQKNewKILb0ELb0EEENS2_IJiiiiEEERT_ENKUliT_T0_T1_E_clIZSF_ISO_S12_S14_EbS17_S1B_S1B_S1E_S1G_S1I_iS1J_S1N_S1O_S1Q_EUlRS1R_iE1_NS3_ILb0EEENS3_ILb1EEEEEDaiS1R_S1S_S1T_:
[----:B------:R-:W-:Y:S05]  /*2a310*/  YIELD ;  /* 0x0000000000007946 */ /* 0x000fea0003800000 */
[----:B------:R-:W-:Y:S02]  /*2a320*/  ULDC UR4, c[0x0][0x20] ;  /* 0x0000080000047ab9 */ /* 0x000fe40000000800 */
[----:B------:R-:W-:-:S05]  /*2a330*/  VIADD R0, R0, -UR4 ;  /* 0x8000000400007c36 */ /* 0x000fca0008000000 */
[----:B------:R-:W2:Y:S01]  /*2a340*/  LDL.64 R2, [R0] ;  /* 0x0000000000027983 */ /* 0x000ea20000100a00 */
[----:B------:R-:W0:Y:S02]  /*2a350*/  LDC.64 R4, c[0x0][0x208] ;  /* 0x00008200ff047b82 */ /* 0x000e240000000a00 */
[----:B0-----:R-:W-:Y:S02]  /*2a360*/  R2UR UR4, R4 ;  /* 0x00000000040472ca */ /* 0x001fe400000e0000 */
[----:B------:R-:W-:-:S13]  /*2a370*/  R2UR UR5, R5 ;  /* 0x00000000050572ca */ /* 0x000fda00000e0000 */
[----:B--2---:R-:W2:Y:S01]  /*2a380*/  LD.E R6, desc[UR4][R2.64] ;  /* 0x0000000402067980 */ /* 0x004ea2000c101900 */
[----:B------:R-:W-:Y:S02]  /*2a390*/  R2UR UR4, R4 ;  /* 0x00000000040472ca */ /* 0x000fe400000e0000 */
[----:B------:R-:W-:Y:S01]  /*2a3a0*/  R2UR UR5, R5 ;  /* 0x00000000050572ca */ /* 0x000fe200000e0000 */
[----:B--2---:R-:W-:-:S12]  /*2a3b0*/  VIADD R11, R6, 0x1 ;  /* 0x00000001060b7836 */ /* 0x004fd80000000000 */
[----:B------:R-:W2:Y:S01]  /*2a3c0*/  LD.E R6, desc[UR4][R2.64+0x8] ;  /* 0x0000080402067980 */ /* 0x000ea2000c101900 */
[----:B------:R-:W-:-:S13]  /*2a3d0*/  ISETP.NE.AND P1, PT, R11, 0x2, PT ;  /* 0x000000020b00780c */ /* 0x000fda0003f25270 */
[----:B------:R-:W-:Y:S02]  /*2a3e0*/  @!P1 R2UR UR6, R4 ;  /* 0x00000000040692ca */ /* 0x000fe400000e0000 */
[----:B------:R-:W-:-:S13]  /*2a3f0*/  @!P1 R2UR UR7, R5 ;  /* 0x00000000050792ca */ /* 0x000fda00000e0000 */
[----:B------:R-:W3:Y:S01]  /*2a400*/  @!P1 LD.E R7, desc[UR6][R2.64+0x4] ;  /* 0x0000040602079980 */ /* 0x000ee2000c101900 */
[C---:B------:R-:W-:Y:S02]  /*2a410*/  R2UR UR4, R4.reuse ;  /* 0x00000000040472ca */ /* 0x040fe400000e0000 */
[C---:B------:R-:W-:Y:S02]  /*2a420*/  R2UR UR5, R5.reuse ;  /* 0x00000000050572ca */ /* 0x040fe400000e0000 */
[C---:B------:R-:W-:Y:S02]  /*2a430*/  R2UR UR6, R4.reuse ;  /* 0x00000000040672ca */ /* 0x040fe400000e0000 */
[C---:B------:R-:W-:Y:S02]  /*2a440*/  R2UR UR7, R5.reuse ;  /* 0x00000000050772ca */ /* 0x040fe400000e0000 */
[----:B------:R-:W-:Y:S02]  /*2a450*/  @!P1 R2UR UR8, R4 ;  /* 0x00000000040892ca */ /* 0x000fe400000e0000 */
[----:B------:R-:W-:-:S02]  /*2a460*/  @!P1 R2UR UR9, R5 ;  /* 0x00000000050992ca */ /* 0x000fc400000e0000 */
[----:B------:R-:W-:Y:S02]  /*2a470*/  @!P1 R2UR UR10, R4 ;  /* 0x00000000040a92ca */ /* 0x000fe400000e0000 */
[----:B------:R-:W-:Y:S01]  /*2a480*/  @!P1 R2UR UR11, R5 ;  /* 0x00000000050b92ca */ /* 0x000fe200000e0000 */
[----:B------:R0:W-:Y:S08]  /*2a490*/  ST.E desc[UR4][R2.64], R11 ;  /* 0x0000000b02007985 */ /* 0x0001f0000c101904 */
[----:B------:R1:W-:Y:S01]  /*2a4a0*/  @!P1 ST.E desc[UR8][R2.64], RZ ;  /* 0x000000ff02009985 */ /* 0x0003e2000c101908 */
[----:B--2---:R-:W-:-:S05]  /*2a4b0*/  VIADD R13, R6, 0x1 ;  /* 0x00000001060d7836 */ /* 0x004fca0000000000 */
[----:B------:R1:W-:Y:S01]  /*2a4c0*/  ST.E desc[UR6][R2.64+0x8], R13 ;  /* 0x0000080d02007985 */ /* 0x0003e2000c101906 */
[----:B---3--:R-:W-:-:S05]  /*2a4d0*/  @!P1 LOP3.LUT R15, R7, 0x1, RZ, 0x3c, !PT ;  /* 0x00000001070f9812 */ /* 0x008fca00078e3cff */
[----:B------:R1:W-:Y:S04]  /*2a4e0*/  @!P1 ST.E desc[UR10][R2.64+0x4], R15 ;  /* 0x0000040f02009985 */ /* 0x0003e8000c10190a */
[----:B------:R-:W2:Y:S01]  /*2a4f0*/  LDL.64 R8, [R0+0x18] ;  /* 0x0000180000087983 */ /* 0x000ea20000100a00 */
[----:B------:R-:W-:Y:S02]  /*2a500*/  R2UR UR4, R4 ;  /* 0x00000000040472ca */ /* 0x000fe400000e0000 */
[----:B------:R-:W-:Y:S01]  /*2a510*/  R2UR UR5, R5 ;  /* 0x00000000050572ca */ /* 0x000fe200000e0000 */
[----:B------:R-:W3:-:S12]  /*2a520*/  LDL.64 R6, [R0] ;  /* 0x0000000000067983 */ /* 0x000ed80000100a00 */
[----:B--2---:R-:W2:Y:S01]  /*2a530*/  LD.E R14, desc[UR4][R8.64+0x1c] ;  /* 0x00001c04080e7980 */ /* 0x004ea2000c101900 */
[C---:B------:R-:W-:Y:S02]  /*2a540*/  R2UR UR4, R4.reuse ;  /* 0x00000000040472ca */ /* 0x040fe400000e0000 */
[C---:B------:R-:W-:Y:S02]  /*2a550*/  R2UR UR5, R5.reuse ;  /* 0x00000000050572ca */ /* 0x040fe400000e0000 */
[----:B------:R-:W-:Y:S02]  /*2a560*/  R2UR UR6, R4 ;  /* 0x00000000040672ca */ /* 0x000fe400000e0000 */
[----:B------:R-:W-:Y:S01]  /*2a570*/  R2UR UR7, R5 ;  /* 0x00000000050772ca */ /* 0x000fe200000e0000 */
[----:B------:R-:W-:Y:S08]  /*2a580*/  BSSY B3, `(.L_x_2311) ;  /* 0x0000007000037945 */ /* 0x000ff00003800000 */
[----:B---3--:R1:W5:Y:S04]  /*2a590*/  LD.E R12, desc[UR4][R6.64] ;  /* 0x00000004060c7980 */ /* 0x008368000c101900 */
[----:B0-----:R1:W5:Y:S01]  /*2a5a0*/  LD.E R11, desc[UR6][R6.64+0x4] ;  /* 0x00000406060b7980 */ /* 0x001362000c101900 */
[----:B--2---:R-:W-:-:S04]  /*2a5b0*/  LOP3.LUT R14, R14, 0x1, RZ, 0xfc, !PT ;  /* 0x000000010e0e7812 */ /* 0x004fc800078efcff */
[----:B------:R-:W-:-:S13]  /*2a5c0*/  ISETP.NE.AND P1, PT, R14, 0x3, PT ;  /* 0x000000030e00780c */ /* 0x000fda0003f25270 */
[----:B-1----:R-:W-:Y:S05]  /*2a5d0*/  @!P1 BRA `(.L_x_2312) ;  /* 0x0000000000049947 */ /* 0x002fea0003800000 */
[----:B------:R-:W-:Y:S01]  /*2a5e0*/  BPT.TRAP 0x1 ;  /* 0x000000040000795c */ /* 0x000fe20000300000 */
.L_x_2312:
[----:B------:R-:W-:Y:S05]  /*2a5f0*/  BSYNC B3 ;  /* 0x0000000000037941 */ /* 0x000fea0003800000 */
.L_x_2311:
[----:B------:R-:W-:Y:S02]  /*2a600*/  R2UR UR4, R4 ;  /* 0x00000000040472ca */ /* 0x000fe400000e0000 */
[----:B------:R-:W-:-:S13]  /*2a610*/  R2UR UR5, R5 ;  /* 0x00000000050572ca */ /* 0x000fda00000e0000 */
[----:B------:R-:W2:Y:S01]  /*2a620*/  LD.E.64 R2, desc[UR4][R8.64+0x8] ;  /* 0x0000080408027980 */ /* 0x000ea2000c101b00 */
[----:B-----5:R-:W-:Y:S02]  /*2a630*/  SHF.L.U32 R13, R11, 0x1f, RZ ;  /* 0x0000001f0b0d7819 */ /* 0x020fe400000006ff */
[----:B--2---:R-:W-:-:S05]  /*2a640*/  MOV R3, R2 ;  /* 0x0000000200037202 */ /* 0x004fca0000000f00 */
[----:B------:R-:W-:-:S04]  /*2a650*/  IMAD R12, R12, 0x8, R3 ;  /* 0x000000080c0c7824 */ /* 0x000fc800078e0203 */
[----:B------:R0:W1:Y:S01]  /*2a660*/  SYNCS.PHASECHK.TRANS64.TRYWAIT P1, [R12+URZ], R13 ;  /* 0x0000000d0c0075a7 */ /* 0x000062000802017f */
[----:B------:R-:W2:Y:S01]  /*2a670*/  LD.E R11, desc[UR4][R8.64+0x1c] ;  /* 0x00001c04080b7980 */ /* 0x000ea2000c101900 */
[----:B------:R-:W-:Y:S02]  /*2a680*/  R2UR UR6, R4 ;  /* 0x00000000040672ca */ /* 0x000fe400000e0000 */
[----:B------:R-:W-:Y:S01]  /*2a690*/  R2UR UR7, R5 ;  /* 0x00000000050772ca */ /* 0x000fe200000e0000 */
[----:B------:R0:W5:Y:S01]  /*2a6a0*/  LD.E R2, desc[UR4][R6.64] ;  /* 0x0000000406027980 */ /* 0x000162000c101900 */
[----:B------:R-:W-:Y:S11]  /*2a6b0*/  BSSY B3, `(.L_x_2313) ;  /* 0x0000006000037945 */ /* 0x000ff60003800000 */
[----:B------:R0:W5:Y:S01]  /*2a6c0*/  LD.E R3, desc[UR6][R6.64+0x4] ;  /* 0x0000040606037980 */ /* 0x000162000c101900 */
[----:B--2---:R-:W-:-:S04]  /*2a6d0*/  LOP3.LUT R11, R11, 0x1, RZ, 0xfc, !PT ;  /* 0x000000010b0b7812 */ /* 0x004fc800078efcff */
[----:B------:R-:W-:-:S13]  /*2a6e0*/  ISETP.NE.AND P2, PT, R11, 0x3, PT ;  /* 0x000000030b00780c */ /* 0x000fda0003f45270 */
[----:B01----:R-:W-:Y:S05]  /*2a6f0*/  @!P2 BRA `(.L_x_2314) ;  /* 0x000000000004a947 */ /* 0x003fea0003800000 */
[----:B------:R-:W-:Y:S01]  /*2a700*/  BPT.TRAP 0x1 ;  /* 0x000000040000795c */ /* 0x000fe20000300000 */
.L_x_2314:
[----:B------:R-:W-:Y:S05]  /*2a710*/  BSYNC B3 ;  /* 0x0000000000037941 */ /* 0x000fea0003800000 */
.L_x_2313:
[----:B------:R-:W-:Y:S04]  /*2a720*/  BSSY B3, `(.L_x_2315) ;  /* 0x000000a000037945 */ /* 0x000fe80003800000 */
[----:B------:R-:W-:Y:S05]  /*2a730*/  @P1 BRA `(.L_x_2316) ;  /* 0x0000000000201947 */ /* 0x000fea0003800000 */
[----:B------:R-:W-:Y:S02]  /*2a740*/  R2UR UR4, R4 ;  /* 0x00000000040472ca */ /* 0x000fe400000e0000 */
[----:B------:R-:W-:-:S13]  /*2a750*/  R2UR UR5, R5 ;  /* 0x00000000050572ca */ /* 0x000fda00000e0000 */
[----:B------:R-:W2:Y:S01]  /*2a760*/  LD.E.64 R8, desc[UR4][R8.64+0x8] ;  /* 0x0000080408087980 */ /* 0x000ea2000c101b00 */
[----:B-----5:R-:W-:Y:S02]  /*2a770*/  SHF.L.U32 R3, R3, 0x1f, RZ ;  /* 0x0000001f03037819 */ /* 0x020fe400000006ff */
[----:B--2---:R-:W-:-:S05]  /*2a780*/  MOV R7, R8 ;  /* 0x0000000800077202 */ /* 0x004fca0000000f00 */
[----:B------:R-:W-:-:S04]  /*2a790*/  IMAD R2, R2, 0x8, R7 ;  /* 0x0000000802027824 */ /* 0x000fc800078e0207 */
[----:B------:R-:W0:Y:S02]  /*2a7a0*/  SYNCS.PHASECHK.TRANS64.TRYWAIT P1, [R2+URZ], R3 ;  /* 0x00000003020075a7 */ /* 0x000e24000802017f */
[----:B0-----:R-:W-:Y:S05]  /*2a7b0*/  @!P1 BRA `(.L_x_2317) ;  /* 0x000001b400fc9947 */ /* 0x001fea0003800000 */
.L_x_2316:
[----:B------:R-:W-:Y:S05]  /*2a7c0*/  BSYNC B3 ;  /* 0x0000000000037941 */ /* 0x000fea0003800000 */
.L_x_2315:
[----:B------:R-:W2:Y:S04]  /*2a7d0*/  LDL.64 R8, [R0] ;  /* 0x0000000000087983 */ /* 0x000ea80000100a00 */
[----:B------:R-:W3:Y:S01]  /*2a7e0*/  LDL.64 R6, [R0+0x28] ;  /* 0x0000280000067983 */ /* 0x000ee20000100a00 */
[C---:B------:R-:W-:Y:S02]  /*2a7f0*/  R2UR UR6, R4.reuse ;  /* 0x00000000040672ca */ /* 0x040fe400000e0000 */
[C---:B------:R-:W-:Y:S01]  /*2a800*/  R2UR UR7, R5.reuse ;  /* 0x00000000050772ca */ /* 0x040fe200000e0000 */
[----:B0----5:R-:W4:Y:S01]  /*2a810*/  LDL.64 R2, [R0+0x20] ;  /* 0x0000200000027983 */ /* 0x021f220000100a00 */
[C---:B------:R-:W-:Y:S02]  /*2a820*/  R2UR UR4, R4.reuse ;  /* 0x00000000040472ca */ /* 0x040fe400000e0000 */
[----:B------:R-:W-:Y:S01]  /*2a830*/  R2UR UR5, R5 ;  /* 0x00000000050572ca */ /* 0x000fe200000e0000 */
[----:B------:R-:W4:Y:S08]  /*2a840*/  LDL.64 R12, [R0+0x8] ;  /* 0x00000800000c7983 */ /* 0x000f300000100a00 */
[----:B--2---:R-:W2:Y:S04]  /*2a850*/  LD.E R9, desc[UR6][R8.64] ;  /* 0x0000000608097980 */ /* 0x004ea8000c101900 */
[----:B---3--:R-:W2:Y:S01]  /*2a860*/  LD.E.64 R14, desc[UR4][R6.64] ;  /* 0x00000004060e7980 */ /* 0x008ea2000c101b00 */
[----:B------:R-:W-:Y:S05]  /*2a870*/  WARPSYNC.ALL ;  /* 0x0000000000007948 */ /* 0x000fea0003800000 */
[----:B------:R-:W-:-:S02]  /*2a880*/  R2UR UR4, R4 ;  /* 0x00000000040472ca */ /* 0x000fc400000e0000 */
[C---:B------:R-:W-:Y:S02]  /*2a890*/  R2UR UR5, R5.reuse ;  /* 0x00000000050572ca */ /* 0x040fe400000e0000 */
[----:B------:R-:W-:Y:S02]  /*2a8a0*/  R2UR UR6, R4 ;  /* 0x00000000040672ca */ /* 0x000fe400000e0000 */
[----:B------:R-:W-:-:S09]  /*2a8b0*/  R2UR UR7, R5 ;  /* 0x00000000050772ca */ /* 0x000fd200000e0000 */
[----:B----4-:R0:W-:Y:S04]  /*2a8c0*/  ST.E desc[UR4][R12.64], RZ ;  /* 0x000000ff0c007985 */ /* 0x0101e8000c101904 */
[----:B------:R-:W3:Y:S01]  /*2a8d0*/  LD.E.64 R6, desc[UR6][R2.64] ;  /* 0x0000000602067980 */ /* 0x000ee2000c101b00 */
[----:B--2---:R-:W-:Y:S01]  /*2a8e0*/  IMAD R8, R9, 0x300, R14 ;  /* 0x0000030009087824 */ /* 0x004fe200078e020e */
[----:B------:R-:W-:Y:S01]  /*2a8f0*/  WARPGROUP.ARRIVE ;  /* 0x00000000000079c5 */ /* 0x000fe20000000000 */
[----:B------:R-:W-:Y:S01]  /*2a900*/  IMAD.MOV.U32 R9, RZ, RZ, R15 ;  /* 0x000000ffff097224 */ /* 0x000fe200078e000f */
[----:B------:R-:W-:Y:S01]  /*2a910*/  R2UR UR8, R4 ;  /* 0x00000000040872ca */ /* 0x000fe200000e0000 */
[----:B------:R-:W-:Y:S01]  /*2a920*/  IMAD.MOV.U32 R195, RZ, RZ, 0x1 ;  /* 0x00000001ffc37424 */ /* 0x000fe200078e00ff */
[----:B------:R-:W-:-:S02]  /*2a930*/  R2UR UR6, R8 ;  /* 0x00000000080672ca */ /* 0x000fc400000e0000 */
[----:B------:R-:W-:Y:S02]  /*2a940*/  R2UR UR7, R9 ;  /* 0x00000000090772ca */ /* 0x000fe400000e0000 */
[C---:B------:R-:W-:Y:S02]  /*2a950*/  R2UR UR9, R5.reuse ;  /* 0x00000000050972ca */ /* 0x040fe400000e0000 */
[----:B------:R-:W-:Y:S02]  /*2a960*/  R2UR UR10, R4 ;  /* 0x00000000040a72ca */ /* 0x000fe400000e0000 */
[----:B------:R-:W-:Y:S02]  /*2a970*/  R2UR UR11, R5 ;  /* 0x00000000050b72ca */ /* 0x000fe400000e0000 */
[----:B---3--:R-:W-:Y:S02]  /*2a980*/  R2UR UR4, R6 ;  /* 0x00000000060472ca */ /* 0x008fe400000e0000 */
[----:B------:R-:W-:-:S13]  /*2a990*/  R2UR UR5, R7 ;  /* 0x00000000070572ca */ /* 0x000fda00000e0000 */
[----:B------:R-:W-:Y:S03]  /*2a9a0*/  HGMMA.64x96x16.F32.BF16 R24, gdesc[UR4], RZ, !UPT, gsb0 ;  /* 0x01600000041879f0 */ /* 0x000fe6000c0018ff */
[----:B------:R-:W-:Y:S02]  /*2a9b0*/  WARPGROUP.DEPBAR.LE gsb0, 0x0 ;  /* 0x00008000000079c5 */ /* 0x000fe40000010000 */
[----:B------:R0:W-:Y:S04]  /*2a9c0*/  ST.E desc[UR8][R12.64], R195 ;  /* 0x000000c30c007985 */ /* 0x0001e8000c101908 */
[----:B------:R-:W2:Y:S01]  /*2a9d0*/  LD.E.64 R6, desc[UR10][R2.64] ;  /* 0x0000000a02067980 */ /* 0x000ea2000c101b00 */
[----:B------:R-:W-:Y:S01]  /*2a9e0*/  VIADD R14, R8, 0x2 ;  /* 0x00000002080e7836 */ /* 0x000fe20000000000 */
[----:B------:R-:W-:Y:S01]  /*2a9f0*/  R2UR UR7, R15 ;  /* 0x000000000f0772ca */ /* 0x000fe200000e0000 */
[----:B------:R-:W-:Y:S01]  /*2aa00*/  WARPGROUP.ARRIVE ;  /* 0x00000000000079c5 */ /* 0x000fe20000000000 */
[----:B------:R-:W-:-:S02]  /*2aa10*/  R2UR UR8, R4 ;  /* 0x00000000040872ca */ /* 0x000fc400000e0000 */
[----:B------:R-:W-:Y:S02]  /*2aa20*/  R2UR UR6, R14 ;  /* 0x000000000e0672ca */ /* 0x000fe400000e0000 */
[C---:B------:R-:W-:Y:S02]  /*2aa30*/  R2UR UR9, R5.reuse ;  /* 0x00000000050972ca */ /* 0x040fe400000e0000 */
[----:B------:R-:W-:Y:S02]  /*2aa40*/  R2UR UR10, R4 ;  /* 0x00000000040a72ca */ /* 0x000fe400000e0000 */
[----:B------:R-:W-:Y:S01]  /*2aa50*/  R2UR UR11, R5 ;  /* 0x00000000050b72ca */ /* 0x000fe200000e0000 */
[----:B--2---:R-:W-:Y:S01]  /*2aa60*/  VIADD R6, R6, 0x2 ;  /* 0x0000000206067836 */ /* 0x004fe20000000000 */
[----:B------:R-:W-:-:S04]  /*2aa70*/  R2UR UR5, R7 ;  /* 0x00000000070572ca */ /* 0x000fc800000e0000 */
[----:B------:R-:W-:-:S13]  /*2aa80*/  R2UR UR4, R6 ;  /* 0x00000000060472ca */ /* 0x000fda00000e0000 */
[----:B------:R-:W-:Y:S03]  /*2aa90*/  HGMMA.64x96x16.F32.BF16 R24, gdesc[UR4], R24, gsb0 ;  /* 0x01600000041879f0 */ /* 0x000fe60008001818 */
        /* <DEDUP_REMOVED lines=19> */
[----:B------:R-:W-:Y:S01]  /*2abd0*/  WARPGROUP.ARRIVE ;  /* 0x00000000000079c5 */ /* 0x000fe20000000000 */
[----:B------:R-:W-:Y:S01]  /*2abe0*/  IMAD.MOV.U32 R9, RZ, RZ, R15 ;  /* 0x000000ffff097224 */ /* 0x000fe200078e000f */
[----:B------:R-:W-:-:S02]  /*2abf0*/  R2UR UR8, R4 ;  /* 0x00000000040872ca */ /* 0x000fc400000e0000 */
[----:B------:R-:W-:Y:S02]  /*2ac00*/  R2UR UR6, R8 ;  /* 0x00000000080672ca */ /* 0x000fe400000e0000 */
        /* <DEDUP_REMOVED lines=8> */
[----:B------:R-:W2:Y:S01]  /*2ac90*/  LDL.64 R6, [R0+0x40] ;  /* 0x0000400000067983 */ /* 0x000ea20000100a00 */
[----:B------:R-:W-:-:S02]  /*2aca0*/  R2UR UR4, R4 ;  /* 0x00000000040472ca */ /* 0x000fc400000e0000 */
        /* <DEDUP_REMOVED lines=9> */
[----:B------:R0:W5:Y:S01]  /*2ad40*/  LD.E R14, desc[UR6][R2.64+0x4] ;  /* 0x00000406020e7980 */ /* 0x000162000c101900 */
[----:B--2---:R-:W-:-:S04]  /*2ad50*/  LOP3.LUT R8, R8, 0x1, RZ, 0xfc, !PT ;  /* 0x0000000108087812 */ /* 0x004fc800078efcff */
[----:B------:R-:W-:-:S13]  /*2ad60*/  ISETP.NE.AND P1, PT, R8, 0x3, PT ;  /* 0x000000030800780c */ /* 0x000fda0003f25270 */
[----:B0-----:R-:W-:Y:S05]  /*2ad70*/  @!P1 BRA `(.L_x_2319) ;  /* 0x0000000000049947 */ /* 0x001fea0003800000 */
[----:B------:R-:W-:Y:S01]  /*2ad80*/  BPT.TRAP 0x1 ;  /* 0x000000040000795c */ /* 0x000fe20000300000 */
.L_x_2319:
[----:B------:R-:W-:Y:S05]  /*2ad90*/  BSYNC B3 ;  /* 0x0000000000037941 */ /* 0x000fea0003800000 */
.L_x_2318:
        /* <DEDUP_REMOVED lines=17> */
.L_x_2321:
[----:B------:R-:W-:Y:S05]  /*2aeb0*/  BSYNC B3 ;  /* 0x0000000000037941 */ /* 0x000fea0003800000 */
.L_x_2320:
        /* <DEDUP_REMOVED lines=10> */
.L_x_2323:
[----:B------:R-:W-:Y:S05]  /*2af60*/  BSYNC B3 ;  /* 0x0000000000037941 */ /* 0x000fea0003800000 */
.L_x_2322:
[----:B------:R-:W2:Y:S04]  /*2af70*/  LDL.64 R14, [R0] ;  /* 0x00000000000e7983 */ /* 0x000ea80000100a00 */
[----:B------:R-:W3:Y:S04]  /*2af80*/  LDL.64 R12, [R0+0x58] ;  /* 0x00005800000c7983 */ /* 0x000ee80000100a00 */
[----:B------:R-:W4:Y:S04]  /*2af90*/  LDL.64 R2, [R0+0x48] ;  /* 0x0000480000027983 */ /* 0x000f280000100a00 */
[----:B0----5:R-:W4:Y:S01]  /*2afa0*/  LDL.64 R8, [R0+0x50] ;  /* 0x0000500000087983 */ /* 0x021f220000100a00 */
[----:B------:R-:W-:-:S02]  /*2afb0*/  R2UR UR6, R4 ;  /* 0x00000000040672ca */ /* 0x000fc400000e0000 */
[C---:B------:R-:W-:Y:S01]  /*2afc0*/  R2UR UR7, R5.reuse ;  /* 0x00000000050772ca */ /* 0x040fe200000e0000 */
[----:B------:R-:W4:Y:S01]  /*2afd0*/  LDL R21, [R1+0x470] ;  /* 0x0004700001157983 */ /* 0x000f220000100800 */
[C---:B------:R-:W-:Y:S02]  /*2afe0*/  R2UR UR4, R4.reuse ;  /* 0x00000000040472ca */ /* 0x040fe400000e0000 */
[----:B------:R-:W-:Y:S01]  /*2aff0*/  R2UR UR5, R5 ;  /* 0x00000000050572ca */ /* 0x000fe200000e0000 */
[----:B------:R-:W4:Y:S04]  /*2b000*/  LDL R20, [R1+0x474] ;  /* 0x0004740001147983 */ /* 0x000f280000100800 */
[----:B------:R-:W4:Y:S04]  /*2b010*/  LDL.LU R72, [R1+0x47c] ;  /* 0x00047c0001487983 */ /* 0x000f280000300800 */
[----:B--2---:R-:W2:Y:S04]  /*2b020*/  LD.E R15, desc[UR6][R14.64] ;  /* 0x000000060e0f7980 */ /* 0x004ea8000c101900 */
[----:B---3--:R-:W2:Y:S01]  /*2b030*/  LD.E.64 R6, desc[UR4][R12.64] ;  /* 0x000000040c067980 */ /* 0x008ea2000c101b00 */
[----:B------:R-:W-:Y:S05]  /*2b040*/  WARPSYNC.ALL ;  /* 0x0000000000007948 */ /* 0x000fea0003800000 */
[----:B------:R-:W-:-:S02]  /*2b050*/  R2UR UR6, R4 ;  /* 0x00000000040672ca */ /* 0x000fc400000e0000 */
[C---:B------:R-:W-:Y:S02]  /*2b060*/  R2UR UR7, R5.reuse ;  /* 0x00000000050772ca */ /* 0x040fe400000e0000 */
[----:B------:R-:W-:Y:S02]  /*2b070*/  R2UR UR4, R4 ;  /* 0x00000000040472ca */ /* 0x000fe400000e0000 */
[----:B------:R-:W-:-:S09]  /*2b080*/  R2UR UR5, R5 ;  /* 0x00000000050572ca */ /* 0x000fd200000e0000 */
[----:B----4-:R-:W3:Y:S04]  /*2b090*/  LD.E R11, desc[UR6][R2.64] ;  /* 0x00000006020b7980 */ /* 0x010ee8000c101900 */
[----:B------:R-:W4:Y:S01]  /*2b0a0*/  LD.E.64 R18, desc[UR4][R8.64] ;  /* 0x0000000408127980 */ /* 0x000f22000c101b00 */
[----:B------:R-:W-:Y:S01]  /*2b0b0*/  WARPGROUP.ARRIVE ;  /* 0x00000000000079c5 */ /* 0x000fe20000000000 */
[C---:B------:R-:W-:Y:S02]  /*2b0c0*/  R2UR UR8, R4.reuse ;  /* 0x00000000040872ca */ /* 0x040fe400000e0000 */
[----:B------:R-:W-:Y:S02]  /*2b0d0*/  R2UR UR9, R5 ;  /* 0x00000000050972ca */ /* 0x000fe400000e0000 */
[----:B------:R-:W-:-:S02]  /*2b0e0*/  R2UR UR10, R4 ;  /* 0x00000000040a72ca */ /* 0x000fc400000e0000 */
[----:B------:R-:W-:Y:S01]  /*2b0f0*/  R2UR UR11, R5 ;  /* 0x00000000050b72ca */ /* 0x000fe200000e0000 */
[----:B--2---:R-:W-:Y:S01]  /*2b100*/  IMAD R6, R15, 0xc00, R6 ;  /* 0x00000c000f067824 */ /* 0x004fe200078e0206 */
[----:B------:R-:W-:-:S04]  /*2b110*/  R2UR UR7, R7 ;  /* 0x00000000070772ca */ /* 0x000fc800000e0000 */
[----:B------:R-:W-:Y:S02]  /*2b120*/  R2UR UR6, R6 ;  /* 0x00000000060672ca */ /* 0x000fe400000e0000 */
[----:B---3--:R-:W-:Y:S02]  /*2b130*/  ISETP.NE.U32.AND P1, PT, R11, RZ, PT ;  /* 0x000000ff0b00720c */ /* 0x008fe40003f25070 */
[----:B----4-:R-:W-:Y:S02]  /*2b140*/  R2UR UR4, R18 ;  /* 0x00000000120472ca */ /* 0x010fe400000e0000 */
[----:B------:R-:W-:-:S09]  /*2b150*/  R2UR UR5, R19 ;  /* 0x00000000130572ca */ /* 0x000fd200000e0000 */
[----:B------:R-:W-:-:S05]  /*2b160*/  VOTEU.ANY UP0, P1 ;  /* 0x00000000003f7886 */ /* 0x000fca0000800100 */
[----:B------:R-:W-:Y:S03]  /*2b170*/  HGMMA.64x96x16.F32.BF16 R24, gdesc[UR4], R24, UP0, gsb0 ;  /* 0x01600000041879f0 */ /* 0x000fe6000b801818 */
[----:B------:R-:W-:Y:S02]  /*2b180*/  WARPGROUP.DEPBAR.LE gsb0, 0x0 ;  /* 0x00008000000079c5 */ /* 0x000fe40000010000 */
[----:B------:R-:W-:Y:S04]  /*2b190*/  ST.E desc[UR8][R2.64], R195 ;  /* 0x000000c302007985 */ /* 0x000fe8000c101908 */
[----:B------:R-:W2:Y:S01]  /*2b1a0*/  LD.E.64 R12, desc[UR10][R8.64] ;  /* 0x0000000a080c7980 */ /* 0x000ea2000c101b00 */
[----:B------:R-:W-:-:S02]  /*2b1b0*/  VIADD R14, R6, 0x2 ;  /* 0x00000002060e7836 */ /* 0x000fc40000000000 */
[----:B------:R-:W-:-:S03]  /*2b1c0*/  IMAD.MOV.U32 R15, RZ, RZ, R7 ;  /* 0x000000ffff0f7224 */ /* 0x000fc600078e0007 */
[----:B------:R-:W-:Y:S02]  /*2b1d0*/  R2UR UR6, R14 ;  /* 0x000000000e0672ca */ /* 0x000fe400000e0000 */
[----:B------:R-:W-:Y:S01]  /*2b1e0*/  R2UR UR7, R15 ;  /* 0x000000000f0772ca */ /* 0x000fe200000e0000 */
[----:B------:R-:W-:Y:S01]  /*2b1f0*/  WARPGROUP.ARRIVE ;  /* 0x00000000000079c5 */ /* 0x000fe20000000000 */
[C---:B------:R-:W-:Y:S02]  /*2b200*/  R2UR UR8, R4.reuse ;  /* 0x00000000040872ca */ /* 0x040fe400000e0000 */
        /* <DEDUP_REMOVED lines=222> */
[----:B------:R-:W-:-:S06]  /*2bff0*/  WARPGROUP.ARRIVE ;  /* 0x00000000000079c5 */ /* 0x000fcc0000000000 */
[----:B------:R-:W0:Y:S01]  /*2c000*/  S2R R203, SR_TID.X ;  /* 0x0000000000cb7919 */ /* 0x000e220000002100 */
[----:B------:R-:W-:Y:S02]  /*2c010*/  R2UR UR8, R4 ;  /* 0x00000000040872ca */ /* 0x000fe400000e0000 */
[----:B------:R-:W-:Y:S02]  /*2c020*/  R2UR UR9, R5 ;  /* 0x00000000050972ca */ /* 0x000fe400000e0000 */
[----:B0-----:R-:W-:Y:S01]  /*2c030*/  LOP3.LUT P2, RZ, R203, 0x7f, RZ, 0xc0, !PT ;  /* 0x0000007fcbff7812 */ /* 0x001fe2000784c0ff */
[----:B--2---:R-:W-:Y:S02]  /*2c040*/  VIADD R6, R8, 0xc06 ;  /* 0x00000c0608067836 */ /* 0x004fe40000000000 */
[----:B------:R-:W-:-:S03]  /*2c050*/  IMAD.MOV.U32 R7, RZ, RZ, R9 ;  /* 0x000000ffff077224 */ /* 0x000fc600078e0009 */
[----:B------:R-:W-:Y:S02]  /*2c060*/  R2UR UR4, R6 ;  /* 0x00000000060472ca */ /* 0x000fe400000e0000 */
[----:B------:R-:W-:-:S13]  /*2c070*/  R2UR UR5, R7 ;  /* 0x00000000070572ca */ /* 0x000fda00000e0000 */
[----:B------:R-:W-:Y:S03]  /*2c080*/  HGMMA.64x96x16.F32.BF16 R24, gdesc[UR4], R24, gsb0 ;  /* 0x01600000041879f0 */ /* 0x000fe60008001818 */
[----:B------:R-:W-:Y:S02]  /*2c090*/  WARPGROUP.DEPBAR.LE gsb0, 0x0 ;  /* 0x00008000000079c5 */ /* 0x000fe40000010000 */
[----:B------:R0:W-:Y:S04]  /*2c0a0*/  ST.E desc[UR8][R2.64], R195 ;  /* 0x000000c302007985 */ /* 0x0001e8000c101908 */
[----:B------:R-:W2:Y:S04]  /*2c0b0*/  @!P2 LDL.64 R6, [R0+0x18] ;  /* 0x000018000006a983 */ /* 0x000ea80000100a00 */
[----:B------:R-:W3:Y:S01]  /*2c0c0*/  @!P2 LDL.64 R8, [R0] ;  /* 0x000000000008a983 */ /* 0x000ee20000100a00 */
[----:B------:R-:W-:-:S02]  /*2c0d0*/  @!P2 R2UR UR4, R4 ;  /* 0x000000000404a2ca */ /* 0x000fc400000e0000 */
[C---:B------:R-:W-:Y:S02]  /*2c0e0*/  @!P2 R2UR UR5, R5.reuse ;  /* 0x000000000505a2ca */ /* 0x040fe400000e0000 */
[----:B------:R-:W-:Y:S02]  /*2c0f0*/  SHF.R.U32.HI R11, RZ, 0x7, R203 ;  /* 0x00000007ff0b7819 */ /* 0x000fe400000116cb */
[----:B------:R-:W-:Y:S02]  /*2c100*/  @!P2 R2UR UR6, R4 ;  /* 0x000000000406a2ca */ /* 0x000fe400000e0000 */
[----:B------:R-:W-:Y:S02]  /*2c110*/  @!P2 R2UR UR7, R5 ;  /* 0x000000000507a2ca */ /* 0x000fe400000e0000 */
[----:B------:R-:W-:-:S05]  /*2c120*/  IADD3 R11, -R11, 0xb, RZ ;  /* 0x0000000b0b0b7810 */ /* 0x000fca0007ffe1ff */
[----:B------:R1:W-:Y:S06]  /*2c130*/  BAR.ARV R11, 0x100 ;  /* 0x0004000b0000751d */ /* 0x0003ec0000002000 */
[----:B--2---:R-:W2:Y:S04]  /*2c140*/  @!P2 LD.E.64 R6, desc[UR4][R6.64+0x30] ;  /* 0x000030040606a980 */ /* 0x004ea8000c101b00 */
[----:B---3--:R-:W0:Y:S01]  /*2c150*/  @!P2 LD.E R8, desc[UR6][R8.64] ;  /* 0x000000060808a980 */ /* 0x008e22000c101900 */
[----:B--2---:R-:W-:-:S05]  /*2c160*/  @!P2 MOV R13, R6 ;  /* 0x00000006000da202 */ /* 0x004fca0000000f00 */
[----:B0-----:R-:W-:-:S05]  /*2c170*/  @!P2 IMAD R2, R8, 0x8, R13 ;  /* 0x000000080802a824 */ /* 0x001fca00078e020d */
[----:B------:R-:W-:-:S04]  /*2c180*/  @!P2 PRMT R2, RZ, 0x654, R2 ;  /* 0x00000654ff02a816 */ /* 0x000fc80000000002 */
[----:B------:R0:W-:Y:S02]  /*2c190*/  @!P2 SYNCS.ARRIVE.TRANS64.RED.A1T0 RZ, [R2+URZ], RZ ;  /* 0x000000ff02ffa9a7 */ /* 0x0001e4000810043f */
[----:B0-----:R-:W2:Y:S01]  /*2c1a0*/  LDL.64 R2, [R0+0x68] ;  /* 0x0000680000027983 */ /* 0x001ea20000100a00 */
[----:B------:R-:W-:Y:S02]  /*2c1b0*/  R2UR UR4, R4 ;  /* 0x00000000040472ca */ /* 0x000fe400000e0000 */
[----:B------:R-:W-:-:S13]  /*2c1c0*/  R2UR UR5, R5 ;  /* 0x00000000050572ca */ /* 0x000fda00000e0000 */
[----:B--2---:R-:W2:Y:S01]  /*2c1d0*/  LD.E.64 R2, desc[UR4][R2.64] ;  /* 0x0000000402027980 */ /* 0x004ea2000c101b00 */
[----:B------:R-:W-:Y:S02]  /*2c1e0*/  R2UR UR4, R4 ;  /* 0x00000000040472ca */ /* 0x000fe400000e0000 */
[----:B------:R-:W-:-:S13]  /*2c1f0*/  R2UR UR5, R5 ;  /* 0x00000000050572ca */ /* 0x000fda00000e0000 */
[----:B-1----:R-:W3:Y:S01]  /*2c200*/  LD.E R11, desc[UR4][R22.64+0x24] ;  /* 0x00002404160b7980 */ /* 0x002ee2000c101900 */
[C---:B------:R-:W-:Y:S02]  /*2c210*/  R2UR UR4, R4.reuse ;  /* 0x00000000040472ca */ /* 0x040fe400000e0000 */
[C---:B------:R-:W-:Y:S02]  /*2c220*/  R2UR UR5, R5.reuse ;  /* 0x00000000050572ca */ /* 0x040fe400000e0000 */
[C---:B------:R-:W-:Y:S02]  /*2c230*/  R2UR UR14, R4.reuse ;  /* 0x00000000040e72ca */ /* 0x040fe400000e0000 */
[C---:B------:R-:W-:Y:S02]  /*2c240*/  R2UR UR15, R5.reuse ;  /* 0x00000000050f72ca */ /* 0x040fe400000e0000 */
[----:B------:R-:W-:Y:S02]  /*2c250*/  R2UR UR10, R4 ;  /* 0x00000000040a72ca */ /* 0x000fe400000e0000 */
[----:B------:R-:W-:-:S02]  /*2c260*/  R2UR UR11, R5 ;  /* 0x00000000050b72ca */ /* 0x000fc400000e0000 */
[----:B------:R-:W-:Y:S02]  /*2c270*/  R2UR UR8, R4 ;  /* 0x00000000040872ca */ /* 0x000fe400000e0000 */
[----:B------:R-:W-:Y:S02]  /*2c280*/  R2UR UR9, R5 ;  /* 0x00000000050972ca */ /* 0x000fe400000e0000 */
[----:B------:R-:W-:-:S03]  /*2c290*/  LOP3.LUT R72, R72, 0xfff7ffff, RZ, 0xc0, !PT ;  /* 0xfff7ffff48487812 */ /* 0x000fc600078ec0ff */
[----:B------:R-:W4:Y:S01]  /*2c2a0*/  LD.E R7, desc[UR14][R22.64+0x18] ;  /* 0x0000180e16077980 */ /* 0x000f22000c101900 */
[----:B------:R-:W-:Y:S02]  /*2c2b0*/  R2UR UR12, R4 ;  /* 0x00000000040c72ca */ /* 0x000fe400000e0000 */
[----:B------:R-:W-:Y:S01]  /*2c2c0*/  R2UR UR13, R5 ;  /* 0x00000000050d72ca */ /* 0x000fe200000e0000 */
[----:B------:R-:W4:Y:S01]  /*2c2d0*/  LD.E R74, desc[UR10][R22.64+0xc] ;  /* 0x00000c0a164a7980 */ /* 0x000f22000c101900 */
[----:B------:R-:W-:-:S05]  /*2c2e0*/  @P2 LOP3.LUT R72, R72, 0x80000, RZ, 0xfc, !PT ;  /* 0x0008000048482812 */ /* 0x000fca00078efcff */
[----:B------:R0:W-:Y:S06]  /*2c2f0*/  STL [R1+0x47c], R72 ;  /* 0x00047c4801007387 */ /* 0x0001ec0000100800 */
[----:B------:R-:W4:Y:S04]  /*2c300*/  LD.E R73, desc[UR12][R22.64+0x14] ;  /* 0x0000140c16497980 */ /* 0x000f28000c101900 */
[----:B0-----:R-:W4:Y:S04]  /*2c310*/  LD.E R72, desc[UR8][R22.64+0x10] ;  /* 0x0000100816487980 */ /* 0x001f28000c101900 */
[----:B--2---:R0:W2:Y:S01]  /*2c320*/  LD.E R75, desc[UR4][R2.64] ;  /* 0x00000004024b7980 */ /* 0x0040a2000c101900 */
[----:B------:R-:W-:-:S02]  /*2c330*/  R2UR UR4, R4 ;  /* 0x00000000040472ca */ /* 0x000fc400000e0000 */
[----:B------:R-:W-:-:S13]  /*2c340*/  R2UR UR5, R5 ;  /* 0x00000000050572ca */ /* 0x000fda00000e0000 */
[----:B------:R-:W2:Y:S01]  /*2c350*/  LD.E R76, desc[UR4][R22.64] ;  /* 0x00000004164c7980 */ /* 0x000ea2000c101900 */
[----:B------:R-:W-:Y:S02]  /*2c360*/  R2UR UR4, R4 ;  /* 0x00000000040472ca */ /* 0x000fe400000e0000 */
[----:B------:R-:W-:Y:S02]  /*2c370*/  R2UR UR5, R5 ;  /* 0x00000000050572ca */ /* 0x000fe400000e0000 */
[----:B---3--:R-:W-:Y:S01]  /*2c380*/  ISETP.NE.AND P1, PT, R11, 0x1, PT ;  /* 0x000000010b00780c */ /* 0x008fe20003f25270 */
[----:B0-----:R-:W-:Y:S02]  /*2c390*/  IMAD.MOV.U32 R2, RZ, RZ, R20 ;  /* 0x000000ffff027224 */ /* 0x001fe400078e0014 */
[----:B------:R-:W-:-:S08]  /*2c3a0*/  IMAD.MOV.U32 R3, RZ, RZ, R21 ;  /* 0x000000ffff037224 */ /* 0x000fd000078e0015 */
[----:B------:R0:W3:Y:S02]  /*2c3b0*/  LD.E R78, desc[UR4][R2.64] ;  /* 0x00000004024e7980 */ /* 0x0000e4000c101900 */
[C---:B------:R-:W-:Y:S02]  /*2c3c0*/  @P1 R2UR UR4, R4.reuse ;  /* 0x00000000040412ca */ /* 0x040fe400000e0000 */
[C---:B------:R-:W-:Y:S02]  /*2c3d0*/  @P1 R2UR UR5, R5.reuse ;  /* 0x00000000050512ca */ /* 0x040fe400000e0000 */
[----:B------:R-:W-:Y:S02]  /*2c3e0*/  @P1 R2UR UR6, R4 ;  /* 0x00000000040612ca */ /* 0x000fe400000e0000 */
[----:B------:R-:W-:-:S09]  /*2c3f0*/  @P1 R2UR UR7, R5 ;  /* 0x00000000050712ca */ /* 0x000fd200000e0000 */
[----:B------:R-:W3:Y:S04]  /*2c400*/  @P1 LD.E R80, desc[UR4][R22.64+0x28] ;  /* 0x0000280416501980 */ /* 0x000ee8000c101900 */
[----:B------:R-:W3:Y:S01]  /*2c410*/  @P1 LD.E R77, desc[UR6][R22.64+0x2c] ;  /* 0x00002c06164d1980 */ /* 0x000ee2000c101900 */
[C---:B------:R-:W-:Y:S02]  /*2c420*/  R2UR UR4, R4.reuse ;  /* 0x00000000040472ca */ /* 0x040fe400000e0000 */
[C---:B------:R-:W-:Y:S02]  /*2c430*/  R2UR UR5, R5.reuse ;  /* 0x00000000050572ca */ /* 0x040fe400000e0000 */
[----:B------:R-:W-:Y:S02]  /*2c440*/  R2UR UR6, R4 ;  /* 0x00000000040672ca */ /* 0x000fe400000e0000 */
[----:B------:R-:W-:-:S09]  /*2c450*/  R2UR UR7, R5 ;  /* 0x00000000050772ca */ /* 0x000fd200000e0000 */
[----:B------:R-:W3:Y:S04]  /*2c460*/  LD.E R3, desc[UR4][R22.64+0x8] ;  /* 0x0000080416037980 */ /* 0x000ee8000c101900 */
[----:B------:R-:W3:Y:S01]  /*2c470*/  LD.E R6, desc[UR6][R22.64+0x4] ;  /* 0x0000040616067980 */ /* 0x000ee2000c101900 */
[----:B----4-:R-:W-:Y:S02]  /*2c480*/  ISETP.GE.AND P2, PT, R7, 0x1, PT ;  /* 0x000000010700780c */ /* 0x010fe40003f46270 */
[----:B------:R-:W-:Y:S01]  /*2c490*/  LOP3.LUT R74, RZ, R74, RZ, 0x33, !PT ;  /* 0x0000004aff4a7212 */ /* 0x000fe200078e33ff */
[----:B------:R-:W-:Y:S01]  /*2c4a0*/  BSSY B3, `(.L_x_2325) ;  /* 0x00000ad000037945 */ /* 0x000fe20003800000 */
[----:B------:R-:W-:Y:S02]  /*2c4b0*/  IMAD R73, R10, -0x60, R73 ;  /* 0xffffffa00a497824 */ /* 0x000fe400078e0249 */
[-C--:B--2---:R-:W-:Y:S01]  /*2c4c0*/  FMUL.FTZ R19, R48, R75.reuse ;  /* 0x0000004b30137220 */ /* 0x084fe20000410000 */
[-C--:B------:R-:W-:Y:S01]  /*2c4d0*/  FMUL.FTZ R21, R28, R75.reuse ;  /* 0x0000004b1c157220 */ /* 0x080fe20000410000 */
[-C--:B------:R-:W-:Y:S01]  /*2c4e0*/  FMUL.FTZ R9, R27, R75.reuse ;  /* 0x0000004b1b097220 */ /* 0x080fe20000410000 */
[-C--:B------:R-:W-:Y:S01]  /*2c4f0*/  FMUL.FTZ R28, R42, R75.reuse ;  /* 0x0000004b2a1c7220 */ /* 0x080fe20000410000 */
[-C--:B------:R-:W-:Y:S01]  /*2c500*/  FMUL.FTZ R27, R49, R75.reuse ;  /* 0x0000004b311b7220 */ /* 0x080fe20000410000 */
[----:B------:R1:W2:Y:S01]  /*2c510*/  MUFU.TANH R42, R19 ;  /* 0x00000013002a7308 */ /* 0x0002a20000002400 */
[-C--:B------:R-:W-:Y:S01]  /*2c520*/  FMUL.FTZ R8, R24, R75.reuse ;  /* 0x0000004b18087220 */ /* 0x080fe20000410000 */
[-C--:B------:R-:W-:Y:S01]  /*2c530*/  FMUL.FTZ R24, R29, R75.reuse ;  /* 0x0000004b1d187220 */ /* 0x080fe20000410000 */
[-C--:B------:R-:W-:Y:S01]  /*2c540*/  FMUL.FTZ R44, R44, R75.reuse ;  /* 0x0000004b2c2c7220 */ /* 0x080fe20000410000 */
[-C--:B------:R-:W-:Y:S01]  /*2c550*/  FMUL.FTZ R12, R31, R75.reuse ;  /* 0x0000004b1f0c7220 */ /* 0x080fe20000410000 */
[-C--:B------:R-:W-:Y:S01]  /*2c560*/  FMUL.FTZ R29, R43, R75.reuse ;  /* 0x0000004b2b1d7220 */ /* 0x080fe20000410000 */
[-C--:B------:R-:W-:Y:S01]  /*2c570*/  FMUL.FTZ R31, R52, R75.reuse ;  /* 0x0000004b341f7220 */ /* 0x080fe20000410000 */
[-C--:B------:R-:W-:Y:S01]  /*2c580*/  FMUL.FTZ R15, R38, R75.reuse ;  /* 0x0000004b260f7220 */ /* 0x080fe20000410000 */
[----:B------:R4:W0:Y:S01]  /*2c590*/  MUFU.TANH R43, R27 ;  /* 0x0000001b002b7308 */ /* 0x0008220000002400 */
[----:B-1----:R-:W-:Y:S01]  /*2c5a0*/  SHF.R.S32.HI R19, RZ, 0x1f, R76 ;  /* 0x0000001fff137819 */ /* 0x002fe2000001144c */
[----:B------:R-:W-:-:S03]  /*2c5b0*/  FMUL.FTZ R38, R40, R75 ;  /* 0x0000004b28267220 */ /* 0x000fc60000410000 */
[----:B----4-:R-:W-:-:S03]  /*2c5c0*/  LEA.HI R27, R19, R76, RZ, 0x7 ;  /* 0x0000004c131b7211 */ /* 0x010fc600078f38ff */
[----:B------:R-:W1:Y:S01]  /*2c5d0*/  MUFU.TANH R40, R44 ;  /* 0x0000002c00287308 */ /* 0x000e620000002400 */
[-C--:B------:R-:W-:Y:S01]  /*2c5e0*/  FMUL.FTZ R20, R25, R75.reuse ;  /* 0x0000004b19147220 */ /* 0x080fe20000410000 */
[----:B------:R-:W-:-:S06]  /*2c5f0*/  FMUL.FTZ R25, R32, R75 ;  /* 0x0000004b20197220 */ /* 0x000fcc0000410000 */
[----:B------:R4:W1:Y:S01]  /*2c600*/  MUFU.TANH R44, R31 ;  /* 0x0000001f002c7308 */ /* 0x0008620000002400 */
[-C--:B------:R-:W-:Y:S01]  /*2c610*/  FMUL.FTZ R32, R53, R75.reuse ;  /* 0x0000004b35207220 */ /* 0x080fe20000410000 */
[-C--:B0-----:R-:W-:Y:S01]  /*2c620*/  FMUL.FTZ R2, R26, R75.reuse ;  /* 0x0000004b1a027220 */ /* 0x081fe20000410000 */
[----:B----4-:R-:W-:Y:S01]  /*2c630*/  LOP3.LUT R31, R27, 0xffffff80, RZ, 0xc0, !PT ;  /* 0xffffff801b1f7812 */ /* 0x010fe200078ec0ff */
[-C--:B------:R-:W-:Y:S01]  /*2c640*/  FMUL.FTZ R11, R30, R75.reuse ;  /* 0x0000004b1e0b7220 */ /* 0x080fe20000410000 */
[----:B------:R-:W-:-:S03]  /*2c650*/  FMUL.FTZ R26, R33, R75 ;  /* 0x0000004b211a7220 */ /* 0x000fc60000410000 */
[----:B------:R-:W-:Y:S02]  /*2c660*/  IMAD.IADD R31, R76, 0x1, -R31 ;  /* 0x000000014c1f7824 */ /* 0x000fe400078e0a1f */
[-C--:B------:R-:W-:Y:S01]  /*2c670*/  FMUL.FTZ R30, R46, R75.reuse ;  /* 0x0000004b2e1e7220 */ /* 0x080fe20000410000 */
[----:B------:R-:W-:Y:S01]  /*2c680*/  LEA.HI R33, R19, R76, RZ, 0x2 ;  /* 0x0000004c13217211 */ /* 0x000fe200078f10ff */
[----:B------:R0:W4:Y:S01]  /*2c690*/  MUFU.TANH R46, R32 ;  /* 0x00000020002e7308 */ /* 0x0001220000002400 */
[-C--:B------:R-:W-:Y:S02]  /*2c6a0*/  FMUL.FTZ R14, R35, R75.reuse ;  /* 0x0000004b230e7220 */ /* 0x080fe40000410000 */
[----:B------:R-:W-:Y:S02]  /*2c6b0*/  LOP3.LUT R35, R33, 0xfffffffc, RZ, 0xc0, !PT ;  /* 0xfffffffc21237812 */ /* 0x000fe400078ec0ff */
[----:B0-----:R-:W-:Y:S01]  /*2c6c0*/  SHF.R.S32.HI R32, RZ, 0x1f, R31 ;  /* 0x0000001fff207819 */ /* 0x001fe2000001141f */
[----:B------:R-:W-:-:S03]  /*2c6d0*/  FMUL.FTZ R18, R39, R75 ;  /* 0x0000004b27127220 */ /* 0x000fc60000410000 */
[----:B------:R-:W-:Y:S01]  /*2c6e0*/  LEA.HI R33, R32, R31, RZ, 0x2 ;  /* 0x0000001f20217211 */ /* 0x000fe200078f10ff */
[-C--:B------:R-:W-:Y:S01]  /*2c6f0*/  FMUL.FTZ R13, R34, R75.reuse ;  /* 0x0000004b220d7220 */ /* 0x080fe20000410000 */
[----:B------:R-:W-:Y:S01]  /*2c700*/  FMUL.FTZ R39, R41, R75 ;  /* 0x0000004b29277220 */ /* 0x000fe20000410000 */
[----:B------:R-:W-:Y:S01]  /*2c710*/  IMAD.IADD R76, R76, 0x1, -R35 ;  /* 0x000000014c4c7824 */ /* 0x000fe200078e0a23 */
[--C-:B------:R-:W-:Y:S02]  /*2c720*/  SHF.R.S32.HI R34, RZ, 0x2, R33.reuse ;  /* 0x00000002ff227819 */ /* 0x100fe40000011421 */
[----:B------:R-:W-:Y:S02]  /*2c730*/  SHF.R.S32.HI R41, RZ, 0x1f, R33 ;  /* 0x0000001fff297819 */ /* 0x000fe40000011421 */
[----:B------:R-:W-:Y:S02]  /*2c740*/  LEA.HI R35, R32, R31, RZ, 0x5 ;  /* 0x0000001f20237211 */ /* 0x000fe400078f28ff */
[----:B------:R-:W-:-:S02]  /*2c750*/  SHF.R.S32.HI R32, RZ, 0x7, R27 ;  /* 0x00000007ff207819 */ /* 0x000fc4000001141b */
[----:B------:R-:W-:Y:S02]  /*2c760*/  LEA.HI R41, R41, R34, RZ, 0x3 ;  /* 0x0000002229297211 */ /* 0x000fe400078f18ff */
[----:B------:R-:W-:Y:S02]  /*2c770*/  SHF.R.S32.HI R35, RZ, 0x5, R35 ;  /* 0x00000005ff237819 */ /* 0x000fe40000011423 */
[----:B------:R-:W-:Y:S02]  /*2c780*/  LEA.HI R27, R27, R32, RZ, 0x1 ;  /* 0x000000201b1b7211 */ /* 0x000fe400078f08ff */
[----:B------:R-:W-:Y:S01]  /*2c790*/  LOP3.LUT R41, R41, 0xfffffff8, RZ, 0xc0, !PT ;  /* 0xfffffff829297812 */ /* 0x000fe200078ec0ff */
[----:B---3--:R-:W-:Y:S01]  /*2c7a0*/  IMAD R78, R78, 0x8, R35 ;  /* 0x000000084e4e7824 */ /* 0x008fe200078e0223 */
[----:B------:R-:W-:Y:S02]  /*2c7b0*/  LOP3.LUT R27, R27, 0x3fffffe, RZ, 0xc0, !PT ;  /* 0x03fffffe1b1b7812 */ /* 0x000fe400078ec0ff */
[----:B------:R-:W-:Y:S01]  /*2c7c0*/  LEA.HI R35, R76, R76, RZ, 0x1 ;  /* 0x0000004c4c237211 */ /* 0x000fe200078f08ff */
[----:B------:R-:W-:-:S02]  /*2c7d0*/  IMAD.IADD R41, R34, 0x1, -R41 ;  /* 0x0000000122297824 */ /* 0x000fc400078e0a29 */
[----:B------:R-:W-:Y:S01]  /*2c7e0*/  IMAD.IADD R27, R32, 0x1, -R27 ;  /* 0x00000001201b7824 */ /* 0x000fe200078e0a1b */
[----:B------:R-:W-:Y:S01]  /*2c7f0*/  LOP3.LUT R35, R35, 0x1ffffffe, RZ, 0xc0, !PT ;  /* 0x1ffffffe23237812 */ /* 0x000fe200078ec0ff */
[----:B------:R-:W-:Y:S02]  /*2c800*/  IMAD.U32 R32, R78, 0x10, R41 ;  /* 0x000000104e207824 */ /* 0x000fe400078e0029 */
[-C--:B------:R-:W-:Y:S02]  /*2c810*/  FMUL.FTZ R53, R55, R75.reuse ;  /* 0x0000004b37357220 */ /* 0x080fe40000410000 */
[----:B------:R-:W-:Y:S02]  /*2c820*/  IMAD.IADD R35, R76, 0x1, -R35 ;  /* 0x000000014c237824 */ /* 0x000fe400078e0a23 */
[----:B------:R-:W-:Y:S02]  /*2c830*/  IMAD R32, R27, 0x40, R32 ;  /* 0x000000401b207824 */ /* 0x000fe400078e0220 */
[----:B------:R-:W-:-:S02]  /*2c840*/  FMUL.FTZ R55, R59, R75 ;  /* 0x0000004b3b377220 */ /* 0x000fc40000410000 */
[----:B------:R-:W-:-:S04]  /*2c850*/  IMAD R59, R35, 0x8, R32 ;  /* 0x00000008233b7824 */ /* 0x000fc800078e0220 */
[----:B------:R-:W-:-:S05]  /*2c860*/  @P1 IMAD.HI.U32 R80, R59, R80, RZ ;  /* 0x000000503b501227 */ /* 0x000fca00078e00ff */
[----:B------:R-:W-:Y:S01]  /*2c870*/  @P1 SHF.R.U32.HI R59, RZ, R77, R80 ;  /* 0x0000004dff3b1219 */ /* 0x000fe20000011650 */
[-C--:B------:R-:W-:Y:S01]  /*2c880*/  FMUL.FTZ R56, R56, R75.reuse ;  /* 0x0000004b38387220 */ /* 0x080fe20000410000 */
[-C--:B------:R-:W-:Y:S01]  /*2c890*/  FMUL.FTZ R57, R57, R75.reuse ;  /* 0x0000004b39397220 */ /* 0x080fe20000410000 */
[----:B------:R-:W-:Y:S02]  /*2c8a0*/  LOP3.LUT R32, R33, 0x7ffffffc, RZ, 0xc0, !PT ;  /* 0x7ffffffc21207812 */ /* 0x000fe400078ec0ff */
[----:B------:R-:W0:Y:S01]  /*2c8b0*/  SHFL.IDX PT, R35, R59, RZ, 0x1c1f ;  /* 0x001c1fff3b237589 */ /* 0x000e2200000e0000 */
[----:B------:R-:W-:Y:S02]  /*2c8c0*/  IMAD.MOV.U32 R27, RZ, RZ, -0x60 ;  /* 0xffffffa0ff1b7424 */ /* 0x000fe400078e00ff */
[-C--:B------:R-:W-:Y:S01]  /*2c8d0*/  FMUL.FTZ R52, R54, R75.reuse ;  /* 0x0000004b36347220 */ /* 0x080fe20000410000 */
[-C--:B------:R-:W-:Y:S01]  /*2c8e0*/  FMUL.FTZ R48, R50, R75.reuse ;  /* 0x0000004b32307220 */ /* 0x080fe20000410000 */
[-C--:B------:R-:W-:Y:S01]  /*2c8f0*/  FMUL.FTZ R49, R51, R75.reuse ;  /* 0x0000004b33317220 */ /* 0x080fe20000410000 */
[----:B------:R3:W0:Y:S01]  /*2c900*/  MUFU.TANH R79, R56 ;  /* 0x00000038004f7308 */ /* 0x0006220000002400 */
        /* <DEDUP_REMOVED lines=15> */
[----:B---3--:R-:W-:Y:S01]  /*2ca00*/  FMUL.FTZ R56, R70, R75 ;  /* 0x0000004b46387220 */ /* 0x008fe20000410000 */
[----:B------:R-:W-:-:S02]  /*2ca10*/  IMAD.IADD R32, R31, 0x1, -R32 ;  /* 0x000000011f207824 */ /* 0x000fc400078e0a20 */
[----:B--2---:R-:W-:Y:S01]  /*2ca20*/  FMUL.FTZ R57, R71, R75 ;  /* 0x0000004b47397220 */ /* 0x004fe20000410000 */
[----:B------:R-:W-:Y:S01]  /*2ca30*/  IMAD R27, R10, R27, 0x1 ;  /* 0x000000010a1b7424 */ /* 0x000fe200078e021b */
[----:B------:R-:W2:Y:S03]  /*2ca40*/  MUFU.TANH R8, R8 ;  /* 0x0000000800087308 */ /* 0x000ea60000002400 */
[----:B------:R-:W-:-:S05]  /*2ca50*/  IMAD R27, R32, -0x2, R27 ;  /* 0xfffffffe201b7824 */ /* 0x000fca00078e021b */
[----:B------:R-:W3:Y:S01]  /*2ca60*/  MUFU.TANH R20, R20 ;  /* 0x0000001400147308 */ /* 0x000ee20000002400 */
[----:B------:R-:W-:-:S07]  /*2ca70*/  IADD3 R31, -R6, R27, R3 ;  /* 0x0000001b061f7210 */ /* 0x000fce0007ffe103 */
[----:B------:R-:W0:Y:S01]  /*2ca80*/  MUFU.TANH R2, R2 ;  /* 0x0000000200027308 */ /* 0x000e220000002400 */
[----:B------:R-:W-:-:S07]  /*2ca90*/  FMUL.FTZ R60, R60, R75 ;  /* 0x0000004b3c3c7220 */ /* 0x000fce0000410000 */
        /* <DEDUP_REMOVED lines=35> */
[----:B------:R-:W1:Y:S08]  /*2ccd0*/  MUFU.TANH R56, R56 ;  /* 0x0000003800387308 */ /* 0x000e700000002400 */
[----:B------:R-:W1:Y:S01]  /*2cce0*/  MUFU.TANH R57, R57 ;  /* 0x0000003900397308 */ /* 0x000e620000002400 */
[----:B------:R-:W-:-:S02]  /*2ccf0*/  IMAD.IADD R72, R31, 0x1, R72 ;  /* 0x000000011f487824 */ /* 0x000fc400078e0248 */
[----:B------:R-:W-:Y:S02]  /*2cd00*/  IMAD.IADD R74, R31, 0x1, R74 ;  /* 0x000000011f4a7824 */ /* 0x000fe400078e024a */
[----:B------:R-:W-:Y:S02]  /*2cd10*/  VIADD R66, R27, 0xffffffff ;  /* 0xffffffff1b427836 */ /* 0x000fe40000000000 */
[--C-:B0-----:R-:W-:Y:S01]  /*2cd20*/  IMAD.IADD R62, R74, 0x1, R35.reuse ;  /* 0x000000014a3e7824 */ /* 0x101fe200078e0223 */
[----:B------:R0:W1:Y:S02]  /*2cd30*/  MUFU.TANH R82, R60 ;  /* 0x0000003c00527308 */ /* 0x0000640000002400 */
[----:B0-----:R-:W-:Y:S01]  /*2cd40*/  IMAD.IADD R60, R72, 0x1, R35 ;  /* 0x00000001483c7824 */ /* 0x001fe200078e0223 */
        /* <DEDUP_REMOVED lines=9> */
[C---:B------:R-:W-:Y:S02]  /*2cde0*/  R2UR UR4, R4.reuse ;  /* 0x00000000040472ca */ /* 0x040fe400000e0000 */
[C---:B------:R-:W-:Y:S02]  /*2cdf0*/  R2UR UR5, R5.reuse ;  /* 0x00000000050572ca */ /* 0x040fe400000e0000 */
[----:B------:R-:W-:Y:S02]  /*2ce00*/  R2UR UR6, R4 ;  /* 0x00000000040672ca */ /* 0x000fe400000e0000 */
[----:B------:R-:W-:-:S09]  /*2ce10*/  R2UR UR7, R5 ;  /* 0x00000000050772ca */ /* 0x000fd200000e0000 */
[----:B------:R-:W2:Y:S04]  /*2ce20*/  LD.E R27, desc[UR4][R22.64+0x1c] ;  /* 0x00001c04161b7980 */ /* 0x000ea8000c101900 */
[----:B------:R-:W3:Y:S01]  /*2ce30*/  LD.E R34, desc[UR6][R22.64+0x20] ;  /* 0x0000200616227980 */ /* 0x000ee2000c101900 */
[----:B--2---:R-:W-:-:S05]  /*2ce40*/  IMAD.HI.U32 R27, R32, R27, RZ ;  /* 0x0000001b201b7227 */ /* 0x004fca00078e00ff */
[----:B---3--:R-:W-:-:S07]  /*2ce50*/  SHF.R.U32.HI R32, RZ, R34, R27 ;  /* 0x00000022ff207219 */ /* 0x008fce000001161b */
.L_x_2330:
[----:B------:R-:W-:Y:S05]  /*2ce60*/  BSYNC B5 ;  /* 0x0000000000057941 */ /* 0x000fea0003800000 */
.L_x_2329:
[----:B------:R-:W-:Y:S01]  /*2ce70*/  LOP3.LUT R32, RZ, R32, RZ, 0x33, !PT ;  /* 0x00000020ff207212 */ /* 0x000fe200078e33ff */
[----:B------:R-:W-:Y:S06]  /*2ce80*/  BRA `(.L_x_2331) ;  /* 0x0000000000287947 */ /* 0x000fec0003800000 */
.L_x_2328:
[----:B------:R-:W-:-:S13]  /*2ce90*/  ISETP.NE.AND P1, PT, R7, 0x1, PT ;  /* 0x000000010700780c */ /* 0x000fda0003f25270 */
        /* <DEDUP_REMOVED lines=9> */
.L_x_2331:
[----:B------:R-:W-:Y:S05]  /*2cf30*/  BSYNC B4 ;  /* 0x0000000000047941 */ /* 0x000fea0003800000 */
.L_x_2327:
[----:B------:R-:W-:-:S05]  /*2cf40*/  IMAD R27, R7, R32, R66 ;  /* 0x00000020071b7224 */ /* 0x000fca00078e0242 */
[----:B------:R-:W-:Y:S02]  /*2cf50*/  VIMNMX R62, R62, R27, !PT ;  /* 0x0000001b3e3e7248 */ /* 0x000fe40007fe0100 */
[----:B------:R-:W-:-:S07]  /*2cf60*/  VIADDMNMX R60, R27, R7, R60, PT ;  /* 0x000000071b3c7246 */ /* 0x000fce000380013c */
.L_x_2326:
[----:B------:R-:W-:Y:S05]  /*2cf70*/  BSYNC B3 ;  /* 0x0000000000037941 */ /* 0x000fea0003800000 */
.L_x_2325:
[C---:B------:R-:W-:Y:S01]  /*2cf80*/  ISETP.GE.AND P2, PT, R73.reuse, 0x9, PT ;  /* 0x000000094900780c */ /* 0x040fe20003f46270 */
[----:B------:R-:W0:Y:S01]  /*2cf90*/  SHFL.IDX PT, R59, R59, 0x1, 0x1c1f ;  /* 0x003c1f003b3b7f89 */ /* 0x000e2200000e0000 */
[C---:B------:R-:W-:Y:S01]  /*2cfa0*/  ISETP.GE.AND P1, PT, R73.reuse, 0x2, PT ;  /* 0x000000024900780c */ /* 0x040fe20003f26270 */
[----:B------:R-:W-:Y:S01]  /*2cfb0*/  BSSY B3, `(.L_x_2332) ;  /* 0x0000097000037945 */ /* 0x000fe20003800000 */
[C---:B------:R-:W-:Y:S02]  /*2cfc0*/  ISETP.GT.AND P3, PT, R62.reuse, 0x8, !P2 ;  /* 0x000000083e00780c */ /* 0x040fe40005764270 */
[----:B------:R-:W-:Y:S02]  /*2cfd0*/  ISETP.GT.AND P4, PT, R62, 0x1, !P1 ;  /* 0x000000013e00780c */ /* 0x000fe40004f84270 */
[----:B------:R-:W-:Y:S02]  /*2cfe0*/  ISETP.LT.OR P3, PT, R60, 0x9, P3 ;  /* 0x000000093c00780c */ /* 0x000fe40001f61670 */
[----:B------:R-:W-:-:S02]  /*2cff0*/  ISETP.GE.AND P5, PT, R73, 0xa, PT ;  /* 0x0000000a4900780c */ /* 0x000fc40003fa6270 */
[----:B------:R-:W-:Y:S02]  /*2d000*/  FSEL R32, R21, -INF , !P3 ;  /* 0xff80000015207808 */ /* 0x000fe40005800000 */
[----:B------:R-:W-:Y:S02]  /*2d010*/  ISETP.LT.OR P4, PT, R60, 0x2, P4 ;  /* 0x000000023c00780c */ /* 0x000fe40002781670 */
[----:B------:R-:W-:Y:S02]  /*2d020*/  ISETP.GT.AND P3, PT, R62, 0x9, !P5 ;  /* 0x000000093e00780c */ /* 0x000fe40006f64270 */
[----:B------:R-:W-:Y:S02]  /*2d030*/  FSEL R31, R20, -INF , !P4 ;  /* 0xff800000141f7808 */ /* 0x000fe40006000000 */
[----:B------:R-:W-:Y:S02]  /*2d040*/  ISETP.LT.OR P3, PT, R60, 0xa, P3 ;  /* 0x0000000a3c00780c */ /* 0x000fe40001f61670 */
[----:B------:R-:W-:-:S02]  /*2d050*/  ISETP.GE.AND P4, PT, R73, 0x11, PT ;  /* 0x000000114900780c */ /* 0x000fc40003f86270 */
[----:B------:R-:W-:Y:S01]  /*2d060*/  FSEL R33, R24, -INF , !P3 ;  /* 0xff80000018217808 */ /* 0x000fe20005800000 */
[----:B0-----:R-:W-:Y:S01]  /*2d070*/  IMAD.IADD R63, R74, 0x1, R59 ;  /* 0x000000014a3f7824 */ /* 0x001fe200078e023b */
        /* <DEDUP_REMOVED lines=34> */
[----:B-1----:R-:W-:-:S02]  /*2d2a0*/  FSEL R40, R40, -INF , !P3 ;  /* 0xff80000028287808 */ /* 0x002fc40005800000 */
        /* <DEDUP_REMOVED lines=65> */
[----:B------:R-:W-:-:S03]  /*2d6c0*/  IMAD.IADD R62, R72, 0x1, R59 ;  /* 0x00000001483e7824 */ /* 0x000fc600078e023b */
[----:B------:R-:W-:-:S04]  /*2d6d0*/  ISETP.LT.OR P6, PT, R60, 0x5a, P6 ;  /* 0x0000005a3c00780c */ /* 0x000fc800037c1670 */
        /* <DEDUP_REMOVED lines=19> */
.L_x_2337:
[----:B------:R-:W-:Y:S05]  /*2d810*/  BSYNC B5 ;  /* 0x0000000000057941 */ /* 0x000fea0003800000 */
.L_x_2336:
[----:B------:R-:W-:Y:S01]  /*2d820*/  LOP3.LUT R6, RZ, R6, RZ, 0x33, !PT ;  /* 0x00000006ff067212 */ /* 0x000fe200078e33ff */
[----:B------:R-:W-:Y:S06]  /*2d830*/  BRA `(.L_x_2338) ;  /* 0x0000000000287947 */ /* 0x000fec0003800000 */
.L_x_2335:
        /* <DEDUP_REMOVED lines=10> */
.L_x_2338:
[----:B------:R-:W-:Y:S05]  /*2d8e0*/  BSYNC B4 ;  /* 0x0000000000047941 */ /* 0x000fea0003800000 */
.L_x_2334:
[----:B------:R-:W-:-:S05]  /*2d8f0*/  IMAD R6, R7, R6, R66 ;  /* 0x0000000607067224 */ /* 0x000fca00078e0242 */
[----:B------:R-:W-:Y:S02]  /*2d900*/  VIADDMNMX R62, R6, R7, R62, PT ;  /* 0x00000007063e7246 */ /* 0x000fe4000380013e */
[----:B------:R-:W-:-:S07]  /*2d910*/  VIMNMX R63, R63, R6, !PT ;  /* 0x000000063f3f7248 */ /* 0x000fce0007fe0100 */
.L_x_2333:
[----:B------:R-:W-:Y:S05]  /*2d920*/  BSYNC B3 ;  /* 0x0000000000037941 */ /* 0x000fea0003800000 */
.L_x_2332:
[----:B------:R-:W2:Y:S01]  /*2d930*/  LDL.64 R6, [R0+0x70] ;  /* 0x0000700000067983 */ /* 0x000ea20000100a00 */
[C---:B------:R-:W-:Y:S02]  /*2d940*/  ISETP.GT.AND P1, PT, R63.reuse, 0x1, !P1 ;  /* 0x000000013f00780c */ /* 0x040fe40004f24270 */
[----:B------:R-:W-:Y:S02]  /*2d950*/  ISETP.GT.AND P2, PT, R63, 0x8, !P2 ;  /* 0x000000083f00780c */ /* 0x000fe40005744270 */
[C---:B------:R-:W-:Y:S02]  /*2d960*/  ISETP.LT.OR P1, PT, R62.reuse, 0x2, P1 ;  /* 0x000000023e00780c */ /* 0x040fe40000f21670 */
[----:B------:R-:W-:Y:S02]  /*2d970*/  ISETP.LT.OR P2, PT, R62, 0x9, P2 ;  /* 0x000000093e00780c */ /* 0x000fe40001741670 */
[----:B------:R-:W-:Y:S02]  /*2d980*/  FSEL R59, R9, -INF , !P1 ;  /* 0xff800000093b7808 */ /* 0x000fe40004800000 */
[----:B------:R-:W-:-:S02]  /*2d990*/  ISETP.NE.AND P1, PT, R67, RZ, PT ;  /* 0x000000ff4300720c */ /* 0x000fc40003f25270 */
[----:B------:R-:W-:Y:S02]  /*2d9a0*/  FSEL R11, R11, -INF , !P2 ;  /* 0xff8000000b0b7808 */ /* 0x000fe40005000000 */
[----:B------:R-:W-:Y:S02]  /*2d9b0*/  ISETP.GT.AND P1, PT, R63, 0x9, !P1 ;  /* 0x000000093f00780c */ /* 0x000fe40004f24270 */
[----:B------:R-:W-:Y:S02]  /*2d9c0*/  ISETP.NE.AND P2, PT, R76, RZ, PT ;  /* 0x000000ff4c00720c */ /* 0x000fe40003f45270 */
[----:B------:R-:W-:Y:S02]  /*2d9d0*/  ISETP.LT.OR P1, PT, R62, 0xa, P1 ;  /* 0x0000000a3e00780c */ /* 0x000fe40000f21670 */
[----:B------:R-:W-:Y:S02]  /*2d9e0*/  ISETP.NE.AND P6, PT, R77, RZ, PT ;  /* 0x000000ff4d00720c */ /* 0x000fe40003fc5270 */
[----:B------:R-:W-:-:S02]  /*2d9f0*/  FSEL R12, R12, -INF , !P1 ;  /* 0xff8000000c0c7808 */ /* 0x000fc40004800000 */
[----:B------:R-:W-:-:S04]  /*2da00*/  ISETP.NE.AND P1, PT, R70, RZ, PT ;  /* 0x000000ff4600720c */ /* 0x000fc80003f25270 */
[----:B------:R-:W-:-:S04]  /*2da10*/  ISETP.GT.AND P1, PT, R63, 0x10, !P1 ;  /* 0x000000103f00780c */ /* 0x000fc80004f24270 */
[----:B------:R-:W-:-:S04]  /*2da20*/  ISETP.LT.OR P1, PT, R62, 0x11, P1 ;  /* 0x000000113e00780c */ /* 0x000fc80000f21670 */
[----:B------:R-:W-:Y:S02]  /*2da30*/  FSEL R13, R13, -INF , !P1 ;  /* 0xff8000000d0d7808 */ /* 0x000fe40004800000 */
        /* <DEDUP_REMOVED lines=8> */
[----:B------:R-:W-:Y:S02]  /*2dac0*/  ISETP.GT.AND P1, PT, R63, 0x19, !P2 ;  /* 0x000000193f00780c */ /* 0x000fe40005724270 */
[----:B------:R-:W-:Y:S02]  /*2dad0*/  ISETP.NE.AND P2, PT, R81, RZ, PT ;  /* 0x000000ff5100720c */ /* 0x000fe40003f45270 */
[----:B------:R-:W-:-:S04]  /*2dae0*/  ISETP.LT.OR P1, PT, R62, 0x1a, P1 ;  /* 0x0000001a3e00780c */ /* 0x000fc80000f21670 */
[----:B------:R-:W-:Y:S02]  /*2daf0*/  FSEL R18, R18, -INF , !P1 ;  /* 0xff80000012127808 */ /* 0x000fe40004800000 */
[----:B------:R-:W-:Y:S02]  /*2db00*/  ISETP.GT.AND P1, PT, R63, 0x20, !P6 ;  /* 0x000000203f00780c */ /* 0x000fe40007724270 */
[----:B------:R-:W-:Y:S02]  /*2db10*/  ISETP.NE.AND P6, PT, R64, RZ, PT ;  /* 0x000000ff4000720c */ /* 0x000fe40003fc5270 */
        /* <DEDUP_REMOVED lines=39> */
[----:B------:R-:W-:Y:S02]  /*2dd90*/  R2UR UR4, R4 ;  /* 0x00000000040472ca */ /* 0x000fe400000e0000 */
[----:B------:R-:W-:Y:S02]  /*2dda0*/  ISETP.LT.OR P1, PT, R62, 0x49, P1 ;  /* 0x000000493e00780c */ /* 0x000fe40000f21670 */
[----:B------:R-:W-:Y:S02]  /*2ddb0*/  R2UR UR5, R5 ;  /* 0x00000000050572ca */ /* 0x000fe400000e0000 */
[----:B------:R-:W-:-:S02]  /*2ddc0*/  FSEL R58, R58, -INF , !P1 ;  /* 0xff8000003a3a7808 */ /* 0x000fc40004800000 */
[----:B------:R-:W-:Y:S02]  /*2ddd0*/  ISETP.GT.AND P1, PT, R63, RZ, !P6 ;  /* 0x000000ff3f00720c */ /* 0x000fe40007724270 */
[----:B------:R-:W-:Y:S02]  /*2dde0*/  ISETP.NE.AND P6, PT, R65, RZ, PT ;  /* 0x000000ff4100720c */ /* 0x000fe40003fc5270 */
[----:B------:R-:W-:Y:S02]  /*2ddf0*/  ISETP.LT.OR P1, PT, R62, 0x1, P1 ;  /* 0x000000013e00780c */ /* 0x000fe40000f21670 */
[----:B------:R-:W-:Y:S02]  /*2de00*/  ISETP.NE.AND P2, PT, R82, RZ, PT ;  /* 0x000000ff5200720c */ /* 0x000fe40003f45270 */
[----:B------:R-:W-:Y:S02]  /*2de10*/  FSEL R54, R2, -INF , !P1 ;  /* 0xff80000002367808 */ /* 0x000fe40004800000 */
[----:B--2---:R-:W2:Y:S01]  /*2de20*/  LD.E.64 R2, desc[UR4][R6.64] ;  /* 0x0000000406027980 */ /* 0x004ea2000c101b00 */
[----:B------:R-:W-:-:S02]  /*2de30*/  ISETP.GT.AND P1, PT, R63, 0x49, !P2 ;  /* 0x000000493f00780c */ /* 0x000fc40005724270 */
[C---:B------:R-:W-:Y:S02]  /*2de40*/  ISETP.GT.AND P3, PT, R63.reuse, 0x50, !P3 ;  /* 0x000000503f00780c */ /* 0x040fe40005f64270 */
[C---:B------:R-:W-:Y:S02]  /*2de50*/  ISETP.GT.AND P4, PT, R63.reuse, 0x51, !P4 ;  /* 0x000000513f00780c */ /* 0x040fe40006784270 */
[C---:B------:R-:W-:Y:S02]  /*2de60*/  ISETP.GT.AND P5, PT, R63.reuse, 0x58, !P5 ;  /* 0x000000583f00780c */ /* 0x040fe40006fa4270 */
[----:B------:R-:W-:Y:S02]  /*2de70*/  ISETP.GT.AND P2, PT, R63, 0x59, !P6 ;  /* 0x000000593f00780c */ /* 0x000fe40007744270 */
[C---:B------:R-:W-:Y:S02]  /*2de80*/  ISETP.LT.OR P1, PT, R62.reuse, 0x4a, P1 ;  /* 0x0000004a3e00780c */ /* 0x040fe40000f21670 */
[----:B------:R-:W-:-:S02]  /*2de90*/  ISETP.LT.OR P3, PT, R62, 0x51, P3 ;  /* 0x000000513e00780c */ /* 0x000fc40001f61670 */
[----:B------:R-:W-:Y:S02]  /*2dea0*/  FSEL R19, R19, -INF , !P1 ;  /* 0xff80000013137808 */ /* 0x000fe40004800000 */
[----:B------:R-:W-:Y:S02]  /*2deb0*/  ISETP.LT.OR P4, PT, R62, 0x52, P4 ;  /* 0x000000523e00780c */ /* 0x000fe40002781670 */
[----:B------:R-:W-:Y:S02]  /*2dec0*/  FSEL R50, R50, -INF , !P3 ;  /* 0xff80000032327808 */ /* 0x000fe40005800000 */
[C---:B------:R-:W-:Y:S02]  /*2ded0*/  ISETP.LT.OR P5, PT, R62.reuse, 0x59, P5 ;  /* 0x000000593e00780c */ /* 0x040fe40002fa1670 */
[----:B------:R-:W-:Y:S02]  /*2dee0*/  ISETP.LT.OR P2, PT, R62, 0x5a, P2 ;  /* 0x0000005a3e00780c */ /* 0x000fe40001741670 */
[----:B------:R-:W-:-:S02]  /*2def0*/  FSEL R51, R51, -INF , !P4 ;  /* 0xff80000033337808 */ /* 0x000fc40006000000 */
[----:B------:R-:W-:Y:S02]  /*2df00*/  FSEL R56, R56, -INF , !P5 ;  /* 0xff80000038387808 */ /* 0x000fe40006800000 */
[----:B------:R-:W-:Y:S02]  /*2df10*/  R2UR UR6, R4 ;  /* 0x00000000040672ca */ /* 0x000fe400000e0000 */
[----:B------:R-:W-:Y:S02]  /*2df20*/  R2UR UR7, R5 ;  /* 0x00000000050772ca */ /* 0x000fe400000e0000 */
[----:B------:R-:W-:-:S11]  /*2df30*/  FSEL R57, R57, -INF , !P2 ;  /* 0xff80000039397808 */ /* 0x000fd60005000000 */
[----:B------:R-:W3:Y:S01]  /*2df40*/  LD.E R69, desc[UR6][R6.64+0x14] ;  /* 0x0000140606457980 */ /* 0x000ee2000c101900 */
[----:B--2---:R-:W-:Y:S02]  /*2df50*/  FMNMX.FTZ R28, R61, R2, !PT ;  /* 0x000000023d1c7209 */ /* 0x004fe40007810000 */
        /* <DEDUP_REMOVED lines=39> */
[----:B------:R-:W-:Y:S01]  /*2e1d0*/  FMNMX.FTZ R28, R24, R9, !PT ;  /* 0x00000009181c7209 */ /* 0x000fe20007810000 */
[----:B------:R-:W2:Y:S01]  /*2e1e0*/  LD.E R66, desc[UR4][R6.64+0x20] ;  /* 0x0000200406427980 */ /* 0x000ea2000c101900 */
[----:B------:R-:W-:-:S02]  /*2e1f0*/  FMNMX.FTZ R62, R50, R63, !PT ;  /* 0x0000003f323e7209 */ /* 0x000fc40007810000 */
[----:B------:R-:W-:Y:S02]  /*2e200*/  FMNMX.FTZ R9, R21, R28, !PT ;  /* 0x0000001c15097209 */ /* 0x000fe40007810000 */
[----:B------:R-:W-:Y:S02]  /*2e210*/  FMNMX.FTZ R63, R51, R62, !PT ;  /* 0x0000003e333f7209 */ /* 0x000fe40007810000 */
[----:B------:R-:W-:Y:S02]  /*2e220*/  FMNMX.FTZ R9, R20, R9, !PT ;  /* 0x0000000914097209 */ /* 0x000fe40007810000 */
[----:B------:R-:W-:Y:S02]  /*2e230*/  FMNMX.FTZ R28, R56, R63, !PT ;  /* 0x0000003f381c7209 */ /* 0x000fe40007810000 */
[----:B------:R-:W-:Y:S02]  /*2e240*/  FMNMX.FTZ R62, R8, R9, !PT ;  /* 0x00000009083e7209 */ /* 0x000fe40007810000 */
[----:B------:R-:W-:-:S03]  /*2e250*/  FMNMX.FTZ R63, R57, R28, !PT ;  /* 0x0000001c393f7209 */ /* 0x000fc60007810000 */
[----:B------:R-:W0:Y:S04]  /*2e260*/  SHFL.BFLY PT, R9, R62, 0x2, 0x1f ;  /* 0x0c401f003e097f89 */ /* 0x000e2800000e0000 */
[----:B------:R1:W-:Y:S04]  /*2e270*/  ST.E.64 desc[UR4][R6.64], R62 ;  /* 0x0000003e06007985 */ /* 0x0003e8000c101b04 */
[----:B------:R-:W4:Y:S01]  /*2e280*/  LD.E R70, desc[UR6][R6.64+0x4] ;  /* 0x0000040606467980 */ /* 0x000f22000c101900 */
[----:B0-----:R-:W-:-:S03]  /*2e290*/  FMNMX.FTZ R9, R62, R9, !PT ;  /* 0x000000093e097209 */ /* 0x001fc60007810000 */
[----:B-1----:R-:W5:Y:S04]  /*2e2a0*/  LD.E R62, desc[UR4][R6.64+0x10] ;  /* 0x00001004063e7980 */ /* 0x002f68000c101900 */
[----:B------:R-:W0:Y:S02]  /*2e2b0*/  SHFL.BFLY PT, R28, R9, 0x1, 0x1f ;  /* 0x0c201f00091c7f89 */ /* 0x000e2400000e0000 */
[----:B0-----:R-:W-:-:S05]  /*2e2c0*/  FMNMX.FTZ R65, R9, R28, !PT ;  /* 0x0000001c09417209 */ /* 0x001fca0007810000 */
[----:B------:R-:W-:Y:S04]  /*2e2d0*/  ST.E desc[UR4][R6.64], R65 ;  /* 0x0000004106007985 */ /* 0x000fe8000c101904 */
[----:B------:R-:W3:Y:S01]  /*2e2e0*/  LD.E R67, desc[UR6][R6.64] ;  /* 0x0000000606437980 */ /* 0x000ee2000c101900 */
[----:B------:R-:W-:Y:S02]  /*2e2f0*/  R2UR UR8, R4 ;  /* 0x00000000040872ca */ /* 0x000fe400000e0000 */
[----:B------:R-:W-:Y:S01]  /*2e300*/  R2UR UR9, R5 ;  /* 0x00000000050972ca */ /* 0x000fe200000e0000 */
[----:B----4-:R-:W0:Y:S02]  /*2e310*/  SHFL.BFLY PT, R9, R70, 0x2, 0x1f ;  /* 0x0c401f0046097f89 */ /* 0x010e2400000e0000 */
[----:B0-----:R-:W-:-:S05]  /*2e320*/  FMNMX.FTZ R28, R9, R70, !PT ;  /* 0x00000046091c7209 */ /* 0x001fca0007810000 */
[----:B------:R-:W0:Y:S02]  /*2e330*/  SHFL.BFLY PT, R9, R28, 0x1, 0x1f ;  /* 0x0c201f001c097f89 */ /* 0x000e2400000e0000 */
[----:B0-----:R-:W-:Y:S02]  /*2e340*/  FMNMX.FTZ R63, R28, R9, !PT ;  /* 0x000000091c3f7209 */ /* 0x001fe40007810000 */
[----:B---3--:R-:W-:Y:S02]  /*2e350*/  FSETP.NEU.FTZ.AND P1, PT, R67, -INF , PT ;  /* 0xff8000004300780b */ /* 0x008fe40003f3d000 */
[----:B------:R-:W-:Y:S02]  /*2e360*/  FSETP.NEU.FTZ.AND P2, PT, R63, -INF , PT ;  /* 0xff8000003f00780b */ /* 0x000fe40003f5d000 */
[----:B------:R-:W-:Y:S02]  /*2e370*/  FSEL R9, R67, RZ, P1 ;  /* 0x000000ff43097208 */ /* 0x000fe40000800000 */
[----:B------:R-:W-:-:S03]  /*2e380*/  FSEL R68, R63, RZ, P2 ;  /* 0x000000ff3f447208 */ /* 0x000fc60001000000 */
[----:B------:R-:W-:Y:S02]  /*2e390*/  FADD.FTZ R9, R2, -R9 ;  /* 0x8000000902097221 */ /* 0x000fe40000010000 */
[----:B------:R-:W-:Y:S02]  /*2e3a0*/  FADD.FTZ R3, R3, -R68 ;  /* 0x8000004403037221 */ /* 0x000fe40000010000 */
[----:B--2---:R-:W-:Y:S02]  /*2e3b0*/  FMUL.FTZ R9, R9, R66 ;  /* 0x0000004209097220 */ /* 0x004fe40000410000 */
[----:B------:R-:W-:-:S04]  /*2e3c0*/  FMUL.FTZ R66, R66, R3 ;  /* 0x0000000342427220 */ /* 0x000fc80000410000 */
[----:B------:R-:W5:Y:S08]  /*2e3d0*/  MUFU.EX2 R9, R9 ;  /* 0x0000000900097308 */ /* 0x000f700000000800 */
[----:B------:R-:W0:Y:S01]  /*2e3e0*/  MUFU.EX2 R28, R66 ;  /* 0x00000042001c7308 */ /* 0x000e220000000800 */
[----:B------:R1:W-:Y:S01]  /*2e3f0*/  ST.E desc[UR4][R6.64+0x4], R63 ;  /* 0x0000043f06007985 */ /* 0x0003e2000c101904 */
[----:B-----5:R-:W-:Y:S01]  /*2e400*/  FMUL.FTZ R65, R9, R62 ;  /* 0x0000003e09417220 */ /* 0x020fe20000410000 */
[----:B0-----:R-:W-:-:S04]  /*2e410*/  FMUL.FTZ R67, R28, R69 ;  /* 0x000000451c437220 */ /* 0x001fc80000410000 */
[----:B------:R-:W-:Y:S04]  /*2e420*/  ST.E desc[UR6][R6.64+0x10], R65 ;  /* 0x0000104106007985 */ /* 0x000fe8000c101906 */
[----:B------:R0:W-:Y:S04]  /*2e430*/  ST.E desc[UR8][R6.64+0x14], R67 ;  /* 0x0000144306007985 */ /* 0x0001e8000c101908 */
[----:B------:R-:W2:Y:S04]  /*2e440*/  LDL.64 R2, [R0+0x70] ;  /* 0x0000700000027983 */ /* 0x000ea80000100a00 */
[----:B--2---:R-:W0:Y:S04]  /*2e450*/  LD.E R69, desc[UR6][R2.64+0x20] ;  /* 0x0000200602457980 */ /* 0x004e28000c101900 */
[----:B------:R-:W0:Y:S04]  /*2e460*/  LD.E R62, desc[UR4][R2.64] ;  /* 0x00000004023e7980 */ /* 0x000e28000c101900 */
[----:B------:R-:W2:Y:S04]  /*2e470*/  LD.E R66, desc[UR8][R2.64+0x4] ;  /* 0x0000040802427980 */ /* 0x000ea8000c101900 */
[----:B-1----:R-:W3:Y:S04]  /*2e480*/  LD.E R63, desc[UR4][R2.64+0x10] ;  /* 0x00001004023f7980 */ /* 0x002ee8000c101900 */
[----:B------:R-:W4:Y:S01]  /*2e490*/  LD.E R68, desc[UR6][R2.64+0x14] ;  /* 0x0000140602447980 */ /* 0x000f22000c101900 */
[C---:B0-----:R-:W-:Y:S01]  /*2e4a0*/  FMUL.FTZ R6, R62.reuse, R69 ;  /* 0x000000453e067220 */ /* 0x041fe20000410000 */
[----:B------:R-:W-:-:S02]  /*2e4b0*/  FSETP.NEU.FTZ.AND P1, PT, R62, -INF , PT ;  /* 0xff8000003e00780b */ /* 0x000fc40003f3d000 */
[----:B--2---:R-:W-:Y:S01]  /*2e4c0*/  FSETP.NEU.FTZ.AND P2, PT, R66, -INF , PT ;  /* 0xff8000004200780b */ /* 0x004fe20003f5d000 */
[----:B------:R-:W-:Y:S01]  /*2e4d0*/  FMUL.FTZ R66, R69, R66 ;  /* 0x0000004245427220 */ /* 0x000fe20000410000 */
[----:B------:R-:W-:-:S04]  /*2e4e0*/  FSEL R6, R6, RZ, P1 ;  /* 0x000000ff06067208 */ /* 0x000fc80000800000 */
[----:B------:R-:W-:Y:S01]  /*2e4f0*/  FSEL R66, R66, RZ, P2 ;  /* 0x000000ff42427208 */ /* 0x000fe20001000000 */
[-CC-:B------:R-:W-:Y:S01]  /*2e500*/  FFMA.FTZ R152, R61, R69.reuse, -R6.reuse ;  /* 0x000000453d987223 */ /* 0x180fe20000010806 */
[----:B------:R-:W-:-:S03]  /*2e510*/  FFMA.FTZ R215, R31, R69, -R6 ;  /* 0x000000451fd77223 */ /* 0x000fc60000010806 */
[-CC-:B------:R-:W-:Y:S01]  /*2e520*/  FFMA.FTZ R153, R54, R69.reuse, -R66.reuse ;  /* 0x0000004536997223 */ /* 0x180fe20000010842 */
[-C--:B------:R-:W-:Y:S01]  /*2e530*/  FFMA.FTZ R212, R59, R69.reuse, -R66 ;  /* 0x000000453bd47223 */ /* 0x080fe20000010842 */
[----:B------:R-:W3:Y:S01]  /*2e540*/  MUFU.EX2 R152, R152 ;  /* 0x0000009800987308 */ /* 0x000ee20000000800 */
[-C--:B------:R-:W-:Y:S01]  /*2e550*/  FFMA.FTZ R154, R32, R69.reuse, -R6 ;  /* 0x00000045209a7223 */ /* 0x080fe20000010806 */
[-C--:B------:R-:W-:Y:S01]  /*2e560*/  FFMA.FTZ R155, R11, R69.reuse, -R66 ;  /* 0x000000450b9b7223 */ /* 0x080fe20000010842 */
[----:B------:R-:W-:-:S05]  /*2e570*/  FFMA.FTZ R213, R33, R69, -R6 ;  /* 0x0000004521d57223 */ /* 0x000fca0000010806 */
[----:B------:R-:W4:Y:S01]  /*2e580*/  MUFU.EX2 R153, R153 ;  /* 0x0000009900997308 */ /* 0x000f220000000800 */
[----:B------:R-:W-:-:S07]  /*2e590*/  FFMA.FTZ R214, R12, R69, -R66 ;  /* 0x000000450cd67223 */ /* 0x000fce0000010842 */
[----:B------:R-:W0:Y:S01]  /*2e5a0*/  MUFU.EX2 R215, R215 ;  /* 0x000000d700d77308 */ /* 0x000e220000000800 */
[----:B------:R-:W-:-:S07]  /*2e5b0*/  FFMA.FTZ R34, R34, R69, -R6 ;  /* 0x0000004522227223 */ /* 0x000fce0000010806 */
[----:B------:R-:W1:Y:S01]  /*2e5c0*/  MUFU.EX2 R212, R212 ;  /* 0x000000d400d47308 */ /* 0x000e620000000800 */
[-CC-:B------:R-:W-:Y:S01]  /*2e5d0*/  FFMA.FTZ R35, R35, R69.reuse, -R6.reuse ;  /* 0x0000004523237223 */ /* 0x180fe20000010806 */
[-CC-:B------:R-:W-:Y:S01]  /*2e5e0*/  FFMA.FTZ R36, R36, R69.reuse, -R6.reuse ;  /* 0x0000004524247223 */ /* 0x180fe20000010806 */
[-CC-:B------:R-:W-:Y:S01]  /*2e5f0*/  FFMA.FTZ R37, R37, R69.reuse, -R6.reuse ;  /* 0x0000004525257223 */ /* 0x180fe20000010806 */
[----:B------:R-:W-:-:S04]  /*2e600*/  FFMA.FTZ R163, R38, R69, -R6 ;  /* 0x0000004526a37223 */ /* 0x000fc80000010806 */
[----:B------:R-:W2:Y:S01]  /*2e610*/  MUFU.EX2 R154, R154 ;  /* 0x0000009a009a7308 */ /* 0x000ea20000000800 */
[-CC-:B------:R-:W-:Y:S01]  /*2e620*/  FFMA.FTZ R162, R39, R69.reuse, -R6.reuse ;  /* 0x0000004527a27223 */ /* 0x180fe20000010806 */
[-CC-:B------:R-:W-:Y:S01]  /*2e630*/  FFMA.FTZ R165, R40, R69.reuse, -R6.reuse ;  /* 0x0000004528a57223 */ /* 0x180fe20000010806 */
[-CC-:B------:R-:W-:Y:S01]  /*2e640*/  FFMA.FTZ R164, R41, R69.reuse, -R6.reuse ;  /* 0x0000004529a47223 */ /* 0x180fe20000010806 */
[-CC-:B------:R-:W-:Y:S01]  /*2e650*/  FFMA.FTZ R170, R42, R69.reuse, -R6.reuse ;  /* 0x000000452aaa7223 */ /* 0x180fe20000010806 */
[----:B------:R-:W-:-:S03]  /*2e660*/  FFMA.FTZ R169, R43, R69, -R6 ;  /* 0x000000452ba97223 */ /* 0x000fc60000010806 */
        /* <DEDUP_REMOVED lines=11> */
[----:B------:R-:W5:Y:S01]  /*2e720*/  MUFU.EX2 R213, R213 ;  /* 0x000000d500d57308 */ /* 0x000f620000000800 */
[-CC-:B------:R-:W-:Y:S01]  /*2e730*/  FFMA.FTZ R6, R13, R69.reuse, -R66.reuse ;  /* 0x000000450d067223 */ /* 0x180fe20000010842 */
[-CC-:B------:R-:W-:Y:S01]  /*2e740*/  FFMA.FTZ R14, R14, R69.reuse, -R66.reuse ;  /* 0x000000450e0e7223 */ /* 0x180fe20000010842 */
[----:B------:R-:W-:Y:S01]  /*2e750*/  FFMA.FTZ R13, R15, R69, -R66 ;  /* 0x000000450f0d7223 */ /* 0x000fe20000010842 */
[----:B---3--:R-:W-:-:S04]  /*2e760*/  FADD.FTZ R8, R152, R63 ;  /* 0x0000003f98087221 */ /* 0x008fc80000010000 */
[----:B------:R-:W3:Y:S01]  /*2e770*/  MUFU.EX2 R214, R214 ;  /* 0x000000d600d67308 */ /* 0x000ee20000000800 */
[----:B----4-:R-:W-:Y:S01]  /*2e780*/  FADD.FTZ R7, R153, R68 ;  /* 0x0000004499077221 */ /* 0x010fe20000010000 */
[----:B0-----:R-:W-:-:S06]  /*2e790*/  FADD.FTZ R25, R215, R8 ;  /* 0x00000008d7197221 */ /* 0x001fcc0000010000 */
[----:B------:R-:W0:Y:S01]  /*2e7a0*/  MUFU.EX2 R21, R34 ;  /* 0x0000002200157308 */ /* 0x000e220000000800 */
[----:B-1----:R-:W-:Y:S01]  /*2e7b0*/  FADD.FTZ R8, R212, R7 ;  /* 0x00000007d4087221 */ /* 0x002fe20000010000 */
[----:B------:R-:W-:-:S06]  /*2e7c0*/  FFMA.FTZ R12, R18, R69, -R66 ;  /* 0x00000045120c7223 */ /* 0x000fcc0000010842 */
[----:B------:R-:W1:Y:S01]  /*2e7d0*/  MUFU.EX2 R15, R6 ;  /* 0x00000006000f7308 */ /* 0x000e620000000800 */
[----:B------:R-:W-:Y:S01]  /*2e7e0*/  FFMA.FTZ R156, R19, R69, -R66 ;  /* 0x00000045139c7223 */ /* 0x000fe20000010842 */
[----:B--2---:R-:W-:-:S06]  /*2e7f0*/  FADD.FTZ R24, R154, R25 ;  /* 0x000000199a187221 */ /* 0x004fcc0000010000 */
[----:B------:R-:W2:Y:S01]  /*2e800*/  MUFU.EX2 R20, R35 ;  /* 0x0000002300147308 */ /* 0x000ea20000000800 */
[----:B-----5:R-:W-:Y:S01]  /*2e810*/  FADD.FTZ R7, R155, R8 ;  /* 0x000000089b077221 */ /* 0x020fe20000010000 */
[----:B------:R-:W-:-:S06]  /*2e820*/  FFMA.FTZ R11, R60, R69, -R66 ;  /* 0x000000453c0b7223 */ /* 0x000fcc0000010842 */
[----:B------:R-:W4:Y:S01]  /*2e830*/  MUFU.EX2 R14, R14 ;  /* 0x0000000e000e7308 */ /* 0x000f220000000800 */
[----:B------:R-:W-:Y:S01]  /*2e840*/  FADD.FTZ R24, R213, R24 ;  /* 0x00000018d5187221 */ /* 0x000fe20000010000 */
[----:B---3--:R-:W-:-:S06]  /*2e850*/  FADD.FTZ R8, R214, R7 ;  /* 0x00000007d6087221 */ /* 0x008fcc0000010000 */
[----:B------:R-:W3:Y:S01]  /*2e860*/  MUFU.EX2 R19, R36 ;  /* 0x0000002400137308 */ /* 0x000ee20000000800 */
[----:B------:R-:W-:-:S07]  /*2e870*/  FFMA.FTZ R166, R29, R69, -R66 ;  /* 0x000000451da67223 */ /* 0x000fce0000010842 */
[----:B------:R-:W5:Y:S01]  /*2e880*/  MUFU.EX2 R13, R13 ;  /* 0x0000000d000d7308 */ /* 0x000f620000000800 */
[----:B0-----:R-:W-:Y:S01]  /*2e890*/  FADD.FTZ R7, R21, R24 ;  /* 0x0000001815077221 */ /* 0x001fe20000010000 */
[----:B-1----:R-:W-:-:S06]  /*2e8a0*/  FADD.FTZ R25, R15, R8 ;  /* 0x000000080f197221 */ /* 0x002fcc0000010000 */
[----:B------:R-:W0:Y:S01]  /*2e8b0*/  MUFU.EX2 R18, R37 ;  /* 0x0000002500127308 */ /* 0x000e220000000800 */
[----:B------:R-:W-:-:S07]  /*2e8c0*/  FFMA.FTZ R168, R30, R69, -R66 ;  /* 0x000000451ea87223 */ /* 0x000fce0000010842 */
[----:B------:R-:W1:Y:S01]  /*2e8d0*/  MUFU.EX2 R12, R12 ;  /* 0x0000000c000c7308 */ /* 0x000e620000000800 */
[----:B--2---:R-:W-:Y:S01]  /*2e8e0*/  FADD.FTZ R6, R20, R7 ;  /* 0x0000000714067221 */ /* 0x004fe20000010000 */
[----:B----4-:R-:W-:-:S06]  /*2e8f0*/  FADD.FTZ R8, R14, R25 ;  /* 0x000000190e087221 */ /* 0x010fcc0000010000 */
[----:B------:R-:W2:Y:S01]  /*2e900*/  MUFU.EX2 R163, R163 ;  /* 0x000000a300a37308 */ /* 0x000ea20000000800 */
[----:B------:R-:W-:-:S07]  /*2e910*/  FFMA.FTZ R167, R47, R69, -R66 ;  /* 0x000000452fa77223 */ /* 0x000fce0000010842 */
[----:B------:R-:W4:Y:S01]  /*2e920*/  MUFU.EX2 R11, R11 ;  /* 0x0000000b000b7308 */ /* 0x000f220000000800 */
[----:B---3--:R-:W-:Y:S01]  /*2e930*/  FADD.FTZ R7, R19, R6 ;  /* 0x0000000613077221 */ /* 0x008fe20000010000 */
[----:B-----5:R-:W-:-:S06]  /*2e940*/  FADD.FTZ R25, R13, R8 ;  /* 0x000000080d197221 */ /* 0x020fcc0000010000 */
        /* <DEDUP_REMOVED lines=35> */
[----:B------:R-:W0:Y:S08]  /*2eb80*/  MUFU.EX2 R180, R180 ;  /* 0x000000b400b47308 */ /* 0x000e300000000800 */
        /* <DEDUP_REMOVED lines=23> */
[----:B------:R-:W3:Y:S08]  /*2ed00*/  MUFU.EX2 R187, R187 ;  /* 0x000000bb00bb7308 */ /* 0x000ef00000000800 */
[----:B------:R-:W5:Y:S01]  /*2ed10*/  MUFU.EX2 R160, R160 ;  /* 0x000000a000a07308 */ /* 0x000f620000000800 */
[----:B0-----:R-:W-:Y:S01]  /*2ed20*/  FADD.FTZ R7, R181, R6 ;  /* 0x00000006b5077221 */ /* 0x001fe20000010000 */
[----:B-1----:R-:W-:-:S06]  /*2ed30*/  FADD.FTZ R6, R156, R25 ;  /* 0x000000199c067221 */ /* 0x002fcc0000010000 */
[----:B------:R-:W0:Y:S08]  /*2ed40*/  MUFU.EX2 R186, R186 ;  /* 0x000000ba00ba7308 */ /* 0x000e300000000800 */
[----:B------:R-:W1:Y:S01]  /*2ed50*/  MUFU.EX2 R159, R159 ;  /* 0x0000009f009f7308 */ /* 0x000e620000000800 */
[----:B--2---:R-:W-:Y:S01]  /*2ed60*/  FADD.FTZ R8, R188, R7 ;  /* 0x00000007bc087221 */ /* 0x004fe20000010000 */
[----:B----4-:R-:W-:-:S06]  /*2ed70*/  FADD.FTZ R7, R161, R6 ;  /* 0x00000006a1077221 */ /* 0x010fcc0000010000 */
[----:B------:R-:W2:Y:S08]  /*2ed80*/  MUFU.EX2 R185, R185 ;  /* 0x000000b900b97308 */ /* 0x000eb00000000800 */
[----:B------:R-:W4:Y:S01]  /*2ed90*/  MUFU.EX2 R158, R158 ;  /* 0x0000009e009e7308 */ /* 0x000f220000000800 */
[----:B---3--:R-:W-:Y:S01]  /*2eda0*/  FADD.FTZ R25, R187, R8 ;  /* 0x00000008bb197221 */ /* 0x008fe20000010000 */
[----:B-----5:R-:W-:-:S03]  /*2edb0*/  FADD.FTZ R6, R160, R7 ;  /* 0x00000007a0067221 */ /* 0x020fc60000010000 */
[----:B0-----:R-:W-:Y:S01]  /*2edc0*/  FADD.FTZ R8, R186, R25 ;  /* 0x00000019ba087221 */ /* 0x001fe20000010000 */
[----:B-1----:R-:W-:-:S03]  /*2edd0*/  FADD.FTZ R7, R159, R6 ;  /* 0x000000069f077221 */ /* 0x002fc60000010000 */
[----:B--2---:R-:W-:Y:S01]  /*2ede0*/  FADD.FTZ R25, R185, R8 ;  /* 0x00000008b9197221 */ /* 0x004fe20000010000 */
[----:B----4-:R-:W-:-:S04]  /*2edf0*/  FADD.FTZ R27, R158, R7 ;  /* 0x000000079e1b7221 */ /* 0x010fc80000010000 */
[----:B------:R-:W-:Y:S04]  /*2ee00*/  ST.E desc[UR4][R2.64+0x10], R25 ;  /* 0x0000101902007985 */ /* 0x000fe8000c101904 */
[----:B------:R0:W-:Y:S04]  /*2ee10*/  ST.E desc[UR6][R2.64+0x14], R27 ;  /* 0x0000141b02007985 */ /* 0x0001e8000c101906 */
[----:B------:R-:W0:Y:S01]  /*2ee20*/  LDL.64 R6, [R0+0x80] ;  /* 0x0000800000067983 */ /* 0x000e220000100a00 */
[----:B------:R-:W-:Y:S02]  /*2ee30*/  R2UR UR10, R4 ;  /* 0x00000000040a72ca */ /* 0x000fe400000e0000 */
[----:B------:R-:W-:-:S02]  /*2ee40*/  R2UR UR11, R5 ;  /* 0x00000000050b72ca */ /* 0x000fc400000e0000 */
[----:B------:R-:W-:Y:S02]  /*2ee50*/  R2UR UR18, R4 ;  /* 0x00000000041272ca */ /* 0x000fe400000e0000 */
[----:B------:R-:W-:-:S09]  /*2ee60*/  R2UR UR19, R5 ;  /* 0x00000000051372ca */ /* 0x000fd200000e0000 */
[----:B0-----:R-:W2:Y:S04]  /*2ee70*/  LD.E R2, desc[UR10][R6.64+0x14] ;  /* 0x0000140a06027980 */ /* 0x001ea8000c101900 */
[----:B------:R-:W3:Y:S04]  /*2ee80*/  LD.E R8, desc[UR4][R6.64] ;  /* 0x0000000406087980 */ /* 0x000ee8000c101900 */
[----:B------:R-:W4:Y:S04]  /*2ee90*/  LD.E R34, desc[UR4][R6.64+0x30] ;  /* 0x0000300406227980 */ /* 0x000f28000c101900 */
        /* <DEDUP_REMOVED lines=16> */
[----:B------:R-:W-:-:S02]  /*2efa0*/  R2UR UR12, R4 ;  /* 0x00000000040c72ca */ /* 0x000fc400000e0000 */
[C---:B------:R-:W-:Y:S01]  /*2efb0*/  R2UR UR13, R5.reuse ;  /* 0x00000000050d72ca */ /* 0x040fe200000e0000 */
[----:B------:R-:W5:Y:S01]  /*2efc0*/  LD.E R40, desc[UR10][R6.64+0x44] ;  /* 0x0000440a06287980 */ /* 0x000f62000c101900 */
[C---:B------:R-:W-:Y:S02]  /*2efd0*/  R2UR UR14, R4.reuse ;  /* 0x00000000040e72ca */ /* 0x040fe400000e0000 */
[C---:B------:R-:W-:Y:S01]  /*2efe0*/  R2UR UR15, R5.reuse ;  /* 0x00000000050f72ca */ /* 0x040fe200000e0000 */
[----:B------:R-:W5:Y:S01]  /*2eff0*/  LD.E R52, desc[UR10][R6.64+0x74] ;  /* 0x0000740a06347980 */ /* 0x000f62000c101900 */
[----:B------:R-:W-:Y:S02]  /*2f000*/  R2UR UR16, R4 ;  /* 0x00000000041072ca */ /* 0x000fe400000e0000 */
[----:B------:R-:W-:Y:S01]  /*2f010*/  R2UR UR17, R5 ;  /* 0x00000000051172ca */ /* 0x000fe200000e0000 */
        /* <DEDUP_REMOVED lines=21> */
[----:B--2---:R-:W-:-:S03]  /*2f170*/  FMUL.FTZ R29, R9, R2 ;  /* 0x00000002091d7220 */ /* 0x004fc60000410000 */
[----:B------:R-:W2:Y:S01]  /*2f180*/  LD.E R2, desc[UR18][R6.64+0x150] ;  /* 0x0001501206027980 */ /* 0x000ea2000c101900 */
[----:B---3--:R-:W-:-:S05]  /*2f190*/  FMUL.FTZ R3, R9, R8 ;  /* 0x0000000809037220 */ /* 0x008fca0000410000 */
[----:B------:R4:W-:Y:S02]  /*2f1a0*/  ST.E desc[UR4][R6.64], R3 ;  /* 0x0000000306007985 */ /* 0x0009e4000c101904 */
[----:B----4-:R-:W-:-:S05]  /*2f1b0*/  FMUL.FTZ R3, R9, R34 ;  /* 0x0000002209037220 */ /* 0x010fca0000410000 */
[----:B------:R5:W-:Y:S02]  /*2f1c0*/  ST.E desc[UR4][R6.64+0x30], R3 ;  /* 0x0000300306007985 */ /* 0x000be4000c101904 */
[----:B-----5:R-:W-:-:S05]  /*2f1d0*/  FMUL.FTZ R3, R9, R46 ;  /* 0x0000002e09037220 */ /* 0x020fca0000410000 */
[----:B------:R0:W-:Y:S02]  /*2f1e0*/  ST.E desc[UR4][R6.64+0x60], R3 ;  /* 0x0000600306007985 */ /* 0x0001e4000c101904 */
[----:B0-----:R-:W-:-:S05]  /*2f1f0*/  FMUL.FTZ R3, R9, R60 ;  /* 0x0000003c09037220 */ /* 0x001fca0000410000 */
[----:B------:R0:W-:Y:S02]  /*2f200*/  ST.E desc[UR4][R6.64+0x94], R3 ;  /* 0x0000940306007985 */ /* 0x0001e4000c101904 */
[----:B0-----:R-:W-:-:S05]  /*2f210*/  FMUL.FTZ R3, R9, R76 ;  /* 0x0000004c09037220 */ /* 0x001fca0000410000 */
[----:B------:R0:W-:Y:S02]  /*2f220*/  ST.E desc[UR4][R6.64+0xd4], R3 ;  /* 0x0000d40306007985 */ /* 0x0001e4000c101904 */
[----:B0-----:R-:W-:-:S05]  /*2f230*/  FMUL.FTZ R3, R9, R92 ;  /* 0x0000005c09037220 */ /* 0x001fca0000410000 */
[----:B------:R2:W-:Y:S02]  /*2f240*/  ST.E desc[UR4][R6.64+0x114], R3 ;  /* 0x0001140306007985 */ /* 0x0005e4000c101904 */
[C---:B--2---:R-:W-:Y:S02]  /*2f250*/  FMUL.FTZ R3, R9.reuse, R2 ;  /* 0x0000000209037220 */ /* 0x044fe40000410000 */
[----:B------:R-:W2:Y:S01]  /*2f260*/  LD.E R2, desc[UR6][R6.64+0x154] ;  /* 0x0001540606027980 */ /* 0x000ea2000c101900 */
[----:B------:R-:W-:-:S05]  /*2f270*/  FMUL.FTZ R25, R9, R24 ;  /* 0x0000001809197220 */ /* 0x000fca0000410000 */
[----:B------:R0:W-:Y:S02]  /*2f280*/  ST.E desc[UR6][R6.64+0x4], R25 ;  /* 0x0000041906007985 */ /* 0x0001e4000c101906 */
[----:B0-----:R-:W-:-:S05]  /*2f290*/  FMUL.FTZ R25, R9, R36 ;  /* 0x0000002409197220 */ /* 0x001fca0000410000 */
        /* <DEDUP_REMOVED lines=24> */
[----:B------:R-:W2:Y:S04]  /*2f420*/  LD.E R2, desc[UR6][R6.64+0x164] ;  /* 0x0001640606027980 */ /* 0x000ea8000c101900 */
[----:B------:R2:W-:Y:S02]  /*2f430*/  ST.E desc[UR4][R6.64+0x150], R3 ;  /* 0x0001500306007985 */ /* 0x0005e4000c101904 */
[----:B--2---:R-:W-:-:S02]  /*2f440*/  FMUL.FTZ R3, R9, R2 ;  /* 0x0000000209037220 */ /* 0x004fc40000410000 */
[----:B------:R-:W2:Y:S04]  /*2f450*/  LD.E R2, desc[UR6][R6.64+0x170] ;  /* 0x0001700606027980 */ /* 0x000ea8000c101900 */
        /* <DEDUP_REMOVED lines=48> */
[----:B------:R-:W-:Y:S04]  /*2f760*/  ST.E desc[UR4][R6.64+0x1d4], R27 ;  /* 0x0001d41b06007985 */ /* 0x000fe8000c101904 */
[----:B------:R0:W-:Y:S04]  /*2f770*/  ST.E desc[UR4][R6.64+0x1e0], R3 ;  /* 0x0001e00306007985 */ /* 0x0001e8000c101904 */
[----:B------:R1:W-:Y:S04]  /*2f780*/  ST.E desc[UR4][R6.64+0x1e4], R25 ;  /* 0x0001e41906007985 */ /* 0x0003e8000c101904 */
[----:B0-----:R-:W3:Y:S04]  /*2f790*/  LD.E R3, desc[UR6][R6.64+0x8] ;  /* 0x0000080606037980 */ /* 0x001ee8000c101900 */
[----:B-1----:R-:W4:Y:S01]  /*2f7a0*/  LD.E R25, desc[UR6][R6.64+0xc] ;  /* 0x00000c0606197980 */ /* 0x002f22000c101900 */
[C---:B------:R-:W-:Y:S01]  /*2f7b0*/  FMUL.FTZ R31, R9.reuse, R30 ;  /* 0x0000001e091f7220 */ /* 0x040fe20000410000 */
[----:B--2---:R-:W-:-:S02]  /*2f7c0*/  FMUL.FTZ R27, R9, R2 ;  /* 0x00000002091b7220 */ /* 0x004fc40000410000 */
[----:B------:R-:W2:Y:S01]  /*2f7d0*/  LD.E R2, desc[UR6][R6.64+0x1f4] ;  /* 0x0001f40606027980 */ /* 0x000ea2000c101900 */
[C---:B------:R-:W-:Y:S01]  /*2f7e0*/  FMUL.FTZ R33, R9.reuse, R32 ;  /* 0x0000002009217220 */ /* 0x040fe20000410000 */
[C---:B------:R-:W-:Y:S02]  /*2f7f0*/  FMUL.FTZ R35, R9.reuse, R42 ;  /* 0x0000002a09237220 */ /* 0x040fe40000410000 */
[----:B------:R0:W-:Y:S04]  /*2f800*/  ST.E desc[UR10][R6.64+0x14], R29 ;  /* 0x0000141d06007985 */ /* 0x0001e8000c10190a */
[----:B------:R1:W-:Y:S01]  /*2f810*/  ST.E desc[UR12][R6.64+0x20], R31 ;  /* 0x0000201f06007985 */ /* 0x0003e2000c10190c */
[C---:B0-----:R-:W-:Y:S01]  /*2f820*/  FMUL.FTZ R29, R9.reuse, R40 ;  /* 0x00000028091d7220 */ /* 0x041fe20000410000 */
[----:B-1----:R-:W-:-:S02]  /*2f830*/  FMUL.FTZ R31, R9, R44 ;  /* 0x0000002c091f7220 */ /* 0x002fc40000410000 */
[----:B------:R0:W-:Y:S04]  /*2f840*/  ST.E desc[UR14][R6.64+0x24], R33 ;  /* 0x0000242106007985 */ /* 0x0001e8000c10190e */
[----:B------:R1:W-:Y:S04]  /*2f850*/  ST.E desc[UR10][R6.64+0x44], R29 ;  /* 0x0000441d06007985 */ /* 0x0003e8000c10190a */
[----:B------:R5:W-:Y:S04]  /*2f860*/  ST.E desc[UR16][R6.64+0x50], R35 ;  /* 0x0000502306007985 */ /* 0x000be8000c101910 */
[----:B------:R3:W-:Y:S01]  /*2f870*/  ST.E desc[UR12][R6.64+0x54], R31 ;  /* 0x0000541f06007985 */ /* 0x0007e2000c10190c */
[C---:B0-----:R-:W-:Y:S01]  /*2f880*/  FMUL.FTZ R33, R9.reuse, R54 ;  /* 0x0000003609217220 */ /* 0x041fe20000410000 */
[C---:B-1----:R-:W-:Y:S01]  /*2f890*/  FMUL.FTZ R29, R9.reuse, R52 ;  /* 0x00000034091d7220 */ /* 0x042fe20000410000 */
[C---:B-----5:R-:W-:Y:S01]  /*2f8a0*/  FMUL.FTZ R35, R9.reuse, R58 ;  /* 0x0000003a09237220 */ /* 0x060fe20000410000 */
[----:B---3--:R-:W-:-:S03]  /*2f8b0*/  FMUL.FTZ R31, R9, R56 ;  /* 0x00000038091f7220 */ /* 0x008fc60000410000 */
[----:B------:R0:W-:Y:S04]  /*2f8c0*/  ST.E desc[UR10][R6.64+0x74], R29 ;  /* 0x0000741d06007985 */ /* 0x0001e8000c10190a */
[----:B------:R1:W-:Y:S04]  /*2f8d0*/  ST.E desc[UR14][R6.64+0x80], R33 ;  /* 0x0000802106007985 */ /* 0x0003e8000c10190e */
[----:B------:R3:W-:Y:S04]  /*2f8e0*/  ST.E desc[UR12][R6.64+0x84], R31 ;  /* 0x0000841f06007985 */ /* 0x0007e8000c10190c */
[----:B------:R5:W-:Y:S01]  /*2f8f0*/  ST.E desc[UR16][R6.64+0x90], R35 ;  /* 0x0000902306007985 */ /* 0x000be2000c101910 */
[C---:B0-----:R-:W-:Y:S01]  /*2f900*/  FMUL.FTZ R29, R9.reuse, R66 ;  /* 0x00000042091d7220 */ /* 0x041fe20000410000 */
[C---:B-1----:R-:W-:Y:S01]  /*2f910*/  FMUL.FTZ R33, R9.reuse, R70 ;  /* 0x0000004609217220 */ /* 0x042fe20000410000 */
[C---:B---3--:R-:W-:Y:S01]  /*2f920*/  FMUL.FTZ R31, R9.reuse, R68 ;  /* 0x00000044091f7220 */ /* 0x048fe20000410000 */
[----:B-----5:R-:W-:-:S02]  /*2f930*/  FMUL.FTZ R35, R9, R72 ;  /* 0x0000004809237220 */ /* 0x020fc40000410000 */
[----:B------:R0:W-:Y:S01]  /*2f940*/  ST.E desc[UR10][R6.64+0xb0], R29 ;  /* 0x0000b01d06007985 */ /* 0x0001e2000c10190a */
[----:B------:R-:W-:-:S03]  /*2f950*/  FMUL.FTZ R37, R9, R74 ;  /* 0x0000004a09257220 */ /* 0x000fc60000410000 */
[----:B------:R1:W-:Y:S04]  /*2f960*/  ST.E desc[UR12][R6.64+0xb4], R31 ;  /* 0x0000b41f06007985 */ /* 0x0003e8000c10190c */
[----:B------:R3:W-:Y:S04]  /*2f970*/  ST.E desc[UR14][R6.64+0xc0], R33 ;  /* 0x0000c02106007985 */ /* 0x0007e8000c10190e */
[----:B------:R5:W-:Y:S01]  /*2f980*/  ST.E desc[UR16][R6.64+0xc4], R35 ;  /* 0x0000c42306007985 */ /* 0x000be2000c101910 */
[C---:B0-----:R-:W-:Y:S01]  /*2f990*/  FMUL.FTZ R29, R9.reuse, R82 ;  /* 0x00000052091d7220 */ /* 0x041fe20000410000 */
[C---:B-1----:R-:W-:Y:S01]  /*2f9a0*/  FMUL.FTZ R31, R9.reuse, R84 ;  /* 0x00000054091f7220 */ /* 0x042fe20000410000 */
[C---:B---3--:R-:W-:Y:S01]  /*2f9b0*/  FMUL.FTZ R33, R9.reuse, R86 ;  /* 0x0000005609217220 */ /* 0x048fe20000410000 */
[----:B-----5:R-:W-:Y:S01]  /*2f9c0*/  FMUL.FTZ R35, R9, R88 ;  /* 0x0000005809237220 */ /* 0x020fe20000410000 */
[----:B------:R0:W-:Y:S01]  /*2f9d0*/  ST.E desc[UR18][R6.64+0xd0], R37 ;  /* 0x0000d02506007985 */ /* 0x0001e2000c101912 */
[----:B------:R-:W-:-:S03]  /*2f9e0*/  FMUL.FTZ R3, R28, R3 ;  /* 0x000000031c037220 */ /* 0x000fc60000410000 */
[----:B------:R1:W-:Y:S01]  /*2f9f0*/  ST.E desc[UR10][R6.64+0xf0], R29 ;  /* 0x0000f01d06007985 */ /* 0x0003e2000c10190a */
[----:B----4-:R-:W-:-:S03]  /*2fa00*/  FMUL.FTZ R25, R28, R25 ;  /* 0x000000191c197220 */ /* 0x010fc60000410000 */
[----:B------:R3:W-:Y:S04]  /*2fa10*/  ST.E desc[UR12][R6.64+0xf4], R31 ;  /* 0x0000f41f06007985 */ /* 0x0007e8000c10190c */
[----:B------:R4:W-:Y:S01]  /*2fa20*/  ST.E desc[UR14][R6.64+0x100], R33 ;  /* 0x0001002106007985 */ /* 0x0009e2000c10190e */
[----:B0-----:R-:W-:-:S03]  /*2fa30*/  FMUL.FTZ R37, R9, R90 ;  /* 0x0000005a09257220 */ /* 0x001fc60000410000 */
[----:B------:R0:W-:Y:S01]  /*2fa40*/  ST.E desc[UR16][R6.64+0x104], R35 ;  /* 0x0001042306007985 */ /* 0x0001e2000c101910 */
[C---:B-1----:R-:W-:Y:S01]  /*2fa50*/  FMUL.FTZ R29, R9.reuse, R98 ;  /* 0x00000062091d7220 */ /* 0x042fe20000410000 */
[C---:B---3--:R-:W-:Y:S01]  /*2fa60*/  FMUL.FTZ R31, R9.reuse, R100 ;  /* 0x00000064091f7220 */ /* 0x048fe20000410000 */
[C---:B----4-:R-:W-:Y:S01]  /*2fa70*/  FMUL.FTZ R33, R9.reuse, R102 ;  /* 0x0000006609217220 */ /* 0x050fe20000410000 */
[C---:B0-----:R-:W-:Y:S01]  /*2fa80*/  FMUL.FTZ R35, R9.reuse, R104 ;  /* 0x0000006809237220 */ /* 0x041fe20000410000 */
[----:B------:R0:W-:Y:S04]  /*2fa90*/  ST.E desc[UR4][R6.64+0x8], R3 ;  /* 0x0000080306007985 */ /* 0x0001e8000c101904 */
[----:B------:R1:W-:Y:S04]  /*2faa0*/  ST.E desc[UR4][R6.64+0xc], R25 ;  /* 0x00000c1906007985 */ /* 0x0003e8000c101904 */
[----:B0-----:R-:W3:Y:S04]  /*2fab0*/  LD.E R3, desc[UR6][R6.64+0x1c] ;  /* 0x00001c0606037980 */ /* 0x001ee8000c101900 */
[----:B-1----:R-:W4:Y:S01]  /*2fac0*/  LD.E R25, desc[UR6][R6.64+0x28] ;  /* 0x0000280606197980 */ /* 0x002f22000c101900 */
[----:B--2---:R-:W-:-:S05]  /*2fad0*/  FMUL.FTZ R9, R9, R2 ;  /* 0x0000000209097220 */ /* 0x004fca0000410000 */
[----:B------:R0:W-:Y:S04]  /*2fae0*/  ST.E desc[UR4][R6.64+0x1f4], R9 ;  /* 0x0001f40906007985 */ /* 0x0001e8000c101904 */
[----:B0-----:R-:W2:Y:S01]  /*2faf0*/  LD.E R9, desc[UR6][R6.64+0x18] ;  /* 0x0000180606097980 */ /* 0x001ea2000c101900 */
[C---:B---3--:R-:W-:Y:S01]  /*2fb00*/  FMUL.FTZ R3, R28.reuse, R3 ;  /* 0x000000031c037220 */ /* 0x048fe20000410000 */
[----:B----4-:R-:W-:-:S04]  /*2fb10*/  FMUL.FTZ R25, R28, R25 ;  /* 0x000000191c197220 */ /* 0x010fc80000410000 */
        /* <DEDUP_REMOVED lines=42> */
[----:B0-----:R-:W2:Y:S04]  /*2fdc0*/  LD.E R9, desc[UR6][R6.64+0x8c] ;  /* 0x00008c0606097980 */ /* 0x001ea8000c101900 */
[----:B------:R-:W-:Y:S04]  /*2fdd0*/  ST.E desc[UR18][R6.64+0x110], R37 ;  /* 0x0001102506007985 */ /* 0x000fe8000c101912 */
[----:B------:R-:W-:Y:S04]  /*2fde0*/  ST.E desc[UR10][R6.64+0x130], R29 ;  /* 0x0001301d06007985 */ /* 0x000fe8000c10190a */
[----:B------:R-:W-:Y:S04]  /*2fdf0*/  ST.E desc[UR12][R6.64+0x134], R31 ;  /* 0x0001341f06007985 */ /* 0x000fe8000c10190c */
[----:B------:R-:W-:Y:S04]  /*2fe00*/  ST.E desc[UR14][R6.64+0x140], R33 ;  /* 0x0001402106007985 */ /* 0x000fe8000c10190e */
[----:B------:R-:W-:Y:S04]  /*2fe10*/  ST.E desc[UR16][R6.64+0x144], R35 ;  /* 0x0001442306007985 */ /* 0x000fe8000c101910 */
[----:B------:R-:W-:Y:S01]  /*2fe20*/  ST.E desc[UR4][R6.64+0x1f0], R27 ;  /* 0x0001f01b06007985 */ /* 0x000fe2000c101904 */
[C---:B---3--:R-:W-:Y:S01]  /*2fe30*/  FMUL.FTZ R3, R28.reuse, R3 ;  /* 0x000000031c037220 */ /* 0x048fe20000410000 */
[----:B----4-:R-:W-:-:S04]  /*2fe40*/  FMUL.FTZ R25, R28, R25 ;  /* 0x000000191c197220 */ /* 0x010fc80000410000 */
[----:B------:R-:W-:Y:S01]  /*2fe50*/  ST.E desc[UR4][R6.64+0x98], R3 ;  /* 0x0000980306007985 */ /* 0x000fe2000c101904 */
[----:B--2---:R-:W-:-:S05]  /*2fe60*/  FMUL.FTZ R9, R28, R9 ;  /* 0x000000091c097220 */ /* 0x004fca0000410000 */
[----:B------:R0:W-:Y:S04]  /*2fe70*/  ST.E desc[UR4][R6.64+0x8c], R9 ;  /* 0x00008c0906007985 */ /* 0x0001e8000c101904 */
[----:B------:R1:W-:Y:S04]  /*2fe80*/  ST.E desc[UR4][R6.64+0x9c], R25 ;  /* 0x00009c1906007985 */ /* 0x0003e8000c101904 */
[----:B0-----:R-:W2:Y:S02]  /*2fe90*/  LD.E R9, desc[UR6][R6.64+0xa8] ;  /* 0x0000a80606097980 */ /* 0x001ea4000c101900 */
[----:B--2---:R-:W-:-:S05]  /*2fea0*/  FMUL.FTZ R9, R28, R9 ;  /* 0x000000091c097220 */ /* 0x004fca0000410000 */
[----:B------:R0:W-:Y:S04]  /*2feb0*/  ST.E desc[UR4][R6.64+0xa8], R9 ;  /* 0x0000a80906007985 */ /* 0x0001e8000c101904 */
[----:B------:R-:W2:Y:S02]  /*2fec0*/  LD.E R3, desc[UR6][R6.64+0xac] ;  /* 0x0000ac0606037980 */ /* 0x000ea4000c101900 */
[----:B--2---:R-:W-:-:S05]  /*2fed0*/  FMUL.FTZ R3, R28, R3 ;  /* 0x000000031c037220 */ /* 0x004fca0000410000 */
[----:B------:R2:W-:Y:S04]  /*2fee0*/  ST.E desc[UR4][R6.64+0xac], R3 ;  /* 0x0000ac0306007985 */ /* 0x0005e8000c101904 */
[----:B-1----:R-:W3:Y:S02]  /*2fef0*/  LD.E R25, desc[UR6][R6.64+0xb8] ;  /* 0x0000b80606197980 */ /* 0x002ee4000c101900 */
[----:B---3--:R-:W-:-:S05]  /*2ff00*/  FMUL.FTZ R25, R28, R25 ;  /* 0x000000191c197220 */ /* 0x008fca0000410000 */
[----:B------:R1:W-:Y:S04]  /*2ff10*/  ST.E desc[UR4][R6.64+0xb8], R25 ;  /* 0x0000b81906007985 */ /* 0x0003e8000c101904 */
[----:B0-----:R-:W3:Y:S02]  /*2ff20*/  LD.E R9, desc[UR6][R6.64+0xbc] ;  /* 0x0000bc0606097980 */ /* 0x001ee4000c101900 */
[----:B---3--:R-:W-:-:S05]  /*2ff30*/  FMUL.FTZ R9, R28, R9 ;  /* 0x000000091c097220 */ /* 0x008fca0000410000 */
[----:B------:R0:W-:Y:S04]  /*2ff40*/  ST.E desc[UR4][R6.64+0xbc], R9 ;  /* 0x0000bc0906007985 */ /* 0x0001e8000c101904 */
[----:B--2---:R-:W2:Y:S02]  /*2ff50*/  LD.E R3, desc[UR6][R6.64+0xc8] ;  /* 0x0000c80606037980 */ /* 0x004ea4000c101900 */
        /* <DEDUP_REMOVED lines=119> */
[----:B------:R-:W3:Y:S01]  /*306d0*/  LDL.64 R2, [R0+0x80] ;  /* 0x0000800000027983 */ /* 0x000ee20000100a00 */
[----:B------:R-:W-:-:S03]  /*306e0*/  LEA.HI R28, R203, 0x8, RZ, 0x19 ;  /* 0x00000008cb1c7811 */ /* 0x000fc600078fc8ff */
[----:B------:R-:W4:Y:S02]  /*306f0*/  LDL.64 R26, [R0] ;  /* 0x00000000001a7983 */ /* 0x000f240000100a00 */
[----:B------:R5:W-:Y:S06]  /*30700*/  BAR.SYNC.DEFER_BLOCKING R28, 0x100 ;  /* 0x0004001c0000751d */ /* 0x000bec0000010000 */
[----:B-1----:R-:W2:Y:S04]  /*30710*/  LDL.64 R24, [R0+0x98] ;  /* 0x0000980000187983 */ /* 0x002ea80000100a00 */
[----:B0-----:R-:W5:Y:S04]  /*30720*/  LDL.64 R8, [R0+0x88] ;  /* 0x0000880000087983 */ /* 0x001f680000100a00 */
[----:B---3--:R-:W3:Y:S04]  /*30730*/  LD.E R31, desc[UR4][R2.64] ;  /* 0x00000004021f7980 */ /* 0x008ee8000c101900 */
[----:B----4-:R-:W4:Y:S04]  /*30740*/  LD.E R217, desc[UR6][R26.64] ;  /* 0x000000061ad97980 */ /* 0x010f28000c101900 */
[----:B--2---:R-:W4:Y:S04]  /*30750*/  LD.E.64 R6, desc[UR4][R24.64] ;  /* 0x0000000418067980 */ /* 0x004f28000c101b00 */
[----:B---3--:R-:W-:Y:S04]  /*30760*/  ST.E desc[UR8][R2.64], R31 ;  /* 0x0000001f02007985 */ /* 0x008fe8000c101908 */
[----:B------:R-:W2:Y:S04]  /*30770*/  LD.E R29, desc[UR10][R2.64+0x4] ;  /* 0x0000040a021d7980 */ /* 0x000ea8000c101900 */
[----:B--2---:R0:W-:Y:S04]  /*30780*/  ST.E desc[UR4][R2.64+0x4], R29 ;  /* 0x0000041d02007985 */ /* 0x0041e8000c101904 */
[----:B------:R-:W2:Y:S04]  /*30790*/  LD.E R33, desc[UR6][R2.64+0x8] ;  /* 0x0000080602217980 */ /* 0x000ea8000c101900 */
[----:B--2---:R-:W-:Y:S04]  /*307a0*/  ST.E desc[UR4][R2.64+0x8], R33 ;  /* 0x0000082102007985 */ /* 0x004fe8000c101904 */
[----:B------:R-:W2:Y:S04]  /*307b0*/  LD.E R27, desc[UR6][R2.64+0xc] ;  /* 0x00000c06021b7980 */ /* 0x000ea8000c101900 */
[----:B--2---:R1:W-:Y:S04]  /*307c0*/  ST.E desc[UR4][R2.64+0xc], R27 ;  /* 0x00000c1b02007985 */ /* 0x0043e8000c101904 */
[----:B------:R-:W2:Y:S04]  /*307d0*/  LD.E R25, desc[UR6][R2.64+0x10] ;  /* 0x0000100602197980 */ /* 0x000ea8000c101900 */
[----:B--2---:R2:W-:Y:S04]  /*307e0*/  ST.E desc[UR4][R2.64+0x10], R25 ;  /* 0x0000101902007985 */ /* 0x0045e8000c101904 */
[----:B0-----:R-:W3:Y:S04]  /*307f0*/  LD.E R29, desc[UR6][R2.64+0x14] ;  /* 0x00001406021d7980 */ /* 0x001ee8000c101900 */
[----:B---3--:R0:W-:Y:S04]  /*30800*/  ST.E desc[UR4][R2.64+0x14], R29 ;  /* 0x0000141d02007985 */ /* 0x0081e8000c101904 */
[----:B------:R-:W3:Y:S04]  /*30810*/  LD.E R31, desc[UR6][R2.64+0x18] ;  /* 0x00001806021f7980 */ /* 0x000ee8000c101900 */
[----:B---3--:R3:W-:Y:S04]  /*30820*/  ST.E desc[UR4][R2.64+0x18], R31 ;  /* 0x0000181f02007985 */ /* 0x0087e8000c101904 */
[----:B-1----:R-:W5:Y:S04]  /*30830*/  LD.E R27, desc[UR6][R2.64+0x1c] ;  /* 0x00001c06021b7980 */ /* 0x002f68000c101900 */
[----:B-----5:R1:W-:Y:S04]  /*30840*/  ST.E desc[UR4][R2.64+0x1c], R27 ;  /* 0x00001c1b02007985 */ /* 0x0203e8000c101904 */
[----:B--2---:R-:W2:Y:S04]  /*30850*/  LD.E R25, desc[UR6][R2.64+0x20] ;  /* 0x0000200602197980 */ /* 0x004ea8000c101900 */
[----:B--2---:R2:W-:Y:S04]  /*30860*/  ST.E desc[UR4][R2.64+0x20], R25 ;  /* 0x0000201902007985 */ /* 0x0045e8000c101904 */
[----:B0-----:R-:W5:Y:S04]  /*30870*/  LD.E R29, desc[UR6][R2.64+0x24] ;  /* 0x00002406021d7980 */ /* 0x001f68000c101900 */
[----:B-----5:R0:W-:Y:S04]  /*30880*/  ST.E desc[UR4][R2.64+0x24], R29 ;  /* 0x0000241d02007985 */ /* 0x0201e8000c101904 */
[----:B---3--:R-:W3:Y:S04]  /*30890*/  LD.E R31, desc[UR6][R2.64+0x28] ;  /* 0x00002806021f7980 */ /* 0x008ee8000c101900 */
        /* <DEDUP_REMOVED lines=230> */
[----:B-----5:R-:W-:Y:S04]  /*31700*/  ST.E desc[UR4][R2.64+0x1f4], R29 ;  /* 0x0001f41d02007985 */ /* 0x020fe8000c101904 */
[----:B---3--:R-:W3:Y:S01]  /*31710*/  LD.E R31, desc[UR6][R2.64+0x1f8] ;  /* 0x0001f806021f7980 */ /* 0x008ee2000c101900 */
[----:B------:R-:W-:-:S02]  /*31720*/  R2UR UR28, R4 ;  /* 0x00000000041c72ca */ /* 0x000fc400000e0000 */
[C---:B------:R-:W-:Y:S01]  /*31730*/  R2UR UR29, R5.reuse ;  /* 0x00000000051d72ca */ /* 0x040fe200000e0000 */
[----:B---3--:R-:W-:Y:S04]  /*31740*/  ST.E desc[UR4][R2.64+0x1f8], R31 ;  /* 0x0001f81f02007985 */ /* 0x008fe8000c101904 */
[----:B-1----:R-:W3:Y:S01]  /*31750*/  LD.E R27, desc[UR6][R2.64+0x1fc] ;  /* 0x0001fc06021b7980 */ /* 0x002ee2000c101900 */
[C---:B------:R-:W-:Y:S02]  /*31760*/  R2UR UR30, R4.reuse ;  /* 0x00000000041e72ca */ /* 0x040fe400000e0000 */
[----:B------:R-:W-:Y:S02]  /*31770*/  R2UR UR31, R5 ;  /* 0x00000000051f72ca */ /* 0x000fe400000e0000 */
[----:B------:R-:W-:-:S02]  /*31780*/  R2UR UR32, R4 ;  /* 0x00000000042072ca */ /* 0x000fc400000e0000 */
[C---:B------:R-:W-:Y:S02]  /*31790*/  R2UR UR33, R5.reuse ;  /* 0x00000000052172ca */ /* 0x040fe400000e0000 */
[C---:B------:R-:W-:Y:S02]  /*317a0*/  R2UR UR34, R4.reuse ;  /* 0x00000000042272ca */ /* 0x040fe400000e0000 */
[C---:B------:R-:W-:Y:S02]  /*317b0*/  R2UR UR35, R5.reuse ;  /* 0x00000000052372ca */ /* 0x040fe400000e0000 */
        /* <DEDUP_REMOVED lines=22> */
[----:B------:R-:W-:Y:S02]  /*31920*/  R2UR UR26, R4 ;  /* 0x00000000041a72ca */ /* 0x000fe400000e0000 */
[----:B------:R-:W-:Y:S01]  /*31930*/  R2UR UR27, R5 ;  /* 0x00000000051b72ca */ /* 0x000fe200000e0000 */
[----:B---3--:R0:W-:Y:S04]  /*31940*/  ST.E desc[UR4][R2.64+0x1fc], R27 ;  /* 0x0001fc1b02007985 */ /* 0x0081e8000c101904 */
[----:B------:R-:W3:Y:S04]  /*31950*/  LD.E R216, desc[UR28][R8.64] ;  /* 0x0000001c08d87980 */ /* 0x000ee8000c101900 */
[----:B------:R-:W5:Y:S04]  /*31960*/  LD.E R24, desc[UR30][R2.64] ;  /* 0x0000001e02187980 */ /* 0x000f68000c101900 */
[----:B--2---:R-:W5:Y:S04]  /*31970*/  LD.E R25, desc[UR32][R2.64+0x4] ;  /* 0x0000042002197980 */ /* 0x004f68000c101900 */
[----:B------:R-:W5:Y:S04]  /*31980*/  LD.E R26, desc[UR34][R2.64+0x8] ;  /* 0x00000822021a7980 */ /* 0x000f68000c101900 */
[----:B0-----:R-:W5:Y:S04]  /*31990*/  LD.E R27, desc[UR44][R2.64+0xc] ;  /* 0x00000c2c021b7980 */ /* 0x001f68000c101900 */
        /* <DEDUP_REMOVED lines=124> */
[----:B----4-:R-:W-:Y:S01]  /*32160*/  IMAD R6, R217, 0xc00, R6 ;  /* 0x00000c00d9067824 */ /* 0x010fe200078e0206 */
[----:B---3--:R-:W-:-:S02]  /*32170*/  ISETP.NE.U32.AND P1, PT, R216, RZ, PT ;  /* 0x000000ffd800720c */ /* 0x008fc40003f25070 */
[----:B------:R-:W-:Y:S02]  /*32180*/  R2UR UR7, R7 ;  /* 0x00000000070772ca */ /* 0x000fe400000e0000 */
[----:B------:R-:W-:Y:S02]  /*32190*/  R2UR UR6, R6 ;  /* 0x00000000060672ca */ /* 0x000fe400000e0000 */
[----:B------:R-:W-:Y:S02]  /*321a0*/  F2FP.BF16.F32.PACK_AB R152, R215, R152 ;  /* 0x00000098d798723e */ /* 0x000fe400000010ff */
[----:B------:R-:W-:Y:S02]  /*321b0*/  F2FP.BF16.F32.PACK_AB R154, R213, R154 ;  /* 0x0000009ad59a723e */ /* 0x000fe400000010ff */
[----:B------:R-:W-:Y:S02]  /*321c0*/  F2FP.BF16.F32.PACK_AB R153, R212, R153 ;  /* 0x00000099d499723e */ /* 0x000fe400000010ff */
[----:B------:R-:W-:Y:S01]  /*321d0*/  F2FP.BF16.F32.PACK_AB R155, R214, R155 ;  /* 0x0000009bd69b723e */ /* 0x000fe200000010ff */
[----:B------:R-:W-:Y:S01]  /*321e0*/  VOTEU.ANY UP0, P1 ;  /* 0x00000000003f7886 */ /* 0x000fe20000800100 */
        /* <DEDUP_REMOVED lines=19> */
[----:B------:R-:W-:Y:S01]  /*32320*/  R2UR UR25, R5 ;  /* 0x00000000051972ca */ /* 0x000fe200000e0000 */
[----:B-----5:R-:W-:-:S06]  /*32330*/  WARPGROUP.ARRIVE ;  /* 0x00000000000079c5 */ /* 0x020fcc0000000000 */
[----:B------:R-:W-:Y:S01]  /*32340*/  HGMMA.64x256x16.F32.BF16 R24, R152, gdesc[UR4].tnspB, R24, UP0, gsb0 ;  /* 0x43e0000498187df0 */ /* 0x000fe2000b801818 */
        /* <DEDUP_REMOVED lines=15> */
[----:B------:R-:W-:Y:S02]  /*32440*/  R2UR UR51, R5 ;  /* 0x00000000053372ca */ /* 0x000fe400000e0000 */
[C---:B------:R-:W-:Y:S01]  /*32450*/  R2UR UR52, R4.reuse ;  /* 0x00000000043472ca */ /* 0x040fe200000e0000 */
[----:B------:R-:W-:Y:S02]  /*32460*/  WARPGROUP.DEPBAR.LE gsb0, 0x0 ;  /* 0x00008000000079c5 */ /* 0x000fe40000010000 */
[----:B------:R0:W-:Y:S01]  /*32470*/  ST.E desc[UR4][R2.64], R24 ;  /* 0x0000001802007985 */ /* 0x0001e2000c101904 */
[----:B------:R-:W-:-:S02]  /*32480*/  R2UR UR4, R4 ;  /* 0x00000000040472ca */ /* 0x000fc400000e0000 */
[----:B------:R-:W-:-:S13]  /*32490*/  R2UR UR5, R5 ;  /* 0x00000000050572ca */ /* 0x000fda00000e0000 */
[----:B------:R1:W-:Y:S01]  /*324a0*/  ST.E desc[UR4][R2.64+0x4], R25 ;  /* 0x0000041902007985 */ /* 0x0003e2000c101904 */
[C---:B------:R-:W-:Y:S02]  /*324b0*/  R2UR UR4, R4.reuse ;  /* 0x00000000040472ca */ /* 0x040fe400000e0000 */
[C---:B------:R-:W-:Y:S01]  /*324c0*/  R2UR UR5, R5.reuse ;  /* 0x00000000050572ca */ /* 0x040fe200000e0000 */
[----:B------:R2:W-:Y:S01]  /*324d0*/  ST.E desc[UR6][R2.64+0x8], R26 ;  /* 0x0000081a02007985 */ /* 0x0005e2000c101906 */
[C---:B------:R-:W-:Y:S02]  /*324e0*/  R2UR UR6, R4.reuse ;  /* 0x00000000040672ca */ /* 0x040fe400000e0000 */
[C---:B------:R-:W-:Y:S01]  /*324f0*/  R2UR UR7, R5.reuse ;  /* 0x00000000050772ca */ /* 0x040fe200000e0000 */
[----:B------:R3:W-:Y:S01]  /*32500*/  ST.E desc[UR8][R2.64+0xc], R27 ;  /* 0x00000c1b02007985 */ /* 0x0007e2000c101908 */
[C---:B------:R-:W-:Y:S02]  /*32510*/  R2UR UR8, R4.reuse ;  /* 0x00000000040872ca */ /* 0x040fe400000e0000 */
[----:B------:R-:W-:Y:S01]  /*32520*/  R2UR UR9, R5 ;  /* 0x00000000050972ca */ /* 0x000fe200000e0000 */
[----:B------:R4:W-:Y:S01]  /*32530*/  ST.E desc[UR10][R2.64+0x10], R28 ;  /* 0x0000101c02007985 */ /* 0x0009e2000c10190a */
[----:B------:R-:W-:-:S02]  /*32540*/  R2UR UR10, R4 ;  /* 0x00000000040a72ca */ /* 0x000fc400000e0000 */
        /* <DEDUP_REMOVED lines=25> */
[----:B------:R5:W-:Y:S04]  /*326e0*/  ST.E desc[UR8][R2.64+0x34], R37 ;  /* 0x0000342502007985 */ /* 0x000be8000c101908 */
[----:B------:R5:W-:Y:S04]  /*326f0*/  ST.E desc[UR10][R2.64+0x38], R38 ;  /* 0x0000382602007985 */ /* 0x000be8000c10190a */
[----:B------:R5:W-:Y:S01]  /*32700*/  ST.E desc[UR12][R2.64+0x3c], R39 ;  /* 0x00003c2702007985 */ /* 0x000be2000c10190c */
[----:B------:R-:W-:-:S03]  /*32710*/  R2UR UR8, R4 ;  /* 0x00000000040872ca */ /* 0x000fc600000e0000 */
[----:B------:R5:W-:Y:S01]  /*32720*/  ST.E desc[UR14][R2.64+0x40], R40 ;  /* 0x0000402802007985 */ /* 0x000be2000c10190e */
[----:B------:R-:W-:-:S03]  /*32730*/  R2UR UR9, R5 ;  /* 0x00000000050972ca */ /* 0x000fc600000e0000 */
[----:B------:R5:W-:Y:S04]  /*32740*/  ST.E desc[UR16][R2.64+0x44], R41 ;  /* 0x0000442902007985 */ /* 0x000be8000c101910 */
[----:B------:R5:W-:Y:S04]  /*32750*/  ST.E desc[UR18][R2.64+0x48], R42 ;  /* 0x0000482a02007985 */ /* 0x000be8000c101912 */
[----:B------:R5:W-:Y:S04]  /*32760*/  ST.E desc[UR20][R2.64+0x4c], R43 ;  /* 0x00004c2b02007985 */ /* 0x000be8000c101914 */
[----:B------:R5:W-:Y:S04]  /*32770*/  ST.E desc[UR22][R2.64+0x50], R44 ;  /* 0x0000502c02007985 */ /* 0x000be8000c101916 */
[----:B------:R5:W-:Y:S01]  /*32780*/  ST.E desc[UR24][R2.64+0x54], R45 ;  /* 0x0000542d02007985 */ /* 0x000be2000c101918 */
[----:B------:R-:W-:-:S03]  /*32790*/  R2UR UR10, R4 ;  /* 0x00000000040a72ca */ /* 0x000fc600000e0000 */
[----:B------:R5:W-:Y:S01]  /*327a0*/  ST.E desc[UR4][R2.64+0x58], R46 ;  /* 0x0000582e02007985 */ /* 0x000be2000c101904 */
[C---:B------:R-:W-:Y:S02]  /*327b0*/  R2UR UR4, R4.reuse ;  /* 0x00000000040472ca */ /* 0x040fe400000e0000 */
[C---:B------:R-:W-:Y:S01]  /*327c0*/  R2UR UR5, R5.reuse ;  /* 0x00000000050572ca */ /* 0x040fe200000e0000 */
[----:B------:R5:W-:Y:S01]  /*327d0*/  ST.E desc[UR6][R2.64+0x5c], R47 ;  /* 0x00005c2f02007985 */ /* 0x000be2000c101906 */
        /* <DEDUP_REMOVED lines=12> */
[C---:B------:R-:W-:Y:S01]  /*328a0*/  R2UR UR21, R5.reuse ;  /* 0x00000000051572ca */ /* 0x040fe200000e0000 */
[----:B------:R5:W-:Y:S01]  /*328b0*/  ST.E desc[UR8][R2.64+0x60], R48 ;  /* 0x0000603002007985 */ /* 0x000be2000c101908 */
        /* <DEDUP_REMOVED lines=8> */
[----:B------:R-:W-:Y:S01]  /*32940*/  R2UR UR5, R5 ;  /* 0x00000000050572ca */ /* 0x000fe200000e0000 */
[----:B------:R5:W-:Y:S04]  /*32950*/  ST.E desc[UR6][R2.64+0x68], R50 ;  /* 0x0000683202007985 */ /* 0x000be8000c101906 */
[----:B------:R5:W-:Y:S04]  /*32960*/  ST.E desc[UR10][R2.64+0x6c], R51 ;  /* 0x00006c3302007985 */ /* 0x000be8000c10190a */
[----:B------:R5:W-:Y:S04]  /*32970*/  ST.E desc[UR12][R2.64+0x70], R52 ;  /* 0x0000703402007985 */ /* 0x000be8000c10190c */
        /* <DEDUP_REMOVED lines=8> */
[----:B------:R5:W-:Y:S01]  /*32a00*/  ST.E desc[UR8][R2.64+0x8c], R59 ;  /* 0x00008c3b02007985 */ /* 0x000be2000c101908 */
[C---:B------:R-:W-:Y:S02]  /*32a10*/  R2UR UR8, R4.reuse ;  /* 0x00000000040872ca */ /* 0x040fe400000e0000 */
[----:B------:R-:W-:Y:S01]  /*32a20*/  R2UR UR9, R5 ;  /* 0x00000000050972ca */ /* 0x000fe200000e0000 */
[----:B------:R5:W-:Y:S01]  /*32a30*/  ST.E desc[UR4][R2.64+0x90], R60 ;  /* 0x0000903c02007985 */ /* 0x000be2000c101904 */
        /* <DEDUP_REMOVED lines=13> */
[C---:B------:R-:W-:Y:S01]  /*32b10*/  R2UR UR21, R5.reuse ;  /* 0x00000000051572ca */ /* 0x040fe200000e0000 */
[----:B------:R5:W-:Y:S01]  /*32b20*/  ST.E desc[UR6][R2.64+0x94], R61 ;  /* 0x0000943d02007985 */ /* 0x000be2000c101906 */
        /* <DEDUP_REMOVED lines=245> */
[C---:B------:R-:W-:Y:S02]  /*33a80*/  R2UR UR54, R4.reuse ;  /* 0x00000000043672ca */ /* 0x040fe400000e0000 */
[----:B------:R-:W-:Y:S01]  /*33a90*/  R2UR UR55, R5 ;  /* 0x00000000053772ca */ /* 0x000fe200000e0000 */
        /* <DEDUP_REMOVED lines=12> */
[----:B------:R-:W-:Y:S01]  /*33b60*/  ST.E desc[UR28][R8.64], R195 ;  /* 0x000000c308007985 */ /* 0x000fe2000c10191c */
[C---:B------:R-:W-:Y:S02]  /*33b70*/  R2UR UR58, R4.reuse ;  /* 0x00000000043a72ca */ /* 0x040fe400000e0000 */
[C---:B------:R-:W-:Y:S01]  /*33b80*/  R2UR UR59, R5.reuse ;  /* 0x00000000053b72ca */ /* 0x040fe200000e0000 */
[----:B0-----:R-:W5:Y:S01]  /*33b90*/  LD.E R24, desc[UR30][R2.64] ;  /* 0x0000001e02187980 */ /* 0x001f62000c101900 */
[C---:B------:R-:W-:Y:S02]  /*33ba0*/  R2UR UR56, R4.reuse ;  /* 0x00000000043872ca */ /* 0x040fe400000e0000 */
[C---:B------:R-:W-:Y:S01]  /*33bb0*/  R2UR UR57, R5.reuse ;  /* 0x00000000053972ca */ /* 0x040fe200000e0000 */
[----:B-1----:R-:W5:Y:S01]  /*33bc0*/  LD.E R25, desc[UR32][R2.64+0x4] ;  /* 0x0000042002197980 */ /* 0x002f62000c101900 */
[C---:B------:R-:W-:Y:S02]  /*33bd0*/  R2UR UR4, R4.reuse ;  /* 0x00000000040472ca */ /* 0x040fe400000e0000 */
[----:B------:R-:W-:Y:S01]  /*33be0*/  R2UR UR5, R5 ;  /* 0x00000000050572ca */ /* 0x000fe200000e0000 */
[----:B--2---:R-:W2:Y:S01]  /*33bf0*/  LD.E R26, desc[UR34][R2.64+0x8] ;  /* 0x00000822021a7980 */ /* 0x004ea2000c101900 */
[----:B------:R-:W-:-:S02]  /*33c00*/  R2UR UR6, R4 ;  /* 0x00000000040672ca */ /* 0x000fc400000e0000 */
[C---:B------:R-:W-:Y:S01]  /*33c10*/  R2UR UR7, R5.reuse ;  /* 0x00000000050772ca */ /* 0x040fe200000e0000 */
[----:B---3--:R-:W2:Y:S01]  /*33c20*/  LD.E R27, desc[UR44][R2.64+0xc] ;  /* 0x00000c2c021b7980 */ /* 0x008ea2000c101900 */
[C---:B------:R-:W-:Y:S02]  /*33c30*/  R2UR UR8, R4.reuse ;  /* 0x00000000040872ca */ /* 0x040fe400000e0000 */
[C---:B------:R-:W-:Y:S01]  /*33c40*/  R2UR UR9, R5.reuse ;  /* 0x00000000050972ca */ /* 0x040fe200000e0000 */
[----:B----4-:R-:W2:Y:S01]  /*33c50*/  LD.E R28, desc[UR46][R2.64+0x10] ;  /* 0x0000102e021c7980 */ /* 0x010ea2000c101900 */
[C---:B------:R-:W-:Y:S02]  /*33c60*/  R2UR UR10, R4.reuse ;  /* 0x00000000040a72ca */ /* 0x040fe400000e0000 */
[----:B------:R-:W-:Y:S01]  /*33c70*/  R2UR UR11, R5 ;  /* 0x00000000050b72ca */ /* 0x000fe200000e0000 */
[----:B-----5:R-:W2:Y:S01]  /*33c80*/  LD.E R29, desc[UR50][R2.64+0x14] ;  /* 0x00001432021d7980 */ /* 0x020ea2000c101900 */
[----:B------:R-:W-:-:S02]  /*33c90*/  R2UR UR12, R4 ;  /* 0x00000000040c72ca */ /* 0x000fc400000e0000 */
[C---:B------:R-:W-:Y:S01]  /*33ca0*/  R2UR UR13, R5.reuse ;  /* 0x00000000050d72ca */ /* 0x040fe200000e0000 */
[----:B------:R-:W2:Y:S01]  /*33cb0*/  LD.E R30, desc[UR52][R2.64+0x18] ;  /* 0x00001834021e7980 */ /* 0x000ea2000c101900 */
[C---:B------:R-:W-:Y:S02]  /*33cc0*/  R2UR UR14, R4.reuse ;  /* 0x00000000040e72ca */ /* 0x040fe400000e0000 */
[C---:B------:R-:W-:Y:S01]  /*33cd0*/  R2UR UR15, R5.reuse ;  /* 0x00000000050f72ca */ /* 0x040fe200000e0000 */
[----:B------:R-:W2:Y:S01]  /*33ce0*/  LD.E R31, desc[UR54][R2.64+0x1c] ;  /* 0x00001c36021f7980 */ /* 0x000ea2000c101900 */
[C---:B------:R-:W-:Y:S02]  /*33cf0*/  R2UR UR16, R4.reuse ;  /* 0x00000000041072ca */ /* 0x040fe400000e0000 */
[----:B------:R-:W-:Y:S01]  /*33d00*/  R2UR UR17, R5 ;  /* 0x00000000051172ca */ /* 0x000fe200000e0000 */
[----:B------:R-:W2:Y:S01]  /*33d10*/  LD.E R32, desc[UR60][R2.64+0x20] ;  /* 0x0000203c02207980 */ /* 0x000ea2000c101900 */
        /* <DEDUP_REMOVED lines=327> */
[----:B------:R-:W-:Y:S02]  /*35190*/  R2UR UR54, R4 ;  /* 0x00000000043672ca */ /* 0x000fe400000e0000 */
[----:B------:R-:W-:Y:S01]  /*351a0*/  R2UR UR55, R5 ;  /* 0x00000000053772ca */ /* 0x000fe200000e0000 */
        /* <DEDUP_REMOVED lines=10> */
[----:B------:R-:W-:-:S02]  /*35250*/  VIADD R152, R6, 0x80 ;  /* 0x0000008006987836 */ /* 0x000fc40000000000 */
[----:B------:R-:W-:-:S03]  /*35260*/  IMAD.MOV.U32 R153, RZ, RZ, R7 ;  /* 0x000000ffff997224 */ /* 0x000fc600078e0007 */
[----:B------:R-:W-:Y:S02]  /*35270*/  R2UR UR6, R152 ;  /* 0x00000000980672ca */ /* 0x000fe400000e0000 */
[----:B------:R-:W-:Y:S02]  /*35280*/  R2UR UR7, R153 ;  /* 0x00000000990772ca */ /* 0x000fe400000e0000 */
[----:B------:R-:W-:Y:S02]  /*35290*/  F2FP.BF16.F32.PACK_AB R152, R20, R21 ;  /* 0x000000151498723e */ /* 0x000fe400000010ff */
[----:B------:R-:W-:Y:S02]  /*352a0*/  F2FP.BF16.F32.PACK_AB R154, R18, R19 ;  /* 0x00000013129a723e */ /* 0x000fe400000010ff */
[----:B------:R-:W-:Y:S02]  /*352b0*/  F2FP.BF16.F32.PACK_AB R153, R14, R15 ;  /* 0x0000000f0e99723e */ /* 0x000fe400000010ff */
[----:B------:R-:W-:-:S02]  /*352c0*/  F2FP.BF16.F32.PACK_AB R155, R12, R13 ;  /* 0x0000000d0c9b723e */ /* 0x000fc400000010ff */
        /* <DEDUP_REMOVED lines=18> */
[----:B------:R-:W-:Y:S02]  /*353f0*/  R2UR UR24, R4 ;  /* 0x00000000041872ca */ /* 0x000fe400000e0000 */
[----:B------:R-:W-:Y:S01]  /*35400*/  R2UR UR25, R5 ;  /* 0x00000000051972ca */ /* 0x000fe200000e0000 */
[----:B--2---:R-:W-:-:S06]  /*35410*/  WARPGROUP.ARRIVE ;  /* 0x00000000000079c5 */ /* 0x004fcc0000000000 */
[----:B------:R-:W-:Y:S01]  /*35420*/  HGMMA.64x256x16.F32.BF16 R24, R152, gdesc[UR4].tnspB, R24, gsb0 ;  /* 0x43e0000498187df0 */ /* 0x000fe20008001818 */
        /* <DEDUP_REMOVED lines=19> */
[C---:B------:R-:W-:Y:S01]  /*35560*/  R2UR UR55, R5.reuse ;  /* 0x00000000053772ca */ /* 0x040fe200000e0000 */
[----:B------:R-:W-:Y:S02]  /*35570*/  WARPGROUP.DEPBAR.LE gsb0, 0x0 ;  /* 0x00008000000079c5 */ /* 0x000fe40000010000 */
        /* <DEDUP_REMOVED lines=2670> */
[----:B------:R5:W-:Y:S04]  /*3fc60*/  ST.E desc[UR6][R2.64+0x1b4], R133 ;  /* 0x0001b48502007985 */ /* 0x000be8000c101906 */
[----:B------:R5:W-:Y:S04]  /*3fc70*/  ST.E desc[UR8][R2.64+0x1b8], R134 ;  /* 0x0001b88602007985 */ /* 0x000be8000c101908 */
[----:B------:R5:W-:Y:S04]  /*3fc80*/  ST.E desc[UR4][R2.64+0x1bc], R135 ;  /* 0x0001bc8702007985 */ /* 0x000be8000c101904 */
[----:B------:R5:W-:Y:S01]  /*3fc90*/  ST.E desc[UR10][R2.64+0x1c0], R136 ;  /* 0x0001c08802007985 */ /* 0x000be2000c10190a */
[----:B------:R-:W-:-:S03]  /*3fca0*/  R2UR UR6, R4 ;  /* 0x00000000040672ca */ /* 0x000fc600000e0000 */
[----:B------:R5:W-:Y:S01]  /*3fcb0*/  ST.E desc[UR12][R2.64+0x1c4], R137 ;  /* 0x0001c48902007985 */ /* 0x000be2000c10190c */
[----:B------:R-:W-:-:S03]  /*3fcc0*/  R2UR UR7, R5 ;  /* 0x00000000050772ca */ /* 0x000fc600000e0000 */
[----:B------:R5:W-:Y:S01]  /*3fcd0*/  ST.E desc[UR14][R2.64+0x1c8], R138 ;  /* 0x0001c88a02007985 */ /* 0x000be2000c10190e */
[----:B------:R-:W-:-:S03]  /*3fce0*/  R2UR UR8, R4 ;  /* 0x00000000040872ca */ /* 0x000fc600000e0000 */
[----:B------:R5:W-:Y:S01]  /*3fcf0*/  ST.E desc[UR16][R2.64+0x1cc], R139 ;  /* 0x0001cc8b02007985 */ /* 0x000be2000c101910 */
[----:B------:R-:W-:-:S03]  /*3fd00*/  R2UR UR9, R5 ;  /* 0x00000000050972ca */ /* 0x000fc600000e0000 */
        /* <DEDUP_REMOVED lines=13> */
[----:B------:R-:W-:-:S03]  /*3fde0*/  R2UR UR51, R5 ;  /* 0x00000000053372ca */ /* 0x000fc600000e0000 */
[----:B------:R5:W-:Y:S01]  /*3fdf0*/  ST.E desc[UR28][R2.64+0x1e4], R145 ;  /* 0x0001e49102007985 */ /* 0x000be2000c10191c */
[C---:B------:R-:W-:Y:S02]  /*3fe00*/  R2UR UR28, R4.reuse ;  /* 0x00000000041c72ca */ /* 0x040fe400000e0000 */
[C---:B------:R-:W-:Y:S02]  /*3fe10*/  R2UR UR29, R5.reuse ;  /* 0x00000000051d72ca */ /* 0x040fe400000e0000 */
[C---:B------:R-:W-:Y:S02]  /*3fe20*/  R2UR UR52, R4.reuse ;  /* 0x00000000043472ca */ /* 0x040fe400000e0000 */
[C---:B------:R-:W-:Y:S02]  /*3fe30*/  R2UR UR53, R5.reuse ;  /* 0x00000000053572ca */ /* 0x040fe400000e0000 */
[C---:B------:R-:W-:Y:S02]  /*3fe40*/  R2UR UR54, R4.reuse ;  /* 0x00000000043672ca */ /* 0x040fe400000e0000 */
[----:B------:R-:W-:Y:S01]  /*3fe50*/  R2UR UR55, R5 ;  /* 0x00000000053772ca */ /* 0x000fe200000e0000 */
[----:B------:R-:W-:Y:S04]  /*3fe60*/  ST.E desc[UR6][R2.64+0x1ec], R147 ;  /* 0x0001ec9302007985 */ /* 0x000fe8000c101906 */
[----:B------:R-:W-:Y:S04]  /*3fe70*/  ST.E desc[UR8][R2.64+0x1f0], R148 ;  /* 0x0001f09402007985 */ /* 0x000fe8000c101908 */
[----:B------:R-:W-:Y:S04]  /*3fe80*/  ST.E desc[UR10][R2.64+0x1f4], R149 ;  /* 0x0001f49502007985 */ /* 0x000fe8000c10190a */
[----:B------:R-:W-:Y:S04]  /*3fe90*/  ST.E desc[UR12][R2.64+0x1f8], R150 ;  /* 0x0001f89602007985 */ /* 0x000fe8000c10190c */
[----:B------:R-:W-:Y:S01]  /*3fea0*/  ST.E desc[UR14][R2.64+0x1fc], R151 ;  /* 0x0001fc9702007985 */ /* 0x000fe2000c10190e */
        /* <DEDUP_REMOVED lines=370> */
[----:B------:R-:W-:Y:S01]  /*415d0*/  VIADD R6, R6, 0x280 ;  /* 0x0000028006067836 */ /* 0x000fe20000000000 */
[----:B------:R-:W-:-:S02]  /*415e0*/  R2UR UR7, R7 ;  /* 0x00000000070772ca */ /* 0x000fc400000e0000 */
[----:B------:R-:W-:Y:S02]  /*415f0*/  F2FP.BF16.F32.PACK_AB R184, R187, R188 ;  /* 0x000000bcbbb8723e */ /* 0x000fe400000010ff */
[----:B------:R-:W-:Y:S02]  /*41600*/  R2UR UR6, R6 ;  /* 0x00000000060672ca */ /* 0x000fe400000e0000 */
[----:B------:R-:W-:Y:S02]  /*41610*/  F2FP.BF16.F32.PACK_AB R186, R185, R186 ;  /* 0x000000bab9ba723e */ /* 0x000fe400000010ff */
[----:B------:R-:W-:Y:S02]  /*41620*/  F2FP.BF16.F32.PACK_AB R185, R160, R161 ;  /* 0x000000a1a0b9723e */ /* 0x000fe400000010ff */
[----:B------:R-:W-:Y:S02]  /*41630*/  F2FP.BF16.F32.PACK_AB R187, R158, R159 ;  /* 0x0000009f9ebb723e */ /* 0x000fe400000010ff */
        /* <DEDUP_REMOVED lines=27> */
[----:B------:R-:W-:Y:S01]  /*417f0*/  R2UR UR29, R5 ;  /* 0x00000000051d72ca */ /* 0x000fe200000e0000 */
[----:B------:R-:W-:-:S02]  /*41800*/  WARPGROUP.DEPBAR.LE gsb0, 0x0 ;  /* 0x00008000000079c5 */ /* 0x000fc40000010000 */
[----:B------:R-:W-:Y:S01]  /*41810*/  ST.E desc[UR4][R2.64], R24 ;  /* 0x0000001802007985 */ /* 0x000fe2000c101904 */
[C---:B------:R-:W-:Y:S02]  /*41820*/  R2UR UR4, R4.reuse ;  /* 0x00000000040472ca */ /* 0x040fe400000e0000 */
[C---:B------:R-:W-:Y:S01]  /*41830*/  R2UR UR5, R5.reuse ;  /* 0x00000000050572ca */ /* 0x040fe200000e0000 */
[----:B------:R-:W-:Y:S01]  /*41840*/  ST.E desc[UR6][R2.64+0x4], R25 ;  /* 0x0000041902007985 */ /* 0x000fe2000c101906 */
[C---:B------:R-:W-:Y:S02]  /*41850*/  R2UR UR6, R4.reuse ;  /* 0x00000000040672ca */ /* 0x040fe400000e0000 */
[----:B------:R-:W-:Y:S01]  /*41860*/  R2UR UR7, R5 ;  /* 0x00000000050772ca */ /* 0x000fe200000e0000 */
[----:B------:R-:W-:Y:S04]  /*41870*/  ST.E desc[UR8][R2.64+0x8], R26 ;  /* 0x0000081a02007985 */ /* 0x000fe8000c101908 */
[----:B------:R-:W-:Y:S04]  /*41880*/  ST.E desc[UR10][R2.64+0xc], R27 ;  /* 0x00000c1b02007985 */ /* 0x000fe8000c10190a */
[----:B------:R-:W-:Y:S01]  /*41890*/  ST.E desc[UR12][R2.64+0x10], R28 ;  /* 0x0000101c02007985 */ /* 0x000fe2000c10190c */
[----:B------:R-:W-:-:S03]  /*418a0*/  R2UR UR8, R4 ;  /* 0x00000000040872ca */ /* 0x000fc600000e0000 */
[----:B------:R-:W-:Y:S01]  /*418b0*/  ST.E desc[UR14][R2.64+0x14], R29 ;  /* 0x0000141d02007985 */ /* 0x000fe2000c10190e */
[----:B------:R-:W-:-:S03]  /*418c0*/  R2UR UR9, R5 ;  /* 0x00000000050972ca */ /* 0x000fc600000e0000 */
[----:B------:R-:W-:Y:S04]  /*418d0*/  ST.E desc[UR16][R2.64+0x18], R30 ;  /* 0x0000181e02007985 */ /* 0x000fe8000c101910 */
[----:B------:R-:W-:Y:S04]  /*418e0*/  ST.E desc[UR18][R2.64+0x1c], R31 ;  /* 0x00001c1f02007985 */ /* 0x000fe8000c101912 */
[----:B------:R-:W-:Y:S04]  /*418f0*/  ST.E desc[UR20][R2.64+0x20], R32 ;  /* 0x0000202002007985 */ /* 0x000fe8000c101914 */
[----:B------:R-:W-:Y:S04]  /*41900*/  ST.E desc[UR22][R2.64+0x24], R33 ;  /* 0x0000242102007985 */ /* 0x000fe8000c101916 */
[----:B------:R-:W-:Y:S01]  /*41910*/  ST.E desc[UR24][R2.64+0x28], R34 ;  /* 0x0000282202007985 */ /* 0x000fe2000c101918 */
[----:B------:R-:W-:-:S03]  /*41920*/  R2UR UR10, R4 ;  /* 0x00000000040a72ca */ /* 0x000fc600000e0000 */
[----:B------:R-:W-:Y:S01]  /*41930*/  ST.E desc[UR4][R2.64+0x2c], R35 ;  /* 0x00002c2302007985 */ /* 0x000fe2000c101904 */
[C---:B------:R-:W-:Y:S02]  /*41940*/  R2UR UR4, R4.reuse ;  /* 0x00000000040472ca */ /* 0x040fe400000e0000 */
[C---:B------:R-:W-:Y:S01]  /*41950*/  R2UR UR5, R5.reuse ;  /* 0x00000000050572ca */ /* 0x040fe200000e0000 */
[----:B------:R-:W-:Y:S01]  /*41960*/  ST.E desc[UR6][R2.64+0x30], R36 ;  /* 0x0000302402007985 */ /* 0x000fe2000c101906 */
        /* <DEDUP_REMOVED lines=13> */
[----:B------:R-:W-:Y:S01]  /*41a40*/  ST.E desc[UR8][R2.64+0x34], R37 ;  /* 0x0000342502007985 */ /* 0x000fe2000c101908 */
        /* <DEDUP_REMOVED lines=8> */
[----:B------:R-:W-:Y:S01]  /*41ad0*/  R2UR UR5, R5 ;  /* 0x00000000050572ca */ /* 0x000fe200000e0000 */
[----:B------:R-:W-:Y:S04]  /*41ae0*/  ST.E desc[UR6][R2.64+0x3c], R39 ;  /* 0x00003c2702007985 */ /* 0x000fe8000c101906 */
[----:B------:R-:W-:Y:S04]  /*41af0*/  ST.E desc[UR10][R2.64+0x40], R40 ;  /* 0x0000402802007985 */ /* 0x000fe8000c10190a */
[----:B------:R-:W-:Y:S04]  /*41b00*/  ST.E desc[UR12][R2.64+0x44], R41 ;  /* 0x0000442902007985 */ /* 0x000fe8000c10190c */
        /* <DEDUP_REMOVED lines=8> */
[----:B------:R-:W-:Y:S01]  /*41b90*/  ST.E desc[UR8][R2.64+0x60], R48 ;  /* 0x0000603002007985 */ /* 0x000fe2000c101908 */
[C---:B------:R-:W-:Y:S02]  /*41ba0*/  R2UR UR8, R4.reuse ;  /* 0x00000000040872ca */ /* 0x040fe400000e0000 */
[----:B------:R-:W-:Y:S01]  /*41bb0*/  R2UR UR9, R5 ;  /* 0x00000000050972ca */ /* 0x000fe200000e0000 */
[----:B------:R-:W-:Y:S01]  /*41bc0*/  ST.E desc[UR4][R2.64+0x64], R49 ;  /* 0x0000643102007985 */ /* 0x000fe2000c101904 */
        /* <DEDUP_REMOVED lines=14> */
[----:B------:R-:W-:Y:S01]  /*41cb0*/  ST.E desc[UR6][R2.64+0x68], R50 ;  /* 0x0000683202007985 */ /* 0x000fe2000c101906 */
        /* <DEDUP_REMOVED lines=288> */
[----:B------:R-:W2:Y:S01]  /*42ec0*/  LD.E R7, desc[UR28][R2.64] ;  /* 0x0000001c02077980 */ /* 0x000ea2000c101900 */
[----:B------:R-:W-:-:S02]  /*42ed0*/  R2UR UR4, R4 ;  /* 0x00000000040472ca */ /* 0x000fc400000e0000 */
[C---:B------:R-:W-:Y:S02]  /*42ee0*/  R2UR UR5, R5.reuse ;  /* 0x00000000050572ca */ /* 0x040fe400000e0000 */
[----:B------:R-:W-:Y:S02]  /*42ef0*/  R2UR UR6, R4 ;  /* 0x00000000040672ca */ /* 0x000fe400000e0000 */
[----:B------:R-:W-:-:S09]  /*42f00*/  R2UR UR7, R5 ;  /* 0x00000000050772ca */ /* 0x000fd200000e0000 */
[----:B--2---:R1:W-:Y:S04]  /*42f10*/  ST.E desc[UR4][R2.64], R7 ;  /* 0x0000000702007985 */ /* 0x0043e8000c101904 */
[----:B------:R-:W2:Y:S01]  /*42f20*/  LD.E R11, desc[UR6][R2.64+0x4] ;  /* 0x00000406020b7980 */ /* 0x000ea2000c101900 */
[C---:B------:R-:W-:Y:S02]  /*42f30*/  R2UR UR4, R4.reuse ;  /* 0x00000000040472ca */ /* 0x040fe400000e0000 */
[C---:B------:R-:W-:Y:S02]  /*42f40*/  R2UR UR5, R5.reuse ;  /* 0x00000000050572ca */ /* 0x040fe400000e0000 */
[----:B------:R-:W-:Y:S02]  /*42f50*/  R2UR UR6, R4 ;  /* 0x00000000040672ca */ /* 0x000fe400000e0000 */
[----:B------:R-:W-:-:S09]  /*42f60*/  R2UR UR7, R5 ;  /* 0x00000000050772ca */ /* 0x000fd200000e0000 */
[----:B--2---:R2:W-:Y:S04]  /*42f70*/  ST.E desc[UR4][R2.64+0x4], R11 ;  /* 0x0000040b02007985 */ /* 0x0045e8000c101904 */
[----:B------:R-:W3:Y:S01]  /*42f80*/  LD.E R13, desc[UR6][R2.64+0x8] ;  /* 0x00000806020d7980 */ /* 0x000ee2000c101900 */
[C---:B------:R-:W-:Y:S02]  /*42f90*/  R2UR UR4, R4.reuse ;  /* 0x00000000040472ca */ /* 0x040fe400000e0000 */
[C---:B------:R-:W-:Y:S02]  /*42fa0*/  R2UR UR5, R5.reuse ;  /* 0x00000000050572ca */ /* 0x040fe400000e0000 */
[----:B------:R-:W-:Y:S02]  /*42fb0*/  R2UR UR6, R4 ;  /* 0x00000000040672ca */ /* 0x000fe400000e0000 */
[----:B------:R-:W-:-:S09]  /*42fc0*/  R2UR UR7, R5 ;  /* 0x00000000050772ca */ /* 0x000fd200000e0000 */
[----:B---3--:R3:W-:Y:S04]  /*42fd0*/  ST.E desc[UR4][R2.64+0x8], R13 ;  /* 0x0000080d02007985 */ /* 0x0087e8000c101904 */
[----:B0-----:R-:W4:Y:S01]  /*42fe0*/  LD.E R9, desc[UR6][R2.64+0xc] ;  /* 0x00000c0602097980 */ /* 0x001f22000c101900 */
[C---:B------:R-:W-:Y:S02]  /*42ff0*/  R2UR UR4, R4.reuse ;  /* 0x00000000040472ca */ /* 0x040fe400000e0000 */
[C---:B------:R-:W-:Y:S02]  /*43000*/  R2UR UR5, R5.reuse ;  /* 0x00000000050572ca */ /* 0x040fe400000e0000 */
[----:B------:R-:W-:Y:S02]  /*43010*/  R2UR UR6, R4 ;  /* 0x00000000040672ca */ /* 0x000fe400000e0000 */
[----:B------:R-:W-:-:S09]  /*43020*/  R2UR UR7, R5 ;  /* 0x00000000050772ca */ /* 0x000fd200000e0000 */
[----:B----4-:R0:W-:Y:S04]  /*43030*/  ST.E desc[UR4][R2.64+0xc], R9 ;  /* 0x00000c0902007985 */ /* 0x0101e8000c101904 */
[----:B-1----:R-:W4:Y:S01]  /*43040*/  LD.E R7, desc[UR6][R2.64+0x10] ;  /* 0x0000100602077980 */ /* 0x002f22000c101900 */
[C---:B------:R-:W-:Y:S02]  /*43050*/  R2UR UR4, R4.reuse ;  /* 0x00000000040472ca */ /* 0x040fe400000e0000 */
[C---:B------:R-:W-:Y:S02]  /*43060*/  R2UR UR5, R5.reuse ;  /* 0x00000000050572ca */ /* 0x040fe400000e0000 */
[----:B------:R-:W-:Y:S02]  /*43070*/  R2UR UR6, R4 ;  /* 0x00000000040672ca */ /* 0x000fe400000e0000 */
[----:B------:R-:W-:-:S09]  /*43080*/  R2UR UR7, R5 ;  /* 0x00000000050772ca */ /* 0x000fd200000e0000 */
[----:B----4-:R1:W-:Y:S04]  /*43090*/  ST.E desc[UR4][R2.64+0x10], R7 ;  /* 0x0000100702007985 */ /* 0x0103e8000c101904 */
[----:B--2---:R-:W2:Y:S01]  /*430a0*/  LD.E R11, desc[UR6][R2.64+0x14] ;  /* 0x00001406020b7980 */ /* 0x004ea2000c101900 */
[C---:B------:R-:W-:Y:S02]  /*430b0*/  R2UR UR4, R4.reuse ;  /* 0x00000000040472ca */ /* 0x040fe400000e0000 */
[C---:B------:R-:W-:Y:S02]  /*430c0*/  R2UR UR5, R5.reuse ;  /* 0x00000000050572ca */ /* 0x040fe400000e0000 */
[----:B------:R-:W-:Y:S02]  /*430d0*/  R2UR UR6, R4 ;  /* 0x00000000040672ca */ /* 0x000fe400000e0000 */
[----:B------:R-:W-:-:S09]  /*430e0*/  R2UR UR7, R5 ;  /* 0x00000000050772ca */ /* 0x000fd200000e0000 */
[----:B--2---:R2:W-:Y:S04]  /*430f0*/  ST.E desc[UR4][R2.64+0x14], R11 ;  /* 0x0000140b02007985 */ /* 0x0045e8000c101904 */
[----:B---3--:R-:W3:Y:S01]  /*43100*/  LD.E R13, desc[UR6][R2.64+0x18] ;  /* 0x00001806020d7980 */ /* 0x008ee2000c101900 */
        /* <DEDUP_REMOVED lines=719> */
[----:B---3--:R-:W2:Y:S01]  /*45e00*/  LD.E R13, desc[UR6][R2.64+0x1f8] ;  /* 0x0001f806020d7980 */ /* 0x008ea2000c101900 */
[C---:B------:R-:W-:Y:S02]  /*45e10*/  R2UR UR4, R4.reuse ;  /* 0x00000000040472ca */ /* 0x040fe400000e0000 */
[C---:B------:R-:W-:Y:S02]  /*45e20*/  R2UR UR5, R5.reuse ;  /* 0x00000000050572ca */ /* 0x040fe400000e0000 */
[----:B------:R-:W-:Y:S02]  /*45e30*/  R2UR UR6, R4 ;  /* 0x00000000040672ca */ /* 0x000fe400000e0000 */
[----:B------:R-:W-:-:S02]  /*45e40*/  R2UR UR7, R5 ;  /* 0x00000000050772ca */ /* 0x000fc400000e0000 */
[----:B------:R-:W-:-:S07]  /*45e50*/  LOP3.LUT P6, RZ, R203, 0x7f, RZ, 0xc0, !PT ;  /* 0x0000007fcbff7812 */ /* 0x000fce00078cc0ff */
[----:B--2---:R1:W-:Y:S04]  /*45e60*/  ST.E desc[UR4][R2.64+0x1f8], R13 ;  /* 0x0001f80d02007985 */ /* 0x0043e8000c101904 */
[----:B0-----:R-:W2:Y:S01]  /*45e70*/  LD.E R9, desc[UR6][R2.64+0x1fc] ;  /* 0x0001fc0602097980 */ /* 0x001ea2000c101900 */
[----:B------:R-:W-:Y:S02]  /*45e80*/  R2UR UR4, R4 ;  /* 0x00000000040472ca */ /* 0x000fe400000e0000 */
[----:B------:R-:W-:-:S13]  /*45e90*/  R2UR UR5, R5 ;  /* 0x00000000050572ca */ /* 0x000fda00000e0000 */
[----:B--2---:R1:W-:Y:S01]  /*45ea0*/  ST.E desc[UR4][R2.64+0x1fc], R9 ;  /* 0x0001fc0902007985 */ /* 0x0043e2000c101904 */
[----:B------:R-:W-:Y:S05]  /*45eb0*/  @P6 BRA `(.L_x_2339) ;  /* 0x0000000000306947 */ /* 0x000fea0003800000 */
[----:B-1----:R-:W2:Y:S04]  /*45ec0*/  LDL.64 R2, [R0+0x40] ;  /* 0x0000400000027983 */ /* 0x002ea80000100a00 */
[----:B------:R-:W3:Y:S01]  /*45ed0*/  LDL.64 R6, [R0] ;  /* 0x0000000000067983 */ /* 0x000ee20000100a00 */
[C---:B------:R-:W-:Y:S02]  /*45ee0*/  R2UR UR4, R4.reuse ;  /* 0x00000000040472ca */ /* 0x040fe400000e0000 */
[C---:B------:R-:W-:Y:S02]  /*45ef0*/  R2UR UR5, R5.reuse ;  /* 0x00000000050572ca */ /* 0x040fe400000e0000 */
[----:B------:R-:W-:Y:S02]  /*45f00*/  R2UR UR6, R4 ;  /* 0x00000000040672ca */ /* 0x000fe400000e0000 */
[----:B------:R-:W-:-:S09]  /*45f10*/  R2UR UR7, R5 ;  /* 0x00000000050772ca */ /* 0x000fd200000e0000 */
[----:B--2---:R-:W2:Y:S04]  /*45f20*/  LD.E.64 R2, desc[UR4][R2.64+0x30] ;  /* 0x0000300402027980 */ /* 0x004ea8000c101b00 */
[----:B---3--:R-:W3:Y:S01]  /*45f30*/  LD.E R6, desc[UR6][R6.64] ;  /* 0x0000000606067980 */ /* 0x008ee2000c101900 */
[----:B--2---:R-:W-:-:S05]  /*45f40*/  MOV R5, R2 ;  /* 0x0000000200057202 */ /* 0x004fca0000000f00 */
[----:B---3--:R-:W-:-:S05]  /*45f50*/  IMAD R4, R6, 0x8, R5 ;  /* 0x0000000806047824 */ /* 0x008fca00078e0205 */
[----:B------:R-:W-:-:S04]  /*45f60*/  PRMT R4, RZ, 0x654, R4 ;  /* 0x00000654ff047816 */ /* 0x000fc80000000004 */
[----:B------:R0:W-:Y:S03]  /*45f70*/  SYNCS.ARRIVE.TRANS64.RED.A1T0 RZ, [R4+URZ], RZ ;  /* 0x000000ff04ff79a7 */ /* 0x0001e6000810043f */
.L_x_2339:
[----:B-1----:R-:W-:Y:S02]  /*45f80*/  IMAD.MOV.U32 R2, RZ, RZ, R211 ;  /* 0x000000ffff027224 */ /* 0x002fe400078e00d3 */
[----:B------:R-:W-:-:S04]  /*45f90*/  IMAD.MOV.U32 R3, RZ, RZ, 0x0 ;  /* 0x00000000ff037424 */ /* 0x000fc800078e00ff */
[----:B0-----:R-:W-:Y:S05]  /*45fa0*/  RET.REL.NODEC R2 `(_ZN7cutlass13device_kernelIN5flash11enable_sm90INS1_16FlashAttnFwdSm90INS1_25CollectiveMainloopFwdSm90ILi2EN4cute5tupleIJNS5_1CILi1EEES8_S8_EEENS6_IJNS7_ILi128EEENS7_ILi96EEENS7_ILi64EEEEEELi256ENS_10bfloat16_tEfNS_4arch4Sm90ELb0ELb1ELb1ELb0ELb0ELb0ELb1ELb1ELb0ELb1ELb0ELb0EEENS1_21CollectiveEpilogueFwdINS6_IJSA_NS7_ILi256EEESB_EEES9_SE_SG_Li256ELb0ELb1ELb0ELb0EEENS1_30DynamicPersistentTileSchedulerILi256ELi128ELb0ELb1ELb1EEEEEEEEEvNT_6ParamsE) ;  /* 0xfffffba002147950 */ /* 0x001fea0003c3ffff */
.L_x_2317:
[----:B0-----:R0:W1:Y:S02]  /*45fb0*/  SYNCS.PHASECHK.TRANS64.TRYWAIT P1, [R2+URZ], R3 ;  /* 0x00000003020075a7 */ /* 0x001064000802017f */
[----:B-1----:R-:W-:Y:S05]  /*45fc0*/  @!P1 NANOSLEEP.SYNCS 0x989680 ;  /* 0x009896800000995d */ /* 0x002fea0003900000 */
[----:B------:R-:W1:Y:S02]  /*45fd0*/  @!P1 SYNCS.PHASECHK.TRANS64 P1, [R2+URZ], R3 ;  /* 0x00000003020095a7 */ /* 0x000e64000802007f */
[----:B-1----:R-:W-:Y:S05]  /*45fe0*/  @!P1 BRA `(.L_x_2317) ;  /* 0xfffffffc00f09947 */ /* 0x002fea000383ffff */
[----:B------:R-:W-:Y:S05]  /*45ff0*/  BRA `(.L_x_2316) ;  /* 0xfffffe4400f07947 */ /* 0x000fea000383ffff */
.L_x_2324:
[----:B0-----:R0:W1:Y:S02]  /*46000*/  SYNCS.PHASECHK.TRANS64.TRYWAIT P1, [R8+URZ], R9 ;  /* 0x00000009080075a7 */ /* 0x001064000802017f */
[----:B-1----:R-:W-:Y:S05]  /*46010*/  @!P1 NANOSLEEP.SYNCS 0x989680 ;  /* 0x009896800000995d */ /* 0x002fea0003900000 */
[----:B------:R-:W1:Y:S02]  /*46020*/  @!P1 SYNCS.PHASECHK.TRANS64 P1, [R8+URZ], R9 ;  /* 0x00000009080095a7 */ /* 0x000e64000802007f */
[----:B-1----:R-:W-:Y:S05]  /*46030*/  @!P1 BRA `(.L_x_2324) ;  /* 0xfffffffc00f09947 */ /* 0x002fea000383ffff */
[----:B------:R-:W-:Y:S05]  /*46040*/  BRA `(.L_x_2323) ;  /* 0xfffffe4c00c47947 */ /* 0x000fea000383ffff */
.L_x_2340:
        /* <DEDUP_REMOVED lines=11> */
.L_x_6037:


//--------------------- .text._ZN7cutlass13device_kernelIN5flash11enable_sm90INS1_16FlashAttnFwdSm90INS1_25CollectiveMainloopFwdSm90ILi2EN4cute5tupleIJNS5_1CILi1EEES8_S8_EEENS6_IJNS7_ILi128EEENS7_ILi96EEENS7_ILi64EEEEEELi256ENS_10bfloat16_tEfNS_4arch4Sm90ELb0ELb1ELb1ELb1ELb0ELb0ELb0ELb1ELb0ELb1ELb0ELb0EEENS1_21CollectiveEpilogueFwdINS6_IJSA_NS7_ILi256EEESB_EEES9_SE_SG_Li256ELb1ELb1ELb0ELb0EEENS1_36VarlenDynamicPersistentTileSchedulerILi128ELi96ELi256ELi128ELb0ELb1ELb1ELb1ELb0ELb1EEEEEEEEEvNT_6ParamsE --------------------------
	.section	.text._ZN7cutlass13device_kernelIN5flash11enable_sm90INS1_16FlashAttnFwdSm90INS1_25CollectiveMainloopFwdSm90ILi2EN4cute5tupleIJNS5_1CILi1EEES8_S8_EEENS6_IJNS7_ILi128EEENS7_ILi96EEENS7_ILi64EEEEEELi256ENS_10bfloat16_tEfNS_4arch4Sm90ELb0ELb1ELb1ELb1ELb0ELb0ELb0ELb1ELb0ELb1ELb0ELb0EEENS1_21CollectiveEpilogueFwdINS6_IJSA_NS7_ILi256EEESB_EEES9_SE_SG_Li256ELb1ELb1ELb0ELb0EEENS1_36VarlenDynamicPersistentTileSchedulerILi128ELi96ELi256ELi128ELb0ELb1ELb1ELb1ELb0ELb1EEEEEEEEEvNT_6ParamsE,"ax",@progbits
	.align	128
.text._ZN7cutlass13device_kernelIN5flash11enable_sm90INS1_16FlashAttnFwdSm90INS1_25CollectiveMainloopFwdSm90ILi2EN4cute5tupleIJNS5_1CILi1EEES8_S8_EEENS6_IJNS7_ILi128EEENS7_ILi96EEENS7_ILi64EEEEEELi256ENS_10bfloat16_tEfNS_4arch4Sm90ELb0ELb1ELb1ELb1ELb0ELb0ELb0ELb1ELb0ELb1ELb0ELb0EEENS1_21CollectiveEpilogueFwdINS6_IJSA_NS7_ILi256EEESB_EEES9_SE_SG_Li256ELb1ELb1ELb0ELb0EEENS1_36VarlenDynamicPersistentTileSchedulerILi128ELi96ELi256ELi128ELb0ELb1ELb1ELb1ELb0ELb1EEEEEEEEEvNT_6ParamsE:
        .type           _ZN7cutlass13device_kernelIN5flash11enable_sm90INS1_16FlashAttnFwdSm90INS1_25CollectiveMainloopFwdSm90ILi2EN4cute5tupleIJNS5_1CILi1EEES8_S8_EEENS6_IJNS7_ILi128EEENS7_ILi96EEENS7_ILi64EEEEEELi256ENS_10bfloat16_tEfNS_4arch4Sm90ELb0ELb1ELb1ELb1ELb0ELb0ELb0ELb1ELb0ELb1ELb0ELb0EEENS1_21CollectiveEpilogueFwdINS6_IJSA_NS7_ILi256EEESB_EEES9_SE_SG_Li256ELb1ELb1ELb0ELb0EEENS1_36VarlenDynamicPersistentTileSchedulerILi128ELi96ELi256ELi128ELb0ELb1ELb1ELb1ELb0ELb1EEEEEEEEEvNT_6ParamsE,@function
        .size           _ZN7cutlass13device_kernelIN5flash11enable_sm90INS1_16FlashAttnFwdSm90INS1_25CollectiveMainloopFwdSm90ILi2EN4cute5tupleIJNS5_1CILi1EEES8_S8_EEENS6_IJNS7_ILi128EEENS7_ILi96EEENS7_ILi64EEEEEELi256ENS_10bfloat16_tEfNS_4arch4Sm90ELb0ELb1ELb1ELb1ELb0ELb0ELb0ELb1ELb0ELb1ELb0ELb0EEENS1_21CollectiveEpilogueFwdINS6_IJSA_NS7_ILi256EEESB_EEES9_SE_SG_Li256ELb1ELb1ELb0ELb0EEENS1_36VarlenDynamicPersistentTileSchedulerILi128ELi96ELi256ELi128ELb0ELb1ELb1ELb1ELb0ELb1EEEEEEEEEvNT_6ParamsE,(.L_x_6039 - _ZN7cutlass13device_kernelIN5flash11enable_sm90INS1_16FlashAttnFwdSm90INS1_25CollectiveMainloopFwdSm90ILi2EN4cute5tupleIJNS5_1CILi1EEES8_S8_EEENS6_IJNS7_ILi128EEENS7_ILi96EEENS7_ILi64EEEEEELi256ENS_10bfloat16_tEfNS_4arch4Sm90ELb0ELb1ELb1ELb1ELb0ELb0ELb0ELb1ELb0ELb1ELb0ELb0EEENS1_21CollectiveEpilogueFwdINS6_IJSA_NS7_ILi256EEESB_EEES9_SE_SG_Li256ELb1ELb1ELb0ELb0EEENS1_36VarlenDynamicPersistentTileSchedulerILi128ELi96ELi256ELi128ELb0ELb1ELb1ELb1ELb0ELb1EEEEEEEEEvNT_6ParamsE)
        .other          _ZN7cutlass13device_kernelIN5flash11enable_sm90INS1_16FlashAttnFwdSm90INS1_25CollectiveMainloopFwdSm90ILi2EN4cute5tupleIJNS5_1CILi1EEES8_S8_EEENS6_IJNS7_ILi128EEENS7_ILi96EEENS7_ILi64EEEEEELi256ENS_10bfloat16_tEfNS_4arch4Sm90ELb0ELb1ELb1ELb1ELb0ELb0ELb0ELb1ELb0ELb1ELb0ELb0EEENS1_21CollectiveEpilogueFwdINS6_IJSA_NS7_ILi256EEESB_EEES9_SE_SG_Li256ELb1ELb1ELb0ELb0EEENS1_36VarlenDynamicPersistentTileSchedulerILi128ELi96ELi256ELi128ELb0ELb1ELb1ELb1ELb0ELb1EEEEEEEEEvNT_6ParamsE,@"STO_CUDA_ENTRY STV_DEFAULT"
_ZN7cutlass13device_kernelIN5flash11enable_sm90INS1_16FlashAttnFwdSm90INS1_25CollectiveMainloopFwdSm90ILi2EN4cute5tupleIJNS5_1CILi1EEES8_S8_EEENS6_IJNS7_ILi128EEENS7_ILi96EEENS7_ILi64EEEEEELi256ENS_10bfloat16_tEfNS_4arch4Sm90ELb0ELb1ELb1ELb1ELb0ELb0ELb0ELb1ELb0ELb1ELb0ELb0EEENS1_21CollectiveEpilogueFwdINS6_IJSA_NS7_ILi256EEESB_EEES9_SE_SG_Li256ELb1ELb1ELb0ELb0EEENS1_36VarlenDynamicPersistentTileSchedulerILi128ELi96ELi256ELi128ELb0ELb1ELb1ELb1ELb0ELb1EEEEEEEEEvNT_6ParamsE:
        /* <DEDUP_REMOVED lines=18> */
.L_x_2342:
[----:B------:R-:W-:Y:S05]  /*0120*/  BSYNC B0 ;  /* 0x0000000000007941 */ /* 0x000fea0003800000 */
.L_x_2341:
        /* <DEDUP_REMOVED lines=41> */
.L_x_2343:
        /* <DEDUP_REMOVED lines=22> */
.L_x_2344:
        /* <DEDUP_REMOVED lines=18> */
.L_x_2345:
        /* <DEDUP_REMOVED lines=22> */
.L_x_2346:
        /* <DEDUP_REMOVED lines=22> */
.L_x_2347:
[----:B------:R-:W-:Y:S01]  /*0900*/  PLOP3.LUT P0, PT, PT, PT, UP0, 0x80, 0x0 ;  /* 0x000000000000781c */ /* 0x000fe20003f0f008 */
[----:B------:R-:W-:Y:S01]  /*0910*/  UMOV UR36, 0x1 ;  /* 0x0000000100247882 */ /* 0x000fe20000000000 */
[----:B------:R-:W-:Y:S01]  /*0920*/  NOP ;  /* 0x0000000000007918 */ /* 0x000fe20000000000 */
[----:B------:R-:W-:Y:S01]  /*0930*/  USEL UR36, UR36, 0x2, !UP0 ;  /* 0x0000000224247887 */ /* 0x000fe2000c000000 */
[----:B------:R-:W-:Y:S01]  /*0940*/  ULDC.64 UR40, c[0x0][0x208] ;  /* 0x0000820000287ab9 */ /* 0x000fe20000000a00 */
[----:B012-4-:R-:W-:Y:S08]  /*0950*/  BAR.SYNC.DEFER_BLOCKING 0x0 ;  /* 0x0000000000007b1d */ /* 0x017ff00000010000 */
[----:B------:R-:W-:Y:S05]  /*0960*/  @!P0 BRA `(.L_x_2348) ;  /* 0x0000010c00648947 */ /* 0x000fea0003800000 */
.L_x_2349:
        /* <DEDUP_REMOVED lines=23> */
[----:B------:R-:W-:Y:S01]  /*0ae0*/  R2UR UR6, R11 ;  /* 0x000000000b0672ca */ /* 0x000fe200000e0000 */
[----:B------:R-:W-:Y:S01]  /*0af0*/  UMOV UR38, URZ ;  /* 0x0000003f00267c82 */ /* 0x000fe20008000000 */
[----:B------:R-:W-:Y:S01]  /*0b00*/  UMOV UR37, URZ ;  /* 0x0000003f00257c82 */ /* 0x000fe20008000000 */
[----:B0-----:R-:W-:-:S05]  /*0b10*/  VIADD R212, R0, 0xffffff80 ;  /* 0xffffff8000d47836 */ /* 0x001fca0000000000 */
[----:B------:R-:W-:-:S04]  /*0b20*/  SHF.R.S32.HI R3, RZ, 0x1f, R212 ;  /* 0x0000001fff037819 */ /* 0x000fc800000114d4 */
[CC--:B------:R-:W-:Y:S02]  /*0b30*/  LEA.HI R0, R3.reuse, R212.reuse, RZ, 0x7 ;  /* 0x000000d403007211 */ /* 0x0c0fe400078f38ff */
[CC--:B------:R-:W-:Y:S02]  /*0b40*/  LEA.HI R2, R3.reuse, R212.reuse, RZ, 0x4 ;  /* 0x000000d403027211 */ /* 0x0c0fe400078f20ff */
[----:B------:R-:W-:Y:S02]  /*0b50*/  LOP3.LUT R5, R0, 0xffffff80, RZ, 0xc0, !PT ;  /* 0xffffff8000057812 */ /* 0x000fe400078ec0ff */
[----:B------:R-:W-:Y:S02]  /*0b60*/  SHF.R.S32.HI R7, RZ, 0x4, R2 ;  /* 0x00000004ff077819 */ /* 0x000fe40000011402 */
[----:B------:R-:W-:Y:S01]  /*0b70*/  LEA.HI R4, R3, R212, RZ, 0x5 ;  /* 0x000000d403047211 */ /* 0x000fe200078f28ff */
[----:B------:R-:W-:Y:S01]  /*0b80*/  IMAD.IADD R204, R212, 0x1, -R5 ;  /* 0x00000001d4cc7824 */ /* 0x000fe200078e0a05 */
[----:B------:R-:W-:-:S02]  /*0b90*/  LOP3.LUT R5, R2, 0x3fffff0, RZ, 0xc0, !PT ;  /* 0x03fffff002057812 */ /* 0x000fc400078ec0ff */
[----:B------:R-:W-:Y:S01]  /*0ba0*/  LEA.HI R2, R2, R7, RZ, 0x1 ;  /* 0x0000000702027211 */ /* 0x000fe200078f08ff */
[----:B------:R-:W-:Y:S01]  /*0bb0*/  IMAD.SHL.U32 R4, R4, 0x20, RZ ;  /* 0x0000002004047824 */ /* 0x000fe200078e00ff */
[----:B------:R-:W-:Y:S01]  /*0bc0*/  SHF.R.S32.HI R9, RZ, 0x1f, R204 ;  /* 0x0000001fff097819 */ /* 0x000fe200000114cc */
[----:B------:R-:W-:Y:S01]  /*0bd0*/  IMAD.IADD R5, R212, 0x1, -R5 ;  /* 0x00000001d4057824 */ /* 0x000fe200078e0a05 */
[----:B------:R-:W-:Y:S02]  /*0be0*/  LOP3.LUT R2, R2, 0x1ffffffe, RZ, 0xc0, !PT ;  /* 0x1ffffffe02027812 */ /* 0x000fe400078ec0ff */
[----:B------:R-:W-:Y:S02]  /*0bf0*/  LEA.HI R6, R9, R204, RZ, 0x2 ;  /* 0x000000cc09067211 */ /* 0x000fe400078f10ff */
[----:B------:R-:W-:Y:S01]  /*0c00*/  LEA.HI R10, R3, R212, RZ, 0x2 ;  /* 0x000000d4030a7211 */ /* 0x000fe200078f10ff */
[----:B------:R-:W-:Y:S01]  /*0c10*/  IMAD.IADD R2, R7, 0x1, -R2 ;  /* 0x0000000107027824 */ /* 0x000fe200078e0a02 */
[----:B------:R-:W-:-:S02]  /*0c20*/  SHF.R.S32.HI R8, RZ, 0x2, R6 ;  /* 0x00000002ff087819 */ /* 0x000fc40000011406 */
[----:B------:R-:W-:Y:S02]  /*0c30*/  SHF.R.S32.HI R11, RZ, 0x1f, R6 ;  /* 0x0000001fff0b7819 */ /* 0x000fe40000011406 */
[----:B------:R-:W-:Y:S02]  /*0c40*/  LOP3.LUT R4, R4, 0xfffffc00, RZ, 0xc0, !PT ;  /* 0xfffffc0004047812 */ /* 0x000fe400078ec0ff */
[----:B------:R-:W-:Y:S02]  /*0c50*/  LOP3.LUT R7, R10, 0xfffffffc, RZ, 0xc0, !PT ;  /* 0xfffffffc0a077812 */ /* 0x000fe400078ec0ff */
[----:B------:R-:W-:Y:S01]  /*0c60*/  LEA.HI R3, R3, R212, RZ, 0x3 ;  /* 0x000000d403037211 */ /* 0x000fe200078f18ff */
[----:B------:R-:W-:Y:S01]  /*0c70*/  IMAD R5, R5, 0x40, R4 ;  /* 0x0000004005057824 */ /* 0x000fe200078e0204 */
[----:B------:R-:W-:Y:S01]  /*0c80*/  LEA.HI R11, R11, R8, RZ, 0x3 ;  /* 0x000000080b0b7211 */ /* 0x000fe200078f18ff */
[----:B------:R-:W-:Y:S01]  /*0c90*/  IMAD.IADD R4, R212, 0x1, -R7 ;  /* 0x00000001d4047824 */ /* 0x000fe200078e0a07 */
[----:B------:R-:W-:Y:S01]  /*0ca0*/  SHF.R.S32.HI R205, RZ, 0x7, R0 ;  /* 0x00000007ffcd7819 */ /* 0x000fe20000011400 */
[----:B------:R-:W-:Y:S01]  /*0cb0*/  IMAD R207, R2, 0x8, R5 ;  /* 0x0000000802cf7824 */ /* 0x000fe200078e0205 */
[----:B------:R-:W-:-:S02]  /*0cc0*/  LOP3.LUT R7, R3, 0xfffffff8, RZ, 0xc0, !PT ;  /* 0xfffffff803077812 */ /* 0x000fc400078ec0ff */
[----:B------:R-:W-:Y:S02]  /*0cd0*/  LOP3.LUT R11, R11, 0xfffffff8, RZ, 0xc0, !PT ;  /* 0xfffffff80b0b7812 */ /* 0x000fe400078ec0ff */
[----:B------:R-:W-:Y:S01]  /*0ce0*/  LEA.HI R9, R9, R204, RZ, 0x5 ;  /* 0x000000cc09097211 */ /* 0x000fe200078f28ff */
[----:B------:R-:W-:Y:S01]  /*0cf0*/  IMAD.IADD R202, R212, 0x1, -R7 ;  /* 0x00000001d4ca7824 */ /* 0x000fe200078e0a07 */
[----:B------:R-:W-:Y:S01]  /*0d00*/  LEA.HI R0, R0, R205, RZ, 0x1 ;  /* 0x000000cd00007211 */ /* 0x000fe200078f08ff */
[----:B------:R-:W-:Y:S01]  /*0d10*/  IMAD.IADD R8, R8, 0x1, -R11 ;  /* 0x0000000108087824 */ /* 0x000fe200078e0a0b */
[----:B------:R-:W-:Y:S01]  /*0d20*/  SHF.R.S32.HI R9, RZ, 0x5, R9 ;  /* 0x00000005ff097819 */ /* 0x000fe20000011409 */
[----:B------:R-:W-:Y:S01]  /*0d30*/  IMAD.SHL.U32 R19, R202, 0x8, RZ ;  /* 0x00000008ca137824 */ /* 0x000fe200078e00ff */
[----:B------:R-:W-:Y:S02]  /*0d40*/  LEA.HI R10, R4, R4, RZ, 0x1 ;  /* 0x00000004040a7211 */ /* 0x000fe400078f08ff */
[----:B------:R-:W-:Y:S01]  /*0d50*/  LOP3.LUT R0, R0, 0x3fffffe, RZ, 0xc0, !PT ;  /* 0x03fffffe00007812 */ /* 0x000fe200078ec0ff */
[----:B------:R-:W-:Y:S01]  /*0d60*/  IMAD R9, R9, 0x10, R8 ;  /* 0x0000001009097824 */ /* 0x000fe200078e0208 */
[----:B------:R-:W-:Y:S01]  /*0d70*/  LOP3.LUT R11, R10, 0x1ffffffe, RZ, 0xc0, !PT ;  /* 0x1ffffffe0a0b7812 */ /* 0x000fe200078ec0ff */
[----:B------:R-:W-:Y:S01]  /*0d80*/  VIADD R200, R19, 0x40 ;  /* 0x0000004013c87836 */ /* 0x000fe20000000000 */
[----:B------:R-:W-:Y:S01]  /*0d90*/  SHF.R.S32.HI R203, RZ, 0x3, R3 ;  /* 0x00000003ffcb7819 */ /* 0x000fe20000011403 */
[----:B------:R-:W-:Y:S01]  /*0da0*/  IMAD.IADD R0, R205, 0x1, -R0 ;  /* 0x00000001cd007824 */ /* 0x000fe200078e0a00 */
[----:B------:R-:W-:Y:S01]  /*0db0*/  LOP3.LUT R3, R6, 0x7ffffffc, RZ, 0xc0, !PT ;  /* 0x7ffffffc06037812 */ /* 0x000fe200078ec0ff */
        /* <DEDUP_REMOVED lines=8> */
[----:B------:R-:W-:-:S02]  /*0e40*/  IMAD.IADD R18, R204, 0x1, -R3 ;  /* 0x00000001cc127824 */ /* 0x000fc400078e0a03 */
[----:B------:R-:W-:-:S07]  /*0e50*/  IMAD R22, R11, 0x8, R206 ;  /* 0x000000080b167824 */ /* 0x000fce00078e02ce */
.L_x_2449:
[----:B------:R-:W-:Y:S01]  /*0e60*/  ULDC.64 UR8, c[0x0][0xa28] ;  /* 0x00028a0000087ab9 */ /* 0x000fe20000000a00 */
[----:B------:R-:W-:Y:S01]  /*0e70*/  IMAD.MOV.U32 R0, RZ, RZ, RZ ;  /* 0x000000ffff007224 */ /* 0x000fe200078e00ff */
[----:B------:R-:W-:-:S04]  /*0e80*/  UISETP.NE.U32.AND UP0, UPT, UR8, URZ, UPT ;  /* 0x0000003f0800728c */ /* 0x000fc8000bf05070 */
[----:B------:R-:W-:-:S03]  /*0e90*/  UISETP.NE.AND.EX UP0, UPT, UR9, URZ, UPT, UP0 ;  /* 0x0000003f0900728c */ /* 0x000fc6000bf05300 */
[----:B------:R-:W-:Y:S02]  /*0ea0*/  ULDC.64 UR8, c[0x0][0xa18] ;  /* 0x0002860000087ab9 */ /* 0x000fe40000000a00 */
[----:B------:R-:W-:Y:S01]  /*0eb0*/  UISETP.NE.U32.AND UP1, UPT, UR8, URZ, UPT ;  /* 0x0000003f0800728c */ /* 0x000fe2000bf25070 */
[----:B------:R-:W-:-:S03]  /*0ec0*/  PLOP3.LUT P0, PT, PT, PT, UP0, 0x80, 0x0 ;  /* 0x000000000000781c */ /* 0x000fc60003f0f008 */
[----:B------:R-:W-:-:S03]  /*0ed0*/  UISETP.NE.AND.EX UP1, UPT, UR9, URZ, UPT, UP1 ;  /* 0x0000003f0900728c */ /* 0x000fc6000bf25310 */
[----:B------:R-:W-:Y:S02]  /*0ee0*/  @UP0 ULDC.64 UR8, c[0x0][0xa28] ;  /* 0x00028a0000080ab9 */ /* 0x000fe40000000a00 */
[----:B------:R-:W-:Y:S01]  /*0ef0*/  @UP0 UIMAD.WIDE UR8, UR6, 0x4, UR8 ;  /* 0x00000004060808a5 */ /* 0x000fe2000f8e0208 */
[----:B------:R-:W-:-:S05]  /*0f00*/  PLOP3.LUT P2, PT, PT, PT, UP1, 0x80, 0x0 ;  /* 0x000000000000781c */ /* 0x000fca0003f4f018 */
[----:B------:R-:W-:Y:S01]  /*0f10*/  @UP1 ULDC.64 UR10, c[0x0][0xa18] ;  /* 0x00028600000a1ab9 */ /* 0x000fe20000000a00 */
[----:B01--4-:R-:W-:Y:S02]  /*0f20*/  IMAD.U32 R2, RZ, RZ, UR8 ;  /* 0x00000008ff027e24 */ /* 0x013fe4000f8e00ff */
[----:B------:R-:W-:Y:S01]  /*0f30*/  IMAD.U32 R3, RZ, RZ, UR9 ;  /* 0x00000009ff037e24 */ /* 0x000fe2000f8e00ff */
[----:B------:R-:W-:Y:S01]  /*0f40*/  @UP1 UIMAD.WIDE UR8, UR6, 0x4, UR10 ;  /* 0x00000004060818a5 */ /* 0x000fe2000f8e020a */
[----:B------:R-:W-:Y:S02]  /*0f50*/  ULDC UR4, c[0x0][0x288] ;  /* 0x0000a20000047ab9 */ /* 0x000fe40000000800 */
[----:B------:R-:W-:Y:S01]  /*0f60*/  IMAD.U32 R16, RZ, RZ, UR4 ;  /* 0x00000004ff107e24 */ /* 0x000fe2000f8e00ff */
[----:B------:R0:W5:Y:S02]  /*0f70*/  @P0 LDG.E R0, desc[UR40][R2.64] ;  /* 0x0000002802000981 */ /* 0x000164000c1e1900 */
[----:B--2---:R-:W-:Y:S01]  /*0f80*/  IMAD.U32 R4, RZ, RZ, UR8 ;  /* 0x00000008ff047e24 */ /* 0x004fe2000f8e00ff */
[----:B------:R-:W-:Y:S01]  /*0f90*/  ULDC UR4, c[0x0][0x424] ;  /* 0x0001090000047ab9 */ /* 0x000fe20000000800 */
[----:B------:R-:W-:Y:S01]  /*0fa0*/  IMAD.U32 R5, RZ, RZ, UR9 ;  /* 0x00000009ff057e24 */ /* 0x000fe2000f8e00ff */
[----:B------:R-:W-:-:S04]  /*0fb0*/  ULDC.64 UR8, c[0x0][0x418] ;  /* 0x0001060000087ab9 */ /* 0x000fc80000000a00 */
[----:B------:R0:W5:Y:S01]  /*0fc0*/  @P2 LDG.E R16, desc[UR40][R4.64] ;  /* 0x0000002804102981 */ /* 0x000162000c1e1900 */
[----:B------:R-:W-:Y:S01]  /*0fd0*/  UISETP.NE.U32.AND UP0, UPT, UR8, URZ, UPT ;  /* 0x0000003f0800728c */ /* 0x000fe2000bf05070 */
[----:B------:R-:W-:-:S03]  /*0fe0*/  UMOV UR45, UR7 ;  /* 0x00000007002d7c82 */ /* 0x000fc60008000000 */
[----:B------:R-:W-:-:S03]  /*0ff0*/  UISETP.NE.AND.EX UP0, UPT, UR9, URZ, UPT, UP0 ;  /* 0x0000003f0900728c */ /* 0x000fc6000bf05300 */
[----:B------:R-:W-:Y:S01]  /*1000*/  ULDC.64 UR8, c[0x0][0xa20] ;  /* 0x0002880000087ab9 */ /* 0x000fe20000000a00 */
[----:B------:R-:W-:Y:S01]  /*1010*/  USEL UR4, UR4, 0x1, UP0 ;  /* 0x0000000104047887 */ /* 0x000fe20008000000 */
[----:B------:R-:W-:Y:S01]  /*1020*/  ISETP.NE.U32.AND P1, PT, RZ, UR8, PT ;  /* 0x00000008ff007c0c */ /* 0x000fe2000bf25070 */
[----:B------:R-:W-:Y:S02]  /*1030*/  ULDC UR8, c[0x0][0x2f0] ;  /* 0x0000bc0000087ab9 */ /* 0x000fe40000000800 */
[----:B------:R-:W-:Y:S01]  /*1040*/  UIMAD UR4, UR4, UR8, URZ ;  /* 0x00000008040472a4 */ /* 0x000fe2000f8e023f */
[----:B------:R-:W-:Y:S01]  /*1050*/  ISETP.NE.AND.EX P1, PT, RZ, UR9, PT, P1 ;  /* 0x00000009ff007c0c */ /* 0x000fe2000bf25310 */
[----:B0--3--:R-:W-:-:S12]  /*1060*/  @P2 BRA `(.L_x_2350) ;  /* 0x00000000002c2947 */ /* 0x009fd80003800000 */
        /* <DEDUP_REMOVED lines=8> */
[----:B-----5:R-:W2:Y:S04]  /*10f0*/  LDG.E R16, desc[UR40][R2.64] ;  /* 0x0000002802107981 */ /* 0x020ea8000c1e1900 */
[----:B------:R-:W2:Y:S02]  /*1100*/  LDG.E R5, desc[UR40][R2.64+0x4] ;  /* 0x0000042802057981 */ /* 0x000ea4000c1e1900 */
[----:B--2---:R-:W-:-:S07]  /*1110*/  IMAD.IADD R16, R5, 0x1, -R16 ;  /* 0x0000000105107824 */ /* 0x004fce00078e0a10 */
.L_x_2350:
[----:B------:R-:W-:Y:S01]  /*1120*/  IMAD.U32 R17, RZ, RZ, UR4 ;  /* 0x00000004ff117e24 */ /* 0x000fe2000f8e00ff */
[----:B------:R-:W-:Y:S01]  /*1130*/  UMOV UR44, UR6 ;  /* 0x00000006002c7c82 */ /* 0x000fe20008000000 */
[----:B------:R-:W-:Y:S05]  /*1140*/  @!P1 BRA `(.L_x_2351) ;  /* 0x0000000000189947 */ /* 0x000fea0003800000 */
[----:B------:R-:W-:Y:S02]  /*1150*/  ULDC.64 UR8, c[0x0][0xa20] ;  /* 0x0002880000087ab9 */ /* 0x000fe40000000a00 */
[----:B------:R-:W-:-:S06]  /*1160*/  UIMAD.WIDE UR6, UR6, 0x4, UR8 ;  /* 0x00000004060678a5 */ /* 0x000fcc000f8e0208 */
[----:B------:R-:W-:Y:S02]  /*1170*/  IMAD.U32 R2, RZ, RZ, UR6 ;  /* 0x00000006ff027e24 */ /* 0x000fe4000f8e00ff */
[----:B------:R-:W-:-:S05]  /*1180*/  IMAD.U32 R3, RZ, RZ, UR7 ;  /* 0x00000007ff037e24 */ /* 0x000fca000f8e00ff */
[----:B------:R0:W5:Y:S01]  /*1190*/  LDG.E R17, desc[UR40][R2.64] ;  /* 0x0000002802117981 */ /* 0x000162000c1e1900 */
[----:B------:R-:W-:Y:S05]  /*11a0*/  BRA `(.L_x_2352) ;  /* 0x00000000002c7947 */ /* 0x000fea0003800000 */
.L_x_2351:
        /* <DEDUP_REMOVED lines=9> */
[----:B------:R-:W2:Y:S02]  /*1240*/  LDG.E R4, desc[UR40][R2.64+0x4] ;  /* 0x0000042802047981 */ /* 0x000ea4000c1e1900 */
[----:B--2---:R-:W-:-:S07]  /*1250*/  IMAD.IADD R17, R4, 0x1, -R17 ;  /* 0x0000000104117824 */ /* 0x004fce00078e0a11 */
.L_x_2352:
[----:B0-----:R-:W0:Y:S01]  /*1260*/  LDC R2, c[0x0][0x448] ;  /* 0x00011200ff027b82 */ /* 0x001e220000000800 */
[----:B------:R-:W-:Y:S01]  /*1270*/  USHF.L.U32 UR43, UR5, 0x7, URZ ;  /* 0x00000007052b7899 */ /* 0x000fe2000800063f */
[----:B-----5:R-:W-:-:S03]  /*1280*/  IMAD.IADD R17, R17, 0x1, -R0 ;  /* 0x0000000111117824 */ /* 0x020fc600078e0a00 */
[----:B------:R-:W-:Y:S02]  /*1290*/  UIADD3 UR4, UR43, 0x7f, URZ ;  /* 0x0000007f2b047890 */ /* 0x000fe4000fffe03f */
[----:B------:R-:W-:Y:S01]  /*12a0*/  IADD3 R3, R17, 0x1, -R16 ;  /* 0x0000000111037810 */ /* 0x000fe20007ffe810 */
[----:B------:R-:W1:Y:S03]  /*12b0*/  LDC.64 R6, c[0x0][0x9e0] ;  /* 0x00027800ff067b82 */ /* 0x000e660000000a00 */
[----:B------:R-:W-:Y:S01]  /*12c0*/  IMAD.U32 R0, RZ, RZ, UR4 ;  /* 0x00000004ff007e24 */ /* 0x000fe2000f8e00ff */
[----:B0-----:R-:W-:Y:S02]  /*12d0*/  ISETP.NE.AND P1, PT, R2, 0x1, PT ;  /* 0x000000010200780c */ /* 0x001fe40003f25270 */
[----:B-1----:R-:W-:-:S11]  /*12e0*/  ISETP.GE.AND P2, PT, R7, 0x1, PT ;  /* 0x000000010700780c */ /* 0x002fd60003f46270 */
[----:B------:R-:W0:Y:S08]  /*12f0*/  @P1 LDC R2, c[0x0][0x44c] ;  /* 0x00011300ff021b82 */ /* 0x000e300000000800 */
[----:B------:R-:W1:Y:S01]  /*1300*/  @P1 LDC R5, c[0x0][0x450] ;  /* 0x00011400ff051b82 */ /* 0x000e620000000800 */
[----:B0-----:R-:W-:-:S05]  /*1310*/  @P1 IMAD.HI.U32 R2, R2, UR4, RZ ;  /* 0x0000000402021c27 */ /* 0x001fca000f8e00ff */
[----:B-1----:R-:W-:-:S05]  /*1320*/  @P1 SHF.R.U32.HI R0, RZ, R5, R2 ;  /* 0x00000005ff001219 */ /* 0x002fca0000011602 */
        /* <DEDUP_REMOVED lines=13> */
.L_x_2354:
[----:B------:R-:W-:-:S13]  /*1400*/  ISETP.NE.AND P0, PT, R7, 0x1, PT ;  /* 0x000000010700780c */ /* 0x000fda0003f05270 */
[----:B------:R-:W0:Y:S02]  /*1410*/  @P0 LDC.64 R4, c[0x0][0x9e8] ;  /* 0x00027a00ff040b82 */ /* 0x000e240000000a00 */
[----:B0-----:R-:W-:-:S05]  /*1420*/  @P0 IMAD.HI.U32 R4, R2, R4, RZ ;  /* 0x0000000402040227 */ /* 0x001fca00078e00ff */
[----:B------:R-:W-:-:S07]  /*1430*/  @P0 SHF.R.U32.HI R2, RZ, R5, R4 ;  /* 0x00000005ff020219 */ /* 0x000fce0000011604 */
.L_x_2355:
[----:B------:R-:W-:-:S05]  /*1440*/  IMAD R3, R2, R7, R7 ;  /* 0x0000000702037224 */ /* 0x000fca00078e0207 */
[----:B------:R-:W-:-:S07]  /*1450*/  VIMNMX R0, R0, R3, PT ;  /* 0x0000000300007248 */ /* 0x000fce0003fe0100 */
.L_x_2353:
[----:B------:R-:W0:Y:S01]  /*1460*/  @P1 LDC R4, c[0x0][0x44c] ;  /* 0x00011300ff041b82 */ /* 0x000e220000000800 */
[----:B------:R-:W-:Y:S01]  /*1470*/  IMAD.U32 R3, RZ, RZ, UR43 ;  /* 0x0000002bff037e24 */ /* 0x000fe2000f8e00ff */
[----:B------:R-:W-:Y:S01]  /*1480*/  ULDC UR4, c[0x0][0x9dc] ;  /* 0x0002770000047ab9 */ /* 0x000fe20000000800 */
[----:B------:R-:W-:Y:S02]  /*1490*/  VIADD R2, R0, 0x5f ;  /* 0x0000005f00027836 */ /* 0x000fe40000000000 */
[----:B------:R-:W-:Y:S02]  /*14a0*/  VIADD R0, R17, 0x5f ;  /* 0x0000005f11007836 */ /* 0x000fe40000000000 */
[----:B------:R-:W-:Y:S01]  /*14b0*/  IMAD.HI R2, R2, 0x2aaaaaab, RZ ;  /* 0x2aaaaaab02027827 */ /* 0x000fe200078e02ff */
[----:B------:R-:W1:Y:S03]  /*14c0*/  @P1 LDC R5, c[0x0][0x450] ;  /* 0x00011400ff051b82 */ /* 0x000e660000000800 */
[----:B------:R-:W-:-:S04]  /*14d0*/  IMAD.HI R0, R0, 0x2aaaaaab, RZ ;  /* 0x2aaaaaab00007827 */ /* 0x000fc800078e02ff */
[----:B0-----:R-:W-:-:S05]  /*14e0*/  @P1 IMAD.HI.U32 R4, R4, UR43, RZ ;  /* 0x0000002b04041c27 */ /* 0x001fca000f8e00ff */
[----:B-1----:R-:W-:Y:S02]  /*14f0*/  @P1 SHF.R.U32.HI R3, RZ, R5, R4 ;  /* 0x00000005ff031219 */ /* 0x002fe40000011604 */
[----:B------:R-:W-:Y:S02]  /*1500*/  SHF.R.U32.HI R5, RZ, 0x1f, R2 ;  /* 0x0000001fff057819 */ /* 0x000fe40000011602 */
[----:B------:R-:W-:Y:S02]  /*1510*/  IADD3 R4, R3, R17, -R16 ;  /* 0x0000001103047210 */ /* 0x000fe40007ffe810 */
        /* <DEDUP_REMOVED lines=16> */
.L_x_2357:
[----:B------:R-:W-:-:S13]  /*1620*/  ISETP.NE.AND P0, PT, R7, 0x1, PT ;  /* 0x000000010700780c */ /* 0x000fda0003f05270 */
[----:B------:R-:W0:Y:S02]  /*1630*/  @P0 LDC.64 R2, c[0x0][0x9e8] ;  /* 0x00027a00ff020b82 */ /* 0x000e240000000a00 */
[----:B0-----:R-:W-:-:S05]  /*1640*/  @P0 IMAD.HI.U32 R0, R4, R2, RZ ;  /* 0x0000000204000227 */ /* 0x001fca00078e00ff */
[----:B------:R-:W-:-:S07]  /*1650*/  @P0 SHF.R.U32.HI R4, RZ, R3, R0 ;  /* 0x00000003ff040219 */ /* 0x000fce0000011600 */
.L_x_2358:
[----:B------:R-:W-:-:S05]  /*1660*/  IMAD R4, R4, R7, RZ ;  /* 0x0000000704047224 */ /* 0x000fca00078e02ff */
[----:B------:R-:W-:-:S13]  /*1670*/  R2UR UR5, R4 ;  /* 0x00000000040572ca */ /* 0x000fda00000e0000 */
[----:B------:R-:W-:-:S04]  /*1680*/  UISETP.LT.AND UP0, UPT, UR4, UR5, UPT ;  /* 0x000000050400728c */ /* 0x000fc8000bf01270 */
[----:B------:R-:W-:-:S12]  /*1690*/  USEL UR4, UR4, UR5, !UP0 ;  /* 0x0000000504047287 */ /* 0x000fd8000c000000 */
.L_x_2356:
[----:B------:R-:W-:Y:S01]  /*16a0*/  UIMAD.WIDE UR4, UR4, 0x2aaaaaab, URZ ;  /* 0x2aaaaaab040478a5 */ /* 0x000fe2000f8e023f */
[----:B------:R-:W-:Y:S02]  /*16b0*/  PLOP3.LUT P0, PT, PT, PT, PT, 0x80, 0x0 ;  /* 0x000000000000781c */ /* 0x000fe40003f0f070 */
[----:B------:R-:W-:Y:S01]  /*16c0*/  CS2R R2, SRZ ;  /* 0x0000000000027805 */ /* 0x000fe2000001ff00 */
[----:B------:R-:W-:Y:S01]  /*16d0*/  IMAD.MOV.U32 R0, RZ, RZ, RZ ;  /* 0x000000ffff007224 */ /* 0x000fe200078e00ff */
[----:B------:R-:W-:Y:S01]  /*16e0*/  USHF.R.U32.HI UR4, URZ, 0x1f, UR5 ;  /* 0x0000001f3f047899 */ /* 0x000fe20008011605 */
[----:B------:R-:W-:Y:S01]  /*16f0*/  IMAD.MOV.U32 R150, RZ, RZ, RZ ;  /* 0x000000ffff967224 */ /* 0x000fe200078e00ff */
        /* <DEDUP_REMOVED lines=24> */
[----:B------:R-:W-:Y:S01]  /*1880*/  CS2R R108, SRZ ;  /* 0x00000000006c7805 */ /* 0x000fe2000001ff00 */
        /* <DEDUP_REMOVED lines=75> */
.L_x_2360:
        /* <DEDUP_REMOVED lines=13> */
.L_x_2582:
[----:B------:R-:W-:Y:S01]  /*1e10*/  IMAD.U32 R0, RZ, RZ, UR46 ;  /* 0x0000002eff007e24 */ /* 0x000fe2000f8e00ff */
[----:B------:R-:W-:Y:S05]  /*1e20*/  WARPSYNC.ALL ;  /* 0x0000000000007948 */ /* 0x000fea0003800000 */
[----:B------:R1:W-:Y:S01]  /*1e30*/  BAR.SYNC.DEFER_BLOCKING R9, 0x100 ;  /* 0x000400090000751d */ /* 0x0003e20000010000 */
[----:B------:R-:W-:-:S13]  /*1e40*/  ISETP.NE.AND P0, PT, R0, 0x3, PT ;  /* 0x000000030000780c */ /* 0x000fda0003f05270 */
[----:B-1----:R-:W-:Y:S05]  /*1e50*/  @!P0 BRA `(.L_x_2362) ;  /* 0x0000000000048947 */ /* 0x002fea0003800000 */
[----:B------:R-:W-:Y:S01]  /*1e60*/  BPT.TRAP 0x1 ;  /* 0x000000040000795c */ /* 0x000fe20000300000 */
.L_x_2362:
[----:B------:R-:W-:Y:S02]  /*1e70*/  IMAD.U32 R10, RZ, RZ, UR38 ;  /* 0x00000026ff0a7e24 */ /* 0x000fe4000f8e00ff */
[----:B0-----:R-:W-:-:S03]  /*1e80*/  IMAD.U32 R3, RZ, RZ, UR37 ;  /* 0x00000025ff037e24 */ /* 0x001fc6000f8e00ff */
[----:B------:R-:W-:Y:S01]  /*1e90*/  SHF.L.U32 R10, R10, 0x1f, RZ ;  /* 0x0000001f0a0a7819 */ /* 0x000fe200000006ff */
[----:B------:R-:W-:-:S04]  /*1ea0*/  IMAD R3, R3, 0x8, R8 ;  /* 0x0000000803037824 */ /* 0x000fc800078e0208 */
[----:B------:R0:W1:Y:S01]  /*1eb0*/  SYNCS.PHASECHK.TRANS64.TRYWAIT P1, [R3+URZ+0x22830], R10 ;  /* 0x0228300a030075a7 */ /* 0x000062000802017f */
[----:B------:R-:W-:Y:S05]  /*1ec0*/  @!P0 BRA `(.L_x_2363) ;  /* 0x0000000000048947 */ /* 0x000fea0003800000 */
[----:B------:R-:W-:Y:S01]  /*1ed0*/  BPT.TRAP 0x1 ;  /* 0x000000040000795c */ /* 0x000fe20000300000 */
.L_x_2363:
[----:B-1----:R-:W-:Y:S05]  /*1ee0*/  @P1 BRA `(.L_x_2364) ;  /* 0x0000000000081947 */ /* 0x002fea0003800000 */
[----:B------:R-:W1:Y:S02]  /*1ef0*/  SYNCS.PHASECHK.TRANS64.TRYWAIT P1, [R3+URZ+0x22830], R10 ;  /* 0x0228300a030075a7 */ /* 0x000e64000802017f */
[----:B-1----:R-:W-:Y:S05]  /*1f00*/  @!P1 BRA `(.L_x_2365) ;  /* 0x0000015c005c9947 */ /* 0x002fea0003800000 */
.L_x_2364:
[----:B------:R-:W-:Y:S01]  /*1f10*/  R2UR UR4, R8 ;  /* 0x00000000080472ca */ /* 0x000fe200000e0000 */
[----:B------:R-:W-:Y:S01]  /*1f20*/  ULOP3.LUT UR16, UR47, 0x10000, URZ, 0xfc, !UPT ;  /* 0x000100002f107892 */ /* 0x000fe2000f8efc3f */
[----:B------:R-:W-:Y:S01]  /*1f30*/  WARPGROUP.ARRIVE ;  /* 0x00000000000079c5 */ /* 0x000fe20000000000 */
[----:B------:R-:W-:Y:S01]  /*1f40*/  UMOV UR17, 0x40000040 ;  /* 0x4000004000117882 */ /* 0x000fe20000000000 */
[----:B------:R-:W-:Y:S01]  /*1f50*/  UMOV UR19, 0x40000040 ;  /* 0x4000004000137882 */ /* 0x000fe20000000000 */
[----:B------:R-:W2:Y:S01]  /*1f60*/  LDL.LU R13, [R1] ;  /* 0x00000000010d7983 */ /* 0x000ea20000300800 */
[----:B------:R-:W-:Y:S01]  /*1f70*/  UMOV UR5, 0x40000040 ;  /* 0x4000004000057882 */ /* 0x000fe20000000000 */
[----:B------:R-:W-:Y:S01]  /*1f80*/  UMOV UR7, 0x40000040 ;  /* 0x4000004000077882 */ /* 0x000fe20000000000 */
[----:B------:R-:W-:Y:S01]  /*1f90*/  UIADD3 UR8, UR16, 0x4, URZ ;  /* 0x0000000410087890 */ /* 0x000fe2000fffe03f */
[----:B------:R-:W3:Y:S01]  /*1fa0*/  LDC R6, c[0x0][0x448] ;  /* 0x00011200ff067b82 */ /* 0x000ee20000000800 */
[----:B------:R-:W-:Y:S01]  /*1fb0*/  UMOV UR9, 0x40000040 ;  /* 0x4000004000097882 */ /* 0x000fe20000000000 */
[----:B------:R-:W-:Y:S01]  /*1fc0*/  UMOV UR11, 0x40000040 ;  /* 0x40000040000b7882 */ /* 0x000fe20000000000 */
[----:B------:R-:W-:Y:S01]  /*1fd0*/  UIADD3 UR12, UR16, 0x6, URZ ;  /* 0x00000006100c7890 */ /* 0x000fe2000fffe03f */
[----:B------:R-:W4:Y:S01]  /*1fe0*/  S2R R7, SR_TID.X ;  /* 0x0000000000077919 */ /* 0x000f220000002100 */
[----:B------:R-:W-:Y:S01]  /*1ff0*/  UIADD3 UR4, UR4, 0x1c400, URZ ;  /* 0x0001c40004047890 */ /* 0x000fe2000fffe03f */
[----:B------:R-:W-:Y:S01]  /*2000*/  VIADD R2, R22, UR43 ;  /* 0x0000002b16027c36 */ /* 0x000fe20008000000 */
[----:B------:R-:W-:Y:S01]  /*2010*/  UMOV UR13, 0x40000040 ;  /* 0x40000040000d7882 */ /* 0x000fe20000000000 */
[----:B------:R-:W-:Y:S01]  /*2020*/  UMOV UR15, 0x40000040 ;  /* 0x40000040000f7882 */ /* 0x000fe20000000000 */
[----:B------:R-:W-:Y:S01]  /*2030*/  USHF.R.U32.HI UR4, URZ, 0x4, UR4 ;  /* 0x000000043f047899 */ /* 0x000fe20008011604 */
[----:B------:R-:W-:-:S03]  /*2040*/  ULDC UR22, c[0x0][0x9dc] ;  /* 0x0002770000167ab9 */ /* 0x000fc60000000800 */
[----:B------:R-:W-:Y:S02]  /*2050*/  ULOP3.LUT UR4, UR4, 0x3fff, URZ, 0xc0, !UPT ;  /* 0x00003fff04047892 */ /* 0x000fe4000f8ec03f */
[----:B------:R-:W-:Y:S02]  /*2060*/  ULOP3.LUT UR22, URZ, UR22, URZ, 0x33, !UPT ;  /* 0x000000163f167292 */ /* 0x000fe4000f8e333f */
[----:B------:R-:W-:Y:S02]  /*2070*/  ULOP3.LUT UR20, UR4, 0x10000, URZ, 0xfc, !UPT ;  /* 0x0001000004147892 */ /* 0x000fe4000f8efc3f */
[----:B------:R-:W-:Y:S02]  /*2080*/  UIADD3 UR4, UR16, 0x2, URZ ;  /* 0x0000000210047890 */ /* 0x000fe4000fffe03f */
[----:B------:R-:W-:Y:S01]  /*2090*/  UIMAD UR18, UR37, 0x300, UR20 ;  /* 0x00000300251278a4 */ /* 0x000fe2000f8e0214 */
[----:B---3--:R-:W-:-:S03]  /*20a0*/  ISETP.NE.AND P2, PT, R6, 0x1, PT ;  /* 0x000000010600780c */ /* 0x008fc60003f45270 */
[----:B------:R-:W-:Y:S02]  /*20b0*/  UIADD3 UR6, UR18, 0x2, URZ ;  /* 0x0000000212067890 */ /* 0x000fe4000fffe03f */
[----:B------:R-:W-:Y:S02]  /*20c0*/  UIADD3 UR10, UR18, 0x4, URZ ;  /* 0x00000004120a7890 */ /* 0x000fe4000fffe03f */
[----:B------:R-:W-:Y:S02]  /*20d0*/  UIADD3 UR14, UR18, 0x6, URZ ;  /* 0x00000006120e7890 */ /* 0x000fe4000fffe03f */
[----:B------:R-:W-:Y:S01]  /*20e0*/  HGMMA.64x96x16.F32.BF16 R24, gdesc[UR16], RZ, !UPT, gsb0 ;  /* 0x01600000101879f0 */ /* 0x000fe2000c0018ff */
[----:B----4-:R-:W-:-:S03]  /*20f0*/  LOP3.LUT P1, RZ, R7, 0x7f, RZ, 0xc0, !PT ;  /* 0x0000007f07ff7812 */ /* 0x010fc6000782c0ff */
[----:B------:R-:W3:Y:S01]  /*2100*/  @P2 LDC R5, c[0x0][0x44c] ;  /* 0x00011300ff052b82 */ /* 0x000ee20000000800 */
[----:B------:R-:W-:-:S04]  /*2110*/  SHF.R.U32.HI R7, RZ, 0x7, R7 ;  /* 0x00000007ff077819 */ /* 0x000fc80000011607 */
[----:B------:R-:W-:-:S03]  /*2120*/  IADD3 R7, -R7, 0xb, RZ ;  /* 0x0000000b07077810 */ /* 0x000fc60007ffe1ff */
[----:B------:R-:W4:Y:S01]  /*2130*/  @P2 LDC R14, c[0x0][0x450] ;  /* 0x00011400ff0e2b82 */ /* 0x000f220000000800 */
[----:B---3--:R-:W-:Y:S01]  /*2140*/  @P2 IMAD.HI.U32 R5, R2, R5, RZ ;  /* 0x0000000502052227 */ /* 0x008fe200078e00ff */
[----:B------:R-:W-:Y:S02]  /*2150*/  WARPGROUP.DEPBAR.LE gsb0, 0x0 ;  /* 0x00008000000079c5 */ /* 0x000fe40000010000 */
[----:B------:R-:W-:-:S06]  /*2160*/  WARPGROUP.ARRIVE ;  /* 0x00000000000079c5 */ /* 0x000fcc0000000000 */
[----:B------:R-:W-:Y:S01]  /*2170*/  HGMMA.64x96x16.F32.BF16 R24, gdesc[UR4], R24, gsb0 ;  /* 0x01600000041879f0 */ /* 0x000fe20008001818 */
[----:B------:R-:W-:Y:S02]  /*2180*/  ULDC UR6, c[0x0][0x9d8] ;  /* 0x0002760000067ab9 */ /* 0x000fe40000000800 */
[----:B------:R-:W-:Y:S02]  /*2190*/  WARPGROUP.DEPBAR.LE gsb0, 0x0 ;  /* 0x00008000000079c5 */ /* 0x000fe40000010000 */
[----:B------:R-:W-:-:S06]  /*21a0*/  WARPGROUP.ARRIVE ;  /* 0x00000000000079c5 */ /* 0x000fcc0000000000 */
[----:B------:R-:W-:Y:S01]  /*21b0*/  HGMMA.64x96x16.F32.BF16 R24, gdesc[UR8], R24, gsb0 ;  /* 0x01600000081879f0 */ /* 0x000fe20008001818 */
[----:B--2---:R-:W-:-:S04]  /*21c0*/  LOP3.LUT R13, R13, 0xffefffff, RZ, 0xc0, !PT ;  /* 0xffefffff0d0d7812 */ /* 0x004fc800078ec0ff */
[----:B------:R-:W-:-:S04]  /*21d0*/  @P2 LOP3.LUT R13, R13, 0x100000, RZ, 0xfc, !PT ;  /* 0x001000000d0d2812 */ /* 0x000fc800078efcff */
[----:B------:R-:W-:-:S04]  /*21e0*/  LOP3.LUT R13, R13, 0xfff7ffff, RZ, 0xc0, !PT ;  /* 0xfff7ffff0d0d7812 */ /* 0x000fc800078ec0ff */
[----:B------:R-:W-:-:S05]  /*21f0*/  @P1 LOP3.LUT R13, R13, 0x80000, RZ, 0xfc, !PT ;  /* 0x000800000d0d1812 */ /* 0x000fca00078efcff */
[----:B------:R2:W-:Y:S02]  /*2200*/  STL [R1], R13 ;  /* 0x0000000d01007387 */ /* 0x0005e40000100800 */
[----:B--2---:R-:W-:Y:S01]  /*2210*/  IMAD.MOV.U32 R13, RZ, RZ, R2 ;  /* 0x000000ffff0d7224 */ /* 0x004fe200078e0002 */
[----:B----4-:R-:W-:Y:S01]  /*2220*/  @P2 SHF.R.U32.HI R13, RZ, R14, R5 ;  /* 0x0000000eff0d2219 */ /* 0x010fe20000011605 */
[----:B------:R-:W-:Y:S02]  /*2230*/  @!P1 VIADD R2, R3, 0x22840 ;  /* 0x0002284003029836 */ /* 0x000fe40000000000 */
[----:B------:R-:W-:Y:S02]  /*2240*/  IMAD R5, R176, -0x60, R17 ;  /* 0xffffffa0b0057824 */ /* 0x000fe400078e0211 */
[----:B------:R-:W2:Y:S01]  /*2250*/  SHFL.IDX PT, R73, R13, RZ, 0x1c1f ;  /* 0x001c1fff0d497589 */ /* 0x000ea200000e0000 */
[----:B------:R-:W-:Y:S01]  /*2260*/  @!P1 PRMT R2, RZ, 0x654, R2 ;  /* 0x00000654ff029816 */ /* 0x000fe20000000002 */
[----:B------:R-:W-:-:S02]  /*2270*/  VIADD R21, R5, 0x61 ;  /* 0x0000006105157836 */ /* 0x000fc40000000000 */
[----:B------:R-:W-:Y:S02]  /*2280*/  VIADD R5, R5, 0x60 ;  /* 0x0000006005057836 */ /* 0x000fe40000000000 */
[----:B------:R-:W-:-:S04]  /*2290*/  IMAD R21, R18, -0x2, R21 ;  /* 0xfffffffe12157824 */ /* 0x000fc800078e0215 */
[----:B------:R-:W-:Y:S01]  /*22a0*/  IMAD.IADD R21, R21, 0x1, -R16 ;  /* 0x0000000115157824 */ /* 0x000fe200078e0a10 */
        /* <DEDUP_REMOVED lines=52> */
[----:B------:R3:W-:Y:S06]  /*25f0*/  BAR.ARV R7, 0x100 ;  /* 0x000400070000751d */ /* 0x0007ec0000002000 */
[----:B------:R2:W-:Y:S01]  /*2600*/  @!P1 SYNCS.ARRIVE.TRANS64.RED.A1T0 RZ, [R2+URZ], RZ ;  /* 0x000000ff02ff99a7 */ /* 0x0005e2000810043f */
[----:B------:R-:W-:Y:S01]  /*2610*/  FMUL.FTZ R25, R25, UR6 ;  /* 0x0000000619197c20 */ /* 0x000fe20008410000 */
[----:B------:R-:W-:Y:S01]  /*2620*/  PLOP3.LUT P1, PT, PT, PT, UP0, 0x40, 0x0 ;  /* 0x000000000000781c */ /* 0x000fe20003f2e808 */
[----:B------:R-:W4:Y:S01]  /*2630*/  MUFU.TANH R24, R24 ;  /* 0x0000001800187308 */ /* 0x000f220000002400 */
[----:B------:R-:W-:Y:S01]  /*2640*/  FMUL.FTZ R30, R30, UR6 ;  /* 0x000000061e1e7c20 */ /* 0x000fe20008410000 */
[----:B------:R-:W-:-:S06]  /*2650*/  VIADD R26, R21, UR14 ;  /* 0x0000000e151a7c36 */ /* 0x000fcc0008000000 */
        /* <DEDUP_REMOVED lines=47> */
[----:B-----5:R-:W-:-:S04]  /*2950*/  IMAD.MOV.U32 R25, RZ, RZ, -0x60 ;  /* 0xffffffa0ff197424 */ /* 0x020fc800078e00ff */
[----:B------:R-:W-:Y:S02]  /*2960*/  IMAD R67, R176, R25, 0x60 ;  /* 0x00000060b0437424 */ /* 0x000fe400078e0219 */
[C---:B------:R-:W-:Y:S02]  /*2970*/  IMAD R25, R18.reuse, -0x2, R5 ;  /* 0xfffffffe12197824 */ /* 0x040fe400078e0205 */
[----:B-1----:R-:W-:Y:S02]  /*2980*/  VIADD R30, R21, UR22 ;  /* 0x00000016151e7c36 */ /* 0x002fe40008000000 */
[----:B------:R-:W-:Y:S01]  /*2990*/  IMAD R71, R18, -0x2, R67 ;  /* 0xfffffffe12477824 */ /* 0x000fe200078e0243 */
[----:B--2---:R-:W-:Y:S01]  /*29a0*/  VIADDMNMX R2, R73, R26, R25, PT ;  /* 0x0000001a49027246 */ /* 0x004fe20003800119 */
[----:B------:R-:W-:Y:S01]  /*29b0*/  IMAD.IADD R5, R30, 0x1, R73 ;  /* 0x000000011e057824 */ /* 0x000fe200078e0249 */
[----:B---34-:R-:W-:Y:S06]  /*29c0*/  @P1 BRA `(.L_x_2366) ;  /* 0x0000000000541947 */ /* 0x018fec0003800000 */
[----:B------:R-:W-:Y:S01]  /*29d0*/  IADD3 R20, -R16, R17, R73 ;  /* 0x0000001110147210 */ /* 0x000fe20007ffe149 */
        /* <DEDUP_REMOVED lines=11> */
.L_x_2368:
[----:B------:R-:W-:-:S06]  /*2a90*/  UISETP.NE.AND UP1, UPT, UR15, 0x1, UPT ;  /* 0x000000010f00788c */ /* 0x000fcc000bf25270 */
[----:B------:R-:W-:-:S05]  /*2aa0*/  PLOP3.LUT P1, PT, PT, PT, UP1, 0x80, 0x0 ;  /* 0x000000000000781c */ /* 0x000fca0003f2f018 */
[----:B------:R-:W-:-:S08]  /*2ab0*/  @UP1 ULDC.64 UR6, c[0x0][0x9e8] ;  /* 0x00027a0000061ab9 */ /* 0x000fd00000000a00 */
[----:B------:R-:W-:-:S05]  /*2ac0*/  @P1 IMAD.HI.U32 R21, R20, UR6, RZ ;  /* 0x0000000614151c27 */ /* 0x000fca000f8e00ff */
[----:B------:R-:W-:-:S07]  /*2ad0*/  @P1 SHF.R.U32.HI R20, RZ, UR7, R21 ;  /* 0x00000007ff141c19 */ /* 0x000fce0008011615 */
.L_x_2369:
[----:B------:R-:W-:Y:S05]  /*2ae0*/  BSYNC B0 ;  /* 0x0000000000007941 */ /* 0x000fea0003800000 */
.L_x_2367:
[----:B------:R-:W-:-:S05]  /*2af0*/  IMAD R20, R20, UR15, R71 ;  /* 0x0000000f14147c24 */ /* 0x000fca000f8e0247 */
[----:B------:R-:W-:Y:S02]  /*2b00*/  VIMNMX R5, R5, R20, !PT ;  /* 0x0000001405057248 */ /* 0x000fe40007fe0100 */
[----:B------:R-:W-:-:S07]  /*2b10*/  VIADDMNMX R2, R20, UR15, R2, PT ;  /* 0x0000000f14027c46 */ /* 0x000fce000b800102 */
.L_x_2366:
[C---:B------:R-:W-:Y:S01]  /*2b20*/  ISETP.GE.AND P6, PT, R67.reuse, 0x9, PT ;  /* 0x000000094300780c */ /* 0x040fe20003fc6270 */
[----:B------:R-:W1:Y:S01]  /*2b30*/  SHFL.IDX PT, R13, R13, 0x1, 0x1c1f ;  /* 0x003c1f000d0d7f89 */ /* 0x000e6200000e0000 */
[----:B------:R-:W-:Y:S02]  /*2b40*/  ISETP.GE.AND P1, PT, R67, 0x2, PT ;  /* 0x000000024300780c */ /* 0x000fe40003f26270 */
        /* <DEDUP_REMOVED lines=98> */
[----:B------:R-:W-:Y:S02]  /*3170*/  ISETP.GT.AND P3, PT, R5, 0x51, !P2 ;  /* 0x000000510500780c */ /* 0x000fe40005764270 */
[----:B-1----:R-:W-:-:S02]  /*3180*/  VIADDMNMX R21, R13, R26, R25, PT ;  /* 0x0000001a0d157246 */ /* 0x002fc40003800119 */
        /* <DEDUP_REMOVED lines=8> */
[----:B------:R-:W-:Y:S01]  /*3210*/  FSEL R44, R24, -INF , !P4 ;  /* 0xff800000182c7808 */ /* 0x000fe20006000000 */
[----:B------:R-:W-:Y:S01]  /*3220*/  IMAD.IADD R24, R30, 0x1, R13 ;  /* 0x000000011e187824 */ /* 0x000fe200078e020d */
[----:B------:R-:W-:-:S04]  /*3230*/  ISETP.GE.AND P4, PT, R67, 0x5a, PT ;  /* 0x0000005a4300780c */ /* 0x000fc80003f86270 */
[----:B------:R-:W-:Y:S02]  /*3240*/  P2R R65, PR, RZ, 0x10 ;  /* 0x00000010ff417803 */ /* 0x000fe40000000000 */
[----:B------:R-:W-:-:S04]  /*3250*/  ISETP.GT.AND P4, PT, R5, 0x59, !P4 ;  /* 0x000000590500780c */ /* 0x000fc80006784270 */
[----:B------:R-:W-:-:S04]  /*3260*/  ISETP.LT.OR P4, PT, R2, 0x5a, P4 ;  /* 0x0000005a0200780c */ /* 0x000fc80002781670 */
[----:B------:R-:W-:Y:S02]  /*3270*/  FSEL R68, R69, -INF , !P4 ;  /* 0xff80000045447808 */ /* 0x000fe40006000000 */
[----:B------:R-:W-:-:S13]  /*3280*/  PLOP3.LUT P4, PT, PT, PT, UP0, 0x40, 0x0 ;  /* 0x000000000000781c */ /* 0x000fda0003f8e808 */
[----:B------:R-:W-:Y:S05]  /*3290*/  @P4 BRA `(.L_x_2370) ;  /* 0x00000000005c4947 */ /* 0x000fea0003800000 */
        /* <DEDUP_REMOVED lines=13> */
.L_x_2372:
[----:B------:R-:W-:-:S06]  /*3370*/  UISETP.NE.AND UP1, UPT, UR15, 0x1, UPT ;  /* 0x000000010f00788c */ /* 0x000fcc000bf25270 */
[----:B------:R-:W-:-:S05]  /*3380*/  PLOP3.LUT P4, PT, PT, PT, UP1, 0x80, 0x0 ;  /* 0x000000000000781c */ /* 0x000fca0003f8f018 */
[----:B------:R-:W-:-:S08]  /*3390*/  @UP1 ULDC.64 UR6, c[0x0][0x9e8] ;  /* 0x00027a0000061ab9 */ /* 0x000fd00000000a00 */
[----:B------:R-:W-:Y:S01]  /*33a0*/  @P4 IMAD.HI.U32 R5, R2, UR6, RZ ;  /* 0x0000000602054c27 */ /* 0x000fe2000f8e00ff */
[----:B------:R-:W-:-:S13]  /*33b0*/  PLOP3.LUT P4, PT, PT, PT, UP1, 0x80, 0x0 ;  /* 0x000000000000781c */ /* 0x000fda0003f8f018 */
[----:B------:R-:W-:-:S07]  /*33c0*/  @P4 SHF.R.U32.HI R2, RZ, UR7, R5 ;  /* 0x00000007ff024c19 */ /* 0x000fce0008011605 */
.L_x_2373:
[----:B------:R-:W-:Y:S05]  /*33d0*/  BSYNC B0 ;  /* 0x0000000000007941 */ /* 0x000fea0003800000 */
.L_x_2371:
[----:B------:R-:W-:-:S05]  /*33e0*/  IMAD R2, R2, UR15, R71 ;  /* 0x0000000f02027c24 */ /* 0x000fca000f8e0247 */
[----:B------:R-:W-:Y:S02]  /*33f0*/  VIMNMX R24, R24, R2, !PT ;  /* 0x0000000218187248 */ /* 0x000fe40007fe0100 */
[----:B------:R-:W-:-:S07]  /*3400*/  VIADDMNMX R21, R2, UR15, R21, PT ;  /* 0x0000000f02157c46 */ /* 0x000fce000b800115 */
.L_x_2370:
[C---:B------:R-:W-:Y:S01]  /*3410*/  ISETP.GT.AND P1, PT, R24.reuse, 0x1, !P1 ;  /* 0x000000011800780c */ /* 0x040fe20004f24270 */
[----:B------:R-:W-:Y:S01]  /*3420*/  ULDC UR10, c[0x0][0x988] ;  /* 0x00026200000a7ab9 */ /* 0x000fe20000000800 */
[----:B------:R-:W-:Y:S02]  /*3430*/  ISETP.GT.AND P5, PT, R24, RZ, !P5 ;  /* 0x000000ff1800720c */ /* 0x000fe40006fa4270 */
[C---:B------:R-:W-:Y:S02]  /*3440*/  ISETP.LT.OR P1, PT, R21.reuse, 0x2, P1 ;  /* 0x000000021500780c */ /* 0x040fe40000f21670 */
[----:B------:R-:W-:Y:S02]  /*3450*/  ISETP.LT.OR P5, PT, R21, 0x1, P5 ;  /* 0x000000011500780c */ /* 0x000fe40002fa1670 */
[----:B------:R-:W-:Y:S02]  /*3460*/  FSEL R26, R0, -INF , !P1 ;  /* 0xff800000001a7808 */ /* 0x000fe40004800000 */
[----:B------:R-:W-:-:S02]  /*3470*/  ISETP.NE.AND P1, PT, R28, RZ, PT ;  /* 0x000000ff1c00720c */ /* 0x000fc40003f25270 */
[----:B------:R-:W-:Y:S02]  /*3480*/  FSEL R25, R4, -INF , !P5 ;  /* 0xff80000004197808 */ /* 0x000fe40006800000 */
[----:B------:R-:W-:Y:S02]  /*3490*/  ISETP.GT.AND P1, PT, R24, 0x9, !P1 ;  /* 0x000000091800780c */ /* 0x000fe40004f24270 */
[----:B------:R-:W-:Y:S02]  /*34a0*/  FMNMX.FTZ R4, R44, R72, !PT ;  /* 0x000000482c047209 */ /* 0x000fe40007810000 */
[----:B------:R-:W-:Y:S02]  /*34b0*/  ISETP.LT.OR P1, PT, R21, 0xa, P1 ;  /* 0x0000000a1500780c */ /* 0x000fe40000f21670 */
[----:B------:R-:W-:Y:S02]  /*34c0*/  ISETP.GT.AND P6, PT, R24, 0x8, !P6 ;  /* 0x000000081800780c */ /* 0x000fe400077c4270 */
[----:B------:R-:W-:-:S02]  /*34d0*/  FSEL R28, R31, -INF , !P1 ;  /* 0xff8000001f1c7808 */ /* 0x000fc40004800000 */
[----:B------:R-:W-:Y:S02]  /*34e0*/  ISETP.NE.AND P1, PT, R29, RZ, PT ;  /* 0x000000ff1d00720c */ /* 0x000fe40003f25270 */
[----:B------:R-:W-:Y:S02]  /*34f0*/  FMNMX.FTZ R4, R66, R4, !PT ;  /* 0x0000000442047209 */ /* 0x000fe40007810000 */
[----:B------:R-:W-:Y:S02]  /*3500*/  ISETP.GT.AND P1, PT, R24, 0x10, !P1 ;  /* 0x000000101800780c */ /* 0x000fe40004f24270 */
[C---:B------:R-:W-:Y:S02]  /*3510*/  ISETP.LT.OR P6, PT, R21.reuse, 0x9, P6 ;  /* 0x000000091500780c */ /* 0x040fe400037c1670 */
[----:B------:R-:W-:Y:S02]  /*3520*/  ISETP.LT.OR P1, PT, R21, 0x11, P1 ;  /* 0x000000111500780c */ /* 0x000fe40000f21670 */
[----:B------:R-:W-:-:S02]  /*3530*/  FMNMX.FTZ R4, R70, R4, !PT ;  /* 0x0000000446047209 */ /* 0x000fc40007810000 */
[----:B------:R-:W-:Y:S02]  /*3540*/  FSEL R29, R34, -INF , !P1 ;  /* 0xff800000221d7808 */ /* 0x000fe40004800000 */
[----:B------:R-:W-:Y:S02]  /*3550*/  ISETP.NE.AND P1, PT, R32, RZ, PT ;  /* 0x000000ff2000720c */ /* 0x000fe40003f25270 */
[----:B------:R-:W-:Y:S02]  /*3560*/  FSEL R27, R27, -INF , !P6 ;  /* 0xff8000001b1b7808 */ /* 0x000fe40007000000 */
[----:B------:R-:W-:Y:S02]  /*3570*/  ISETP.GT.AND P1, PT, R24, 0x11, !P1 ;  /* 0x000000111800780c */ /* 0x000fe40004f24270 */
[----:B------:R-:W-:Y:S02]  /*3580*/  ISETP.NE.AND P6, PT, R33, RZ, PT ;  /* 0x000000ff2100720c */ /* 0x000fe40003fc5270 */
[----:B------:R-:W-:-:S02]  /*3590*/  ISETP.LT.OR P1, PT, R21, 0x12, P1 ;  /* 0x000000121500780c */ /* 0x000fc40000f21670 */
[----:B------:R-:W-:Y:S02]  /*35a0*/  FMNMX.FTZ R4, R74, R4, !PT ;  /* 0x000000044a047209 */ /* 0x000fe40007810000 */
[----:B------:R-:W-:Y:S02]  /*35b0*/  FSEL R30, R35, -INF , !P1 ;  /* 0xff800000231e7808 */ /* 0x000fe40004800000 */
[----:B------:R-:W-:Y:S02]  /*35c0*/  ISETP.GT.AND P1, PT, R24, 0x18, !P6 ;  /* 0x000000181800780c */ /* 0x000fe40007724270 */
[----:B------:R-:W-:Y:S02]  /*35d0*/  FMNMX.FTZ R4, R76, R4, !PT ;  /* 0x000000044c047209 */ /* 0x000fe40007810000 */
[----:B------:R-:W-:Y:S02]  /*35e0*/  ISETP.LT.OR P1, PT, R21, 0x19, P1 ;  /* 0x000000191500780c */ /* 0x000fe40000f21670 */
[----:B------:R-:W-:-:S02]  /*35f0*/  ISETP.NE.AND P4, PT, R36, RZ, PT ;  /* 0x000000ff2400720c */ /* 0x000fc40003f85270 */
[----:B------:R-:W-:Y:S02]  /*3600*/  FMNMX.FTZ R4, R78, R4, !PT ;  /* 0x000000044e047209 */ /* 0x000fe40007810000 */
[----:B------:R-:W-:Y:S02]  /*3610*/  FSEL R31, R38, -INF , !P1 ;  /* 0xff800000261f7808 */ /* 0x000fe40004800000 */
[----:B------:R-:W-:Y:S02]  /*3620*/  ISETP.GT.AND P1, PT, R24, 0x19, !P4 ;  /* 0x000000191800780c */ /* 0x000fe40006724270 */
[----:B------:R-:W-:Y:S02]  /*3630*/  FMNMX.FTZ R4, R80, R4, !PT ;  /* 0x0000000450047209 */ /* 0x000fe40007810000 */
[----:B------:R-:W-:Y:S02]  /*3640*/  ISETP.LT.OR P1, PT, R21, 0x1a, P1 ;  /* 0x0000001a1500780c */ /* 0x000fe40000f21670 */
[----:B------:R-:W-:-:S02]  /*3650*/  FMNMX.FTZ R4, R82, R4, !PT ;  /* 0x0000000452047209 */ /* 0x000fc40007810000 */
[----:B------:R-:W-:Y:S02]  /*3660*/  FSEL R32, R39, -INF , !P1 ;  /* 0xff80000027207808 */ /* 0x000fe40004800000 */
[----:B------:R-:W-:Y:S02]  /*3670*/  FMNMX.FTZ R4, R84, R4, !PT ;  /* 0x0000000454047209 */ /* 0x000fe40007810000 */
        /* <DEDUP_REMOVED lines=21> */
[----:B------:R-:W-:-:S02]  /*37d0*/  ISETP.NE.AND P1, PT, R73, RZ, PT ;  /* 0x000000ff4900720c */ /* 0x000fc40003f25270 */
[----:B------:R-:W-:Y:S02]  /*37e0*/  FMNMX.FTZ R4, R104, R4, !PT ;  /* 0x0000000468047209 */ /* 0x000fe40007810000 */
        /* <DEDUP_REMOVED lines=9> */
[----:B------:R-:W-:Y:S01]  /*3880*/  ISETP.NE.AND P6, PT, R56, RZ, PT ;  /* 0x000000ff3800720c */ /* 0x000fe20003fc5270 */
[----:B------:R-:W0:Y:S01]  /*3890*/  SHFL.BFLY PT, R5, R4, 0x2, 0x1f ;  /* 0x0c401f0004057f89 */ /* 0x000e2200000e0000 */
[----:B------:R-:W-:-:S02]  /*38a0*/  ISETP.LT.OR P1, PT, R21, 0x31, P1 ;  /* 0x000000311500780c */ /* 0x000fc40000f21670 */
[----:B------:R-:W-:Y:S02]  /*38b0*/  ISETP.NE.AND P4, PT, R57, RZ, PT ;  /* 0x000000ff3900720c */ /* 0x000fe40003f85270 */
[----:B------:R-:W-:Y:S02]  /*38c0*/  FSEL R37, R50, -INF , !P1 ;  /* 0xff80000032257808 */ /* 0x000fe40004800000 */
[----:B------:R-:W-:Y:S02]  /*38d0*/  ISETP.NE.AND P1, PT, R48, RZ, PT ;  /* 0x000000ff3000720c */ /* 0x000fe40003f25270 */
[C---:B------:R-:W-:Y:S02]  /*38e0*/  ISETP.GT.AND P2, PT, R24.reuse, 0x51, !P2 ;  /* 0x000000511800780c */ /* 0x040fe40005744270 */
[C---:B------:R-:W-:Y:S02]  /*38f0*/  ISETP.GT.AND P1, PT, R24.reuse, 0x31, !P1 ;  /* 0x000000311800780c */ /* 0x040fe40004f24270 */
[----:B------:R-:W-:-:S02]  /*3900*/  ISETP.GT.AND P3, PT, R24, 0x58, !P3 ;  /* 0x000000581800780c */ /* 0x000fc40005f64270 */
[C---:B------:R-:W-:Y:S02]  /*3910*/  ISETP.LT.OR P1, PT, R21.reuse, 0x32, P1 ;  /* 0x000000321500780c */ /* 0x040fe40000f21670 */
[----:B------:R-:W-:Y:S02]  /*3920*/  ISETP.LT.OR P2, PT, R21, 0x52, P2 ;  /* 0x000000521500780c */ /* 0x000fe40001741670 */
[----:B------:R-:W-:Y:S02]  /*3930*/  FSEL R38, R51, -INF , !P1 ;  /* 0xff80000033267808 */ /* 0x000fe40004800000 */
[----:B------:R-:W-:Y:S02]  /*3940*/  ISETP.NE.AND P1, PT, R49, RZ, PT ;  /* 0x000000ff3100720c */ /* 0x000fe40003f25270 */
[----:B------:R-:W-:Y:S02]  /*3950*/  ISETP.LT.OR P3, PT, R21, 0x59, P3 ;  /* 0x000000591500780c */ /* 0x000fe40001f61670 */
[----:B------:R-:W-:-:S02]  /*3960*/  ISETP.GT.AND P1, PT, R24, 0x38, !P1 ;  /* 0x000000381800780c */ /* 0x000fc40004f24270 */
[----:B0-----:R-:W-:Y:S02]  /*3970*/  FMNMX.FTZ R42, R4, R5, !PT ;  /* 0x00000005042a7209 */ /* 0x001fe40007810000 */
[----:B------:R-:W-:Y:S02]  /*3980*/  FMNMX.FTZ R4, R25, R26, !PT ;  /* 0x0000001a19047209 */ /* 0x000fe40007810000 */
[----:B------:R-:W-:Y:S01]  /*3990*/  ISETP.LT.OR P1, PT, R21, 0x39, P1 ;  /* 0x000000391500780c */ /* 0x000fe20000f21670 */
[----:B------:R-:W0:Y:S01]  /*39a0*/  SHFL.BFLY PT, R5, R42, 0x1, 0x1f ;  /* 0x0c201f002a057f89 */ /* 0x000e2200000e0000 */
        /* <DEDUP_REMOVED lines=9> */
[----:B------:R-:W-:Y:S02]  /*3a40*/  ISETP.NE.AND P1, PT, R53, RZ, PT ;  /* 0x000000ff3500720c */ /* 0x000fe40003f25270 */
[----:B------:R-:W-:Y:S02]  /*3a50*/  FMNMX.FTZ R43, R31, R4, !PT ;  /* 0x000000041f2b7209 */ /* 0x000fe40007810000 */
[----:B------:R-:W-:Y:S02]  /*3a60*/  ISETP.GT.AND P1, PT, R24, 0x40, !P1 ;  /* 0x000000401800780c */ /* 0x000fe40004f24270 */
[----:B------:R-:W-:Y:S02]  /*3a70*/  FMNMX.FTZ R4, R32, R43, !PT ;  /* 0x0000002b20047209 */ /* 0x000fe40007810000 */
        /* <DEDUP_REMOVED lines=9> */
[----:B------:R-:W-:Y:S02]  /*3b10*/  ISETP.GT.AND P1, PT, R24, 0x48, !P4 ;  /* 0x000000481800780c */ /* 0x000fe40006724270 */
[----:B0-----:R-:W-:Y:S02]  /*3b20*/  FMNMX.FTZ R5, R42, R5, !PT ;  /* 0x000000052a057209 */ /* 0x001fe40007810000 */
[----:B------:R-:W-:Y:S02]  /*3b30*/  FMNMX.FTZ R43, R37, R4, !PT ;  /* 0x00000004252b7209 */ /* 0x000fe40007810000 */
[----:B------:R-:W-:Y:S01]  /*3b40*/  ISETP.LT.OR P1, PT, R21, 0x49, P1 ;  /* 0x000000491500780c */ /* 0x000fe20000f21670 */
[----:B------:R-:W-:Y:S01]  /*3b50*/  FMUL.FTZ R41, R5, UR10 ;  /* 0x0000000a05297c20 */ /* 0x000fe20008410000 */
[----:B------:R-:W-:-:S02]  /*3b60*/  FMNMX.FTZ R4, R38, R43, !PT ;  /* 0x0000002b26047209 */ /* 0x000fc40007810000 */
[----:B------:R-:W-:Y:S02]  /*3b70*/  FSEL R0, R62, -INF , !P1 ;  /* 0xff8000003e007808 */ /* 0x000fe40004800000 */
[----:B------:R-:W-:Y:S02]  /*3b80*/  FSETP.NEU.FTZ.AND P1, PT, R5, -INF , PT ;  /* 0xff8000000500780b */ /* 0x000fe40003f3d000 */
[----:B------:R-:W-:Y:S02]  /*3b90*/  ISETP.NE.AND P4, PT, R60, RZ, PT ;  /* 0x000000ff3c00720c */ /* 0x000fe40003f85270 */
[----:B------:R-:W-:Y:S02]  /*3ba0*/  FMNMX.FTZ R43, R39, R4, !PT ;  /* 0x00000004272b7209 */ /* 0x000fe40007810000 */
[----:B------:R-:W-:Y:S02]  /*3bb0*/  FSEL R45, R41, RZ, P1 ;  /* 0x000000ff292d7208 */ /* 0x000fe40000800000 */
[----:B------:R-:W-:-:S02]  /*3bc0*/  ISETP.GT.AND P1, PT, R24, 0x49, !P4 ;  /* 0x000000491800780c */ /* 0x000fc40006724270 */
        /* <DEDUP_REMOVED lines=26> */
[----:B------:R-:W-:Y:S01]  /*3d70*/  FSEL R11, R11, -INF , !P2 ;  /* 0xff8000000b0b7808 */ /* 0x000fe20005000000 */
[--C-:B------:R-:W-:Y:S01]  /*3d80*/  FFMA.FTZ R24, R82, UR10, -R45.reuse ;  /* 0x0000000a52187c23 */ /* 0x100fe2000801082d */
[----:B------:R-:W-:Y:S01]  /*3d90*/  FMNMX.FTZ R4, R12, R43, !PT ;  /* 0x0000002b0c047209 */ /* 0x000fe20007810000 */
[----:B------:R-:W-:Y:S01]  /*3da0*/  FFMA.FTZ R58, R94, UR10, -R45 ;  /* 0x0000000a5e3a7c23 */ /* 0x000fe2000801082d */
[----:B------:R-:W-:Y:S01]  /*3db0*/  ISETP.LT.OR P4, PT, R21, 0x5a, P4 ;  /* 0x0000005a1500780c */ /* 0x000fe20002781670 */
[----:B------:R0:W2:Y:S01]  /*3dc0*/  MUFU.EX2 R49, R48 ;  /* 0x0000003000317308 */ /* 0x0000a20000000800 */
[----:B------:R-:W-:Y:S01]  /*3dd0*/  FSEL R14, R14, -INF , !P3 ;  /* 0xff8000000e0e7808 */ /* 0x000fe20005800000 */
[----:B-1----:R-:W-:Y:S01]  /*3de0*/  FADD.FTZ R67, R44, R47 ;  /* 0x0000002f2c437221 */ /* 0x002fe20000010000 */
[----:B------:R-:W-:Y:S01]  /*3df0*/  FMNMX.FTZ R21, R11, R4, !PT ;  /* 0x000000040b157209 */ /* 0x000fe20007810000 */
[--C-:B------:R-:W-:Y:S01]  /*3e00*/  FFMA.FTZ R59, R96, UR10, -R45.reuse ;  /* 0x0000000a603b7c23 */ /* 0x100fe2000801082d */
[----:B------:R-:W-:Y:S01]  /*3e10*/  FSEL R15, R15, -INF , !P4 ;  /* 0xff8000000f0f7808 */ /* 0x000fe20006000000 */
[--C-:B------:R-:W-:Y:S01]  /*3e20*/  FFMA.FTZ R60, R98, UR10, -R45.reuse ;  /* 0x0000000a623c7c23 */ /* 0x100fe2000801082d */
[----:B------:R-:W-:Y:S01]  /*3e30*/  FMNMX.FTZ R4, R14, R21, !PT ;  /* 0x000000150e047209 */ /* 0x000fe20007810000 */
[----:B------:R-:W-:Y:S01]  /*3e40*/  MUFU.EX2 R50, R50 ;  /* 0x0000003200327308 */ /* 0x000fe20000000800 */
[--C-:B0-----:R-:W-:Y:S01]  /*3e50*/  FFMA.FTZ R48, R80, UR10, -R45.reuse ;  /* 0x0000000a50307c23 */ /* 0x101fe2000801082d */
[--C-:B------:R-:W-:Y:S01]  /*3e60*/  FFMA.FTZ R64, R64, UR10, -R45.reuse ;  /* 0x0000000a40407c23 */ /* 0x100fe2000801082d */
[----:B------:R-:W-:Y:S01]  /*3e70*/  FMNMX.FTZ R4, R15, R4, !PT ;  /* 0x000000040f047209 */ /* 0x000fe20007810000 */
[--C-:B------:R-:W-:Y:S01]  /*3e80*/  FFMA.FTZ R65, R106, UR10, -R45.reuse ;  /* 0x0000000a6a417c23 */ /* 0x100fe2000801082d */
[----:B------:R-:W-:Y:S01]  /*3e90*/  F2FP.BF16.F32.PACK_AB R152, R47, R44 ;  /* 0x0000002c2f98723e */ /* 0x000fe200000010ff */
[----:B------:R-:W-:-:S02]  /*3ea0*/  FFMA.FTZ R20, R20, UR10, -R45 ;  /* 0x0000000a14147c23 */ /* 0x000fc4000801082d */
[----:B------:R-:W0:Y:S01]  /*3eb0*/  SHFL.BFLY PT, R21, R4, 0x2, 0x1f ;  /* 0x0c401f0004157f89 */ /* 0x000e2200000e0000 */
[----:B------:R1:W-:Y:S01]  /*3ec0*/  MUFU.EX2 R55, R54 ;  /* 0x0000003600377308 */ /* 0x0003e20000000800 */
[----:B--2---:R-:W-:-:S07]  /*3ed0*/  F2FP.BF16.F32.PACK_AB R154, R49, R46 ;  /* 0x0000002e319a723e */ /* 0x004fce00000010ff */
[----:B------:R2:W3:Y:S01]  /*3ee0*/  MUFU.EX2 R51, R42 ;  /* 0x0000002a00337308 */ /* 0x0004e20000000800 */
[----:B-1----:R-:W-:-:S07]  /*3ef0*/  FFMA.FTZ R54, R100, UR10, -R45 ;  /* 0x0000000a64367c23 */ /* 0x002fce000801082d */
[----:B------:R-:W-:Y:S01]  /*3f00*/  MUFU.EX2 R52, R52 ;  /* 0x0000003400347308 */ /* 0x000fe20000000800 */
[----:B--2---:R-:W-:Y:S01]  /*3f10*/  FFMA.FTZ R42, R84, UR10, -R45 ;  /* 0x0000000a542a7c23 */ /* 0x004fe2000801082d */
[----:B0-----:R-:W-:-:S06]  /*3f20*/  FMNMX.FTZ R21, R4, R21, !PT ;  /* 0x0000001504157209 */ /* 0x001fcc0007810000 */
[----:B------:R0:W-:Y:S01]  /*3f30*/  MUFU.EX2 R61, R54 ;  /* 0x00000036003d7308 */ /* 0x0001e20000000800 */
[----:B---3--:R-:W-:Y:S01]  /*3f40*/  F2FP.BF16.F32.PACK_AB R156, R51, R50 ;  /* 0x00000032339c723e */ /* 0x008fe200000010ff */
[----:B------:R-:W1:Y:S06]  /*3f50*/  SHFL.BFLY PT, R4, R21, 0x1, 0x1f ;  /* 0x0c201f0015047f89 */ /* 0x000e6c00000e0000 */
[----:B------:R2:W3:Y:S01]  /*3f60*/  MUFU.EX2 R53, R48 ;  /* 0x0000003000357308 */ /* 0x0004e20000000800 */
[----:B0-----:R-:W-:-:S04]  /*3f70*/  FADD.FTZ R54, R46, R67 ;  /* 0x000000432e367221 */ /* 0x001fc80000010000 */
[----:B------:R-:W-:-:S03]  /*3f80*/  FADD.FTZ R67, R49, R54 ;  /* 0x0000003631437221 */ /* 0x000fc60000010000 */
[----:B------:R-:W0:Y:S01]  /*3f90*/  MUFU.EX2 R24, R24 ;  /* 0x0000001800187308 */ /* 0x000e220000000800 */
[----:B--2---:R-:W-:-:S07]  /*3fa0*/  FFMA.FTZ R48, R86, UR10, -R45 ;  /* 0x0000000a56307c23 */ /* 0x004fce000801082d */
[----:B------:R2:W-:Y:S01]  /*3fb0*/  MUFU.EX2 R63, R62 ;  /* 0x0000003e003f7308 */ /* 0x0005e20000000800 */
[----:B---3--:R-:W-:Y:S02]  /*3fc0*/  F2FP.BF16.F32.PACK_AB R158, R53, R52 ;  /* 0x00000034359e723e */ /* 0x008fe400000010ff */
[----:B-1----:R-:W-:-:S04]  /*3fd0*/  FMNMX.FTZ R4, R21, R4, !PT ;  /* 0x0000000415047209 */ /* 0x002fc80007810000 */
[C---:B------:R-:W-:Y:S01]  /*3fe0*/  FSETP.NEU.FTZ.AND P1, PT, R4.reuse, -INF , PT ;  /* 0xff8000000400780b */ /* 0x040fe20003f3d000 */
[----:B------:R-:W-:Y:S01]  /*3ff0*/  FMUL.FTZ R21, R4, UR10 ;  /* 0x0000000a04157c20 */ /* 0x000fe20008410000 */
[----:B--2---:R-:W-:Y:S01]  /*4000*/  FADD.FTZ R62, R50, R67 ;  /* 0x00000043323e7221 */ /* 0x004fe20000010000 */
[----:B------:R1:W2:Y:S03]  /*4010*/  MUFU.EX2 R43, R42 ;  /* 0x0000002a002b7308 */ /* 0x0002a60000000800 */
[----:B------:R-:W-:Y:S01]  /*4020*/  FSEL R21, R21, RZ, P1 ;  /* 0x000000ff15157208 */ /* 0x000fe20000800000 */
[----:B------:R-:W-:-:S04]  /*4030*/  FADD.FTZ R69, R51, R62 ;  /* 0x0000003e33457221 */ /* 0x000fc80000010000 */
        /* <DEDUP_REMOVED lines=9> */
[----:B------:R-:W-:Y:S01]  /*40d0*/  FFMA.FTZ R33, R33, UR10, -R21 ;  /* 0x0000000a21217c23 */ /* 0x000fe20008010815 */
[----:B------:R-:W-:Y:S01]  /*40e0*/  FADD.FTZ R62, R52, R69 ;  /* 0x00000045343e7221 */ /* 0x000fe20000010000 */
[--C-:B------:R-:W-:Y:S01]  /*40f0*/  FFMA.FTZ R34, R34, UR10, -R21.reuse ;  /* 0x0000000a22227c23 */ /* 0x100fe20008010815 */
[----:B------:R-:W-:Y:S01]  /*4100*/  FFMA.FTZ R35, R35, UR10, -R21 ;  /* 0x0000000a23237c23 */ /* 0x000fe20008010815 */
[----:B-1----:R-:W-:Y:S01]  /*4110*/  FFMA.FTZ R42, R92, UR10, -R45 ;  /* 0x0000000a5c2a7c23 */ /* 0x002fe2000801082d */
[----:B------:R-:W1:Y:S01]  /*4120*/  MUFU.EX2 R26, R26 ;  /* 0x0000001a001a7308 */ /* 0x000e620000000800 */
[----:B------:R-:W-:Y:S01]  /*4130*/  FADD.FTZ R69, R53, R62 ;  /* 0x0000003e35457221 */ /* 0x000fe20000010000 */
[--C-:B------:R-:W-:Y:S01]  /*4140*/  FFMA.FTZ R36, R36, UR10, -R21.reuse ;  /* 0x0000000a24247c23 */ /* 0x100fe20008010815 */
[--C-:B------:R-:W-:Y:S01]  /*4150*/  FFMA.FTZ R37, R37, UR10, -R21.reuse ;  /* 0x0000000a25257c23 */ /* 0x100fe20008010815 */
[----:B------:R-:W-:Y:S01]  /*4160*/  FFMA.FTZ R38, R38, UR10, -R21 ;  /* 0x0000000a26267c23 */ /* 0x000fe20008010815 */
[----:B0-----:R-:W-:Y:S01]  /*4170*/  FADD.FTZ R62, R24, R69 ;  /* 0x00000045183e7221 */ /* 0x001fe20000010000 */
[--C-:B------:R-:W-:Y:S01]  /*4180*/  FFMA.FTZ R39, R39, UR10, -R21.reuse ;  /* 0x0000000a27277c23 */ /* 0x100fe20008010815 */
[--C-:B------:R-:W-:Y:S01]  /*4190*/  FFMA.FTZ R40, R40, UR10, -R21.reuse ;  /* 0x0000000a28287c23 */ /* 0x100fe20008010815 */
[----:B------:R-:W0:Y:S01]  /*41a0*/  MUFU.EX2 R27, R27 ;  /* 0x0000001b001b7308 */ /* 0x000e220000000800 */
[----:B--2---:R-:W-:Y:S01]  /*41b0*/  FADD.FTZ R69, R43, R62 ;  /* 0x0000003e2b457221 */ /* 0x004fe20000010000 */
[--C-:B------:R-:W-:Y:S01]  /*41c0*/  FFMA.FTZ R2, R2, UR10, -R21.reuse ;  /* 0x0000000a02027c23 */ /* 0x100fe20008010815 */
[--C-:B------:R-:W-:Y:S01]  /*41d0*/  FFMA.FTZ R13, R13, UR10, -R21.reuse ;  /* 0x0000000a0d0d7c23 */ /* 0x100fe20008010815 */
[--C-:B------:R-:W-:Y:S01]  /*41e0*/  FFMA.FTZ R0, R0, UR10, -R21.reuse ;  /* 0x0000000a00007c23 */ /* 0x100fe20008010815 */
[--C-:B------:R-:W-:Y:S01]  /*41f0*/  FFMA.FTZ R41, R41, UR10, -R21.reuse ;  /* 0x0000000a29297c23 */ /* 0x100fe20008010815 */
[--C-:B------:R-:W-:Y:S01]  /*4200*/  FFMA.FTZ R12, R12, UR10, -R21.reuse ;  /* 0x0000000a0c0c7c23 */ /* 0x100fe20008010815 */
[--C-:B------:R-:W-:Y:S01]  /*4210*/  FFMA.FTZ R11, R11, UR10, -R21.reuse ;  /* 0x0000000a0b0b7c23 */ /* 0x100fe20008010815 */
[----:B------:R-:W2:Y:S01]  /*4220*/  MUFU.EX2 R28, R28 ;  /* 0x0000001c001c7308 */ /* 0x000ea20000000800 */
[----:B-1----:R-:W-:Y:S01]  /*4230*/  FADD.FTZ R54, R25, R26 ;  /* 0x0000001a19367221 */ /* 0x002fe20000010000 */
[--C-:B------:R-:W-:Y:S01]  /*4240*/  FFMA.FTZ R14, R14, UR10, -R21.reuse ;  /* 0x0000000a0e0e7c23 */ /* 0x100fe20008010815 */
[----:B------:R-:W-:Y:S01]  /*4250*/  FFMA.FTZ R15, R15, UR10, -R21 ;  /* 0x0000000a0f0f7c23 */ /* 0x000fe20008010815 */
[----:B------:R-:W-:-:S02]  /*4260*/  F2FP.BF16.F32.PACK_AB R160, R43, R24 ;  /* 0x000000182ba0723e */ /* 0x000fc400000010ff */
[----:B------:R-:W-:Y:S02]  /*4270*/  F2FP.BF16.F32.PACK_AB R153, R26, R25 ;  /* 0x000000191a99723e */ /* 0x000fe400000010ff */
        /* <DEDUP_REMOVED lines=13> */
[----:B-1----:R-:W-:Y:S01]  /*4350*/  FADD.FTZ R66, R48, R69 ;  /* 0x0000004530427221 */ /* 0x002fe20000010000 */
[----:B------:R-:W-:-:S03]  /*4360*/  F2FP.BF16.F32.PACK_AB R162, R55, R48 ;  /* 0x0000003037a2723e */ /* 0x000fc600000010ff */
[----:B------:R-:W-:-:S03]  /*4370*/  FADD.FTZ R69, R55, R66 ;  /* 0x0000004237457221 */ /* 0x000fc60000010000 */
[----:B------:R-:W1:Y:S01]  /*4380*/  MUFU.EX2 R56, R56 ;  /* 0x0000003800387308 */ /* 0x000e620000000800 */
[C---:B0-----:R-:W-:Y:S01]  /*4390*/  FADD.FTZ R62, R32.reuse, R67 ;  /* 0x00000043203e7221 */ /* 0x041fe20000010000 */
[----:B------:R-:W-:-:S06]  /*43a0*/  F2FP.BF16.F32.PACK_AB R159, R32, R31 ;  /* 0x0000001f209f723e */ /* 0x000fcc00000010ff */
[----:B------:R-:W0:Y:S01]  /*43b0*/  MUFU.EX2 R34, R34 ;  /* 0x0000002200227308 */ /* 0x000e220000000800 */
[----:B--2---:R-:W-:-:S07]  /*43c0*/  FADD.FTZ R67, R33, R62 ;  /* 0x0000003e21437221 */ /* 0x004fce0000010000 */
[----:B------:R2:W3:Y:S01]  /*43d0*/  MUFU.EX2 R57, R42 ;  /* 0x0000002a00397308 */ /* 0x0004e20000000800 */
[----:B-1----:R-:W-:-:S07]  /*43e0*/  FADD.FTZ R66, R56, R69 ;  /* 0x0000004538427221 */ /* 0x002fce0000010000 */
[----:B------:R-:W1:Y:S01]  /*43f0*/  MUFU.EX2 R35, R35 ;  /* 0x0000002300237308 */ /* 0x000e620000000800 */
[----:B--2---:R-:W-:Y:S01]  /*4400*/  FFMA.FTZ R42, R102, UR10, -R45 ;  /* 0x0000000a662a7c23 */ /* 0x004fe2000801082d */
[----:B0-----:R-:W-:Y:S01]  /*4410*/  FADD.FTZ R62, R34, R67 ;  /* 0x00000043223e7221 */ /* 0x001fe20000010000 */
[----:B------:R-:W-:Y:S01]  /*4420*/  FFMA.FTZ R45, R68, UR10, -R45 ;  /* 0x0000000a442d7c23 */ /* 0x000fe2000801082d */
[----:B------:R-:W-:-:S04]  /*4430*/  F2FP.BF16.F32.PACK_AB R161, R34, R33 ;  /* 0x0000002122a1723e */ /* 0x000fc800000010ff */
[----:B------:R-:W0:Y:S01]  /*4440*/  MUFU.EX2 R58, R58 ;  /* 0x0000003a003a7308 */ /* 0x000e220000000800 */
[C---:B---3--:R-:W-:Y:S01]  /*4450*/  FADD.FTZ R69, R57.reuse, R66 ;  /* 0x0000004239457221 */ /* 0x048fe20000010000 */
[----:B------:R-:W-:-:S06]  /*4460*/  F2FP.BF16.F32.PACK_AB R164, R57, R56 ;  /* 0x0000003839a4723e */ /* 0x000fcc00000010ff */
[----:B------:R-:W2:Y:S01]  /*4470*/  MUFU.EX2 R36, R36 ;  /* 0x0000002400247308 */ /* 0x000ea20000000800 */
[----:B-1----:R-:W-:-:S07]  /*4480*/  FADD.FTZ R67, R35, R62 ;  /* 0x0000003e23437221 */ /* 0x002fce0000010000 */
[----:B------:R-:W1:Y:S01]  /*4490*/  MUFU.EX2 R59, R59 ;  /* 0x0000003b003b7308 */ /* 0x000e620000000800 */
[----:B0-----:R-:W-:-:S07]  /*44a0*/  FADD.FTZ R62, R58, R69 ;  /* 0x000000453a3e7221 */ /* 0x001fce0000010000 */
[----:B------:R-:W-:Y:S01]  /*44b0*/  MUFU.EX2 R37, R37 ;  /* 0x0000002500257308 */ /* 0x000fe20000000800 */
[----:B--2---:R-:W-:-:S07]  /*44c0*/  F2FP.BF16.F32.PACK_AB R163, R36, R35 ;  /* 0x0000002324a3723e */ /* 0x004fce00000010ff */
[----:B------:R-:W0:Y:S01]  /*44d0*/  MUFU.EX2 R60, R60 ;  /* 0x0000003c003c7308 */ /* 0x000e220000000800 */
[----:B-1----:R-:W-:-:S07]  /*44e0*/  F2FP.BF16.F32.PACK_AB R166, R59, R58 ;  /* 0x0000003a3ba6723e */ /* 0x002fce00000010ff */
[----:B------:R-:W1:Y:S08]  /*44f0*/  MUFU.EX2 R38, R38 ;  /* 0x0000002600267308 */ /* 0x000e700000000800 */
[----:B------:R-:W-:Y:S01]  /*4500*/  MUFU.EX2 R39, R39 ;  /* 0x0000002700277308 */ /* 0x000fe20000000800 */
[----:B0-----:R-:W-:-:S07]  /*4510*/  F2FP.BF16.F32.PACK_AB R168, R61, R60 ;  /* 0x0000003c3da8723e */ /* 0x001fce00000010ff */
[----:B------:R-:W0:Y:S01]  /*4520*/  MUFU.EX2 R42, R42 ;  /* 0x0000002a002a7308 */ /* 0x000e220000000800 */
[----:B-1----:R-:W-:-:S07]  /*4530*/  F2FP.BF16.F32.PACK_AB R165, R38, R37 ;  /* 0x0000002526a5723e */ /* 0x002fce00000010ff */
[----:B------:R-:W1:Y:S08]  /*4540*/  MUFU.EX2 R40, R40 ;  /* 0x0000002800287308 */ /* 0x000e700000000800 */
[----:B------:R2:W-:Y:S01]  /*4550*/  MUFU.EX2 R54, R2 ;  /* 0x0000000200367308 */ /* 0x0005e20000000800 */
[----:B0-----:R-:W-:-:S07]  /*4560*/  F2FP.BF16.F32.PACK_AB R170, R63, R42 ;  /* 0x0000002a3faa723e */ /* 0x001fce00000010ff */
[----:B------:R-:W0:Y:S01]  /*4570*/  MUFU.EX2 R13, R13 ;  /* 0x0000000d000d7308 */ /* 0x000e220000000800 */
[----:B--2---:R-:W-:Y:S01]  /*4580*/  FADD.FTZ R2, R36, R67 ;  /* 0x0000004324027221 */ /* 0x004fe20000010000 */
[----:B------:R-:W-:Y:S01]  /*4590*/  FADD.FTZ R67, R59, R62 ;  /* 0x0000003e3b437221 */ /* 0x000fe20000010000 */
[----:B-1----:R-:W-:Y:S02]  /*45a0*/  F2FP.BF16.F32.PACK_AB R167, R40, R39 ;  /* 0x0000002728a7723e */ /* 0x002fe400000010ff */
[----:B------:R-:W-:Y:S01]  /*45b0*/  FADD.FTZ R21, R37, R2 ;  /* 0x0000000225157221 */ /* 0x000fe20000010000 */
[----:B------:R-:W-:Y:S02]  /*45c0*/  FADD.FTZ R44, R60, R67 ;  /* 0x000000433c2c7221 */ /* 0x000fe40000010000 */
[----:B------:R-:W1:Y:S01]  /*45d0*/  MUFU.EX2 R64, R64 ;  /* 0x0000004000407308 */ /* 0x000e620000000800 */
[----:B------:R-:W-:Y:S01]  /*45e0*/  FADD.FTZ R2, R38, R21 ;  /* 0x0000001526027221 */ /* 0x000fe20000010000 */
[----:B------:R-:W-:-:S03]  /*45f0*/  FADD.FTZ R47, R61, R44 ;  /* 0x0000002c3d2f7221 */ /* 0x000fc60000010000 */
[----:B------:R-:W-:Y:S01]  /*4600*/  FADD.FTZ R21, R39, R2 ;  /* 0x0000000227157221 */ /* 0x000fe20000010000 */
[----:B------:R-:W-:Y:S02]  /*4610*/  FADD.FTZ R44, R42, R47 ;  /* 0x0000002f2a2c7221 */ /* 0x000fe40000010000 */
[----:B------:R-:W2:Y:S01]  /*4620*/  MUFU.EX2 R65, R65 ;  /* 0x0000004100417308 */ /* 0x000ea20000000800 */
[----:B------:R-:W-:Y:S01]  /*4630*/  FADD.FTZ R2, R40, R21 ;  /* 0x0000001528027221 */ /* 0x000fe20000010000 */
[----:B------:R-:W-:Y:S01]  /*4640*/  FADD.FTZ R43, R63, R44 ;  /* 0x0000002c3f2b7221 */ /* 0x000fe20000010000 */
[----:B0-----:R-:W-:Y:S02]  /*4650*/  F2FP.BF16.F32.PACK_AB R169, R54, R13 ;  /* 0x0000000d36a9723e */ /* 0x001fe400000010ff */
[----:B------:R-:W-:-:S03]  /*4660*/  FADD.FTZ R21, R13, R2 ;  /* 0x000000020d157221 */ /* 0x000fc60000010000 */
[----:B------:R-:W0:Y:S01]  /*4670*/  MUFU.EX2 R0, R0 ;  /* 0x0000000000007308 */ /* 0x000e220000000800 */
[----:B-1----:R-:W-:Y:S01]  /*4680*/  FADD.FTZ R2, R64, R43 ;  /* 0x0000002b40027221 */ /* 0x002fe20000010000 */
[----:B------:R-:W-:-:S06]  /*4690*/  FADD.FTZ R21, R54, R21 ;  /* 0x0000001536157221 */ /* 0x000fcc0000010000 */
        /* <DEDUP_REMOVED lines=11> */
[C---:B0-----:R-:W-:Y:S01]  /*4750*/  F2FP.BF16.F32.PACK_AB R174, R45.reuse, R20 ;  /* 0x000000142dae723e */ /* 0x041fe200000010ff */
[----:B------:R-:W-:-:S06]  /*4760*/  FADD.FTZ R2, R45, R24 ;  /* 0x000000182d027221 */ /* 0x000fcc0000010000 */
[----:B------:R-:W0:Y:S01]  /*4770*/  MUFU.EX2 R14, R14 ;  /* 0x0000000e000e7308 */ /* 0x000e220000000800 */
[----:B-1----:R-:W-:-:S07]  /*4780*/  FADD.FTZ R20, R12, R21 ;  /* 0x000000150c147221 */ /* 0x002fce0000010000 */
[----:B------:R-:W1:Y:S01]  /*4790*/  MUFU.EX2 R15, R15 ;  /* 0x0000000f000f7308 */ /* 0x000e620000000800 */
[C---:B--2---:R-:W-:Y:S01]  /*47a0*/  FADD.FTZ R21, R11.reuse, R20 ;  /* 0x000000140b157221 */ /* 0x044fe20000010000 */
[----:B------:R-:W-:-:S03]  /*47b0*/  F2FP.BF16.F32.PACK_AB R173, R11, R12 ;  /* 0x0000000c0bad723e */ /* 0x000fc600000010ff */
[----:B0-----:R-:W-:-:S04]  /*47c0*/  FADD.FTZ R20, R14, R21 ;  /* 0x000000150e147221 */ /* 0x001fc80000010000 */
[C---:B-1----:R-:W-:Y:S01]  /*47d0*/  FADD.FTZ R0, R15.reuse, R20 ;  /* 0x000000140f007221 */ /* 0x042fe20000010000 */
[----:B------:R-:W-:Y:S01]  /*47e0*/  F2FP.BF16.F32.PACK_AB R175, R15, R14 ;  /* 0x0000000e0faf723e */ /* 0x000fe200000010ff */
[----:B------:R-:W-:Y:S06]  /*47f0*/  @!P0 BRA `(.L_x_2374) ;  /* 0x0000000000048947 */ /* 0x000fec0003800000 */
[----:B------:R-:W-:Y:S01]  /*4800*/  BPT.TRAP 0x1 ;  /* 0x000000040000795c */ /* 0x000fe20000300000 */
.L_x_2374:
[----:B------:R0:W1:Y:S01]  /*4810*/  SYNCS.PHASECHK.TRANS64.TRYWAIT P1, [R3+URZ+0x22850], R10 ;  /* 0x0228500a030075a7 */ /* 0x000062000802017f */
[----:B------:R-:W-:Y:S05]  /*4820*/  @!P0 BRA `(.L_x_2375) ;  /* 0x0000000000048947 */ /* 0x000fea0003800000 */
[----:B------:R-:W-:Y:S01]  /*4830*/  BPT.TRAP 0x1 ;  /* 0x000000040000795c */ /* 0x000fe20000300000 */
.L_x_2375:
[----:B-1----:R-:W-:Y:S05]  /*4840*/  @P1 BRA `(.L_x_2376) ;  /* 0x0000000000081947 */ /* 0x002fea0003800000 */
[----:B------:R-:W1:Y:S02]  /*4850*/  SYNCS.PHASECHK.TRANS64.TRYWAIT P1, [R3+URZ+0x22850], R10 ;  /* 0x0228500a030075a7 */ /* 0x000e64000802017f */
[----:B-1----:R-:W-:Y:S05]  /*4860*/  @!P1 BRA `(.L_x_2377) ;  /* 0x0000013400189947 */ /* 0x002fea0003800000 */
.L_x_2376:
[----:B------:R-:W-:Y:S01]  /*4870*/  R2UR UR6, R8 ;  /* 0x00000000080672ca */ /* 0x000fe200000e0000 */
[----:B------:R2:W-:Y:S01]  /*4880*/  BAR.SYNC.DEFER_BLOCKING R9, 0x100 ;  /* 0x000400090000751d */ /* 0x0005e20000010000 */
[----:B------:R-:W-:-:S05]  /*4890*/  ISETP.NE.AND P2, PT, R6, 0x1, PT ;  /* 0x000000010600780c */ /* 0x000fca0003f45270 */
[----:B------:R-:W-:Y:S01]  /*48a0*/  UMOV UR7, 0x40000040 ;  /* 0x4000004000077882 */ /* 0x000fe20000000000 */
[----:B------:R-:W3:Y:S05]  /*48b0*/  S2R R11, SR_TID.X ;  /* 0x00000000000b7919 */ /* 0x000eea0000002100 */
[----:B------:R-:W-:Y:S02]  /*48c0*/  UIADD3 UR6, UR6, 0x400, URZ ;  /* 0x0000040006067890 */ /* 0x000fe4000fffe03f */
[----:B------:R-:W2:Y:S02]  /*48d0*/  @P2 LDC R8, c[0x0][0x44c] ;  /* 0x00011300ff082b82 */ /* 0x000ea40000000800 */
[----:B------:R-:W-:-:S04]  /*48e0*/  USHF.R.U32.HI UR6, URZ, 0x4, UR6 ;  /* 0x000000043f067899 */ /* 0x000fc80008011606 */
[----:B------:R-:W-:Y:S02]  /*48f0*/  ULOP3.LUT UR6, UR6, 0x3fff, URZ, 0xc0, !UPT ;  /* 0x00003fff06067892 */ /* 0x000fe4000f8ec03f */
[----:B01----:R-:W0:Y:S02]  /*4900*/  @P2 LDC R10, c[0x0][0x450] ;  /* 0x00011400ff0a2b82 */ /* 0x003e240000000800 */
        /* <DEDUP_REMOVED lines=8> */
[----:B---3--:R-:W-:Y:S02]  /*4990*/  LOP3.LUT P1, RZ, R11, 0x7f, RZ, 0xc0, !PT ;  /* 0x0000007f0bff7812 */ /* 0x008fe4000782c0ff */
[----:B------:R-:W-:Y:S01]  /*49a0*/  IMAD.U32 R8, RZ, RZ, UR43 ;  /* 0x0000002bff087e24 */ /* 0x000fe2000f8e00ff */
[----:B0-----:R-:W-:-:S04]  /*49b0*/  @P2 SHF.R.U32.HI R8, RZ, R10, R9 ;  /* 0x0000000aff082219 */ /* 0x001fc80000011609 */
[----:B------:R-:W-:-:S06]  /*49c0*/  IADD3 R8, R8, R17, -R16 ;  /* 0x0000001108087210 */ /* 0x000fcc0007ffe810 */
        /* <DEDUP_REMOVED lines=47> */
.L_x_2379:
[----:B------:R-:W-:-:S11]  /*4cc0*/  UISETP.NE.AND UP1, UPT, UR15, 0x1, UPT ;  /* 0x000000010f00788c */ /* 0x000fd6000bf25270 */
[----:B------:R-:W-:Y:S02]  /*4cd0*/  @UP1 ULDC.64 UR18, c[0x0][0x9e8] ;  /* 0x00027a0000121ab9 */ /* 0x000fe40000000a00 */
[----:B------:R-:W-:-:S04]  /*4ce0*/  UIMAD.WIDE.U32 UR6, UR11, UR18, URZ ;  /* 0x000000120b0672a5 */ /* 0x000fc8000f8e003f */
[----:B------:R-:W-:-:S12]  /*4cf0*/  @UP1 USHF.R.U32.HI UR11, URZ, UR19, UR7 ;  /* 0x000000133f0b1299 */ /* 0x000fd80008011607 */
.L_x_2380:
[----:B------:R-:W-:-:S04]  /*4d00*/  UIMAD UR11, UR11, UR15, UR15 ;  /* 0x0000000f0b0b72a4 */ /* 0x000fc8000f8e020f */
[----:B------:R-:W-:-:S04]  /*4d10*/  UISETP.LT.AND UP1, UPT, UR14, UR11, UPT ;  /* 0x0000000b0e00728c */ /* 0x000fc8000bf21270 */
[----:B------:R-:W-:-:S12]  /*4d20*/  USEL UR14, UR14, UR11, UP1 ;  /* 0x0000000b0e0e7287 */ /* 0x000fd80008800000 */
.L_x_2378:
        /* <DEDUP_REMOVED lines=11> */
.L_x_2398:
[----:B------:R-:W-:-:S04]  /*4de0*/  UIADD3 UR37, UR37, 0x1, URZ ;  /* 0x0000000125257890 */ /* 0x000fc8000fffe03f */
[----:B------:R-:W-:-:S04]  /*4df0*/  UISETP.NE.AND UP1, UPT, UR37, 0x2, UPT ;  /* 0x000000022500788c */ /* 0x000fc8000bf25270 */
[----:B------:R-:W-:Y:S02]  /*4e00*/  USEL UR6, URZ, 0x1, UP1 ;  /* 0x000000013f067887 */ /* 0x000fe40008800000 */
[----:B------:R-:W-:Y:S02]  /*4e10*/  USEL UR37, UR37, URZ, UP1 ;  /* 0x0000003f25257287 */ /* 0x000fe40008800000 */
[----:B------:R-:W-:Y:S01]  /*4e20*/  ULOP3.LUT UR38, UR38, UR6, URZ, 0x3c, !UPT ;  /* 0x0000000626267292 */ /* 0x000fe2000f8e3c3f */
[----:B0-----:R-:W-:Y:S11]  /*4e30*/  @!P0 BRA `(.L_x_2382) ;  /* 0x0000000000048947 */ /* 0x001ff60003800000 */
[----:B------:R-:W-:Y:S01]  /*4e40*/  BPT.TRAP 0x1 ;  /* 0x000000040000795c */ /* 0x000fe20000300000 */
.L_x_2382:
        /* <DEDUP_REMOVED lines=9> */
.L_x_2383:
[----:B-1----:R-:W-:Y:S05]  /*4ee0*/  @P1 BRA `(.L_x_2384) ;  /* 0x0000000000081947 */ /* 0x002fea0003800000 */
[----:B------:R-:W1:Y:S02]  /*4ef0*/  SYNCS.PHASECHK.TRANS64.TRYWAIT P1, [UR28+0x22830], R8 ;  /* 0x02283008ff0075a7 */ /* 0x000e64000802015c */
[----:B-1----:R-:W-:Y:S05]  /*4f00*/  @!P1 BRA `(.L_x_2385) ;  /* 0x0000012c00849947 */ /* 0x002fea0003800000 */
.L_x_2384:
        /* <DEDUP_REMOVED lines=14> */
[----:B--2---:R-:W-:Y:S02]  /*4ff0*/  LOP3.LUT P1, RZ, R11, 0x7f, RZ, 0xc0, !PT ;  /* 0x0000007f0bff7812 */ /* 0x004fe4000782c0ff */
[----:B------:R-:W-:Y:S01]  /*5000*/  SHF.R.U32.HI R11, RZ, 0x7, R11 ;  /* 0x00000007ff0b7819 */ /* 0x000fe2000001160b */
        /* <DEDUP_REMOVED lines=24> */
[----:B------:R-:W-:Y:S01]  /*5190*/  IMAD.U32 R177, RZ, RZ, UR28 ;  /* 0x0000001cffb17e24 */ /* 0x000fe2000f8e00ff */
[----:B---3--:R-:W-:Y:S01]  /*51a0*/  @P2 SHF.R.U32.HI R194, RZ, R10, R7 ;  /* 0x0000000affc22219 */ /* 0x008fe20000011607 */
        /* <DEDUP_REMOVED lines=46> */
[----:B------:R-:W3:Y:S04]  /*5490*/  MUFU.TANH R13, R13 ;  /* 0x0000000d000d7308 */ /* 0x000ee80000002400 */
[----:B------:R-:W-:-:S04]  /*54a0*/  IADD3 R11, -R16, R11, R17 ;  /* 0x0000000b100b7210 */ /* 0x000fc80007ffe111 */
[----:B------:R-:W4:Y:S01]  /*54b0*/  MUFU.TANH R14, R14 ;  /* 0x0000000e000e7308 */ /* 0x000f220000002400 */
[C---:B------:R-:W-:Y:S02]  /*54c0*/  VIADD R199, R11.reuse, UR27 ;  /* 0x0000001b0bc77c36 */ /* 0x040fe40008000000 */
[----:B------:R-:W-:Y:S02]  /*54d0*/  VIADD R198, R11, UR22 ;  /* 0x000000160bc67c36 */ /* 0x000fe40008000000 */
        /* <DEDUP_REMOVED lines=49> */
[----:B------:R-:W-:Y:S01]  /*57f0*/  IADD3 R213, -R16, R17, R213 ;  /* 0x0000001110d57210 */ /* 0x000fe20007ffe1d5 */
        /* <DEDUP_REMOVED lines=11> */
.L_x_2388:
[----:B------:R-:W-:-:S05]  /*58b0*/  IMAD.U32 R214, RZ, RZ, UR25 ;  /* 0x00000019ffd67e24 */ /* 0x000fca000f8e00ff */
[----:B------:R-:W-:-:S13]  /*58c0*/  ISETP.NE.AND P1, PT, R214, 0x1, PT ;  /* 0x00000001d600780c */ /* 0x000fda0003f25270 */
[----:B------:R-:W1:Y:S02]  /*58d0*/  @P1 LDC.64 R10, c[0x0][0x9e8] ;  /* 0x00027a00ff0a1b82 */ /* 0x000e640000000a00 */
[----:B-1----:R-:W-:-:S05]  /*58e0*/  @P1 IMAD.HI.U32 R10, R213, R10, RZ ;  /* 0x0000000ad50a1227 */ /* 0x002fca00078e00ff */
[----:B------:R-:W-:-:S07]  /*58f0*/  @P1 SHF.R.U32.HI R213, RZ, R11, R10 ;  /* 0x0000000bffd51219 */ /* 0x000fce000001160a */
.L_x_2389:
[----:B------:R-:W-:Y:S05]  /*5900*/  BSYNC B0 ;  /* 0x0000000000007941 */ /* 0x000fea0003800000 */
.L_x_2387:
[----:B------:R-:W-:-:S04]  /*5910*/  IMAD R10, R18, -0x2, R189 ;  /* 0xfffffffe120a7824 */ /* 0x000fc800078e02bd */
[----:B------:R-:W-:-:S05]  /*5920*/  IMAD R10, R213, R214, R10 ;  /* 0x000000d6d50a7224 */ /* 0x000fca00078e020a */
[----:B------:R-:W-:Y:S02]  /*5930*/  VIADDMNMX R197, R10, R214, R197, PT ;  /* 0x000000d60ac57246 */ /* 0x000fe400038001c5 */
[----:B------:R-:W-:-:S07]  /*5940*/  VIMNMX R196, R196, R10, !PT ;  /* 0x0000000ac4c47248 */ /* 0x000fce0007fe0100 */
.L_x_2386:
[----:B------:R-:W2:Y:S01]  /*5950*/  LDL.LU R213, [R1] ;  /* 0x0000000001d57983 */ /* 0x000ea20000300800 */
[C---:B------:R-:W-:Y:S02]  /*5960*/  ISETP.GE.AND P2, PT, R189.reuse, 0x1, PT ;  /* 0x00000001bd00780c */ /* 0x040fe40003f46270 */
[C---:B------:R-:W-:Y:S02]  /*5970*/  ISETP.GE.AND P1, PT, R189.reuse, 0x2, PT ;  /* 0x00000002bd00780c */ /* 0x040fe40003f26270 */
[----:B------:R-:W-:Y:S02]  /*5980*/  ISETP.GT.AND P3, PT, R196, RZ, !P2 ;  /* 0x000000ffc400720c */ /* 0x000fe40005764270 */
[----:B------:R-:W-:Y:S02]  /*5990*/  ISETP.GE.AND P4, PT, R189, 0x9, PT ;  /* 0x00000009bd00780c */ /* 0x000fe40003f86270 */
[----:B------:R-:W-:-:S04]  /*59a0*/  ISETP.LT.OR P3, PT, R197, 0x1, P3 ;  /* 0x00000001c500780c */ /* 0x000fc80001f61670 */
[----:B------:R-:W-:Y:S02]  /*59b0*/  FSEL R214, R13, -INF , !P3 ;  /* 0xff8000000dd67808 */ /* 0x000fe40005800000 */
[----:B------:R-:W-:Y:S01]  /*59c0*/  ISETP.GE.AND P3, PT, R189, 0xa, PT ;  /* 0x0000000abd00780c */ /* 0x000fe20003f66270 */
[----:B------:R-:W1:Y:S02]  /*59d0*/  SHFL.IDX PT, R13, R194, 0x1, 0x1c1f ;  /* 0x003c1f00c20d7f89 */ /* 0x000e6400000e0000 */
[--C-:B-1----:R-:W-:Y:S02]  /*59e0*/  IMAD.IADD R199, R199, 0x1, R13.reuse ;  /* 0x00000001c7c77824 */ /* 0x102fe400078e020d */
[----:B------:R-:W-:Y:S01]  /*59f0*/  IMAD.IADD R198, R198, 0x1, R13 ;  /* 0x00000001c6c67824 */ /* 0x000fe200078e020d */
[----:B--2---:R-:W-:-:S04]  /*5a00*/  LOP3.LUT R213, R213, 0xfffbffff, RZ, 0xc0, !PT ;  /* 0xfffbffffd5d57812 */ /* 0x004fc800078ec0ff */
[----:B------:R-:W-:Y:S02]  /*5a10*/  @P2 LOP3.LUT R213, R213, 0x40000, RZ, 0xfc, !PT ;  /* 0x00040000d5d52812 */ /* 0x000fe400078efcff */
[----:B------:R-:W-:Y:S02]  /*5a20*/  ISETP.GT.AND P2, PT, R196, 0x1, !P1 ;  /* 0x00000001c400780c */ /* 0x000fe40004f44270 */
[----:B------:R-:W-:Y:S02]  /*5a30*/  LOP3.LUT R213, R213, 0xfffffffd, RZ, 0xc0, !PT ;  /* 0xfffffffdd5d57812 */ /* 0x000fe400078ec0ff */
[----:B------:R-:W-:Y:S02]  /*5a40*/  ISETP.LT.OR P2, PT, R197, 0x2, P2 ;  /* 0x00000002c500780c */ /* 0x000fe40001741670 */
[----:B------:R-:W-:Y:S02]  /*5a50*/  @P4 LOP3.LUT R213, R213, 0x2, RZ, 0xfc, !PT ;  /* 0x00000002d5d54812 */ /* 0x000fe400078efcff */
[----:B------:R-:W-:-:S02]  /*5a60*/  FSEL R14, R14, -INF , !P2 ;  /* 0xff8000000e0e7808 */ /* 0x000fc40005000000 */
[C---:B------:R-:W-:Y:S02]  /*5a70*/  ISETP.GT.AND P2, PT, R196.reuse, 0x8, !P4 ;  /* 0x00000008c400780c */ /* 0x040fe40006744270 */
[----:B------:R-:W-:Y:S02]  /*5a80*/  LOP3.LUT R213, R213, 0xfffffffb, RZ, 0xc0, !PT ;  /* 0xfffffffbd5d57812 */ /* 0x000fe400078ec0ff */
[----:B------:R-:W-:Y:S02]  /*5a90*/  ISETP.LT.OR P2, PT, R197, 0x9, P2 ;  /* 0x00000009c500780c */ /* 0x000fe40001741670 */
[----:B------:R-:W-:Y:S02]  /*5aa0*/  @P3 LOP3.LUT R213, R213, 0x4, RZ, 0xfc, !PT ;  /* 0x00000004d5d53812 */ /* 0x000fe400078efcff */
[----:B0-----:R-:W-:Y:S02]  /*5ab0*/  FSEL R21, R21, -INF , !P2 ;  /* 0xff80000015157808 */ /* 0x001fe40005000000 */
[----:B------:R-:W-:-:S02]  /*5ac0*/  ISETP.GT.AND P2, PT, R196, 0x9, !P3 ;  /* 0x00000009c400780c */ /* 0x000fc40005f44270 */
[----:B------:R-:W-:Y:S02]  /*5ad0*/  ISETP.GE.AND P3, PT, R189, 0x11, PT ;  /* 0x00000011bd00780c */ /* 0x000fe40003f66270 */
[----:B------:R-:W-:Y:S02]  /*5ae0*/  ISETP.LT.OR P2, PT, R197, 0xa, P2 ;  /* 0x0000000ac500780c */ /* 0x000fe40001741670 */
[----:B------:R-:W-:Y:S02]  /*5af0*/  LOP3.LUT R213, R213, 0xfffffff7, RZ, 0xc0, !PT ;  /* 0xfffffff7d5d57812 */ /* 0x000fe400078ec0ff */
        /* <DEDUP_REMOVED lines=108> */
[----:B------:R-:W-:-:S03]  /*61c0*/  ISETP.GT.AND P6, PT, R196, 0x59, !P6 ;  /* 0x00000059c400780c */ /* 0x000fc600077c4270 */
[----:B------:R0:W-:Y:S01]  /*61d0*/  STL [R1], R213 ;  /* 0x000000d501007387 */ /* 0x0001e20000100800 */
[----:B------:R-:W-:-:S04]  /*61e0*/  ISETP.LT.OR P6, PT, R197, 0x5a, P6 ;  /* 0x0000005ac500780c */ /* 0x000fc800037c1670 */
[----:B------:R-:W-:Y:S02]  /*61f0*/  FSEL R195, R195, -INF , !P6 ;  /* 0xff800000c3c37808 */ /* 0x000fe40007000000 */
[----:B------:R-:W-:-:S13]  /*6200*/  PLOP3.LUT P6, PT, PT, PT, UP0, 0x40, 0x0 ;  /* 0x000000000000781c */ /* 0x000fda0003fce808 */
[----:B0-----:R-:W-:Y:S05]  /*6210*/  @P6 BRA `(.L_x_2390) ;  /* 0x0000000000586947 */ /* 0x001fea0003800000 */
[----:B------:R-:W-:Y:S01]  /*6220*/  IADD3 R13, -R16, R17, R13 ;  /* 0x00000011100d7210 */ /* 0x000fe20007ffe10d */
        /* <DEDUP_REMOVED lines=11> */
.L_x_2392:
[----:B------:R-:W-:-:S05]  /*62e0*/  IMAD.U32 R194, RZ, RZ, UR25 ;  /* 0x00000019ffc27e24 */ /* 0x000fca000f8e00ff */
[----:B------:R-:W-:-:S13]  /*62f0*/  ISETP.NE.AND P6, PT, R194, 0x1, PT ;  /* 0x00000001c200780c */ /* 0x000fda0003fc5270 */
[----:B------:R-:W0:Y:S02]  /*6300*/  @P6 LDC.64 R10, c[0x0][0x9e8] ;  /* 0x00027a00ff0a6b82 */ /* 0x000e240000000a00 */
[----:B0-----:R-:W-:-:S05]  /*6310*/  @P6 IMAD.HI.U32 R10, R13, R10, RZ ;  /* 0x0000000a0d0a6227 */ /* 0x001fca00078e00ff */
[----:B------:R-:W-:-:S07]  /*6320*/  @P6 SHF.R.U32.HI R13, RZ, R11, R10 ;  /* 0x0000000bff0d6219 */ /* 0x000fce000001160a */
.L_x_2393:
[----:B------:R-:W-:Y:S05]  /*6330*/  BSYNC B0 ;  /* 0x0000000000007941 */ /* 0x000fea0003800000 */
.L_x_2391:
[----:B------:R-:W-:-:S04]  /*6340*/  IMAD R189, R18, -0x2, R189 ;  /* 0xfffffffe12bd7824 */ /* 0x000fc800078e02bd */
[----:B------:R-:W-:-:S05]  /*6350*/  IMAD R13, R13, R194, R189 ;  /* 0x000000c20d0d7224 */ /* 0x000fca00078e02bd */
[----:B------:R-:W-:Y:S02]  /*6360*/  VIADDMNMX R199, R13, R194, R199, PT ;  /* 0x000000c20dc77246 */ /* 0x000fe400038001c7 */
[----:B------:R-:W-:-:S07]  /*6370*/  VIMNMX R198, R198, R13, !PT ;  /* 0x0000000dc6c67248 */ /* 0x000fce0007fe0100 */
.L_x_2390:
        /* <DEDUP_REMOVED lines=156> */
[----:B------:R-:W-:Y:S01]  /*6d40*/  FFMA.FTZ R193, R193, UR10, -R11 ;  /* 0x0000000ac1c17c23 */ /* 0x000fe2000801080b */
[----:B------:R-:W-:-:S04]  /*6d50*/  FMNMX.FTZ R189, R165, R152, !PT ;  /* 0x00000098a5bd7209 */ /* 0x000fc80007810000 */
[----:B------:R-:W-:Y:S01]  /*6d60*/  FMNMX.FTZ R152, R166, R189, !PT ;  /* 0x000000bda6987209 */ /* 0x000fe20007810000 */
[----:B------:R-:W-:Y:S03]  /*6d70*/  MUFU.EX2 R155, R155 ;  /* 0x0000009b009b7308 */ /* 0x000fe60000000800 */
        /* <DEDUP_REMOVED lines=14> */
[----:B------:R-:W-:Y:S01]  /*6e60*/  MUFU.EX2 R164, R164 ;  /* 0x000000a400a47308 */ /* 0x000fe20000000800 */
[----:B------:R-:W-:Y:S01]  /*6e70*/  FSEL R152, R192, -INF , !P2 ;  /* 0xff800000c0987808 */ /* 0x000fe20005000000 */
[--C-:B------:R-:W-:Y:S01]  /*6e80*/  FFMA.FTZ R192, R176, UR10, -R11.reuse ;  /* 0x0000000ab0c07c23 */ /* 0x100fe2000801080b */
[----:B------:R-:W-:Y:S02]  /*6e90*/  FMNMX.FTZ R189, R191, R196, !PT ;  /* 0x000000c4bfbd7209 */ /* 0x000fe40007810000 */
[----:B------:R-:W-:Y:S02]  /*6ea0*/  FSEL R176, R10, RZ, P1 ;  /* 0x000000ff0ab07208 */ /* 0x000fe40000800000 */
[----:B------:R-:W-:Y:S01]  /*6eb0*/  FMNMX.FTZ R189, R152, R189, !PT ;  /* 0x000000bd98bd7209 */ /* 0x000fe20007810000 */
[----:B------:R-:W-:Y:S04]  /*6ec0*/  MUFU.EX2 R167, R167 ;  /* 0x000000a700a77308 */ /* 0x000fe80000000800 */
[----:B------:R-:W0:Y:S04]  /*6ed0*/  SHFL.BFLY PT, R196, R189, 0x2, 0x1f ;  /* 0x0c401f00bdc47f89 */ /* 0x000e2800000e0000 */
[----:B------:R-:W-:Y:S08]  /*6ee0*/  MUFU.EX2 R168, R168 ;  /* 0x000000a800a87308 */ /* 0x000ff00000000800 */
[----:B------:R-:W-:Y:S08]  /*6ef0*/  MUFU.EX2 R171, R171 ;  /* 0x000000ab00ab7308 */ /* 0x000ff00000000800 */
[----:B------:R-:W-:Y:S01]  /*6f00*/  MUFU.EX2 R172, R172 ;  /* 0x000000ac00ac7308 */ /* 0x000fe20000000800 */
[----:B0-----:R-:W-:Y:S01]  /*6f10*/  FMNMX.FTZ R196, R189, R196, !PT ;  /* 0x000000c4bdc47209 */ /* 0x001fe20007810000 */
[----:B------:R-:W-:Y:S01]  /*6f20*/  FFMA.FTZ R189, R190, UR10, -R11 ;  /* 0x0000000abebd7c23 */ /* 0x000fe2000801080b */
[----:B------:R-:W-:-:S05]  /*6f30*/  FADD.FTZ R190, -R176, R5 ;  /* 0x00000005b0be7221 */ /* 0x000fca0000010100 */
[----:B------:R-:W-:Y:S01]  /*6f40*/  MUFU.EX2 R5, R193 ;  /* 0x000000c100057308 */ /* 0x000fe20000000800 */
[----:B------:R-:W0:Y:S01]  /*6f50*/  SHFL.BFLY PT, R197, R196, 0x1, 0x1f ;  /* 0x0c201f00c4c57f89 */ /* 0x000e2200000e0000 */
[----:B------:R-:W-:-:S06]  /*6f60*/  FMUL.FTZ R190, R190, UR10 ;  /* 0x0000000abebe7c20 */ /* 0x000fcc0008410000 */
[----:B------:R-:W1:Y:S08]  /*6f70*/  MUFU.EX2 R190, R190 ;  /* 0x000000be00be7308 */ /* 0x000e700000000800 */
[----:B------:R-:W2:Y:S08]  /*6f80*/  MUFU.EX2 R175, R175 ;  /* 0x000000af00af7308 */ /* 0x000eb00000000800 */
[----:B------:R-:W3:Y:S01]  /*6f90*/  MUFU.EX2 R192, R192 ;  /* 0x000000c000c07308 */ /* 0x000ee20000000800 */
[----:B0-----:R-:W-:Y:S01]  /*6fa0*/  FMNMX.FTZ R176, R196, R197, !PT ;  /* 0x000000c5c4b07209 */ /* 0x001fe20007810000 */
[----:B------:R-:W-:Y:S01]  /*6fb0*/  FFMA.FTZ R196, R195, UR10, -R11 ;  /* 0x0000000ac3c47c23 */ /* 0x000fe2000801080b */
[----:B-1----:R-:W-:Y:S01]  /*6fc0*/  FFMA.FTZ R11, R190, R2, R13 ;  /* 0x00000002be0b7223 */ /* 0x002fe2000001000d */
[-C--:B------:R-:W-:Y:S01]  /*6fd0*/  FMUL.FTZ R24, R24, R190.reuse ;  /* 0x000000be18187220 */ /* 0x080fe20000410000 */
[C---:B------:R-:W-:Y:S01]  /*6fe0*/  FSETP.NEU.FTZ.AND P1, PT, R176.reuse, -INF , PT ;  /* 0xff800000b000780b */ /* 0x040fe20003f3d000 */
[----:B------:R-:W-:Y:S01]  /*6ff0*/  FMUL.FTZ R197, R176, UR10 ;  /* 0x0000000ab0c57c20 */ /* 0x000fe20008410000 */
[----:B------:R-:W-:Y:S01]  /*7000*/  FADD.FTZ R2, R14, R11 ;  /* 0x0000000b0e027221 */ /* 0x000fe20000010000 */
[----:B------:R-:W0:Y:S01]  /*7010*/  MUFU.EX2 R180, R180 ;  /* 0x000000b400b47308 */ /* 0x000e220000000800 */
[-C--:B------:R-:W-:Y:S01]  /*7020*/  FMUL.FTZ R25, R25, R190.reuse ;  /* 0x000000be19197220 */ /* 0x080fe20000410000 */
[-C--:B------:R-:W-:Y:S01]  /*7030*/  FMUL.FTZ R28, R28, R190.reuse ;  /* 0x000000be1c1c7220 */ /* 0x080fe20000410000 */
[----:B------:R-:W-:Y:S01]  /*7040*/  FSEL R195, R197, RZ, P1 ;  /* 0x000000ffc5c37208 */ /* 0x000fe20000800000 */
[-C--:B------:R-:W-:Y:S01]  /*7050*/  FMUL.FTZ R29, R29, R190.reuse ;  /* 0x000000be1d1d7220 */ /* 0x080fe20000410000 */
[-C--:B------:R-:W-:Y:S01]  /*7060*/  FMUL.FTZ R32, R32, R190.reuse ;  /* 0x000000be20207220 */ /* 0x080fe20000410000 */
[-C--:B------:R-:W-:Y:S01]  /*7070*/  FMUL.FTZ R33, R33, R190.reuse ;  /* 0x000000be21217220 */ /* 0x080fe20000410000 */
[-C--:B------:R-:W-:Y:S01]  /*7080*/  FMUL.FTZ R36, R36, R190.reuse ;  /* 0x000000be24247220 */ /* 0x080fe20000410000 */
[--C-:B------:R-:W-:Y:S01]  /*7090*/  FFMA.FTZ R11, R15, UR10, -R195.reuse ;  /* 0x0000000a0f0b7c23 */ /* 0x100fe200080108c3 */
[----:B------:R-:W-:Y:S01]  /*70a0*/  FADD.FTZ R15, R21, R2 ;  /* 0x00000002150f7221 */ /* 0x000fe20000010000 */
[--C-:B------:R-:W-:Y:S01]  /*70b0*/  FFMA.FTZ R193, R157, UR10, -R195.reuse ;  /* 0x0000000a9dc17c23 */ /* 0x100fe200080108c3 */
[----:B------:R-:W-:Y:S01]  /*70c0*/  FFMA.FTZ R198, R154, UR10, -R195 ;  /* 0x0000000a9ac67c23 */ /* 0x000fe200080108c3 */
[----:B------:R-:W1:Y:S01]  /*70d0*/  MUFU.EX2 R181, R181 ;  /* 0x000000b500b57308 */ /* 0x000e620000000800 */
[----:B------:R-:W-:Y:S01]  /*70e0*/  FADD.FTZ R2, R194, R15 ;  /* 0x0000000fc2027221 */ /* 0x000fe20000010000 */
[--C-:B------:R-:W-:Y:S01]  /*70f0*/  FFMA.FTZ R199, R165, UR10, -R195.reuse ;  /* 0x0000000aa5c77c23 */ /* 0x100fe200080108c3 */
[--C-:B------:R-:W-:Y:S01]  /*7100*/  FFMA.FTZ R162, R162, UR10, -R195.reuse ;  /* 0x0000000aa2a27c23 */ /* 0x100fe200080108c3 */
[--C-:B------:R-:W-:Y:S01]  /*7110*/  FFMA.FTZ R9, R9, UR10, -R195.reuse ;  /* 0x0000000a09097c23 */ /* 0x100fe200080108c3 */
[----:B------:R-:W-:Y:S01]  /*7120*/  FADD.FTZ R15, R155, R2 ;  /* 0x000000029b0f7221 */ /* 0x000fe20000010000 */
[--C-:B------:R-:W-:Y:S01]  /*7130*/  FFMA.FTZ R12, R12, UR10, -R195.reuse ;  /* 0x0000000a0c0c7c23 */ /* 0x100fe200080108c3 */
[----:B------:R-:W-:Y:S01]  /*7140*/  FFMA.FTZ R20, R20, UR10, -R195 ;  /* 0x0000000a14147c23 */ /* 0x000fe200080108c3 */
[----:B------:R-:W-:Y:S01]  /*7150*/  MUFU.EX2 R184, R184 ;  /* 0x000000b800b87308 */ /* 0x000fe20000000800 */
        /* <DEDUP_REMOVED lines=17> */
[----:B------:R-:W-:Y:S01]  /*7270*/  FSEL R153, R176, RZ, P1 ;  /* 0x000000ffb0997208 */ /* 0x000fe20000800000 */
[----:B------:R-:W-:Y:S01]  /*7280*/  FFMA.FTZ R191, R191, UR10, -R195 ;  /* 0x0000000abfbf7c23 */ /* 0x000fe200080108c3 */
[----:B------:R-:W-:Y:S01]  /*7290*/  F2FP.BF16.F32.PACK_AB R156, R156, R155 ;  /* 0x0000009b9c9c723e */ /* 0x000fe200000010ff */
[----:B------:R-:W-:Y:S01]  /*72a0*/  FADD.FTZ R157, R167, R2 ;  /* 0x00000002a79d7221 */ /* 0x000fe20000010000 */
[-C--:B------:R-:W-:Y:S01]  /*72b0*/  FMUL.FTZ R37, R37, R190.reuse ;  /* 0x000000be25257220 */ /* 0x080fe20000410000 */
[----:B------:R-:W-:Y:S01]  /*72c0*/  FADD.FTZ R2, -R153, R4 ;  /* 0x0000000499027221 */ /* 0x000fe20000010100 */
[----:B------:R-:W-:Y:S01]  /*72d0*/  MUFU.EX2 R189, R189 ;  /* 0x000000bd00bd7308 */ /* 0x000fe20000000800 */
[----:B------:R-:W-:Y:S01]  /*72e0*/  FADD.FTZ R154, R168, R157 ;  /* 0x0000009da89a7221 */ /* 0x000fe20000010000 */
[--C-:B------:R-:W-:Y:S01]  /*72f0*/  FFMA.FTZ R4, R158, UR10, -R195.reuse ;  /* 0x0000000a9e047c23 */ /* 0x100fe200080108c3 */
[----:B------:R-:W-:Y:S01]  /*7300*/  FFMA.FTZ R157, R174, UR10, -R195 ;  /* 0x0000000aae9d7c23 */ /* 0x000fe200080108c3 */
[-C--:B------:R-:W-:Y:S01]  /*7310*/  FMUL.FTZ R40, R40, R190.reuse ;  /* 0x000000be28287220 */ /* 0x080fe20000410000 */
[----:B------:R-:W-:Y:S01]  /*7320*/  FADD.FTZ R153, R171, R154 ;  /* 0x0000009aab997221 */ /* 0x000fe20000010000 */
[-C--:B------:R-:W-:Y:S01]  /*7330*/  FMUL.FTZ R41, R41, R190.reuse ;  /* 0x000000be29297220 */ /* 0x080fe20000410000 */
[-C--:B------:R-:W-:Y:S01]  /*7340*/  FMUL.FTZ R44, R44, R190.reuse ;  /* 0x000000be2c2c7220 */ /* 0x080fe20000410000 */
[----:B------:R-:W4:Y:S01]  /*7350*/  MUFU.EX2 R196, R196 ;  /* 0x000000c400c47308 */ /* 0x000f220000000800 */
[----:B------:R-:W-:Y:S01]  /*7360*/  FADD.FTZ R154, R172, R153 ;  /* 0x00000099ac9a7221 */ /* 0x000fe20000010000 */
[----:B------:R-:W-:Y:S01]  /*7370*/  FFMA.FTZ R153, R170, UR10, -R195 ;  /* 0x0000000aaa997c23 */ /* 0x000fe200080108c3 */
[-C--:B------:R-:W-:Y:S01]  /*7380*/  FMUL.FTZ R45, R45, R190.reuse ;  /* 0x000000be2d2d7220 */ /* 0x080fe20000410000 */
[-C--:B------:R-:W-:Y:S01]  /*7390*/  FMUL.FTZ R48, R48, R190.reuse ;  /* 0x000000be30307220 */ /* 0x080fe20000410000 */
[----:B--2---:R-:W-:Y:S01]  /*73a0*/  FADD.FTZ R165, R175, R154 ;  /* 0x0000009aafa57221 */ /* 0x004fe20000010000 */
[-C--:B------:R-:W-:Y:S01]  /*73b0*/  FMUL.FTZ R49, R49, R190.reuse ;  /* 0x000000be31317220 */ /* 0x080fe20000410000 */
[-C--:B------:R-:W-:Y:S01]  /*73c0*/  FMUL.FTZ R52, R52, R190.reuse ;  /* 0x000000be34347220 */ /* 0x080fe20000410000 */
[----:B------:R-:W-:Y:S01]  /*73d0*/  MUFU.EX2 R9, R9 ;  /* 0x0000000900097308 */ /* 0x000fe20000000800 */
[----:B---3--:R-:W-:Y:S01]  /*73e0*/  FADD.FTZ R213, R192, R165 ;  /* 0x000000a5c0d57221 */ /* 0x008fe20000010000 */
[--C-:B------:R-:W-:Y:S01]  /*73f0*/  FFMA.FTZ R165, R182, UR10, -R195.reuse ;  /* 0x0000000ab6a57c23 */ /* 0x100fe200080108c3 */
[----:B------:R-:W-:Y:S01]  /*7400*/  FFMA.FTZ R195, R152, UR10, -R195 ;  /* 0x0000000a98c37c23 */ /* 0x000fe200080108c3 */
[----:B------:R-:W-:Y:S01]  /*7410*/  F2FP.BF16.F32.PACK_AB R152, R14, R13 ;  /* 0x0000000d0e98723e */ /* 0x000fe200000010ff */
[----:B0-----:R-:W-:Y:S01]  /*7420*/  FADD.FTZ R154, R180, R213 ;  /* 0x000000d5b49a7221 */ /* 0x001fe20000010000 */
[-C--:B------:R-:W-:Y:S01]  /*7430*/  FMUL.FTZ R53, R53, R190.reuse ;  /* 0x000000be35357220 */ /* 0x080fe20000410000 */
[-C--:B------:R-:W-:Y:S01]  /*7440*/  FMUL.FTZ R56, R56, R190.reuse ;  /* 0x000000be38387220 */ /* 0x080fe20000410000 */
[----:B------:R0:W-:Y:S01]  /*7450*/  MUFU.EX2 R182, R162 ;  /* 0x000000a200b67308 */ /* 0x0001e20000000800 */
[----:B-1----:R-:W-:Y:S01]  /*7460*/  FADD.FTZ R213, R181, R154 ;  /* 0x0000009ab5d57221 */ /* 0x002fe20000010000 */
[----:B------:R-:W-:Y:S01]  /*7470*/  F2FP.BF16.F32.PACK_AB R154, R194, R21 ;  /* 0x00000015c29a723e */ /* 0x000fe200000010ff */
[-C--:B------:R-:W-:Y:S01]  /*7480*/  FMUL.FTZ R57, R57, R190.reuse ;  /* 0x000000be39397220 */ /* 0x080fe20000410000 */
[----:B----4-:R-:W-:Y:S01]  /*7490*/  F2FP.BF16.F32.PACK_AB R174, R196, R5 ;  /* 0x00000005c4ae723e */ /* 0x010fe200000010ff */
[----:B------:R-:W-:Y:S01]  /*74a0*/  FADD.FTZ R158, R184, R213 ;  /* 0x000000d5b89e7221 */ /* 0x000fe20000010000 */
[-C--:B------:R-:W-:Y:S01]  /*74b0*/  FMUL.FTZ R60, R60, R190.reuse ;  /* 0x000000be3c3c7220 */ /* 0x080fe20000410000 */
[----:B------:R-:W-:Y:S01]  /*74c0*/  FMUL.FTZ R61, R61, R190 ;  /* 0x000000be3d3d7220 */ /* 0x000fe20000410000 */
[----:B------:R-:W-:Y:S01]  /*74d0*/  MUFU.EX2 R12, R12 ;  /* 0x0000000c000c7308 */ /* 0x000fe20000000800 */
[----:B0-----:R-:W-:Y:S01]  /*74e0*/  F2FP.BF16.F32.PACK_AB R162, R168, R167 ;  /* 0x000000a7a8a2723e */ /* 0x001fe200000010ff */
[----:B------:R-:W-:Y:S01]  /*74f0*/  FADD.FTZ R21, R185, R158 ;  /* 0x0000009eb9157221 */ /* 0x000fe20000010000 */
[----:B------:R-:W-:Y:S01]  /*7500*/  F2FP.BF16.F32.PACK_AB R168, R181, R180 ;  /* 0x000000b4b5a8723e */ /* 0x000fe200000010ff */
[----:B------:R-:W-:Y:S01]  /*7510*/  FMUL.FTZ R180, R2, UR10 ;  /* 0x0000000a02b47c20 */ /* 0x000fe20008410000 */
[----:B------:R-:W-:Y:S01]  /*7520*/  F2FP.BF16.F32.PACK_AB R158, R160, R159 ;  /* 0x0000009fa09e723e */ /* 0x000fe200000010ff */
[----:B------:R-:W-:Y:S01]  /*7530*/  FADD.FTZ R166, R188, R21 ;  /* 0x00000015bca67221 */ /* 0x000fe20000010000 */
[----:B------:R-:W-:Y:S01]  /*7540*/  F2FP.BF16.F32.PACK_AB R160, R164, R163 ;  /* 0x000000a3a4a0723e */ /* 0x000fe200000010ff */
[----:B------:R-:W-:Y:S01]  /*7550*/  MUFU.EX2 R11, R11 ;  /* 0x0000000b000b7308 */ /* 0x000fe20000000800 */
[----:B------:R-:W-:Y:S01]  /*7560*/  F2FP.BF16.F32.PACK_AB R164, R172, R171 ;  /* 0x000000abaca4723e */ /* 0x000fe200000010ff */
[C---:B------:R-:W-:Y:S01]  /*7570*/  FADD.FTZ R170, R189.reuse, R166 ;  /* 0x000000a6bdaa7221 */ /* 0x040fe20000010000 */
[----:B------:R-:W-:Y:S01]  /*7580*/  F2FP.BF16.F32.PACK_AB R172, R189, R188 ;  /* 0x000000bcbdac723e */ /* 0x000fe200000010ff */
[----:B------:R-:W-:Y:S01]  /*7590*/  FMUL.FTZ R64, R64, R190 ;  /* 0x000000be40407220 */ /* 0x000fe20000410000 */
[----:B------:R-:W-:Y:S01]  /*75a0*/  F2FP.BF16.F32.PACK_AB R166, R192, R175 ;  /* 0x000000afc0a6723e */ /* 0x000fe200000010ff */
[----:B------:R-:W-:Y:S01]  /*75b0*/  FADD.FTZ R21, R5, R170 ;  /* 0x000000aa05157221 */ /* 0x000fe20000010000 */
[----:B------:R-:W-:Y:S01]  /*75c0*/  F2FP.BF16.F32.PACK_AB R170, R185, R184 ;  /* 0x000000b8b9aa723e */ /* 0x000fe200000010ff */
[----:B------:R-:W0:Y:S01]  /*75d0*/  MUFU.EX2 R180, R180 ;  /* 0x000000b400b47308 */ /* 0x000e220000000800 */
[-C--:B------:R-:W-:Y:S01]  /*75e0*/  FMUL.FTZ R65, R65, R190.reuse ;  /* 0x000000be41417220 */ /* 0x080fe20000410000 */
[----:B------:R-:W-:Y:S01]  /*75f0*/  FADD.FTZ R2, R196, R21 ;  /* 0x00000015c4027221 */ /* 0x000fe20000010000 */
[-C--:B------:R-:W-:Y:S01]  /*7600*/  FMUL.FTZ R68, R68, R190.reuse ;  /* 0x000000be44447220 */ /* 0x080fe20000410000 */
[-C--:B------:R-:W-:Y:S01]  /*7610*/  FMUL.FTZ R69, R69, R190.reuse ;  /* 0x000000be45457220 */ /* 0x080fe20000410000 */
[-C--:B------:R-:W-:Y:S01]  /*7620*/  FMUL.FTZ R72, R72, R190.reuse ;  /* 0x000000be48487220 */ /* 0x080fe20000410000 */
[-C--:B------:R-:W-:Y:S01]  /*7630*/  FMUL.FTZ R73, R73, R190.reuse ;  /* 0x000000be49497220 */ /* 0x080fe20000410000 */
[-C--:B------:R-:W-:Y:S01]  /*7640*/  FMUL.FTZ R76, R76, R190.reuse ;  /* 0x000000be4c4c7220 */ /* 0x080fe20000410000 */
[----:B------:R-:W1:Y:S01]  /*7650*/  MUFU.EX2 R20, R20 ;  /* 0x0000001400147308 */ /* 0x000e620000000800 */
[-C--:B------:R-:W-:Y:S01]  /*7660*/  FMUL.FTZ R77, R77, R190.reuse ;  /* 0x000000be4d4d7220 */ /* 0x080fe20000410000 */
[-C--:B------:R-:W-:Y:S01]  /*7670*/  FMUL.FTZ R80, R80, R190.reuse ;  /* 0x000000be50507220 */ /* 0x080fe20000410000 */
[-C--:B------:R-:W-:Y:S01]  /*7680*/  FMUL.FTZ R81, R81, R190.reuse ;  /* 0x000000be51517220 */ /* 0x080fe20000410000 */
[-C--:B------:R-:W-:Y:S01]  /*7690*/  FMUL.FTZ R84, R84, R190.reuse ;  /* 0x000000be54547220 */ /* 0x080fe20000410000 */
[-C--:B------:R-:W-:Y:S01]  /*76a0*/  FMUL.FTZ R85, R85, R190.reuse ;  /* 0x000000be55557220 */ /* 0x080fe20000410000 */
[-C--:B------:R-:W-:Y:S01]  /*76b0*/  FMUL.FTZ R88, R88, R190.reuse ;  /* 0x000000be58587220 */ /* 0x080fe20000410000 */
[----:B------:R-:W-:Y:S01]  /*76c0*/  FMUL.FTZ R89, R89, R190 ;  /* 0x000000be59597220 */ /* 0x000fe20000410000 */
[----:B------:R-:W2:Y:S01]  /*76d0*/  MUFU.EX2 R15, R15 ;  /* 0x0000000f000f7308 */ /* 0x000ea20000000800 */
[----:B0-----:R-:W-:Y:S01]  /*76e0*/  FFMA.FTZ R5, R180, R0, R9 ;  /* 0x00000000b4057223 */ /* 0x001fe20000010009 */
[-C--:B------:R-:W-:Y:S01]  /*76f0*/  FMUL.FTZ R92, R92, R190.reuse ;  /* 0x000000be5c5c7220 */ /* 0x080fe20000410000 */
[-C--:B------:R-:W-:Y:S01]  /*7700*/  FMUL.FTZ R93, R93, R190.reuse ;  /* 0x000000be5d5d7220 */ /* 0x080fe20000410000 */
[-C--:B------:R-:W-:Y:S01]  /*7710*/  FMUL.FTZ R96, R96, R190.reuse ;  /* 0x000000be60607220 */ /* 0x080fe20000410000 */
[----:B------:R-:W-:Y:S01]  /*7720*/  FADD.FTZ R0, R12, R5 ;  /* 0x000000050c007221 */ /* 0x000fe20000010000 */
[-C--:B------:R-:W-:Y:S01]  /*7730*/  FMUL.FTZ R97, R97, R190.reuse ;  /* 0x000000be61617220 */ /* 0x080fe20000410000 */
[-C--:B------:R-:W-:Y:S01]  /*7740*/  FMUL.FTZ R100, R100, R190.reuse ;  /* 0x000000be64647220 */ /* 0x080fe20000410000 */
[----:B------:R-:W0:Y:S01]  /*7750*/  MUFU.EX2 R198, R198 ;  /* 0x000000c600c67308 */ /* 0x000e220000000800 */
[----:B------:R-:W-:Y:S01]  /*7760*/  FADD.FTZ R5, R11, R0 ;  /* 0x000000000b057221 */ /* 0x000fe20000010000 */
[-C--:B------:R-:W-:Y:S01]  /*7770*/  FMUL.FTZ R101, R101, R190.reuse ;  /* 0x000000be65657220 */ /* 0x080fe20000410000 */
[-C--:B------:R-:W-:Y:S01]  /*7780*/  FMUL.FTZ R104, R104, R190.reuse ;  /* 0x000000be68687220 */ /* 0x080fe20000410000 */
[-C--:B------:R-:W-:Y:S01]  /*7790*/  FMUL.FTZ R105, R105, R190.reuse ;  /* 0x000000be69697220 */ /* 0x080fe20000410000 */
[----:B-1----:R-:W-:Y:S01]  /*77a0*/  FADD.FTZ R188, R20, R5 ;  /* 0x0000000514bc7221 */ /* 0x002fe20000010000 */
        /* <DEDUP_REMOVED lines=30> */
[----:B------:R-:W-:Y:S01]  /*7990*/  FMUL.FTZ R149, R149, R190 ;  /* 0x000000be95957220 */ /* 0x000fe20000410000 */
[----:B------:R-:W-:Y:S01]  /*79a0*/  F2FP.BF16.F32.PACK_AB R155, R20, R11 ;  /* 0x0000000b149b723e */ /* 0x000fe200000010ff */
[-C--:B------:R-:W-:Y:S01]  /*79b0*/  FMUL.FTZ R26, R26, R180.reuse ;  /* 0x000000b41a1a7220 */ /* 0x080fe20000410000 */
[-C--:B------:R-:W-:Y:S01]  /*79c0*/  FMUL.FTZ R27, R27, R180.reuse ;  /* 0x000000b41b1b7220 */ /* 0x080fe20000410000 */
[----:B------:R-:W2:Y:S01]  /*79d0*/  MUFU.EX2 R14, R197 ;  /* 0x000000c5000e7308 */ /* 0x000ea20000000800 */
[----:B0-----:R-:W-:Y:S01]  /*79e0*/  FADD.FTZ R5, R161, R188 ;  /* 0x000000bca1057221 */ /* 0x001fe20000010000 */
[----:B------:R-:W-:Y:S01]  /*79f0*/  F2FP.BF16.F32.PACK_AB R161, R182, R161 ;  /* 0x000000a1b6a1723e */ /* 0x000fe200000010ff */
[-C--:B------:R-:W-:Y:S01]  /*7a00*/  FMUL.FTZ R30, R30, R180.reuse ;  /* 0x000000b41e1e7220 */ /* 0x080fe20000410000 */
[-C--:B------:R-:W-:Y:S01]  /*7a10*/  FMUL.FTZ R31, R31, R180.reuse ;  /* 0x000000b41f1f7220 */ /* 0x080fe20000410000 */
[----:B------:R-:W-:Y:S01]  /*7a20*/  FADD.FTZ R188, R182, R5 ;  /* 0x00000005b6bc7221 */ /* 0x000fe20000010000 */
        /* <DEDUP_REMOVED lines=22> */
[-C--:B------:R-:W-:Y:S01]  /*7b90*/  FMUL.FTZ R62, R62, R180.reuse ;  /* 0x000000b43e3e7220 */ /* 0x080fe20000410000 */
[-C--:B------:R-:W-:Y:S01]  /*7ba0*/  FMUL.FTZ R63, R63, R180.reuse ;  /* 0x000000b43f3f7220 */ /* 0x080fe20000410000 */
[-C--:B------:R-:W-:Y:S01]  /*7bb0*/  FMUL.FTZ R66, R66, R180.reuse ;  /* 0x000000b442427220 */ /* 0x080fe20000410000 */
[-C--:B------:R-:W-:Y:S01]  /*7bc0*/  FMUL.FTZ R67, R67, R180.reuse ;  /* 0x000000b443437220 */ /* 0x080fe20000410000 */
[----:B------:R0:W1:Y:S01]  /*7bd0*/  MUFU.EX2 R0, R157 ;  /* 0x0000009d00007308 */ /* 0x0000620000000800 */
[----:B---3--:R-:W-:Y:S01]  /*7be0*/  FADD.FTZ R192, R184, R5 ;  /* 0x00000005b8c07221 */ /* 0x008fe20000010000 */
[-C--:B------:R-:W-:Y:S01]  /*7bf0*/  FMUL.FTZ R70, R70, R180.reuse ;  /* 0x000000b446467220 */ /* 0x080fe20000410000 */
[-C--:B------:R-:W-:Y:S01]  /*7c00*/  FMUL.FTZ R71, R71, R180.reuse ;  /* 0x000000b447477220 */ /* 0x080fe20000410000 */
[-C--:B------:R-:W-:Y:S01]  /*7c10*/  FMUL.FTZ R74, R74, R180.reuse ;  /* 0x000000b44a4a7220 */ /* 0x080fe20000410000 */
[-C--:B------:R-:W-:Y:S01]  /*7c20*/  FMUL.FTZ R75, R75, R180.reuse ;  /* 0x000000b44b4b7220 */ /* 0x080fe20000410000 */
[-C--:B------:R-:W-:Y:S01]  /*7c30*/  FMUL.FTZ R78, R78, R180.reuse ;  /* 0x000000b44e4e7220 */ /* 0x080fe20000410000 */
[-C--:B------:R-:W-:Y:S01]  /*7c40*/  FMUL.FTZ R79, R79, R180.reuse ;  /* 0x000000b44f4f7220 */ /* 0x080fe20000410000 */
[----:B------:R-:W-:Y:S01]  /*7c50*/  MUFU.EX2 R178, R178 ;  /* 0x000000b200b27308 */ /* 0x000fe20000000800 */
        /* <DEDUP_REMOVED lines=8> */
[C---:B-1----:R-:W-:Y:S01]  /*7ce0*/  FADD.FTZ R5, R0.reuse, R5 ;  /* 0x0000000500057221 */ /* 0x042fe20000010000 */
[----:B------:R-:W-:Y:S01]  /*7cf0*/  F2FP.BF16.F32.PACK_AB R167, R0, R167 ;  /* 0x000000a700a7723e */ /* 0x000fe200000010ff */
[-C--:B------:R-:W-:Y:S01]  /*7d00*/  FMUL.FTZ R91, R91, R180.reuse ;  /* 0x000000b45b5b7220 */ /* 0x080fe20000410000 */
[-C--:B------:R-:W-:Y:S01]  /*7d10*/  FMUL.FTZ R94, R94, R180.reuse ;  /* 0x000000b45e5e7220 */ /* 0x080fe20000410000 */
[-C--:B------:R-:W-:Y:S01]  /*7d20*/  FMUL.FTZ R95, R95, R180.reuse ;  /* 0x000000b45f5f7220 */ /* 0x080fe20000410000 */
[-C--:B------:R-:W-:Y:S01]  /*7d30*/  FMUL.FTZ R98, R98, R180.reuse ;  /* 0x000000b462627220 */ /* 0x080fe20000410000 */
[-C--:B------:R-:W-:Y:S01]  /*7d40*/  FMUL.FTZ R99, R99, R180.reuse ;  /* 0x000000b463637220 */ /* 0x080fe20000410000 */
[----:B------:R1:W2:Y:S01]  /*7d50*/  MUFU.EX2 R171, R165 ;  /* 0x000000a500ab7308 */ /* 0x0002a20000000800 */
[-C--:B------:R-:W-:Y:S01]  /*7d60*/  FMUL.FTZ R102, R102, R180.reuse ;  /* 0x000000b466667220 */ /* 0x080fe20000410000 */
[-C--:B------:R-:W-:Y:S01]  /*7d70*/  FMUL.FTZ R103, R103, R180.reuse ;  /* 0x000000b467677220 */ /* 0x080fe20000410000 */
[-C--:B------:R-:W-:Y:S01]  /*7d80*/  FMUL.FTZ R106, R106, R180.reuse ;  /* 0x000000b46a6a7220 */ /* 0x080fe20000410000 */
[-C--:B------:R-:W-:Y:S01]  /*7d90*/  FMUL.FTZ R107, R107, R180.reuse ;  /* 0x000000b46b6b7220 */ /* 0x080fe20000410000 */
[-C--:B------:R-:W-:Y:S01]  /*7da0*/  FMUL.FTZ R110, R110, R180.reuse ;  /* 0x000000b46e6e7220 */ /* 0x080fe20000410000 */
[-C--:B------:R-:W-:Y:S01]  /*7db0*/  FMUL.FTZ R111, R111, R180.reuse ;  /* 0x000000b46f6f7220 */ /* 0x080fe20000410000 */
[-C--:B------:R-:W-:Y:S01]  /*7dc0*/  FMUL.FTZ R114, R114, R180.reuse ;  /* 0x000000b472727220 */ /* 0x080fe20000410000 */
[----:B------:R-:W3:Y:S01]  /*7dd0*/  MUFU.EX2 R188, R183 ;  /* 0x000000b700bc7308 */ /* 0x000ee20000000800 */
[----:B-1----:R-:W-:Y:S01]  /*7de0*/  F2FP.BF16.F32.PACK_AB R165, R184, R169 ;  /* 0x000000a9b8a5723e */ /* 0x002fe200000010ff */
[----:B------:R-:W-:Y:S01]  /*7df0*/  FMUL.FTZ R115, R115, R180 ;  /* 0x000000b473737220 */ /* 0x000fe20000410000 */
[----:B0-----:R-:W-:Y:S01]  /*7e00*/  F2FP.BF16.F32.PACK_AB R169, R179, R178 ;  /* 0x000000b2b3a9723e */ /* 0x001fe200000010ff */
[-C--:B------:R-:W-:Y:S01]  /*7e10*/  FMUL.FTZ R118, R118, R180.reuse ;  /* 0x000000b476767220 */ /* 0x080fe20000410000 */
[-C--:B------:R-:W-:Y:S01]  /*7e20*/  FMUL.FTZ R119, R119, R180.reuse ;  /* 0x000000b477777220 */ /* 0x080fe20000410000 */
[-C--:B------:R-:W-:Y:S01]  /*7e30*/  FMUL.FTZ R122, R122, R180.reuse ;  /* 0x000000b47a7a7220 */ /* 0x080fe20000410000 */
[-C--:B------:R-:W-:Y:S01]  /*7e40*/  FMUL.FTZ R123, R123, R180.reuse ;  /* 0x000000b47b7b7220 */ /* 0x080fe20000410000 */
[----:B------:R0:W1:Y:S01]  /*7e50*/  MUFU.EX2 R173, R186 ;  /* 0x000000ba00ad7308 */ /* 0x0000620000000800 */
        /* <DEDUP_REMOVED lines=16> */
[----:B--2---:R-:W-:Y:S01]  /*7f60*/  FADD.FTZ R5, R171, R186 ;  /* 0x000000baab057221 */ /* 0x004fe20000010000 */
[----:B---3--:R-:W-:Y:S01]  /*7f70*/  F2FP.BF16.F32.PACK_AB R171, R188, R171 ;  /* 0x000000abbcab723e */ /* 0x008fe200000010ff */
[-C--:B------:R-:W-:Y:S01]  /*7f80*/  FMUL.FTZ R150, R150, R180.reuse ;  /* 0x000000b496967220 */ /* 0x080fe20000410000 */
[----:B------:R-:W-:Y:S01]  /*7f90*/  FMUL.FTZ R151, R151, R180 ;  /* 0x000000b497977220 */ /* 0x000fe20000410000 */
[----:B------:R-:W-:-:S03]  /*7fa0*/  FADD.FTZ R194, R188, R5 ;  /* 0x00000005bcc27221 */ /* 0x000fc60000010000 */
[----:B------:R-:W2:Y:S01]  /*7fb0*/  MUFU.EX2 R186, R195 ;  /* 0x000000c300ba7308 */ /* 0x000ea20000000800 */
[----:B-1----:R-:W-:Y:S01]  /*7fc0*/  FADD.FTZ R5, R173, R194 ;  /* 0x000000c2ad057221 */ /* 0x002fe20000010000 */
[----:B----4-:R-:W-:-:S03]  /*7fd0*/  F2FP.BF16.F32.PACK_AB R173, R192, R173 ;  /* 0x000000adc0ad723e */ /* 0x010fc600000010ff */
[----:B------:R-:W-:-:S04]  /*7fe0*/  FADD.FTZ R4, R192, R5 ;  /* 0x00000005c0047221 */ /* 0x000fc80000010000 */
[----:B0-----:R-:W-:-:S04]  /*7ff0*/  FADD.FTZ R5, R175, R4 ;  /* 0x00000004af057221 */ /* 0x001fc80000010000 */
[C---:B--2---:R-:W-:Y:S01]  /*8000*/  FADD.FTZ R0, R186.reuse, R5 ;  /* 0x00000005ba007221 */ /* 0x044fe20000010000 */
[----:B------:R-:W-:Y:S01]  /*8010*/  F2FP.BF16.F32.PACK_AB R175, R186, R175 ;  /* 0x000000afbaaf723e */ /* 0x000fe200000010ff */
[----:B------:R-:W-:Y:S06]  /*8020*/  @!P0 BRA `(.L_x_2394) ;  /* 0x0000000000048947 */ /* 0x000fec0003800000 */
[----:B------:R-:W-:Y:S01]  /*8030*/  BPT.TRAP 0x1 ;  /* 0x000000040000795c */ /* 0x000fe20000300000 */
.L_x_2394:
[----:B------:R0:W1:Y:S01]  /*8040*/  SYNCS.PHASECHK.TRANS64.TRYWAIT P1, [UR28+0x22850], R8 ;  /* 0x02285008ff0075a7 */ /* 0x000062000802015c */
[----:B------:R-:W-:Y:S05]  /*8050*/  @!P0 BRA `(.L_x_2395) ;  /* 0x0000000000048947 */ /* 0x000fea0003800000 */
[----:B------:R-:W-:Y:S01]  /*8060*/  BPT.TRAP 0x1 ;  /* 0x000000040000795c */ /* 0x000fe20000300000 */
.L_x_2395:
[----:B-1----:R-:W-:Y:S05]  /*8070*/  @P1 BRA `(.L_x_2396) ;  /* 0x0000000000081947 */ /* 0x002fea0003800000 */
[----:B------:R-:W1:Y:S02]  /*8080*/  SYNCS.PHASECHK.TRANS64.TRYWAIT P1, [UR28+0x22850], R8 ;  /* 0x02285008ff0075a7 */ /* 0x000e64000802015c */
[----:B-1----:R-:W-:Y:S05]  /*8090*/  @!P1 BRA `(.L_x_2397) ;  /* 0x000000fc00389947 */ /* 0x002fea0003800000 */
.L_x_2396:
        /* <DEDUP_REMOVED lines=52> */
.L_x_2381:
        /* <DEDUP_REMOVED lines=26> */
.L_x_2400:
[----:B------:R-:W-:-:S11]  /*8580*/  UISETP.NE.AND UP2, UPT, UR15, 0x1, UPT ;  /* 0x000000010f00788c */ /* 0x000fd6000bf45270 */
[----:B------:R-:W-:Y:S02]  /*8590*/  @UP2 ULDC.64 UR18, c[0x0][0x9e8] ;  /* 0x00027a0000122ab9 */ /* 0x000fe40000000a00 */
[----:B------:R-:W-:-:S04]  /*85a0*/  UIMAD.WIDE.U32 UR6, UR11, UR18, URZ ;  /* 0x000000120b0672a5 */ /* 0x000fc8000f8e003f */
[----:B------:R-:W-:-:S12]  /*85b0*/  @UP2 USHF.R.U32.HI UR11, URZ, UR19, UR7 ;  /* 0x000000133f0b2299 */ /* 0x000fd80008011607 */
.L_x_2401:
[----:B------:R-:W-:-:S04]  /*85c0*/  UIMAD UR11, UR11, UR15, URZ ;  /* 0x0000000f0b0b72a4 */ /* 0x000fc8000f8e023f */
[----:B------:R-:W-:-:S04]  /*85d0*/  UISETP.LT.AND UP2, UPT, UR14, UR11, UPT ;  /* 0x0000000b0e00728c */ /* 0x000fc8000bf41270 */
[----:B------:R-:W-:-:S12]  /*85e0*/  USEL UR14, UR14, UR11, !UP2 ;  /* 0x0000000b0e0e7287 */ /* 0x000fd8000d000000 */
.L_x_2399:
        /* <DEDUP_REMOVED lines=8> */
[----:B------:R-:W-:Y:S01]  /*8670*/  IMAD.MOV.U32 R9, RZ, RZ, R4 ;  /* 0x000000ffff097224 */ /* 0x000fe200078e0004 */
[----:B------:R-:W-:Y:S01]  /*8680*/  ULDC UR25, c[0x0][0x9d8] ;  /* 0x0002760000197ab9 */ /* 0x000fe20000000800 */
[----:B0-----:R-:W-:Y:S01]  /*8690*/  IMAD.MOV.U32 R8, RZ, RZ, R5 ;  /* 0x000000ffff087224 */ /* 0x001fe200078e0005 */
[----:B------:R-:W-:Y:S01]  /*86a0*/  ULDC UR24, c[0x0][0x988] ;  /* 0x0002620000187ab9 */ /* 0x000fe20000000800 */
[----:B------:R-:W-:-:S07]  /*86b0*/  IMAD.MOV.U32 R6, RZ, RZ, R3 ;  /* 0x000000ffff067224 */ /* 0x000fce00078e0003 */
.L_x_2411:
        /* <DEDUP_REMOVED lines=9> */
.L_x_2403:
        /* <DEDUP_REMOVED lines=9> */
.L_x_2404:
[----:B-1----:R-:W-:Y:S05]  /*87e0*/  @P2 BRA `(.L_x_2405) ;  /* 0x0000000000082947 */ /* 0x002fea0003800000 */
[----:B------:R-:W1:Y:S02]  /*87f0*/  SYNCS.PHASECHK.TRANS64.TRYWAIT P2, [UR26+0x22830], R3 ;  /* 0x02283003ff0075a7 */ /* 0x000e64000804015a */
[----:B-1----:R-:W-:Y:S05]  /*8800*/  @!P2 BRA `(.L_x_2406) ;  /* 0x000000f40070a947 */ /* 0x002fea0003800000 */
.L_x_2405:
        /* <DEDUP_REMOVED lines=25> */
[----:B-1----:R-:W-:Y:S01]  /*89a0*/  FMUL.FTZ R4, R153, UR25 ;  /* 0x0000001999047c20 */ /* 0x002fe20008410000 */
        /* <DEDUP_REMOVED lines=57> */
[----:B------:R-:W-:-:S05]  /*8d40*/  FMUL.FTZ R189, R199, UR25 ;  /* 0x00000019c7bd7c20 */ /* 0x000fca0008410000 */
        /* <DEDUP_REMOVED lines=14> */
[----:B---3--:R-:W-:Y:S01]  /*8e30*/  FMNMX.FTZ R5, R167, R176, !PT ;  /* 0x000000b0a7057209 */ /* 0x008fe20007810000 */
[----:B------:R-:W-:-:S06]  /*8e40*/  FMUL.FTZ R176, R196, UR25 ;  /* 0x00000019c4b07c20 */ /* 0x000fcc0008410000 */
        /* <DEDUP_REMOVED lines=22> */
[----:B------:R-:W4:Y:S08]  /*8fb0*/  MUFU.TANH R13, R13 ;  /* 0x0000000d000d7308 */ /* 0x000f300000002400 */
[----:B------:R-:W5:Y:S08]  /*8fc0*/  MUFU.TANH R15, R15 ;  /* 0x0000000f000f7308 */ /* 0x000f700000002400 */
[----:B------:R-:W0:Y:S01]  /*8fd0*/  MUFU.TANH R21, R21 ;  /* 0x0000001500157308 */ /* 0x000e220000002400 */
[----:B---3--:R-:W-:Y:S01]  /*8fe0*/  FMNMX.FTZ R192, R5, R184, !PT ;  /* 0x000000b805c07209 */ /* 0x008fe20007810000 */
[----:B------:R-:W-:-:S06]  /*8ff0*/  FMUL.FTZ R184, R190, UR25 ;  /* 0x00000019beb87c20 */ /* 0x000fcc0008410000 */
[----:B------:R-:W3:Y:S01]  /*9000*/  MUFU.TANH R153, R153 ;  /* 0x0000009900997308 */ /* 0x000ee20000002400 */
[----:B------:R-:W1:Y:S07]  /*9010*/  SHFL.BFLY PT, R5, R192, 0x1, 0x1f ;  /* 0x0c201f00c0057f89 */ /* 0x000e6e00000e0000 */
[----:B------:R-:W3:Y:S08]  /*9020*/  MUFU.TANH R156, R156 ;  /* 0x0000009c009c7308 */ /* 0x000ef00000002400 */
[----:B------:R-:W3:Y:S08]  /*9030*/  MUFU.TANH R157, R157 ;  /* 0x0000009d009d7308 */ /* 0x000ef00000002400 */
[----:B------:R-:W3:Y:S01]  /*9040*/  MUFU.TANH R160, R160 ;  /* 0x000000a000a07308 */ /* 0x000ee20000002400 */
[----:B-1----:R-:W-:-:S05]  /*9050*/  FMNMX.FTZ R5, R192, R5, !PT ;  /* 0x00000005c0057209 */ /* 0x002fca0007810000 */
[C---:B------:R-:W-:Y:S01]  /*9060*/  FADD.FTZ R8, -R5.reuse, R8 ;  /* 0x0000000805087221 */ /* 0x040fe20000010100 */
[----:B------:R-:W-:Y:S01]  /*9070*/  FMUL.FTZ R213, R5, UR10 ;  /* 0x0000000a05d57c20 */ /* 0x000fe20008410000 */
[----:B------:R-:W1:Y:S02]  /*9080*/  MUFU.TANH R161, R161 ;  /* 0x000000a100a17308 */ /* 0x000e640000002400 */
[----:B------:R-:W-:Y:S01]  /*9090*/  FMUL.FTZ R191, R8, UR10 ;  /* 0x0000000a08bf7c20 */ /* 0x000fe20008410000 */
[----:B------:R-:W-:Y:S01]  /*90a0*/  FMNMX.FTZ R8, R10, R9, !PT ;  /* 0x000000090a087209 */ /* 0x000fe20007810000 */
[--C-:B------:R-:W-:Y:S01]  /*90b0*/  FFMA.FTZ R192, R7, UR10, -R213.reuse ;  /* 0x0000000a07c07c23 */ /* 0x100fe200080108d5 */
[--C-:B------:R-:W-:Y:S01]  /*90c0*/  FFMA.FTZ R193, R4, UR10, -R213.reuse ;  /* 0x0000000a04c17c23 */ /* 0x100fe200080108d5 */
[--C-:B------:R-:W-:Y:S01]  /*90d0*/  FFMA.FTZ R197, R152, UR10, -R213.reuse ;  /* 0x0000000a98c57c23 */ /* 0x100fe200080108d5 */
[----:B--2---:R-:W-:Y:S01]  /*90e0*/  FMNMX.FTZ R190, R11, R8, !PT ;  /* 0x000000080bbe7209 */ /* 0x004fe20007810000 */
[----:B------:R-:W2:Y:S01]  /*90f0*/  MUFU.TANH R163, R163 ;  /* 0x000000a300a37308 */ /* 0x000ea20000002400 */
[--C-:B------:R-:W-:Y:S01]  /*9100*/  FFMA.FTZ R12, R12, UR10, -R213.reuse ;  /* 0x0000000a0c0c7c23 */ /* 0x100fe200080108d5 */
[--C-:B------:R-:W-:Y:S01]  /*9110*/  FFMA.FTZ R195, R14, UR10, -R213.reuse ;  /* 0x0000000a0ec37c23 */ /* 0x100fe200080108d5 */
[----:B----4-:R-:W-:Y:S01]  /*9120*/  FMNMX.FTZ R190, R13, R190, !PT ;  /* 0x000000be0dbe7209 */ /* 0x010fe20007810000 */
[--C-:B------:R-:W-:Y:S01]  /*9130*/  FFMA.FTZ R14, R20, UR10, -R213.reuse ;  /* 0x0000000a140e7c23 */ /* 0x100fe200080108d5 */
[--C-:B------:R-:W-:Y:S01]  /*9140*/  FFMA.FTZ R20, R154, UR10, -R213.reuse ;  /* 0x0000000a9a147c23 */ /* 0x100fe200080108d5 */
[--C-:B------:R-:W-:Y:S01]  /*9150*/  FFMA.FTZ R155, R155, UR10, -R213.reuse ;  /* 0x0000000a9b9b7c23 */ /* 0x100fe200080108d5 */
[----:B-----5:R-:W-:Y:S01]  /*9160*/  FMNMX.FTZ R190, R15, R190, !PT ;  /* 0x000000be0fbe7209 */ /* 0x020fe20007810000 */
[----:B------:R-:W4:Y:S01]  /*9170*/  MUFU.TANH R175, R175 ;  /* 0x000000af00af7308 */ /* 0x000f220000002400 */
[--C-:B------:R-:W-:Y:S01]  /*9180*/  FFMA.FTZ R159, R159, UR10, -R213.reuse ;  /* 0x0000000a9f9f7c23 */ /* 0x100fe200080108d5 */
[--C-:B------:R-:W-:Y:S01]  /*9190*/  FFMA.FTZ R162, R162, UR10, -R213.reuse ;  /* 0x0000000aa2a27c23 */ /* 0x100fe200080108d5 */
[----:B0-----:R-:W-:Y:S01]  /*91a0*/  FMNMX.FTZ R190, R21, R190, !PT ;  /* 0x000000be15be7209 */ /* 0x001fe20007810000 */
[--C-:B------:R-:W-:Y:S01]  /*91b0*/  FFMA.FTZ R199, R164, UR10, -R213.reuse ;  /* 0x0000000aa4c77c23 */ /* 0x100fe200080108d5 */
[--C-:B------:R-:W-:Y:S01]  /*91c0*/  FFMA.FTZ R164, R165, UR10, -R213.reuse ;  /* 0x0000000aa5a47c23 */ /* 0x100fe200080108d5 */
[--C-:B------:R-:W-:Y:S01]  /*91d0*/  FFMA.FTZ R165, R166, UR10, -R213.reuse ;  /* 0x0000000aa6a57c23 */ /* 0x100fe200080108d5 */
[----:B---3--:R-:W-:Y:S01]  /*91e0*/  FMNMX.FTZ R7, R153, R190, !PT ;  /* 0x000000be99077209 */ /* 0x008fe20007810000 */
[----:B------:R-:W0:Y:S01]  /*91f0*/  MUFU.TANH R178, R178 ;  /* 0x000000b200b27308 */ /* 0x000e220000002400 */
[--C-:B------:R-:W-:Y:S01]  /*9200*/  FFMA.FTZ R190, R158, UR10, -R213.reuse ;  /* 0x0000000a9ebe7c23 */ /* 0x100fe200080108d5 */
[--C-:B------:R-:W-:Y:S01]  /*9210*/  FFMA.FTZ R166, R167, UR10, -R213.reuse ;  /* 0x0000000aa7a67c23 */ /* 0x100fe200080108d5 */
[----:B------:R-:W-:Y:S01]  /*9220*/  FMNMX.FTZ R4, R156, R7, !PT ;  /* 0x000000079c047209 */ /* 0x000fe20007810000 */
[--C-:B------:R-:W-:Y:S01]  /*9230*/  FFMA.FTZ R167, R168, UR10, -R213.reuse ;  /* 0x0000000aa8a77c23 */ /* 0x100fe200080108d5 */
[--C-:B------:R-:W-:Y:S01]  /*9240*/  FFMA.FTZ R168, R169, UR10, -R213.reuse ;  /* 0x0000000aa9a87c23 */ /* 0x100fe200080108d5 */
[--C-:B------:R-:W-:Y:S01]  /*9250*/  FFMA.FTZ R169, R170, UR10, -R213.reuse ;  /* 0x0000000aaaa97c23 */ /* 0x100fe200080108d5 */
[----:B------:R-:W-:Y:S01]  /*9260*/  FMNMX.FTZ R7, R157, R4, !PT ;  /* 0x000000049d077209 */ /* 0x000fe20007810000 */
[----:B------:R-:W3:Y:S01]  /*9270*/  MUFU.TANH R179, R179 ;  /* 0x000000b300b37308 */ /* 0x000ee20000002400 */
[--C-:B------:R-:W-:Y:S01]  /*9280*/  FFMA.FTZ R170, R171, UR10, -R213.reuse ;  /* 0x0000000aabaa7c23 */ /* 0x100fe200080108d5 */
[--C-:B------:R-:W-:Y:S01]  /*9290*/  FFMA.FTZ R171, R172, UR10, -R213.reuse ;  /* 0x0000000aacab7c23 */ /* 0x100fe200080108d5 */
[----:B------:R-:W-:Y:S01]  /*92a0*/  FMNMX.FTZ R4, R160, R7, !PT ;  /* 0x00000007a0047209 */ /* 0x000fe20007810000 */
[--C-:B------:R-:W-:Y:S01]  /*92b0*/  FFMA.FTZ R172, R173, UR10, -R213.reuse ;  /* 0x0000000aadac7c23 */ /* 0x100fe200080108d5 */
[--C-:B------:R-:W-:Y:S01]  /*92c0*/  FFMA.FTZ R173, R174, UR10, -R213.reuse ;  /* 0x0000000aaead7c23 */ /* 0x100fe200080108d5 */
[--C-:B------:R-:W-:Y:S01]  /*92d0*/  FFMA.FTZ R174, R176, UR10, -R213.reuse ;  /* 0x0000000ab0ae7c23 */ /* 0x100fe200080108d5 */
[----:B-1----:R-:W-:Y:S01]  /*92e0*/  FMNMX.FTZ R4, R161, R4, !PT ;  /* 0x00000004a1047209 */ /* 0x002fe20007810000 */
[----:B------:R-:W1:Y:S01]  /*92f0*/  MUFU.TANH R180, R180 ;  /* 0x000000b400b47308 */ /* 0x000e620000002400 */
[----:B------:R-:W-:-:S02]  /*9300*/  FFMA.FTZ R177, R177, UR10, -R213 ;  /* 0x0000000ab1b17c23 */ /* 0x000fc400080108d5 */
[----:B--2---:R-:W-:-:S04]  /*9310*/  FMNMX.FTZ R4, R163, R4, !PT ;  /* 0x00000004a3047209 */ /* 0x004fc80007810000 */
[----:B----4-:R-:W-:Y:S01]  /*9320*/  FMNMX.FTZ R7, R175, R4, !PT ;  /* 0x00000004af077209 */ /* 0x010fe20007810000 */
[----:B------:R-:W2:Y:S03]  /*9330*/  MUFU.TANH R181, R181 ;  /* 0x000000b500b57308 */ /* 0x000ea60000002400 */
[----:B0-----:R-:W-:-:S04]  /*9340*/  FMNMX.FTZ R4, R178, R7, !PT ;  /* 0x00000007b2047209 */ /* 0x001fc80007810000 */
[----:B---3--:R-:W-:Y:S01]  /*9350*/  FMNMX.FTZ R7, R179, R4, !PT ;  /* 0x00000004b3077209 */ /* 0x008fe20007810000 */
[----:B------:R-:W0:Y:S03]  /*9360*/  MUFU.TANH R182, R182 ;  /* 0x000000b600b67308 */ /* 0x000e260000002400 */
[----:B-1----:R-:W-:-:S05]  /*9370*/  FMNMX.FTZ R4, R180, R7, !PT ;  /* 0x00000007b4047209 */ /* 0x002fca0007810000 */
        /* <DEDUP_REMOVED lines=14> */
[----:B------:R-:W2:Y:S01]  /*9460*/  MUFU.EX2 R191, R191 ;  /* 0x000000bf00bf7308 */ /* 0x000ea20000000800 */
[----:B0-----:R-:W-:-:S07]  /*9470*/  FMNMX.FTZ R4, R188, R7, !PT ;  /* 0x00000007bc047209 */ /* 0x001fce0007810000 */
[----:B------:R-:W0:Y:S01]  /*9480*/  MUFU.EX2 R8, R192 ;  /* 0x000000c000087308 */ /* 0x000e220000000800 */
[----:B-1----:R-:W-:-:S05]  /*9490*/  FMNMX.FTZ R4, R189, R4, !PT ;  /* 0x00000004bd047209 */ /* 0x002fca0007810000 */
[----:B------:R-:W1:Y:S02]  /*94a0*/  SHFL.BFLY PT, R7, R4, 0x2, 0x1f ;  /* 0x0c401f0004077f89 */ /* 0x000e6400000e0000 */
[----:B------:R-:W3:Y:S01]  /*94b0*/  MUFU.EX2 R193, R193 ;  /* 0x000000c100c17308 */ /* 0x000ee20000000800 */
        /* <DEDUP_REMOVED lines=20> */
[----:B------:R-:W-:Y:S01]  /*9600*/  FMUL.FTZ R57, R57, R191 ;  /* 0x000000bf39397220 */ /* 0x000fe20000410000 */
[----:B-1----:R-:W-:Y:S01]  /*9610*/  FMNMX.FTZ R7, R4, R7, !PT ;  /* 0x0000000704077209 */ /* 0x002fe20007810000 */
[-C--:B------:R-:W-:Y:S01]  /*9620*/  FMUL.FTZ R60, R60, R191.reuse ;  /* 0x000000bf3c3c7220 */ /* 0x080fe20000410000 */
[----:B------:R-:W-:Y:S01]  /*9630*/  MUFU.EX2 R14, R14 ;  /* 0x0000000e000e7308 */ /* 0x000fe20000000800 */
[-C--:B------:R-:W-:Y:S01]  /*9640*/  FMUL.FTZ R61, R61, R191.reuse ;  /* 0x000000bf3d3d7220 */ /* 0x080fe20000410000 */
[-C--:B------:R-:W-:Y:S01]  /*9650*/  FMUL.FTZ R64, R64, R191.reuse ;  /* 0x000000bf40407220 */ /* 0x080fe20000410000 */
[----:B------:R-:W1:Y:S01]  /*9660*/  SHFL.BFLY PT, R4, R7, 0x1, 0x1f ;  /* 0x0c201f0007047f89 */ /* 0x000e6200000e0000 */
        /* <DEDUP_REMOVED lines=28> */
[C---:B------:R-:W-:Y:S01]  /*9830*/  FMUL.FTZ R152, R4.reuse, UR10 ;  /* 0x0000000a04987c20 */ /* 0x040fe20008410000 */
[----:B------:R-:W-:Y:S01]  /*9840*/  FADD.FTZ R7, -R4, R9 ;  /* 0x0000000904077221 */ /* 0x000fe20000010100 */
[----:B------:R-:W-:Y:S01]  /*9850*/  MUFU.EX2 R190, R190 ;  /* 0x000000be00be7308 */ /* 0x000fe20000000800 */
[----:B------:R-:W-:Y:S01]  /*9860*/  FMUL.FTZ R113, R113, R191 ;  /* 0x000000bf71717220 */ /* 0x000fe20000410000 */
[--C-:B------:R-:W-:Y:S01]  /*9870*/  FFMA.FTZ R198, R175, UR10, -R152.reuse ;  /* 0x0000000aafc67c23 */ /* 0x100fe20008010898 */
[----:B------:R-:W-:Y:S01]  /*9880*/  FFMA.FTZ R175, R178, UR10, -R152 ;  /* 0x0000000ab2af7c23 */ /* 0x000fe20008010898 */
[----:B------:R-:W-:-:S02]  /*9890*/  IMAD.U32 R178, RZ, RZ, UR26 ;  /* 0x0000001affb27e24 */ /* 0x000fc4000f8e00ff */
[----:B------:R-:W-:Y:S01]  /*98a0*/  FMUL.FTZ R7, R7, UR10 ;  /* 0x0000000a07077c20 */ /* 0x000fe20008410000 */
[--C-:B------:R-:W-:Y:S01]  /*98b0*/  FFMA.FTZ R192, R153, UR10, -R152.reuse ;  /* 0x0000000a99c07c23 */ /* 0x100fe20008010898 */
[--C-:B------:R-:W-:Y:S01]  /*98c0*/  FFMA.FTZ R10, R10, UR10, -R152.reuse ;  /* 0x0000000a0a0a7c23 */ /* 0x100fe20008010898 */
[----:B------:R-:W-:Y:S01]  /*98d0*/  @!P2 VIADD R153, R178, 0x22840 ;  /* 0x00022840b299a836 */ /* 0x000fe20000000000 */
[----:B------:R1:W4:Y:S01]  /*98e0*/  MUFU.EX2 R9, R7 ;  /* 0x0000000700097308 */ /* 0x0003220000000800 */
[--C-:B------:R-:W-:Y:S01]  /*98f0*/  FFMA.FTZ R11, R11, UR10, -R152.reuse ;  /* 0x0000000a0b0b7c23 */ /* 0x100fe20008010898 */
[--C-:B------:R-:W-:Y:S01]  /*9900*/  FFMA.FTZ R13, R13, UR10, -R152.reuse ;  /* 0x0000000a0d0d7c23 */ /* 0x100fe20008010898 */
[--C-:B------:R-:W-:Y:S01]  /*9910*/  FFMA.FTZ R176, R15, UR10, -R152.reuse ;  /* 0x0000000a0fb07c23 */ /* 0x100fe20008010898 */
[----:B------:R-:W-:Y:S01]  /*9920*/  @!P2 PRMT R153, RZ, 0x654, R153 ;  /* 0x00000654ff99a816 */ /* 0x000fe20000000099 */
[--C-:B------:R-:W-:Y:S01]  /*9930*/  FFMA.FTZ R15, R21, UR10, -R152.reuse ;  /* 0x0000000a150f7c23 */ /* 0x100fe20008010898 */
[--C-:B------:R-:W-:Y:S01]  /*9940*/  FFMA.FTZ R21, R156, UR10, -R152.reuse ;  /* 0x0000000a9c157c23 */ /* 0x100fe20008010898 */
[--C-:B------:R-:W-:Y:S01]  /*9950*/  FFMA.FTZ R194, R157, UR10, -R152.reuse ;  /* 0x0000000a9dc27c23 */ /* 0x100fe20008010898 */
[----:B------:R-:W5:Y:S01]  /*9960*/  MUFU.EX2 R159, R159 ;  /* 0x0000009f009f7308 */ /* 0x000f620000000800 */
[----:B-1----:R-:W-:Y:S01]  /*9970*/  IADD3 R7, -R215, 0xb, RZ ;  /* 0x0000000bd7077810 */ /* 0x002fe20007ffe1ff */
[--C-:B------:R-:W-:Y:S01]  /*9980*/  FFMA.FTZ R196, R160, UR10, -R152.reuse ;  /* 0x0000000aa0c47c23 */ /* 0x100fe20008010898 */
[--C-:B------:R-:W-:Y:S01]  /*9990*/  FFMA.FTZ R161, R161, UR10, -R152.reuse ;  /* 0x0000000aa1a17c23 */ /* 0x100fe20008010898 */
[--C-:B------:R-:W-:Y:S01]  /*99a0*/  FFMA.FTZ R163, R163, UR10, -R152.reuse ;  /* 0x0000000aa3a37c23 */ /* 0x100fe20008010898 */
[--C-:B------:R-:W-:Y:S01]  /*99b0*/  FFMA.FTZ R214, R179, UR10, -R152.reuse ;  /* 0x0000000ab3d67c23 */ /* 0x100fe20008010898 */
[----:B------:R1:W-:Y:S06]  /*99c0*/  BAR.ARV R7, 0x100 ;  /* 0x000400070000751d */ /* 0x0003ec0000002000 */
[----:B------:R3:W-:Y:S01]  /*99d0*/  @!P2 SYNCS.ARRIVE.TRANS64.RED.A1T0 RZ, [R153+URZ], RZ ;  /* 0x000000ff99ffa9a7 */ /* 0x0007e2000810043f */
[----:B------:R-:W1:Y:S01]  /*99e0*/  MUFU.EX2 R162, R162 ;  /* 0x000000a200a27308 */ /* 0x000e620000000800 */
[--C-:B------:R-:W-:Y:S01]  /*99f0*/  FFMA.FTZ R179, R180, UR10, -R152.reuse ;  /* 0x0000000ab4b37c23 */ /* 0x100fe20008010898 */
[--C-:B------:R-:W-:Y:S01]  /*9a00*/  FFMA.FTZ R180, R181, UR10, -R152.reuse ;  /* 0x0000000ab5b47c23 */ /* 0x100fe20008010898 */
[--C-:B------:R-:W-:Y:S01]  /*9a10*/  FFMA.FTZ R181, R182, UR10, -R152.reuse ;  /* 0x0000000ab6b57c23 */ /* 0x100fe20008010898 */
[--C-:B------:R-:W-:Y:S01]  /*9a20*/  FFMA.FTZ R182, R183, UR10, -R152.reuse ;  /* 0x0000000ab7b67c23 */ /* 0x100fe20008010898 */
[--C-:B------:R-:W-:Y:S01]  /*9a30*/  FFMA.FTZ R183, R184, UR10, -R152.reuse ;  /* 0x0000000ab8b77c23 */ /* 0x100fe20008010898 */
[----:B------:R-:W-:Y:S01]  /*9a40*/  FFMA.FTZ R184, R185, UR10, -R152 ;  /* 0x0000000ab9b87c23 */ /* 0x000fe20008010898 */
[----:B---3--:R-:W-:Y:S01]  /*9a50*/  FADD.FTZ R153, R193, R2 ;  /* 0x00000002c1997221 */ /* 0x008fe20000010000 */
[----:B------:R-:W3:Y:S01]  /*9a60*/  MUFU.EX2 R199, R199 ;  /* 0x000000c700c77308 */ /* 0x000ee20000000800 */
[--C-:B------:R-:W-:Y:S01]  /*9a70*/  FFMA.FTZ R185, R186, UR10, -R152.reuse ;  /* 0x0000000abab97c23 */ /* 0x100fe20008010898 */
[--C-:B------:R-:W-:Y:S01]  /*9a80*/  FFMA.FTZ R187, R187, UR10, -R152.reuse ;  /* 0x0000000abbbb7c23 */ /* 0x100fe20008010898 */
[----:B--2---:R-:W-:Y:S01]  /*9a90*/  FADD.FTZ R2, R12, R153 ;  /* 0x000000990c027221 */ /* 0x004fe20000010000 */
[--C-:B------:R-:W-:Y:S01]  /*9aa0*/  FFMA.FTZ R188, R188, UR10, -R152.reuse ;  /* 0x0000000abcbc7c23 */ /* 0x100fe20008010898 */
[----:B------:R-:W-:Y:S01]  /*9ab0*/  FFMA.FTZ R189, R189, UR10, -R152 ;  /* 0x0000000abdbd7c23 */ /* 0x000fe20008010898 */
[----:B------:R-:W-:Y:S01]  /*9ac0*/  F2FP.BF16.F32.PACK_AB R152, R193, R8 ;  /* 0x00000008c198723e */ /* 0x000fe200000010ff */
[----:B0-----:R-:W-:Y:S01]  /*9ad0*/  FADD.FTZ R153, R195, R2 ;  /* 0x00000002c3997221 */ /* 0x001fe20000010000 */
[----:B------:R-:W0:Y:S01]  /*9ae0*/  MUFU.EX2 R164, R164 ;  /* 0x000000a400a47308 */ /* 0x000e220000000800 */
[-C--:B----4-:R-:W-:Y:S01]  /*9af0*/  FMUL.FTZ R26, R26, R9.reuse ;  /* 0x000000091a1a7220 */ /* 0x090fe20000410000 */
[-C--:B------:R-:W-:Y:S01]  /*9b00*/  FMUL.FTZ R27, R27, R9.reuse ;  /* 0x000000091b1b7220 */ /* 0x080fe20000410000 */
[----:B------:R-:W-:Y:S01]  /*9b10*/  FADD.FTZ R2, R14, R153 ;  /* 0x000000990e027221 */ /* 0x000fe20000010000 */
[-C--:B------:R-:W-:Y:S01]  /*9b20*/  FMUL.FTZ R30, R30, R9.reuse ;  /* 0x000000091e1e7220 */ /* 0x080fe20000410000 */
[-C--:B------:R-:W-:Y:S01]  /*9b30*/  FMUL.FTZ R31, R31, R9.reuse ;  /* 0x000000091f1f7220 */ /* 0x080fe20000410000 */
[-C--:B------:R-:W-:Y:S01]  /*9b40*/  FMUL.FTZ R34, R34, R9.reuse ;  /* 0x0000000922227220 */ /* 0x080fe20000410000 */
[----:B------:R-:W-:Y:S01]  /*9b50*/  FADD.FTZ R153, R197, R2 ;  /* 0x00000002c5997221 */ /* 0x000fe20000010000 */
[----:B------:R-:W2:Y:S01]  /*9b60*/  MUFU.EX2 R165, R165 ;  /* 0x000000a500a57308 */ /* 0x000ea20000000800 */
[-C--:B------:R-:W-:Y:S01]  /*9b70*/  FMUL.FTZ R35, R35, R9.reuse ;  /* 0x0000000923237220 */ /* 0x080fe20000410000 */
[-C--:B------:R-:W-:Y:S01]  /*9b80*/  FMUL.FTZ R38, R38, R9.reuse ;  /* 0x0000000926267220 */ /* 0x080fe20000410000 */
[----:B------:R-:W-:Y:S01]  /*9b90*/  FADD.FTZ R2, R20, R153 ;  /* 0x0000009914027221 */ /* 0x000fe20000010000 */
[-C--:B------:R-:W-:Y:S01]  /*9ba0*/  FMUL.FTZ R39, R39, R9.reuse ;  /* 0x0000000927277220 */ /* 0x080fe20000410000 */
[-C--:B------:R-:W-:Y:S01]  /*9bb0*/  FMUL.FTZ R42, R42, R9.reuse ;  /* 0x000000092a2a7220 */ /* 0x080fe20000410000 */
[-C--:B------:R-:W-:Y:S01]  /*9bc0*/  FMUL.FTZ R43, R43, R9.reuse ;  /* 0x000000092b2b7220 */ /* 0x080fe20000410000 */
[----:B------:R-:W-:Y:S01]  /*9bd0*/  FADD.FTZ R153, R155, R2 ;  /* 0x000000029b997221 */ /* 0x000fe20000010000 */
[----:B------:R-:W4:Y:S01]  /*9be0*/  MUFU.EX2 R166, R166 ;  /* 0x000000a600a67308 */ /* 0x000f220000000800 */
[-C--:B------:R-:W-:Y:S01]  /*9bf0*/  FMUL.FTZ R46, R46, R9.reuse ;  /* 0x000000092e2e7220 */ /* 0x080fe20000410000 */
[-C--:B------:R-:W-:Y:S01]  /*9c00*/  FMUL.FTZ R47, R47, R9.reuse ;  /* 0x000000092f2f7220 */ /* 0x080fe20000410000 */
[----:B------:R-:W-:Y:S01]  /*9c10*/  FADD.FTZ R2, R190, R153 ;  /* 0x00000099be027221 */ /* 0x000fe20000010000 */
[-C--:B------:R-:W-:Y:S01]  /*9c20*/  FMUL.FTZ R50, R50, R9.reuse ;  /* 0x0000000932327220 */ /* 0x080fe20000410000 */
[-C--:B------:R-:W-:Y:S01]  /*9c30*/  FMUL.FTZ R51, R51, R9.reuse ;  /* 0x0000000933337220 */ /* 0x080fe20000410000 */
[-C--:B------:R-:W-:Y:S01]  /*9c40*/  FMUL.FTZ R54, R54, R9.reuse ;  /* 0x0000000936367220 */ /* 0x080fe20000410000 */
[----:B-----5:R-:W-:Y:S01]  /*9c50*/  FADD.FTZ R153, R159, R2 ;  /* 0x000000029f997221 */ /* 0x020fe20000010000 */
[----:B------:R-:W5:Y:S01]  /*9c60*/  MUFU.EX2 R167, R167 ;  /* 0x000000a700a77308 */ /* 0x000f620000000800 */
[-C--:B------:R-:W-:Y:S01]  /*9c70*/  FMUL.FTZ R55, R55, R9.reuse ;  /* 0x0000000937377220 */ /* 0x080fe20000410000 */
[-C--:B------:R-:W-:Y:S01]  /*9c80*/  FMUL.FTZ R58, R58, R9.reuse ;  /* 0x000000093a3a7220 */ /* 0x080fe20000410000 */
[----:B-1----:R-:W-:Y:S01]  /*9c90*/  FADD.FTZ R2, R162, R153 ;  /* 0x00000099a2027221 */ /* 0x002fe20000010000 */
[-C--:B------:R-:W-:Y:S01]  /*9ca0*/  FMUL.FTZ R59, R59, R9.reuse ;  /* 0x000000093b3b7220 */ /* 0x080fe20000410000 */
[-C--:B------:R-:W-:Y:S01]  /*9cb0*/  FMUL.FTZ R62, R62, R9.reuse ;  /* 0x000000093e3e7220 */ /* 0x080fe20000410000 */
[-C--:B------:R-:W-:Y:S01]  /*9cc0*/  FMUL.FTZ R63, R63, R9.reuse ;  /* 0x000000093f3f7220 */ /* 0x080fe20000410000 */
[----:B---3--:R-:W-:Y:S01]  /*9cd0*/  FADD.FTZ R153, R199, R2 ;  /* 0x00000002c7997221 */ /* 0x008fe20000010000 */
[----:B------:R-:W1:Y:S01]  /*9ce0*/  MUFU.EX2 R168, R168 ;  /* 0x000000a800a87308 */ /* 0x000e620000000800 */
[-C--:B------:R-:W-:Y:S01]  /*9cf0*/  FMUL.FTZ R66, R66, R9.reuse ;  /* 0x0000000942427220 */ /* 0x080fe20000410000 */
[-C--:B------:R-:W-:Y:S01]  /*9d00*/  FMUL.FTZ R67, R67, R9.reuse ;  /* 0x0000000943437220 */ /* 0x080fe20000410000 */
[----:B0-----:R-:W-:Y:S01]  /*9d10*/  FADD.FTZ R2, R164, R153 ;  /* 0x00000099a4027221 */ /* 0x001fe20000010000 */
[-C--:B------:R-:W-:Y:S01]  /*9d20*/  FMUL.FTZ R70, R70, R9.reuse ;  /* 0x0000000946467220 */ /* 0x080fe20000410000 */
[-C--:B------:R-:W-:Y:S01]  /*9d30*/  FMUL.FTZ R71, R71, R9.reuse ;  /* 0x0000000947477220 */ /* 0x080fe20000410000 */
[-C--:B------:R-:W-:Y:S01]  /*9d40*/  FMUL.FTZ R74, R74, R9.reuse ;  /* 0x000000094a4a7220 */ /* 0x080fe20000410000 */
[----:B--2---:R-:W-:Y:S01]  /*9d50*/  FADD.FTZ R153, R165, R2 ;  /* 0x00000002a5997221 */ /* 0x004fe20000010000 */
[----:B------:R-:W0:Y:S01]  /*9d60*/  MUFU.EX2 R169, R169 ;  /* 0x000000a900a97308 */ /* 0x000e220000000800 */
[-C--:B------:R-:W-:Y:S01]  /*9d70*/  FMUL.FTZ R75, R75, R9.reuse ;  /* 0x000000094b4b7220 */ /* 0x080fe20000410000 */
[-C--:B------:R-:W-:Y:S01]  /*9d80*/  FMUL.FTZ R78, R78, R9.reuse ;  /* 0x000000094e4e7220 */ /* 0x080fe20000410000 */
[----:B----4-:R-:W-:Y:S01]  /*9d90*/  FADD.FTZ R2, R166, R153 ;  /* 0x00000099a6027221 */ /* 0x010fe20000010000 */
[-C--:B------:R-:W-:Y:S01]  /*9da0*/  FMUL.FTZ R79, R79, R9.reuse ;  /* 0x000000094f4f7220 */ /* 0x080fe20000410000 */
[-C--:B------:R-:W-:Y:S01]  /*9db0*/  FMUL.FTZ R82, R82, R9.reuse ;  /* 0x0000000952527220 */ /* 0x080fe20000410000 */
[-C--:B------:R-:W-:Y:S01]  /*9dc0*/  FMUL.FTZ R83, R83, R9.reuse ;  /* 0x0000000953537220 */ /* 0x080fe20000410000 */
[----:B-----5:R-:W-:Y:S01]  /*9dd0*/  FADD.FTZ R153, R167, R2 ;  /* 0x00000002a7997221 */ /* 0x020fe20000010000 */
[----:B------:R-:W2:Y:S01]  /*9de0*/  MUFU.EX2 R170, R170 ;  /* 0x000000aa00aa7308 */ /* 0x000ea20000000800 */
        /* <DEDUP_REMOVED lines=44> */
[----:B------:R-:W-:Y:S01]  /*a0b0*/  FMUL.FTZ R151, R151, R9 ;  /* 0x0000000997977220 */ /* 0x000fe20000410000 */
[----:B------:R-:W-:Y:S01]  /*a0c0*/  F2FP.BF16.F32.PACK_AB R164, R165, R164 ;  /* 0x000000a4a5a4723e */ /* 0x000fe200000010ff */
[-C--:B------:R-:W-:Y:S01]  /*a0d0*/  FMUL.FTZ R116, R116, R191.reuse ;  /* 0x000000bf74747220 */ /* 0x080fe20000410000 */
[----:B------:R-:W2:Y:S01]  /*a0e0*/  MUFU.EX2 R174, R174 ;  /* 0x000000ae00ae7308 */ /* 0x000ea20000000800 */
[----:B-1----:R-:W-:Y:S01]  /*a0f0*/  FADD.FTZ R153, R173, R2 ;  /* 0x00000002ad997221 */ /* 0x002fe20000010000 */
[----:B------:R-:W-:Y:S01]  /*a100*/  F2FP.BF16.F32.PACK_AB R158, R155, R20 ;  /* 0x000000149b9e723e */ /* 0x000fe200000010ff */
[-C--:B------:R-:W-:Y:S01]  /*a110*/  FMUL.FTZ R117, R117, R191.reuse ;  /* 0x000000bf75757220 */ /* 0x080fe20000410000 */
[----:B------:R-:W-:Y:S01]  /*a120*/  F2FP.BF16.F32.PACK_AB R160, R159, R190 ;  /* 0x000000be9fa0723e */ /* 0x000fe200000010ff */
[-C--:B------:R-:W-:Y:S01]  /*a130*/  FMUL.FTZ R120, R120, R191.reuse ;  /* 0x000000bf78787220 */ /* 0x080fe20000410000 */
[----:B------:R-:W-:Y:S01]  /*a140*/  F2FP.BF16.F32.PACK_AB R166, R167, R166 ;  /* 0x000000a6a7a6723e */ /* 0x000fe200000010ff */
[-C--:B------:R-:W-:Y:S01]  /*a150*/  FMUL.FTZ R121, R121, R191.reuse ;  /* 0x000000bf79797220 */ /* 0x080fe20000410000 */
[----:B------:R-:W1:Y:S01]  /*a160*/  MUFU.EX2 R13, R13 ;  /* 0x0000000d000d7308 */ /* 0x000e620000000800 */
[----:B0-----:R-:W-:Y:S01]  /*a170*/  FADD.FTZ R0, R11, R0 ;  /* 0x000000000b007221 */ /* 0x001fe20000010000 */
[----:B------:R-:W-:Y:S01]  /*a180*/  F2FP.BF16.F32.PACK_AB R168, R169, R168 ;  /* 0x000000a8a9a8723e */ /* 0x000fe200000010ff */
[-C--:B------:R-:W-:Y:S01]  /*a190*/  FMUL.FTZ R124, R124, R191.reuse ;  /* 0x000000bf7c7c7220 */ /* 0x080fe20000410000 */
[----:B------:R-:W-:Y:S01]  /*a1a0*/  F2FP.BF16.F32.PACK_AB R170, R171, R170 ;  /* 0x000000aaabaa723e */ /* 0x000fe200000010ff */
[-C--:B------:R-:W-:Y:S01]  /*a1b0*/  FMUL.FTZ R125, R125, R191.reuse ;  /* 0x000000bf7d7d7220 */ /* 0x080fe20000410000 */
[----:B------:R-:W-:Y:S01]  /*a1c0*/  F2FP.BF16.F32.PACK_AB R172, R173, R172 ;  /* 0x000000acadac723e */ /* 0x000fe200000010ff */
        /* <DEDUP_REMOVED lines=15> */
[----:B------:R-:W-:Y:S01]  /*a2c0*/  FMUL.FTZ R149, R149, R191 ;  /* 0x000000bf95957220 */ /* 0x000fe20000410000 */
[----:B------:R-:W-:Y:S01]  /*a2d0*/  F2FP.BF16.F32.PACK_AB R154, R195, R12 ;  /* 0x0000000cc39a723e */ /* 0x000fe200000010ff */
[----:B------:R-:W1:Y:S01]  /*a2e0*/  MUFU.EX2 R192, R192 ;  /* 0x000000c000c07308 */ /* 0x000e620000000800 */
[----:B0-----:R-:W-:Y:S01]  /*a2f0*/  FADD.FTZ R0, R176, R153 ;  /* 0x00000099b0007221 */ /* 0x001fe20000010000 */
[----:B------:R-:W-:-:S02]  /*a300*/  F2FP.BF16.F32.PACK_AB R156, R197, R14 ;  /* 0x0000000ec59c723e */ /* 0x000fc400000010ff */
[----:B------:R-:W-:Y:S02]  /*a310*/  F2FP.BF16.F32.PACK_AB R162, R199, R162 ;  /* 0x000000a2c7a2723e */ /* 0x000fe400000010ff */
[----:B------:R-:W-:Y:S02]  /*a320*/  F2FP.BF16.F32.PACK_AB R155, R176, R13 ;  /* 0x0000000db09b723e */ /* 0x000fe400000010ff */
        /* <DEDUP_REMOVED lines=39> */
[----:B------:R-:W-:Y:S02]  /*a5a0*/  F2FP.BF16.F32.PACK_AB R153, R11, R10 ;  /* 0x0000000a0b99723e */ /* 0x000fe400000010ff */
[----:B------:R-:W-:-:S04]  /*a5b0*/  F2FP.BF16.F32.PACK_AB R171, R184, R183 ;  /* 0x000000b7b8ab723e */ /* 0x000fc800000010ff */
        /* <DEDUP_REMOVED lines=13> */
.L_x_2407:
[----:B------:R0:W1:Y:S01]  /*a690*/  SYNCS.PHASECHK.TRANS64.TRYWAIT P2, [UR26+0x22850], R3 ;  /* 0x02285003ff0075a7 */ /* 0x000062000804015a */
[----:B------:R-:W-:Y:S05]  /*a6a0*/  @!P0 BRA `(.L_x_2408) ;  /* 0x0000000000048947 */ /* 0x000fea0003800000 */
[----:B------:R-:W-:Y:S01]  /*a6b0*/  BPT.TRAP 0x1 ;  /* 0x000000040000795c */ /* 0x000fe20000300000 */
.L_x_2408:
[----:B-1----:R-:W-:Y:S05]  /*a6c0*/  @P2 BRA `(.L_x_2409) ;  /* 0x0000000000082947 */ /* 0x002fea0003800000 */
[----:B------:R-:W1:Y:S02]  /*a6d0*/  SYNCS.PHASECHK.TRANS64.TRYWAIT P2, [UR26+0x22850], R3 ;  /* 0x02285003ff0075a7 */ /* 0x000e64000804015a */
[----:B-1----:R-:W-:Y:S05]  /*a6e0*/  @!P2 BRA `(.L_x_2410) ;  /* 0x000000d400d0a947 */ /* 0x002fea0003800000 */
.L_x_2409:
        /* <DEDUP_REMOVED lines=48> */
.L_x_2402:
[----:B------:R-:W-:-:S13]  /*a9f0*/  ISETP.GE.AND P1, PT, R3, UR42, PT ;  /* 0x0000002a03007c0c */ /* 0x000fda000bf26270 */
[----:B------:R-:W-:Y:S05]  /*aa00*/  @!P1 BRA `(.L_x_2412) ;  /* 0x00000034003c9947 */ /* 0x000fea0003800000 */
[----:B------:R-:W-:Y:S01]  /*aa10*/  IMAD.MOV.U32 R9, RZ, RZ, R4 ;  /* 0x000000ffff097224 */ /* 0x000fe200078e0004 */
[----:B------:R-:W-:Y:S01]  /*aa20*/  ULDC UR24, c[0x0][0x9e4] ;  /* 0x0002790000187ab9 */ /* 0x000fe20000000800 */
[----:B0-----:R-:W-:Y:S01]  /*aa30*/  IMAD.MOV.U32 R8, RZ, RZ, R5 ;  /* 0x000000ffff087224 */ /* 0x001fe200078e0005 */
[----:B------:R-:W-:Y:S01]  /*aa40*/  ULDC UR25, c[0x0][0x9d8] ;  /* 0x0002760000197ab9 */ /* 0x000fe20000000800 */
[----:B------:R-:W-:Y:S01]  /*aa50*/  ULDC UR23, c[0x0][0x988] ;  /* 0x0002620000177ab9 */ /* 0x000fe20000000800 */
[----:B------:R-:W-:-:S05]  /*aa60*/  ULDC UR26, c[0x0][0x9e0] ;  /* 0x00027800001a7ab9 */ /* 0x000fca0000000800 */
.L_x_2429:
[----:B------:R-:W-:-:S04]  /*aa70*/  UIADD3 UR37, UR37, 0x1, URZ ;  /* 0x0000000125257890 */ /* 0x000fc8000fffe03f */
[----:B------:R-:W-:-:S04]  /*aa80*/  UISETP.NE.AND UP2, UPT, UR37, 0x2, UPT ;  /* 0x000000022500788c */ /* 0x000fc8000bf45270 */
[----:B------:R-:W-:Y:S02]  /*aa90*/  USEL UR6, URZ, 0x1, UP2 ;  /* 0x000000013f067887 */ /* 0x000fe40009000000 */
[----:B------:R-:W-:Y:S02]  /*aaa0*/  USEL UR37, UR37, URZ, UP2 ;  /* 0x0000003f25257287 */ /* 0x000fe40009000000 */
[----:B------:R-:W-:Y:S01]  /*aab0*/  ULOP3.LUT UR38, UR38, UR6, URZ, 0x3c, !UPT ;  /* 0x0000000626267292 */ /* 0x000fe2000f8e3c3f */
[----:B------:R-:W-:Y:S11]  /*aac0*/  @!P0 BRA `(.L_x_2413) ;  /* 0x0000000000048947 */ /* 0x000ff60003800000 */
[----:B------:R-:W-:Y:S01]  /*aad0*/  BPT.TRAP 0x1 ;  /* 0x000000040000795c */ /* 0x000fe20000300000 */
.L_x_2413:
        /* <DEDUP_REMOVED lines=9> */
.L_x_2414:
[----:B-1----:R-:W-:Y:S05]  /*ab70*/  @P1 BRA `(.L_x_2415) ;  /* 0x0000000000081947 */ /* 0x002fea0003800000 */
[----:B------:R-:W1:Y:S02]  /*ab80*/  SYNCS.PHASECHK.TRANS64.TRYWAIT P1, [UR27+0x22830], R6 ;  /* 0x02283006ff0075a7 */ /* 0x000e64000802015b */
[----:B-1----:R-:W-:Y:S05]  /*ab90*/  @!P1 BRA `(.L_x_2416) ;  /* 0x000000d000b89947 */ /* 0x002fea0003800000 */
.L_x_2415:
        /* <DEDUP_REMOVED lines=87> */
[----:B------:R-:W-:Y:S02]  /*b110*/  IADD3 R5, -R16, R5, R17 ;  /* 0x0000000510057210 */ /* 0x000fe40007ffe111 */
        /* <DEDUP_REMOVED lines=67> */
.L_x_2419:
[----:B------:R-:W-:-:S05]  /*b550*/  IMAD.U32 R213, RZ, RZ, UR24 ;  /* 0x00000018ffd57e24 */ /* 0x000fca000f8e00ff */
[----:B------:R-:W-:-:S13]  /*b560*/  ISETP.NE.AND P1, PT, R213, 0x1, PT ;  /* 0x00000001d500780c */ /* 0x000fda0003f25270 */
[----:B------:R-:W1:Y:S02]  /*b570*/  @P1 LDC.64 R4, c[0x0][0x9e8] ;  /* 0x00027a00ff041b82 */ /* 0x000e640000000a00 */
[----:B-1----:R-:W-:-:S05]  /*b580*/  @P1 IMAD.HI.U32 R4, R195, R4, RZ ;  /* 0x00000004c3041227 */ /* 0x002fca00078e00ff */
[----:B------:R-:W-:-:S07]  /*b590*/  @P1 SHF.R.U32.HI R195, RZ, R5, R4 ;  /* 0x00000005ffc31219 */ /* 0x000fce0000011604 */
.L_x_2420:
[----:B------:R-:W-:Y:S05]  /*b5a0*/  BSYNC B0 ;  /* 0x0000000000007941 */ /* 0x000fea0003800000 */
.L_x_2418:
[----:B------:R-:W-:-:S04]  /*b5b0*/  IMAD R4, R18, -0x2, R187 ;  /* 0xfffffffe12047824 */ /* 0x000fc800078e02bb */
[----:B------:R-:W-:-:S05]  /*b5c0*/  IMAD R4, R195, R213, R4 ;  /* 0x000000d5c3047224 */ /* 0x000fca00078e0204 */
[----:B------:R-:W-:Y:S02]  /*b5d0*/  VIADDMNMX R197, R4, R213, R197, PT ;  /* 0x000000d504c57246 */ /* 0x000fe400038001c5 */
[----:B------:R-:W-:-:S07]  /*b5e0*/  VIMNMX R196, R196, R4, !PT ;  /* 0x00000004c4c47248 */ /* 0x000fce0007fe0100 */
.L_x_2417:
[C---:B------:R-:W-:Y:S01]  /*b5f0*/  ISETP.GE.AND P1, PT, R187.reuse, 0x1, PT ;  /* 0x00000001bb00780c */ /* 0x040fe20003f26270 */
[----:B------:R-:W1:Y:S01]  /*b600*/  SHFL.IDX PT, R193, R193, 0x1, 0x1c1f ;  /* 0x003c1f00c1c17f89 */ /* 0x000e6200000e0000 */
[----:B------:R-:W-:Y:S02]  /*b610*/  ISETP.GE.AND P4, PT, R187, 0x9, PT ;  /* 0x00000009bb00780c */ /* 0x000fe40003f86270 */
[----:B------:R-:W-:Y:S02]  /*b620*/  ISETP.GT.AND P2, PT, R196, RZ, !P1 ;  /* 0x000000ffc400720c */ /* 0x000fe40004f44270 */
[----:B------:R-:W-:Y:S02]  /*b630*/  P2R R213, PR, RZ, 0x2 ;  /* 0x00000002ffd57803 */ /* 0x000fe40000000000 */
[----:B------:R-:W-:Y:S02]  /*b640*/  ISETP.LT.OR P2, PT, R197, 0x1, P2 ;  /* 0x00000001c500780c */ /* 0x000fe40001741670 */
[----:B------:R-:W-:-:S02]  /*b650*/  ISETP.GE.AND P1, PT, R187, 0x2, PT ;  /* 0x00000002bb00780c */ /* 0x000fc40003f26270 */
[----:B------:R-:W-:Y:S02]  /*b660*/  FSEL R195, R12, -INF , !P2 ;  /* 0xff8000000cc37808 */ /* 0x000fe40005000000 */
[C---:B------:R-:W-:Y:S02]  /*b670*/  ISETP.GT.AND P2, PT, R196.reuse, 0x8, !P4 ;  /* 0x00000008c400780c */ /* 0x040fe40006744270 */
[----:B------:R-:W-:Y:S02]  /*b680*/  P2R R12, PR, RZ, 0x10 ;  /* 0x00000010ff0c7803 */ /* 0x000fe40000000000 */
[----:B------:R-:W-:Y:S02]  /*b690*/  ISETP.LT.OR P2, PT, R197, 0x9, P2 ;  /* 0x00000009c500780c */ /* 0x000fe40001741670 */
[----:B------:R-:W-:Y:S02]  /*b6a0*/  ISETP.GT.AND P3, PT, R196, 0x1, !P1 ;  /* 0x00000001c400780c */ /* 0x000fe40004f64270 */
[----:B------:R-:W-:-:S02]  /*b6b0*/  ISETP.GE.AND P4, PT, R187, 0xa, PT ;  /* 0x0000000abb00780c */ /* 0x000fc40003f86270 */
[----:B0-----:R-:W-:Y:S01]  /*b6c0*/  FSEL R20, R20, -INF , !P2 ;  /* 0xff80000014147808 */ /* 0x001fe20005000000 */
[--C-:B-1----:R-:W-:Y:S01]  /*b6d0*/  IMAD.IADD R199, R199, 0x1, R193.reuse ;  /* 0x00000001c7c77824 */ /* 0x102fe200078e02c1 */
[----:B------:R-:W-:Y:S01]  /*b6e0*/  ISETP.LT.OR P3, PT, R197, 0x2, P3 ;  /* 0x00000002c500780c */ /* 0x000fe20001f61670 */
[----:B------:R-:W-:Y:S01]  /*b6f0*/  IMAD.IADD R198, R198, 0x1, R193 ;  /* 0x00000001c6c67824 */ /* 0x000fe200078e02c1 */
        /* <DEDUP_REMOVED lines=115> */
.L_x_2423:
[----:B------:R-:W-:-:S05]  /*be30*/  IMAD.U32 R196, RZ, RZ, UR24 ;  /* 0x00000018ffc47e24 */ /* 0x000fca000f8e00ff */
[----:B------:R-:W-:-:S13]  /*be40*/  ISETP.NE.AND P6, PT, R196, 0x1, PT ;  /* 0x00000001c400780c */ /* 0x000fda0003fc5270 */
[----:B------:R-:W0:Y:S02]  /*be50*/  @P6 LDC.64 R4, c[0x0][0x9e8] ;  /* 0x00027a00ff046b82 */ /* 0x000e240000000a00 */
[----:B0-----:R-:W-:-:S05]  /*be60*/  @P6 IMAD.HI.U32 R4, R193, R4, RZ ;  /* 0x00000004c1046227 */ /* 0x001fca00078e00ff */
[----:B------:R-:W-:-:S07]  /*be70*/  @P6 SHF.R.U32.HI R193, RZ, R5, R4 ;  /* 0x00000005ffc16219 */ /* 0x000fce0000011604 */
.L_x_2424:
[----:B------:R-:W-:Y:S05]  /*be80*/  BSYNC B0 ;  /* 0x0000000000007941 */ /* 0x000fea0003800000 */
.L_x_2422:
[----:B------:R-:W-:-:S04]  /*be90*/  IMAD R187, R18, -0x2, R187 ;  /* 0xfffffffe12bb7824 */ /* 0x000fc800078e02bb */
[----:B------:R-:W-:-:S05]  /*bea0*/  IMAD R193, R193, R196, R187 ;  /* 0x000000c4c1c17224 */ /* 0x000fca00078e02bb */
[----:B------:R-:W-:Y:S02]  /*beb0*/  VIADDMNMX R199, R193, R196, R199, PT ;  /* 0x000000c4c1c77246 */ /* 0x000fe400038001c7 */
[----:B------:R-:W-:-:S07]  /*bec0*/  VIMNMX R198, R198, R193, !PT ;  /* 0x000000c1c6c67248 */ /* 0x000fce0007fe0100 */
.L_x_2421:
[----:B------:R-:W-:Y:S01]  /*bed0*/  ISETP.GT.AND P1, PT, R198, 0x1, !P1 ;  /* 0x00000001c600780c */ /* 0x000fe20004f24270 */
[----:B------:R-:W-:Y:S01]  /*bee0*/  UMOV UR10, UR23 ;  /* 0x00000017000a7c82 */ /* 0x000fe20008000000 */
[----:B------:R-:W-:Y:S02]  /*bef0*/  ISETP.NE.AND P6, PT, R218, RZ, PT ;  /* 0x000000ffda00720c */ /* 0x000fe40003fc5270 */
        /* <DEDUP_REMOVED lines=57> */
[----:B------:R-:W-:Y:S01]  /*c290*/  ISETP.NE.AND P1, PT, R221, RZ, PT ;  /* 0x000000ffdd00720c */ /* 0x000fe20003f25270 */
[----:B------:R-:W0:Y:S01]  /*c2a0*/  SHFL.BFLY PT, R5, R4, 0x2, 0x1f ;  /* 0x0c401f0004057f89 */ /* 0x000e2200000e0000 */
[----:B------:R-:W-:-:S02]  /*c2b0*/  ISETP.NE.AND P6, PT, R229, RZ, PT ;  /* 0x000000ffe500720c */ /* 0x000fc40003fc5270 */
[C---:B------:R-:W-:Y:S02]  /*c2c0*/  ISETP.GT.AND P1, PT, R198.reuse, 0x28, !P1 ;  /* 0x00000028c600780c */ /* 0x040fe40004f24270 */
[----:B------:R-:W-:Y:S02]  /*c2d0*/  ISETP.GT.AND P2, PT, R198, 0x49, !P2 ;  /* 0x00000049c600780c */ /* 0x000fe40005744270 */
        /* <DEDUP_REMOVED lines=8> */
[----:B------:R-:W-:Y:S02]  /*c360*/  ISETP.GT.AND P4, PT, R198, 0x51, !P4 ;  /* 0x00000051c600780c */ /* 0x000fe40006784270 */
[----:B------:R-:W-:-:S02]  /*c370*/  FSEL R165, R165, -INF , !P1 ;  /* 0xff800000a5a57808 */ /* 0x000fc40004800000 */
[----:B------:R-:W-:Y:S02]  /*c380*/  ISETP.NE.AND P1, PT, R223, RZ, PT ;  /* 0x000000ffdf00720c */ /* 0x000fe40003f25270 */
[----:B0-----:R-:W-:Y:S02]  /*c390*/  FMNMX.FTZ R193, R4, R5, !PT ;  /* 0x0000000504c17209 */ /* 0x001fe40007810000 */
[C---:B------:R-:W-:Y:S02]  /*c3a0*/  ISETP.GT.AND P1, PT, R198.reuse, 0x30, !P1 ;  /* 0x00000030c600780c */ /* 0x040fe40004f24270 */
[C---:B------:R-:W-:Y:S01]  /*c3b0*/  ISETP.LT.OR P3, PT, R199.reuse, 0x51, P3 ;  /* 0x00000051c700780c */ /* 0x040fe20001f61670 */
[----:B------:R-:W0:Y:S01]  /*c3c0*/  SHFL.BFLY PT, R12, R193, 0x1, 0x1f ;  /* 0x0c201f00c10c7f89 */ /* 0x000e2200000e0000 */
[----:B------:R-:W-:Y:S02]  /*c3d0*/  ISETP.LT.OR P1, PT, R199, 0x31, P1 ;  /* 0x00000031c700780c */ /* 0x000fe40000f21670 */
[----:B------:R-:W-:-:S02]  /*c3e0*/  ISETP.GT.AND P5, PT, R198, 0x58, !P5 ;  /* 0x00000058c600780c */ /* 0x000fc40006fa4270 */
[----:B------:R-:W-:Y:S02]  /*c3f0*/  FSEL R168, R168, -INF , !P1 ;  /* 0xff800000a8a87808 */ /* 0x000fe40004800000 */
[----:B------:R-:W-:Y:S02]  /*c400*/  ISETP.NE.AND P1, PT, R224, RZ, PT ;  /* 0x000000ffe000720c */ /* 0x000fe40003f25270 */
[C---:B------:R-:W-:Y:S02]  /*c410*/  ISETP.LT.OR P4, PT, R199.reuse, 0x52, P4 ;  /* 0x00000052c700780c */ /* 0x040fe40002781670 */
[----:B------:R-:W-:Y:S02]  /*c420*/  ISETP.GT.AND P1, PT, R198, 0x31, !P1 ;  /* 0x00000031c600780c */ /* 0x000fe40004f24270 */
[----:B------:R-:W-:Y:S02]  /*c430*/  FSEL R184, R184, -INF , !P3 ;  /* 0xff800000b8b87808 */ /* 0x000fe40005800000 */
[----:B------:R-:W-:-:S02]  /*c440*/  ISETP.LT.OR P1, PT, R199, 0x32, P1 ;  /* 0x00000032c700780c */ /* 0x000fc40000f21670 */
[----:B------:R-:W-:Y:S02]  /*c450*/  ISETP.LT.OR P5, PT, R199, 0x59, P5 ;  /* 0x00000059c700780c */ /* 0x000fe40002fa1670 */
[----:B------:R-:W-:Y:S02]  /*c460*/  FSEL R169, R169, -INF , !P1 ;  /* 0xff800000a9a97808 */ /* 0x000fe40004800000 */
[----:B------:R-:W-:Y:S02]  /*c470*/  ISETP.NE.AND P1, PT, R225, RZ, PT ;  /* 0x000000ffe100720c */ /* 0x000fe40003f25270 */
[----:B------:R-:W-:Y:S02]  /*c480*/  FSEL R186, R186, -INF , !P4 ;  /* 0xff800000baba7808 */ /* 0x000fe40006000000 */
[----:B------:R-:W-:Y:S02]  /*c490*/  ISETP.GT.AND P1, PT, R198, 0x38, !P1 ;  /* 0x00000038c600780c */ /* 0x000fe40004f24270 */
[----:B0-----:R-:W-:-:S02]  /*c4a0*/  FMNMX.FTZ R5, R193, R12, !PT ;  /* 0x0000000cc1057209 */ /* 0x001fc40007810000 */
[----:B------:R-:W-:Y:S02]  /*c4b0*/  ISETP.LT.OR P1, PT, R199, 0x39, P1 ;  /* 0x00000039c700780c */ /* 0x000fe40000f21670 */
[----:B------:R-:W-:Y:S01]  /*c4c0*/  FSEL R189, R189, -INF , !P5 ;  /* 0xff800000bdbd7808 */ /* 0x000fe20006800000 */
[----:B------:R-:W-:Y:S01]  /*c4d0*/  FMUL.FTZ R12, R5, UR10 ;  /* 0x0000000a050c7c20 */ /* 0x000fe20008410000 */
        /* <DEDUP_REMOVED lines=17> */
[----:B------:R-:W-:Y:S02]  /*c5f0*/  ISETP.GT.AND P1, PT, R198, RZ, !P6 ;  /* 0x000000ffc600720c */ /* 0x000fe40007724270 */
[----:B------:R-:W-:Y:S02]  /*c600*/  ISETP.NE.AND P6, PT, R230, RZ, PT ;  /* 0x000000ffe600720c */ /* 0x000fe40003fc5270 */
[----:B------:R-:W-:Y:S02]  /*c610*/  ISETP.LT.OR P1, PT, R199, 0x1, P1 ;  /* 0x00000001c700780c */ /* 0x000fe40000f21670 */
[----:B------:R-:W-:Y:S02]  /*c620*/  ISETP.GT.AND P2, PT, R198, 0x59, !P6 ;  /* 0x00000059c600780c */ /* 0x000fe40007744270 */
[----:B------:R-:W-:-:S02]  /*c630*/  FSEL R10, R10, -INF , !P1 ;  /* 0xff8000000a0a7808 */ /* 0x000fc40004800000 */
[----:B------:R-:W-:Y:S02]  /*c640*/  FSETP.NEU.FTZ.AND P1, PT, R5, -INF , PT ;  /* 0xff8000000500780b */ /* 0x000fe40003f3d000 */
[----:B------:R-:W-:Y:S02]  /*c650*/  FMNMX.FTZ R4, R10, R9, !PT ;  /* 0x000000090a047209 */ /* 0x000fe40007810000 */
[----:B------:R-:W-:Y:S02]  /*c660*/  FSEL R12, R12, RZ, P1 ;  /* 0x000000ff0c0c7208 */ /* 0x000fe40000800000 */
[----:B------:R-:W-:-:S03]  /*c670*/  ISETP.LT.OR P2, PT, R199, 0x5a, P2 ;  /* 0x0000005ac700780c */ /* 0x000fc60001741670 */
[--C-:B------:R-:W-:Y:S01]  /*c680*/  FFMA.FTZ R196, R13, UR10, -R12.reuse ;  /* 0x0000000a0dc47c23 */ /* 0x100fe2000801080c */
[----:B------:R-:W-:Y:S01]  /*c690*/  FMNMX.FTZ R13, R11, R4, !PT ;  /* 0x000000040b0d7209 */ /* 0x000fe20007810000 */
[--C-:B------:R-:W-:Y:S01]  /*c6a0*/  FFMA.FTZ R214, R155, UR10, -R12.reuse ;  /* 0x0000000a9bd67c23 */ /* 0x100fe2000801080c */
[----:B------:R-:W-:Y:S01]  /*c6b0*/  FSEL R191, R191, -INF , !P2 ;  /* 0xff800000bfbf7808 */ /* 0x000fe20005000000 */
[--C-:B------:R-:W-:Y:S01]  /*c6c0*/  FFMA.FTZ R198, R185, UR10, -R12.reuse ;  /* 0x0000000ab9c67c23 */ /* 0x100fe2000801080c */
[----:B------:R-:W-:Y:S01]  /*c6d0*/  FMNMX.FTZ R4, R14, R13, !PT ;  /* 0x0000000d0e047209 */ /* 0x000fe20007810000 */
[--C-:B------:R-:W-:Y:S01]  /*c6e0*/  FFMA.FTZ R13, R20, UR10, -R12.reuse ;  /* 0x0000000a140d7c23 */ /* 0x100fe2000801080c */
[--C-:B------:R-:W-:Y:S01]  /*c6f0*/  FFMA.FTZ R20, R21, UR10, -R12.reuse ;  /* 0x0000000a15147c23 */ /* 0x100fe2000801080c */
[----:B------:R-:W-:Y:S01]  /*c700*/  FSEL R185, R5, RZ, P1 ;  /* 0x000000ff05b97208 */ /* 0x000fe20000800000 */
[--C-:B------:R-:W-:Y:S01]  /*c710*/  FFMA.FTZ R187, R195, UR10, -R12.reuse ;  /* 0x0000000ac3bb7c23 */ /* 0x100fe2000801080c */
[----:B------:R-:W-:Y:S01]  /*c720*/  FMNMX.FTZ R193, R15, R4, !PT ;  /* 0x000000040fc17209 */ /* 0x000fe20007810000 */
[----:B------:R-:W-:Y:S01]  /*c730*/  MUFU.EX2 R196, R196 ;  /* 0x000000c400c47308 */ /* 0x000fe20000000800 */
[----:B------:R-:W-:Y:S01]  /*c740*/  FFMA.FTZ R158, R158, UR10, -R12 ;  /* 0x0000000a9e9e7c23 */ /* 0x000fe2000801080c */
[----:B------:R-:W-:Y:S01]  /*c750*/  FADD.FTZ R8, -R185, R8 ;  /* 0x00000008b9087221 */ /* 0x000fe20000010100 */
[----:B------:R-:W-:Y:S01]  /*c760*/  FMNMX.FTZ R4, R152, R193, !PT ;  /* 0x000000c198047209 */ /* 0x000fe20007810000 */
[--C-:B------:R-:W-:Y:S01]  /*c770*/  FFMA.FTZ R180, R180, UR10, -R12.reuse ;  /* 0x0000000ab4b47c23 */ /* 0x100fe2000801080c */
[--C-:B------:R-:W-:Y:S01]  /*c780*/  FFMA.FTZ R192, R192, UR10, -R12.reuse ;  /* 0x0000000ac0c07c23 */ /* 0x100fe2000801080c */
[----:B------:R-:W-:Y:S01]  /*c790*/  FMUL.FTZ R8, R8, UR10 ;  /* 0x0000000a08087c20 */ /* 0x000fe20008410000 */
[----:B------:R-:W-:Y:S01]  /*c7a0*/  FMNMX.FTZ R21, R153, R4, !PT ;  /* 0x0000000499157209 */ /* 0x000fe20007810000 */
[----:B------:R-:W-:Y:S03]  /*c7b0*/  MUFU.EX2 R187, R187 ;  /* 0x000000bb00bb7308 */ /* 0x000fe60000000800 */
[----:B------:R-:W-:Y:S01]  /*c7c0*/  FMNMX.FTZ R4, R156, R21, !PT ;  /* 0x000000159c047209 */ /* 0x000fe20007810000 */
[--C-:B------:R-:W-:Y:S01]  /*c7d0*/  FFMA.FTZ R21, R154, UR10, -R12.reuse ;  /* 0x0000000a9a157c23 */ /* 0x100fe2000801080c */
[--C-:B------:R-:W-:Y:S01]  /*c7e0*/  FFMA.FTZ R154, R166, UR10, -R12.reuse ;  /* 0x0000000aa69a7c23 */ /* 0x100fe2000801080c */
[--C-:B------:R-:W-:Y:S01]  /*c7f0*/  FFMA.FTZ R166, R167, UR10, -R12.reuse ;  /* 0x0000000aa7a67c23 */ /* 0x100fe2000801080c */
[----:B------:R-:W-:Y:S01]  /*c800*/  FMNMX.FTZ R193, R157, R4, !PT ;  /* 0x000000049dc17209 */ /* 0x000fe20007810000 */
[----:B------:R-:W0:Y:S01]  /*c810*/  MUFU.EX2 R8, R8 ;  /* 0x0000000800087308 */ /* 0x000e220000000800 */
        /* <DEDUP_REMOVED lines=11> */
[----:B------:R-:W-:-:S03]  /*c8d0*/  FFMA.FTZ R188, R190, UR10, -R12 ;  /* 0x0000000abebc7c23 */ /* 0x000fc6000801080c */
[----:B------:R-:W-:Y:S01]  /*c8e0*/  FMNMX.FTZ R155, R165, R4, !PT ;  /* 0x00000004a59b7209 */ /* 0x000fe20007810000 */
[----:B------:R-:W1:Y:S01]  /*c8f0*/  MUFU.EX2 R20, R20 ;  /* 0x0000001400147308 */ /* 0x000e620000000800 */
[-C--:B0-----:R-:W-:Y:S01]  /*c900*/  FMUL.FTZ R24, R24, R8.reuse ;  /* 0x0000000818187220 */ /* 0x081fe20000410000 */
[-C--:B------:R-:W-:Y:S01]  /*c910*/  FMUL.FTZ R25, R25, R8.reuse ;  /* 0x0000000819197220 */ /* 0x080fe20000410000 */
[----:B------:R-:W-:Y:S01]  /*c920*/  FMNMX.FTZ R4, R168, R155, !PT ;  /* 0x0000009ba8047209 */ /* 0x000fe20007810000 */
[--C-:B------:R-:W-:Y:S01]  /*c930*/  FFMA.FTZ R155, R159, UR10, -R12.reuse ;  /* 0x0000000a9f9b7c23 */ /* 0x100fe2000801080c */
[-C--:B------:R-:W-:Y:S01]  /*c940*/  FMUL.FTZ R28, R28, R8.reuse ;  /* 0x000000081c1c7220 */ /* 0x080fe20000410000 */
[----:B------:R-:W-:Y:S01]  /*c950*/  FMUL.FTZ R29, R29, R8 ;  /* 0x000000081d1d7220 */ /* 0x000fe20000410000 */
[----:B------:R-:W-:Y:S01]  /*c960*/  FMNMX.FTZ R159, R169, R4, !PT ;  /* 0x00000004a99f7209 */ /* 0x000fe20007810000 */
[----:B------:R-:W0:Y:S01]  /*c970*/  MUFU.EX2 R21, R21 ;  /* 0x0000001500157308 */ /* 0x000e220000000800 */
[-C--:B------:R-:W-:Y:S01]  /*c980*/  FMUL.FTZ R32, R32, R8.reuse ;  /* 0x0000000820207220 */ /* 0x080fe20000410000 */
[----:B------:R-:W-:Y:S01]  /*c990*/  FMUL.FTZ R33, R33, R8 ;  /* 0x0000000821217220 */ /* 0x000fe20000410000 */
[----:B------:R-:W-:Y:S01]  /*c9a0*/  FMNMX.FTZ R4, R172, R159, !PT ;  /* 0x0000009fac047209 */ /* 0x000fe20007810000 */
[--C-:B------:R-:W-:Y:S01]  /*c9b0*/  FFMA.FTZ R159, R162, UR10, -R12.reuse ;  /* 0x0000000aa29f7c23 */ /* 0x100fe2000801080c */
[--C-:B------:R-:W-:Y:S01]  /*c9c0*/  FFMA.FTZ R162, R163, UR10, -R12.reuse ;  /* 0x0000000aa3a27c23 */ /* 0x100fe2000801080c */
[----:B------:R-:W-:Y:S01]  /*c9d0*/  FFMA.FTZ R12, R194, UR10, -R12 ;  /* 0x0000000ac20c7c23 */ /* 0x000fe2000801080c */
[----:B------:R-:W-:Y:S01]  /*c9e0*/  FMNMX.FTZ R193, R173, R4, !PT ;  /* 0x00000004adc17209 */ /* 0x000fe20007810000 */
[----:B------:R-:W2:Y:S01]  /*c9f0*/  MUFU.EX2 R214, R214 ;  /* 0x000000d600d67308 */ /* 0x000ea20000000800 */
[-C--:B------:R-:W-:Y:S01]  /*ca00*/  FMUL.FTZ R36, R36, R8.reuse ;  /* 0x0000000824247220 */ /* 0x080fe20000410000 */
[-C--:B------:R-:W-:Y:S01]  /*ca10*/  FMUL.FTZ R37, R37, R8.reuse ;  /* 0x0000000825257220 */ /* 0x080fe20000410000 */
[----:B------:R-:W-:Y:S01]  /*ca20*/  FMNMX.FTZ R193, R176, R193, !PT ;  /* 0x000000c1b0c17209 */ /* 0x000fe20007810000 */
[-C--:B------:R-:W-:Y:S01]  /*ca30*/  FMUL.FTZ R40, R40, R8.reuse ;  /* 0x0000000828287220 */ /* 0x080fe20000410000 */
[-C--:B------:R-:W-:Y:S01]  /*ca40*/  FMUL.FTZ R41, R41, R8.reuse ;  /* 0x0000000829297220 */ /* 0x080fe20000410000 */
[-C--:B------:R-:W-:Y:S01]  /*ca50*/  FMUL.FTZ R44, R44, R8.reuse ;  /* 0x000000082c2c7220 */ /* 0x080fe20000410000 */
[----:B------:R-:W-:Y:S01]  /*ca60*/  FMNMX.FTZ R4, R178, R193, !PT ;  /* 0x000000c1b2047209 */ /* 0x000fe20007810000 */
[----:B------:R-:W3:Y:S01]  /*ca70*/  MUFU.EX2 R158, R158 ;  /* 0x0000009e009e7308 */ /* 0x000ee20000000800 */
[-C--:B------:R-:W-:Y:S01]  /*ca80*/  FMUL.FTZ R45, R45, R8.reuse ;  /* 0x000000082d2d7220 */ /* 0x080fe20000410000 */
[----:B------:R-:W-:Y:S01]  /*ca90*/  FMUL.FTZ R48, R48, R8 ;  /* 0x0000000830307220 */ /* 0x000fe20000410000 */
[----:B------:R-:W-:Y:S01]  /*caa0*/  FMNMX.FTZ R163, R181, R4, !PT ;  /* 0x00000004b5a37209 */ /* 0x000fe20007810000 */
[-C--:B------:R-:W-:Y:S01]  /*cab0*/  FMUL.FTZ R49, R49, R8.reuse ;  /* 0x0000000831317220 */ /* 0x080fe20000410000 */
[-C--:B------:R-:W-:Y:S01]  /*cac0*/  FMUL.FTZ R52, R52, R8.reuse ;  /* 0x0000000834347220 */ /* 0x080fe20000410000 */
[-C--:B------:R-:W-:Y:S01]  /*cad0*/  FMUL.FTZ R53, R53, R8.reuse ;  /* 0x0000000835357220 */ /* 0x080fe20000410000 */
[----:B------:R-:W-:Y:S01]  /*cae0*/  FMNMX.FTZ R193, R182, R163, !PT ;  /* 0x000000a3b6c17209 */ /* 0x000fe20007810000 */
[----:B------:R-:W4:Y:S01]  /*caf0*/  MUFU.EX2 R155, R155 ;  /* 0x0000009b009b7308 */ /* 0x000f220000000800 */
[-C--:B------:R-:W-:Y:S01]  /*cb00*/  FMUL.FTZ R56, R56, R8.reuse ;  /* 0x0000000838387220 */ /* 0x080fe20000410000 */
[-C--:B------:R-:W-:Y:S01]  /*cb10*/  FMUL.FTZ R57, R57, R8.reuse ;  /* 0x0000000839397220 */ /* 0x080fe20000410000 */
[----:B------:R-:W-:Y:S01]  /*cb20*/  FMNMX.FTZ R193, R184, R193, !PT ;  /* 0x000000c1b8c17209 */ /* 0x000fe20007810000 */
[-C--:B------:R-:W-:Y:S01]  /*cb30*/  FMUL.FTZ R60, R60, R8.reuse ;  /* 0x000000083c3c7220 */ /* 0x080fe20000410000 */
[-C--:B------:R-:W-:Y:S01]  /*cb40*/  FMUL.FTZ R61, R61, R8.reuse ;  /* 0x000000083d3d7220 */ /* 0x080fe20000410000 */
[-C--:B------:R-:W-:Y:S01]  /*cb50*/  FMUL.FTZ R64, R64, R8.reuse ;  /* 0x0000000840407220 */ /* 0x080fe20000410000 */
[----:B------:R-:W-:Y:S01]  /*cb60*/  FMNMX.FTZ R4, R186, R193, !PT ;  /* 0x000000c1ba047209 */ /* 0x000fe20007810000 */
[----:B------:R-:W-:Y:S01]  /*cb70*/  MUFU.EX2 R159, R159 ;  /* 0x0000009f009f7308 */ /* 0x000fe20000000800 */
[-C--:B------:R-:W-:Y:S01]  /*cb80*/  FMUL.FTZ R65, R65, R8.reuse ;  /* 0x0000000841417220 */ /* 0x080fe20000410000 */
[----:B------:R-:W-:Y:S01]  /*cb90*/  FMUL.FTZ R68, R68, R8 ;  /* 0x0000000844447220 */ /* 0x000fe20000410000 */
[----:B------:R-:W-:Y:S01]  /*cba0*/  FMNMX.FTZ R4, R189, R4, !PT ;  /* 0x00000004bd047209 */ /* 0x000fe20007810000 */
[-C--:B------:R-:W-:Y:S01]  /*cbb0*/  FMUL.FTZ R69, R69, R8.reuse ;  /* 0x0000000845457220 */ /* 0x080fe20000410000 */
[-C--:B------:R-:W-:Y:S01]  /*cbc0*/  FMUL.FTZ R72, R72, R8.reuse ;  /* 0x0000000848487220 */ /* 0x080fe20000410000 */
[----:B------:R-:W-:Y:S01]  /*cbd0*/  FMUL.FTZ R73, R73, R8 ;  /* 0x0000000849497220 */ /* 0x000fe20000410000 */
[----:B------:R-:W-:Y:S01]  /*cbe0*/  FMNMX.FTZ R4, R191, R4, !PT ;  /* 0x00000004bf047209 */ /* 0x000fe20007810000 */
[----:B------:R-:W-:Y:S01]  /*cbf0*/  MUFU.EX2 R162, R162 ;  /* 0x000000a200a27308 */ /* 0x000fe20000000800 */
[-C--:B------:R-:W-:Y:S01]  /*cc00*/  FMUL.FTZ R76, R76, R8.reuse ;  /* 0x000000084c4c7220 */ /* 0x080fe20000410000 */
[-C--:B------:R-:W-:Y:S01]  /*cc10*/  FMUL.FTZ R77, R77, R8.reuse ;  /* 0x000000084d4d7220 */ /* 0x080fe20000410000 */
[-C--:B------:R-:W-:Y:S01]  /*cc20*/  FMUL.FTZ R80, R80, R8.reuse ;  /* 0x0000000850507220 */ /* 0x080fe20000410000 */
[----:B------:R-:W5:Y:S01]  /*cc30*/  SHFL.BFLY PT, R193, R4, 0x2, 0x1f ;  /* 0x0c401f0004c17f89 */ /* 0x000f6200000e0000 */
        /* <DEDUP_REMOVED lines=12> */
[----:B-1----:R-:W-:Y:S01]  /*cd00*/  F2FP.BF16.F32.PACK_AB R154, R20, R13 ;  /* 0x0000000d149a723e */ /* 0x002fe200000010ff */
        /* <DEDUP_REMOVED lines=10> */
[----:B-----5:R-:W-:Y:S01]  /*cdb0*/  FMNMX.FTZ R193, R4, R193, !PT ;  /* 0x000000c104c17209 */ /* 0x020fe20007810000 */
[-C--:B------:R-:W-:Y:S01]  /*cdc0*/  FMUL.FTZ R120, R120, R8.reuse ;  /* 0x0000000878787220 */ /* 0x080fe20000410000 */
[-C--:B------:R-:W-:Y:S01]  /*cdd0*/  FMUL.FTZ R121, R121, R8.reuse ;  /* 0x0000000879797220 */ /* 0x080fe20000410000 */
[-C--:B------:R-:W-:Y:S01]  /*cde0*/  FMUL.FTZ R124, R124, R8.reuse ;  /* 0x000000087c7c7220 */ /* 0x080fe20000410000 */
[----:B------:R-:W1:Y:S01]  /*cdf0*/  MUFU.EX2 R170, R170 ;  /* 0x000000aa00aa7308 */ /* 0x000e620000000800 */
[----:B------:R-:W5:Y:S01]  /*ce00*/  SHFL.BFLY PT, R4, R193, 0x1, 0x1f ;  /* 0x0c201f00c1047f89 */ /* 0x000f6200000e0000 */
        /* <DEDUP_REMOVED lines=13> */
[----:B------:R-:W-:Y:S01]  /*cee0*/  FMUL.FTZ R149, R149, R8 ;  /* 0x0000000895957220 */ /* 0x000fe20000410000 */
[----:B------:R-:W-:Y:S08]  /*cef0*/  MUFU.EX2 R174, R174 ;  /* 0x000000ae00ae7308 */ /* 0x000ff00000000800 */
[----:B------:R-:W-:Y:S01]  /*cf00*/  MUFU.EX2 R175, R175 ;  /* 0x000000af00af7308 */ /* 0x000fe20000000800 */
[----:B-----5:R-:W-:-:S04]  /*cf10*/  FMNMX.FTZ R4, R193, R4, !PT ;  /* 0x00000004c1047209 */ /* 0x020fc80007810000 */
[C---:B------:R-:W-:Y:S01]  /*cf20*/  FSETP.NEU.FTZ.AND P1, PT, R4.reuse, -INF , PT ;  /* 0xff8000000400780b */ /* 0x040fe20003f3d000 */
[----:B------:R-:W-:Y:S02]  /*cf30*/  FMUL.FTZ R195, R4, UR10 ;  /* 0x0000000a04c37c20 */ /* 0x000fe40008410000 */
[----:B------:R-:W-:Y:S03]  /*cf40*/  MUFU.EX2 R180, R180 ;  /* 0x000000b400b47308 */ /* 0x000fe60000000800 */
[----:B------:R-:W-:-:S05]  /*cf50*/  FSEL R195, R195, RZ, P1 ;  /* 0x000000ffc3c37208 */ /* 0x000fca0000800000 */
[--C-:B------:R-:W-:Y:S01]  /*cf60*/  FFMA.FTZ R193, R10, UR10, -R195.reuse ;  /* 0x0000000a0ac17c23 */ /* 0x100fe200080108c3 */
[----:B------:R-:W-:Y:S01]  /*cf70*/  FFMA.FTZ R10, R11, UR10, -R195 ;  /* 0x0000000a0b0a7c23 */ /* 0x000fe200080108c3 */
[----:B------:R-:W-:Y:S01]  /*cf80*/  FFMA.FTZ R11, R8, R2, R187 ;  /* 0x00000002080b7223 */ /* 0x000fe200000100bb */
[--C-:B------:R-:W-:Y:S01]  /*cf90*/  FFMA.FTZ R190, R153, UR10, -R195.reuse ;  /* 0x0000000a99be7c23 */ /* 0x100fe200080108c3 */
[----:B------:R-:W-:Y:S01]  /*cfa0*/  MUFU.EX2 R179, R179 ;  /* 0x000000b300b37308 */ /* 0x000fe20000000800 */
[----:B------:R-:W-:Y:S01]  /*cfb0*/  FFMA.FTZ R194, R165, UR10, -R195 ;  /* 0x0000000aa5c27c23 */ /* 0x000fe200080108c3 */
[----:B------:R-:W-:Y:S01]  /*cfc0*/  FADD.FTZ R2, R196, R11 ;  /* 0x0000000bc4027221 */ /* 0x000fe20000010000 */
[--C-:B------:R-:W-:Y:S01]  /*cfd0*/  FFMA.FTZ R11, R14, UR10, -R195.reuse ;  /* 0x0000000a0e0b7c23 */ /* 0x100fe200080108c3 */
[--C-:B------:R-:W-:Y:S01]  /*cfe0*/  FFMA.FTZ R14, R15, UR10, -R195.reuse ;  /* 0x0000000a0f0e7c23 */ /* 0x100fe200080108c3 */
[--C-:B------:R-:W-:Y:S01]  /*cff0*/  FFMA.FTZ R160, R160, UR10, -R195.reuse ;  /* 0x0000000aa0a07c23 */ /* 0x100fe200080108c3 */
[----:B------:R-:W-:Y:S01]  /*d000*/  FADD.FTZ R197, R13, R2 ;  /* 0x000000020dc57221 */ /* 0x000fe20000010000 */
[--C-:B------:R-:W-:Y:S01]  /*d010*/  FFMA.FTZ R199, R164, UR10, -R195.reuse ;  /* 0x0000000aa4c77c23 */ /* 0x100fe200080108c3 */
[----:B------:R-:W-:Y:S01]  /*d020*/  MUFU.EX2 R198, R198 ;  /* 0x000000c600c67308 */ /* 0x000fe20000000800 */
[----:B------:R-:W-:Y:S01]  /*d030*/  FFMA.FTZ R169, R169, UR10, -R195 ;  /* 0x0000000aa9a97c23 */ /* 0x000fe200080108c3 */
[----:B------:R-:W-:Y:S01]  /*d040*/  FADD.FTZ R2, R20, R197 ;  /* 0x000000c514027221 */ /* 0x000fe20000010000 */
[--C-:B------:R-:W-:Y:S01]  /*d050*/  FFMA.FTZ R173, R173, UR10, -R195.reuse ;  /* 0x0000000aadad7c23 */ /* 0x100fe200080108c3 */
[--C-:B------:R-:W-:Y:S01]  /*d060*/  FFMA.FTZ R178, R178, UR10, -R195.reuse ;  /* 0x0000000ab2b27c23 */ /* 0x100fe200080108c3 */
[--C-:B------:R-:W-:Y:S01]  /*d070*/  FFMA.FTZ R181, R181, UR10, -R195.reuse ;  /* 0x0000000ab5b57c23 */ /* 0x100fe200080108c3 */
[----:B0-----:R-:W-:Y:S01]  /*d080*/  FADD.FTZ R15, R21, R2 ;  /* 0x00000002150f7221 */ /* 0x001fe20000010000 */
[--C-:B------:R-:W-:Y:S01]  /*d090*/  FFMA.FTZ R182, R182, UR10, -R195.reuse ;  /* 0x0000000ab6b67c23 */ /* 0x100fe200080108c3 */
[----:B------:R-:W-:Y:S01]  /*d0a0*/  MUFU.EX2 R183, R183 ;  /* 0x000000b700b77308 */ /* 0x000fe20000000800 */
[----:B------:R-:W-:Y:S01]  /*d0b0*/  FFMA.FTZ R184, R184, UR10, -R195 ;  /* 0x0000000ab8b87c23 */ /* 0x000fe200080108c3 */
[----:B--2---:R-:W-:Y:S01]  /*d0c0*/  FADD.FTZ R197, R214, R15 ;  /* 0x0000000fd6c57221 */ /* 0x004fe20000010000 */
[--C-:B------:R-:W-:Y:S01]  /*d0d0*/  FFMA.FTZ R15, R152, UR10, -R195.reuse ;  /* 0x0000000a980f7c23 */ /* 0x100fe200080108c3 */
[--C-:B------:R-:W-:Y:S01]  /*d0e0*/  FFMA.FTZ R186, R186, UR10, -R195.reuse ;  /* 0x0000000ababa7c23 */ /* 0x100fe200080108c3 */
[----:B------:R-:W-:Y:S01]  /*d0f0*/  FFMA.FTZ R189, R189, UR10, -R195 ;  /* 0x0000000abdbd7c23 */ /* 0x000fe200080108c3 */
[----:B---3--:R-:W-:Y:S01]  /*d100*/  FADD.FTZ R2, R158, R197 ;  /* 0x000000c59e027221 */ /* 0x008fe20000010000 */
[--C-:B------:R-:W-:Y:S01]  /*d110*/  FFMA.FTZ R197, R161, UR10, -R195.reuse ;  /* 0x0000000aa1c57c23 */ /* 0x100fe200080108c3 */
[----:B------:R-:W0:Y:S01]  /*d120*/  MUFU.EX2 R188, R188 ;  /* 0x000000bc00bc7308 */ /* 0x000e220000000800 */
[----:B------:R-:W-:Y:S01]  /*d130*/  FFMA.FTZ R191, R191, UR10, -R195 ;  /* 0x0000000abfbf7c23 */ /* 0x000fe200080108c3 */
[----:B----4-:R-:W-:Y:S01]  /*d140*/  FADD.FTZ R2, R155, R2 ;  /* 0x000000029b027221 */ /* 0x010fe20000010000 */
[----:B-1----:R-:W-:-:S02]  /*d150*/  F2FP.BF16.F32.PACK_AB R164, R170, R167 ;  /* 0x000000a7aaa4723e */ /* 0x002fc400000010ff */
[----:B------:R-:W-:Y:S01]  /*d160*/  F2FP.BF16.F32.PACK_AB R158, R155, R158 ;  /* 0x0000009e9b9e723e */ /* 0x000fe200000010ff */
[----:B------:R-:W-:Y:S01]  /*d170*/  FADD.FTZ R153, R159, R2 ;  /* 0x000000029f997221 */ /* 0x000fe20000010000 */
[----:B------:R-:W-:Y:S01]  /*d180*/  FSEL R2, R4, RZ, P1 ;  /* 0x000000ff04027208 */ /* 0x000fe20000800000 */
[----:B------:R1:W2:Y:S02]  /*d190*/  MUFU.EX2 R185, R192 ;  /* 0x000000c000b97308 */ /* 0x0002a40000000800 */
[----:B------:R-:W-:Y:S02]  /*d1a0*/  FADD.FTZ R152, R162, R153 ;  /* 0x00000099a2987221 */ /* 0x000fe40000010000 */
[----:B------:R-:W-:Y:S01]  /*d1b0*/  FADD.FTZ R2, -R2, R9 ;  /* 0x0000000902027221 */ /* 0x000fe20000010100 */
[--C-:B------:R-:W-:Y:S01]  /*d1c0*/  FFMA.FTZ R9, R157, UR10, -R195.reuse ;  /* 0x0000000a9d097c23 */ /* 0x100fe200080108c3 */
[----:B------:R-:W-:Y:S01]  /*d1d0*/  FADD.FTZ R153, R163, R152 ;  /* 0x00000098a3997221 */ /* 0x000fe20000010000 */
[--C-:B------:R-:W-:Y:S01]  /*d1e0*/  FFMA.FTZ R157, R172, UR10, -R195.reuse ;  /* 0x0000000aac9d7c23 */ /* 0x100fe200080108c3 */
[----:B------:R-:W-:Y:S01]  /*d1f0*/  MUFU.EX2 R12, R12 ;  /* 0x0000000c000c7308 */ /* 0x000fe20000000800 */
[----:B-1----:R-:W-:Y:S01]  /*d200*/  FFMA.FTZ R192, R156, UR10, -R195 ;  /* 0x0000000a9cc07c23 */ /* 0x002fe200080108c3 */
[----:B------:R-:W-:Y:S01]  /*d210*/  FADD.FTZ R152, R166, R153 ;  /* 0x00000099a6987221 */ /* 0x000fe20000010000 */
[----:B------:R-:W-:-:S02]  /*d220*/  F2FP.BF16.F32.PACK_AB R156, R214, R21 ;  /* 0x00000015d69c723e */ /* 0x000fc400000010ff */
[----:B0-----:R-:W-:Y:S01]  /*d230*/  F2FP.BF16.F32.PACK_AB R172, R188, R183 ;  /* 0x000000b7bcac723e */ /* 0x001fe200000010ff */
[----:B------:R-:W-:Y:S02]  /*d240*/  FADD.FTZ R153, R167, R152 ;  /* 0x00000098a7997221 */ /* 0x000fe40000010000 */
[----:B------:R-:W-:Y:S02]  /*d250*/  MUFU.EX2 R193, R193 ;  /* 0x000000c100c17308 */ /* 0x000fe40000000800 */
[----:B------:R-:W-:Y:S01]  /*d260*/  FADD.FTZ R152, R170, R153 ;  /* 0x00000099aa987221 */ /* 0x000fe20000010000 */
[----:B------:R-:W-:Y:S01]  /*d270*/  FFMA.FTZ R153, R168, UR10, -R195 ;  /* 0x0000000aa8997c23 */ /* 0x000fe200080108c3 */
[----:B------:R-:W-:Y:S02]  /*d280*/  F2FP.BF16.F32.PACK_AB R168, R180, R175 ;  /* 0x000000afb4a8723e */ /* 0x000fe400000010ff */
[----:B------:R-:W-:Y:S02]  /*d290*/  FADD.FTZ R165, R171, R152 ;  /* 0x00000098aba57221 */ /* 0x000fe40000010000 */
[----:B------:R-:W-:Y:S02]  /*d2a0*/  MUFU.EX2 R10, R10 ;  /* 0x0000000a000a7308 */ /* 0x000fe40000000800 */
[----:B------:R-:W-:Y:S01]  /*d2b0*/  FADD.FTZ R152, R174, R165 ;  /* 0x000000a5ae987221 */ /* 0x000fe20000010000 */
[----:B------:R-:W-:-:S03]  /*d2c0*/  FFMA.FTZ R165, R176, UR10, -R195 ;  /* 0x0000000ab0a57c23 */ /* 0x000fc600080108c3 */
[----:B------:R-:W-:Y:S02]  /*d2d0*/  FADD.FTZ R213, R175, R152 ;  /* 0x00000098afd57221 */ /* 0x000fe40000010000 */
[----:B------:R-:W-:Y:S02]  /*d2e0*/  MUFU.EX2 R11, R11 ;  /* 0x0000000b000b7308 */ /* 0x000fe40000000800 */
[----:B------:R-:W-:Y:S01]  /*d2f0*/  FADD.FTZ R152, R180, R213 ;  /* 0x000000d5b4987221 */ /* 0x000fe20000010000 */
[----:B------:R-:W-:-:S03]  /*d300*/  FMUL.FTZ R180, R2, UR10 ;  /* 0x0000000a02b47c20 */ /* 0x000fc60008410000 */
[----:B------:R-:W-:Y:S01]  /*d310*/  FADD.FTZ R195, R179, R152 ;  /* 0x00000098b3c37221 */ /* 0x000fe20000010000 */
[----:B------:R-:W-:Y:S01]  /*d320*/  F2FP.BF16.F32.PACK_AB R152, R196, R187 ;  /* 0x000000bbc498723e */ /* 0x000fe200000010ff */
[----:B------:R-:W0:Y:S02]  /*d330*/  MUFU.EX2 R14, R14 ;  /* 0x0000000e000e7308 */ /* 0x000e240000000800 */
[----:B------:R-:W-:-:S04]  /*d340*/  FADD.FTZ R20, R198, R195 ;  /* 0x000000c3c6147221 */ /* 0x000fc80000010000 */
[----:B------:R-:W-:Y:S02]  /*d350*/  FADD.FTZ R21, R183, R20 ;  /* 0x00000014b7157221 */ /* 0x000fe40000010000 */
[----:B------:R-:W1:Y:S02]  /*d360*/  MUFU.EX2 R180, R180 ;  /* 0x000000b400b47308 */ /* 0x000e640000000800 */
[----:B------:R-:W-:-:S04]  /*d370*/  FADD.FTZ R170, R188, R21 ;  /* 0x00000015bcaa7221 */ /* 0x000fc80000010000 */
[----:B--2---:R-:W-:Y:S01]  /*d380*/  FADD.FTZ R21, R185, R170 ;  /* 0x000000aab9157221 */ /* 0x004fe20000010000 */
[----:B------:R-:W-:Y:S01]  /*d390*/  F2FP.BF16.F32.PACK_AB R170, R198, R179 ;  /* 0x000000b3c6aa723e */ /* 0x000fe200000010ff */
[----:B------:R-:W-:Y:S01]  /*d3a0*/  MUFU.EX2 R15, R15 ;  /* 0x0000000f000f7308 */ /* 0x000fe20000000800 */
[----:B0-----:R-:W-:Y:S01]  /*d3b0*/  F2FP.BF16.F32.PACK_AB R155, R14, R11 ;  /* 0x0000000b0e9b723e */ /* 0x001fe200000010ff */
[----:B------:R-:W-:-:S06]  /*d3c0*/  FADD.FTZ R2, R12, R21 ;  /* 0x000000150c027221 */ /* 0x000fcc0000010000 */
[----:B------:R-:W-:Y:S01]  /*d3d0*/  MUFU.EX2 R190, R190 ;  /* 0x000000be00be7308 */ /* 0x000fe20000000800 */
[----:B-1----:R-:W-:Y:S01]  /*d3e0*/  FFMA.FTZ R21, R180, R0, R193 ;  /* 0x00000000b4157223 */ /* 0x002fe200000100c1 */
[-C--:B------:R-:W-:Y:S01]  /*d3f0*/  FMUL.FTZ R26, R26, R180.reuse ;  /* 0x000000b41a1a7220 */ /* 0x080fe20000410000 */
[-C--:B------:R-:W-:Y:S01]  /*d400*/  FMUL.FTZ R27, R27, R180.reuse ;  /* 0x000000b41b1b7220 */ /* 0x080fe20000410000 */
[-C--:B------:R-:W-:Y:S01]  /*d410*/  FMUL.FTZ R30, R30, R180.reuse ;  /* 0x000000b41e1e7220 */ /* 0x080fe20000410000 */
[----:B------:R-:W-:Y:S01]  /*d420*/  FADD.FTZ R0, R10, R21 ;  /* 0x000000150a007221 */ /* 0x000fe20000010000 */
[-C--:B------:R-:W-:Y:S01]  /*d430*/  FMUL.FTZ R31, R31, R180.reuse ;  /* 0x000000b41f1f7220 */ /* 0x080fe20000410000 */
[-C--:B------:R-:W-:Y:S01]  /*d440*/  FMUL.FTZ R34, R34, R180.reuse ;  /* 0x000000b422227220 */ /* 0x080fe20000410000 */
[----:B------:R-:W-:Y:S01]  /*d450*/  MUFU.EX2 R192, R192 ;  /* 0x000000c000c07308 */ /* 0x000fe20000000800 */
[----:B------:R-:W-:Y:S01]  /*d460*/  FADD.FTZ R21, R11, R0 ;  /* 0x000000000b157221 */ /* 0x000fe20000010000 */
[-C--:B------:R-:W-:Y:S01]  /*d470*/  FMUL.FTZ R35, R35, R180.reuse ;  /* 0x000000b423237220 */ /* 0x080fe20000410000 */
[-C--:B------:R-:W-:Y:S01]  /*d480*/  FMUL.FTZ R38, R38, R180.reuse ;  /* 0x000000b426267220 */ /* 0x080fe20000410000 */
[-C--:B------:R-:W-:Y:S01]  /*d490*/  FMUL.FTZ R39, R39, R180.reuse ;  /* 0x000000b427277220 */ /* 0x080fe20000410000 */
[----:B------:R-:W-:Y:S01]  /*d4a0*/  FADD.FTZ R188, R14, R21 ;  /* 0x000000150ebc7221 */ /* 0x000fe20000010000 */
        /* <DEDUP_REMOVED lines=10> */
[----:B------:R-:W1:Y:S01]  /*d550*/  MUFU.EX2 R9, R9 ;  /* 0x0000000900097308 */ /* 0x000e620000000800 */
[----:B0-----:R-:W-:Y:S01]  /*d560*/  F2FP.BF16.F32.PACK_AB R160, R162, R159 ;  /* 0x0000009fa2a0723e */ /* 0x001fe200000010ff */
[-C--:B------:R-:W-:Y:S01]  /*d570*/  FMUL.FTZ R59, R59, R180.reuse ;  /* 0x000000b43b3b7220 */ /* 0x080fe20000410000 */
[----:B------:R-:W-:Y:S01]  /*d580*/  F2FP.BF16.F32.PACK_AB R162, R166, R163 ;  /* 0x000000a3a6a2723e */ /* 0x000fe200000010ff */
[-C--:B------:R-:W-:Y:S01]  /*d590*/  FMUL.FTZ R62, R62, R180.reuse ;  /* 0x000000b43e3e7220 */ /* 0x080fe20000410000 */
[----:B------:R-:W-:Y:S01]  /*d5a0*/  F2FP.BF16.F32.PACK_AB R166, R174, R171 ;  /* 0x000000abaea6723e */ /* 0x000fe200000010ff */
[-C--:B------:R-:W-:Y:S01]  /*d5b0*/  FMUL.FTZ R63, R63, R180.reuse ;  /* 0x000000b43f3f7220 */ /* 0x080fe20000410000 */
[----:B------:R-:W-:Y:S01]  /*d5c0*/  F2FP.BF16.F32.PACK_AB R174, R12, R185 ;  /* 0x000000b90cae723e */ /* 0x000fe200000010ff */
[----:B------:R-:W0:Y:S01]  /*d5d0*/  MUFU.EX2 R176, R197 ;  /* 0x000000c500b07308 */ /* 0x000e220000000800 */
[-C--:B------:R-:W-:Y:S01]  /*d5e0*/  FMUL.FTZ R66, R66, R180.reuse ;  /* 0x000000b442427220 */ /* 0x080fe20000410000 */
[-C--:B------:R-:W-:Y:S01]  /*d5f0*/  FMUL.FTZ R67, R67, R180.reuse ;  /* 0x000000b443437220 */ /* 0x080fe20000410000 */
[-C--:B------:R-:W-:Y:S01]  /*d600*/  FMUL.FTZ R70, R70, R180.reuse ;  /* 0x000000b446467220 */ /* 0x080fe20000410000 */
[-C--:B------:R-:W-:Y:S01]  /*d610*/  FMUL.FTZ R71, R71, R180.reuse ;  /* 0x000000b447477220 */ /* 0x080fe20000410000 */
[-C--:B------:R-:W-:Y:S01]  /*d620*/  FMUL.FTZ R74, R74, R180.reuse ;  /* 0x000000b44a4a7220 */ /* 0x080fe20000410000 */
[-C--:B------:R-:W-:Y:S01]  /*d630*/  FMUL.FTZ R75, R75, R180.reuse ;  /* 0x000000b44b4b7220 */ /* 0x080fe20000410000 */
[----:B------:R-:W-:Y:S01]  /*d640*/  FMUL.FTZ R78, R78, R180 ;  /* 0x000000b44e4e7220 */ /* 0x000fe20000410000 */
[----:B------:R2:W-:Y:S01]  /*d650*/  MUFU.EX2 R12, R153 ;  /* 0x00000099000c7308 */ /* 0x0005e20000000800 */
[----:B-1----:R-:W-:Y:S01]  /*d660*/  F2FP.BF16.F32.PACK_AB R159, R9, R192 ;  /* 0x000000c0099f723e */ /* 0x002fe200000010ff */
        /* <DEDUP_REMOVED lines=11> */
[----:B------:R-:W-:Y:S01]  /*d720*/  FADD.FTZ R153, R190, R153 ;  /* 0x00000099be997221 */ /* 0x000fe20000010000 */
[-C--:B------:R-:W-:Y:S01]  /*d730*/  FMUL.FTZ R98, R98, R180.reuse ;  /* 0x000000b462627220 */ /* 0x080fe20000410000 */
        /* <DEDUP_REMOVED lines=8> */
[-C--:B------:R-:W-:Y:S01]  /*d7c0*/  FMUL.FTZ R110, R110, R180.reuse ;  /* 0x000000b46e6e7220 */ /* 0x080fe20000410000 */
[----:B------:R-:W3:Y:S01]  /*d7d0*/  MUFU.EX2 R169, R169 ;  /* 0x000000a900a97308 */ /* 0x000ee20000000800 */
[----:B------:R-:W-:Y:S01]  /*d7e0*/  FADD.FTZ R153, R161, R188 ;  /* 0x000000bca1997221 */ /* 0x000fe20000010000 */
[----:B0-----:R-:W-:Y:S01]  /*d7f0*/  F2FP.BF16.F32.PACK_AB R161, R176, R161 ;  /* 0x000000a1b0a1723e */ /* 0x001fe200000010ff */
[-C--:B------:R-:W-:Y:S01]  /*d800*/  FMUL.FTZ R111, R111, R180.reuse ;  /* 0x000000b46f6f7220 */ /* 0x080fe20000410000 */
[-C--:B------:R-:W-:Y:S01]  /*d810*/  FMUL.FTZ R114, R114, R180.reuse ;  /* 0x000000b472727220 */ /* 0x080fe20000410000 */
[----:B------:R-:W-:Y:S01]  /*d820*/  FADD.FTZ R188, R176, R153 ;  /* 0x00000099b0bc7221 */ /* 0x000fe20000010000 */
[-C--:B------:R-:W-:Y:S01]  /*d830*/  FMUL.FTZ R115, R115, R180.reuse ;  /* 0x000000b473737220 */ /* 0x080fe20000410000 */
[-C--:B------:R-:W-:Y:S01]  /*d840*/  FMUL.FTZ R118, R118, R180.reuse ;  /* 0x000000b476767220 */ /* 0x080fe20000410000 */
[----:B------:R0:W4:Y:S01]  /*d850*/  MUFU.EX2 R167, R157 ;  /* 0x0000009d00a77308 */ /* 0x0001220000000800 */
[----:B-1----:R-:W-:Y:S01]  /*d860*/  FADD.FTZ R153, R13, R188 ;  /* 0x000000bc0d997221 */ /* 0x002fe20000010000 */
[----:B--2---:R-:W-:Y:S01]  /*d870*/  F2FP.BF16.F32.PACK_AB R163, R20, R13 ;  /* 0x0000000d14a3723e */ /* 0x004fe200000010ff */
[-C--:B------:R-:W-:Y:S01]  /*d880*/  FMUL.FTZ R119, R119, R180.reuse ;  /* 0x000000b477777220 */ /* 0x080fe20000410000 */
[-C--:B------:R-:W-:Y:S01]  /*d890*/  FMUL.FTZ R122, R122, R180.reuse ;  /* 0x000000b47a7a7220 */ /* 0x080fe20000410000 */
[----:B------:R-:W-:Y:S01]  /*d8a0*/  FADD.FTZ R153, R20, R153 ;  /* 0x0000009914997221 */ /* 0x000fe20000010000 */
[-C--:B------:R-:W-:Y:S01]  /*d8b0*/  FMUL.FTZ R123, R123, R180.reuse ;  /* 0x000000b47b7b7220 */ /* 0x080fe20000410000 */
[-C--:B------:R-:W-:Y:S01]  /*d8c0*/  FMUL.FTZ R126, R126, R180.reuse ;  /* 0x000000b47e7e7220 */ /* 0x080fe20000410000 */
[----:B------:R-:W1:Y:S01]  /*d8d0*/  MUFU.EX2 R0, R173 ;  /* 0x000000ad00007308 */ /* 0x000e620000000800 */
[----:B------:R-:W-:Y:S01]  /*d8e0*/  FADD.FTZ R188, R12, R153 ;  /* 0x000000990cbc7221 */ /* 0x000fe20000010000 */
[----:B0-----:R-:W-:Y:S01]  /*d8f0*/  F2FP.BF16.F32.PACK_AB R157, R190, R15 ;  /* 0x0000000fbe9d723e */ /* 0x001fe200000010ff */
[-C--:B------:R-:W-:Y:S01]  /*d900*/  FMUL.FTZ R127, R127, R180.reuse ;  /* 0x000000b47f7f7220 */ /* 0x080fe20000410000 */
[-C--:B------:R-:W-:Y:S01]  /*d910*/  FMUL.FTZ R130, R130, R180.reuse ;  /* 0x000000b482827220 */ /* 0x080fe20000410000 */
[----:B---3--:R-:W-:Y:S01]  /*d920*/  FADD.FTZ R188, R169, R188 ;  /* 0x000000bca9bc7221 */ /* 0x008fe20000010000 */
[-C--:B------:R-:W-:Y:S01]  /*d930*/  FMUL.FTZ R131, R131, R180.reuse ;  /* 0x000000b483837220 */ /* 0x080fe20000410000 */
[-C--:B------:R-:W-:Y:S01]  /*d940*/  FMUL.FTZ R134, R134, R180.reuse ;  /* 0x000000b486867220 */ /* 0x080fe20000410000 */
[----:B------:R0:W2:Y:S01]  /*d950*/  MUFU.EX2 R21, R165 ;  /* 0x000000a500157308 */ /* 0x0000a20000000800 */
[----:B----4-:R-:W-:Y:S01]  /*d960*/  FADD.FTZ R153, R167, R188 ;  /* 0x000000bca7997221 */ /* 0x010fe20000010000 */
[-C--:B------:R-:W-:Y:S01]  /*d970*/  FMUL.FTZ R135, R135, R180.reuse ;  /* 0x000000b487877220 */ /* 0x080fe20000410000 */
[-C--:B------:R-:W-:Y:S01]  /*d980*/  FMUL.FTZ R138, R138, R180.reuse ;  /* 0x000000b48a8a7220 */ /* 0x080fe20000410000 */
[-C--:B------:R-:W-:Y:S01]  /*d990*/  FMUL.FTZ R139, R139, R180.reuse ;  /* 0x000000b48b8b7220 */ /* 0x080fe20000410000 */
[-C--:B------:R-:W-:Y:S01]  /*d9a0*/  FMUL.FTZ R142, R142, R180.reuse ;  /* 0x000000b48e8e7220 */ /* 0x080fe20000410000 */
[-C--:B------:R-:W-:Y:S01]  /*d9b0*/  FMUL.FTZ R143, R143, R180.reuse ;  /* 0x000000b48f8f7220 */ /* 0x080fe20000410000 */
[----:B------:R-:W-:Y:S01]  /*d9c0*/  FMUL.FTZ R146, R146, R180 ;  /* 0x000000b492927220 */ /* 0x000fe20000410000 */
[----:B------:R-:W3:Y:S01]  /*d9d0*/  MUFU.EX2 R178, R178 ;  /* 0x000000b200b27308 */ /* 0x000ee20000000800 */
[C---:B-1----:R-:W-:Y:S01]  /*d9e0*/  FADD.FTZ R188, R0.reuse, R153 ;  /* 0x0000009900bc7221 */ /* 0x042fe20000010000 */
[----:B0-----:R-:W-:Y:S01]  /*d9f0*/  F2FP.BF16.F32.PACK_AB R165, R169, R12 ;  /* 0x0000000ca9a5723e */ /* 0x001fe200000010ff */
[-C--:B------:R-:W-:Y:S01]  /*da00*/  FMUL.FTZ R147, R147, R180.reuse ;  /* 0x000000b493937220 */ /* 0x080fe20000410000 */
[----:B------:R-:W-:Y:S01]  /*da10*/  F2FP.BF16.F32.PACK_AB R167, R0, R167 ;  /* 0x000000a700a7723e */ /* 0x000fe200000010ff */
[-C--:B------:R-:W-:Y:S01]  /*da20*/  FMUL.FTZ R150, R150, R180.reuse ;  /* 0x000000b496967220 */ /* 0x080fe20000410000 */
[----:B------:R-:W-:-:S02]  /*da30*/  FMUL.FTZ R151, R151, R180 ;  /* 0x000000b497977220 */ /* 0x000fc40000410000 */
[----:B------:R-:W0:Y:S01]  /*da40*/  MUFU.EX2 R171, R181 ;  /* 0x000000b500ab7308 */ /* 0x000e220000000800 */
[----:B--2---:R-:W-:-:S07]  /*da50*/  FADD.FTZ R153, R21, R188 ;  /* 0x000000bc15997221 */ /* 0x004fce0000010000 */
[----:B------:R-:W1:Y:S01]  /*da60*/  MUFU.EX2 R182, R182 ;  /* 0x000000b600b67308 */ /* 0x000e620000000800 */
[----:B---3--:R-:W-:-:S07]  /*da70*/  F2FP.BF16.F32.PACK_AB R169, R178, R21 ;  /* 0x00000015b2a9723e */ /* 0x008fce00000010ff */
[----:B------:R2:W3:Y:S08]  /*da80*/  MUFU.EX2 R173, R184 ;  /* 0x000000b800ad7308 */ /* 0x0004f00000000800 */
[----:B------:R-:W4:Y:S01]  /*da90*/  MUFU.EX2 R186, R186 ;  /* 0x000000ba00ba7308 */ /* 0x000f220000000800 */
[----:B--2---:R-:W-:-:S04]  /*daa0*/  FADD.FTZ R184, R178, R153 ;  /* 0x00000099b2b87221 */ /* 0x004fc80000010000 */
[----:B0-----:R-:W-:Y:S01]  /*dab0*/  FADD.FTZ R153, R171, R184 ;  /* 0x000000b8ab997221 */ /* 0x001fe20000010000 */
[C---:B-1----:R-:W-:Y:S02]  /*dac0*/  F2FP.BF16.F32.PACK_AB R171, R182.reuse, R171 ;  /* 0x000000abb6ab723e */ /* 0x042fe400000010ff */
[----:B------:R-:W0:Y:S01]  /*dad0*/  MUFU.EX2 R175, R189 ;  /* 0x000000bd00af7308 */ /* 0x000e220000000800 */
[----:B------:R-:W-:Y:S01]  /*dae0*/  FADD.FTZ R188, R182, R153 ;  /* 0x00000099b6bc7221 */ /* 0x000fe20000010000 */
[----:B------:R-:W-:-:S03]  /*daf0*/  F2FP.BF16.F32.PACK_AB R153, R10, R193 ;  /* 0x000000c10a99723e */ /* 0x000fc600000010ff */
[----:B---3--:R-:W-:-:S03]  /*db00*/  FADD.FTZ R11, R173, R188 ;  /* 0x000000bcad0b7221 */ /* 0x008fc60000010000 */
[----:B------:R-:W1:Y:S01]  /*db10*/  MUFU.EX2 R184, R191 ;  /* 0x000000bf00b87308 */ /* 0x000e620000000800 */
[C---:B----4-:R-:W-:Y:S01]  /*db20*/  FADD.FTZ R8, R186.reuse, R11 ;  /* 0x0000000bba087221 */ /* 0x050fe20000010000 */
[----:B------:R-:W-:-:S03]  /*db30*/  F2FP.BF16.F32.PACK_AB R173, R186, R173 ;  /* 0x000000adbaad723e */ /* 0x000fc600000010ff */
[----:B0-----:R-:W-:-:S04]  /*db40*/  FADD.FTZ R9, R175, R8 ;  /* 0x00000008af097221 */ /* 0x001fc80000010000 */
[C---:B-1----:R-:W-:Y:S01]  /*db50*/  FADD.FTZ R0, R184.reuse, R9 ;  /* 0x00000009b8007221 */ /* 0x042fe20000010000 */
[----:B------:R-:W-:Y:S01]  /*db60*/  F2FP.BF16.F32.PACK_AB R175, R184, R175 ;  /* 0x000000afb8af723e */ /* 0x000fe200000010ff */
[----:B------:R-:W-:Y:S06]  /*db70*/  @!P0 BRA `(.L_x_2425) ;  /* 0x0000000000048947 */ /* 0x000fec0003800000 */
[----:B------:R-:W-:Y:S01]  /*db80*/  BPT.TRAP 0x1 ;  /* 0x000000040000795c */ /* 0x000fe20000300000 */
.L_x_2425:
[----:B------:R0:W1:Y:S01]  /*db90*/  SYNCS.PHASECHK.TRANS64.TRYWAIT P1, [UR27+0x22850], R6 ;  /* 0x02285006ff0075a7 */ /* 0x000062000802015b */
[----:B------:R-:W-:Y:S05]  /*dba0*/  @!P0 BRA `(.L_x_2426) ;  /* 0x0000000000048947 */ /* 0x000fea0003800000 */
[----:B------:R-:W-:Y:S01]  /*dbb0*/  BPT.TRAP 0x1 ;  /* 0x000000040000795c */ /* 0x000fe20000300000 */
.L_x_2426:
[----:B-1----:R-:W-:Y:S05]  /*dbc0*/  @P1 BRA `(.L_x_2427) ;  /* 0x0000000000081947 */ /* 0x002fea0003800000 */
[----:B------:R-:W1:Y:S02]  /*dbd0*/  SYNCS.PHASECHK.TRANS64.TRYWAIT P1, [UR27+0x22850], R6 ;  /* 0x02285006ff0075a7 */ /* 0x000e64000802015b */
[----:B-1----:R-:W-:Y:S05]  /*dbe0*/  @!P1 BRA `(.L_x_2428) ;  /* 0x000000a000bc9947 */ /* 0x002fea0003800000 */
.L_x_2427:
        /* <DEDUP_REMOVED lines=49> */
.L_x_2412:
[----:B------:R-:W1:Y:S01]  /*df00*/  SHFL.BFLY PT, R3, R2, 0x2, 0x1f ;  /* 0x0c401f0002037f89 */ /* 0x000e6200000e0000 */
[----:B0-----:R-:W-:Y:S01]  /*df10*/  IMAD.MOV.U32 R8, RZ, RZ, RZ ;  /* 0x000000ffff087224 */ /* 0x001fe200078e00ff */
[----:B------:R-:W-:Y:S01]  /*df20*/  UIADD3 UR37, UR37, 0x1, URZ ;  /* 0x0000000125257890 */ /* 0x000fe2000fffe03f */
[----:B------:R-:W-:Y:S01]  /*df30*/  IMAD.U32 R14, RZ, RZ, UR10 ;  /* 0x0000000aff0e7e24 */ /* 0x000fe2000f8e00ff */
[----:B------:R-:W0:Y:S01]  /*df40*/  SHFL.BFLY PT, R9, R0, 0x2, 0x1f ;  /* 0x0c401f0000097f89 */ /* 0x000e2200000e0000 */
[----:B------:R2:W-:Y:S06]  /*df50*/  BAR.ARV R7, 0x100 ;  /* 0x000400070000751d */ /* 0x0005ec0000002000 */
[----:B------:R-:W-:-:S02]  /*df60*/  UISETP.NE.AND UP0, UPT, UR37, 0x2, UPT ;  /* 0x000000022500788c */ /* 0x000fc4000bf05270 */
[----:B------:R-:W-:Y:S06]  /*df70*/  BAR.ARV 0x8, 0x180 ;  /* 0x0206000000007b1d */ /* 0x000fec0000002000 */
[----:B------:R-:W-:Y:S01]  /*df80*/  USEL UR4, URZ, 0x1, UP0 ;  /* 0x000000013f047887 */ /* 0x000fe20008000000 */
[----:B------:R-:W-:Y:S01]  /*df90*/  PLOP3.LUT P0, PT, PT, PT, PT, 0x8, 0x0 ;  /* 0x000000000000781c */ /* 0x000fe20003f0e170 */
[----:B-1----:R-:W-:Y:S01]  /*dfa0*/  FADD.FTZ R3, R3, R2 ;  /* 0x0000000203037221 */ /* 0x002fe20000010000 */
[----:B------:R-:W-:Y:S01]  /*dfb0*/  IMAD.MOV.U32 R2, RZ, RZ, -0x800000 ;  /* 0xff800000ff027424 */ /* 0x000fe200078e00ff */
[----:B------:R-:W-:Y:S01]  /*dfc0*/  UIADD3 UR39, UR39, 0x1, URZ ;  /* 0x0000000127277890 */ /* 0x000fe2000fffe03f */
[----:B0-----:R-:W-:-:S02]  /*dfd0*/  FADD.FTZ R9, R9, R0 ;  /* 0x0000000009097221 */ /* 0x001fc40000010000 */
[----:B------:R-:W0:Y:S01]  /*dfe0*/  SHFL.BFLY PT, R6, R3, 0x1, 0x1f ;  /* 0x0c201f0003067f89 */ /* 0x000e2200000e0000 */
[----:B------:R-:W-:Y:S01]  /*dff0*/  IMAD.MOV.U32 R0, RZ, RZ, RZ ;  /* 0x000000ffff007224 */ /* 0x000fe200078e00ff */
[----:B------:R-:W-:Y:S02]  /*e000*/  USEL UR37, UR37, URZ, UP0 ;  /* 0x0000003f25257287 */ /* 0x000fe40008000000 */
[----:B------:R-:W-:Y:S01]  /*e010*/  ULOP3.LUT UR38, UR38, UR4, URZ, 0x3c, !UPT ;  /* 0x0000000426267292 */ /* 0x000fe2000f8e3c3f */
[----:B0-----:R-:W-:Y:S01]  /*e020*/  FADD.FTZ R12, R3, R6 ;  /* 0x00000006030c7221 */ /* 0x001fe20000010000 */
[----:B------:R-:W-:Y:S01]  /*e030*/  IMAD.MOV.U32 R3, RZ, RZ, -0x800000 ;  /* 0xff800000ff037424 */ /* 0x000fe200078e00ff */
[----:B------:R-:W0:Y:S03]  /*e040*/  SHFL.BFLY PT, R6, R9, 0x1, 0x1f ;  /* 0x0c201f0009067f89 */ /* 0x000e2600000e0000 */
[----:B------:R-:W-:-:S13]  /*e050*/  FSETP.NE.FTZ.AND P1, PT, R12, RZ, PT ;  /* 0x000000ff0c00720b */ /* 0x000fda0003f35000 */
[----:B------:R-:W1:Y:S01]  /*e060*/  @P1 MUFU.RCP R8, R12 ;  /* 0x0000000c00081308 */ /* 0x000e620000001000 */
[----:B0-----:R-:W-:-:S07]  /*e070*/  FADD.FTZ R11, R9, R6 ;  /* 0x00000006090b7221 */ /* 0x001fce0000010000 */
[----:B--2---:R-:W0:Y:S01]  /*e080*/  @P1 MUFU.LG2 R7, R12 ;  /* 0x0000000c00071308 */ /* 0x004e220000000c00 */
[----:B------:R-:W-:Y:S01]  /*e090*/  IMAD.U32 R6, RZ, RZ, UR10 ;  /* 0x0000000aff067e24 */ /* 0x000fe2000f8e00ff */
[----:B------:R-:W-:-:S03]  /*e0a0*/  FSETP.NE.FTZ.AND P2, PT, R11, RZ, PT ;  /* 0x000000ff0b00720b */ /* 0x000fc60003f55000 */
[----:B------:R-:W-:Y:S01]  /*e0b0*/  @P1 FMUL.FTZ R6, R6, 0.69314718246459960938 ;  /* 0x3f31721806061820 */ /* 0x000fe20000410000 */
        /* <DEDUP_REMOVED lines=9> */
[----:B------:R-:W-:Y:S01]  /*e150*/  @P2 MUFU.RCP R0, R11 ;  /* 0x0000000b00002308 */ /* 0x000fe20000001000 */
[-C--:B------:R-:W-:Y:S01]  /*e160*/  FMUL.FTZ R41, R41, R8.reuse ;  /* 0x0000000829297220 */ /* 0x080fe20000410000 */
        /* <DEDUP_REMOVED lines=55> */
[----:B------:R-:W-:Y:S01]  /*e4e0*/  @P2 FMUL.FTZ R14, R14, 0.69314718246459960938 ;  /* 0x3f3172180e0e2820 */ /* 0x000fe20000410000 */
[----:B0-----:R-:W-:Y:S01]  /*e4f0*/  @P1 FMUL.FTZ R7, R7, 0.69314718246459960938 ;  /* 0x3f31721807071820 */ /* 0x001fe20000410000 */
        /* <DEDUP_REMOVED lines=67> */
.L_x_2359:
[----:B------:R-:W0:Y:S01]  /*e930*/  S2R R4, SR_CgaCtaId ;  /* 0x0000000000047919 */ /* 0x000e220000008800 */
[----:B------:R-:W-:Y:S01]  /*e940*/  MOV R151, 0x400 ;  /* 0x0000040000977802 */ /* 0x000fe20000000f00 */
[----:B------:R-:W-:Y:S01]  /*e950*/  BSSY B0, `(.L_x_2430) ;  /* 0x00002d5000007945 */ /* 0x000fe20003800000 */
[----:B------:R-:W-:Y:S02]  /*e960*/  BAR.SYNC.DEFER_BLOCKING 0x5, 0x180 ;  /* 0x0146000000007b1d */ /* 0x000fe40000010000 */
[----:B0-----:R-:W-:-:S05]  /*e970*/  LEA R151, R4, R151, 0x18 ;  /* 0x0000009704977211 */ /* 0x001fca00078ec0ff */
[----:B------:R-:W0:Y:S02]  /*e980*/  LDS.128 R4, [R151+0x228d0] ;  /* 0x0228d00097047984 */ /* 0x000e240000000c00 */
[----:B0-----:R-:W-:Y:S02]  /*e990*/  R2UR UR5, R5 ;  /* 0x00000000050572ca */ /* 0x001fe400000e0000 */
[----:B------:R-:W-:Y:S02]  /*e9a0*/  R2UR UR7, R6 ;  /* 0x00000000060772ca */ /* 0x000fe400000e0000 */
        /* <DEDUP_REMOVED lines=8> */
[----:B------:R-:W-:Y:S02]  /*ea30*/  F2FP.BF16.F32.PACK_AB R26, R29, R28 ;  /* 0x0000001c1d1a723e */ /* 0x000fe400000010ff */
[----:B------:R-:W-:Y:S01]  /*ea40*/  F2FP.BF16.F32.PACK_AB R27, R10, R27 ;  /* 0x0000001b0a1b723e */ /* 0x000fe200000010ff */
[----:B------:R-:W-:Y:S01]  /*ea50*/  UISETP.NE.AND.EX UP0, UPT, UR9, URZ, UPT, UP0 ;  /* 0x0000003f0900728c */ /* 0x000fe2000bf05300 */
[----:B------:R-:W-:Y:S02]  /*ea60*/  F2FP.BF16.F32.PACK_AB R32, R33, R32 ;  /* 0x000000202120723e */ /* 0x000fe400000010ff */
[----:B------:R-:W-:Y:S01]  /*ea70*/  F2FP.BF16.F32.PACK_AB R33, R161, R34 ;  /* 0x00000022a121723e */ /* 0x000fe200000010ff */
[----:B------:R-:W-:Y:S01]  /*ea80*/  ULDC.64 UR8, c[0x0][0xc00] ;  /* 0x0003000000087ab9 */ /* 0x000fe20000000a00 */
[----:B------:R-:W-:Y:S01]  /*ea90*/  F2FP.BF16.F32.PACK_AB R40, R41, R40 ;  /* 0x000000282928723e */ /* 0x000fe200000010ff */
[----:B------:R-:W-:Y:S01]  /*eaa0*/  UIMAD.WIDE UR8, UR44, 0x4, UR8 ;  /* 0x000000042c0878a5 */ /* 0x000fe2000f8e0208 */
        /* <DEDUP_REMOVED lines=9> */
[----:B------:R-:W-:Y:S02]  /*eb40*/  MOV R4, R151 ;  /* 0x0000009700047202 */ /* 0x000fe40000000f00 */
[----:B0-----:R-:W-:Y:S02]  /*eb50*/  MOV R5, R6 ;  /* 0x0000000600057202 */ /* 0x001fe40000000f00 */
[----:B------:R-:W-:Y:S02]  /*eb60*/  F2FP.BF16.F32.PACK_AB R51, R156, R51 ;  /* 0x000000339c33723e */ /* 0x000fe400000010ff */
[----:B------:R-:W-:Y:S01]  /*eb70*/  F2FP.BF16.F32.PACK_AB R57, R155, R58 ;  /* 0x0000003a9b39723e */ /* 0x000fe200000010ff */
[----:B------:R-:W-:Y:S01]  /*eb80*/  IMAD.WIDE R106, R207, 0x2, R4 ;  /* 0x00000002cf6a7825 */ /* 0x000fe200078e0204 */
[----:B------:R-:W-:-:S02]  /*eb90*/  F2FP.BF16.F32.PACK_AB R64, R65, R64 ;  /* 0x000000404140723e */ /* 0x000fc400000010ff */
[----:B------:R-:W-:Y:S02]  /*eba0*/  F2FP.BF16.F32.PACK_AB R58, R61, R60 ;  /* 0x0000003c3d3a723e */ /* 0x000fe400000010ff */
[C---:B------:R-:W-:Y:S02]  /*ebb0*/  IADD3 R171, P1, R106.reuse, 0x20, RZ ;  /* 0x000000206aab7810 */ /* 0x040fe40007f3e0ff */
[C---:B------:R-:W-:Y:S02]  /*ebc0*/  IADD3 R173, P0, R106.reuse, 0x40, RZ ;  /* 0x000000406aad7810 */ /* 0x040fe40007f1e0ff */
[C---:B------:R-:W-:Y:S01]  /*ebd0*/  IADD3 R179, P6, R106.reuse, 0x4020, RZ ;  /* 0x000040206ab37810 */ /* 0x040fe20007fde0ff */
[--C-:B------:R-:W-:Y:S01]  /*ebe0*/  IMAD.X R13, RZ, RZ, R107.reuse, P1 ;  /* 0x000000ffff0d7224 */ /* 0x100fe200008e066b */
[C---:B------:R-:W-:Y:S01]  /*ebf0*/  IADD3 R185, P1, R106.reuse, 0x8000, RZ ;  /* 0x000080006ab97810 */ /* 0x040fe20007f3e0ff */
[--C-:B------:R-:W-:Y:S01]  /*ec00*/  IMAD.X R15, RZ, RZ, R107.reuse, P0 ;  /* 0x000000ffff0f7224 */ /* 0x100fe200000e066b */
        /* <DEDUP_REMOVED lines=11> */
[----:B------:R-:W-:Y:S01]  /*ecc0*/  LOP3.LUT R12, R171, 0x380, RZ, 0xc0, !PT ;  /* 0x00000380ab0c7812 */ /* 0x000fe200078ec0ff */
[--C-:B------:R-:W-:Y:S01]  /*ecd0*/  IMAD.X R39, RZ, RZ, R107.reuse, P5 ;  /* 0x000000ffff277224 */ /* 0x100fe200028e066b */
[----:B------:R-:W-:Y:S01]  /*ece0*/  LOP3.LUT R14, R173, 0x380, RZ, 0xc0, !PT ;  /* 0x00000380ad0e7812 */ /* 0x000fe200078ec0ff */
[----:B------:R-:W-:Y:S01]  /*ecf0*/  IMAD.X R47, RZ, RZ, R107, P2 ;  /* 0x000000ffff2f7224 */ /* 0x000fe200010e066b */
[----:B------:R-:W-:Y:S02]  /*ed00*/  LOP3.LUT R16, R175, 0x380, RZ, 0xc0, !PT ;  /* 0x00000380af107812 */ /* 0x000fe400078ec0ff */
[----:B------:R-:W-:-:S02]  /*ed10*/  IADD3 R193, P6, R106, 0xc000, RZ ;  /* 0x0000c0006ac17810 */ /* 0x000fc40007fde0ff */
[----:B------:R-:W-:Y:S02]  /*ed20*/  SHF.R.U64 R7, R7, 0x3, RZ ;  /* 0x0000000307077819 */ /* 0x000fe400000012ff */
[----:B------:R-:W-:Y:S01]  /*ed30*/  LOP3.LUT R20, R177, 0x380, RZ, 0xc0, !PT ;  /* 0x00000380b1147812 */ /* 0x000fe200078ec0ff */
[--C-:B------:R-:W-:Y:S01]  /*ed40*/  IMAD.X R99, RZ, RZ, R107.reuse, P6 ;  /* 0x000000ffff637224 */ /* 0x100fe200030e066b */
        /* <DEDUP_REMOVED lines=20> */
[----:B------:R-:W-:Y:S02]  /*ee90*/  LOP3.LUT R98, R193, 0x380, RZ, 0xc0, !PT ;  /* 0x00000380c1627812 */ /* 0x000fe400078ec0ff */
[----:B------:R-:W-:Y:S02]  /*eea0*/  SHF.R.U64 R28, R162, 0x3, RZ ;  /* 0x00000003a21c7819 */ /* 0x000fe400000012ff */
        /* <DEDUP_REMOVED lines=8> */
[----:B------:R-:W-:Y:S02]  /*ef30*/  LOP3.LUT R94, R191, 0x380, RZ, 0xc0, !PT ;  /* 0x00000380bf5e7812 */ /* 0x000fe400078ec0ff */
[----:B------:R-:W-:Y:S02]  /*ef40*/  LOP3.LUT R20, R20, R177, RZ, 0x3c, !PT ;  /* 0x000000b114147212 */ /* 0x000fe400078e3cff */
[----:B------:R-:W-:Y:S02]  /*ef50*/  SHF.R.U64 R54, R54, 0x3, RZ ;  /* 0x0000000336367819 */ /* 0x000fe400000012ff */
[----:B------:R-:W-:Y:S02]  /*ef60*/  SHF.R.U64 R98, R98, 0x3, RZ ;  /* 0x0000000362627819 */ /* 0x000fe400000012ff */
[----:B------:R-:W-:Y:S01]  /*ef70*/  MOV R106, R106 ;  /* 0x0000006a006a7202 */ /* 0x000fe20000000f00 */
[----:B------:R-:W-:Y:S01]  /*ef80*/  BAR.SYNC.DEFER_BLOCKING 0x1, 0x100 ;  /* 0x0044000000007b1d */ /* 0x000fe20000010000 */
[----:B------:R-:W-:-:S02]  /*ef90*/  LOP3.LUT R102, R6, 0x380, RZ, 0xc0, !PT ;  /* 0x0000038006667812 */ /* 0x000fc400078ec0ff */
[----:B------:R-:W-:Y:S02]  /*efa0*/  LOP3.LUT R10, R28, R169, RZ, 0x3c, !PT ;  /* 0x000000a91c0a7212 */ /* 0x000fe400078e3cff */
[----:B------:R-:W-:Y:S02]  /*efb0*/  LOP3.LUT R30, R30, R179, RZ, 0x3c, !PT ;  /* 0x000000b31e1e7212 */ /* 0x000fe400078e3cff */
[----:B------:R-:W-:Y:S02]  /*efc0*/  SHF.R.U64 R62, R62, 0x3, RZ ;  /* 0x000000033e3e7819 */ /* 0x000fe400000012ff */
[----:B------:R-:W-:Y:S02]  /*efd0*/  LOP3.LUT R107, R170, 0x380, RZ, 0xc0, !PT ;  /* 0x00000380aa6b7812 */ /* 0x000fe400078ec0ff */
[----:B------:R-:W-:Y:S02]  /*efe0*/  MOV R28, R12 ;  /* 0x0000000c001c7202 */ /* 0x000fe40000000f00 */
[----:B------:R-:W-:-:S02]  /*eff0*/  LOP3.LUT R38, R38, R181, RZ, 0x3c, !PT ;  /* 0x000000b526267212 */ /* 0x000fc400078e3cff */
[----:B------:R-:W-:Y:S02]  /*f000*/  SHF.R.U64 R70, R70, 0x3, RZ ;  /* 0x0000000346467819 */ /* 0x000fe400000012ff */
[----:B------:R-:W-:Y:S02]  /*f010*/  MOV R14, R14 ;  /* 0x0000000e000e7202 */ /* 0x000fe40000000f00 */
[----:B------:R-:W-:Y:S02]  /*f020*/  LOP3.LUT R46, R46, R183, RZ, 0x3c, !PT ;  /* 0x000000b72e2e7212 */ /* 0x000fe400078e3cff */
[----:B------:R-:W-:Y:S02]  /*f030*/  SHF.R.U64 R94, R94, 0x3, RZ ;  /* 0x000000035e5e7819 */ /* 0x000fe400000012ff */
[----:B------:R-:W-:Y:S01]  /*f040*/  MOV R16, R16 ;  /* 0x0000001000107202 */ /* 0x000fe20000000f00 */
[----:B------:R0:W-:Y:S01]  /*f050*/  STSM.16.M88.4 [R106], R24 ;  /* 0x000000186a007844 */ /* 0x0001e20000000200 */
[----:B------:R-:W-:-:S02]  /*f060*/  LOP3.LUT R54, R54, R185, RZ, 0x3c, !PT ;  /* 0x000000b936367212 */ /* 0x000fc400078e3cff */
[----:B------:R-:W-:Y:S01]  /*f070*/  LOP3.LUT R98, R98, R193, RZ, 0x3c, !PT ;  /* 0x000000c162627212 */ /* 0x000fe200078e3cff */
[----:B------:R-:W-:Y:S01]  /*f080*/  STSM.16.M88.4 [R28], R32 ;  /* 0x000000201c007844 */ /* 0x000fe20000000200 */
[----:B------:R-:W-:Y:S02]  /*f090*/  SHF.R.U64 R29, R102, 0x3, RZ ;  /* 0x00000003661d7819 */ /* 0x000fe400000012ff */
[----:B------:R-:W-:Y:S01]  /*f0a0*/  MOV R20, R20 ;  /* 0x0000001400147202 */ /* 0x000fe20000000f00 */
[----:B------:R1:W-:Y:S01]  /*f0b0*/  STSM.16.M88.4 [R14], R40 ;  /* 0x000000280e007844 */ /* 0x0003e20000000200 */
[----:B------:R-:W-:Y:S02]  /*f0c0*/  F2FP.BF16.F32.PACK_AB R59, R154, R59 ;  /* 0x0000003b9a3b723e */ /* 0x000fe400000010ff */
[----:B------:R-:W-:Y:S01]  /*f0d0*/  F2FP.BF16.F32.PACK_AB R65, R153, R66 ;  /* 0x000000429941723e */ /* 0x000fe200000010ff */
[----:B------:R-:W-:Y:S01]  /*f0e0*/  STSM.16.M88.4 [R16], R48 ;  /* 0x0000003010007844 */ /* 0x000fe20000000200 */
[----:B------:R-:W-:-:S02]  /*f0f0*/  F2FP.BF16.F32.PACK_AB R72, R73, R72 ;  /* 0x000000484948723e */ /* 0x000fc400000010ff */
[----:B------:R-:W-:Y:S01]  /*f100*/  LOP3.LUT R62, R62, R187, RZ, 0x3c, !PT ;  /* 0x000000bb3e3e7212 */ /* 0x000fe200078e3cff */
[----:B------:R-:W-:Y:S01]  /*f110*/  STSM.16.M88.4 [R20], R56 ;  /* 0x0000003814007844 */ /* 0x000fe20000000200 */
[----:B------:R-:W-:Y:S02]  /*f120*/  SHF.R.U64 R107, R107, 0x3, RZ ;  /* 0x000000036b6b7819 */ /* 0x000fe400000012ff */
[----:B------:R-:W-:Y:S02]  /*f130*/  MOV R30, R30 ;  /* 0x0000001e001e7202 */ /* 0x000fe40000000f00 */
[----:B------:R-:W-:Y:S02]  /*f140*/  F2FP.BF16.F32.PACK_AB R66, R69, R68 ;  /* 0x000000444542723e */ /* 0x000fe400000010ff */
[----:B------:R-:W-:Y:S02]  /*f150*/  F2FP.BF16.F32.PACK_AB R67, R152, R67 ;  /* 0x000000439843723e */ /* 0x000fe400000010ff */
[----:B------:R-:W-:-:S02]  /*f160*/  F2FP.BF16.F32.PACK_AB R73, R9, R74 ;  /* 0x0000004a0949723e */ /* 0x000fc400000010ff */
[----:B------:R-:W-:Y:S01]  /*f170*/  F2FP.BF16.F32.PACK_AB R80, R81, R80 ;  /* 0x000000505150723e */ /* 0x000fe200000010ff */
[----:B------:R-:W-:Y:S01]  /*f180*/  STSM.16.M88.4 [R30], R64 ;  /* 0x000000401e007844 */ /* 0x000fe20000000200 */
[----:B------:R-:W-:Y:S02]  /*f190*/  LOP3.LUT R70, R70, R189, RZ, 0x3c, !PT ;  /* 0x000000bd46467212 */ /* 0x000fe400078e3cff */
[----:B------:R-:W-:Y:S02]  /*f1a0*/  MOV R38, R38 ;  /* 0x0000002600267202 */ /* 0x000fe40000000f00 */
[----:B------:R-:W-:Y:S02]  /*f1b0*/  F2FP.BF16.F32.PACK_AB R74, R77, R76 ;  /* 0x0000004c4d4a723e */ /* 0x000fe400000010ff */
[----:B------:R-:W-:Y:S02]  /*f1c0*/  F2FP.BF16.F32.PACK_AB R75, R79, R75 ;  /* 0x0000004b4f4b723e */ /* 0x000fe400000010ff */
[----:B------:R-:W-:-:S02]  /*f1d0*/  F2FP.BF16.F32.PACK_AB R83, R83, R86 ;  /* 0x000000565353723e */ /* 0x000fc400000010ff */
[----:B------:R-:W-:Y:S01]  /*f1e0*/  F2FP.BF16.F32.PACK_AB R87, R87, R78 ;  /* 0x0000004e5757723e */ /* 0x000fe200000010ff */
[----:B------:R-:W-:Y:S01]  /*f1f0*/  STSM.16.M88.4 [R38], R72 ;  /* 0x0000004826007844 */ /* 0x000fe20000000200 */
[----:B------:R-:W-:Y:S02]  /*f200*/  F2FP.BF16.F32.PACK_AB R81, R8, R82 ;  /* 0x000000520851723e */ /* 0x000fe400000010ff */
[----:B------:R-:W-:Y:S02]  /*f210*/  F2FP.BF16.F32.PACK_AB R96, R97, R96 ;  /* 0x000000606160723e */ /* 0x000fe400000010ff */
[----:B------:R-:W-:Y:S02]  /*f220*/  F2FP.BF16.F32.PACK_AB R104, R105, R104 ;  /* 0x000000686968723e */ /* 0x000fe400000010ff */
[----:B------:R-:W-:Y:S02]  /*f230*/  F2FP.BF16.F32.PACK_AB R112, R113, R112 ;  /* 0x000000707170723e */ /* 0x000fe400000010ff */
[----:B------:R-:W-:-:S02]  /*f240*/  F2FP.BF16.F32.PACK_AB R120, R121, R120 ;  /* 0x000000787978723e */ /* 0x000fc400000010ff */
[----:B------:R-:W-:Y:S02]  /*f250*/  F2FP.BF16.F32.PACK_AB R128, R129, R128 ;  /* 0x000000808180723e */ /* 0x000fe400000010ff */
[----:B------:R-:W-:Y:S02]  /*f260*/  F2FP.BF16.F32.PACK_AB R136, R137, R136 ;  /* 0x000000888988723e */ /* 0x000fe400000010ff */
[----:B------:R-:W-:Y:S01]  /*f270*/  F2FP.BF16.F32.PACK_AB R144, R145, R144 ;  /* 0x000000909190723e */ /* 0x000fe200000010ff */
[----:B------:R-:W-:Y:S01]  /*f280*/  ULDC UR10, c[0x0][0xa88] ;  /* 0x0002a200000a7ab9 */ /* 0x000fe20000000800 */
[----:B------:R-:W-:Y:S01]  /*f290*/  LOP3.LUT R94, R94, R191, RZ, 0x3c, !PT ;  /* 0x000000bf5e5e7212 */ /* 0x000fe200078e3cff */
[----:B------:R-:W-:Y:S01]  /*f2a0*/  UMOV UR4, URZ ;  /* 0x0000003f00047c82 */ /* 0x000fe20008000000 */
[----:B------:R-:W-:Y:S01]  /*f2b0*/  MOV R46, R46 ;  /* 0x0000002e002e7202 */ /* 0x000fe20000000f00 */
[----:B------:R-:W2:Y:S01]  /*f2c0*/  LDC R77, c[0x0][0xbe8] ;  /* 0x0002fa00ff4d7b82 */ /* 0x000ea20000000800 */
[----:B------:R-:W-:-:S02]  /*f2d0*/  F2FP.BF16.F32.PACK_AB R82, R85, R84 ;  /* 0x000000545552723e */ /* 0x000fc400000010ff */
[----:B------:R-:W-:Y:S02]  /*f2e0*/  LOP3.LUT R102, R29, R6, RZ, 0x3c, !PT ;  /* 0x000000061d667212 */ /* 0x000fe400078e3cff */
[----:B------:R-:W-:Y:S01]  /*f2f0*/  MOV R54, R54 ;  /* 0x0000003600367202 */ /* 0x000fe20000000f00 */
[----:B------:R-:W-:Y:S01]  /*f300*/  STSM.16.M88.4 [R46], R80 ;  /* 0x000000502e007844 */ /* 0x000fe20000000200 */
[----:B------:R-:W-:Y:S02]  /*f310*/  MOV R13, R98 ;  /* 0x00000062000d7202 */ /* 0x000fe40000000f00 */
[----:B------:R-:W-:Y:S02]  /*f320*/  F2FP.BF16.F32.PACK_AB R84, R89, R88 ;  /* 0x000000585954723e */ /* 0x000fe400000010ff */
[----:B------:R-:W-:Y:S02]  /*f330*/  F2FP.BF16.F32.PACK_AB R85, R91, R90 ;  /* 0x0000005a5b55723e */ /* 0x000fe400000010ff */
[----:B------:R-:W-:-:S02]  /*f340*/  F2FP.BF16.F32.PACK_AB R86, R93, R92 ;  /* 0x0000005c5d56723e */ /* 0x000fc400000010ff */
[----:B------:R-:W-:Y:S02]  /*f350*/  LOP3.LUT R6, R107, R170, RZ, 0x3c, !PT ;  /* 0x000000aa6b067212 */ /* 0x000fe400078e3cff */
[----:B------:R-:W-:Y:S01]  /*f360*/  MOV R62, R62 ;  /* 0x0000003e003e7202 */ /* 0x000fe20000000f00 */
[----:B------:R-:W-:Y:S01]  /*f370*/  STSM.16.M88.4 [R54], R84 ;  /* 0x0000005436007844 */ /* 0x000fe20000000200 */
[----:B------:R-:W-:Y:S02]  /*f380*/  F2FP.BF16.F32.PACK_AB R97, R164, R163 ;  /* 0x000000a3a461723e */ /* 0x000fe400000010ff */
[----:B------:R-:W-:Y:S02]  /*f390*/  F2FP.BF16.F32.PACK_AB R98, R101, R100 ;  /* 0x000000646562723e */ /* 0x000fe400000010ff */
[----:B------:R-:W-:Y:S02]  /*f3a0*/  F2FP.BF16.F32.PACK_AB R99, R166, R165 ;  /* 0x000000a5a663723e */ /* 0x000fe400000010ff */
[----:B------:R-:W-:-:S02]  /*f3b0*/  MOV R70, R70 ;  /* 0x0000004600467202 */ /* 0x000fc40000000f00 */
[----:B------:R-:W-:Y:S01]  /*f3c0*/  F2FP.BF16.F32.PACK_AB R105, R168, R167 ;  /* 0x000000a7a869723e */ /* 0x000fe200000010ff */
[----:B------:R-:W-:Y:S01]  /*f3d0*/  STSM.16.M88.4 [R62], R96 ;  /* 0x000000603e007844 */ /* 0x000fe20000000200 */
[----:B0-----:R-:W-:Y:S02]  /*f3e0*/  F2FP.BF16.F32.PACK_AB R106, R109, R108 ;  /* 0x0000006c6d6a723e */ /* 0x001fe400000010ff */
[----:B------:R-:W-:Y:S02]  /*f3f0*/  F2FP.BF16.F32.PACK_AB R107, R111, R110 ;  /* 0x0000006e6f6b723e */ /* 0x000fe400000010ff */
[----:B------:R-:W-:Y:S02]  /*f400*/  F2FP.BF16.F32.PACK_AB R113, R115, R114 ;  /* 0x000000727371723e */ /* 0x000fe400000010ff */
[----:B------:R-:W-:Y:S01]  /*f410*/  MOV R94, R94 ;  /* 0x0000005e005e7202 */ /* 0x000fe20000000f00 */
[----:B------:R-:W-:Y:S01]  /*f420*/  STSM.16.M88.4 [R70], R104 ;  /* 0x0000006846007844 */ /* 0x000fe20000000200 */
[----:B------:R-:W-:-:S02]  /*f430*/  F2FP.BF16.F32.PACK_AB R114, R117, R116 ;  /* 0x000000747572723e */ /* 0x000fc400000010ff */
[----:B------:R-:W-:Y:S02]  /*f440*/  F2FP.BF16.F32.PACK_AB R115, R119, R118 ;  /* 0x000000767773723e */ /* 0x000fe400000010ff */
[----:B------:R-:W-:Y:S02]  /*f450*/  F2FP.BF16.F32.PACK_AB R121, R123, R122 ;  /* 0x0000007a7b79723e */ /* 0x000fe400000010ff */
[----:B------:R-:W-:Y:S01]  /*f460*/  F2FP.BF16.F32.PACK_AB R122, R125, R124 ;  /* 0x0000007c7d7a723e */ /* 0x000fe200000010ff */
[----:B------:R-:W-:Y:S01]  /*f470*/  STSM.16.M88.4 [R94], R112 ;  /* 0x000000705e007844 */ /* 0x000fe20000000200 */
[----:B------:R-:W-:Y:S02]  /*f480*/  F2FP.BF16.F32.PACK_AB R123, R127, R126 ;  /* 0x0000007e7f7b723e */ /* 0x000fe400000010ff */
[----:B------:R-:W-:Y:S02]  /*f490*/  F2FP.BF16.F32.PACK_AB R129, R131, R130 ;  /* 0x000000828381723e */ /* 0x000fe400000010ff */
[----:B------:R-:W-:Y:S01]  /*f4a0*/  MOV R102, R102 ;  /* 0x0000006600667202 */ /* 0x000fe20000000f00 */
[----:B------:R-:W-:Y:S01]  /*f4b0*/  STSM.16.M88.4 [R13], R120 ;  /* 0x000000780d007844 */ /* 0x000fe20000000200 */
[----:B------:R-:W-:-:S02]  /*f4c0*/  F2FP.BF16.F32.PACK_AB R130, R133, R132 ;  /* 0x000000848582723e */ /* 0x000fc400000010ff */
[----:B------:R-:W-:Y:S02]  /*f4d0*/  F2FP.BF16.F32.PACK_AB R131, R135, R134 ;  /* 0x000000868783723e */ /* 0x000fe400000010ff */
[----:B------:R-:W-:Y:S02]  /*f4e0*/  F2FP.BF16.F32.PACK_AB R137, R139, R138 ;  /* 0x0000008a8b89723e */ /* 0x000fe400000010ff */
[----:B------:R-:W-:Y:S01]  /*f4f0*/  MOV R12, R6 ;  /* 0x00000006000c7202 */ /* 0x000fe20000000f00 */
[----:B------:R-:W-:Y:S01]  /*f500*/  STSM.16.M88.4 [R102], R128 ;  /* 0x0000008066007844 */ /* 0x000fe20000000200 */
[----:B------:R-:W-:Y:S01]  /*f510*/  F2FP.BF16.F32.PACK_AB R138, R141, R140 ;  /* 0x0000008c8d8a723e */ /* 0x000fe200000010ff */
[----:B------:R-:W-:Y:S01]  /*f520*/  IMAD.U32 R6, RZ, RZ, UR8 ;  /* 0x00000008ff067e24 */ /* 0x000fe2000f8e00ff */
[----:B------:R-:W-:Y:S01]  /*f530*/  F2FP.BF16.F32.PACK_AB R139, R143, R142 ;  /* 0x0000008e8f8b723e */ /* 0x000fe200000010ff */
[----:B------:R-:W-:Y:S01]  /*f540*/  IMAD.U32 R7, RZ, RZ, UR9 ;  /* 0x00000009ff077e24 */ /* 0x000fe2000f8e00ff */
[----:B------:R-:W-:Y:S01]  /*f550*/  F2FP.BF16.F32.PACK_AB R145, R147, R146 ;  /* 0x000000929391723e */ /* 0x000fe200000010ff */
[----:B------:R-:W-:Y:S01]  /*f560*/  ULDC.64 UR8, c[0x0][0xc08] ;  /* 0x0003020000087ab9 */ /* 0x000fe20000000a00 */
[----:B------:R-:W-:Y:S01]  /*f570*/  MOV R10, R10 ;  /* 0x0000000a000a7202 */ /* 0x000fe20000000f00 */
[----:B------:R-:W-:Y:S01]  /*f580*/  STSM.16.M88.4 [R12], R136 ;  /* 0x000000880c007844 */ /* 0x000fe20000000200 */
[----:B------:R-:W-:-:S02]  /*f590*/  F2FP.BF16.F32.PACK_AB R146, R149, R148 ;  /* 0x000000949592723e */ /* 0x000fc400000010ff */
[----:B------:R-:W-:Y:S02]  /*f5a0*/  F2FP.BF16.F32.PACK_AB R147, R0, R150 ;  /* 0x000000960093723e */ /* 0x000fe400000010ff */
[----:B------:R-:W-:-:S03]  /*f5b0*/  PLOP3.LUT P0, PT, PT, PT, UP0, 0x80, 0x0 ;  /* 0x000000000000781c */ /* 0x000fc60003f0f008 */
[----:B------:R0:W-:Y:S01]  /*f5c0*/  STSM.16.M88.4 [R10], R144 ;  /* 0x000000900a007844 */ /* 0x0001e20000000200 */
[----:B------:R-:W-:Y:S09]  /*f5d0*/  BAR.SYNC.DEFER_BLOCKING 0x1, 0x100 ;  /* 0x0044000000007b1d */ /* 0x000ff20000010000 */
[----:B------:R-:W3:Y:S01]  /*f5e0*/  @P0 LDG.E R0, desc[UR40][R6.64] ;  /* 0x0000002806000981 */ /* 0x000ee2000c1e1900 */
[----:B------:R-:W-:Y:S01]  /*f5f0*/  UISETP.NE.U32.AND UP1, UPT, UR8, URZ, UPT ;  /* 0x0000003f0800728c */ /* 0x000fe2000bf25070 */
[----:B--2---:R-:W-:-:S03]  /*f600*/  ISETP.NE.AND P1, PT, R77, 0x1, PT ;  /* 0x000000014d00780c */ /* 0x004fc60003f25270 */
[----:B------:R-:W-:-:S06]  /*f610*/  UISETP.NE.AND.EX UP1, UPT, UR9, URZ, UPT, UP1 ;  /* 0x0000003f0900728c */ /* 0x000fcc000bf25310 */
[----:B------:R-:W-:-:S04]  /*f620*/  PLOP3.LUT P2, PT, PT, PT, UP1, 0x80, 0x0 ;  /* 0x000000000000781c */ /* 0x000fc80003f4f018 */
[----:B------:R-:W2:Y:S01]  /*f630*/  @P1 LDC R8, c[0x0][0xbec] ;  /* 0x0002fb00ff081b82 */ /* 0x000ea20000000800 */
[----:B------:R-:W-:Y:S02]  /*f640*/  @UP1 ULDC.64 UR8, c[0x0][0xc08] ;  /* 0x0003020000081ab9 */ /* 0x000fe40000000a00 */
[----:B------:R-:W-:-:S05]  /*f650*/  @UP1 UIMAD.WIDE UR8, UR44, 0x4, UR8 ;  /* 0x000000042c0818a5 */ /* 0x000fca000f8e0208 */
[----:B-1----:R-:W1:Y:S01]  /*f660*/  @P1 LDC R14, c[0x0][0xbf0] ;  /* 0x0002fc00ff0e1b82 */ /* 0x002e620000000800 */
[----:B0-----:R-:W-:Y:S02]  /*f670*/  IMAD.U32 R10, RZ, RZ, UR8 ;  /* 0x00000008ff0a7e24 */ /* 0x001fe4000f8e00ff */
[----:B------:R-:W-:Y:S01]  /*f680*/  IMAD.U32 R11, RZ, RZ, UR9 ;  /* 0x00000009ff0b7e24 */ /* 0x000fe2000f8e00ff */
[----:B---3--:R-:W-:Y:S01]  /*f690*/  @P0 R2UR UR4, R0 ;  /* 0x00000000000402ca */ /* 0x008fe200000e0000 */
[----:B------:R-:W-:-:S06]  /*f6a0*/  IMAD.U32 R0, RZ, RZ, UR10 ;  /* 0x0000000aff007e24 */ /* 0x000fcc000f8e00ff */
[----:B------:R0:W5:Y:S01]  /*f6b0*/  @P2 LDG.E R0, desc[UR40][R10.64] ;  /* 0x000000280a002981 */ /* 0x000162000c1e1900 */
[----:B-12---:R-:W-:Y:S07]  /*f6c0*/  @P2 BRA `(.L_x_2432) ;  /* 0x0000000000102947 */ /* 0x006fee0003800000 */
[----:B------:R-:W-:Y:S05]  /*f6d0*/  @!P0 BRA `(.L_x_2432) ;  /* 0x00000000000c8947 */ /* 0x000fea0003800000 */
[----:B------:R-:W2:Y:S04]  /*f6e0*/  LDG.E R9, desc[UR40][R6.64] ;  /* 0x0000002806097981 */ /* 0x000ea8000c1e1900 */
[----:B-----5:R-:W2:Y:S02]  /*f6f0*/  LDG.E R0, desc[UR40][R6.64+0x4] ;  /* 0x0000042806007981 */ /* 0x020ea4000c1e1900 */
[----:B--2---:R-:W-:-:S07]  /*f700*/  IMAD.IADD R0, R0, 0x1, -R9 ;  /* 0x0000000100007824 */ /* 0x004fce00078e0a09 */
.L_x_2432:
[----:B------:R-:W-:Y:S01]  /*f710*/  USHF.R.S32.HI UR9, URZ, 0x1f, UR4 ;  /* 0x0000001f3f097899 */ /* 0x000fe20008011404 */
[----:B------:R-:W-:Y:S01]  /*f720*/  VIADD R9, R22, UR43 ;  /* 0x0000002b16097c36 */ /* 0x000fe20008000000 */
[----:B------:R-:W-:Y:S01]  /*f730*/  USHF.R.S32.HI UR16, URZ, 0x1f, UR45 ;  /* 0x0000001f3f107899 */ /* 0x000fe2000801142d */
[----:B------:R-:W-:Y:S01]  /*f740*/  VIADD R26, R206, UR43 ;  /* 0x0000002bce1a7c36 */ /* 0x000fe20008000000 */
[----:B------:R-:W-:Y:S01]  /*f750*/  ULDC.64 UR14, c[0x0][0xb90] ;  /* 0x0002e400000e7ab9 */ /* 0x000fe20000000a00 */
[----:B------:R-:W-:Y:S01]  /*f760*/  UMOV UR8, UR4 ;  /* 0x0000000400087c82 */ /* 0x000fe20008000000 */
[----:B------:R-:W-:Y:S01]  /*f770*/  UIMAD UR12, UR16, UR14, URZ ;  /* 0x0000000e100c72a4 */ /* 0x000fe2000f8e023f */
[----:B------:R-:W-:Y:S01]  /*f780*/  @P1 IMAD.HI.U32 R7, R9, R8, RZ ;  /* 0x0000000809071227 */ /* 0x000fe200078e00ff */
[----:B------:R-:W-:Y:S02]  /*f790*/  UIMAD.WIDE.U32 UR10, UR45, UR14, UR8 ;  /* 0x0000000e2d0a72a5 */ /* 0x000fe4000f8e0008 */
[----:B------:R-:W-:Y:S01]  /*f7a0*/  USHF.R.S32.HI UR8, URZ, 0x1f, UR44 ;  /* 0x0000001f3f087899 */ /* 0x000fe2000801142c */
[----:B------:R-:W-:Y:S01]  /*f7b0*/  IMAD.MOV.U32 R6, RZ, RZ, R9 ;  /* 0x000000ffff067224 */ /* 0x000fe200078e0009 */
[----:B------:R-:W-:Y:S01]  /*f7c0*/  UIMAD UR12, UR45, UR15, UR12 ;  /* 0x0000000f2d0c72a4 */ /* 0x000fe2000f8e020c */
[----:B------:R-:W-:Y:S01]  /*f7d0*/  @P1 SHF.R.U32.HI R6, RZ, R14, R7 ;  /* 0x0000000eff061219 */ /* 0x000fe20000011607 */
[----:B------:R-:W-:Y:S01]  /*f7e0*/  USEL UR18, UR8, URZ, !UP0 ;  /* 0x0000003f08127287 */ /* 0x000fe2000c000000 */
[----:B------:R-:W-:Y:S01]  /*f7f0*/  IMAD R7, R203, 0x40, R19 ;  /* 0x00000040cb077824 */ /* 0x000fe200078e0213 */
[----:B------:R-:W-:Y:S01]  /*f800*/  ULDC.64 UR14, c[0x0][0xb98] ;  /* 0x0002e600000e7ab9 */ /* 0x000fe20000000a00 */
[----:B------:R-:W-:Y:S01]  /*f810*/  USEL UR17, UR44, URZ, !UP0 ;  /* 0x0000003f2c117287 */ /* 0x000fe2000c000000 */
[----:B------:R-:W-:Y:S01]  /*f820*/  IMAD.MOV R8, RZ, RZ, -R6 ;  /* 0x000000ffff087224 */ /* 0x000fe200078e0a06 */
[----:B------:R-:W-:Y:S01]  /*f830*/  UIMAD UR8, UR18, UR14, URZ ;  /* 0x0000000e120872a4 */ /* 0x000fe2000f8e023f */
[----:B------:R-:W-:Y:S01]  /*f840*/  IMAD.WIDE R4, R7, 0x2, R4 ;  /* 0x0000000207047825 */ /* 0x000fe200078e0204 */
[----:B------:R-:W-:Y:S01]  /*f850*/  UIADD3 UR11, UR11, UR12, URZ ;  /* 0x0000000c0b0b7290 */ /* 0x000fe2000fffe03f */
[----:B------:R-:W-:Y:S01]  /*f860*/  SHF.R.S32.HI R7, RZ, 0x1f, R6 ;  /* 0x0000001fff077819 */ /* 0x000fe20000011406 */
[----:B------:R-:W-:Y:S01]  /*f870*/  UIMAD UR8, UR17, UR15, UR8 ;  /* 0x0000000f110872a4 */ /* 0x000fe2000f8e0208 */
[----:B------:R-:W-:Y:S01]  /*f880*/  IMAD R9, R77, R8, R9 ;  /* 0x000000084d097224 */ /* 0x000fe200078e0209 */
[----:B------:R-:W-:Y:S01]  /*f890*/  UIMAD.WIDE.U32 UR10, UR17, UR14, UR10 ;  /* 0x0000000e110a72a5 */ /* 0x000fe2000f8e000a */
[----:B------:R-:W-:Y:S01]  /*f8a0*/  IADD3 R29, P2, R4, 0x5000, RZ ;  /* 0x00005000041d7810 */ /* 0x000fe20007f5e0ff */
[----:B-----5:R-:W-:Y:S01]  /*f8b0*/  IMAD R79, R0, R77, RZ ;  /* 0x0000004d004f7224 */ /* 0x020fe200078e02ff */
[----:B------:R-:W-:Y:S01]  /*f8c0*/  IADD3 R53, P3, R4, 0x4000, RZ ;  /* 0x0000400004357810 */ /* 0x000fe20007f7e0ff */
[----:B0-----:R-:W-:Y:S01]  /*f8d0*/  IMAD.U32 R10, RZ, RZ, UR8 ;  /* 0x00000008ff0a7e24 */ /* 0x001fe2000f8e00ff */
[----:B------:R-:W-:Y:S01]  /*f8e0*/  SHF.R.S32.HI R8, RZ, 0x1f, R9 ;  /* 0x0000001fff087819 */ /* 0x000fe20000011409 */
[----:B------:R-:W-:Y:S01]  /*f8f0*/  ULDC.64 UR12, c[0x0][0xaa0] ;  /* 0x0002a800000c7ab9 */ /* 0x000fe20000000a00 */
[----:B------:R-:W-:-:S02]  /*f900*/  IADD3 R6, P0, R6, UR10, RZ ;  /* 0x0000000a06067c10 */ /* 0x000fc4000ff1e0ff */
[----:B------:R-:W-:Y:S02]  /*f910*/  LOP3.LUT R28, R29, 0x380, RZ, 0xc0, !PT ;  /* 0x000003801d1c7812 */ /* 0x000fe400078ec0ff */
[----:B------:R-:W-:Y:S01]  /*f920*/  IADD3.X R7, R7, UR11, R10, P0, !PT ;  /* 0x0000000b07077c10 */ /* 0x000fe200087fe40a */
[----:B------:R-:W-:Y:S01]  /*f930*/  ULDC.64 UR10, c[0x0][0xb88] ;  /* 0x0002e200000a7ab9 */ /* 0x000fe20000000a00 */
[----:B------:R-:W-:Y:S01]  /*f940*/  SHF.R.U64 R28, R28, 0x3, RZ ;  /* 0x000000031c1c7819 */ /* 0x000fe200000012ff */
[----:B------:R-:W-:Y:S01]  /*f950*/  IMAD R10, R8, UR10, RZ ;  /* 0x0000000a080a7c24 */ /* 0x000fe2000f8e02ff */
[----:B------:R-:W-:Y:S01]  /*f960*/  LOP3.LUT R52, R53, 0x380, RZ, 0xc0, !PT ;  /* 0x0000038035347812 */ /* 0x000fe200078ec0ff */
[C---:B------:R-:W-:Y:S01]  /*f970*/  IMAD.WIDE.U32 R6, R9.reuse, UR10, R6 ;  /* 0x0000000a09067c25 */ /* 0x040fe2000f8e0006 */
[----:B------:R-:W-:Y:S02]  /*f980*/  LOP3.LUT R28, R28, R29, RZ, 0x3c, !PT ;  /* 0x0000001d1c1c7212 */ /* 0x000fe400078e3cff */
[----:B------:R-:W-:Y:S01]  /*f990*/  SHF.R.U64 R52, R52, 0x3, RZ ;  /* 0x0000000334347819 */ /* 0x000fe200000012ff */
[----:B------:R-:W-:Y:S01]  /*f9a0*/  IMAD R15, R9, UR11, R10 ;  /* 0x0000000b090f7c24 */ /* 0x000fe2000f8e020a */
[----:B------:R-:W-:Y:S01]  /*f9b0*/  ULDC.64 UR10, c[0x0][0xb50] ;  /* 0x0002d400000a7ab9 */ /* 0x000fe20000000a00 */
[----:B------:R-:W-:Y:S01]  /*f9c0*/  IMAD.X R29, RZ, RZ, R5, P2 ;  /* 0x000000ffff1d7224 */ /* 0x000fe200010e0605 */
[----:B------:R-:W-:Y:S01]  /*f9d0*/  LEA R10, P0, R6, UR10, 0x2 ;  /* 0x0000000a060a7c11 */ /* 0x000fe2000f8010ff */
[----:B------:R-:W-:Y:S01]  /*f9e0*/  IMAD.IADD R7, R7, 0x1, R15 ;  /* 0x0000000107077824 */ /* 0x000fe200078e020f */
[----:B------:R-:W-:-:S02]  /*f9f0*/  IADD3 R41, P2, R4, 0xb000, RZ ;  /* 0x0000b00004297810 */ /* 0x000fc40007f5e0ff */
[----:B------:R-:W-:Y:S01]  /*fa00*/  LOP3.LUT R52, R52, R53, RZ, 0x3c, !PT ;  /* 0x0000003534347212 */ /* 0x000fe200078e3cff */
[----:B------:R-:W-:Y:S01]  /*fa10*/  SHFL.IDX PT, R16, R10, RZ, 0x1c1f ;  /* 0x001c1fff0a107589 */ /* 0x000fe200000e0000 */
[----:B------:R-:W-:Y:S01]  /*fa20*/  LEA.HI.X R14, R6, UR11, R7, 0x2, P0 ;  /* 0x0000000b060e7c11 */ /* 0x000fe200080f1407 */
[----:B------:R-:W-:Y:S01]  /*fa30*/  VIADD R6, R26, 0x8 ;  /* 0x000000081a067836 */ /* 0x000fe20000000000 */
[----:B------:R-:W-:Y:S01]  /*fa40*/  IADD3 R25, P0, R4, 0x3000, RZ ;  /* 0x0000300004197810 */ /* 0x000fe20007f1e0ff */
[----:B------:R-:W-:Y:S01]  /*fa50*/  SHFL.IDX PT, R20, R10, 0x1, 0x1c1f ;  /* 0x003c1f000a147f89 */ /* 0x000fe200000e0000 */
[----:B------:R-:W-:Y:S01]  /*fa60*/  LOP3.LUT R40, R41, 0x380, RZ, 0xc0, !PT ;  /* 0x0000038029287812 */ /* 0x000fe200078ec0ff */
[----:B------:R-:W-:Y:S01]  /*fa70*/  IMAD.X R53, RZ, RZ, R5, P3 ;  /* 0x000000ffff357224 */ /* 0x000fe200018e0605 */
[----:B------:R-:W-:Y:S01]  /*fa80*/  LOP3.LUT R24, R25, 0x380, RZ, 0xc0, !PT ;  /* 0x0000038019187812 */ /* 0x000fe200078ec0ff */
[----:B------:R-:W0:Y:S01]  /*fa90*/  SHFL.IDX PT, R17, R14, RZ, 0x1c1f ;  /* 0x001c1fff0e117589 */ /* 0x000e2200000e0000 */
[----:B------:R-:W-:-:S02]  /*faa0*/  SHF.R.U64 R40, R40, 0x3, RZ ;  /* 0x0000000328287819 */ /* 0x000fc400000012ff */
[----:B------:R-:W-:Y:S01]  /*fab0*/  SHF.R.U64 R24, R24, 0x3, RZ ;  /* 0x0000000318187819 */ /* 0x000fe200000012ff */
[----:B------:R-:W1:Y:S01]  /*fac0*/  SHFL.IDX PT, R21, R14, 0x1, 0x1c1f ;  /* 0x003c1f000e157f89 */ /* 0x000e6200000e0000 */
[----:B------:R-:W-:Y:S01]  /*fad0*/  LOP3.LUT R40, R40, R41, RZ, 0x3c, !PT ;  /* 0x0000002928287212 */ /* 0x000fe200078e3cff */
[--C-:B------:R-:W-:Y:S01]  /*fae0*/  IMAD.X R41, RZ, RZ, R5.reuse, P2 ;  /* 0x000000ffff297224 */ /* 0x100fe200010e0605 */
[----:B------:R-:W-:Y:S01]  /*faf0*/  LOP3.LUT R24, R24, R25, RZ, 0x3c, !PT ;  /* 0x0000001918187212 */ /* 0x000fe200078e3cff */
[----:B------:R-:W-:Y:S01]  /*fb00*/  IMAD.X R25, RZ, RZ, R5, P0 ;  /* 0x000000ffff197224 */ /* 0x000fe200000e0605 */
[C---:B------:R-:W-:Y:S02]  /*fb10*/  IADD3 R57, P0, R4.reuse, 0x9000, RZ ;  /* 0x0000900004397810 */ /* 0x040fe40007f1e0ff */
[----:B------:R-:W-:Y:S02]  /*fb20*/  IADD3 R45, P3, R4, 0xa000, RZ ;  /* 0x0000a000042d7810 */ /* 0x000fe40007f7e0ff */
[----:B------:R-:W-:-:S02]  /*fb30*/  LOP3.LUT R56, R57, 0x380, RZ, 0xc0, !PT ;  /* 0x0000038039387812 */ /* 0x000fc400078ec0ff */
[----:B------:R-:W-:Y:S02]  /*fb40*/  LOP3.LUT R44, R45, 0x380, RZ, 0xc0, !PT ;  /* 0x000003802d2c7812 */ /* 0x000fe400078ec0ff */
[----:B------:R-:W-:Y:S02]  /*fb50*/  SHF.R.U64 R56, R56, 0x3, RZ ;  /* 0x0000000338387819 */ /* 0x000fe400000012ff */
[----:B------:R-:W-:Y:S02]  /*fb60*/  IADD3 R13, P4, R4, 0x2000, RZ ;  /* 0x00002000040d7810 */ /* 0x000fe40007f9e0ff */
[----:B------:R-:W-:Y:S01]  /*fb70*/  LOP3.LUT R56, R56, R57, RZ, 0x3c, !PT ;  /* 0x0000003938387212 */ /* 0x000fe200078e3cff */
[----:B------:R-:W-:Y:S01]  /*fb80*/  IMAD.X R57, RZ, RZ, R5, P0 ;  /* 0x000000ffff397224 */ /* 0x000fe200000e0605 */
[----:B------:R-:W-:Y:S02]  /*fb90*/  LOP3.LUT P0, RZ, R204, 0x3, RZ, 0xc0, !PT ;  /* 0x00000003ccff7812 */ /* 0x000fe4000780c0ff */
[----:B------:R-:W-:-:S02]  /*fba0*/  SHF.R.U64 R44, R44, 0x3, RZ ;  /* 0x000000032c2c7819 */ /* 0x000fc400000012ff */
[-C--:B------:R-:W-:Y:S02]  /*fbb0*/  ISETP.GE.OR P2, PT, R26, R79.reuse, P0 ;  /* 0x0000004f1a00720c */ /* 0x080fe40000746670 */
[----:B------:R-:W-:Y:S02]  /*fbc0*/  ISETP.GE.OR P0, PT, R6, R79, P0 ;  /* 0x0000004f0600720c */ /* 0x000fe40000706670 */
[----:B------:R-:W-:Y:S02]  /*fbd0*/  LOP3.LUT R12, R13, 0x380, RZ, 0xc0, !PT ;  /* 0x000003800d0c7812 */ /* 0x000fe400078ec0ff */
[----:B------:R-:W-:Y:S01]  /*fbe0*/  LOP3.LUT R44, R44, R45, RZ, 0x3c, !PT ;  /* 0x0000002d2c2c7212 */ /* 0x000fe200078e3cff */
[----:B------:R-:W-:Y:S01]  /*fbf0*/  IMAD.X R45, RZ, RZ, R5, P3 ;  /* 0x000000ffff2d7224 */ /* 0x000fe200018e0605 */
[----:B------:R-:W-:Y:S02]  /*fc00*/  IADD3 R11, P5, R4, 0x1000, RZ ;  /* 0x00001000040b7810 */ /* 0x000fe40007fbe0ff */
[----:B------:R-:W-:-:S02]  /*fc10*/  SHF.R.U64 R12, R12, 0x3, RZ ;  /* 0x000000030c0c7819 */ /* 0x000fc400000012ff */
[----:B------:R-:W-:Y:S01]  /*fc20*/  IADD3 R7, P3, R4, 0xf000, RZ ;  /* 0x0000f00004077810 */ /* 0x000fe20007f7e0ff */
[----:B0-----:R0:W-:Y:S01]  /*fc30*/  @!P2 ST.E desc[UR40][R16.64], R3 ;  /* 0x000000031000a985 */ /* 0x0011e2000c101928 */
[----:B------:R-:W-:Y:S01]  /*fc40*/  LOP3.LUT R12, R12, R13, RZ, 0x3c, !PT ;  /* 0x0000000d0c0c7212 */ /* 0x000fe200078e3cff */
[--C-:B------:R-:W-:Y:S01]  /*fc50*/  IMAD.X R9, RZ, RZ, R5.reuse, P5 ;  /* 0x000000ffff097224 */ /* 0x100fe200028e0605 */
[----:B------:R-:W-:Y:S01]  /*fc60*/  LOP3.LUT R0, R7, 0x380, RZ, 0xc0, !PT ;  /* 0x0000038007007812 */ /* 0x000fe200078ec0ff */
[----:B-1----:R1:W-:Y:S01]  /*fc70*/  @!P0 ST.E desc[UR40][R20.64], R2 ;  /* 0x0000000214008985 */ /* 0x0023e2000c101928 */
[--C-:B------:R-:W-:Y:S01]  /*fc80*/  IMAD.X R13, RZ, RZ, R5.reuse, P4 ;  /* 0x000000ffff0d7224 */ /* 0x100fe200020e0605 */
[C---:B------:R-:W-:Y:S01]  /*fc90*/  IADD3 R33, P6, R4.reuse, 0x6000, RZ ;  /* 0x0000600004217810 */ /* 0x040fe20007fde0ff */
[----:B------:R-:W-:Y:S01]  /*fca0*/  UIMAD UR10, UR9, UR12, URZ ;  /* 0x0000000c090a72a4 */ /* 0x000fe2000f8e023f */
[C---:B------:R-:W-:Y:S01]  /*fcb0*/  IADD3 R37, P5, R4.reuse, 0x7000, RZ ;  /* 0x0000700004257810 */ /* 0x040fe20007fbe0ff */
[----:B------:R-:W-:Y:S01]  /*fcc0*/  IMAD.X R49, RZ, RZ, R5, P3 ;  /* 0x000000ffff317224 */ /* 0x000fe200018e0605 */
[----:B------:R-:W-:Y:S01]  /*fcd0*/  IADD3 R65, P4, R4, 0x8000, RZ ;  /* 0x0000800004417810 */ /* 0x000fe20007f9e0ff */
[----:B0-----:R-:W0:Y:S01]  /*fce0*/  @P1 LDC R3, c[0x0][0xbec] ;  /* 0x0002fb00ff031b82 */ /* 0x001e220000000800 */
[----:B------:R-:W-:-:S02]  /*fcf0*/  SHF.R.U64 R0, R0, 0x3, RZ ;  /* 0x0000000300007819 */ /* 0x000fc400000012ff */
[----:B------:R-:W-:-:S05]  /*fd00*/  LOP3.LUT R8, R11, 0x380, RZ, 0xc0, !PT ;  /* 0x000003800b087812 */ /* 0x000fca00078ec0ff */
[----:B-1----:R-:W1:Y:S01]  /*fd10*/  @P1 LDC R21, c[0x0][0xbf0] ;  /* 0x0002fc00ff151b82 */ /* 0x002e620000000800 */
[----:B------:R-:W-:Y:S01]  /*fd20*/  LOP3.LUT R32, R33, 0x380, RZ, 0xc0, !PT ;  /* 0x0000038021207812 */ /* 0x000fe200078ec0ff */
[----:B------:R-:W-:Y:S01]  /*fd30*/  UIMAD.WIDE.U32 UR8, UR4, UR12, URZ ;  /* 0x0000000c040872a5 */ /* 0x000fe2000f8e003f */
[----:B------:R-:W-:Y:S01]  /*fd40*/  LOP3.LUT R36, R37, 0x380, RZ, 0xc0, !PT ;  /* 0x0000038025247812 */ /* 0x000fe200078ec0ff */
[----:B------:R-:W-:Y:S01]  /*fd50*/  UIMAD UR10, UR4, UR13, UR10 ;  /* 0x0000000d040a72a4 */ /* 0x000fe2000f8e020a */
[----:B------:R-:W-:Y:S01]  /*fd60*/  LOP3.LUT R64, R65, 0x380, RZ, 0xc0, !PT ;  /* 0x0000038041407812 */ /* 0x000fe200078ec0ff */
[----:B------:R-:W5:Y:S01]  /*fd70*/  LD.E.128 R12, desc[UR40][R12.64] ;  /* 0x000000280c0c7980 */ /* 0x000f62000c101d00 */
[----:B------:R-:W-:Y:S01]  /*fd80*/  LOP3.LUT R48, R0, R7, RZ, 0x3c, !PT ;  /* 0x0000000700307212 */ /* 0x000fe200078e3cff */
[----:B------:R-:W-:Y:S01]  /*fd90*/  ULDC.64 UR12, c[0x0][0xae8] ;  /* 0x0002ba00000c7ab9 */ /* 0x000fe20000000a00 */
[----:B------:R-:W-:Y:S01]  /*fda0*/  SHF.R.U64 R32, R32, 0x3, RZ ;  /* 0x0000000320207819 */ /* 0x000fe200000012ff */
[----:B------:R-:W-:Y:S01]  /*fdb0*/  IMAD R0, R202, 0x20, R203 ;  /* 0x00000020ca007824 */ /* 0x000fe200078e02cb */
[----:B------:R-:W-:Y:S01]  /*fdc0*/  SHF.R.U64 R36, R36, 0x3, RZ ;  /* 0x0000000324247819 */ /* 0x000fe200000012ff */
[----:B------:R-:W-:Y:S01]  /*fdd0*/  UIADD3 UR9, UR9, UR10, URZ ;  /* 0x0000000a09097290 */ /* 0x000fe2000fffe03f */
        /* <DEDUP_REMOVED lines=8> */
[----:B------:R-:W-:Y:S01]  /*fe60*/  UIMAD UR4, UR45, UR13, UR4 ;  /* 0x0000000d2d0472a4 */ /* 0x000fe2000f8e0204 */
[----:B------:R-:W-:Y:S01]  /*fe70*/  IMAD.X R65, RZ, RZ, R5, P4 ;  /* 0x000000ffff417224 */ /* 0x000fe200020e0605 */
[----:B------:R-:W-:Y:S01]  /*fe80*/  UIMAD.WIDE.U32 UR8, UR45, UR12, UR8 ;  /* 0x0000000c2d0872a5 */ /* 0x000fe2000f8e0008 */
[----:B------:R-:W-:Y:S01]  /*fe90*/  SHF.R.U64 R8, R8, 0x3, RZ ;  /* 0x0000000308087819 */ /* 0x000fe200000012ff */
[----:B------:R-:W-:Y:S01]  /*fea0*/  ULDC.64 UR10, c[0x0][0xaf0] ;  /* 0x0002bc00000a7ab9 */ /* 0x000fe20000000a00 */
[----:B------:R-:W-:Y:S01]  /*feb0*/  IADD3 R73, P6, R4, 0xc000, RZ ;  /* 0x0000c00004497810 */ /* 0x000fe20007fde0ff */
[----:B0-----:R-:W-:Y:S01]  /*fec0*/  @P1 IMAD.HI.U32 R0, R20, R3, RZ ;  /* 0x0000000314001227 */ /* 0x001fe200078e00ff */
[C---:B------:R-:W-:Y:S01]  /*fed0*/  IADD3 R69, P5, R4.reuse, 0xd000, RZ ;  /* 0x0000d00004457810 */ /* 0x040fe20007fbe0ff */
[----:B------:R-:W5:Y:S01]  /*fee0*/  LD.E.128 R24, desc[UR40][R24.64] ;  /* 0x0000002818187980 */ /* 0x000f62000c101d00 */
[----:B------:R-:W-:Y:S01]  /*fef0*/  IADD3 R61, P4, R4, 0xe000, RZ ;  /* 0x0000e000043d7810 */ /* 0x000fe20007f9e0ff */
[----:B------:R-:W-:Y:S01]  /*ff00*/  UIADD3 UR9, UR9, UR4, URZ ;  /* 0x0000000409097290 */ /* 0x000fe2000fffe03f */
[----:B------:R-:W-:Y:S01]  /*ff10*/  LOP3.LUT R8, R8, R11, RZ, 0x3c, !PT ;  /* 0x0000000b08087212 */ /* 0x000fe200078e3cff */
[----:B------:R-:W-:Y:S01]  /*ff20*/  UIMAD UR4, UR18, UR10, URZ ;  /* 0x0000000a120472a4 */ /* 0x000fe2000f8e023f */
[----:B------:R-:W-:Y:S01]  /*ff30*/  LOP3.LUT R72, R73, 0x380, RZ, 0xc0, !PT ;  /* 0x0000038049487812 */ /* 0x000fe200078ec0ff */
[----:B------:R-:W-:Y:S01]  /*ff40*/  IMAD.MOV.U32 R17, RZ, RZ, R20 ;  /* 0x000000ffff117224 */ /* 0x000fe200078e0014 */
[----:B------:R-:W-:Y:S01]  /*ff50*/  LOP3.LUT R68, R69, 0x380, RZ, 0xc0, !PT ;  /* 0x0000038045447812 */ /* 0x000fe200078ec0ff */
[----:B------:R-:W5:Y:S01]  /*ff60*/  LD.E.128 R52, desc[UR40][R52.64] ;  /* 0x0000002834347980 */ /* 0x000f62000c101d00 */
[----:B------:R-:W-:-:S02]  /*ff70*/  LOP3.LUT R60, R61, 0x380, RZ, 0xc0, !PT ;  /* 0x000003803d3c7812 */ /* 0x000fc400078ec0ff */
[----:B------:R-:W-:Y:S01]  /*ff80*/  LOP3.LUT R11, R4, 0x380, RZ, 0xc0, !PT ;  /* 0x00000380040b7812 */ /* 0x000fe200078ec0ff */
[----:B------:R-:W-:Y:S01]  /*ff90*/  UIMAD UR4, UR17, UR11, UR4 ;  /* 0x0000000b110472a4 */ /* 0x000fe2000f8e0204 */
[----:B-1----:R-:W-:Y:S01]  /*ffa0*/  @P1 SHF.R.U32.HI R17, RZ, R21, R0 ;  /* 0x00000015ff111219 */ /* 0x002fe20000011600 */
[----:B------:R-:W-:Y:S01]  /*ffb0*/  UIMAD.WIDE.U32 UR8, UR17, UR10, UR8 ;  /* 0x0000000a110872a5 */ /* 0x000fe2000f8e0008 */
[----:B------:R-:W-:Y:S01]  /*ffc0*/  SHF.R.U64 R72, R72, 0x3, RZ ;  /* 0x0000000348487819 */ /* 0x000fe200000012ff */
[----:B------:R-:W5:Y:S01]  /*ffd0*/  LD.E.128 R28, desc[UR40][R28.64] ;  /* 0x000000281c1c7980 */ /* 0x000f62000c101d00 */
[----:B------:R-:W-:Y:S02]  /*ffe0*/  SHF.R.U64 R68, R68, 0x3, RZ ;  /* 0x0000000344447819 */ /* 0x000fe400000012ff */
[----:B------:R-:W-:Y:S01]  /*fff0*/  SHF.R.U64 R60, R60, 0x3, RZ ;  /* 0x000000033c3c7819 */ /* 0x000fe200000012ff */
[----:B------:R-:W5:Y:S01]  /*10000*/  LD.E.128 R32, desc[UR40][R32.64] ;  /* 0x0000002820207980 */ /* 0x000f62000c101d00 */
[----:B------:R-:W-:Y:S01]  /*10010*/  SHF.R.U64 R11, R11, 0x3, RZ ;  /* 0x000000030b0b7819 */ /* 0x000fe200000012ff */
[----:B------:R-:W-:Y:S01]  /*10020*/  UIADD3 UR4, UR9, UR4, URZ ;  /* 0x0000000409047290 */ /* 0x000fe2000fffe03f */
[--C-:B------:R-:W-:Y:S01]  /*10030*/  SHF.R.S32.HI R0, RZ, 0x1f, R17.reuse ;  /* 0x0000001fff007819 */ /* 0x100fe20000011411 */
[----:B------:R-:W-:Y:S01]  /*10040*/  IMAD.MOV R16, RZ, RZ, -R17 ;  /* 0x000000ffff107224 */ /* 0x000fe200078e0a11 */
        /* <DEDUP_REMOVED lines=8> */
[----:B------:R-:W-:Y:S01]  /*100d0*/  IMAD R21, R77, R16, R20 ;  /* 0x000000104d157224 */ /* 0x000fe200078e0214 */
[----:B------:R-:W5:Y:S01]  /*100e0*/  LD.E.128 R8, desc[UR40][R8.64] ;  /* 0x0000002808087980 */ /* 0x000f62000c101d00 */
[----:B------:R-:W-:-:S02]  /*100f0*/  IMAD R0, R0, UR10, RZ ;  /* 0x0000000a00007c24 */ /* 0x000fc4000f8e02ff */
[----:B------:R-:W-:Y:S01]  /*10100*/  IMAD.U32 R3, RZ, RZ, UR9 ;  /* 0x00000009ff037e24 */ /* 0x000fe2000f8e00ff */
[----:B------:R-:W5:Y:S01]  /*10110*/  LD.E.128 R4, desc[UR40][R4.64] ;  /* 0x0000002804047980 */ /* 0x000f62000c101d00 */
[----:B------:R-:W-:Y:S01]  /*10120*/  IMAD.U32 R2, RZ, RZ, UR8 ;  /* 0x00000008ff027e24 */ /* 0x000fe2000f8e00ff */
[----:B------:R-:W-:Y:S01]  /*10130*/  ULDC.64 UR8, c[0x0][0xad8] ;  /* 0x0002b60000087ab9 */ /* 0x000fe20000000a00 */
[----:B------:R-:W-:Y:S01]  /*10140*/  IMAD.U32 R3, RZ, RZ, UR4 ;  /* 0x00000004ff037e24 */ /* 0x000fe2000f8e00ff */
[----:B------:R-:W5:Y:S01]  /*10150*/  LD.E.128 R36, desc[UR40][R36.64] ;  /* 0x0000002824247980 */ /* 0x000f62000c101d00 */
[C---:B------:R-:W-:Y:S01]  /*10160*/  IMAD R77, R17.reuse, UR11, R0 ;  /* 0x0000000b114d7c24 */ /* 0x040fe2000f8e0200 */
[----:B------:R-:W-:Y:S02]  /*10170*/  SHF.R.S32.HI R0, RZ, 0x1f, R21 ;  /* 0x0000001fff007819 */ /* 0x000fe40000011415 */
[----:B------:R-:W5:Y:S01]  /*10180*/  LD.E.128 R64, desc[UR40][R64.64] ;  /* 0x0000002840407980 */ /* 0x000f62000c101d00 */
[----:B------:R-:W-:-:S03]  /*10190*/  IMAD.WIDE.U32 R2, R17, UR10, R2 ;  /* 0x0000000a11027c25 */ /* 0x000fc6000f8e0002 */
[----:B------:R-:W5:Y:S04]  /*101a0*/  LD.E.128 R56, desc[UR40][R56.64] ;  /* 0x0000002838387980 */ /* 0x000f68000c101d00 */
[----:B------:R-:W5:Y:S04]  /*101b0*/  LD.E.128 R44, desc[UR40][R44.64] ;  /* 0x000000282c2c7980 */ /* 0x000f68000c101d00 */
[----:B------:R-:W5:Y:S04]  /*101c0*/  LD.E.128 R40, desc[UR40][R40.64] ;  /* 0x0000002828287980 */ /* 0x000f68000c101d00 */
[----:B------:R-:W5:Y:S04]  /*101d0*/  LD.E.128 R72, desc[UR40][R72.64] ;  /* 0x0000002848487980 */ /* 0x000f68000c101d00 */
[----:B------:R-:W5:Y:S04]  /*101e0*/  LD.E.128 R68, desc[UR40][R68.64] ;  /* 0x0000002844447980 */ /* 0x000f68000c101d00 */
        /* <DEDUP_REMOVED lines=10> */
[----:B------:R-:W-:Y:S02]  /*10290*/  VIADD R82, R203, UR43 ;  /* 0x0000002bcb527c36 */ /* 0x000fe40008000000 */
[C---:B------:R-:W-:Y:S02]  /*102a0*/  IMAD R17, R21.reuse, UR9, R16 ;  /* 0x0000000915117c24 */ /* 0x040fe4000f8e0210 */
[----:B------:R-:W-:Y:S01]  /*102b0*/  IMAD.WIDE.U32 R2, R21, UR8, R2 ;  /* 0x0000000815027c25 */ /* 0x000fe2000f8e0002 */
[C---:B------:R-:W-:Y:S01]  /*102c0*/  ISETP.GE.AND P2, PT, R82.reuse, R79, PT ;  /* 0x0000004f5200720c */ /* 0x040fe20003f46270 */
[----:B------:R-:W-:Y:S02]  /*102d0*/  ULDC.64 UR8, c[0x0][0xa80] ;  /* 0x0002a00000087ab9 */ /* 0x000fe40000000a00 */
[----:B------:R-:W-:Y:S01]  /*102e0*/  VIADD R0, R82, 0x20 ;  /* 0x0000002052007836 */ /* 0x000fe20000000000 */
[----:B------:R-:W-:Y:S01]  /*102f0*/  LEA R78, P3, R2, UR8, 0x1 ;  /* 0x00000008024e7c11 */ /* 0x000fe2000f8608ff */
[----:B------:R-:W-:-:S02]  /*10300*/  IMAD.IADD R3, R3, 0x1, R17 ;  /* 0x0000000103037824 */ /* 0x000fc400078e0211 */
[----:B------:R-:W-:Y:S01]  /*10310*/  VIADD R151, R151, 0x22820 ;  /* 0x0002282097977836 */ /* 0x000fe20000000000 */
[-C--:B------:R-:W-:Y:S01]  /*10320*/  ISETP.GE.AND P1, PT, R0, R79.reuse, PT ;  /* 0x0000004f0000720c */ /* 0x080fe20003f26270 */
[----:B------:R-:W-:Y:S01]  /*10330*/  VIADD R0, R82, 0x40 ;  /* 0x0000004052007836 */ /* 0x000fe20000000000 */
[----:B------:R-:W-:Y:S02]  /*10340*/  LEA.HI.X R80, R2, UR9, R3, 0x1, P3 ;  /* 0x0000000902507c11 */ /* 0x000fe400098f0c03 */
[----:B------:R-:W-:Y:S01]  /*10350*/  PRMT R151, RZ, 0x654, R151 ;  /* 0x00000654ff977816 */ /* 0x000fe20000000097 */
[----:B0-----:R0:W1:Y:S01]  /*10360*/  SHFL.IDX PT, R76, R78, RZ, 0x181f ;  /* 0x00181fff4e4c7589 */ /* 0x00106200000e0000 */
[----:B------:R-:W-:Y:S01]  /*10370*/  ISETP.GE.AND P0, PT, R0, R79, PT ;  /* 0x0000004f0000720c */ /* 0x000fe20003f06270 */
[----:B------:R-:W-:Y:S01]  /*10380*/  BSSY B1, `(.L_x_2433) ;  /* 0x0000015000017945 */ /* 0x000fe20003800000 */
[----:B------:R0:W-:Y:S01]  /*10390*/  SYNCS.ARRIVE.TRANS64.RED.A1T0 RZ, [R151+URZ], RZ ;  /* 0x000000ff97ff79a7 */ /* 0x0001e2000810043f */
[----:B------:R0:W2:Y:S02]  /*103a0*/  SHFL.IDX PT, R0, R80, RZ, 0x181f ;  /* 0x00181fff50007589 */ /* 0x0000a400000e0000 */
[----:B------:R-:W-:Y:S08]  /*103b0*/  @P2 BRA `(.L_x_2434) ;  /* 0x0000000000442947 */ /* 0x000ff00003800000 */
        /* <DEDUP_REMOVED lines=17> */
.L_x_2434:
[----:B------:R-:W-:Y:S05]  /*104d0*/  BSYNC B1 ;  /* 0x0000000000017941 */ /* 0x000fea0003800000 */
.L_x_2433:
[----:B--2---:R2:W4:Y:S01]  /*104e0*/  SHFL.IDX PT, R0, R80, 0x1, 0x181f ;  /* 0x00381f0050007f89 */ /* 0x00452200000e0000 */
        /* <DEDUP_REMOVED lines=9> */
[C---:B-----5:R-:W-:Y:S02]  /*10580*/  @!P3 LEA R4, P5, R200.reuse, R16, 0x1 ;  /* 0x00000010c804b211 */ /* 0x060fe400078a08ff */
        /* <DEDUP_REMOVED lines=10> */
.L_x_2436:
[----:B------:R-:W-:Y:S05]  /*10630*/  BSYNC B1 ;  /* 0x0000000000017941 */ /* 0x000fea0003800000 */
.L_x_2435:
[----:B----4-:R4:W0:Y:S01]  /*10640*/  SHFL.IDX PT, R0, R80, 0x2, 0x181f ;  /* 0x00581f0050007f89 */ /* 0x01082200000e0000 */
        /* <DEDUP_REMOVED lines=8> */
[-C--:B---3--:R-:W-:Y:S02]  /*106d0*/  @!P3 LEA R2, P6, R19, R8.reuse, 0x1 ;  /* 0x000000081302b211 */ /* 0x088fe400078c08ff */
[CC--:B------:R-:W-:Y:S02]  /*106e0*/  @!P2 LEA R4, P5, R200.reuse, R8.reuse, 0x1 ;  /* 0x00000008c804a211 */ /* 0x0c0fe400078a08ff */
[----:B------:R-:W-:Y:S02]  /*106f0*/  @!P1 LEA R6, P4, R23, R8, 0x1 ;  /* 0x0000000817069211 */ /* 0x000fe400078808ff */
[----:B0-----:R-:W-:Y:S02]  /*10700*/  @!P3 LEA.HI.X R3, R19, R0, R211, 0x1, P6 ;  /* 0x000000001303b211 */ /* 0x001fe400030f0cd3 */
        /* <DEDUP_REMOVED lines=8> */
.L_x_2438:
[----:B------:R-:W-:Y:S05]  /*10790*/  BSYNC B1 ;  /* 0x0000000000017941 */ /* 0x000fea0003800000 */
.L_x_2437:
[----:B0-----:R-:W-:Y:S01]  /*107a0*/  VIADD R0, R82, 0x60 ;  /* 0x0000006052007836 */ /* 0x001fe20000000000 */
[----:B--2-4-:R-:W0:Y:S04]  /*107b0*/  SHFL.IDX PT, R80, R80, 0x3, 0x181f ;  /* 0x00781f0050507f89 */ /* 0x014e2800000e0000 */
[----:B------:R-:W-:Y:S01]  /*107c0*/  ISETP.GE.AND P0, PT, R0, R79, PT ;  /* 0x0000004f0000720c */ /* 0x000fe20003f06270 */
[----:B------:R-:W2:-:S12]  /*107d0*/  SHFL.IDX PT, R78, R78, 0x3, 0x181f ;  /* 0x00781f004e4e7f89 */ /* 0x000e9800000e0000 */
[----:B------:R-:W-:Y:S05]  /*107e0*/  @P0 BRA `(.L_x_2439) ;  /* 0x0000000c00ac0947 */ /* 0x000fea0003800000 */
[----:B------:R-:W-:Y:S02]  /*107f0*/  ULDC UR4, c[0x0][0xac8] ;  /* 0x0002b20000047ab9 */ /* 0x000fe40000000800 */
[----:B------:R-:W-:Y:S02]  /*10800*/  ISETP.GE.AND P3, PT, R19, UR4, PT ;  /* 0x0000000413007c0c */ /* 0x000fe4000bf66270 */
[----:B------:R-:W-:Y:S02]  /*10810*/  ISETP.GE.AND P4, PT, R200, UR4, PT ;  /* 0x00000004c8007c0c */ /* 0x000fe4000bf86270 */
[----:B------:R-:W-:-:S09]  /*10820*/  ISETP.GE.AND P5, PT, R23, UR4, PT ;  /* 0x0000000417007c0c */ /* 0x000fd2000bfa6270 */
[-C--:B--2---:R-:W-:Y:S02]  /*10830*/  @!P3 LEA R2, P0, R19, R78.reuse, 0x1 ;  /* 0x0000004e1302b211 */ /* 0x084fe400078008ff */
[CC--:B------:R-:W-:Y:S02]  /*10840*/  @!P4 LEA R4, P1, R200.reuse, R78.reuse, 0x1 ;  /* 0x0000004ec804c211 */ /* 0x0c0fe400078208ff */
[----:B------:R-:W-:Y:S02]  /*10850*/  @!P5 LEA R6, P2, R23, R78, 0x1 ;  /* 0x0000004e1706d211 */ /* 0x000fe400078408ff */
        /* <DEDUP_REMOVED lines=12> */
.L_x_2431:
        /* <DEDUP_REMOVED lines=11> */
[----:B------:R-:W-:Y:S01]  /*109d0*/  UISETP.NE.U32.AND UP1, UPT, UR8, URZ, UPT ;  /* 0x0000003f0800728c */ /* 0x000fe2000bf25070 */
[----:B------:R-:W-:Y:S02]  /*109e0*/  IMAD.U32 R0, RZ, RZ, UR4 ;  /* 0x00000004ff007e24 */ /* 0x000fe4000f8e00ff */
[----:B------:R-:W2:Y:S01]  /*109f0*/  @P2 LDG.E R6, desc[UR40][R2.64] ;  /* 0x0000002802062981 */ /* 0x000ea2000c1e1900 */
[----:B------:R-:W-:-:S06]  /*10a00*/  UISETP.NE.AND.EX UP1, UPT, UR9, URZ, UPT, UP1 ;  /* 0x0000003f0900728c */ /* 0x000fcc000bf25310 */
        /* <DEDUP_REMOVED lines=11> */
[----:B--2---:R-:W-:Y:S01]  /*10ac0*/  @P2 R2UR UR4, R6 ;  /* 0x00000000060422ca */ /* 0x004fe200000e0000 */
[----:B01----:R-:W-:-:S14]  /*10ad0*/  @P3 BRA `(.L_x_2440) ;  /* 0x0000000000103947 */ /* 0x003fdc0003800000 */
[----:B------:R-:W-:Y:S05]  /*10ae0*/  @!P2 BRA `(.L_x_2440) ;  /* 0x00000000000ca947 */ /* 0x000fea0003800000 */
[----:B------:R-:W2:Y:S04]  /*10af0*/  LDG.E R5, desc[UR40][R2.64] ;  /* 0x0000002802057981 */ /* 0x000ea8000c1e1900 */
[----:B-----5:R-:W2:Y:S02]  /*10b00*/  LDG.E R0, desc[UR40][R2.64+0x4] ;  /* 0x0000042802007981 */ /* 0x020ea4000c1e1900 */
[----:B--2---:R-:W-:-:S07]  /*10b10*/  IMAD.IADD R0, R0, 0x1, -R5 ;  /* 0x0000000100007824 */ /* 0x004fce00078e0a05 */
.L_x_2440:
[----:B------:R-:W-:Y:S01]  /*10b20*/  USHF.R.S32.HI UR8, URZ, 0x1f, UR44 ;  /* 0x0000001f3f087899 */ /* 0x000fe2000801142c */
[----:B------:R-:W-:Y:S01]  /*10b30*/  BSSY B1, `(.L_x_2441) ;  /* 0x000002e000017945 */ /* 0x000fe20003800000 */
[----:B------:R-:W-:Y:S02]  /*10b40*/  USHF.R.S32.HI UR11, URZ, 0x1f, UR4 ;  /* 0x0000001f3f0b7899 */ /* 0x000fe40008011404 */
[----:B------:R-:W-:Y:S02]  /*10b50*/  USEL UR13, UR44, URZ, !UP0 ;  /* 0x0000003f2c0d7287 */ /* 0x000fe4000c000000 */
[----:B------:R-:W-:Y:S01]  /*10b60*/  USEL UR14, UR8, URZ, !UP0 ;  /* 0x0000003f080e7287 */ /* 0x000fe2000c000000 */
[----:B------:R-:W-:Y:S11]  /*10b70*/  @P1 BRA `(.L_x_2442) ;  /* 0x0000000000a41947 */ /* 0x000ff60003800000 */
[----:B------:R-:W0:Y:S01]  /*10b80*/  S2R R3, SR_TID.X ;  /* 0x0000000000037919 */ /* 0x000e220000002100 */
[----:B------:R-:W1:Y:S01]  /*10b90*/  LDC R7, c[0x0][0xbe8] ;  /* 0x0002fa00ff077b82 */ /* 0x000e620000000800 */
[----:B------:R-:W-:Y:S02]  /*10ba0*/  IMAD.U32 R4, RZ, RZ, UR43 ;  /* 0x0000002bff047e24 */ /* 0x000fe4000f8e00ff */
[----:B-1---5:R-:W-:-:S03]  /*10bb0*/  IMAD R2, R0, R7, RZ ;  /* 0x0000000700027224 */ /* 0x022fc600078e02ff */
[----:B0-----:R-:W-:-:S04]  /*10bc0*/  IADD3 R4, R4, -0x80, R3 ;  /* 0xffffff8004047810 */ /* 0x001fc80007ffe003 */
[----:B------:R-:W-:-:S13]  /*10bd0*/  ISETP.GE.AND P1, PT, R4, R2, PT ;  /* 0x000000020400720c */ /* 0x000fda0003f26270 */
[----:B------:R-:W-:Y:S05]  /*10be0*/  @P1 BRA `(.L_x_2442) ;  /* 0x0000000000881947 */ /* 0x000fea0003800000 */
[----:B------:R-:W-:Y:S01]  /*10bf0*/  ISETP.NE.AND P1, PT, R7, 0x1, PT ;  /* 0x000000010700780c */ /* 0x000fe20003f25270 */
[----:B------:R-:W-:Y:S01]  /*10c00*/  ULDC.64 UR16, c[0x0][0xb90] ;  /* 0x0002e40000107ab9 */ /* 0x000fe20000000a00 */
[----:B------:R-:W-:Y:S01]  /*10c10*/  UMOV UR8, UR4 ;  /* 0x0000000400087c82 */ /* 0x000fe20008000000 */
[----:B------:R-:W-:Y:S01]  /*10c20*/  UIMAD UR10, UR12, UR16, URZ ;  /* 0x000000100c0a72a4 */ /* 0x000fe2000f8e023f */
[----:B------:R-:W-:Y:S01]  /*10c30*/  IMAD.MOV.U32 R2, RZ, RZ, R4 ;  /* 0x000000ffff027224 */ /* 0x000fe200078e0004 */
[----:B------:R-:W-:Y:S02]  /*10c40*/  UMOV UR9, UR11 ;  /* 0x0000000b00097c82 */ /* 0x000fe40008000000 */
[----:B------:R-:W-:Y:S02]  /*10c50*/  UIMAD.WIDE.U32 UR8, UR45, UR16, UR8 ;  /* 0x000000102d0872a5 */ /* 0x000fe4000f8e0008 */
[----:B------:R-:W-:-:S03]  /*10c60*/  UIMAD UR10, UR45, UR17, UR10 ;  /* 0x000000112d0a72a4 */ /* 0x000fc6000f8e020a */
[----:B------:R-:W-:Y:S01]  /*10c70*/  ULDC.64 UR16, c[0x0][0xb98] ;  /* 0x0002e60000107ab9 */ /* 0x000fe20000000a00 */
[----:B------:R-:W0:Y:S01]  /*10c80*/  @P1 LDC R3, c[0x0][0xbec] ;  /* 0x0002fb00ff031b82 */ /* 0x000e220000000800 */
[----:B------:R-:W-:Y:S02]  /*10c90*/  UIADD3 UR9, UR9, UR10, URZ ;  /* 0x0000000a09097290 */ /* 0x000fe4000fffe03f */
[----:B------:R-:W-:Y:S02]  /*10ca0*/  UIMAD UR10, UR14, UR16, URZ ;  /* 0x000000100e0a72a4 */ /* 0x000fe4000f8e023f */
[----:B------:R-:W-:Y:S02]  /*10cb0*/  UIMAD.WIDE.U32 UR8, UR13, UR16, UR8 ;  /* 0x000000100d0872a5 */ /* 0x000fe4000f8e0008 */
[----:B------:R-:W-:Y:S01]  /*10cc0*/  UIMAD UR10, UR13, UR17, UR10 ;  /* 0x000000110d0a72a4 */ /* 0x000fe2000f8e020a */
[----:B------:R-:W1:Y:S02]  /*10cd0*/  @P1 LDC R6, c[0x0][0xbf0] ;  /* 0x0002fc00ff061b82 */ /* 0x000e640000000800 */
[----:B------:R-:W-:Y:S01]  /*10ce0*/  ULDC.64 UR16, c[0x0][0xb88] ;  /* 0x0002e20000107ab9 */ /* 0x000fe20000000a00 */
[----:B0-----:R-:W-:-:S05]  /*10cf0*/  @P1 IMAD.HI.U32 R3, R4, R3, RZ ;  /* 0x0000000304031227 */ /* 0x001fca00078e00ff */
[----:B-1----:R-:W-:Y:S01]  /*10d00*/  @P1 SHF.R.U32.HI R2, RZ, R6, R3 ;  /* 0x00000006ff021219 */ /* 0x002fe20000011603 */
[----:B------:R-:W-:-:S03]  /*10d10*/  IMAD.U32 R6, RZ, RZ, UR10 ;  /* 0x0000000aff067e24 */ /* 0x000fc6000f8e00ff */
[--C-:B------:R-:W-:Y:S01]  /*10d20*/  SHF.R.S32.HI R3, RZ, 0x1f, R2.reuse ;  /* 0x0000001fff037819 */ /* 0x100fe20000011402 */
[----:B------:R-:W-:Y:S01]  /*10d30*/  IMAD.MOV R5, RZ, RZ, -R2 ;  /* 0x000000ffff057224 */ /* 0x000fe200078e0a02 */
[----:B------:R-:W-:-:S03]  /*10d40*/  IADD3 R2, P1, R2, UR8, RZ ;  /* 0x0000000802027c10 */ /* 0x000fc6000ff3e0ff */
[----:B------:R-:W-:Y:S01]  /*10d50*/  IMAD R5, R7, R5, R4 ;  /* 0x0000000507057224 */ /* 0x000fe200078e0204 */
[----:B------:R-:W-:Y:S01]  /*10d60*/  IADD3.X R3, R3, UR9, R6, P1, !PT ;  /* 0x0000000903037c10 */ /* 0x000fe20008ffe406 */
[----:B------:R-:W-:-:S03]  /*10d70*/  ULDC.64 UR8, c[0x0][0xb50] ;  /* 0x0002d40000087ab9 */ /* 0x000fc60000000a00 */
[----:B------:R-:W-:Y:S01]  /*10d80*/  SHF.R.S32.HI R4, RZ, 0x1f, R5 ;  /* 0x0000001fff047819 */ /* 0x000fe20000011405 */
[----:B------:R-:W-:-:S04]  /*10d90*/  IMAD.WIDE.U32 R2, R5, UR16, R2 ;  /* 0x0000001005027c25 */ /* 0x000fc8000f8e0002 */
[----:B------:R-:W-:-:S04]  /*10da0*/  IMAD R4, R4, UR16, RZ ;  /* 0x0000001004047c24 */ /* 0x000fc8000f8e02ff */
[----:B------:R-:W-:Y:S01]  /*10db0*/  IMAD R7, R5, UR17, R4 ;  /* 0x0000001105077c24 */ /* 0x000fe2000f8e0204 */
[----:B------:R-:W-:-:S03]  /*10dc0*/  LEA R4, P1, R2, UR8, 0x2 ;  /* 0x0000000802047c11 */ /* 0x000fc6000f8210ff */
[----:B------:R-:W-:-:S05]  /*10dd0*/  IMAD.IADD R3, R3, 0x1, R7 ;  /* 0x0000000103037824 */ /* 0x000fca00078e0207 */
[----:B------:R-:W-:Y:S01]  /*10de0*/  LEA.HI.X R5, R2, UR9, R3, 0x2, P1 ;  /* 0x0000000902057c11 */ /* 0x000fe200088f1403 */
[----:B------:R-:W-:-:S05]  /*10df0*/  IMAD.MOV.U32 R3, RZ, RZ, -0x800000 ;  /* 0xff800000ff037424 */ /* 0x000fca00078e00ff */
[----:B------:R0:W-:Y:S02]  /*10e00*/  STG.E desc[UR40][R4.64], R3 ;  /* 0x0000000304007986 */ /* 0x0001e4000c101928 */
.L_x_2442:
[----:B------:R-:W-:Y:S05]  /*10e10*/  BSYNC B1 ;  /* 0x0000000000017941 */ /* 0x000fea0003800000 */
.L_x_2441:
[----:B0-----:R-:W0:Y:S01]  /*10e20*/  @P0 LDC R3, c[0x0][0xbf0] ;  /* 0x0002fc00ff030b82 */ /* 0x001e220000000800 */
[----:B------:R-:W-:Y:S01]  /*10e30*/  ULDC.64 UR16, c[0x0][0xaa0] ;  /* 0x0002a80000107ab9 */ /* 0x000fe20000000a00 */
[----:B------:R-:W-:Y:S01]  /*10e40*/  IMAD R2, R202, 0x20, R203 ;  /* 0x00000020ca027824 */ /* 0x000fe200078e02cb */
[----:B------:R-:W-:Y:S01]  /*10e50*/  UIMAD UR10, UR11, UR16, URZ ;  /* 0x000000100b0a72a4 */ /* 0x000fe2000f8e023f */
[----:B------:R-:W-:Y:S01]  /*10e60*/  VIADD R8, R203, UR43 ;  /* 0x0000002bcb087c36 */ /* 0x000fe20008000000 */
[----:B------:R-:W-:Y:S01]  /*10e70*/  UIMAD.WIDE.U32 UR8, UR4, UR16, URZ ;  /* 0x00000010040872a5 */ /* 0x000fe2000f8e003f */
[----:B------:R-:W-:Y:S01]  /*10e80*/  VIADD R6, R2, UR43 ;  /* 0x0000002b02067c36 */ /* 0x000fe20008000000 */
[----:B------:R-:W-:Y:S01]  /*10e90*/  UIMAD UR10, UR4, UR17, UR10 ;  /* 0x00000011040a72a4 */ /* 0x000fe2000f8e020a */
[----:B------:R-:W-:Y:S02]  /*10ea0*/  BSSY B1, `(.L_x_2443) ;  /* 0x000003d000017945 */ /* 0x000fe40003800000 */
        /* <DEDUP_REMOVED lines=10> */
[----:B0-----:R-:W-:Y:S01]  /*10f50*/  @P0 SHF.R.U32.HI R5, RZ, R3, R2 ;  /* 0x00000003ff050219 */ /* 0x001fe20000011602 */
        /* <DEDUP_REMOVED lines=11> */
[----:B------:R-:W-:Y:S02]  /*11010*/  IMAD.U32 R3, RZ, RZ, UR4 ;  /* 0x00000004ff037e24 */ /* 0x000fe4000f8e00ff */
[C---:B------:R-:W-:Y:S01]  /*11020*/  IMAD R9, R5.reuse, UR11, R4 ;  /* 0x0000000b05097c24 */ /* 0x040fe2000f8e0204 */
[----:B------:R-:W-:Y:S01]  /*11030*/  SHF.R.S32.HI R4, RZ, 0x1f, R7 ;  /* 0x0000001fff047819 */ /* 0x000fe20000011407 */
[----:B------:R-:W-:-:S04]  /*11040*/  IMAD.WIDE.U32 R2, R5, UR10, R2 ;  /* 0x0000000a05027c25 */ /* 0x000fc8000f8e0002 */
[----:B------:R-:W-:Y:S02]  /*11050*/  IMAD.IADD R3, R3, 0x1, R9 ;  /* 0x0000000103037824 */ /* 0x000fe400078e0209 */
[----:B------:R-:W-:Y:S02]  /*11060*/  IMAD R4, R4, UR8, RZ ;  /* 0x0000000804047c24 */ /* 0x000fe4000f8e02ff */
[----:B-----5:R-:W-:Y:S02]  /*11070*/  IMAD R11, R0, R11, RZ ;  /* 0x0000000b000b7224 */ /* 0x020fe400078e02ff */
        /* <DEDUP_REMOVED lines=31> */
.L_x_2444:
[----:B------:R-:W-:Y:S05]  /*11270*/  BSYNC B1 ;  /* 0x0000000000017941 */ /* 0x000fea0003800000 */
.L_x_2443:
        /* <DEDUP_REMOVED lines=21> */
.L_x_2446:
[----:B------:R-:W-:Y:S05]  /*113d0*/  BSYNC B1 ;  /* 0x0000000000017941 */ /* 0x000fea0003800000 */
.L_x_2445:
        /* <DEDUP_REMOVED lines=21> */
.L_x_2448:
[----:B------:R-:W-:Y:S05]  /*11530*/  BSYNC B1 ;  /* 0x0000000000017941 */ /* 0x000fea0003800000 */
.L_x_2447:
[----:B0-----:R-:W-:Y:S01]  /*11540*/  VIADD R0, R8, 0x60 ;  /* 0x0000006008007836 */ /* 0x001fe20000000000 */
[----:B---3--:R0:W3:Y:S04]  /*11550*/  SHFL.IDX PT, R6, R5, 0x3, 0x181f ;  /* 0x00781f0005067f89 */ /* 0x0080e800000e0000 */
        /* <DEDUP_REMOVED lines=20> */
.L_x_2439:
[----:B------:R-:W-:Y:S05]  /*116a0*/  BSYNC B0 ;  /* 0x0000000000007941 */ /* 0x000fea0003800000 */
.L_x_2430:
[----:B------:R-:W-:Y:S02]  /*116b0*/  ULDC UR4, c[0x0][0xc3c] ;  /* 0x00030f0000047ab9 */ /* 0x000fe40000000800 */
[----:B------:R-:W-:-:S06]  /*116c0*/  UISETP.GE.AND UP0, UPT, UR6, UR4, UPT ;  /* 0x000000040600728c */ /* 0x000fcc000bf06270 */
[----:B------:R-:W-:-:S13]  /*116d0*/  PLOP3.LUT P0, PT, PT, PT, UP0, 0x80, 0x0 ;  /* 0x000000000000781c */ /* 0x000fda0003f0f008 */
[----:B------:R-:W-:Y:S05]  /*116e0*/  @!P0 BRA `(.L_x_2449) ;  /* 0xfffffef400dc8947 */ /* 0x000fea000383ffff */
[----:B------:R-:W-:Y:S05]  /*116f0*/  EXIT ;  /* 0x000000000000794d */ /* 0x000fea0003800000 */
.L_x_2348:
[----:B------:R-:W-:-:S08]  /*11700*/  NOP ;  /* 0x0000000000007918 */ /* 0x000fd00000000000 */
[----:B------:R-:W0:-:S00]  /*11710*/  USETMAXREG.DEALLOC.CTAPOOL 0x18 ;  /* 0x00000018000079c8 */ /* 0x000e0000080e0500 */
[----:B0-----:R-:W2:Y:S01]  /*11720*/  LDL.LU R2, [R1] ;  /* 0x0000000001027983 */ /* 0x001ea20000300800 */
[----:B------:R-:W-:Y:S01]  /*11730*/  LOP3.LUT R0, R0, 0x3, RZ, 0xc0, !PT ;  /* 0x0000000300007812 */ /* 0x000fe200078ec0ff */
[----:B------:R-:W-:-:S05]  /*11740*/  IMAD.MOV.U32 R4, RZ, RZ, RZ ;  /* 0x000000ffff047224 */ /* 0x000fca00078e00ff */
[----:B------:R-:W0:Y:S02]  /*11750*/  SHFL.IDX PT, R0, R0, RZ, 0x1f ;  /* 0x00001fff00007589 */ /* 0x000e2400000e0000 */
[----:B0-----:R-:W-:Y:S02]  /*11760*/  ISETP.NE.AND P0, PT, R0, RZ, PT ;  /* 0x000000ff0000720c */ /* 0x001fe40003f05270 */
[----:B--2---:R-:W-:-:S11]  /*11770*/  LOP3.LUT R2, R2, 0xfffffffd, RZ, 0xc0, !PT ;  /* 0xfffffffd02027812 */ /* 0x004fd600078ec0ff */
[----:B------:R-:W-:-:S05]  /*11780*/  @P0 LOP3.LUT R2, R2, 0x2, RZ, 0xfc, !PT ;  /* 0x0000000202020812 */ /* 0x000fca00078efcff */
[----:B------:R0:W-:Y:S01]  /*11790*/  STL [R1], R2 ;  /* 0x0000000201007387 */ /* 0x0001e20000100800 */
[----:B------:R-:W-:Y:S05]  /*117a0*/  @!P0 BRA `(.L_x_2450) ;  /* 0x00000000001c8947 */ /* 0x000fea0003800000 */
[----:B------:R-:W1:Y:S08]  /*117b0*/  S2UR UR5, SR_CgaCtaId ;  /* 0x00000000000579c3 */ /* 0x000e700000008800 */
[----:B------:R-:W-:Y:S06]  /*117c0*/  BAR.SYNC.DEFER_BLOCKING 0x5, 0x180 ;  /* 0x0146000000007b1d */ /* 0x000fec0000010000 */
[----:B------:R-:W-:-:S02]  /*117d0*/  UMOV UR4, 0x400 ;  /* 0x0000040000047882 */ /* 0x000fc40000000000 */
[----:B-1----:R-:W-:-:S09]  /*117e0*/  ULEA UR4, UR5, UR4, 0x18 ;  /* 0x0000000405047291 */ /* 0x002fd2000f8ec03f */
[----:B------:R-:W2:Y:S01]  /*117f0*/  LDS.128 R16, [UR4+0x228d0] ;  /* 0x0228d004ff107984 */ /* 0x000ea20008000c00 */
[----:B------:R-:W-:Y:S06]  /*11800*/  BAR.ARV 0x4, 0x180 ;  /* 0x0106000000007b1d */ /* 0x000fec0000002000 */
[----:B------:R-:W-:Y:S05]  /*11810*/  BRA `(.L_x_2451) ;  /* 0x0000000800847947 */ /* 0x000fea0003800000 */
.L_x_2450:
[----:B------:R-:W1:Y:S01]  /*11820*/  S2R R0, SR_TID.X ;  /* 0x0000000000007919 */ /* 0x000e620000002100 */
[----:B------:R-:W-:Y:S01]  /*11830*/  ULDC UR4, c[0x0][0xc3c] ;  /* 0x00030f0000047ab9 */ /* 0x000fe20000000800 */
[----:B------:R-:W2:Y:S01]  /*11840*/  S2UR UR6, SR_CTAID.X ;  /* 0x00000000000679c3 */ /* 0x000ea20000002500 */
[----:B------:R-:W-:Y:S01]  /*11850*/  ULDC UR5, c[0x0][0xc38] ;  /* 0x00030e0000057ab9 */ /* 0x000fe20000000800 */
[----:B-1----:R-:W-:-:S04]  /*11860*/  LOP3.LUT R0, R0, 0x1f, RZ, 0xc0, !PT ;  /* 0x0000001f00007812 */ /* 0x002fc800078ec0ff */
[----:B------:R-:W-:-:S04]  /*11870*/  ISETP.NE.AND P0, PT, R0, 0x1f, PT ;  /* 0x0000001f0000780c */ /* 0x000fc80003f05270 */
[----:B------:R-:W-:-:S13]  /*11880*/  ISETP.GE.OR P1, PT, R0, UR4, !P0 ;  /* 0x0000000400007c0c */ /* 0x000fda000c726670 */
[----:B0-----:R-:W0:Y:S02]  /*11890*/  @!P1 LDC.64 R2, c[0x0][0xc80] ;  /* 0x00032000ff029b82 */ /* 0x001e240000000a00 */
[----:B0-----:R-:W-:-:S05]  /*118a0*/  @!P1 IMAD.WIDE.U32 R2, R0, 0x4, R2 ;  /* 0x0000000400029825 */ /* 0x001fca00078e0002 */
[----:B------:R-:W3:Y:S01]  /*118b0*/  @!P1 LDG.E R4, desc[UR40][R2.64] ;  /* 0x0000002802049981 */ /* 0x000ee2000c1e1900 */
[C---:B------:R-:W-:Y:S01]  /*118c0*/  ISETP.NE.AND P1, PT, R0.reuse, RZ, PT ;  /* 0x000000ff0000720c */ /* 0x040fe20003f25270 */
[----:B------:R-:W-:Y:S01]  /*118d0*/  UMOV UR4, URZ ;  /* 0x0000003f00047c82 */ /* 0x000fe20008000000 */
[C---:B------:R-:W-:Y:S01]  /*118e0*/  ISETP.GE.U32.AND P2, PT, R0.reuse, 0x2, PT ;  /* 0x000000020000780c */ /* 0x040fe20003f46070 */
[----:B------:R-:W-:Y:S01]  /*118f0*/  IMAD.MOV.U32 R16, RZ, RZ, RZ ;  /* 0x000000ffff107224 */ /* 0x000fe200078e00ff */
[C---:B------:R-:W-:Y:S02]  /*11900*/  ISETP.GE.U32.AND P3, PT, R0.reuse, 0x4, PT ;  /* 0x000000040000780c */ /* 0x040fe40003f66070 */
[C---:B------:R-:W-:Y:S02]  /*11910*/  ISETP.GE.U32.AND P4, PT, R0.reuse, 0x8, PT ;  /* 0x000000080000780c */ /* 0x040fe40003f86070 */
[----:B------:R-:W-:Y:S01]  /*11920*/  ISETP.GE.U32.AND P5, PT, R0, 0x10, PT ;  /* 0x000000100000780c */ /* 0x000fe20003fa6070 */
[----:B---3--:R-:W0:Y:S02]  /*11930*/  SHFL.UP PT, R5, R4, 0x1, RZ ;  /* 0x0420000004057989 */ /* 0x008e2400000e00ff */
        /* <DEDUP_REMOVED lines=17> */
[----:B--2---:R-:W-:-:S13]  /*11a50*/  ISETP.GT.AND P6, PT, R6, UR6, PT ;  /* 0x0000000606007c0c */ /* 0x004fda000bfc4270 */
[----:B------:R-:W-:Y:S05]  /*11a60*/  @P6 BRA `(.L_x_2452) ;  /* 0x00000000009c6947 */ /* 0x000fea0003800000 */
[----:B------:R-:W0:Y:S01]  /*11a70*/  LDC R5, c[0x0][0xc3c] ;  /* 0x00030f00ff057b82 */ /* 0x000e220000000800 */
[----:B------:R-:W-:Y:S01]  /*11a80*/  IMAD.MOV.U32 R6, RZ, RZ, R3 ;  /* 0x000000ffff067224 */ /* 0x000fe200078e0003 */
[----:B------:R-:W-:Y:S01]  /*11a90*/  UMOV UR4, URZ ;  /* 0x0000003f00047c82 */ /* 0x000fe20008000000 */
[----:B------:R-:W-:Y:S01]  /*11aa0*/  ULDC UR7, c[0x0][0xc3c] ;  /* 0x00030f0000077ab9 */ /* 0x000fe20000000800 */
[----:B------:R-:W-:-:S05]  /*11ab0*/  ULDC UR5, c[0x0][0xc38] ;  /* 0x00030e0000057ab9 */ /* 0x000fca0000000800 */
.L_x_2456:
        /* <DEDUP_REMOVED lines=12> */
.L_x_2455:
[----:B------:R-:W-:Y:S05]  /*11b80*/  BSYNC B0 ;  /* 0x0000000000007941 */ /* 0x000fea0003800000 */
.L_x_2454:
        /* <DEDUP_REMOVED lines=20> */
[----:B------:R-:W-:-:S07]  /*11cd0*/  IMAD.MOV.U32 R5, RZ, RZ, R9 ;  /* 0x000000ffff057224 */ /* 0x000fce00078e0009 */
.L_x_2452:
[----:B------:R-:W-:-:S04]  /*11ce0*/  IMAD.IADD R6, R6, 0x1, -R3 ;  /* 0x0000000106067824 */ /* 0x000fc800078e0a03 */
[----:B------:R-:W-:-:S05]  /*11cf0*/  IMAD R2, R5, UR5, R6 ;  /* 0x0000000505027c24 */ /* 0x000fca000f8e0206 */
[----:B------:R-:W-:Y:S02]  /*11d00*/  ISETP.GT.AND P0, PT, R2, UR6, PT ;  /* 0x0000000602007c0c */ /* 0x000fe4000bf04270 */
[----:B------:R-:W0:Y:S11]  /*11d10*/  LDC.64 R2, c[0x0][0xc90] ;  /* 0x00032400ff027b82 */ /* 0x000e360000000a00 */
[----:B------:R-:W-:-:S04]  /*11d20*/  VOTE.ANY R11, PT, !P0 ;  /* 0x00000000000b7806 */ /* 0x000fc800040e0100 */
[----:B------:R-:W1:Y:S02]  /*11d30*/  POPC R7, R11 ;  /* 0x0000000b00077309 */ /* 0x000e640000000000 */
[----:B-1----:R-:W-:-:S04]  /*11d40*/  VIADD R19, R7, UR4 ;  /* 0x0000000407137c36 */ /* 0x002fc80008000000 */
[----:B0-----:R-:W-:-:S05]  /*11d50*/  IMAD.WIDE R2, R19, 0x4, R2 ;  /* 0x0000000413027825 */ /* 0x001fca00078e0202 */
[----:B------:R-:W2:Y:S01]  /*11d60*/  LDG.E R9, desc[UR40][R2.64] ;  /* 0x0000002802097981 */ /* 0x000ea2000c1e1900 */
[----:B------:R-:W-:-:S03]  /*11d70*/  ISETP.NE.AND P0, PT, R11, RZ, PT ;  /* 0x000000ff0b00720c */ /* 0x000fc60003f05270 */
[----:B------:R-:W2:Y:S02]  /*11d80*/  SHFL.IDX PT, R4, R4, R7, 0x1f ;  /* 0x00001f0704047589 */ /* 0x000ea400000e0000 */
[----:B--2---:R-:W-:-:S05]  /*11d90*/  IMAD R8, R4, R9, RZ ;  /* 0x0000000904087224 */ /* 0x004fca00078e02ff */
[----:B------:R-:W-:-:S04]  /*11da0*/  IABS R10, R8 ;  /* 0x00000008000a7213 */ /* 0x000fc80000000000 */
[----:B------:R-:W0:Y:S08]  /*11db0*/  I2F.RP R12, R10 ;  /* 0x0000000a000c7306 */ /* 0x000e300000209400 */
[----:B0-----:R-:W0:Y:S02]  /*11dc0*/  MUFU.RCP R12, R12 ;  /* 0x0000000c000c7308 */ /* 0x001e240000001000 */
[----:B0-----:R-:W-:-:S06]  /*11dd0*/  VIADD R13, R12, 0xffffffe ;  /* 0x0ffffffe0c0d7836 */ /* 0x001fcc0000000000 */
[----:B------:R0:W1:Y:S01]  /*11de0*/  F2I.FTZ.U32.TRUNC.NTZ R3, R13 ;  /* 0x0000000d00037305 */ /* 0x000062000021f000 */
[----:B------:R-:W-:Y:S05]  /*11df0*/  @!P0 BRA `(.L_x_2457) ;  /* 0x0000000000088947 */ /* 0x000fea0003800000 */
[----:B------:R-:W-:-:S06]  /*11e00*/  VIADD R16, R7, 0xffffffff ;  /* 0xffffffff07107836 */ /* 0x000fcc0000000000 */
[----:B------:R2:W3:Y:S02]  /*11e10*/  SHFL.IDX PT, R16, R5, R16, 0x1f ;  /* 0x00001f1005107589 */ /* 0x0004e400000e0000 */
.L_x_2457:
[--C-:B-12---:R-:W-:Y:S02]  /*11e20*/  IMAD.MOV R5, RZ, RZ, -R3.reuse ;  /* 0x000000ffff057224 */ /* 0x106fe400078e0a03 */
[----:B---3--:R-:W-:Y:S01]  /*11e30*/  IMAD R16, R16, UR5, R6 ;  /* 0x0000000510107c24 */ /* 0x008fe2000f8e0206 */
[----:B------:R-:W-:Y:S01]  /*11e40*/  IABS R6, R8 ;  /* 0x0000000800067213 */ /* 0x000fe20000000000 */
[----:B------:R-:W-:Y:S02]  /*11e50*/  IMAD R5, R5, R10, RZ ;  /* 0x0000000a05057224 */ /* 0x000fe400078e02ff */
[----:B------:R-:W-:Y:S02]  /*11e60*/  IMAD.MOV.U32 R2, RZ, RZ, RZ ;  /* 0x000000ffff027224 */ /* 0x000fe400078e00ff */
[----:B------:R-:W-:Y:S02]  /*11e70*/  IMAD.MOV R6, RZ, RZ, -R6 ;  /* 0x000000ffff067224 */ /* 0x000fe400078e0a06 */
[----:B------:R-:W-:Y:S01]  /*11e80*/  IMAD.HI.U32 R2, R3, R5, R2 ;  /* 0x0000000503027227 */ /* 0x000fe200078e0002 */
[----:B------:R-:W-:-:S04]  /*11e90*/  IADD3 R5, -R16, UR6, RZ ;  /* 0x0000000610057c10 */ /* 0x000fc8000fffe1ff */
        /* <DEDUP_REMOVED lines=13> */
[----:B------:R-:W-:Y:S02]  /*11f70*/  IMAD R6, R9, R2, RZ ;  /* 0x0000000209067224 */ /* 0x000fe400078e02ff */
[----:B------:R-:W-:Y:S02]  /*11f80*/  IMAD.MOV R2, RZ, RZ, -R2 ;  /* 0x000000ffff027224 */ /* 0x000fe400078e0a02 */
[----:B------:R-:W-:Y:S02]  /*11f90*/  IMAD.MOV R10, RZ, RZ, -R6 ;  /* 0x000000ffff0a7224 */ /* 0x000fe400078e0a06 */
[----:B------:R-:W-:-:S03]  /*11fa0*/  IMAD R5, R8, R2, R5 ;  /* 0x0000000208057224 */ /* 0x000fc600078e0205 */
[----:B------:R-:W-:-:S04]  /*11fb0*/  VIADDMNMX R9, R10, UR5, R9, PT ;  /* 0x000000050a097c46 */ /* 0x000fc8000b800109 */
[-C--:B------:R-:W-:Y:S02]  /*11fc0*/  IABS R7, R9.reuse ;  /* 0x0000000900077213 */ /* 0x080fe40000000000 */
[----:B------:R-:W-:Y:S02]  /*11fd0*/  IABS R8, R9 ;  /* 0x0000000900087213 */ /* 0x000fe40000000000 */
[----:B------:R-:W1:Y:S03]  /*11fe0*/  I2F.RP R10, R7 ;  /* 0x00000007000a7306 */ /* 0x000e660000209400 */
[----:B------:R-:W-:-:S05]  /*11ff0*/  IMAD.MOV R8, RZ, RZ, -R8 ;  /* 0x000000ffff087224 */ /* 0x000fca00078e0a08 */
[----:B-1----:R-:W1:Y:S02]  /*12000*/  MUFU.RCP R10, R10 ;  /* 0x0000000a000a7308 */ /* 0x002e640000001000 */
[----:B-1----:R-:W-:-:S06]  /*12010*/  VIADD R3, R10, 0xffffffe ;  /* 0x0ffffffe0a037836 */ /* 0x002fcc0000000000 */
[----:B------:R-:W1:Y:S02]  /*12020*/  F2I.FTZ.U32.TRUNC.NTZ R3, R3 ;  /* 0x0000000300037305 */ /* 0x000e64000021f000 */
[----:B-1----:R-:W-:-:S04]  /*12030*/  IMAD.MOV R2, RZ, RZ, -R3 ;  /* 0x000000ffff027224 */ /* 0x002fc800078e0a03 */
[----:B------:R-:W-:Y:S02]  /*12040*/  IMAD R11, R2, R7, RZ ;  /* 0x00000007020b7224 */ /* 0x000fe400078e02ff */
[----:B------:R-:W-:-:S04]  /*12050*/  IMAD.MOV.U32 R2, RZ, RZ, RZ ;  /* 0x000000ffff027224 */ /* 0x000fc800078e00ff */
[----:B------:R-:W-:Y:S01]  /*12060*/  IMAD.HI.U32 R2, R3, R11, R2 ;  /* 0x0000000b03027227 */ /* 0x000fe200078e0002 */
[----:B------:R-:W-:Y:S02]  /*12070*/  IABS R11, R5 ;  /* 0x00000005000b7213 */ /* 0x000fe40000000000 */
[C---:B------:R-:W-:Y:S01]  /*12080*/  LOP3.LUT R3, R5.reuse, R9, RZ, 0x3c, !PT ;  /* 0x0000000905037212 */ /* 0x040fe200078e3cff */
[----:B------:R-:W-:Y:S02]  /*12090*/  IMAD.IADD R5, R5, 0x1, R6 ;  /* 0x0000000105057824 */ /* 0x000fe400078e0206 */
[----:B------:R-:W-:Y:S01]  /*120a0*/  IMAD.HI.U32 R2, R2, R11, RZ ;  /* 0x0000000b02027227 */ /* 0x000fe200078e00ff */
[----:B------:R-:W-:-:S03]  /*120b0*/  ISETP.GE.AND P2, PT, R3, RZ, PT ;  /* 0x000000ff0300720c */ /* 0x000fc60003f46270 */
[----:B------:R-:W-:-:S05]  /*120c0*/  IMAD R8, R2, R8, R11 ;  /* 0x0000000802087224 */ /* 0x000fca00078e020b */
[----:B------:R-:W-:-:S13]  /*120d0*/  ISETP.GT.U32.AND P1, PT, R7, R8, PT ;  /* 0x000000080700720c */ /* 0x000fda0003f24070 */
[----:B------:R-:W-:Y:S02]  /*120e0*/  @!P1 IMAD.IADD R8, R8, 0x1, -R7 ;  /* 0x0000000108089824 */ /* 0x000fe400078e0a07 */
[----:B------:R-:W-:Y:S01]  /*120f0*/  @!P1 VIADD R2, R2, 0x1 ;  /* 0x0000000102029836 */ /* 0x000fe20000000000 */
[----:B------:R-:W-:Y:S02]  /*12100*/  ISETP.NE.AND P1, PT, R9, RZ, PT ;  /* 0x000000ff0900720c */ /* 0x000fe40003f25270 */
[----:B------:R-:W-:-:S13]  /*12110*/  ISETP.GE.U32.AND P0, PT, R8, R7, PT ;  /* 0x000000070800720c */ /* 0x000fda0003f06070 */
[----:B------:R-:W-:-:S04]  /*12120*/  @P0 VIADD R2, R2, 0x1 ;  /* 0x0000000102020836 */ /* 0x000fc80000000000 */
[----:B------:R-:W-:Y:S01]  /*12130*/  @!P2 IMAD.MOV R2, RZ, RZ, -R2 ;  /* 0x000000ffff02a224 */ /* 0x000fe200078e0a02 */
[----:B------:R-:W-:Y:S01]  /*12140*/  @!P1 LOP3.LUT R2, RZ, R9, RZ, 0x33, !PT ;  /* 0x00000009ff029212 */ /* 0x000fe200078e33ff */
[----:B------:R-:W-:-:S03]  /*12150*/  IMAD.MOV R9, RZ, RZ, -R9 ;  /* 0x000000ffff097224 */ /* 0x000fc600078e0a09 */
[----:B------:R-:W-:Y:S01]  /*12160*/  LOP3.LUT R17, RZ, R2, RZ, 0x33, !PT ;  /* 0x00000002ff117212 */ /* 0x000fe200078e33ff */
[----:B------:R-:W-:-:S04]  /*12170*/  IMAD R18, R2, R9, R5 ;  /* 0x0000000902127224 */ /* 0x000fc800078e0205 */
[----:B------:R-:W-:Y:S01]  /*12180*/  IMAD.IADD R17, R4, 0x1, R17 ;  /* 0x0000000104117824 */ /* 0x000fe200078e0211 */
[----:B------:R-:W-:Y:S06]  /*12190*/  BRA `(.L_x_2458) ;  /* 0x00000000000c7947 */ /* 0x000fec0003800000 */
.L_x_2453:
[----:B------:R-:W-:Y:S02]  /*121a0*/  IMAD.MOV.U32 R17, RZ, RZ, RZ ;  /* 0x000000ffff117224 */ /* 0x000fe400078e00ff */
[----:B------:R-:W-:Y:S02]  /*121b0*/  IMAD.U32 R16, RZ, RZ, UR6 ;  /* 0x00000006ff107e24 */ /* 0x000fe4000f8e00ff */
[----:B------:R-:W-:-:S07]  /*121c0*/  IMAD.MOV.U32 R18, RZ, RZ, RZ ;  /* 0x000000ffff127224 */ /* 0x000fce00078e00ff */
.L_x_2458:
[----:B------:R-:W-:-:S13]  /*121d0*/  ISETP.NE.AND P0, PT, R0, RZ, PT ;  /* 0x000000ff0000720c */ /* 0x000fda0003f05270 */
[----:B------:R-:W1:Y:S01]  /*121e0*/  @!P0 S2R R3, SR_CgaCtaId ;  /* 0x0000000000038919 */ /* 0x000e620000008800 */
[----:B------:R-:W-:-:S04]  /*121f0*/  @!P0 MOV R0, 0x400 ;  /* 0x0000040000008802 */ /* 0x000fc80000000f00 */
[----:B-1----:R-:W-:-:S05]  /*12200*/  @!P0 LEA R0, R3, R0, 0x18 ;  /* 0x0000000003008211 */ /* 0x002fca00078ec0ff */
[----:B------:R1:W-:Y:S01]  /*12210*/  @!P0 STS.128 [R0+0x228d0], R16 ;  /* 0x0228d01000008388 */ /* 0x0003e20000000c00 */
[----:B------:R-:W-:Y:S06]  /*12220*/  BAR.ARV 0x5, 0x180 ;  /* 0x0146000000007b1d */ /* 0x000fec0000002000 */
.L_x_2451:
[----:B-1----:R-:W-:Y:S01]  /*12230*/  IMAD.MOV.U32 R0, RZ, RZ, 0x1 ;  /* 0x00000001ff007424 */ /* 0x002fe200078e00ff */
[----:B------:R1:W-:Y:S01]  /*12240*/  STL [R1+0x8], RZ ;  /* 0x000008ff01007387 */ /* 0x0003e20000100800 */
[----:B------:R-:W-:Y:S02]  /*12250*/  ULDC UR4, c[0x0][0xc3c] ;  /* 0x00030f0000047ab9 */ /* 0x000fe40000000800 */
[----:B--2---:R-:W-:Y:S01]  /*12260*/  ISETP.GE.AND P0, PT, R19, UR4, PT ;  /* 0x0000000413007c0c */ /* 0x004fe2000bf06270 */
[----:B------:R1:W-:Y:S04]  /*12270*/  STL [R1+0x10], R0 ;  /* 0x0000100001007387 */ /* 0x0003e80000100800 */
[----:B------:R1:W-:Y:S08]  /*12280*/  STL [R1+0x40], RZ ;  /* 0x000040ff01007387 */ /* 0x0003f00000100800 */
[----:B-1----:R-:W-:Y:S05]  /*12290*/  @P0 BRA `(.L_x_2459) ;  /* 0x0000005400700947 */ /* 0x002fea0003800000 */
        /* <DEDUP_REMOVED lines=24> */
.L_x_2569:
[----:B------:R-:W-:Y:S05]  /*12420*/  YIELD ;  /* 0x0000000000007946 */ /* 0x000fea0003800000 */
[----:B------:R-:W-:Y:S01]  /*12430*/  ULDC.64 UR4, c[0x0][0xa28] ;  /* 0x00028a0000047ab9 */ /* 0x000fe20000000a00 */
[----:B0--3--:R-:W-:Y:S01]  /*12440*/  IMAD.MOV.U32 R0, RZ, RZ, RZ ;  /* 0x000000ffff007224 */ /* 0x009fe200078e00ff */
[----:B------:R-:W-:Y:S01]  /*12450*/  ISETP.NE.U32.AND P0, PT, RZ, UR4, PT ;  /* 0x00000004ff007c0c */ /* 0x000fe2000bf05070 */
[----:B------:R-:W0:Y:S01]  /*12460*/  LDC.64 R4, c[0x0][0xa00] ;  /* 0x00028000ff047b82 */ /* 0x000e220000000a00 */
[----:B-1---5:R-:W-:Y:S01]  /*12470*/  CS2R R8, SRZ ;  /* 0x0000000000087805 */ /* 0x022fe2000001ff00 */
[----:B------:R-:W-:Y:S01]  /*12480*/  ULDC.64 UR6, c[0x0][0xa08] ;  /* 0x0002820000067ab9 */ /* 0x000fe20000000a00 */
[----:B------:R-:W-:Y:S01]  /*12490*/  ISETP.NE.AND.EX P0, PT, RZ, UR5, PT, P0 ;  /* 0x00000005ff007c0c */ /* 0x000fe2000bf05300 */
[----:B------:R-:W-:-:S12]  /*124a0*/  ULDC.64 UR4, c[0x0][0xa18] ;  /* 0x0002860000047ab9 */ /* 0x000fd80000000a00 */
[----:B------:R-:W1:Y:S02]  /*124b0*/  @P0 LDC.64 R2, c[0x0][0xa28] ;  /* 0x00028a00ff020b82 */ /* 0x000e640000000a00 */
[----:B-1----:R-:W-:-:S05]  /*124c0*/  @P0 IMAD.WIDE R2, R19, 0x4, R2 ;  /* 0x0000000413020825 */ /* 0x002fca00078e0202 */
[----:B------:R1:W5:Y:S01]  /*124d0*/  @P0 LDG.E R0, desc[UR40][R2.64] ;  /* 0x0000002802000981 */ /* 0x000362000c1e1900 */
[----:B------:R-:W-:Y:S01]  /*124e0*/  ISETP.NE.U32.AND P0, PT, RZ, UR4, PT ;  /* 0x00000004ff007c0c */ /* 0x000fe2000bf05070 */
[----:B0-----:R-:W-:Y:S01]  /*124f0*/  IMAD.WIDE R4, R19, 0x4, R4 ;  /* 0x0000000413047825 */ /* 0x001fe200078e0204 */
[----:B------:R-:W-:Y:S02]  /*12500*/  ISETP.NE.U32.AND P1, PT, RZ, UR6, PT ;  /* 0x00000006ff007c0c */ /* 0x000fe4000bf25070 */
[----:B------:R-:W-:Y:S01]  /*12510*/  ISETP.NE.AND.EX P2, PT, RZ, UR5, PT, P0 ;  /* 0x00000005ff007c0c */ /* 0x000fe2000bf45300 */
[----:B------:R-:W-:Y:S01]  /*12520*/  ULDC.64 UR4, c[0x0][0xa00] ;  /* 0x0002800000047ab9 */ /* 0x000fe20000000a00 */
[----:B------:R-:W-:Y:S02]  /*12530*/  ISETP.NE.AND.EX P1, PT, RZ, UR7, PT, P1 ;  /* 0x00000007ff007c0c */ /* 0x000fe4000bf25310 */
[----:B------:R-:W-:Y:S01]  /*12540*/  ISETP.NE.U32.AND P0, PT, RZ, UR4, PT ;  /* 0x00000004ff007c0c */ /* 0x000fe2000bf05070 */
[----:B-1----:R-:W0:Y:S03]  /*12550*/  LDC.64 R2, c[0x0][0xa08] ;  /* 0x00028200ff027b82 */ /* 0x002e260000000a00 */
[----:B------:R-:W-:-:S05]  /*12560*/  ISETP.NE.AND.EX P0, PT, RZ, UR5, PT, P0 ;  /* 0x00000005ff007c0c */ /* 0x000fca000bf05300 */
[----:B--2---:R-:W1:Y:S08]  /*12570*/  @P2 LDC.64 R6, c[0x0][0xa18] ;  /* 0x00028600ff062b82 */ /* 0x004e700000000a00 */
[----:B------:R-:W2:Y:S01]  /*12580*/  @P0 LDG.E R9, desc[UR40][R4.64] ;  /* 0x0000002804090981 */ /* 0x000ea2000c1e1900 */
[----:B------:R-:W-:Y:S01]  /*12590*/  ULDC UR4, c[0x0][0x288] ;  /* 0x0000a20000047ab9 */ /* 0x000fe20000000800 */
[----:B0-----:R-:W-:-:S05]  /*125a0*/  IMAD.WIDE R2, R19, 0x4, R2 ;  /* 0x0000000413027825 */ /* 0x001fca00078e0202 */
[----:B------:R-:W5:Y:S01]  /*125b0*/  @P1 LDG.E R8, desc[UR40][R2.64] ;  /* 0x0000002802081981 */ /* 0x000f62000c1e1900 */
[----:B-1----:R-:W-:-:S03]  /*125c0*/  @P2 IMAD.WIDE R6, R19, 0x4, R6 ;  /* 0x0000000413062825 */ /* 0x002fc600078e0206 */
        /* <DEDUP_REMOVED lines=14> */
[----:B------:R-:W0:Y:S04]  /*126b0*/  LDG.E R7, desc[UR40][R4.64] ;  /* 0x0000002804077981 */ /* 0x000e28000c1e1900 */
[----:B------:R-:W0:Y:S02]  /*126c0*/  LDG.E R4, desc[UR40][R4.64+0x4] ;  /* 0x0000042804047981 */ /* 0x000e24000c1e1900 */
[----:B0-----:R-:W-:-:S05]  /*126d0*/  IMAD.IADD R9, R4, 0x1, -R7 ;  /* 0x0000000104097824 */ /* 0x001fca00078e0a07 */
[----:B------:R1:W-:Y:S02]  /*126e0*/  STL [R1+0x30], R9 ;  /* 0x0000300901007387 */ /* 0x0003e40000100800 */
.L_x_2460:
[----:B-----5:R-:W-:Y:S01]  /*126f0*/  IMAD.IADD R4, R8, 0x1, R0 ;  /* 0x0000000108047824 */ /* 0x020fe200078e0200 */
[----:B------:R-:W-:Y:S02]  /*12700*/  ULDC.64 UR4, c[0x0][0xa20] ;  /* 0x0002880000047ab9 */ /* 0x000fe40000000a00 */
[----:B------:R-:W-:Y:S02]  /*12710*/  ISETP.NE.U32.AND P0, PT, RZ, UR4, PT ;  /* 0x00000004ff007c0c */ /* 0x000fe4000bf05070 */
[----:B------:R2:W-:Y:S02]  /*12720*/  STL [R1+0x18], R4 ;  /* 0x0000180401007387 */ /* 0x0005e40000100800 */
[----:B------:R-:W-:-:S13]  /*12730*/  ISETP.NE.AND.EX P0, PT, RZ, UR5, PT, P0 ;  /* 0x00000005ff007c0c */ /* 0x000fda000bf05300 */
[----:B--2---:R-:W-:Y:S05]  /*12740*/  @!P0 BRA `(.L_x_2461) ;  /* 0x0000000000108947 */ /* 0x004fea0003800000 */
[----:B------:R-:W2:Y:S02]  /*12750*/  LDC.64 R2, c[0x0][0xa20] ;  /* 0x00028800ff027b82 */ /* 0x000ea40000000a00 */
[----:B--2---:R-:W-:-:S05]  /*12760*/  IMAD.WIDE R2, R19, 0x4, R2 ;  /* 0x0000000413027825 */ /* 0x004fca00078e0202 */
[----:B------:R2:W5:Y:S01]  /*12770*/  LDG.E R6, desc[UR40][R2.64] ;  /* 0x0000002802067981 */ /* 0x000562000c1e1900 */
[----:B------:R-:W-:Y:S05]  /*12780*/  BRA `(.L_x_2462) ;  /* 0x0000000000107947 */ /* 0x000fea0003800000 */
.L_x_2461:
[----:B------:R-:W-:Y:S05]  /*12790*/  @!P1 BRA `(.L_x_2462) ;  /* 0x00000000000c9947 */ /* 0x000fea0003800000 */
[----:B------:R-:W2:Y:S04]  /*127a0*/  LDG.E R6, desc[UR40][R2.64] ;  /* 0x0000002802067981 */ /* 0x000ea8000c1e1900 */
[----:B------:R-:W2:Y:S02]  /*127b0*/  LDG.E R2, desc[UR40][R2.64+0x4] ;  /* 0x0000042802027981 */ /* 0x000ea4000c1e1900 */
[----:B--2---:R-:W-:-:S07]  /*127c0*/  IMAD.IADD R6, R2, 0x1, -R6 ;  /* 0x0000000102067824 */ /* 0x004fce00078e0a06 */
.L_x_2462:
[----:B--2---:R-:W2:Y:S01]  /*127d0*/  LDC R2, c[0x0][0x448] ;  /* 0x00011200ff027b82 */ /* 0x004ea20000000800 */
[----:B------:R-:W-:Y:S02]  /*127e0*/  IMAD.SHL.U32 R8, R17, 0x80, RZ ;  /* 0x0000008011087824 */ /* 0x000fe400078e00ff */
[----:B-----5:R-:W-:Y:S02]  /*127f0*/  IMAD.IADD R0, R6, 0x1, -R0 ;  /* 0x0000000106007824 */ /* 0x020fe400078e0a00 */
[----:B------:R-:W-:Y:S01]  /*12800*/  VIADD R4, R8, 0x7f ;  /* 0x0000007f08047836 */ /* 0x000fe20000000000 */
[----:B------:R3:W-:Y:S03]  /*12810*/  STL [R1+0x2c], R8 ;  /* 0x00002c0801007387 */ /* 0x0007e60000100800 */
[----:B------:R-:W-:Y:S01]  /*12820*/  IMAD.MOV.U32 R6, RZ, RZ, R4 ;  /* 0x000000ffff067224 */ /* 0x000fe200078e0004 */
[----:B--2---:R-:W-:-:S13]  /*12830*/  ISETP.NE.AND P1, PT, R2, 0x1, PT ;  /* 0x000000010200780c */ /* 0x004fda0003f25270 */
[----:B------:R-:W2:Y:S08]  /*12840*/  @P1 LDC R3, c[0x0][0x44c] ;  /* 0x00011300ff031b82 */ /* 0x000eb00000000800 */
[----:B------:R-:W4:Y:S01]  /*12850*/  @P1 LDC R2, c[0x0][0x450] ;  /* 0x00011400ff021b82 */ /* 0x000f220000000800 */
[----:B--2---:R-:W-:-:S05]  /*12860*/  @P1 IMAD.HI.U32 R3, R4, R3, RZ ;  /* 0x0000000304031227 */ /* 0x004fca00078e00ff */
[----:B----4-:R-:W-:Y:S02]  /*12870*/  @P1 SHF.R.U32.HI R6, RZ, R2, R3 ;  /* 0x00000002ff061219 */ /* 0x010fe40000011603 */
[----:B------:R-:W-:-:S05]  /*12880*/  IADD3 R2, R0, 0x1, -R9 ;  /* 0x0000000100027810 */ /* 0x000fca0007ffe809 */
[----:B------:R-:W-:Y:S02]  /*12890*/  IMAD.IADD R6, R2, 0x1, R6 ;  /* 0x0000000102067824 */ /* 0x000fe400078e0206 */
[----:B------:R-:W2:Y:S02]  /*128a0*/  LDC.64 R2, c[0x0][0x9e0] ;  /* 0x00027800ff027b82 */ /* 0x000ea40000000a00 */
[----:B--2---:R-:W-:Y:S01]  /*128b0*/  ISETP.GE.AND P2, PT, R3, 0x1, PT ;  /* 0x000000010300780c */ /* 0x004fe20003f46270 */
[----:B------:R-:W-:-:S12]  /*128c0*/  IMAD.IADD R2, R6, 0x1, R2 ;  /* 0x0000000106027824 */ /* 0x000fd800078e0202 */
[----:B---3--:R-:W-:Y:S05]  /*128d0*/  @!P2 BRA `(.L_x_2463) ;  /* 0x000000000048a947 */ /* 0x008fea0003800000 */
[C---:B------:R-:W-:Y:S01]  /*128e0*/  ISETP.GT.AND P0, PT, R6.reuse, RZ, PT ;  /* 0x000000ff0600720c */ /* 0x040fe20003f04270 */
[----:B------:R-:W-:Y:S01]  /*128f0*/  BSSY B0, `(.L_x_2464) ;  /* 0x000000e000007945 */ /* 0x000fe20003800000 */
[----:B------:R-:W-:-:S11]  /*12900*/  VIADD R7, R6, 0xffffffff ;  /* 0xffffffff06077836 */ /* 0x000fd60000000000 */
[----:B------:R-:W-:Y:S05]  /*12910*/  @P0 BRA `(.L_x_2465) ;  /* 0x00000000001c0947 */ /* 0x000fea0003800000 */
[----:B------:R-:W-:Y:S01]  /*12920*/  ISETP.NE.AND P0, PT, R3, 0x1, PT ;  /* 0x000000010300780c */ /* 0x000fe20003f05270 */
[----:B------:R-:W-:-:S12]  /*12930*/  IMAD.MOV R6, RZ, RZ, -R6 ;  /* 0x000000ffff067224 */ /* 0x000fd800078e0a06 */
[----:B------:R-:W2:Y:S02]  /*12940*/  @P0 LDC.64 R4, c[0x0][0x9e8] ;  /* 0x00027a00ff040b82 */ /* 0x000ea40000000a00 */
[----:B--2---:R-:W-:-:S05]  /*12950*/  @P0 IMAD.HI.U32 R4, R6, R4, RZ ;  /* 0x0000000406040227 */ /* 0x004fca00078e00ff */
[----:B------:R-:W-:-:S04]  /*12960*/  @P0 SHF.R.U32.HI R6, RZ, R5, R4 ;  /* 0x00000005ff060219 */ /* 0x000fc80000011604 */
[----:B------:R-:W-:Y:S01]  /*12970*/  LOP3.LUT R7, RZ, R6, RZ, 0x33, !PT ;  /* 0x00000006ff077212 */ /* 0x000fe200078e33ff */
[----:B------:R-:W-:Y:S06]  /*12980*/  BRA `(.L_x_2466) ;  /* 0x0000000000107947 */ /* 0x000fec0003800000 */
.L_x_2465:
[----:B------:R-:W-:-:S13]  /*12990*/  ISETP.NE.AND P0, PT, R3, 0x1, PT ;  /* 0x000000010300780c */ /* 0x000fda0003f05270 */
[----:B------:R-:W2:Y:S02]  /*129a0*/  @P0 LDC.64 R4, c[0x0][0x9e8] ;  /* 0x00027a00ff040b82 */ /* 0x000ea40000000a00 */
[----:B--2---:R-:W-:-:S05]  /*129b0*/  @P0 IMAD.HI.U32 R4, R7, R4, RZ ;  /* 0x0000000407040227 */ /* 0x004fca00078e00ff */
[----:B------:R-:W-:-:S07]  /*129c0*/  @P0 SHF.R.U32.HI R7, RZ, R5, R4 ;  /* 0x00000005ff070219 */ /* 0x000fce0000011604 */
.L_x_2466:
[----:B------:R-:W-:Y:S05]  /*129d0*/  BSYNC B0 ;  /* 0x0000000000007941 */ /* 0x000fea0003800000 */
.L_x_2464:
[----:B------:R-:W-:-:S05]  /*129e0*/  IMAD R7, R7, R3, R3 ;  /* 0x0000000307077224 */ /* 0x000fca00078e0203 */
[----:B------:R-:W-:-:S07]  /*129f0*/  VIMNMX R2, R2, R7, PT ;  /* 0x0000000702027248 */ /* 0x000fce0003fe0100 */
.L_x_2463:
[----:B------:R-:W2:Y:S01]  /*12a00*/  @P1 LDC R6, c[0x0][0x44c] ;  /* 0x00011300ff061b82 */ /* 0x000ea20000000800 */
[----:B------:R-:W-:Y:S01]  /*12a10*/  IMAD.MOV.U32 R4, RZ, RZ, R8 ;  /* 0x000000ffff047224 */ /* 0x000fe200078e0008 */
[----:B------:R-:W-:-:S06]  /*12a20*/  ULDC UR4, c[0x0][0x9dc] ;  /* 0x0002770000047ab9 */ /* 0x000fcc0000000800 */
[----:B------:R-:W3:Y:S01]  /*12a30*/  @P1 LDC R5, c[0x0][0x450] ;  /* 0x00011400ff051b82 */ /* 0x000ee20000000800 */
[----:B--2---:R-:W-:-:S05]  /*12a40*/  @P1 IMAD.HI.U32 R6, R8, R6, RZ ;  /* 0x0000000608061227 */ /* 0x004fca00078e00ff */
[----:B---3--:R-:W-:Y:S01]  /*12a50*/  @P1 SHF.R.U32.HI R4, RZ, R5, R6 ;  /* 0x00000005ff041219 */ /* 0x008fe20000011606 */
[----:B------:R-:W-:Y:S02]  /*12a60*/  VIADD R5, R2, 0x5f ;  /* 0x0000005f02057836 */ /* 0x000fe40000000000 */
[----:B------:R-:W-:Y:S01]  /*12a70*/  VIADD R6, R0, 0x5f ;  /* 0x0000005f00067836 */ /* 0x000fe20000000000 */
[----:B------:R-:W-:Y:S01]  /*12a80*/  IADD3 R2, R4, R0, -R9 ;  /* 0x0000000004027210 */ /* 0x000fe20007ffe809 */
[----:B------:R-:W-:-:S04]  /*12a90*/  IMAD.HI R5, R5, 0x2aaaaaab, RZ ;  /* 0x2aaaaaab05057827 */ /* 0x000fc800078e02ff */
[----:B------:R-:W-:Y:S01]  /*12aa0*/  IMAD.HI R6, R6, 0x2aaaaaab, RZ ;  /* 0x2aaaaaab06067827 */ /* 0x000fe200078e02ff */
[----:B------:R-:W-:-:S04]  /*12ab0*/  SHF.R.U32.HI R0, RZ, 0x1f, R5 ;  /* 0x0000001fff007819 */ /* 0x000fc80000011605 */
[----:B------:R-:W-:Y:S02]  /*12ac0*/  SHF.R.U32.HI R4, RZ, 0x1f, R6 ;  /* 0x0000001fff047819 */ /* 0x000fe40000011606 */
[----:B------:R-:W-:Y:S02]  /*12ad0*/  LEA.HI.SX32 R0, R5, R0, 0x1c ;  /* 0x0000000005007211 */ /* 0x000fe400078fe2ff */
[----:B------:R-:W-:-:S04]  /*12ae0*/  LEA.HI.SX32 R4, R6, R4, 0x1c ;  /* 0x0000000406047211 */ /* 0x000fc800078fe2ff */
[----:B------:R-:W-:Y:S01]  /*12af0*/  VIMNMX R7, R4, R0, PT ;  /* 0x0000000004077248 */ /* 0x000fe20003fe0100 */
[----:B------:R-:W-:-:S04]  /*12b00*/  VIADD R0, R2, -UR4 ;  /* 0x8000000402007c36 */ /* 0x000fc80008000000 */
[----:B------:R2:W-:Y:S01]  /*12b10*/  STL [R1+0x20], R7 ;  /* 0x0000200701007387 */ /* 0x0005e20000100800 */
[----:B------:R-:W-:Y:S05]  /*12b20*/  @!P2 BRA `(.L_x_2467) ;  /* 0x000000000044a947 */ /* 0x000fea0003800000 */
[----:B------:R-:W-:Y:S01]  /*12b30*/  ISETP.GT.AND P0, PT, R2, -0x1, PT ;  /* 0xffffffff0200780c */ /* 0x000fe20003f04270 */
[----:B------:R-:W-:-:S12]  /*12b40*/  BSSY B0, `(.L_x_2468) ;  /* 0x000000d000007945 */ /* 0x000fd80003800000 */
[----:B------:R-:W-:Y:S05]  /*12b50*/  @P0 BRA `(.L_x_2469) ;  /* 0x00000000001c0947 */ /* 0x000fea0003800000 */
[----:B------:R-:W-:Y:S02]  /*12b60*/  ISETP.NE.AND P0, PT, R3, 0x1, PT ;  /* 0x000000010300780c */ /* 0x000fe40003f05270 */
[----:B------:R-:W-:-:S11]  /*12b70*/  LOP3.LUT R2, RZ, R2, RZ, 0x33, !PT ;  /* 0x00000002ff027212 */ /* 0x000fd600078e33ff */
[----:B------:R-:W3:Y:S02]  /*12b80*/  @P0 LDC.64 R4, c[0x0][0x9e8] ;  /* 0x00027a00ff040b82 */ /* 0x000ee40000000a00 */
[----:B---3--:R-:W-:-:S05]  /*12b90*/  @P0 IMAD.HI.U32 R4, R2, R4, RZ ;  /* 0x0000000402040227 */ /* 0x008fca00078e00ff */
[----:B------:R-:W-:-:S04]  /*12ba0*/  @P0 SHF.R.U32.HI R2, RZ, R5, R4 ;  /* 0x00000005ff020219 */ /* 0x000fc80000011604 */
[----:B------:R-:W-:Y:S01]  /*12bb0*/  LOP3.LUT R2, RZ, R2, RZ, 0x33, !PT ;  /* 0x00000002ff027212 */ /* 0x000fe200078e33ff */
[----:B------:R-:W-:Y:S06]  /*12bc0*/  BRA `(.L_x_2470) ;  /* 0x0000000000107947 */ /* 0x000fec0003800000 */
.L_x_2469:
[----:B------:R-:W-:-:S13]  /*12bd0*/  ISETP.NE.AND P0, PT, R3, 0x1, PT ;  /* 0x000000010300780c */ /* 0x000fda0003f05270 */
[----:B------:R-:W3:Y:S02]  /*12be0*/  @P0 LDC.64 R4, c[0x0][0x9e8] ;  /* 0x00027a00ff040b82 */ /* 0x000ee40000000a00 */
[----:B---3--:R-:W-:-:S05]  /*12bf0*/  @P0 IMAD.HI.U32 R4, R2, R4, RZ ;  /* 0x0000000402040227 */ /* 0x008fca00078e00ff */
[----:B------:R-:W-:-:S07]  /*12c00*/  @P0 SHF.R.U32.HI R2, RZ, R5, R4 ;  /* 0x00000005ff020219 */ /* 0x000fce0000011604 */
.L_x_2470:
[----:B------:R-:W-:Y:S05]  /*12c10*/  BSYNC B0 ;  /* 0x0000000000007941 */ /* 0x000fea0003800000 */
.L_x_2468:
[----:B------:R-:W-:-:S05]  /*12c20*/  IMAD R2, R2, R3, RZ ;  /* 0x0000000302027224 */ /* 0x000fca00078e02ff */
[----:B------:R-:W-:-:S07]  /*12c30*/  VIMNMX R0, R0, R2, !PT ;  /* 0x0000000200007248 */ /* 0x000fce0007fe0100 */
.L_x_2467:
[----:B------:R-:W-:Y:S01]  /*12c40*/  IMAD.HI R0, R0, 0x2aaaaaab, RZ ;  /* 0x2aaaaaab00007827 */ /* 0x000fe200078e02ff */
[----:B------:R-:W-:Y:S04]  /*12c50*/  BSSY B7, `(.L_x_2471) ;  /* 0x00003fa000077945 */ /* 0x000fe80003800000 */
[----:B------:R-:W-:-:S04]  /*12c60*/  SHF.R.U32.HI R2, RZ, 0x1f, R0 ;  /* 0x0000001fff027819 */ /* 0x000fc80000011600 */
[----:B------:R-:W-:-:S04]  /*12c70*/  LEA.HI.SX32 R2, R0, R2, 0x1c ;  /* 0x0000000200027211 */ /* 0x000fc800078fe2ff */
[----:B------:R-:W-:-:S04]  /*12c80*/  VIMNMX R3, RZ, R2, !PT ;  /* 0x00000002ff037248 */ /* 0x000fc80007fe0100 */
[----:B------:R-:W-:Y:S01]  /*12c90*/  ISETP.GT.AND P0, PT, R7, R3, PT ;  /* 0x000000030700720c */ /* 0x000fe20003f04270 */
[----:B------:R3:W-:-:S12]  /*12ca0*/  STL [R1+0x1c], R3 ;  /* 0x00001c0301007387 */ /* 0x0007d80000100800 */
[----:B---3--:R-:W-:Y:S05]  /*12cb0*/  @P0 BRA `(.L_x_2472) ;  /* 0x0000000000440947 */ /* 0x008fea0003800000 */
[----:B------:R-:W3:Y:S02]  /*12cc0*/  S2R R3, SR_TID.X ;  /* 0x0000000000037919 */ /* 0x000ee40000002100 */
[----:B---3--:R-:W-:-:S04]  /*12cd0*/  LOP3.LUT R3, R3, 0x7f, RZ, 0xc0, !PT ;  /* 0x0000007f03037812 */ /* 0x008fc800078ec0ff */
[----:B------:R-:W-:-:S13]  /*12ce0*/  ISETP.NE.AND P0, PT, R3, RZ, PT ;  /* 0x000000ff0300720c */ /* 0x000fda0003f05270 */
[----:B------:R-:W-:Y:S05]  /*12cf0*/  @P0 BRA `(.L_x_2473) ;  /* 0x0000003c00bc0947 */ /* 0x000fea0003800000 */
[----:B------:R-:W3:Y:S01]  /*12d00*/  S2R R5, SR_LANEID ;  /* 0x0000000000057919 */ /* 0x000ee20000000000 */
[----:B------:R-:W-:Y:S01]  /*12d10*/  VOTEU.ANY UR4, UPT, PT ;  /* 0x0000000000047886 */ /* 0x000fe200038e0100 */
[----:B------:R-:W4:Y:S01]  /*12d20*/  LDC.64 R2, c[0x0][0xc60] ;  /* 0x00031800ff027b82 */ /* 0x000f220000000a00 */
[----:B------:R-:W3:Y:S02]  /*12d30*/  FLO.U32 R0, UR4 ;  /* 0x0000000400007d00 */ /* 0x000ee400080e0000 */
[----:B---3--:R-:W-:-:S06]  /*12d40*/  ISETP.EQ.U32.AND P0, PT, R0, R5, PT ;  /* 0x000000050000720c */ /* 0x008fcc0003f02070 */
[----:B------:R-:W4:Y:S07]  /*12d50*/  POPC R5, UR4 ;  /* 0x0000000400057d09 */ /* 0x000f2e0008000000 */
[----:B----4-:R-:W3:Y:S01]  /*12d60*/  @P0 ATOMG.E.ADD.STRONG.GPU PT, R3, desc[UR40][R2.64], R5 ;  /* 0x00000005020309a8 */ /* 0x010ee200081ee1e8 */
[----:B------:R-:W4:Y:S02]  /*12d70*/  S2R R4, SR_LTMASK ;  /* 0x0000000000047919 */ /* 0x000f240000003900 */
[----:B----4-:R-:W-:-:S04]  /*12d80*/  LOP3.LUT R4, R4, UR4, RZ, 0xc0, !PT ;  /* 0x0000000404047c12 */ /* 0x010fc8000f8ec0ff */
[----:B--2---:R-:W2:Y:S01]  /*12d90*/  POPC R7, R4 ;  /* 0x0000000400077309 */ /* 0x004ea20000000000 */
[----:B---3--:R-:W2:Y:S02]  /*12da0*/  SHFL.IDX PT, R0, R3, R0, 0x1f ;  /* 0x00001f0003007589 */ /* 0x008ea400000e0000 */
[----:B--2---:R-:W-:Y:S01]  /*12db0*/  IADD3 R16, R0, UR37, R7 ;  /* 0x0000002500107c10 */ /* 0x004fe2000fffe007 */
[----:B------:R-:W-:Y:S06]  /*12dc0*/  BRA `(.L_x_2473) ;  /* 0x0000003c00887947 */ /* 0x000fec0003800000 */
.L_x_2472:
        /* <DEDUP_REMOVED lines=17> */
[----:B------:R-:W-:Y:S02]  /*12ee0*/  IMAD.MOV.U32 R12, RZ, RZ, 0x1 ;  /* 0x00000001ff0c7424 */ /* 0x000fe400078e00ff */
[----:B------:R-:W-:-:S07]  /*12ef0*/  IMAD.MOV.U32 R13, RZ, RZ, RZ ;  /* 0x000000ffff0d7224 */ /* 0x000fce00078e00ff */
[----:B------:R-:W-:-:S07]  /*12f00*/  LEPC R20, `(.L_x_2475) ;  /* 0x000000001014794e */ /* 0x000fce0000000000 */
[----:B01-3--:R-:W-:Y:S05]  /*12f10*/  CALL.ABS.NOINC R2 ;  /* 0x0000000002007343 */ /* 0x00bfea0003c00000 */
.L_x_2475:
[----:B------:R-:W-:Y:S05]  /*12f20*/  BSYNC B6 ;  /* 0x0000000000067941 */ /* 0x000fea0003800000 */
.L_x_2474:
        /* <DEDUP_REMOVED lines=16> */
[----:B------:R-:W-:Y:S02]  /*13030*/  IMAD.MOV.U32 R12, RZ, RZ, 0x1 ;  /* 0x00000001ff0c7424 */ /* 0x000fe400078e00ff */
[----:B---3--:R-:W-:-:S07]  /*13040*/  IMAD.MOV.U32 R13, RZ, RZ, RZ ;  /* 0x000000ffff0d7224 */ /* 0x008fce00078e00ff */
[----:B------:R-:W-:-:S07]  /*13050*/  LEPC R20, `(.L_x_2478) ;  /* 0x000000001014794e */ /* 0x000fce0000000000 */
[----:B01--4-:R-:W-:Y:S05]  /*13060*/  CALL.ABS.NOINC R2 ;  /* 0x0000000002007343 */ /* 0x013fea0003c00000 */
.L_x_2478:
        /* <DEDUP_REMOVED lines=15> */
.L_x_2477:
[----:B------:R-:W-:Y:S05]  /*13160*/  BSYNC B6 ;  /* 0x0000000000067941 */ /* 0x000fea0003800000 */
.L_x_2476:
[----:B------:R-:W-:Y:S01]  /*13170*/  ULDC.64 UR4, c[0x0][0x9f8] ;  /* 0x00027e0000047ab9 */ /* 0x000fe20000000a00 */
[----:B------:R-:W3:Y:S01]  /*13180*/  LDL R17, [R1+0x20] ;  /* 0x0000200001117983 */ /* 0x000ee20000100800 */
[----:B------:R-:W-:Y:S01]  /*13190*/  ISETP.NE.U32.AND P0, PT, RZ, UR4, PT ;  /* 0x00000004ff007c0c */ /* 0x000fe2000bf05070 */
[----:B--2---:R-:W-:-:S03]  /*131a0*/  IMAD.MOV.U32 R7, RZ, RZ, R19 ;  /* 0x000000ffff077224 */ /* 0x004fc600078e0013 */
[----:B------:R-:W-:Y:S01]  /*131b0*/  ISETP.NE.AND.EX P0, PT, RZ, UR5, PT, P0 ;  /* 0x00000005ff007c0c */ /* 0x000fe2000bf05300 */
[----:B------:R-:W-:-:S12]  /*131c0*/  ULDC.64 UR4, c[0x0][0xa08] ;  /* 0x0002820000047ab9 */ /* 0x000fd80000000a00 */
[----:B------:R-:W2:Y:S02]  /*131d0*/  @P0 LDC.64 R2, c[0x0][0x9f8] ;  /* 0x00027e00ff020b82 */ /* 0x000ea40000000a00 */
[----:B--2---:R-:W-:-:S05]  /*131e0*/  @P0 IMAD.WIDE R2, R19, 0x4, R2 ;  /* 0x0000000413020825 */ /* 0x004fca00078e0202 */
[----:B------:R2:W4:Y:S02]  /*131f0*/  @P0 LDG.E R7, desc[UR40][R2.64] ;  /* 0x0000002802070981 */ /* 0x000524000c1e1900 */
[----:B--2---:R-:W2:Y:S02]  /*13200*/  LDC.64 R2, c[0x0][0x418] ;  /* 0x00010600ff027b82 */ /* 0x004ea40000000a00 */
[----:B--2---:R-:W-:Y:S01]  /*13210*/  LOP3.LUT P0, RZ, R2, UR4, RZ, 0xfc, !PT ;  /* 0x0000000402ff7c12 */ /* 0x004fe2000f80fcff */
[----:B------:R-:W-:-:S03]  /*13220*/  UMOV UR4, 0xffffffff ;  /* 0xffffffff00047882 */ /* 0x000fc60000000000 */
[----:B------:R-:W-:Y:S01]  /*13230*/  LOP3.LUT P0, RZ, R3, UR5, RZ, 0xfc, P0 ;  /* 0x0000000503ff7c12 */ /* 0x000fe2000800fcff */
[----:B---3--:R-:W-:Y:S01]  /*13240*/  VIADD R0, R17, 0xffffffff ;  /* 0xffffffff11007836 */ /* 0x008fe20000000000 */
[----:B----4-:R-:W-:Y:S01]  /*13250*/  SHF.R.S32.HI R8, RZ, 0x1f, R7 ;  /* 0x0000001fff087819 */ /* 0x010fe20000011407 */
[----:B------:R2:W-:Y:S01]  /*13260*/  STL [R1+0xc], R7 ;  /* 0x00000c0701007387 */ /* 0x0005e20000100800 */
[----:B------:R-:W-:-:S03]  /*13270*/  SEL R17, R7, RZ, !P0 ;  /* 0x000000ff07117207 */ /* 0x000fc60004000000 */
[----:B------:R2:W-:Y:S01]  /*13280*/  STL [R1+0x14], R8 ;  /* 0x0000140801007387 */ /* 0x0005e20000100800 */
[----:B------:R-:W-:Y:S05]  /*13290*/  BRA.DIV UR4, `(.L_x_2479) ;  /* 0x0000004e04247947 */ /* 0x000fea000b800000 */
[----:B------:R-:W3:Y:S02]  /*132a0*/  S2R R4, SR_TID.X ;  /* 0x0000000000047919 */ /* 0x000ee40000002100 */
[----:B---3--:R-:W-:-:S04]  /*132b0*/  SHF.R.U32.HI R4, RZ, 0x5, R4 ;  /* 0x00000005ff047819 */ /* 0x008fc80000011604 */
[----:B------:R-:W-:-:S05]  /*132c0*/  LOP3.LUT R4, R4, 0x3, RZ, 0xc0, !PT ;  /* 0x0000000304047812 */ /* 0x000fca00078ec0ff */
[----:B------:R3:W4:Y:S02]  /*132d0*/  SHFL.IDX PT, R14, R4, RZ, 0x1f ;  /* 0x00001fff040e7589 */ /* 0x00072400000e0000 */
.L_x_2585:
[----:B---3--:R-:W3:Y:S01]  /*132e0*/  LDL.LU R4, [R1] ;  /* 0x0000000001047983 */ /* 0x008ee20000300800 */
[----:B------:R-:W-:Y:S02]  /*132f0*/  PLOP3.LUT P1, PT, PT, PT, PT, 0x8, 0x0 ;  /* 0x000000000000781c */ /* 0x000fe40003f2e170 */
[----:B----4-:R-:W-:Y:S01]  /*13300*/  ISETP.NE.AND P0, PT, R14, RZ, PT ;  /* 0x000000ff0e00720c */ /* 0x010fe20003f05270 */
[----:B------:R4:W-:Y:S01]  /*13310*/  STL [R1+0x28], R0 ;  /* 0x0000280001007387 */ /* 0x0009e20000100800 */
[----:B---3--:R-:W-:-:S09]  /*13320*/  LOP3.LUT R4, R4, 0xfffffffe, RZ, 0xc0, !PT ;  /* 0xfffffffe04047812 */ /* 0x008fd200078ec0ff */
[----:B------:R-:W-:-:S05]  /*13330*/  @P1 LOP3.LUT R4, R4, 0x1, RZ, 0xfc, !PT ;  /* 0x0000000104041812 */ /* 0x000fca00078efcff */
[----:B------:R4:W-:Y:S01]  /*13340*/  STL [R1], R4 ;  /* 0x0000000401007387 */ /* 0x0009e20000100800 */
[----:B------:R-:W-:Y:S05]  /*13350*/  @P0 BRA `(.L_x_2480) ;  /* 0x00000004001c0947 */ /* 0x000fea0003800000 */
[----:B------:R-:W-:-:S03]  /*13360*/  UMOV UR4, 0xffffffff ;  /* 0xffffffff00047882 */ /* 0x000fc60000000000 */
[----:B------:R-:W-:Y:S05]  /*13370*/  BRA.DIV UR4, `(.L_x_2481) ;  /* 0x0000004e04207947 */ /* 0x000fea000b800000 */
[----:B------:R-:W-:-:S13]  /*13380*/  ELECT P6, URZ, PT ;  /* 0x00000000003f782f */ /* 0x000fda00038c0000 */
.L_x_2588:
[----:B------:R-:W-:Y:S05]  /*13390*/  @!P6 BRA `(.L_x_2480) ;  /* 0x00000004000ce947 */ /* 0x000fea0003800000 */
[----:B------:R-:W-:-:S04]  /*133a0*/  ISETP.NE.U32.AND P0, PT, R2, RZ, PT ;  /* 0x000000ff0200720c */ /* 0x000fc80003f05070 */
[----:B------:R-:W-:-:S13]  /*133b0*/  ISETP.NE.AND.EX P0, PT, R3, RZ, PT, P0 ;  /* 0x000000ff0300720c */ /* 0x000fda0003f05300 */
[----:B------:R-:W-:Y:S05]  /*133c0*/  @!P0 BRA `(.L_x_2482) ;  /* 0x0000000000508947 */ /* 0x000fea0003800000 */
[----:B------:R-:W3:Y:S01]  /*133d0*/  LDC R6, c[0x0][0x43c] ;  /* 0x00010f00ff067b82 */ /* 0x000ee20000000800 */
[----:B01----:R-:W-:Y:S01]  /*133e0*/  IMAD.MOV.U32 R9, RZ, RZ, R0 ;  /* 0x000000ffff097224 */ /* 0x003fe200078e0000 */
[----:B------:R-:W-:-:S03]  /*133f0*/  ULDC.64 UR4, c[0x0][0x428] ;  /* 0x00010a0000047ab9 */ /* 0x000fc60000000a00 */
[----:B----4-:R-:W-:Y:S01]  /*13400*/  IMAD.MOV.U32 R0, RZ, RZ, R9 ;  /* 0x000000ffff007224 */ /* 0x010fe200078e0009 */
[----:B---3--:R-:W-:-:S13]  /*13410*/  ISETP.NE.AND P0, PT, R6, 0x1, PT ;  /* 0x000000010600780c */ /* 0x008fda0003f05270 */
[----:B------:R-:W0:Y:S02]  /*13420*/  @P0 LDC.64 R4, c[0x0][0x440] ;  /* 0x00011000ff040b82 */ /* 0x000e240000000a00 */
[----:B0-----:R-:W-:-:S05]  /*13430*/  @P0 IMAD.HI.U32 R4, R9, R4, RZ ;  /* 0x0000000409040227 */ /* 0x001fca00078e00ff */
[----:B------:R-:W-:-:S04]  /*13440*/  @P0 SHF.R.U32.HI R0, RZ, R5, R4 ;  /* 0x00000005ff000219 */ /* 0x000fc80000011604 */
[--C-:B------:R-:W-:Y:S01]  /*13450*/  SHF.R.S32.HI R5, RZ, 0x1f, R0.reuse ;  /* 0x0000001fff057819 */ /* 0x100fe20000011400 */
[----:B------:R-:W-:-:S04]  /*13460*/  IMAD.MOV R4, RZ, RZ, -R0 ;  /* 0x000000ffff047224 */ /* 0x000fc800078e0a00 */
[----:B------:R-:W-:Y:S02]  /*13470*/  IMAD R9, R6, R4, R9 ;  /* 0x0000000406097224 */ /* 0x000fe400078e0209 */
[----:B------:R-:W-:Y:S02]  /*13480*/  IMAD R6, R8, UR4, RZ ;  /* 0x0000000408067c24 */ /* 0x000fe4000f8e02ff */
[----:B------:R-:W-:Y:S01]  /*13490*/  IMAD.MOV.U32 R4, RZ, RZ, R0 ;  /* 0x000000ffff047224 */ /* 0x000fe200078e0000 */
[----:B------:R3:W-:Y:S01]  /*134a0*/  STL [R1+0x28], R9 ;  /* 0x0000280901007387 */ /* 0x0007e20000100800 */
[C---:B------:R-:W-:Y:S02]  /*134b0*/  IMAD R0, R7.reuse, UR5, R6 ;  /* 0x0000000507007c24 */ /* 0x040fe4000f8e0206 */
[----:B------:R-:W-:-:S04]  /*134c0*/  IMAD.WIDE.U32 R4, R7, UR4, R4 ;  /* 0x0000000407047c25 */ /* 0x000fc8000f8e0004 */
[----:B------:R-:W-:Y:S01]  /*134d0*/  IMAD.IADD R0, R5, 0x1, R0 ;  /* 0x0000000105007824 */ /* 0x000fe200078e0200 */
[----:B------:R-:W-:-:S04]  /*134e0*/  LEA R2, P0, R4, R2, 0x2 ;  /* 0x0000000204027211 */ /* 0x000fc800078010ff */
[----:B------:R-:W-:-:S05]  /*134f0*/  LEA.HI.X R3, R4, R3, R0, 0x2, P0 ;  /* 0x0000000304037211 */ /* 0x000fca00000f1400 */
[----:B------:R3:W5:Y:S04]  /*13500*/  LDG.E R17, desc[UR40][R2.64] ;  /* 0x0000002802117981 */ /* 0x000768000c1e1900 */
.L_x_2482:
[----:B--2---:R-:W2:Y:S04]  /*13510*/  LDL R7, [R1+0x4] ;  /* 0x0000040001077983 */ /* 0x004ea80000100800 */
[----:B----4-:R-:W2:Y:S04]  /*13520*/  LDL R0, [R1+0x8] ;  /* 0x0000080001007983 */ /* 0x010ea80000100800 */
[----:B---3--:R-:W3:Y:S01]  /*13530*/  LDL R2, [R1+0x10] ;  /* 0x0000100001027983 */ /* 0x008ee20000100800 */
[----:B--2---:R-:W-:Y:S01]  /*13540*/  IMAD R0, R0, 0x8, R7 ;  /* 0x0000000800007824 */ /* 0x004fe200078e0207 */
[----:B---3--:R-:W-:-:S04]  /*13550*/  SHF.L.U32 R2, R2, 0x1f, RZ ;  /* 0x0000001f02027819 */ /* 0x008fc800000006ff */
[----:B------:R-:W2:Y:S02]  /*13560*/  SYNCS.PHASECHK.TRANS64.TRYWAIT P0, [R0+URZ+0x22840], R2 ;  /* 0x02284002000075a7 */ /* 0x000ea4000800017f */
[----:B--2---:R-:W-:Y:S05]  /*13570*/  @!P0 BRA `(.L_x_2483) ;  /* 0x0000004800c08947 */ /* 0x004fea0003800000 */
.L_x_2589:
        /* <DEDUP_REMOVED lines=11> */
.L_x_2484:
[----:B------:R-:W3:Y:S04]  /*13630*/  LDL R6, [R1+0x4] ;  /* 0x0000040001067983 */ /* 0x000ee80000100800 */
[----:B------:R-:W3:Y:S04]  /*13640*/  LDL R5, [R1+0x8] ;  /* 0x0000080001057983 */ /* 0x000ee80000100800 */
[----:B------:R-:W4:Y:S04]  /*13650*/  LDL R4, [R1+0x28] ;  /* 0x0000280001047983 */ /* 0x000f280000100800 */
[----:B------:R-:W4:Y:S04]  /*13660*/  LDL R3, [R1+0x18] ;  /* 0x0000180001037983 */ /* 0x000f280000100800 */
[----:B--2---:R-:W2:Y:S01]  /*13670*/  LDL.LU R2, [R1] ;  /* 0x0000000001027983 */ /* 0x004ea20000300800 */
[----:B------:R-:W-:Y:S01]  /*13680*/  R2UR UR9, R0 ;  /* 0x00000000000972ca */ /* 0x000fe200000e0000 */
[----:B------:R-:W-:Y:S01]  /*13690*/  UIADD3 UR6, UP0, UR38, 0x370, URZ ;  /* 0x0000037026067890 */ /* 0x000fe2000ff1e03f */
[----:B------:R-:W-:Y:S01]  /*136a0*/  PLOP3.LUT P0, PT, PT, PT, PT, 0x80, 0x0 ;  /* 0x000000000000781c */ /* 0x000fe20003f0f070 */
[----:B------:R-:W-:Y:S01]  /*136b0*/  UMOV UR5, 0x14f00000 ;  /* 0x14f0000000057882 */ /* 0x000fe20000000000 */
[----:B------:R-:W-:Y:S01]  /*136c0*/  R2UR UR12, R18 ;  /* 0x00000000120c72ca */ /* 0x000fe200000e0000 */
[----:B------:R-:W-:Y:S01]  /*136d0*/  UIADD3.X UR7, URZ, UR39, URZ, UP0, !UPT ;  /* 0x000000273f077290 */ /* 0x000fe200087fe43f */
[----:B-----5:R-:W-:Y:S01]  /*136e0*/  R2UR UR13, R17 ;  /* 0x00000000110d72ca */ /* 0x020fe200000e0000 */
[----:B------:R-:W-:-:S06]  /*136f0*/  UMOV UR10, URZ ;  /* 0x0000003f000a7c82 */ /* 0x000fcc0008000000 */
[----:B------:R-:W-:Y:S01]  /*13700*/  UIADD3 UR9, UR9, 0x22830, URZ ;  /* 0x0002283009097890 */ /* 0x000fe2000fffe03f */
[----:B---3--:R-:W-:Y:S01]  /*13710*/  IMAD R0, R5, 0x3000, R6 ;  /* 0x0000300005007824 */ /* 0x008fe200078e0206 */
[----:B----4-:R-:W-:-:S04]  /*13720*/  R2UR UR11, R4 ;  /* 0x00000000040b72ca */ /* 0x010fc800000e0000 */
[----:B------:R-:W-:Y:S02]  /*13730*/  R2UR UR8, R0 ;  /* 0x00000000000872ca */ /* 0x000fe400000e0000 */
[----:B------:R-:W-:Y:S02]  /*13740*/  R2UR UR4, R3 ;  /* 0x00000000030472ca */ /* 0x000fe400000e0000 */
[----:B--2---:R-:W-:-:S04]  /*13750*/  LOP3.LUT R2, R2, 0xfffffffe, RZ, 0xc0, !PT ;  /* 0xfffffffe02027812 */ /* 0x004fc800078ec0ff */
[----:B------:R-:W-:-:S05]  /*13760*/  @P0 LOP3.LUT R2, R2, 0x1, RZ, 0xfc, !PT ;  /* 0x0000000102020812 */ /* 0x000fca00078efcff */
[----:B------:R-:W-:Y:S02]  /*13770*/  UIADD3 UR8, UR8, 0x1c400, URZ ;  /* 0x0001c40008087890 */ /* 0x000fe4000fffe03f */
[----:B------:R-:W-:Y:S01]  /*13780*/  UIMAD UR11, UR11, 0x60, UR4 ;  /* 0x000000600b0b78a4 */ /* 0x000fe2000f8e0204 */
[----:B------:R3:W-:Y:S02]  /*13790*/  STL [R1], R2 ;  /* 0x0000000201007387 */ /* 0x0007e40000100800 */
[----:B------:R-:W-:-:S06]  /*137a0*/  UMOV UR4, 0x0 ;  /* 0x0000000000047882 */ /* 0x000fcc0000000000 */
[----:B------:R3:W-:Y:S01]  /*137b0*/  UTMALDG.4D [UR8], [UR6], desc[UR4] ;  /* 0x00000408060075b4 */ /* 0x0007e20008019000 */
[----:B------:R-:W-:Y:S02]  /*137c0*/  NOP ;  /* 0x0000000000007918 */ /* 0x000fe40000000000 */
.L_x_2480:
[----:B----4-:R-:W4:Y:S04]  /*137d0*/  LDL R0, [R1+0x4] ;  /* 0x0000040001007983 */ /* 0x010f280000100800 */
[----:B------:R-:W5:Y:S01]  /*137e0*/  LDL.LU R3, [R1+0x38] ;  /* 0x0000380001037983 */ /* 0x000f620000300800 */
[----:B------:R-:W-:Y:S05]  /*137f0*/  WARPSYNC.ALL ;  /* 0x0000000000007948 */ /* 0x000fea0003800000 */
[----:B---3--:R-:W-:Y:S01]  /*13800*/  ULDC.64 UR4, c[0x0][0x298] ;  /* 0x0000a60000047ab9 */ /* 0x008fe20000000a00 */
[----:B------:R-:W-:Y:S01]  /*13810*/  BSSY B6, `(.L_x_2485) ;  /* 0x000001c000067945 */ /* 0x000fe20003800000 */
[----:B------:R-:W-:Y:S01]  /*13820*/  BAR.SYNC.DEFER_BLOCKING 0x8, 0x180 ;  /* 0x0206000000007b1d */ /* 0x000fe20000010000 */
[----:B----4-:R-:W-:Y:S01]  /*13830*/  VIADD R0, R0, 0x18400 ;  /* 0x0001840000007836 */ /* 0x010fe20000000000 */
[----:B-----5:R-:W-:Y:S01]  /*13840*/  SHF.R.S32.HI R2, RZ, 0x1f, R3 ;  /* 0x0000001fff027819 */ /* 0x020fe20000011403 */
[----:B------:R-:W-:-:S03]  /*13850*/  IMAD.WIDE.U32 R4, R3, UR4, RZ ;  /* 0x0000000403047c25 */ /* 0x000fc6000f8e00ff */
[----:B------:R-:W-:Y:S01]  /*13860*/  LOP3.LUT P0, RZ, R0, 0x3ff, RZ, 0xc0, !PT ;  /* 0x000003ff00ff7812 */ /* 0x000fe2000780c0ff */
[----:B------:R-:W-:Y:S01]  /*13870*/  IMAD R2, R2, UR4, RZ ;  /* 0x0000000402027c24 */ /* 0x000fe2000f8e02ff */
[----:B------:R3:W-:Y:S03]  /*13880*/  STL.64 [R1+0x38], R4 ;  /* 0x0000380401007387 */ /* 0x0007e60000100a00 */
[----:B------:R-:W-:-:S04]  /*13890*/  IMAD R2, R3, UR5, R2 ;  /* 0x0000000503027c24 */ /* 0x000fc8000f8e0202 */
[----:B------:R-:W-:-:S05]  /*138a0*/  IMAD.IADD R0, R5, 0x1, R2 ;  /* 0x0000000105007824 */ /* 0x000fca00078e0202 */
[----:B------:R3:W-:Y:S01]  /*138b0*/  STL [R1+0x44], R0 ;  /* 0x0000440001007387 */ /* 0x0007e20000100800 */
[----:B------:R-:W-:Y:S05]  /*138c0*/  @!P0 BRA `(.L_x_2486) ;  /* 0x0000000000408947 */ /* 0x000fea0003800000 */
[----:B------:R-:W-:Y:S01]  /*138d0*/  MOV R2, 0x0 ;  /* 0x0000000000027802 */ /* 0x000fe20000000f00 */
[----:B------:R-:W-:Y:S01]  /*138e0*/  ULDC.64 UR6, c[0x4][0x98] ;  /* 0x0100260000067ab9 */ /* 0x000fe20000000a00 */
[----:B------:R-:W-:Y:S01]  /*138f0*/  ULDC.64 UR8, c[0x4][0xa0] ;  /* 0x0100280000087ab9 */ /* 0x000fe20000000a00 */
[----:B------:R-:W-:Y:S01]  /*13900*/  ULDC.64 UR4, c[0x4][0x20] ;  /* 0x0100080000047ab9 */ /* 0x000fe20000000a00 */
[----:B---3--:R-:W-:Y:S02]  /*13910*/  IMAD.U32 R4, RZ, RZ, UR6 ;  /* 0x00000006ff047e24 */ /* 0x008fe4000f8e00ff */
        /* <DEDUP_REMOVED lines=11> */
.L_x_2486:
[----:B------:R-:W-:Y:S05]  /*139d0*/  BSYNC B6 ;  /* 0x0000000000067941 */ /* 0x000fea0003800000 */
.L_x_2485:
[----:B---3--:R-:W3:Y:S01]  /*139e0*/  LDL.LU R0, [R1+0x44] ;  /* 0x0000440001007983 */ /* 0x008ee20000300800 */
[----:B--2---:R-:W2:Y:S01]  /*139f0*/  LDC R7, c[0x0][0x448] ;  /* 0x00011200ff077b82 */ /* 0x004ea20000000800 */
[----:B------:R-:W-:Y:S01]  /*13a00*/  ULDC.64 UR4, c[0x0][0x2d8] ;  /* 0x0000b60000047ab9 */ /* 0x000fe20000000a00 */
[----:B------:R-:W-:Y:S01]  /*13a10*/  ULDC UR6, c[0x0][0x2b8] ;  /* 0x0000ae0000067ab9 */ /* 0x000fe20000000800 */
[----:B------:R-:W3:Y:S04]  /*13a20*/  LDL.LU.64 R2, [R1+0x38] ;  /* 0x0000380001027983 */ /* 0x000ee80000300a00 */
[----:B------:R-:W4:Y:S04]  /*13a30*/  LDL R12, [R1+0x2c] ;  /* 0x00002c00010c7983 */ /* 0x000f280000100800 */
[----:B01----:R0:W5:Y:S01]  /*13a40*/  LDL R9, [R1+0x24] ;  /* 0x0000240001097983 */ /* 0x0031620000100800 */
[----:B------:R-:W1:Y:S01]  /*13a50*/  S2R R5, SR_TID.X ;  /* 0x0000000000057919 */ /* 0x000e620000002100 */
[----:B------:R-:W0:Y:S01]  /*13a60*/  S2R R6, SR_TID.X ;  /* 0x0000000000067919 */ /* 0x000e220000002100 */
[----:B-1----:R-:W-:-:S04]  /*13a70*/  LOP3.LUT R5, R5, 0x7f, RZ, 0xc0, !PT ;  /* 0x0000007f05057812 */ /* 0x002fc800078ec0ff */
[----:B------:R-:W-:Y:S01]  /*13a80*/  SHF.R.U32.HI R5, RZ, 0x3, R5 ;  /* 0x00000003ff057819 */ /* 0x000fe20000011605 */
[----:B0-----:R-:W-:-:S05]  /*13a90*/  IMAD.SHL.U32 R8, R6, 0x10, RZ ;  /* 0x0000001006087824 */ /* 0x001fca00078e00ff */
[----:B------:R-:W-:Y:S01]  /*13aa0*/  LOP3.LUT R8, R5, 0x70, R8, 0xf8, !PT ;  /* 0x0000007005087812 */ /* 0x000fe200078ef808 */
[----:B---3--:R-:W-:Y:S01]  /*13ab0*/  IMAD.MOV.U32 R3, RZ, RZ, R0 ;  /* 0x000000ffff037224 */ /* 0x008fe200078e0000 */
[----:B------:R-:W-:-:S05]  /*13ac0*/  SHF.R.S32.HI R0, RZ, 0x1f, R18 ;  /* 0x0000001fff007819 */ /* 0x000fca0000011412 */
[----:B------:R-:W-:Y:S02]  /*13ad0*/  IMAD R0, R0, UR4, RZ ;  /* 0x0000000400007c24 */ /* 0x000fe4000f8e02ff */
[----:B------:R-:W-:-:S04]  /*13ae0*/  IMAD.WIDE.U32 R2, R18, UR4, R2 ;  /* 0x0000000412027c25 */ /* 0x000fc8000f8e0002 */
[----:B------:R-:W-:Y:S01]  /*13af0*/  IMAD R0, R18, UR5, R0 ;  /* 0x0000000512007c24 */ /* 0x000fe2000f8e0200 */
[----:B------:R-:W-:Y:S02]  /*13b00*/  ULDC.64 UR4, c[0x0][0xa00] ;  /* 0x0002800000047ab9 */ /* 0x000fe40000000a00 */
[----:B------:R-:W-:Y:S01]  /*13b10*/  ISETP.NE.U32.AND P0, PT, RZ, UR4, PT ;  /* 0x00000004ff007c0c */ /* 0x000fe2000bf05070 */
[----:B------:R-:W-:Y:S01]  /*13b20*/  IMAD.IADD R3, R3, 0x1, R0 ;  /* 0x0000000103037824 */ /* 0x000fe200078e0200 */
[----:B------:R-:W-:Y:S02]  /*13b30*/  SHF.R.S32.HI R0, RZ, 0x1f, R19 ;  /* 0x0000001fff007819 */ /* 0x000fe40000011413 */
[----:B------:R-:W-:Y:S01]  /*13b40*/  ISETP.NE.AND.EX P0, PT, RZ, UR5, PT, P0 ;  /* 0x00000005ff007c0c */ /* 0x000fe2000bf05300 */
[----:B------:R-:W-:-:S03]  /*13b50*/  ULDC.64 UR4, c[0x0][0x2e0] ;  /* 0x0000b80000047ab9 */ /* 0x000fc60000000a00 */
[----:B------:R-:W-:Y:S02]  /*13b60*/  SEL R4, R0, RZ, !P0 ;  /* 0x000000ff00047207 */ /* 0x000fe40004000000 */
[----:B------:R-:W-:Y:S02]  /*13b70*/  SEL R0, R19, RZ, !P0 ;  /* 0x000000ff13007207 */ /* 0x000fe40004000000 */
[----:B--2---:R-:W-:-:S13]  /*13b80*/  ISETP.NE.AND P0, PT, R7, 0x1, PT ;  /* 0x000000010700780c */ /* 0x004fda0003f05270 */
[----:B------:R-:W0:Y:S08]  /*13b90*/  @P0 LDC R5, c[0x0][0x44c] ;  /* 0x00011300ff050b82 */ /* 0x000e300000000800 */
[----:B------:R-:W1:Y:S01]  /*13ba0*/  @P0 LDC R6, c[0x0][0x450] ;  /* 0x00011400ff060b82 */ /* 0x000e620000000800 */
[----:B------:R-:W-:Y:S02]  /*13bb0*/  IMAD R4, R4, UR4, RZ ;  /* 0x0000000404047c24 */ /* 0x000fe4000f8e02ff */
[----:B------:R-:W-:-:S04]  /*13bc0*/  IMAD.WIDE.U32 R2, R0, UR4, R2 ;  /* 0x0000000400027c25 */ /* 0x000fc8000f8e0002 */
[----:B------:R-:W-:Y:S01]  /*13bd0*/  IMAD R0, R0, UR5, R4 ;  /* 0x0000000500007c24 */ /* 0x000fe2000f8e0204 */
[----:B------:R-:W-:Y:S01]  /*13be0*/  ULDC.64 UR4, c[0x0][0x2d0] ;  /* 0x0000b40000047ab9 */ /* 0x000fe20000000a00 */
[----:B----4-:R-:W-:Y:S02]  /*13bf0*/  IMAD.IADD R4, R8, 0x1, R12 ;  /* 0x0000000108047824 */ /* 0x010fe400078e020c */
[----:B------:R-:W-:Y:S02]  /*13c00*/  IMAD.IADD R3, R3, 0x1, R0 ;  /* 0x0000000103037824 */ /* 0x000fe400078e0200 */
[----:B0-----:R-:W-:Y:S01]  /*13c10*/  @P0 IMAD.HI.U32 R5, R4, R5, RZ ;  /* 0x0000000504050227 */ /* 0x001fe200078e00ff */
[----:B------:R-:W0:Y:S03]  /*13c20*/  S2R R8, SR_TID.X ;  /* 0x0000000000087919 */ /* 0x000e260000002100 */
[----:B------:R-:W-:Y:S01]  /*13c30*/  IMAD.MOV.U32 R0, RZ, RZ, R4 ;  /* 0x000000ffff007224 */ /* 0x000fe200078e0004 */
[----:B-1----:R-:W-:-:S05]  /*13c40*/  @P0 SHF.R.U32.HI R0, RZ, R6, R5 ;  /* 0x00000006ff000219 */ /* 0x002fca0000011605 */
        /* <DEDUP_REMOVED lines=18> */
[----:B------:R-:W-:Y:S02]  /*13d70*/  LOP3.LUT R8, R8, 0x7f, RZ, 0xc0, !PT ;  /* 0x0000007f08087812 */ /* 0x000fe400078ec0ff */
[----:B------:R-:W-:Y:S02]  /*13d80*/  ISETP.GE.AND P0, PT, R10, UR6, PT ;  /* 0x000000060a007c0c */ /* 0x000fe4000bf06270 */
[----:B------:R-:W-:-:S02]  /*13d90*/  LEA.HI.X R2, R2, UR5, R4, 0x1, P1 ;  /* 0x0000000502027c11 */ /* 0x000fc400088f0c04 */
[----:B------:R-:W-:Y:S01]  /*13da0*/  SHF.R.U32.HI R8, RZ, 0x3, R8 ;  /* 0x00000003ff087819 */ /* 0x000fe20000011608 */
[----:B------:R-:W-:Y:S08]  /*13db0*/  BRA.DIV UR4, `(.L_x_2487) ;  /* 0x0000004204c47947 */ /* 0x000ff0000b800000 */
[----:B------:R-:W2:Y:S04]  /*13dc0*/  LDL.LU R6, [R1+0x30] ;  /* 0x0000300001067983 */ /* 0x000ea80000300800 */
[----:B------:R-:W3:Y:S01]  /*13dd0*/  LDL.LU R11, [R1+0x2c] ;  /* 0x00002c00010b7983 */ /* 0x000ee20000300800 */
[----:B--2---:R-:W-:-:S03]  /*13de0*/  IMAD R4, R6, R7, RZ ;  /* 0x0000000706047224 */ /* 0x004fc600078e02ff */
[----:B------:R-:W0:Y:S01]  /*13df0*/  SHFL.IDX PT, R7, R0, RZ, 0x181f ;  /* 0x00181fff00077589 */ /* 0x000e2200000e0000 */
[----:B---3--:R-:W-:-:S03]  /*13e00*/  IMAD.IADD R3, R8, 0x1, R11 ;  /* 0x0000000108037824 */ /* 0x008fc600078e020b */
[----:B------:R-:W1:Y:S01]  /*13e10*/  SHFL.IDX PT, R6, R2, RZ, 0x181f ;  /* 0x00181fff02067589 */ /* 0x000e6200000e0000 */
[C---:B------:R-:W-:Y:S01]  /*13e20*/  VIADD R5, R3.reuse, 0x10 ;  /* 0x0000001003057836 */ /* 0x040fe20000000000 */
        /* <DEDUP_REMOVED lines=63> */
.L_x_2606:
        /* <DEDUP_REMOVED lines=11> */
.L_x_2488:
        /* <DEDUP_REMOVED lines=19> */
.L_x_2607:
[----:B------:R-:W-:Y:S05]  /*14400*/  BSYNC B0 ;  /* 0x0000000000007941 */ /* 0x000fea0003800000 */
.L_x_2489:
[----:B0-----:R-:W2:Y:S01]  /*14410*/  LDL R2, [R1] ;  /* 0x0000000001027983 */ /* 0x001ea20000100800 */
        /* <DEDUP_REMOVED lines=15> */
.L_x_2608:
[----:B------:R-:W-:Y:S05]  /*14510*/  BSYNC B1 ;  /* 0x0000000000017941 */ /* 0x000fea0003800000 */
.L_x_2493:
        /* <DEDUP_REMOVED lines=9> */
.L_x_2496:
[----:B------:R-:W-:Y:S05]  /*145b0*/  BSYNC B1 ;  /* 0x0000000000017941 */ /* 0x000fea0003800000 */
.L_x_2495:
[----:B------:R-:W2:Y:S04]  /*145c0*/  LDL R5, [R1+0x4] ;  /* 0x0000040001057983 */ /* 0x000ea80000100800 */
[----:B0-----:R-:W2:Y:S04]  /*145d0*/  LDL R0, [R1+0x8] ;  /* 0x0000080001007983 */ /* 0x001ea80000100800 */
[----:B------:R-:W3:Y:S04]  /*145e0*/  LDL R4, [R1+0x18] ;  /* 0x0000180001047983 */ /* 0x000ee80000100800 */
[----:B------:R-:W3:Y:S01]  /*145f0*/  LDL.LU R3, [R1+0x28] ;  /* 0x0000280001037983 */ /* 0x000ee20000300800 */
        /* <DEDUP_REMOVED lines=10> */
.L_x_2497:
        /* <DEDUP_REMOVED lines=15> */
.L_x_2498:
        /* <DEDUP_REMOVED lines=15> */
.L_x_2499:
        /* <DEDUP_REMOVED lines=15> */
.L_x_2500:
        /* <DEDUP_REMOVED lines=10> */
.L_x_2492:
[----:B------:R-:W-:Y:S05]  /*14a10*/  BSYNC B0 ;  /* 0x0000000000007941 */ /* 0x000fea0003800000 */
.L_x_2491:
[----:B------:R-:W2:Y:S04]  /*14a20*/  LDL R4, [R1+0x20] ;  /* 0x0000200001047983 */ /* 0x000ea80000100800 */
[----:B------:R-:W3:Y:S01]  /*14a30*/  LDL R5, [R1+0x1c] ;  /* 0x00001c0001057983 */ /* 0x000ee20000100800 */
[----:B------:R-:W-:Y:S01]  /*14a40*/  BSSY B0, `(.L_x_2501) ;  /* 0x00001ff000007945 */ /* 0x000fe20003800000 */
[----:B--2---:R-:W-:-:S05]  /*14a50*/  VIADD R0, R4, 0xfffffffe ;  /* 0xfffffffe04007836 */ /* 0x004fca0000000000 */
[----:B---3--:R-:W-:-:S13]  /*14a60*/  ISETP.GE.AND P0, PT, R0, R5, PT ;  /* 0x000000050000720c */ /* 0x008fda0003f06270 */
[----:B------:R-:W-:Y:S05]  /*14a70*/  @!P0 BRA `(.L_x_2502) ;  /* 0x0000001c00ec8947 */ /* 0x000fea0003800000 */
[----:B------:R-:W-:Y:S01]  /*14a80*/  IMAD.MOV R2, RZ, RZ, -R4 ;  /* 0x000000ffff027224 */ /* 0x000fe200078e0a04 */
[----:B------:R-:W-:Y:S01]  /*14a90*/  LOP3.LUT R6, RZ, R5, RZ, 0x33, !PT ;  /* 0x00000005ff067212 */ /* 0x000fe200078e33ff */
[----:B------:R-:W-:Y:S03]  /*14aa0*/  BSSY B2, `(.L_x_2503) ;  /* 0x00000ab000027945 */ /* 0x000fe60003800000 */
[----:B------:R-:W-:-:S05]  /*14ab0*/  VIADDMNMX R6, R2, 0x1, R6, !PT ;  /* 0x0000000102067846 */ /* 0x000fca0007800106 */
[----:B------:R-:W-:-:S05]  /*14ac0*/  IMAD.IADD R2, R4, 0x1, R6 ;  /* 0x0000000104027824 */ /* 0x000fca00078e0206 */
[----:B------:R-:W-:-:S04]  /*14ad0*/  LOP3.LUT R2, R2, 0x1, RZ, 0xc0, !PT ;  /* 0x0000000102027812 */ /* 0x000fc800078ec0ff */
[----:B------:R-:W-:-:S13]  /*14ae0*/  ISETP.NE.U32.AND P0, PT, R2, 0x1, PT ;  /* 0x000000010200780c */ /* 0x000fda0003f05070 */
[----:B------:R-:W-:Y:S05]  /*14af0*/  @P0 BRA `(.L_x_2504) ;  /* 0x0000000800940947 */ /* 0x000fea0003800000 */
[----:B------:R-:W2:Y:S04]  /*14b00*/  LDL R5, [R1] ;  /* 0x0000000001057983 */ /* 0x000ea80000100800 */
        /* <DEDUP_REMOVED lines=34> */
[----:B------:R1:W5:Y:S04]  /*14d30*/  LDG.E R17, desc[UR40][R4.64] ;  /* 0x0000002804117981 */ /* 0x000368000c1e1900 */
.L_x_2507:
[----:B------:R-:W2:Y:S01]  /*14d40*/  LDL R2, [R1+0x4] ;  /* 0x0000040001027983 */ /* 0x000ea20000100800 */
        /* <DEDUP_REMOVED lines=8> */
.L_x_2609:
[----:B------:R-:W-:Y:S05]  /*14dd0*/  BSYNC B3 ;  /* 0x0000000000037941 */ /* 0x000fea0003800000 */
.L_x_2508:
        /* <DEDUP_REMOVED lines=9> */
.L_x_2511:
[----:B------:R-:W-:Y:S05]  /*14e70*/  BSYNC B3 ;  /* 0x0000000000037941 */ /* 0x000fea0003800000 */
.L_x_2510:
        /* <DEDUP_REMOVED lines=14> */
.L_x_2512:
        /* <DEDUP_REMOVED lines=13> */
.L_x_2610:
[----:B------:R-:W-:Y:S05]  /*15030*/  BSYNC B3 ;  /* 0x0000000000037941 */ /* 0x000fea0003800000 */
.L_x_2513:
        /* <DEDUP_REMOVED lines=11> */
.L_x_2516:
[----:B------:R-:W-:Y:S05]  /*150f0*/  BSYNC B3 ;  /* 0x0000000000037941 */ /* 0x000fea0003800000 */
.L_x_2515:
        /* <DEDUP_REMOVED lines=11> */
.L_x_2517:
        /* <DEDUP_REMOVED lines=15> */
.L_x_2518:
        /* <DEDUP_REMOVED lines=15> */
.L_x_2519:
        /* <DEDUP_REMOVED lines=15> */
.L_x_2520:
        /* <DEDUP_REMOVED lines=10> */
.L_x_2506:
[----:B------:R-:W-:Y:S05]  /*15520*/  BSYNC B1 ;  /* 0x0000000000017941 */ /* 0x000fea0003800000 */
.L_x_2505:
[----:B------:R-:W2:Y:S02]  /*15530*/  LDL R4, [R1+0x20] ;  /* 0x0000200001047983 */ /* 0x000ea40000100800 */
[----:B--2---:R-:W-:-:S07]  /*15540*/  VIADD R0, R4, 0xfffffffd ;  /* 0xfffffffd04007836 */ /* 0x004fce0000000000 */
.L_x_2504:
[----:B------:R-:W-:Y:S05]  /*15550*/  BSYNC B2 ;  /* 0x0000000000027941 */ /* 0x000fea0003800000 */
.L_x_2503:
[----:B------:R-:W2:Y:S01]  /*15560*/  LDL.LU R2, [R1+0x20] ;  /* 0x0000200001027983 */ /* 0x000ea20000300800 */
[----:B------:R-:W-:Y:S01]  /*15570*/  VIADD R6, R6, 0xfffffffe ;  /* 0xfffffffe06067836 */ /* 0x000fe20000000000 */
[----:B--2---:R-:W-:-:S04]  /*15580*/  LOP3.LUT R2, RZ, R2, RZ, 0x33, !PT ;  /* 0x00000002ff027212 */ /* 0x004fc800078e33ff */
[----:B------:R-:W-:-:S13]  /*15590*/  ISETP.NE.AND P0, PT, R6, R2, PT ;  /* 0x000000020600720c */ /* 0x000fda0003f05270 */
[----:B------:R-:W-:Y:S05]  /*155a0*/  @!P0 BRA `(.L_x_2502) ;  /* 0x0000001400208947 */ /* 0x000fea0003800000 */
.L_x_2553:
[----:B------:R-:W2:Y:S04]  /*155b0*/  LDL R4, [R1] ;  /* 0x0000000001047983 */ /* 0x000ea80000100800 */
        /* <DEDUP_REMOVED lines=35> */
.L_x_2523:
[----:B------:R-:W2:Y:S01]  /*157f0*/  LDL R2, [R1+0x4] ;  /* 0x0000040001027983 */ /* 0x000ea20000100800 */
        /* <DEDUP_REMOVED lines=8> */
.L_x_2611:
[----:B------:R-:W-:Y:S05]  /*15880*/  BSYNC B2 ;  /* 0x0000000000027941 */ /* 0x000fea0003800000 */
.L_x_2524:
        /* <DEDUP_REMOVED lines=9> */
.L_x_2527:
[----:B------:R-:W-:Y:S05]  /*15920*/  BSYNC B2 ;  /* 0x0000000000027941 */ /* 0x000fea0003800000 */
.L_x_2526:
        /* <DEDUP_REMOVED lines=13> */
.L_x_2528:
        /* <DEDUP_REMOVED lines=13> */
.L_x_2612:
[----:B------:R-:W-:Y:S05]  /*15ad0*/  BSYNC B2 ;  /* 0x0000000000027941 */ /* 0x000fea0003800000 */
.L_x_2529:
        /* <DEDUP_REMOVED lines=11> */
.L_x_2532:
[----:B------:R-:W-:Y:S05]  /*15b90*/  BSYNC B2 ;  /* 0x0000000000027941 */ /* 0x000fea0003800000 */
.L_x_2531:
        /* <DEDUP_REMOVED lines=10> */
.L_x_2533:
        /* <DEDUP_REMOVED lines=15> */
.L_x_2534:
        /* <DEDUP_REMOVED lines=15> */
.L_x_2535:
        /* <DEDUP_REMOVED lines=15> */
.L_x_2536:
        /* <DEDUP_REMOVED lines=10> */
.L_x_2522:
[----:B------:R-:W-:Y:S05]  /*15fb0*/  BSYNC B1 ;  /* 0x0000000000017941 */ /* 0x000fea0003800000 */
.L_x_2521:
[----:B------:R-:W2:Y:S01]  /*15fc0*/  LDL R5, [R1] ;  /* 0x0000000001057983 */ /* 0x000ea20000100800 */
[----:B------:R-:W-:Y:S01]  /*15fd0*/  VIADD R7, R7, 0x1 ;  /* 0x0000000107077836 */ /* 0x000fe20000000000 */
[----:B------:R-:W-:Y:S04]  /*15fe0*/  BSSY B1, `(.L_x_2537) ;  /* 0x00000a0000017945 */ /* 0x000fe80003800000 */
[----:B------:R-:W-:-:S04]  /*15ff0*/  ISETP.NE.AND P0, PT, R7, 0x2, PT ;  /* 0x000000020700780c */ /* 0x000fc80003f05270 */
[----:B------:R-:W-:Y:S02]  /*16000*/  SEL R2, RZ, 0x1, P0 ;  /* 0x00000001ff027807 */ /* 0x000fe40000000000 */
[----:B------:R-:W-:Y:S02]  /*16010*/  SEL R9, R7, RZ, P0 ;  /* 0x000000ff07097207 */ /* 0x000fe40000000000 */
[----:B-----5:R-:W-:Y:S01]  /*16020*/  LOP3.LUT R8, R6, R2, RZ, 0x3c, !PT ;  /* 0x0000000206087212 */ /* 0x020fe200078e3cff */
[----:B------:R-:W-:-:S04]  /*16030*/  VIADD R6, R0, 0xffffffff ;  /* 0xffffffff00067836 */ /* 0x000fc80000000000 */
[----:B------:R0:W-:Y:S04]  /*16040*/  STL [R1+0x10], R8 ;  /* 0x0000100801007387 */ /* 0x0001e80000100800 */
[----:B------:R0:W-:Y:S01]  /*16050*/  STL [R1+0x8], R9 ;  /* 0x0000080901007387 */ /* 0x0001e20000100800 */
[----:B--2---:R-:W-:-:S13]  /*16060*/  LOP3.LUT P2, RZ, R5, 0x1, RZ, 0xc0, !PT ;  /* 0x0000000105ff7812 */ /* 0x004fda000784c0ff */
[----:B0-----:R-:W-:Y:S05]  /*16070*/  @!P2 BRA `(.L_x_2538) ;  /* 0x000000080058a947 */ /* 0x001fea0003800000 */
        /* <DEDUP_REMOVED lines=24> */
.L_x_2539:
[----:B------:R-:W2:Y:S01]  /*16200*/  LDL R2, [R1+0x4] ;  /* 0x0000040001027983 */ /* 0x000ea20000100800 */
        /* <DEDUP_REMOVED lines=8> */
.L_x_2613:
[----:B------:R-:W-:Y:S05]  /*16290*/  BSYNC B2 ;  /* 0x0000000000027941 */ /* 0x000fea0003800000 */
.L_x_2540:
        /* <DEDUP_REMOVED lines=9> */
.L_x_2543:
[----:B------:R-:W-:Y:S05]  /*16330*/  BSYNC B2 ;  /* 0x0000000000027941 */ /* 0x000fea0003800000 */
.L_x_2542:
        /* <DEDUP_REMOVED lines=14> */
.L_x_2544:
        /* <DEDUP_REMOVED lines=13> */
.L_x_2614:
[----:B------:R-:W-:Y:S05]  /*164f0*/  BSYNC B2 ;  /* 0x0000000000027941 */ /* 0x000fea0003800000 */
.L_x_2545:
        /* <DEDUP_REMOVED lines=11> */
.L_x_2548:
[----:B------:R-:W-:Y:S05]  /*165b0*/  BSYNC B2 ;  /* 0x0000000000027941 */ /* 0x000fea0003800000 */
.L_x_2547:
        /* <DEDUP_REMOVED lines=11> */
.L_x_2549:
        /* <DEDUP_REMOVED lines=15> */
.L_x_2550:
        /* <DEDUP_REMOVED lines=15> */
.L_x_2551:
        /* <DEDUP_REMOVED lines=15> */
.L_x_2552:
        /* <DEDUP_REMOVED lines=10> */
.L_x_2538:
[----:B------:R-:W-:Y:S05]  /*169e0*/  BSYNC B1 ;  /* 0x0000000000017941 */ /* 0x000fea0003800000 */
.L_x_2537:
[----:B------:R-:W2:Y:S01]  /*169f0*/  LDL R5, [R1+0x1c] ;  /* 0x00001c0001057983 */ /* 0x000ea20000100800 */
[----:B------:R-:W-:Y:S01]  /*16a00*/  VIADD R0, R0, 0xfffffffe ;  /* 0xfffffffe00007836 */ /* 0x000fe20000000000 */
[----:B--2---:R-:W-:-:S13]  /*16a10*/  ISETP.GT.AND P0, PT, R6, R5, PT ;  /* 0x000000050600720c */ /* 0x004fda0003f04270 */
[----:B------:R-:W-:Y:S05]  /*16a20*/  @P0 BRA `(.L_x_2553) ;  /* 0xffffffe800e00947 */ /* 0x000fea000383ffff */
.L_x_2502:
[----:B------:R-:W-:Y:S05]  /*16a30*/  BSYNC B0 ;  /* 0x0000000000007941 */ /* 0x000fea0003800000 */
.L_x_2501:
        /* <DEDUP_REMOVED lines=24> */
.L_x_2555:
[----:B------:R-:W-:Y:S05]  /*16bc0*/  BSYNC B0 ;  /* 0x0000000000007941 */ /* 0x000fea0003800000 */
.L_x_2554:
[----:B------:R-:W-:-:S05]  /*16bd0*/  SEL R0, R0, RZ, P0 ;  /* 0x000000ff00007207 */ /* 0x000fca0000000000 */
[----:B------:R3:W-:Y:S02]  /*16be0*/  STL [R1+0x8], R0 ;  /* 0x0000080001007387 */ /* 0x0007e40000100800 */
.L_x_2473:
[----:B------:R-:W-:Y:S05]  /*16bf0*/  BSYNC B7 ;  /* 0x0000000000077941 */ /* 0x000fea0003800000 */
.L_x_2471:
[----:B---3--:R-:W3:Y:S02]  /*16c00*/  LDL R0, [R1] ;  /* 0x0000000001007983 */ /* 0x008ee40000100800 */
        /* <DEDUP_REMOVED lines=12> */
.L_x_2556:
[----:B------:R-:W3:Y:S01]  /*16cd0*/  S2R R0, SR_TID.X ;  /* 0x0000000000007919 */ /* 0x000ee20000002100 */
[----:B------:R-:W-:Y:S01]  /*16ce0*/  UMOV UR4, 0xffffffff ;  /* 0xffffffff00047882 */ /* 0x000fe20000000000 */
[----:B---3--:R-:W-:-:S04]  /*16cf0*/  LOP3.LUT R4, R0, 0x1f, RZ, 0xc0, !PT ;  /* 0x0000001f00047812 */ /* 0x008fc800078ec0ff */
[----:B------:R-:W-:Y:S01]  /*16d00*/  ISETP.NE.AND P0, PT, R4, 0x1f, PT ;  /* 0x0000001f0400780c */ /* 0x000fe20003f05270 */
[----:B------:R-:W-:-:S12]  /*16d10*/  BRA.DIV UR4, `(.L_x_2558) ;  /* 0x0000002204247947 */ /* 0x000fd8000b800000 */
[----:B------:R-:W-:Y:S01]  /*16d20*/  IMAD.IADD R5, R19, 0x1, R4 ;  /* 0x0000000113057824 */ /* 0x000fe200078e0204 */
[----:B------:R-:W-:-:S04]  /*16d30*/  ULDC UR4, c[0x0][0xc3c] ;  /* 0x00030f0000047ab9 */ /* 0x000fc80000000800 */
[----:B------:R-:W-:-:S13]  /*16d40*/  ISETP.GE.OR P1, PT, R5, UR4, !P0 ;  /* 0x0000000405007c0c */ /* 0x000fda000c726670 */
[----:B-1----:R-:W1:Y:S02]  /*16d50*/  @!P1 LDC.64 R2, c[0x0][0xc80] ;  /* 0x00032000ff029b82 */ /* 0x002e640000000a00 */
[----:B-1----:R-:W-:-:S06]  /*16d60*/  @!P1 IMAD.WIDE R2, R5, 0x4, R2 ;  /* 0x0000000405029825 */ /* 0x002fcc00078e0202 */
[----:B------:R1:W3:Y:S01]  /*16d70*/  @!P1 LDG.E R3, desc[UR40][R2.64] ;  /* 0x0000002802039981 */ /* 0x0002e2000c1e1900 */
[C---:B------:R-:W-:Y:S02]  /*16d80*/  ISETP.GE.U32.AND P2, PT, R4.reuse, 0x2, PT ;  /* 0x000000020400780c */ /* 0x040fe40003f46070 */
[C---:B------:R-:W-:Y:S01]  /*16d90*/  ISETP.GE.U32.AND P3, PT, R4.reuse, 0x4, PT ;  /* 0x000000040400780c */ /* 0x040fe20003f66070 */
[----:B------:R-:W-:Y:S01]  /*16da0*/  SHFL.IDX PT, R0, R16, RZ, 0x1f ;  /* 0x00001fff10007589 */ /* 0x000fe200000e0000 */
[C---:B------:R-:W-:Y:S02]  /*16db0*/  ISETP.GE.U32.AND P4, PT, R4.reuse, 0x8, PT ;  /* 0x000000080400780c */ /* 0x040fe40003f86070 */
[C---:B------:R-:W-:Y:S01]  /*16dc0*/  ISETP.GE.U32.AND P5, PT, R4.reuse, 0x10, PT ;  /* 0x000000100400780c */ /* 0x040fe20003fa6070 */
[----:B-1----:R-:W-:Y:S02]  /*16dd0*/  IMAD.MOV.U32 R2, RZ, RZ, RZ ;  /* 0x000000ffff027224 */ /* 0x002fe400078e00ff */
[----:B---3--:R-:W-:Y:S01]  /*16de0*/  @!P1 IMAD.MOV.U32 R2, RZ, RZ, R3 ;  /* 0x000000ffff029224 */ /* 0x008fe200078e0003 */
[----:B------:R-:W-:-:S04]  /*16df0*/  ISETP.NE.AND P1, PT, R4, RZ, PT ;  /* 0x000000ff0400720c */ /* 0x000fc80003f25270 */
[----:B------:R-:W1:Y:S02]  /*16e00*/  SHFL.UP PT, R14, R2, 0x1, RZ ;  /* 0x04200000020e7989 */ /* 0x000e6400000e00ff */
[----:B-1----:R-:W-:-:S05]  /*16e10*/  SEL R5, R14, RZ, P1 ;  /* 0x000000ff0e057207 */ /* 0x002fca0000800000 */
[----:B------:R-:W-:Y:S02]  /*16e20*/  IMAD.IADD R3, R2, 0x1, R5 ;  /* 0x0000000102037824 */ /* 0x000fe400078e0205 */
[----:B------:R-:W-:Y:S04]  /*16e30*/  SHFL.IDX PT, R5, R16, 0x1, 0x1f ;  /* 0x00201f0010057f89 */ /* 0x000fe800000e0000 */
        /* <DEDUP_REMOVED lines=12> */
[----:B------:R1:W3:Y:S02]  /*16f00*/  SHFL.IDX PT, R14, R3, 0x1f, 0x1f ;  /* 0x03e01f00030e7f89 */ /* 0x0002e400000e0000 */
.L_x_2624:
[----:B------:R-:W-:Y:S02]  /*16f10*/  ULDC UR4, c[0x0][0xc38] ;  /* 0x00030e0000047ab9 */ /* 0x000fe40000000800 */
[----:B------:R-:W-:-:S04]  /*16f20*/  IMAD.U32 R4, RZ, RZ, UR4 ;  /* 0x00000004ff047e24 */ /* 0x000fc8000f8e00ff */
[----:B---3--:R-:W-:-:S04]  /*16f30*/  IMAD R14, R14, R4, RZ ;  /* 0x000000040e0e7224 */ /* 0x008fc800078e02ff */
[----:B------:R-:W-:-:S05]  /*16f40*/  IMAD.IADD R5, R5, 0x1, R14 ;  /* 0x0000000105057824 */ /* 0x000fca00078e020e */
[----:B------:R-:W-:-:S13]  /*16f50*/  ISETP.GT.AND P6, PT, R5, R0, PT ;  /* 0x000000000500720c */ /* 0x000fda0003fc4270 */
[----:B------:R-:W-:Y:S05]  /*16f60*/  @P6 BRA `(.L_x_2559) ;  /* 0x00000000009c6947 */ /* 0x000fea0003800000 */
.L_x_2564:
[----:B------:R-:W3:Y:S01]  /*16f70*/  LDC R4, c[0x0][0xc3c] ;  /* 0x00030f00ff047b82 */ /* 0x000ee20000000800 */
[----:B------:R-:W-:-:S05]  /*16f80*/  VIADD R19, R19, 0x1f ;  /* 0x0000001f13137836 */ /* 0x000fca0000000000 */
[----:B---3--:R-:W-:-:S13]  /*16f90*/  ISETP.GE.AND P6, PT, R19, R4, PT ;  /* 0x000000041300720c */ /* 0x008fda0003fc6270 */
[----:B0-----:R-:W-:Y:S05]  /*16fa0*/  @P6 BRA `(.L_x_2560) ;  /* 0x0000000400d06947 */ /* 0x001fea0003800000 */
[----:B------:R-:W3:Y:S01]  /*16fb0*/  S2R R2, SR_TID.X ;  /* 0x0000000000027919 */ /* 0x000ee20000002100 */
[----:B------:R-:W-:Y:S01]  /*16fc0*/  BSSY B0, `(.L_x_2561) ;  /* 0x0000009000007945 */ /* 0x000fe20003800000 */
[----:B---3--:R-:W-:-:S05]  /*16fd0*/  LOP3.LUT R2, R2, 0x1f, RZ, 0xc0, !PT ;  /* 0x0000001f02027812 */ /* 0x008fca00078ec0ff */
[----:B0-2---:R-:W-:Y:S02]  /*16fe0*/  IMAD.IADD R7, R19, 0x1, R2 ;  /* 0x0000000113077824 */ /* 0x005fe400078e0202 */
[----:B------:R-:W-:-:S03]  /*16ff0*/  IMAD.MOV.U32 R2, RZ, RZ, RZ ;  /* 0x000000ffff027224 */ /* 0x000fc600078e00ff */
[----:B------:R-:W-:-:S13]  /*17000*/  ISETP.GE.OR P6, PT, R7, R4, !P0 ;  /* 0x000000040700720c */ /* 0x000fda00047c6670 */
[----:B------:R-:W-:Y:S05]  /*17010*/  @P6 BRA `(.L_x_2562) ;  /* 0x00000000000c6947 */ /* 0x000fea0003800000 */
[----:B-1----:R-:W0:Y:S02]  /*17020*/  LDC.64 R2, c[0x0][0xc80] ;  /* 0x00032000ff027b82 */ /* 0x002e240000000a00 */
[----:B0-----:R-:W-:-:S06]  /*17030*/  IMAD.WIDE R2, R7, 0x4, R2 ;  /* 0x0000000407027825 */ /* 0x001fcc00078e0202 */
[----:B------:R0:W5:Y:S02]  /*17040*/  LDG.E R2, desc[UR40][R2.64] ;  /* 0x0000002802027981 */ /* 0x000164000c1e1900 */
.L_x_2562:
[----:B------:R-:W-:Y:S05]  /*17050*/  BSYNC B0 ;  /* 0x0000000000007941 */ /* 0x000fea0003800000 */
.L_x_2561:
[----:B------:R-:W-:-:S03]  /*17060*/  UMOV UR4, 0xffffffff ;  /* 0xffffffff00047882 */ /* 0x000fc60000000000 */
[----:B------:R-:W-:Y:S05]  /*17070*/  BRA.DIV UR4, `(.L_x_2563) ;  /* 0x0000002204707947 */ /* 0x000fea000b800000 */
[----:B-----5:R-:W2:Y:S02]  /*17080*/  SHFL.UP PT, R14, R2, 0x1, RZ ;  /* 0x04200000020e7989 */ /* 0x020ea400000e00ff */
[----:B--2---:R-:W-:-:S05]  /*17090*/  SEL R13, R14, RZ, P1 ;  /* 0x000000ff0e0d7207 */ /* 0x004fca0000800000 */
[----:B------:R-:W-:-:S05]  /*170a0*/  IMAD.IADD R13, R2, 0x1, R13 ;  /* 0x00000001020d7824 */ /* 0x000fca00078e020d */
[----:B------:R-:W2:Y:S02]  /*170b0*/  SHFL.UP PT, R14, R13, 0x2, RZ ;  /* 0x044000000d0e7989 */ /* 0x000ea400000e00ff */
[----:B--2---:R-:W-:-:S05]  /*170c0*/  SEL R4, R14, RZ, P2 ;  /* 0x000000ff0e047207 */ /* 0x004fca0001000000 */
[----:B------:R-:W-:-:S05]  /*170d0*/  IMAD.IADD R4, R13, 0x1, R4 ;  /* 0x000000010d047824 */ /* 0x000fca00078e0204 */
[----:B------:R-:W0:Y:S02]  /*170e0*/  SHFL.UP PT, R14, R4, 0x4, RZ ;  /* 0x04800000040e7989 */ /* 0x000e2400000e00ff */
[----:B01----:R-:W-:-:S05]  /*170f0*/  SEL R3, R14, RZ, P3 ;  /* 0x000000ff0e037207 */ /* 0x003fca0001800000 */
        /* <DEDUP_REMOVED lines=8> */
.L_x_2632:
[----:B------:R-:W-:Y:S02]  /*17180*/  ULDC UR4, c[0x0][0xc38] ;  /* 0x00030e0000047ab9 */ /* 0x000fe40000000800 */
[----:B------:R-:W-:-:S04]  /*17190*/  IMAD.U32 R4, RZ, RZ, UR4 ;  /* 0x00000004ff047e24 */ /* 0x000fc8000f8e00ff */
[----:B-1----:R-:W-:-:S04]  /*171a0*/  IMAD R14, R14, R4, RZ ;  /* 0x000000040e0e7224 */ /* 0x002fc800078e02ff */
[----:B------:R-:W-:-:S05]  /*171b0*/  IMAD.IADD R5, R14, 0x1, R5 ;  /* 0x000000010e057824 */ /* 0x000fca00078e0205 */
[----:B------:R-:W-:-:S13]  /*171c0*/  ISETP.GT.AND P6, PT, R5, R0, PT ;  /* 0x000000000500720c */ /* 0x000fda0003fc4270 */
[----:B------:R-:W-:Y:S05]  /*171d0*/  @!P6 BRA `(.L_x_2564) ;  /* 0xfffffffc0064e947 */ /* 0x000fea000383ffff */
.L_x_2559:
[----:B------:R-:W-:Y:S01]  /*171e0*/  IMAD.IADD R16, R5, 0x1, -R14 ;  /* 0x0000000105107824 */ /* 0x000fe200078e0a0e */
[----:B------:R-:W-:-:S03]  /*171f0*/  UMOV UR4, 0xffffffff ;  /* 0xffffffff00047882 */ /* 0x000fc60000000000 */
[----:B------:R-:W-:-:S05]  /*17200*/  IMAD R5, R3, R4, R16 ;  /* 0x0000000403057224 */ /* 0x000fca00078e0210 */
[----:B------:R-:W-:Y:S01]  /*17210*/  ISETP.GT.AND P6, PT, R5, R0, PT ;  /* 0x000000000500720c */ /* 0x000fe20003fc4270 */
[----:B------:R-:W-:-:S12]  /*17220*/  BRA.DIV UR4, `(.L_x_2565) ;  /* 0x0000002204c07947 */ /* 0x000fd8000b800000 */
[----:B------:R-:W-:-:S04]  /*17230*/  VOTE.ANY R5, PT, !P6 ;  /* 0x0000000000057806 */ /* 0x000fc800070e0100 */
[----:B------:R-:W3:Y:S02]  /*17240*/  POPC R6, R5 ;  /* 0x0000000500067309 */ /* 0x000ee40000000000 */
[----:B---3--:R3:W4:Y:S02]  /*17250*/  SHFL.IDX PT, R17, R2, R6, 0x1f ;  /* 0x00001f0602117589 */ /* 0x00872400000e0000 */
.L_x_2636:
[----:B------:R-:W-:Y:S01]  /*17260*/  ISETP.NE.AND P0, PT, R5, RZ, PT ;  /* 0x000000ff0500720c */ /* 0x000fe20003f05270 */
[----:B------:R-:W-:-:S12]  /*17270*/  IMAD.MOV.U32 R5, RZ, RZ, RZ ;  /* 0x000000ffff057224 */ /* 0x000fd800078e00ff */
[----:B------:R-:W-:Y:S05]  /*17280*/  @!P0 BRA `(.L_x_2566) ;  /* 0x0000000000108947 */ /* 0x000fea0003800000 */
[----:B------:R-:W-:Y:S01]  /*17290*/  UMOV UR4, 0xffffffff ;  /* 0xffffffff00047882 */ /* 0x000fe20000000000 */
[----:B------:R-:W-:Y:S02]  /*172a0*/  VIADD R12, R6, 0xffffffff ;  /* 0xffffffff060c7836 */ /* 0x000fe40000000000 */
[----:B------:R-:W-:Y:S05]  /*172b0*/  BRA.DIV UR4, `(.L_x_2567) ;  /* 0x0000002204e47947 */ /* 0x000fea000b800000 */
[----:B------:R0:W0:Y:S02]  /*172c0*/  SHFL.IDX PT, R5, R3, R12, 0x1f ;  /* 0x00001f0c03057589 */ /* 0x00002400000e0000 */
.L_x_2566:
[----:B01-3--:R-:W0:Y:S01]  /*172d0*/  LDC.64 R2, c[0x0][0xc90] ;  /* 0x00032400ff027b82 */ /* 0x00be220000000a00 */
[----:B------:R-:W-:-:S04]  /*172e0*/  IMAD.IADD R19, R6, 0x1, R19 ;  /* 0x0000000106137824 */ /* 0x000fc800078e0213 */
[----:B0-----:R-:W-:-:S05]  /*172f0*/  IMAD.WIDE R2, R19, 0x4, R2 ;  /* 0x0000000413027825 */ /* 0x001fca00078e0202 */
[----:B--2---:R-:W4:Y:S01]  /*17300*/  LDG.E R7, desc[UR40][R2.64] ;  /* 0x0000002802077981 */ /* 0x004f22000c1e1900 */
[----:B------:R-:W-:-:S04]  /*17310*/  IMAD R16, R5, R4, R16 ;  /* 0x0000000405107224 */ /* 0x000fc800078e0210 */
[----:B------:R-:W-:Y:S02]  /*17320*/  IMAD.IADD R0, R0, 0x1, -R16 ;  /* 0x0000000100007824 */ /* 0x000fe400078e0a10 */
[----:B----4-:R-:W-:-:S05]  /*17330*/  IMAD R6, R17, R7, RZ ;  /* 0x0000000711067224 */ /* 0x010fca00078e02ff */
[----:B-----5:R-:W-:-:S04]  /*17340*/  IABS R8, R6 ;  /* 0x0000000600087213 */ /* 0x020fc80000000000 */
[----:B------:R-:W0:Y:S08]  /*17350*/  I2F.RP R2, R8 ;  /* 0x0000000800027306 */ /* 0x000e300000209400 */
[----:B0-----:R-:W0:Y:S02]  /*17360*/  MUFU.RCP R2, R2 ;  /* 0x0000000200027308 */ /* 0x001e240000001000 */
[----:B0-----:R-:W-:-:S06]  /*17370*/  VIADD R2, R2, 0xffffffe ;  /* 0x0ffffffe02027836 */ /* 0x001fcc0000000000 */
[----:B------:R-:W0:Y:S02]  /*17380*/  F2I.FTZ.U32.TRUNC.NTZ R3, R2 ;  /* 0x0000000200037305 */ /* 0x000e24000021f000 */
[----:B0-----:R-:W-:-:S04]  /*17390*/  IMAD.MOV R2, RZ, RZ, -R3 ;  /* 0x000000ffff027224 */ /* 0x001fc800078e0a03 */
[----:B------:R-:W-:Y:S02]  /*173a0*/  IMAD R5, R2, R8, RZ ;  /* 0x0000000802057224 */ /* 0x000fe400078e02ff */
[----:B------:R-:W-:-:S04]  /*173b0*/  IMAD.MOV.U32 R2, RZ, RZ, RZ ;  /* 0x000000ffff027224 */ /* 0x000fc800078e00ff */
[----:B------:R-:W-:Y:S01]  /*173c0*/  IMAD.HI.U32 R2, R3, R5, R2 ;  /* 0x0000000503027227 */ /* 0x000fe200078e0002 */
[----:B------:R-:W-:Y:S02]  /*173d0*/  IABS R3, R0 ;  /* 0x0000000000037213 */ /* 0x000fe40000000000 */
[----:B------:R-:W-:-:S03]  /*173e0*/  IABS R5, R6 ;  /* 0x0000000600057213 */ /* 0x000fc60000000000 */
[----:B------:R-:W-:-:S04]  /*173f0*/  IMAD.HI.U32 R2, R2, R3, RZ ;  /* 0x0000000302027227 */ /* 0x000fc800078e00ff */
[----:B------:R-:W-:-:S04]  /*17400*/  IMAD.MOV R5, RZ, RZ, -R5 ;  /* 0x000000ffff057224 */ /* 0x000fc800078e0a05 */
        /* <DEDUP_REMOVED lines=15> */
[----:B------:R-:W-:Y:S01]  /*17500*/  VIADDMNMX R4, R3, R4, R7, PT ;  /* 0x0000000403047246 */ /* 0x000fe20003800107 */
[----:B------:R-:W-:-:S03]  /*17510*/  IMAD.IADD R5, R0, 0x1, R5 ;  /* 0x0000000100057824 */ /* 0x000fc600078e0205 */
[----:B------:R-:W-:-:S04]  /*17520*/  IABS R7, R4 ;  /* 0x0000000400077213 */ /* 0x000fc80000000000 */
        /* <DEDUP_REMOVED lines=22> */
[----:B------:R-:W-:Y:S01]  /*17690*/  @!P1 LOP3.LUT R2, RZ, R4, RZ, 0x33, !PT ;  /* 0x00000004ff029212 */ /* 0x000fe200078e33ff */
[----:B------:R-:W-:-:S04]  /*176a0*/  IMAD.MOV R4, RZ, RZ, -R4 ;  /* 0x000000ffff047224 */ /* 0x000fc800078e0a04 */
[----:B------:R-:W-:Y:S01]  /*176b0*/  IMAD R18, R2, R4, R5 ;  /* 0x0000000402127224 */ /* 0x000fe200078e0205 */
[----:B------:R-:W-:-:S05]  /*176c0*/  LOP3.LUT R2, RZ, R2, RZ, 0x33, !PT ;  /* 0x00000002ff027212 */ /* 0x000fca00078e33ff */
[----:B------:R-:W-:Y:S01]  /*176d0*/  IMAD.IADD R17, R17, 0x1, R2 ;  /* 0x0000000111117824 */ /* 0x000fe200078e0202 */
[----:B------:R-:W-:Y:S06]  /*176e0*/  BRA `(.L_x_2568) ;  /* 0x00000000001c7947 */ /* 0x000fec0003800000 */
.L_x_2560:
[----:B------:R-:W-:Y:S01]  /*176f0*/  UMOV UR4, URZ ;  /* 0x0000003f00047c82 */ /* 0x000fe20008000000 */
[----:B------:R-:W-:Y:S01]  /*17700*/  UMOV UR5, URZ ;  /* 0x0000003f00057c82 */ /* 0x000fe20008000000 */
[----:B------:R-:W-:Y:S01]  /*17710*/  ULDC UR6, c[0x0][0xc3c] ;  /* 0x00030f0000067ab9 */ /* 0x000fe20000000800 */
[----:B------:R-:W-:Y:S02]  /*17720*/  IMAD.MOV.U32 R16, RZ, RZ, R0 ;  /* 0x000000ffff107224 */ /* 0x000fe400078e0000 */
[----:B------:R-:W-:Y:S02]  /*17730*/  IMAD.U32 R17, RZ, RZ, UR4 ;  /* 0x00000004ff117e24 */ /* 0x000fe4000f8e00ff */
[----:B------:R-:W-:Y:S02]  /*17740*/  IMAD.U32 R18, RZ, RZ, UR5 ;  /* 0x00000005ff127e24 */ /* 0x000fe4000f8e00ff */
[----:B------:R-:W-:-:S07]  /*17750*/  IMAD.U32 R19, RZ, RZ, UR6 ;  /* 0x00000006ff137e24 */ /* 0x000fce000f8e00ff */
.L_x_2568:
[----:B------:R3:W4:Y:S01]  /*17760*/  LDL R2, [R1+0x4] ;  /* 0x0000040001027983 */ /* 0x0007220000100800 */
[----:B------:R-:W0:Y:S01]  /*17770*/  S2R R0, SR_TID.X ;  /* 0x0000000000007919 */ /* 0x000e220000002100 */
[----:B------:R-:W-:Y:S05]  /*17780*/  WARPSYNC.ALL ;  /* 0x0000000000007948 */ /* 0x000fea0003800000 */
[----:B0-----:R-:W-:Y:S01]  /*17790*/  LOP3.LUT R0, R0, 0x1f, RZ, 0xc0, !PT ;  /* 0x0000001f00007812 */ /* 0x001fe200078ec0ff */
[----:B------:R-:W-:Y:S03]  /*177a0*/  BAR.SYNC.DEFER_BLOCKING 0x4, 0x180 ;  /* 0x0106000000007b1d */ /* 0x000fe60000010000 */
[----:B------:R-:W-:-:S13]  /*177b0*/  ISETP.NE.AND P0, PT, R0, RZ, PT ;  /* 0x000000ff0000720c */ /* 0x000fda0003f05270 */
[----:B-1----:R-:W4:Y:S01]  /*177c0*/  @!P0 S2R R3, SR_CgaCtaId ;  /* 0x0000000000038919 */ /* 0x002f220000008800 */
[----:B------:R-:W-:-:S04]  /*177d0*/  @!P0 MOV R0, 0x400 ;  /* 0x0000040000008802 */ /* 0x000fc80000000f00 */
[----:B----4-:R-:W-:-:S05]  /*177e0*/  @!P0 LEA R2, R3, R0, 0x18 ;  /* 0x0000000003028211 */ /* 0x010fca00078ec0ff */
[----:B------:R3:W-:Y:S04]  /*177f0*/  @!P0 STS.128 [R2+0x228d0], R16 ;  /* 0x0228d01002008388 */ /* 0x0007e80000000c00 */
[----:B------:R3:W-:Y:S01]  /*17800*/  @!P0 STL [R1+0x4], R2 ;  /* 0x0000040201008387 */ /* 0x0007e20000100800 */
[----:B------:R-:W-:Y:S06]  /*17810*/  BAR.ARV 0x5, 0x180 ;  /* 0x0146000000007b1d */ /* 0x000fec0000002000 */
.L_x_2557:
[----:B------:R-:W-:Y:S02]  /*17820*/  ULDC UR4, c[0x0][0xc3c] ;  /* 0x00030f0000047ab9 */ /* 0x000fe40000000800 */
[----:B----4-:R-:W-:-:S13]  /*17830*/  ISETP.GE.AND P0, PT, R19, UR4, PT ;  /* 0x0000000413007c0c */ /* 0x010fda000bf06270 */
[----:B------:R-:W-:Y:S05]  /*17840*/  @!P0 BRA `(.L_x_2569) ;  /* 0xffffffa800f48947 */ /* 0x000fea000383ffff */
[----:B------:R-:W-:Y:S05]  /*17850*/  BSYNC B8 ;  /* 0x0000000000087941 */ /* 0x000fea0003800000 */
.L_x_2459:
[----:B---3--:R-:W3:Y:S01]  /*17860*/  LDL.LU R0, [R1+0x40] ;  /* 0x0000400001007983 */ /* 0x008ee20000300800 */
[----:B------:R-:W-:Y:S01]  /*17870*/  BSSY B0, `(.L_x_2570) ;  /* 0x000000b000007945 */ /* 0x000fe20003800000 */
[----:B------:R-:W4:Y:S01]  /*17880*/  S2R R5, SR_CgaCtaId ;  /* 0x0000000000057919 */ /* 0x000f220000008800 */
[----:B---3--:R-:W-:-:S05]  /*17890*/  VIADD R0, R0, 0x1 ;  /* 0x0000000100007836 */ /* 0x008fca0000000000 */
[----:B0-----:R-:W-:-:S04]  /*178a0*/  LEA.HI R2, R0, R0, RZ, 0x1 ;  /* 0x0000000000027211 */ /* 0x001fc800078f08ff */
[----:B-1----:R-:W-:-:S05]  /*178b0*/  LOP3.LUT R3, R2, 0xfffffffe, RZ, 0xc0, !PT ;  /* 0xfffffffe02037812 */ /* 0x002fca00078ec0ff */
[----:B------:R-:W-:Y:S01]  /*178c0*/  IMAD.IADD R3, R0, 0x1, -R3 ;  /* 0x0000000100037824 */ /* 0x000fe200078e0a03 */
[----:B------:R-:W-:-:S04]  /*178d0*/  MOV R0, 0x400 ;  /* 0x0000040000007802 */ /* 0x000fc80000000f00 */
[----:B----4-:R-:W-:Y:S02]  /*178e0*/  LEA R0, R5, R0, 0x18 ;  /* 0x0000000005007211 */ /* 0x010fe400078ec0ff */
[----:B------:R-:W-:-:S04]  /*178f0*/  SHF.L.U32 R3, R3, 0x1f, RZ ;  /* 0x0000001f03037819 */ /* 0x000fc800000006ff */
[----:B------:R-:W0:Y:S02]  /*17900*/  SYNCS.PHASECHK.TRANS64.TRYWAIT P0, [R0+URZ+0x22820], R3 ;  /* 0x02282003000075a7 */ /* 0x000e24000800017f */
[----:B0-----:R-:W-:Y:S05]  /*17910*/  @!P0 BRA `(.L_x_2571) ;  /* 0x0000001c00748947 */ /* 0x001fea0003800000 */
.L_x_2639:
[----:B------:R-:W-:Y:S05]  /*17920*/  BSYNC B0 ;  /* 0x0000000000007941 */ /* 0x000fea0003800000 */
.L_x_2570:
[----:B------:R-:W-:-:S03]  /*17930*/  UMOV UR4, 0xffffffff ;  /* 0xffffffff00047882 */ /* 0x000fc60000000000 */
[----:B------:R-:W-:Y:S05]  /*17940*/  BRA.DIV UR4, `(.L_x_2572) ;  /* 0x0000001e047c7947 */ /* 0x000fea000b800000 */
[----:B------:R-:W1:Y:S02]  /*17950*/  S2R R2, SR_TID.X ;  /* 0x0000000000027919 */ /* 0x000e640000002100 */
[----:B-1----:R-:W-:-:S04]  /*17960*/  SHF.R.U32.HI R2, RZ, 0x5, R2 ;  /* 0x00000005ff027819 */ /* 0x002fc80000011602 */
[----:B------:R-:W-:-:S05]  /*17970*/  LOP3.LUT R2, R2, 0x3, RZ, 0xc0, !PT ;  /* 0x0000000302027812 */ /* 0x000fca00078ec0ff */
[----:B------:R1:W3:Y:S02]  /*17980*/  SHFL.IDX PT, R14, R2, RZ, 0x1f ;  /* 0x00001fff020e7589 */ /* 0x0002e400000e0000 */
.L_x_2642:
[----:B---3--:R-:W-:Y:S01]  /*17990*/  ISETP.NE.AND P0, PT, R14, RZ, PT ;  /* 0x000000ff0e00720c */ /* 0x008fe20003f05270 */
[----:B------:R-:W-:-:S12]  /*179a0*/  BSSY B0, `(.L_x_2573) ;  /* 0x0000027000007945 */ /* 0x000fd80003800000 */
[----:B------:R-:W-:Y:S05]  /*179b0*/  @P0 BRA `(.L_x_2574) ;  /* 0x0000000000940947 */ /* 0x000fea0003800000 */
[----:B------:R-:W-:-:S03]  /*179c0*/  UMOV UR4, 0xffffffff ;  /* 0xffffffff00047882 */ /* 0x000fc60000000000 */
[----:B------:R-:W-:Y:S05]  /*179d0*/  BRA.DIV UR4, `(.L_x_2575) ;  /* 0x0000001e048c7947 */ /* 0x000fea000b800000 */
[----:B------:R-:W-:-:S13]  /*179e0*/  ELECT P6, URZ, PT ;  /* 0x00000000003f782f */ /* 0x000fda00038c0000 */
.L_x_2645:
[----:B------:R-:W-:Y:S05]  /*179f0*/  @!P6 BRA `(.L_x_2574) ;  /* 0x000000000084e947 */ /* 0x000fea0003800000 */
[----:B------:R-:W-:-:S06]  /*17a00*/  ULOP3.LUT UR4, UR36, 0x2, URZ, 0xfc, !UPT ;  /* 0x0000000224047892 */ /* 0x000fcc000f8efc3f */
[----:B-1----:R-:W-:-:S05]  /*17a10*/  IMAD.U32 R2, RZ, RZ, UR4 ;  /* 0x00000004ff027e24 */ /* 0x002fca000f8e00ff */
[----:B------:R-:W-:-:S13]  /*17a20*/  ISETP.NE.AND P2, PT, R2, 0x3, PT ;  /* 0x000000030200780c */ /* 0x000fda0003f45270 */
[----:B------:R-:W-:Y:S05]  /*17a30*/  @!P2 BRA `(.L_x_2576) ;  /* 0x000000000004a947 */ /* 0x000fea0003800000 */
[----:B------:R-:W-:Y:S01]  /*17a40*/  BPT.TRAP 0x1 ;  /* 0x000000040000795c */ /* 0x000fe20000300000 */
.L_x_2576:
[----:B0-----:R-:W3:Y:S04]  /*17a50*/  LDL R3, [R1+0x8] ;  /* 0x0000080001037983 */ /* 0x001ee80000100800 */
[----:B--2---:R-:W2:Y:S01]  /*17a60*/  LDL.LU R7, [R1+0x10] ;  /* 0x0000100001077983 */ /* 0x004ea20000300800 */
[----:B------:R-:W-:-:S04]  /*17a70*/  VIADD R2, R0, 0x22840 ;  /* 0x0002284000027836 */ /* 0x000fc80000000000 */
[C---:B---3--:R-:W-:Y:S02]  /*17a80*/  IMAD R6, R3.reuse, 0x8, R2 ;  /* 0x0000000803067824 */ /* 0x048fe400078e0202 */
[----:B------:R-:W-:Y:S01]  /*17a90*/  VIADD R3, R3, 0x1 ;  /* 0x0000000103037836 */ /* 0x000fe20000000000 */
[----:B--2---:R-:W-:-:S04]  /*17aa0*/  SHF.L.U32 R5, R7, 0x1f, RZ ;  /* 0x0000001f07057819 */ /* 0x004fc800000006ff */
        /* <DEDUP_REMOVED lines=8> */
.L_x_2646:
[----:B------:R-:W1:Y:S02]  /*17b30*/  SYNCS.PHASECHK.TRANS64.TRYWAIT P0, [R7+URZ], R2 ;  /* 0x00000002070075a7 */ /* 0x000e64000800017f */
[----:B-1----:R-:W-:Y:S05]  /*17b40*/  @!P0 BRA `(.L_x_2578) ;  /* 0x0000001c00648947 */ /* 0x002fea0003800000 */
.L_x_2647:
[----:B------:R-:W-:Y:S05]  /*17b50*/  @!P2 BRA `(.L_x_2579) ;  /* 0x000000000004a947 */ /* 0x000fea0003800000 */
[----:B------:R-:W-:Y:S01]  /*17b60*/  BPT.TRAP 0x1 ;  /* 0x000000040000795c */ /* 0x000fe20000300000 */
.L_x_2579:
[----:B------:R-:W2:Y:S01]  /*17b70*/  LDL.LU R4, [R1+0x8] ;  /* 0x0000080001047983 */ /* 0x000ea20000300800 */
[----:B------:R-:W-:-:S04]  /*17b80*/  VIADD R0, R0, 0x22860 ;  /* 0x0002286000007836 */ /* 0x000fc80000000000 */
[----:B--2---:R-:W-:-:S04]  /*17b90*/  IMAD R4, R4, 0x8, R0 ;  /* 0x0000000804047824 */ /* 0x004fc800078e0200 */
[----:B------:R-:W2:Y:S02]  /*17ba0*/  SYNCS.PHASECHK.TRANS64.TRYWAIT P0, [R4+URZ], R5 ;  /* 0x00000005040075a7 */ /* 0x000ea4000800017f */
[----:B--2---:R-:W-:Y:S05]  /*17bb0*/  @!P0 BRA `(.L_x_2580) ;  /* 0x0000001c005c8947 */ /* 0x004fea0003800000 */
.L_x_2648:
[----:B------:R-:W-:-:S07]  /*17bc0*/  IMAD R3, R3, 0x8, R0 ;  /* 0x0000000803037824 */ /* 0x000fce00078e0200 */
.L_x_2581:
[----:B---3--:R3:W4:Y:S02]  /*17bd0*/  SYNCS.PHASECHK.TRANS64.TRYWAIT P0, [R3+URZ], R2 ;  /* 0x00000002030075a7 */ /* 0x008724000800017f */
[----:B----4-:R-:W-:Y:S05]  /*17be0*/  @!P0 NANOSLEEP.SYNCS 0x989680 ;  /* 0x009896800000895d */ /* 0x010fea0003900000 */
[----:B------:R-:W4:Y:S02]  /*17bf0*/  @!P0 SYNCS.PHASECHK.TRANS64 P0, [R3+URZ], R2 ;  /* 0x00000002030085a7 */ /* 0x000f24000800007f */
[----:B----4-:R-:W-:Y:S05]  /*17c00*/  @!P0 BRA `(.L_x_2581) ;  /* 0xfffffffc00f08947 */ /* 0x010fea000383ffff */
.L_x_2574:
[----:B------:R-:W-:Y:S05]  /*17c10*/  BSYNC B0 ;  /* 0x0000000000007941 */ /* 0x000fea0003800000 */
.L_x_2573:
[----:B------:R-:W-:Y:S05]  /*17c20*/  EXIT ;  /* 0x000000000000794d */ /* 0x000fea0003800000 */
.L_x_2361:
[----:B0-----:R0:W1:Y:S02]  /*17c30*/  SYNCS.PHASECHK.TRANS64.TRYWAIT P0, [R8+URZ+0x22800], R3 ;  /* 0x02280003080075a7 */ /* 0x001064000800017f */
[----:B-1----:R-:W-:Y:S05]  /*17c40*/  @!P0 NANOSLEEP.SYNCS 0x989680 ;  /* 0x009896800000895d */ /* 0x002fea0003900000 */
[----:B------:R-:W1:Y:S02]  /*17c50*/  @!P0 SYNCS.PHASECHK.TRANS64 P0, [R8+URZ+0x22800], R3 ;  /* 0x02280003080085a7 */ /* 0x000e64000800007f */
[----:B-1----:R-:W-:Y:S05]  /*17c60*/  @!P0 BRA `(.L_x_2361) ;  /* 0xfffffffc00f08947 */ /* 0x002fea000383ffff */
[----:B------:R-:W-:Y:S05]  /*17c70*/  BRA `(.L_x_2582) ;  /* 0xfffffea000647947 */ /* 0x000fea000383ffff */
.L_x_2365:
[----:B-1----:R1:W2:Y:S02]  /*17c80*/  SYNCS.PHASECHK.TRANS64.TRYWAIT P1, [R3+URZ+0x22830], R10 ;  /* 0x0228300a030075a7 */ /* 0x0022a4000802017f */
[----:B--2---:R-:W-:Y:S05]  /*17c90*/  @!P1 NANOSLEEP.SYNCS 0x989680 ;  /* 0x009896800000995d */ /* 0x004fea0003900000 */
[----:B------:R-:W2:Y:S02]  /*17ca0*/  @!P1 SYNCS.PHASECHK.TRANS64 P1, [R3+URZ+0x22830], R10 ;  /* 0x0228300a030095a7 */ /* 0x000ea4000802007f */
[----:B--2---:R-:W-:Y:S05]  /*17cb0*/  @!P1 BRA `(.L_x_2365) ;  /* 0xfffffffc00f09947 */ /* 0x004fea000383ffff */
[----:B------:R-:W-:Y:S05]  /*17cc0*/  BRA `(.L_x_2364) ;  /* 0xfffffea000907947 */ /* 0x000fea000383ffff */
.L_x_2377:
[----:B-1----:R1:W2:Y:S02]  /*17cd0*/  SYNCS.PHASECHK.TRANS64.TRYWAIT P1, [R3+URZ+0x22850], R10 ;  /* 0x0228500a030075a7 */ /* 0x0022a4000802017f */
[----:B--2---:R-:W-:Y:S05]  /*17ce0*/  @!P1 NANOSLEEP.SYNCS 0x989680 ;  /* 0x009896800000995d */ /* 0x004fea0003900000 */
[----:B------:R-:W2:Y:S02]  /*17cf0*/  @!P1 SYNCS.PHASECHK.TRANS64 P1, [R3+URZ+0x22850], R10 ;  /* 0x0228500a030095a7 */ /* 0x000ea4000802007f */
[----:B--2---:R-:W-:Y:S05]  /*17d00*/  @!P1 BRA `(.L_x_2377) ;  /* 0xfffffffc00f09947 */ /* 0x004fea000383ffff */
[----:B------:R-:W-:Y:S05]  /*17d10*/  BRA `(.L_x_2376) ;  /* 0xfffffec800d47947 */ /* 0x000fea000383ffff */
.L_x_2385:
[----:B-1----:R-:W-:-:S04]  /*17d20*/  IMAD.U32 R7, RZ, RZ, UR28 ;  /* 0x0000001cff077e24 */ /* 0x002fc8000f8e00ff */
[----:B------:R1:W2:Y:S03]  /*17d30*/  SYNCS.PHASECHK.TRANS64.TRYWAIT P1, [R7+URZ+0x22830], R8 ;  /* 0x02283008070075a7 */ /* 0x0002a6000802017f */
[----:B--2---:R-:W-:Y:S05]  /*17d40*/  @!P1 NANOSLEEP.SYNCS 0x989680 ;  /* 0x009896800000995d */ /* 0x004fea0003900000 */
[----:B------:R-:W2:Y:S02]  /*17d50*/  @!P1 SYNCS.PHASECHK.TRANS64 P1, [R7+URZ+0x22830], R8 ;  /* 0x02283008070095a7 */ /* 0x000ea4000802007f */
[----:B--2---:R-:W-:Y:S05]  /*17d60*/  @!P1 BRA `(.L_x_2385) ;  /* 0xfffffffc00ec9947 */ /* 0x004fea000383ffff */
[----:B------:R-:W-:Y:S05]  /*17d70*/  BRA `(.L_x_2384) ;  /* 0xfffffed000647947 */ /* 0x000fea000383ffff */
.L_x_2397:
[----:B-1----:R1:W2:Y:S02]  /*17d80*/  SYNCS.PHASECHK.TRANS64.TRYWAIT P1, [R177+URZ+0x22850], R8 ;  /* 0x02285008b10075a7 */ /* 0x0022a4000802017f */
[----:B--2---:R-:W-:Y:S05]  /*17d90*/  @!P1 NANOSLEEP.SYNCS 0x989680 ;  /* 0x009896800000995d */ /* 0x004fea0003900000 */
[----:B------:R-:W2:Y:S02]  /*17da0*/  @!P1 SYNCS.PHASECHK.TRANS64 P1, [R177+URZ+0x22850], R8 ;  /* 0x02285008b10095a7 */ /* 0x000ea4000802007f */
[----:B--2---:R-:W-:Y:S05]  /*17db0*/  @!P1 BRA `(.L_x_2397) ;  /* 0xfffffffc00f09947 */ /* 0x004fea000383ffff */
[----:B------:R-:W-:Y:S05]  /*17dc0*/  BRA `(.L_x_2396) ;  /* 0xffffff0000b47947 */ /* 0x000fea000383ffff */
.L_x_2406:
[----:B-1----:R-:W-:-:S04]  /*17dd0*/  IMAD.U32 R4, RZ, RZ, UR26 ;  /* 0x0000001aff047e24 */ /* 0x002fc8000f8e00ff */
[----:B------:R1:W2:Y:S03]  /*17de0*/  SYNCS.PHASECHK.TRANS64.TRYWAIT P2, [R4+URZ+0x22830], R3 ;  /* 0x02283003040075a7 */ /* 0x0002a6000804017f */
[----:B--2---:R-:W-:Y:S05]  /*17df0*/  @!P2 NANOSLEEP.SYNCS 0x989680 ;  /* 0x009896800000a95d */ /* 0x004fea0003900000 */
[----:B------:R-:W2:Y:S02]  /*17e00*/  @!P2 SYNCS.PHASECHK.TRANS64 P2, [R4+URZ+0x22830], R3 ;  /* 0x022830030400a5a7 */ /* 0x000ea4000804007f */
[----:B--2---:R-:W-:Y:S05]  /*17e10*/  @!P2 BRA `(.L_x_2406) ;  /* 0xfffffffc00eca947 */ /* 0x004fea000383ffff */
[----:B------:R-:W-:Y:S05]  /*17e20*/  BRA `(.L_x_2405) ;  /* 0xffffff0800787947 */ /* 0x000fea000383ffff */
.L_x_2410:
[----:B-1----:R1:W2:Y:S02]  /*17e30*/  SYNCS.PHASECHK.TRANS64.TRYWAIT P2, [R178+URZ+0x22850], R3 ;  /* 0x02285003b20075a7 */ /* 0x0022a4000804017f */
[----:B--2---:R-:W-:Y:S05]  /*17e40*/  @!P2 NANOSLEEP.SYNCS 0x989680 ;  /* 0x009896800000a95d */ /* 0x004fea0003900000 */
[----:B------:R-:W2:Y:S02]  /*17e50*/  @!P2 SYNCS.PHASECHK.TRANS64 P2, [R178+URZ+0x22850], R3 ;  /* 0x02285003b200a5a7 */ /* 0x000ea4000804007f */
[----:B--2---:R-:W-:Y:S05]  /*17e60*/  @!P2 BRA `(.L_x_2410) ;  /* 0xfffffffc00f0a947 */ /* 0x004fea000383ffff */
[----:B------:R-:W-:Y:S05]  /*17e70*/  BRA `(.L_x_2409) ;  /* 0xffffff28001c7947 */ /* 0x000fea000383ffff */
.L_x_2416:
[----:B-1----:R-:W-:-:S04]  /*17e80*/  IMAD.U32 R5, RZ, RZ, UR27 ;  /* 0x0000001bff057e24 */ /* 0x002fc8000f8e00ff */
[----:B------:R1:W2:Y:S03]  /*17e90*/  SYNCS.PHASECHK.TRANS64.TRYWAIT P1, [R5+URZ+0x22830], R6 ;  /* 0x02283006050075a7 */ /* 0x0002a6000802017f */
[----:B--2---:R-:W-:Y:S05]  /*17ea0*/  @!P1 NANOSLEEP.SYNCS 0x989680 ;  /* 0x009896800000995d */ /* 0x004fea0003900000 */
[----:B------:R-:W2:Y:S02]  /*17eb0*/  @!P1 SYNCS.PHASECHK.TRANS64 P1, [R5+URZ+0x22830], R6 ;  /* 0x02283006050095a7 */ /* 0x000ea4000802007f */
[----:B--2---:R-:W-:Y:S05]  /*17ec0*/  @!P1 BRA `(.L_x_2416) ;  /* 0xfffffffc00ec9947 */ /* 0x004fea000383ffff */
[----:B------:R-:W-:Y:S05]  /*17ed0*/  BRA `(.L_x_2415) ;  /* 0xffffff2c00307947 */ /* 0x000fea000383ffff */
.L_x_2428:
[----:B-1----:R1:W2:Y:S02]  /*17ee0*/  SYNCS.PHASECHK.TRANS64.TRYWAIT P1, [R177+URZ+0x22850], R6 ;  /* 0x02285006b10075a7 */ /* 0x0022a4000802017f */
[----:B--2---:R-:W-:Y:S05]  /*17ef0*/  @!P1 NANOSLEEP.SYNCS 0x989680 ;  /* 0x009896800000995d */ /* 0x004fea0003900000 */
[----:B------:R-:W2:Y:S02]  /*17f00*/  @!P1 SYNCS.PHASECHK.TRANS64 P1, [R177+URZ+0x22850], R6 ;  /* 0x02285006b10095a7 */ /* 0x000ea4000802007f */
[----:B--2---:R-:W-:Y:S05]  /*17f10*/  @!P1 BRA `(.L_x_2428) ;  /* 0xfffffffc00f09947 */ /* 0x004fea000383ffff */
[----:B------:R-:W-:Y:S05]  /*17f20*/  BRA `(.L_x_2427) ;  /* 0xffffff5c00307947 */ /* 0x000fea000383ffff */
.L_x_2479:
[----:B------:R-:W3:Y:S01]  /*17f30*/  S2R R4, SR_TID.X ;  /* 0x0000000000047919 */ /* 0x000ee20000002100 */
[----:B------:R-:W-:Y:S01]  /*17f40*/  BSSY B0, `(.L_x_2583) ;  /* 0x000000a000007945 */ /* 0x000fe20003800000 */
[----:B------:R-:W-:Y:S02]  /*17f50*/  IMAD.MOV.U32 R12, RZ, RZ, RZ ;  /* 0x000000ffff0c7224 */ /* 0x000fe400078e00ff */
[----:B------:R-:W-:Y:S02]  /*17f60*/  IMAD.MOV.U32 R11, RZ, RZ, 0x1f ;  /* 0x0000001fff0b7424 */ /* 0x000fe400078e00ff */
[----:B------:R-:W-:Y:S01]  /*17f70*/  IMAD.MOV.U32 R15, RZ, RZ, -0x1 ;  /* 0xffffffffff0f7424 */ /* 0x000fe200078e00ff */
[----:B---3--:R-:W-:-:S04]  /*17f80*/  SHF.R.U32.HI R4, RZ, 0x5, R4 ;  /* 0x00000005ff047819 */ /* 0x008fc80000011604 */
[----:B------:R-:W-:-:S05]  /*17f90*/  LOP3.LUT R4, R4, 0x3, RZ, 0xc0, !PT ;  /* 0x0000000304047812 */ /* 0x000fca00078ec0ff */
[----:B------:R-:W-:-:S07]  /*17fa0*/  IMAD.MOV.U32 R13, RZ, RZ, R4 ;  /* 0x000000ffff0d7224 */ /* 0x000fce00078e0004 */
[----:B012---:R-:W-:Y:S05]  /*17fb0*/  WARPSYNC.COLLECTIVE R15, `(.L_x_2584) ;  /* 0x000000000f087348 */ /* 0x007fea0003c00000 */
[----:B------:R3:W4:Y:S02]  /*17fc0*/  SHFL.IDX P6, R14, R13, R12, R11 ;  /* 0x0000000c0d0e7389 */ /* 0x00072400000c000b */
[----:B01234-:R-:W-:Y:S01]  /*17fd0*/  ENDCOLLECTIVE ;  /* 0x000000000000791b */ /* 0x01ffe20003800000 */
.L_x_2584:
[----:B------:R-:W-:Y:S05]  /*17fe0*/  BSYNC B0 ;  /* 0x0000000000007941 */ /* 0x000fea0003800000 */
.L_x_2583:
[----:B------:R-:W-:Y:S05]  /*17ff0*/  BRA `(.L_x_2585) ;  /* 0xffffffb000b87947 */ /* 0x000fea000383ffff */
.L_x_2481:
[----:B------:R-:W-:Y:S01]  /*18000*/  BSSY B0, `(.L_x_2586) ;  /* 0x0000006000007945 */ /* 0x000fe20003800000 */
[----:B------:R-:W-:-:S07]  /*18010*/  IMAD.MOV.U32 R15, RZ, RZ, -0x1 ;  /* 0xffffffffff0f7424 */ /* 0x000fce00078e00ff */
[----:B012-4-:R-:W-:Y:S05]  /*18020*/  WARPSYNC.COLLECTIVE R15, `(.L_x_2587) ;  /* 0x000000000f0c7348 */ /* 0x017fea0003c00000 */
[----:B------:R-:W-:Y:S02]  /*18030*/  ELECT P6, UR62, PT ;  /* 0x00000000003e782f */ /* 0x000fe400038c0000 */
[----:B------:R-:W-:Y:S01]  /*18040*/  MOV R14, UR62 ;  /* 0x0000003e000e7c02 */ /* 0x000fe20008000f00 */
[----:B012-4-:R-:W-:Y:S10]  /*18050*/  ENDCOLLECTIVE ;  /* 0x000000000000791b */ /* 0x017ff40003800000 */
.L_x_2587:
[----:B------:R-:W-:Y:S05]  /*18060*/  BSYNC B0 ;  /* 0x0000000000007941 */ /* 0x000fea0003800000 */
.L_x_2586:
[----:B------:R-:W-:Y:S05]  /*18070*/  BRA `(.L_x_2588) ;  /* 0xffffffb000c47947 */ /* 0x000fea000383ffff */
.L_x_2483:
[----:B--2---:R2:W3:Y:S02]  /*18080*/  SYNCS.PHASECHK.TRANS64.TRYWAIT P0, [R0+URZ+0x22840], R2 ;  /* 0x02284002000075a7 */ /* 0x0044e4000800017f */
[----:B---3--:R-:W-:Y:S05]  /*18090*/  @!P0 NANOSLEEP.SYNCS 0x989680 ;  /* 0x009896800000895d */ /* 0x008fea0003900000 */
[----:B------:R-:W3:Y:S02]  /*180a0*/  @!P0 SYNCS.PHASECHK.TRANS64 P0, [R0+URZ+0x22840], R2 ;  /* 0x02284002000085a7 */ /* 0x000ee4000800007f */
[----:B---3--:R-:W-:Y:S05]  /*180b0*/  @!P0 BRA `(.L_x_2483) ;  /* 0xfffffffc00f08947 */ /* 0x008fea000383ffff */
[----:B------:R-:W-:Y:S05]  /*180c0*/  BRA `(.L_x_2589) ;  /* 0xffffffb4002c7947 */ /* 0x000fea000383ffff */
.L_x_2487:
[----:B------:R-:W2:Y:S01]  /*180d0*/  LDL.LU R11, [R1+0x30] ;  /* 0x00003000010b7983 */ /* 0x000ea20000300800 */
[----:B------:R-:W-:Y:S02]  /*180e0*/  IMAD.MOV.U32 R5, RZ, RZ, R12 ;  /* 0x000000ffff057224 */ /* 0x000fe400078e000c */
        /* <DEDUP_REMOVED lines=11> */
.L_x_2590:
[----:B------:R-:W-:Y:S02]  /*181a0*/  IMAD.MOV.U32 R13, RZ, RZ, R0 ;  /* 0x000000ffff0d7224 */ /* 0x000fe400078e0000 */
[----:B------:R-:W-:-:S07]  /*181b0*/  IMAD.MOV.U32 R6, RZ, RZ, R14 ;  /* 0x000000ffff067224 */ /* 0x000fce00078e000e */
[----:B------:R-:W-:Y:S05]  /*181c0*/  WARPSYNC.COLLECTIVE R15, `(.L_x_2591) ;  /* 0x000000000f087348 */ /* 0x000fea0003c00000 */
[----:B------:R0:W1:Y:S02]  /*181d0*/  SHFL.IDX P6, R14, R13, R12, R11 ;  /* 0x0000000c0d0e7389 */ /* 0x00006400000c000b */
[----:B01----:R-:W-:Y:S01]  /*181e0*/  ENDCOLLECTIVE ;  /* 0x000000000000791b */ /* 0x003fe20003800000 */
.L_x_2591:
[----:B------:R-:W-:Y:S02]  /*181f0*/  IMAD.MOV.U32 R13, RZ, RZ, R2 ;  /* 0x000000ffff0d7224 */ /* 0x000fe400078e0002 */
[----:B------:R-:W-:Y:S02]  /*18200*/  IMAD.MOV.U32 R12, RZ, RZ, 0x1 ;  /* 0x00000001ff0c7424 */ /* 0x000fe400078e00ff */
[----:B------:R-:W-:-:S07]  /*18210*/  IMAD.MOV.U32 R7, RZ, RZ, R14 ;  /* 0x000000ffff077224 */ /* 0x000fce00078e000e */
[----:B------:R-:W-:Y:S05]  /*18220*/  WARPSYNC.COLLECTIVE R15, `(.L_x_2592) ;  /* 0x000000000f087348 */ /* 0x000fea0003c00000 */
[----:B------:R0:W1:Y:S02]  /*18230*/  SHFL.IDX P6, R14, R13, R12, R11 ;  /* 0x0000000c0d0e7389 */ /* 0x00006400000c000b */
[----:B01----:R-:W-:Y:S01]  /*18240*/  ENDCOLLECTIVE ;  /* 0x000000000000791b */ /* 0x003fe20003800000 */
.L_x_2592:
        /* <DEDUP_REMOVED lines=15> */
.L_x_2593:
[----:B------:R-:W-:Y:S02]  /*18340*/  IMAD.MOV.U32 R13, RZ, RZ, R2 ;  /* 0x000000ffff0d7224 */ /* 0x000fe400078e0002 */
[----:B------:R-:W-:Y:S02]  /*18350*/  IMAD.MOV.U32 R12, RZ, RZ, 0x2 ;  /* 0x00000002ff0c7424 */ /* 0x000fe400078e00ff */
[----:B------:R-:W-:-:S07]  /*18360*/  IMAD.MOV.U32 R5, RZ, RZ, R14 ;  /* 0x000000ffff057224 */ /* 0x000fce00078e000e */
[----:B------:R-:W-:Y:S05]  /*18370*/  WARPSYNC.COLLECTIVE R15, `(.L_x_2594) ;  /* 0x000000000f087348 */ /* 0x000fea0003c00000 */
[----:B------:R0:W1:Y:S02]  /*18380*/  SHFL.IDX P6, R14, R13, R12, R11 ;  /* 0x0000000c0d0e7389 */ /* 0x00006400000c000b */
[----:B01----:R-:W-:Y:S01]  /*18390*/  ENDCOLLECTIVE ;  /* 0x000000000000791b */ /* 0x003fe20003800000 */
.L_x_2594:
        /* <DEDUP_REMOVED lines=15> */
.L_x_2595:
[----:B------:R-:W-:Y:S02]  /*18490*/  IMAD.MOV.U32 R13, RZ, RZ, R2 ;  /* 0x000000ffff0d7224 */ /* 0x000fe400078e0002 */
[----:B------:R-:W-:Y:S02]  /*184a0*/  IMAD.MOV.U32 R12, RZ, RZ, 0x3 ;  /* 0x00000003ff0c7424 */ /* 0x000fe400078e00ff */
[----:B------:R-:W-:-:S07]  /*184b0*/  IMAD.MOV.U32 R5, RZ, RZ, R14 ;  /* 0x000000ffff057224 */ /* 0x000fce00078e000e */
[----:B------:R-:W-:Y:S05]  /*184c0*/  WARPSYNC.COLLECTIVE R15, `(.L_x_2596) ;  /* 0x000000000f087348 */ /* 0x000fea0003c00000 */
[----:B------:R0:W1:Y:S02]  /*184d0*/  SHFL.IDX P6, R14, R13, R12, R11 ;  /* 0x0000000c0d0e7389 */ /* 0x00006400000c000b */
[----:B01----:R-:W-:Y:S01]  /*184e0*/  ENDCOLLECTIVE ;  /* 0x000000000000791b */ /* 0x003fe20003800000 */
.L_x_2596:
        /* <DEDUP_REMOVED lines=15> */
.L_x_2597:
[----:B------:R-:W-:Y:S02]  /*185e0*/  IMAD.MOV.U32 R13, RZ, RZ, R2 ;  /* 0x000000ffff0d7224 */ /* 0x000fe400078e0002 */
[----:B------:R-:W-:Y:S02]  /*185f0*/  IMAD.MOV.U32 R12, RZ, RZ, 0x4 ;  /* 0x00000004ff0c7424 */ /* 0x000fe400078e00ff */
[----:B------:R-:W-:-:S07]  /*18600*/  IMAD.MOV.U32 R5, RZ, RZ, R14 ;  /* 0x000000ffff057224 */ /* 0x000fce00078e000e */
[----:B------:R-:W-:Y:S05]  /*18610*/  WARPSYNC.COLLECTIVE R15, `(.L_x_2598) ;  /* 0x000000000f087348 */ /* 0x000fea0003c00000 */
[----:B------:R0:W1:Y:S02]  /*18620*/  SHFL.IDX P6, R14, R13, R12, R11 ;  /* 0x0000000c0d0e7389 */ /* 0x00006400000c000b */
[----:B01----:R-:W-:Y:S01]  /*18630*/  ENDCOLLECTIVE ;  /* 0x000000000000791b */ /* 0x003fe20003800000 */
.L_x_2598:
        /* <DEDUP_REMOVED lines=15> */
.L_x_2599:
[----:B------:R-:W-:Y:S02]  /*18730*/  IMAD.MOV.U32 R13, RZ, RZ, R2 ;  /* 0x000000ffff0d7224 */ /* 0x000fe400078e0002 */
[----:B------:R-:W-:Y:S02]  /*18740*/  IMAD.MOV.U32 R12, RZ, RZ, 0x5 ;  /* 0x00000005ff0c7424 */ /* 0x000fe400078e00ff */
[----:B------:R-:W-:-:S07]  /*18750*/  IMAD.MOV.U32 R5, RZ, RZ, R14 ;  /* 0x000000ffff057224 */ /* 0x000fce00078e000e */
[----:B------:R-:W-:Y:S05]  /*18760*/  WARPSYNC.COLLECTIVE R15, `(.L_x_2600) ;  /* 0x000000000f087348 */ /* 0x000fea0003c00000 */
[----:B------:R0:W1:Y:S02]  /*18770*/  SHFL.IDX P6, R14, R13, R12, R11 ;  /* 0x0000000c0d0e7389 */ /* 0x00006400000c000b */
[----:B01----:R-:W-:Y:S01]  /*18780*/  ENDCOLLECTIVE ;  /* 0x000000000000791b */ /* 0x003fe20003800000 */
.L_x_2600:
        /* <DEDUP_REMOVED lines=15> */
.L_x_2601:
[----:B------:R-:W-:Y:S02]  /*18880*/  IMAD.MOV.U32 R13, RZ, RZ, R2 ;  /* 0x000000ffff0d7224 */ /* 0x000fe400078e0002 */
[----:B------:R-:W-:Y:S02]  /*18890*/  IMAD.MOV.U32 R12, RZ, RZ, 0x6 ;  /* 0x00000006ff0c7424 */ /* 0x000fe400078e00ff */
[----:B------:R-:W-:-:S07]  /*188a0*/  IMAD.MOV.U32 R5, RZ, RZ, R14 ;  /* 0x000000ffff057224 */ /* 0x000fce00078e000e */
[----:B------:R-:W-:Y:S05]  /*188b0*/  WARPSYNC.COLLECTIVE R15, `(.L_x_2602) ;  /* 0x000000000f087348 */ /* 0x000fea0003c00000 */
[----:B------:R0:W1:Y:S02]  /*188c0*/  SHFL.IDX P6, R14, R13, R12, R11 ;  /* 0x0000000c0d0e7389 */ /* 0x00006400000c000b */
[----:B01----:R-:W-:Y:S01]  /*188d0*/  ENDCOLLECTIVE ;  /* 0x000000000000791b */ /* 0x003fe20003800000 */
.L_x_2602:
        /* <DEDUP_REMOVED lines=13> */
.L_x_2603:
        /* <DEDUP_REMOVED lines=8> */
.L_x_2604:
        /* <DEDUP_REMOVED lines=13> */
.L_x_2605:
[----:B------:R-:W-:Y:S01]  /*18b00*/  IMAD.MOV.U32 R0, RZ, RZ, R14 ;  /* 0x000000ffff007224 */ /* 0x000fe200078e000e */
[----:B------:R-:W-:Y:S06]  /*18b10*/  BRA `(.L_x_2606) ;  /* 0xffffffb400c07947 */ /* 0x000fec000383ffff */
.L_x_2490:
[----:B0-----:R-:W2:Y:S02]  /*18b20*/  LDL R2, [R1+0x4] ;  /* 0x0000040001027983 */ /* 0x001ea40000100800 */
[----:B--2---:R0:W1:Y:S02]  /*18b30*/  SYNCS.PHASECHK.TRANS64.TRYWAIT P0, [R2+URZ+0x22820], R0 ;  /* 0x02282000020075a7 */ /* 0x004064000800017f */
[----:B-1----:R-:W-:Y:S05]  /*18b40*/  @!P0 NANOSLEEP.SYNCS 0x989680 ;  /* 0x009896800000895d */ /* 0x002fea0003900000 */
[----:B------:R-:W1:Y:S02]  /*18b50*/  @!P0 SYNCS.PHASECHK.TRANS64 P0, [R2+URZ+0x22820], R0 ;  /* 0x02282000020085a7 */ /* 0x000e64000800007f */
[----:B-1----:R-:W-:Y:S05]  /*18b60*/  @!P0 BRA `(.L_x_2490) ;  /* 0xfffffffc00ec8947 */ /* 0x002fea000383ffff */
[----:B------:R-:W-:Y:S05]  /*18b70*/  BRA `(.L_x_2607) ;  /* 0xffffffb800207947 */ /* 0x000fea000383ffff */
.L_x_2494:
[----:B0-----:R0:W1:Y:S02]  /*18b80*/  SYNCS.PHASECHK.TRANS64.TRYWAIT P0, [R2+URZ+0x22860], R0 ;  /* 0x02286000020075a7 */ /* 0x001064000800017f */
[----:B-1----:R-:W-:Y:S05]  /*18b90*/  @!P0 NANOSLEEP.SYNCS 0x989680 ;  /* 0x009896800000895d */ /* 0x002fea0003900000 */
[----:B------:R-:W1:Y:S02]  /*18ba0*/  @!P0 SYNCS.PHASECHK.TRANS64 P0, [R2+URZ+0x22860], R0 ;  /* 0x02286000020085a7 */ /* 0x000e64000800007f */
[----:B-1----:R-:W-:Y:S05]  /*18bb0*/  @!P0 BRA `(.L_x_2494) ;  /* 0xfffffffc00f08947 */ /* 0x002fea000383ffff */
[----:B------:R-:W-:Y:S05]  /*18bc0*/  BRA `(.L_x_2608) ;  /* 0xffffffb800507947 */ /* 0x000fea000383ffff */
.L_x_2509:
[----:B-1----:R1:W2:Y:S02]  /*18bd0*/  SYNCS.PHASECHK.TRANS64.TRYWAIT P0, [R3+URZ+0x22840], R2 ;  /* 0x02284002030075a7 */ /* 0x0022a4000800017f */
[----:B--2---:R-:W-:Y:S05]  /*18be0*/  @!P0 NANOSLEEP.SYNCS 0x989680 ;  /* 0x009896800000895d */ /* 0x004fea0003900000 */
[----:B------:R-:W2:Y:S02]  /*18bf0*/  @!P0 SYNCS.PHASECHK.TRANS64 P0, [R3+URZ+0x22840], R2 ;  /* 0x02284002030085a7 */ /* 0x000ea4000800007f */
[----:B--2---:R-:W-:Y:S05]  /*18c00*/  @!P0 BRA `(.L_x_2509) ;  /* 0xfffffffc00f08947 */ /* 0x004fea000383ffff */
[----:B------:R-:W-:Y:S05]  /*18c10*/  BRA `(.L_x_2609) ;  /* 0xffffffc0006c7947 */ /* 0x000fea000383ffff */
.L_x_2514:
[----:B0-----:R0:W2:Y:S02]  /*18c20*/  SYNCS.PHASECHK.TRANS64.TRYWAIT P0, [R3+URZ+0x22860], R2 ;  /* 0x02286002030075a7 */ /* 0x0010a4000800017f */
[----:B--2---:R-:W-:Y:S05]  /*18c30*/  @!P0 NANOSLEEP.SYNCS 0x989680 ;  /* 0x009896800000895d */ /* 0x004fea0003900000 */
[----:B------:R-:W2:Y:S02]  /*18c40*/  @!P0 SYNCS.PHASECHK.TRANS64 P0, [R3+URZ+0x22860], R2 ;  /* 0x02286002030085a7 */ /* 0x000ea4000800007f */
[----:B--2---:R-:W-:Y:S05]  /*18c50*/  @!P0 BRA `(.L_x_2514) ;  /* 0xfffffffc00f08947 */ /* 0x004fea000383ffff */
[----:B------:R-:W-:Y:S05]  /*18c60*/  BRA `(.L_x_2610) ;  /* 0xffffffc000f07947 */ /* 0x000fea000383ffff */
.L_x_2525:
[----:B0-----:R0:W1:Y:S02]  /*18c70*/  SYNCS.PHASECHK.TRANS64.TRYWAIT P0, [R2+URZ+0x22840], R3 ;  /* 0x02284003020075a7 */ /* 0x001064000800017f */
[----:B-1----:R-:W-:Y:S05]  /*18c80*/  @!P0 NANOSLEEP.SYNCS 0x989680 ;  /* 0x009896800000895d */ /* 0x002fea0003900000 */
[----:B------:R-:W1:Y:S02]  /*18c90*/  @!P0 SYNCS.PHASECHK.TRANS64 P0, [R2+URZ+0x22840], R3 ;  /* 0x02284003020085a7 */ /* 0x000e64000800007f */
[----:B-1----:R-:W-:Y:S05]  /*18ca0*/  @!P0 BRA `(.L_x_2525) ;  /* 0xfffffffc00f08947 */ /* 0x002fea000383ffff */
[----:B------:R-:W-:Y:S05]  /*18cb0*/  BRA `(.L_x_2611) ;  /* 0xffffffc800f07947 */ /* 0x000fea000383ffff */
.L_x_2530:
[----:B-1----:R1:W2:Y:S02]  /*18cc0*/  SYNCS.PHASECHK.TRANS64.TRYWAIT P0, [R2+URZ+0x22860], R3 ;  /* 0x02286003020075a7 */ /* 0x0022a4000800017f */
[----:B--2---:R-:W-:Y:S05]  /*18cd0*/  @!P0 NANOSLEEP.SYNCS 0x989680 ;  /* 0x009896800000895d */ /* 0x004fea0003900000 */
[----:B------:R-:W2:Y:S02]  /*18ce0*/  @!P0 SYNCS.PHASECHK.TRANS64 P0, [R2+URZ+0x22860], R3 ;  /* 0x02286003020085a7 */ /* 0x000ea4000800007f */
[----:B--2---:R-:W-:Y:S05]  /*18cf0*/  @!P0 BRA `(.L_x_2530) ;  /* 0xfffffffc00f08947 */ /* 0x004fea000383ffff */
[----:B------:R-:W-:Y:S05]  /*18d00*/  BRA `(.L_x_2612) ;  /* 0xffffffcc00707947 */ /* 0x000fea000383ffff */
.L_x_2541:
[----:B0-----:R0:W1:Y:S02]  /*18d10*/  SYNCS.PHASECHK.TRANS64.TRYWAIT P0, [R3+URZ+0x22840], R2 ;  /* 0x02284002030075a7 */ /* 0x001064000800017f */
[----:B-1----:R-:W-:Y:S05]  /*18d20*/  @!P0 NANOSLEEP.SYNCS 0x989680 ;  /* 0x009896800000895d */ /* 0x002fea0003900000 */
[----:B------:R-:W1:Y:S02]  /*18d30*/  @!P0 SYNCS.PHASECHK.TRANS64 P0, [R3+URZ+0x22840], R2 ;  /* 0x02284002030085a7 */ /* 0x000e64000800007f */
[----:B-1----:R-:W-:Y:S05]  /*18d40*/  @!P0 BRA `(.L_x_2541) ;  /* 0xfffffffc00f08947 */ /* 0x002fea000383ffff */
[----:B------:R-:W-:Y:S05]  /*18d50*/  BRA `(.L_x_2613) ;  /* 0xffffffd4004c7947 */ /* 0x000fea000383ffff */
.L_x_2546:
[----:B-1----:R1:W2:Y:S02]  /*18d60*/  SYNCS.PHASECHK.TRANS64.TRYWAIT P0, [R3+URZ+0x22860], R2 ;  /* 0x02286002030075a7 */ /* 0x0022a4000800017f */
[----:B--2---:R-:W-:Y:S05]  /*18d70*/  @!P0 NANOSLEEP.SYNCS 0x989680 ;  /* 0x009896800000895d */ /* 0x004fea0003900000 */
[----:B------:R-:W2:Y:S02]  /*18d80*/  @!P0 SYNCS.PHASECHK.TRANS64 P0, [R3+URZ+0x22860], R2 ;  /* 0x02286002030085a7 */ /* 0x000ea4000800007f */
[----:B--2---:R-:W-:Y:S05]  /*18d90*/  @!P0 BRA `(.L_x_2546) ;  /* 0xfffffffc00f08947 */ /* 0x004fea000383ffff */
[----:B------:R-:W-:Y:S05]  /*18da0*/  BRA `(.L_x_2614) ;  /* 0xffffffd400d07947 */ /* 0x000fea000383ffff */
.L_x_2558:
[----:B------:R-:W-:Y:S01]  /*18db0*/  BSSY B0, `(.L_x_2615) ;  /* 0x0000008000007945 */ /* 0x000fe20003800000 */
[----:B------:R-:W-:Y:S02]  /*18dc0*/  IMAD.MOV.U32 R13, RZ, RZ, R16 ;  /* 0x000000ffff0d7224 */ /* 0x000fe400078e0010 */
[----:B------:R-:W-:Y:S02]  /*18dd0*/  IMAD.MOV.U32 R12, RZ, RZ, RZ ;  /* 0x000000ffff0c7224 */ /* 0x000fe400078e00ff */
[----:B------:R-:W-:Y:S02]  /*18de0*/  IMAD.MOV.U32 R11, RZ, RZ, 0x1f ;  /* 0x0000001fff0b7424 */ /* 0x000fe400078e00ff */
[----:B------:R-:W-:-:S07]  /*18df0*/  IMAD.MOV.U32 R15, RZ, RZ, -0x1 ;  /* 0xffffffffff0f7424 */ /* 0x000fce00078e00ff */
[----:B012--5:R-:W-:Y:S05]  /*18e00*/  WARPSYNC.COLLECTIVE R15, `(.L_x_2616) ;  /* 0x000000000f087348 */ /* 0x027fea0003c00000 */
[----:B------:R3:W4:Y:S02]  /*18e10*/  SHFL.IDX P6, R14, R13, R12, R11 ;  /* 0x0000000c0d0e7389 */ /* 0x00072400000c000b */
[----:B012345:R-:W-:Y:S01]  /*18e20*/  ENDCOLLECTIVE ;  /* 0x000000000000791b */ /* 0x03ffe20003800000 */
.L_x_2616:
[----:B------:R-:W-:Y:S05]  /*18e30*/  BSYNC B0 ;  /* 0x0000000000007941 */ /* 0x000fea0003800000 */
.L_x_2615:
        /* <DEDUP_REMOVED lines=9> */
.L_x_2617:
        /* <DEDUP_REMOVED lines=18> */
.L_x_2618:
[----:B------:R-:W-:Y:S01]  /*18ff0*/  IMAD.MOV.U32 R12, RZ, RZ, 0x2 ;  /* 0x00000002ff0c7424 */ /* 0x000fe200078e00ff */
[----:B------:R-:W-:-:S05]  /*19000*/  SEL R7, R14, RZ, P1 ;  /* 0x000000ff0e077207 */ /* 0x000fca0000800000 */
[----:B------:R-:W-:-:S04]  /*19010*/  IMAD.IADD R3, R2, 0x1, R7 ;  /* 0x0000000102037824 */ /* 0x000fc800078e0207 */
[----:B------:R-:W-:-:S07]  /*19020*/  IMAD.MOV.U32 R13, RZ, RZ, R3 ;  /* 0x000000ffff0d7224 */ /* 0x000fce00078e0003 */
[----:B------:R-:W-:Y:S05]  /*19030*/  WARPSYNC.COLLECTIVE R15, `(.L_x_2619) ;  /* 0x000000000f087348 */ /* 0x000fea0003c00000 */
[----:B------:R0:W1:Y:S02]  /*19040*/  SHFL.UP P6, R14, R13, R12, R11 ;  /* 0x0400000c0d0e7389 */ /* 0x00006400000c000b */
[----:B01----:R-:W-:Y:S01]  /*19050*/  ENDCOLLECTIVE ;  /* 0x000000000000791b */ /* 0x003fe20003800000 */
.L_x_2619:
[----:B------:R-:W-:Y:S01]  /*19060*/  IMAD.MOV.U32 R12, RZ, RZ, 0x4 ;  /* 0x00000004ff0c7424 */ /* 0x000fe200078e00ff */
[----:B------:R-:W-:-:S05]  /*19070*/  SEL R14, R14, RZ, P2 ;  /* 0x000000ff0e0e7207 */ /* 0x000fca0001000000 */
[----:B------:R-:W-:-:S04]  /*19080*/  IMAD.IADD R3, R3, 0x1, R14 ;  /* 0x0000000103037824 */ /* 0x000fc800078e020e */
[----:B------:R-:W-:-:S07]  /*19090*/  IMAD.MOV.U32 R13, RZ, RZ, R3 ;  /* 0x000000ffff0d7224 */ /* 0x000fce00078e0003 */
[----:B------:R-:W-:Y:S05]  /*190a0*/  WARPSYNC.COLLECTIVE R15, `(.L_x_2620) ;  /* 0x000000000f087348 */ /* 0x000fea0003c00000 */
[----:B------:R0:W1:Y:S02]  /*190b0*/  SHFL.UP P6, R14, R13, R12, R11 ;  /* 0x0400000c0d0e7389 */ /* 0x00006400000c000b */
[----:B01----:R-:W-:Y:S01]  /*190c0*/  ENDCOLLECTIVE ;  /* 0x000000000000791b */ /* 0x003fe20003800000 */
.L_x_2620:
[----:B------:R-:W-:Y:S01]  /*190d0*/  IMAD.MOV.U32 R12, RZ, RZ, 0x8 ;  /* 0x00000008ff0c7424 */ /* 0x000fe200078e00ff */
[----:B------:R-:W-:-:S05]  /*190e0*/  SEL R14, R14, RZ, P3 ;  /* 0x000000ff0e0e7207 */ /* 0x000fca0001800000 */
[----:B------:R-:W-:-:S04]  /*190f0*/  IMAD.IADD R3, R3, 0x1, R14 ;  /* 0x0000000103037824 */ /* 0x000fc800078e020e */
[----:B------:R-:W-:-:S07]  /*19100*/  IMAD.MOV.U32 R13, RZ, RZ, R3 ;  /* 0x000000ffff0d7224 */ /* 0x000fce00078e0003 */
[----:B------:R-:W-:Y:S05]  /*19110*/  WARPSYNC.COLLECTIVE R15, `(.L_x_2621) ;  /* 0x000000000f087348 */ /* 0x000fea0003c00000 */
[----:B------:R0:W1:Y:S02]  /*19120*/  SHFL.UP P6, R14, R13, R12, R11 ;  /* 0x0400000c0d0e7389 */ /* 0x00006400000c000b */
[----:B01----:R-:W-:Y:S01]  /*19130*/  ENDCOLLECTIVE ;  /* 0x000000000000791b */ /* 0x003fe20003800000 */
.L_x_2621:
[----:B------:R-:W-:Y:S01]  /*19140*/  IMAD.MOV.U32 R12, RZ, RZ, 0x10 ;  /* 0x00000010ff0c7424 */ /* 0x000fe200078e00ff */
[----:B------:R-:W-:-:S05]  /*19150*/  SEL R14, R14, RZ, P4 ;  /* 0x000000ff0e0e7207 */ /* 0x000fca0002000000 */
[----:B------:R-:W-:-:S04]  /*19160*/  IMAD.IADD R3, R3, 0x1, R14 ;  /* 0x0000000103037824 */ /* 0x000fc800078e020e */
[----:B------:R-:W-:-:S07]  /*19170*/  IMAD.MOV.U32 R13, RZ, RZ, R3 ;  /* 0x000000ffff0d7224 */ /* 0x000fce00078e0003 */
[----:B------:R-:W-:Y:S05]  /*19180*/  WARPSYNC.COLLECTIVE R15, `(.L_x_2622) ;  /* 0x000000000f087348 */ /* 0x000fea0003c00000 */
[----:B------:R0:W1:Y:S02]  /*19190*/  SHFL.UP P6, R14, R13, R12, R11 ;  /* 0x0400000c0d0e7389 */ /* 0x00006400000c000b */
[----:B01----:R-:W-:Y:S01]  /*191a0*/  ENDCOLLECTIVE ;  /* 0x000000000000791b */ /* 0x003fe20003800000 */
.L_x_2622:
        /* <DEDUP_REMOVED lines=8> */
.L_x_2623:
[----:B------:R-:W-:Y:S05]  /*19230*/  BRA `(.L_x_2624) ;  /* 0xffffffdc00347947 */ /* 0x000fea000383ffff */
.L_x_2563:
[----:B------:R-:W-:Y:S01]  /*19240*/  BSSY B0, `(.L_x_2625) ;  /* 0x0000008000007945 */ /* 0x000fe20003800000 */
[----:B-----5:R-:W-:Y:S02]  /*19250*/  IMAD.MOV.U32 R13, RZ, RZ, R2 ;  /* 0x000000ffff0d7224 */ /* 0x020fe400078e0002 */
[----:B------:R-:W-:Y:S02]  /*19260*/  IMAD.MOV.U32 R12, RZ, RZ, 0x1 ;  /* 0x00000001ff0c7424 */ /* 0x000fe400078e00ff */
[----:B------:R-:W-:Y:S02]  /*19270*/  IMAD.MOV.U32 R11, RZ, RZ, RZ ;  /* 0x000000ffff0b7224 */ /* 0x000fe400078e00ff */
[----:B------:R-:W-:-:S07]  /*19280*/  IMAD.MOV.U32 R15, RZ, RZ, -0x1 ;  /* 0xffffffffff0f7424 */ /* 0x000fce00078e00ff */
[----:B01----:R-:W-:Y:S05]  /*19290*/  WARPSYNC.COLLECTIVE R15, `(.L_x_2626) ;  /* 0x000000000f087348 */ /* 0x003fea0003c00000 */
[----:B------:R2:W3:Y:S02]  /*192a0*/  SHFL.UP P6, R14, R13, R12, R11 ;  /* 0x0400000c0d0e7389 */ /* 0x0004e400000c000b */
[----:B0123--:R-:W-:Y:S01]  /*192b0*/  ENDCOLLECTIVE ;  /* 0x000000000000791b */ /* 0x00ffe20003800000 */
.L_x_2626:
[----:B------:R-:W-:Y:S05]  /*192c0*/  BSYNC B0 ;  /* 0x0000000000007941 */ /* 0x000fea0003800000 */
.L_x_2625:
[----:B------:R-:W-:Y:S01]  /*192d0*/  SEL R13, R14, RZ, P1 ;  /* 0x000000ff0e0d7207 */ /* 0x000fe20000800000 */
[----:B------:R-:W-:Y:S02]  /*192e0*/  IMAD.MOV.U32 R12, RZ, RZ, 0x2 ;  /* 0x00000002ff0c7424 */ /* 0x000fe400078e00ff */
[----:B------:R-:W-:Y:S02]  /*192f0*/  IMAD.MOV.U32 R11, RZ, RZ, RZ ;  /* 0x000000ffff0b7224 */ /* 0x000fe400078e00ff */
[----:B------:R-:W-:Y:S02]  /*19300*/  IMAD.IADD R13, R2, 0x1, R13 ;  /* 0x00000001020d7824 */ /* 0x000fe400078e020d */
[----:B------:R-:W-:-:S07]  /*19310*/  IMAD.MOV.U32 R15, RZ, RZ, -0x1 ;  /* 0xffffffffff0f7424 */ /* 0x000fce00078e00ff */
[----:B------:R-:W-:Y:S05]  /*19320*/  WARPSYNC.COLLECTIVE R15, `(.L_x_2627) ;  /* 0x000000000f087348 */ /* 0x000fea0003c00000 */
[----:B------:R0:W1:Y:S02]  /*19330*/  SHFL.UP P6, R14, R13, R12, R11 ;  /* 0x0400000c0d0e7389 */ /* 0x00006400000c000b */
[----:B01----:R-:W-:Y:S01]  /*19340*/  ENDCOLLECTIVE ;  /* 0x000000000000791b */ /* 0x003fe20003800000 */
.L_x_2627:
[----:B------:R-:W-:Y:S01]  /*19350*/  IMAD.MOV.U32 R12, RZ, RZ, 0x4 ;  /* 0x00000004ff0c7424 */ /* 0x000fe200078e00ff */
[----:B------:R-:W-:-:S05]  /*19360*/  SEL R4, R14, RZ, P2 ;  /* 0x000000ff0e047207 */ /* 0x000fca0001000000 */
[----:B------:R-:W-:-:S04]  /*19370*/  IMAD.IADD R4, R13, 0x1, R4 ;  /* 0x000000010d047824 */ /* 0x000fc800078e0204 */
[----:B------:R-:W-:-:S07]  /*19380*/  IMAD.MOV.U32 R13, RZ, RZ, R4 ;  /* 0x000000ffff0d7224 */ /* 0x000fce00078e0004 */
[----:B------:R-:W-:Y:S05]  /*19390*/  WARPSYNC.COLLECTIVE R15, `(.L_x_2628) ;  /* 0x000000000f087348 */ /* 0x000fea0003c00000 */
[----:B------:R0:W1:Y:S02]  /*193a0*/  SHFL.UP P6, R14, R13, R12, R11 ;  /* 0x0400000c0d0e7389 */ /* 0x00006400000c000b */
[----:B01----:R-:W-:Y:S01]  /*193b0*/  ENDCOLLECTIVE ;  /* 0x000000000000791b */ /* 0x003fe20003800000 */
.L_x_2628:
[----:B------:R-:W-:Y:S01]  /*193c0*/  IMAD.MOV.U32 R12, RZ, RZ, 0x8 ;  /* 0x00000008ff0c7424 */ /* 0x000fe200078e00ff */
[----:B------:R-:W-:-:S05]  /*193d0*/  SEL R3, R14, RZ, P3 ;  /* 0x000000ff0e037207 */ /* 0x000fca0001800000 */
[----:B------:R-:W-:-:S04]  /*193e0*/  IMAD.IADD R6, R4, 0x1, R3 ;  /* 0x0000000104067824 */ /* 0x000fc800078e0203 */
[----:B------:R-:W-:-:S07]  /*193f0*/  IMAD.MOV.U32 R13, RZ, RZ, R6 ;  /* 0x000000ffff0d7224 */ /* 0x000fce00078e0006 */
[----:B------:R-:W-:Y:S05]  /*19400*/  WARPSYNC.COLLECTIVE R15, `(.L_x_2629) ;  /* 0x000000000f087348 */ /* 0x000fea0003c00000 */
[----:B------:R0:W1:Y:S02]  /*19410*/  SHFL.UP P6, R14, R13, R12, R11 ;  /* 0x0400000c0d0e7389 */ /* 0x00006400000c000b */
[----:B01----:R-:W-:Y:S01]  /*19420*/  ENDCOLLECTIVE ;  /* 0x000000000000791b */ /* 0x003fe20003800000 */
.L_x_2629:
[----:B------:R-:W-:Y:S01]  /*19430*/  IMAD.MOV.U32 R12, RZ, RZ, 0x10 ;  /* 0x00000010ff0c7424 */ /* 0x000fe200078e00ff */
[----:B------:R-:W-:-:S05]  /*19440*/  SEL R7, R14, RZ, P4 ;  /* 0x000000ff0e077207 */ /* 0x000fca0002000000 */
[----:B------:R-:W-:-:S04]  /*19450*/  IMAD.IADD R7, R6, 0x1, R7 ;  /* 0x0000000106077824 */ /* 0x000fc800078e0207 */
[----:B------:R-:W-:-:S07]  /*19460*/  IMAD.MOV.U32 R13, RZ, RZ, R7 ;  /* 0x000000ffff0d7224 */ /* 0x000fce00078e0007 */
[----:B------:R-:W-:Y:S05]  /*19470*/  WARPSYNC.COLLECTIVE R15, `(.L_x_2630) ;  /* 0x000000000f087348 */ /* 0x000fea0003c00000 */
[----:B------:R0:W1:Y:S02]  /*19480*/  SHFL.UP P6, R14, R13, R12, R11 ;  /* 0x0400000c0d0e7389 */ /* 0x00006400000c000b */
[----:B01----:R-:W-:Y:S01]  /*19490*/  ENDCOLLECTIVE ;  /* 0x000000000000791b */ /* 0x003fe20003800000 */
.L_x_2630:
        /* <DEDUP_REMOVED lines=8> */
.L_x_2631:
[----:B------:R-:W-:Y:S05]  /*19520*/  BRA `(.L_x_2632) ;  /* 0xffffffdc00147947 */ /* 0x000fea000383ffff */
.L_x_2565:
[----:B------:R-:W-:Y:S01]  /*19530*/  BSSY B0, `(.L_x_2633) ;  /* 0x0000006000007945 */ /* 0x000fe20003800000 */
[----:B------:R-:W-:Y:S01]  /*19540*/  PLOP3.LUT P6, PT, P6, PT, PT, 0x8, 0x0 ;  /* 0x000000000000781c */ /* 0x000fe200037ce170 */
[----:B------:R-:W-:-:S12]  /*19550*/  IMAD.MOV.U32 R15, RZ, RZ, -0x1 ;  /* 0xffffffffff0f7424 */ /* 0x000fd800078e00ff */
[----:B012--5:R-:W-:Y:S05]  /*19560*/  WARPSYNC.COLLECTIVE R15, `(.L_x_2634) ;  /* 0x000000000f087348 */ /* 0x027fea0003c00000 */
[----:B------:R-:W-:Y:S01]  /*19570*/  VOTE.ANY R14, PT, P6 ;  /* 0x00000000000e7806 */ /* 0x000fe200030e0100 */
[----:B012--5:R-:W-:Y:S06]  /*19580*/  ENDCOLLECTIVE ;  /* 0x000000000000791b */ /* 0x027fec0003800000 */
.L_x_2634:
[----:B------:R-:W-:Y:S05]  /*19590*/  BSYNC B0 ;  /* 0x0000000000007941 */ /* 0x000fea0003800000 */
.L_x_2633:
        /* <DEDUP_REMOVED lines=9> */
.L_x_2635:
[----:B------:R-:W-:Y:S01]  /*19630*/  IMAD.MOV.U32 R17, RZ, RZ, R14 ;  /* 0x000000ffff117224 */ /* 0x000fe200078e000e */
[----:B------:R-:W-:Y:S06]  /*19640*/  BRA `(.L_x_2636) ;  /* 0xffffffdc00047947 */ /* 0x000fec000383ffff */
.L_x_2567:
[----:B------:R-:W-:Y:S01]  /*19650*/  BSSY B0, `(.L_x_2637) ;  /* 0x0000007000007945 */ /* 0x000fe20003800000 */
[----:B------:R-:W-:Y:S02]  /*19660*/  IMAD.MOV.U32 R13, RZ, RZ, R3 ;  /* 0x000000ffff0d7224 */ /* 0x000fe400078e0003 */
[----:B------:R-:W-:Y:S02]  /*19670*/  IMAD.MOV.U32 R11, RZ, RZ, 0x1f ;  /* 0x0000001fff0b7424 */ /* 0x000fe400078e00ff */
[----:B------:R-:W-:-:S07]  /*19680*/  IMAD.MOV.U32 R15, RZ, RZ, -0x1 ;  /* 0xffffffffff0f7424 */ /* 0x000fce00078e00ff */
[----:B012345:R-:W-:Y:S05]  /*19690*/  WARPSYNC.COLLECTIVE R15, `(.L_x_2638) ;  /* 0x000000000f087348 */ /* 0x03ffea0003c00000 */
[----:B------:R0:W0:Y:S02]  /*196a0*/  SHFL.IDX P6, R14, R13, R12, R11 ;  /* 0x0000000c0d0e7389 */ /* 0x00002400000c000b */
[----:B012345:R-:W-:Y:S01]  /*196b0*/  ENDCOLLECTIVE ;  /* 0x000000000000791b */ /* 0x03ffe20003800000 */
.L_x_2638:
[----:B------:R-:W-:Y:S05]  /*196c0*/  BSYNC B0 ;  /* 0x0000000000007941 */ /* 0x000fea0003800000 */
.L_x_2637:
[----:B------:R-:W-:Y:S01]  /*196d0*/  IMAD.MOV.U32 R5, RZ, RZ, R14 ;  /* 0x000000ffff057224 */ /* 0x000fe200078e000e */
[----:B------:R-:W-:Y:S06]  /*196e0*/  BRA `(.L_x_2566) ;  /* 0xffffffd800f87947 */ /* 0x000fec000383ffff */
.L_x_2571:
[----:B0-----:R0:W1:Y:S02]  /*196f0*/  SYNCS.PHASECHK.TRANS64.TRYWAIT P0, [R0+URZ+0x22820], R3 ;  /* 0x02282003000075a7 */ /* 0x001064000800017f */
[----:B-1----:R-:W-:Y:S05]  /*19700*/  @!P0 NANOSLEEP.SYNCS 0x989680 ;  /* 0x009896800000895d */ /* 0x002fea0003900000 */
[----:B------:R-:W1:Y:S02]  /*19710*/  @!P0 SYNCS.PHASECHK.TRANS64 P0, [R0+URZ+0x22820], R3 ;  /* 0x02282003000085a7 */ /* 0x000e64000800007f */
[----:B-1----:R-:W-:Y:S05]  /*19720*/  @!P0 BRA `(.L_x_2571) ;  /* 0xfffffffc00f08947 */ /* 0x002fea000383ffff */
[----:B------:R-:W-:Y:S05]  /*19730*/  BRA `(.L_x_2639) ;  /* 0xffffffe000787947 */ /* 0x000fea000383ffff */
.L_x_2572:
        /* <DEDUP_REMOVED lines=8> */
[----:B0-2--5:R-:W-:Y:S05]  /*197c0*/  WARPSYNC.COLLECTIVE R15, `(.L_x_2641) ;  /* 0x000000000f087348 */ /* 0x025fea0003c00000 */
[----:B------:R1:W3:Y:S02]  /*197d0*/  SHFL.IDX P6, R14, R13, R12, R11 ;  /* 0x0000000c0d0e7389 */ /* 0x0002e400000c000b */
[----:B0123-5:R-:W-:Y:S01]  /*197e0*/  ENDCOLLECTIVE ;  /* 0x000000000000791b */ /* 0x02ffe20003800000 */
.L_x_2641:
[----:B------:R-:W-:Y:S05]  /*197f0*/  BSYNC B0 ;  /* 0x0000000000007941 */ /* 0x000fea0003800000 */
.L_x_2640:
[----:B------:R-:W-:Y:S05]  /*19800*/  BRA `(.L_x_2642) ;  /* 0xffffffe000607947 */ /* 0x000fea000383ffff */
.L_x_2575:
[----:B------:R-:W-:Y:S01]  /*19810*/  BSSY B1, `(.L_x_2643) ;  /* 0x0000006000017945 */ /* 0x000fe20003800000 */
[----:B------:R-:W-:-:S07]  /*19820*/  IMAD.MOV.U32 R15, RZ, RZ, -0x1 ;  /* 0xffffffffff0f7424 */ /* 0x000fce00078e00ff */
[----:B012--5:R-:W-:Y:S05]  /*19830*/  WARPSYNC.COLLECTIVE R15, `(.L_x_2644) ;  /* 0x000000000f0c7348 */ /* 0x027fea0003c00000 */
[----:B------:R-:W-:Y:S02]  /*19840*/  ELECT P6, UR62, PT ;  /* 0x00000000003e782f */ /* 0x000fe400038c0000 */
[----:B------:R-:W-:Y:S01]  /*19850*/  MOV R14, UR62 ;  /* 0x0000003e000e7c02 */ /* 0x000fe20008000f00 */
[----:B012--5:R-:W-:Y:S10]  /*19860*/  ENDCOLLECTIVE ;  /* 0x000000000000791b */ /* 0x027ff40003800000 */
.L_x_2644:
[----:B------:R-:W-:Y:S05]  /*19870*/  BSYNC B1 ;  /* 0x0000000000017941 */ /* 0x000fea0003800000 */
.L_x_2643:
[----:B------:R-:W-:Y:S05]  /*19880*/  BRA `(.L_x_2645) ;  /* 0xffffffe000587947 */ /* 0x000fea000383ffff */
.L_x_2577:
[----:B0-----:R0:W1:Y:S02]  /*19890*/  SYNCS.PHASECHK.TRANS64.TRYWAIT P0, [R6+URZ], R5 ;  /* 0x00000005060075a7 */ /* 0x001064000800017f */
[----:B-1----:R-:W-:Y:S05]  /*198a0*/  @!P0 NANOSLEEP.SYNCS 0x989680 ;  /* 0x009896800000895d */ /* 0x002fea0003900000 */
[----:B------:R-:W1:Y:S02]  /*198b0*/  @!P0 SYNCS.PHASECHK.TRANS64 P0, [R6+URZ], R5 ;  /* 0x00000005060085a7 */ /* 0x000e64000800007f */
[----:B-1----:R-:W-:Y:S05]  /*198c0*/  @!P0 BRA `(.L_x_2577) ;  /* 0xfffffffc00f08947 */ /* 0x002fea000383ffff */
[----:B------:R-:W-:Y:S05]  /*198d0*/  BRA `(.L_x_2646) ;  /* 0xffffffe000947947 */ /* 0x000fea000383ffff */
.L_x_2578:
[----:B-1----:R1:W2:Y:S02]  /*198e0*/  SYNCS.PHASECHK.TRANS64.TRYWAIT P0, [R7+URZ], R2 ;  /* 0x00000002070075a7 */ /* 0x0022a4000800017f */
[----:B--2---:R-:W-:Y:S05]  /*198f0*/  @!P0 NANOSLEEP.SYNCS 0x989680 ;  /* 0x009896800000895d */ /* 0x004fea0003900000 */
[----:B------:R-:W2:Y:S02]  /*19900*/  @!P0 SYNCS.PHASECHK.TRANS64 P0, [R7+URZ], R2 ;  /* 0x00000002070085a7 */ /* 0x000ea4000800007f */
[----:B--2---:R-:W-:Y:S05]  /*19910*/  @!P0 BRA `(.L_x_2578) ;  /* 0xfffffffc00f08947 */ /* 0x004fea000383ffff */
[----:B------:R-:W-:Y:S05]  /*19920*/  BRA `(.L_x_2647) ;  /* 0xffffffe000887947 */ /* 0x000fea000383ffff */
.L_x_2580:
[----:B--2---:R2:W3:Y:S02]  /*19930*/  SYNCS.PHASECHK.TRANS64.TRYWAIT P0, [R4+URZ], R5 ;  /* 0x00000005040075a7 */ /* 0x0044e4000800017f */
[----:B---3--:R-:W-:Y:S05]  /*19940*/  @!P0 NANOSLEEP.SYNCS 0x989680 ;  /* 0x009896800000895d */ /* 0x008fea0003900000 */
[----:B------:R-:W3:Y:S02]  /*19950*/  @!P0 SYNCS.PHASECHK.TRANS64 P0, [R4+URZ], R5 ;  /* 0x00000005040085a7 */ /* 0x000ee4000800007f */
[----:B---3--:R-:W-:Y:S05]  /*19960*/  @!P0 BRA `(.L_x_2580) ;  /* 0xfffffffc00f08947 */ /* 0x008fea000383ffff */
[----:B------:R-:W-:Y:S05]  /*19970*/  BRA `(.L_x_2648) ;  /* 0xffffffe000907947 */ /* 0x000fea000383ffff */
.L_x_2649:
        /* <DEDUP_REMOVED lines=16> */
.L_x_6039:


//--------------------- .text._ZN7cutlass13device_kernelIN5flash11enable_sm90INS1_16FlashAttnFwdSm90INS1_25CollectiveMainloopFwdSm90ILi2EN4cute5tupleIJNS5_1CILi1EEES8_S8_EEENS6_IJNS7_ILi128EEENS7_ILi96EEENS7_ILi64EEEEEELi256ENS_10bfloat16_tEfNS_4arch4Sm90ELb0ELb1ELb1ELb1ELb0ELb1ELb0ELb1ELb0ELb1ELb0ELb0EEENS1_21CollectiveEpilogueFwdINS6_IJSA_NS7_ILi256EEESB_EEES9_SE_SG_Li256ELb1ELb1ELb0ELb0EEENS1_36VarlenDynamicPersistentTileSchedulerILi128ELi96ELi256ELi128ELb0ELb1ELb1ELb1ELb0ELb1EEEEEEEEEvNT_6ParamsE --------------------------
	.section	.text._ZN7cutlass13device_kernelIN5flash11enable_sm90INS1_16FlashAttnFwdSm90INS1_25CollectiveMainloopFwdSm90ILi2EN4cute5tupleIJNS5_1CILi1EEES8_S8_EEENS6_IJNS7_ILi128EEENS7_ILi96EEENS7_ILi64EEEEEELi256ENS_10bfloat16_tEfNS_4arch4Sm90ELb0ELb1ELb1ELb1ELb0ELb1ELb0ELb1ELb0ELb1ELb0ELb0EEENS1_21CollectiveEpilogueFwdINS6_IJSA_NS7_ILi256EEESB_EEES9_SE_SG_Li256ELb1ELb1ELb0ELb0EEENS1_36VarlenDynamicPersistentTileSchedulerILi128ELi96ELi256ELi128ELb0ELb1ELb1ELb1ELb0ELb1EEEEEEEEEvNT_6ParamsE,"ax",@progbits
	.align	128
.text._ZN7cutlass13device_kernelIN5flash11enable_sm90INS1_16FlashAttnFwdSm90INS1_25CollectiveMainloopFwdSm90ILi2EN4cute5tupleIJNS5_1CILi1EEES8_S8_EEENS6_IJNS7_ILi128EEENS7_ILi96EEENS7_ILi64EEEEEELi256ENS_10bfloat16_tEfNS_4arch4Sm90ELb0ELb1ELb1ELb1ELb0ELb1ELb0ELb1ELb0ELb1ELb0ELb0EEENS1_21CollectiveEpilogueFwdINS6_IJSA_NS7_ILi256EEESB_EEES9_SE_SG_Li256ELb1ELb1ELb0ELb0EEENS1_36VarlenDynamicPersistentTileSchedulerILi128ELi96ELi256ELi128ELb0ELb1ELb1ELb1ELb0ELb1EEEEEEEEEvNT_6ParamsE:
        .type           _ZN7cutlass13device_kernelIN5flash11enable_sm90INS1_16FlashAttnFwdSm90INS1_25CollectiveMainloopFwdSm90ILi2EN4cute5tupleIJNS5_1CILi1EEES8_S8_EEENS6_IJNS7_ILi128EEENS7_ILi96EEENS7_ILi64EEEEEELi256ENS_10bfloat16_tEfNS_4arch4Sm90ELb0ELb1ELb1ELb1ELb0ELb1ELb0ELb1ELb0ELb1ELb0ELb0EEENS1_21CollectiveEpilogueFwdINS6_IJSA_NS7_ILi256EEESB_EEES9_SE_SG_Li256ELb1ELb1ELb0ELb0EEENS1_36VarlenDynamicPersistentTileSchedulerILi128ELi96ELi256ELi128ELb0ELb1ELb1ELb1ELb0ELb1EEEEEEEEEvNT_6ParamsE,@function
        .size           _ZN7cutlass13device_kernelIN5flash11enable_sm90INS1_16FlashAttnFwdSm90INS1_25CollectiveMainloopFwdSm90ILi2EN4cute5tupleIJNS5_1CILi1EEES8_S8_EEENS6_IJNS7_ILi128EEENS7_ILi96EEENS7_ILi64EEEEEELi256ENS_10bfloat16_tEfNS_4arch4Sm90ELb0ELb1ELb1ELb1ELb0ELb1ELb0ELb1ELb0ELb1ELb0ELb0EEENS1_21CollectiveEpilogueFwdINS6_IJSA_NS7_ILi256EEESB_EEES9_SE_SG_Li256ELb1ELb1ELb0ELb0EEENS1_36VarlenDynamicPersistentTileSchedulerILi128ELi96ELi256ELi128ELb0ELb1ELb1ELb1ELb0ELb1EEEEEEEEEvNT_6ParamsE,(.L_x_6040 - _ZN7cutlass13device_kernelIN5flash11enable_sm90INS1_16FlashAttnFwdSm90INS1_25CollectiveMainloopFwdSm90ILi2EN4cute5tupleIJNS5_1CILi1EEES8_S8_EEENS6_IJNS7_ILi128EEENS7_ILi96EEENS7_ILi64EEEEEELi256ENS_10bfloat16_tEfNS_4arch4Sm90ELb0ELb1ELb1ELb1ELb0ELb1ELb0ELb1ELb0ELb1ELb0ELb0EEENS1_21CollectiveEpilogueFwdINS6_IJSA_NS7_ILi256EEESB_EEES9_SE_SG_Li256ELb1ELb1ELb0ELb0EEENS1_36VarlenDynamicPersistentTileSchedulerILi128ELi96ELi256ELi128ELb0ELb1ELb1ELb1ELb0ELb1EEEEEEEEEvNT_6ParamsE)
        .other          _ZN7cutlass13device_kernelIN5flash11enable_sm90INS1_16FlashAttnFwdSm90INS1_25CollectiveMainloopFwdSm90ILi2EN4cute5tupleIJNS5_1CILi1EEES8_S8_EEENS6_IJNS7_ILi128EEENS7_ILi96EEENS7_ILi64EEEEEELi256ENS_10bfloat16_tEfNS_4arch4Sm90ELb0ELb1ELb1ELb1ELb0ELb1ELb0ELb1ELb0ELb1ELb0ELb0EEENS1_21CollectiveEpilogueFwdINS6_IJSA_NS7_ILi256EEESB_EEES9_SE_SG_Li256ELb1ELb1ELb0ELb0EEENS1_36VarlenDynamicPersistentTileSchedulerILi128ELi96ELi256ELi128ELb0ELb1ELb1ELb1ELb0ELb1EEEEEEEEEvNT_6ParamsE,@"STO_CUDA_ENTRY STV_DEFAULT"
_ZN7cutlass13device_kernelIN5flash11enable_sm90INS1_16FlashAttnFwdSm90INS1_25CollectiveMainloopFwdSm90ILi2EN4cute5tupleIJNS5_1CILi1EEES8_S8_EEENS6_IJNS7_ILi128EEENS7_ILi96EEENS7_ILi64EEEEEELi256ENS_10bfloat16_tEfNS_4arch4Sm90ELb0ELb1ELb1ELb1ELb0ELb1ELb0ELb1ELb0ELb1ELb0ELb0EEENS1_21CollectiveEpilogueFwdINS6_IJSA_NS7_ILi256EEESB_EEES9_SE_SG_Li256ELb1ELb1ELb0ELb0EEENS1_36VarlenDynamicPersistentTileSchedulerILi128ELi96ELi256ELi128ELb0ELb1ELb1ELb1ELb0ELb1EEEEEEEEEvNT_6ParamsE:
        /* <DEDUP_REMOVED lines=23> */
.L_x_2651:
[----:B------:R-:W-:Y:S05]  /*0170*/  BSYNC B0 ;  /* 0x0000000000007941 */ /* 0x000fea0003800000 */
.L_x_2650:
        /* <DEDUP_REMOVED lines=40> */
.L_x_2652:
        /* <DEDUP_REMOVED lines=22> */
.L_x_2653:
        /* <DEDUP_REMOVED lines=18> */
.L_x_2654:
        /* <DEDUP_REMOVED lines=22> */
.L_x_2655:
        /* <DEDUP_REMOVED lines=22> */
.L_x_2656:
        /* <DEDUP_REMOVED lines=9> */
.L_x_2659:
[----:B------:R-:W-:-:S08]  /*09d0*/  NOP ;  /* 0x0000000000007918 */ /* 0x000fd00000000000 */
[----:B------:R-:W0:Y:S02]  /*09e0*/  USETMAXREG.TRY_ALLOC.CTAPOOL UP0, 0xf0 ;  /* 0x000000f0000079c8 */ /* 0x000e240008000600 */
[----:B0-----:R-:W-:-:S13]  /*09f0*/  PLOP3.LUT P0, PT, PT, PT, UP0, 0x80, 0x0 ;  /* 0x000000000000781c */ /* 0x001fda0003f0f008 */
[----:B------:R-:W-:Y:S05]  /*0a00*/  @!P0 BRA `(.L_x_2659) ;  /* 0xfffffffc00f08947 */ /* 0x000fea000383ffff */
[----:B------:R-:W3:Y:S01]  /*0a10*/  LDL.LU R0, [R1] ;  /* 0x0000000001007983 */ /* 0x000ee20000300800 */
[----:B--2---:R-:W-:Y:S01]  /*0a20*/  SHF.R.U32.HI R2, RZ, 0x7, R4 ;  /* 0x00000007ff027819 */ /* 0x004fe20000011604 */
[----:B------:R-:W0:Y:S01]  /*0a30*/  S2UR UR5, SR_CgaCtaId ;  /* 0x00000000000579c3 */ /* 0x000e220000008800 */
[----:B------:R-:W-:-:S07]  /*0a40*/  UMOV UR4, 0x400 ;  /* 0x0000040000047882 */ /* 0x000fce0000000000 */
[----:B------:R-:W-:Y:S06]  /*0a50*/  BAR.ARV 0x8, 0x180 ;  /* 0x0206000000007b1d */ /* 0x000fec0000002000 */
[----:B------:R-:W-:-:S13]  /*0a60*/  ISETP.NE.AND P0, PT, R2, 0x1, PT ;  /* 0x000000010200780c */ /* 0x000fda0003f05270 */
[----:B------:R-:W-:Y:S06]  /*0a70*/  @!P0 BAR.ARV 0x9, 0x100 ;  /* 0x0244000000008b1d */ /* 0x000fec0000002000 */
[----:B0-----:R-:W-:Y:S02]  /*0a80*/  ULEA UR4, UR5, UR4, 0x18 ;  /* 0x0000000405047291 */ /* 0x001fe4000f8ec03f */
[----:B------:R-:W-:Y:S04]  /*0a90*/  BAR.SYNC.DEFER_BLOCKING 0x5, 0x180 ;  /* 0x0146000000007b1d */ /* 0x000fe80000010000 */
[----:B------:R-:W-:-:S02]  /*0aa0*/  IMAD.U32 R16, RZ, RZ, UR4 ;  /* 0x00000004ff107e24 */ /* 0x000fc4000f8e00ff */
[----:B------:R-:W-:-:S03]  /*0ab0*/  ULDC UR4, c[0x0][0xc3c] ;  /* 0x00030f0000047ab9 */ /* 0x000fc60000000800 */
[----:B------:R-:W0:Y:S01]  /*0ac0*/  LDS.128 R80, [R16+0x228d0] ;  /* 0x0228d00010507984 */ /* 0x000e220000000c00 */
[----:B------:R-:W-:Y:S06]  /*0ad0*/  BAR.ARV 0x4, 0x180 ;  /* 0x0106000000007b1d */ /* 0x000fec0000002000 */
[----:B---3--:R-:W-:-:S04]  /*0ae0*/  LOP3.LUT R0, R0, 0xffbfffff, RZ, 0xc0, !PT ;  /* 0xffbfffff00007812 */ /* 0x008fc800078ec0ff */
[----:B------:R-:W-:Y:S02]  /*0af0*/  @P0 LOP3.LUT R0, R0, 0x400000, RZ, 0xfc, !PT ;  /* 0x0040000000000812 */ /* 0x000fe400078efcff */
[----:B0-----:R-:W-:-:S03]  /*0b00*/  ISETP.GE.AND P0, PT, R83, UR4, PT ;  /* 0x0000000453007c0c */ /* 0x001fc6000bf06270 */
[----:B------:R0:W-:Y:S10]  /*0b10*/  STL [R1], R0 ;  /* 0x0000000001007387 */ /* 0x0001f40000100800 */
[----:B0-----:R-:W-:Y:S05]  /*0b20*/  @P0 BRA `(.L_x_2660) ;  /* 0x0000020800e00947 */ /* 0x001fea0003800000 */
[----:B------:R-:W2:Y:S01]  /*0b30*/  LDL.LU R11, [R1+0x50] ;  /* 0x00005000010b7983 */ /* 0x000ea20000300800 */
[----:B------:R-:W-:Y:S02]  /*0b40*/  VIADD R10, R4, 0xffffff80 ;  /* 0xffffff80040a7836 */ /* 0x000fe40000000000 */
[----:B------:R-:W-:Y:S02]  /*0b50*/  IMAD.MOV.U32 R234, RZ, RZ, RZ ;  /* 0x000000ffffea7224 */ /* 0x000fe400078e00ff */
[----:B------:R-:W-:Y:S01]  /*0b60*/  IMAD.MOV.U32 R17, RZ, RZ, RZ ;  /* 0x000000ffff117224 */ /* 0x000fe200078e00ff */
[----:B------:R-:W-:Y:S01]  /*0b70*/  SHF.R.S32.HI R0, RZ, 0x1f, R10 ;  /* 0x0000001fff007819 */ /* 0x000fe2000001140a */
[----:B------:R-:W-:Y:S02]  /*0b80*/  IMAD.MOV.U32 R204, RZ, RZ, RZ ;  /* 0x000000ffffcc7224 */ /* 0x000fe400078e00ff */
[----:B------:R-:W-:Y:S01]  /*0b90*/  IMAD.MOV.U32 R19, RZ, RZ, RZ ;  /* 0x000000ffff137224 */ /* 0x000fe200078e00ff */
[----:B------:R-:W-:-:S02]  /*0ba0*/  LEA.HI R2, R0, R10, RZ, 0x7 ;  /* 0x0000000a00027211 */ /* 0x000fc400078f38ff */
[----:B------:R-:W-:Y:S02]  /*0bb0*/  LEA.HI R219, R0, R10, RZ, 0x5 ;  /* 0x0000000a00db7211 */ /* 0x000fe400078f28ff */
[----:B------:R-:W-:Y:S02]  /*0bc0*/  LOP3.LUT R237, R2, 0xffffff80, RZ, 0xc0, !PT ;  /* 0xffffff8002ed7812 */ /* 0x000fe400078ec0ff */
[----:B------:R-:W-:Y:S02]  /*0bd0*/  SHF.R.S32.HI R219, RZ, 0x5, R219 ;  /* 0x00000005ffdb7819 */ /* 0x000fe400000114db */
[----:B------:R-:W-:Y:S01]  /*0be0*/  SHF.R.S32.HI R9, RZ, 0x7, R2 ;  /* 0x00000007ff097819 */ /* 0x000fe20000011402 */
[----:B------:R-:W-:-:S03]  /*0bf0*/  IMAD.IADD R237, R10, 0x1, -R237 ;  /* 0x000000010aed7824 */ /* 0x000fc600078e0aed */
[----:B------:R-:W-:Y:S02]  /*0c00*/  LEA.HI R2, R2, R9, RZ, 0x1 ;  /* 0x0000000902027211 */ /* 0x000fe400078f08ff */
[----:B------:R-:W-:Y:S02]  /*0c10*/  SHF.R.S32.HI R8, RZ, 0x1f, R237 ;  /* 0x0000001fff087819 */ /* 0x000fe400000114ed */
[----:B------:R-:W-:Y:S02]  /*0c20*/  LOP3.LUT R2, R2, 0x3fffffe, RZ, 0xc0, !PT ;  /* 0x03fffffe02027812 */ /* 0x000fe400078ec0ff */
[CC--:B------:R-:W-:Y:S02]  /*0c30*/  LEA.HI R7, R8.reuse, R237.reuse, RZ, 0x2 ;  /* 0x000000ed08077211 */ /* 0x0c0fe400078f10ff */
[----:B------:R-:W-:Y:S01]  /*0c40*/  LEA.HI R8, R8, R237, RZ, 0x5 ;  /* 0x000000ed08087211 */ /* 0x000fe200078f28ff */
[----:B------:R-:W-:Y:S01]  /*0c50*/  IMAD.IADD R2, R9, 0x1, -R2 ;  /* 0x0000000109027824 */ /* 0x000fe200078e0a02 */
[----:B------:R-:W-:-:S02]  /*0c60*/  SHF.R.S32.HI R4, RZ, 0x2, R7 ;  /* 0x00000002ff047819 */ /* 0x000fc40000011407 */
[----:B------:R-:W-:Y:S02]  /*0c70*/  SHF.R.S32.HI R3, RZ, 0x1f, R7 ;  /* 0x0000001fff037819 */ /* 0x000fe40000011407 */
[----:B------:R-:W-:Y:S02]  /*0c80*/  SHF.R.S32.HI R8, RZ, 0x5, R8 ;  /* 0x00000005ff087819 */ /* 0x000fe40000011408 */
[----:B------:R-:W-:Y:S02]  /*0c90*/  LEA.HI R5, R3, R4, RZ, 0x3 ;  /* 0x0000000403057211 */ /* 0x000fe400078f18ff */
[----:B------:R-:W-:Y:S02]  /*0ca0*/  LEA.HI R3, R0, R10, RZ, 0x4 ;  /* 0x0000000a00037211 */ /* 0x000fe400078f20ff */
[----:B------:R-:W-:Y:S02]  /*0cb0*/  LOP3.LUT R5, R5, 0xfffffff8, RZ, 0xc0, !PT ;  /* 0xfffffff805057812 */ /* 0x000fe400078ec0ff */
[----:B------:R-:W-:-:S02]  /*0cc0*/  SHF.R.S32.HI R6, RZ, 0x4, R3 ;  /* 0x00000004ff067819 */ /* 0x000fc40000011403 */
[----:B------:R-:W-:Y:S01]  /*0cd0*/  LOP3.LUT R202, R7, 0x7ffffffc, RZ, 0xc0, !PT ;  /* 0x7ffffffc07ca7812 */ /* 0x000fe200078ec0ff */
[----:B------:R-:W-:Y:S01]  /*0ce0*/  IMAD.IADD R5, R4, 0x1, -R5 ;  /* 0x0000000104057824 */ /* 0x000fe200078e0a05 */
[C---:B------:R-:W-:Y:S02]  /*0cf0*/  LOP3.LUT R4, R3.reuse, 0x3fffff0, RZ, 0xc0, !PT ;  /* 0x03fffff003047812 */ /* 0x040fe400078ec0ff */
[----:B------:R-:W-:Y:S01]  /*0d00*/  LEA.HI R3, R3, R6, RZ, 0x1 ;  /* 0x0000000603037211 */ /* 0x000fe200078f08ff */
[----:B------:R-:W-:Y:S02]  /*0d10*/  IMAD R5, R8, 0x10, R5 ;  /* 0x0000001008057824 */ /* 0x000fe400078e0205 */
[----:B------:R-:W-:Y:S01]  /*0d20*/  IMAD.IADD R4, R10, 0x1, -R4 ;  /* 0x000000010a047824 */ /* 0x000fe200078e0a04 */
[----:B------:R-:W-:Y:S01]  /*0d30*/  LOP3.LUT R3, R3, 0x1ffffffe, RZ, 0xc0, !PT ;  /* 0x1ffffffe03037812 */ /* 0x000fe200078ec0ff */
[----:B------:R-:W-:Y:S02]  /*0d40*/  IMAD R9, R2, 0x40, R5 ;  /* 0x0000004002097824 */ /* 0x000fe400078e0205 */
[----:B------:R-:W-:-:S02]  /*0d50*/  IMAD R4, R219, 0x10, R4 ;  /* 0x00000010db047824 */ /* 0x000fc400078e0204 */
[----:B------:R-:W-:Y:S01]  /*0d60*/  IMAD.IADD R3, R6, 0x1, -R3 ;  /* 0x0000000106037824 */ /* 0x000fe200078e0a03 */
[----:B------:R0:W-:Y:S01]  /*0d70*/  STL [R1+0x14], R9 ;  /* 0x0000140901007387 */ /* 0x0001e20000100800 */
[----:B------:R-:W-:Y:S02]  /*0d80*/  IMAD.MOV.U32 R2, RZ, RZ, RZ ;  /* 0x000000ffff027224 */ /* 0x000fe400078e00ff */
[----:B------:R-:W-:Y:S01]  /*0d90*/  IMAD R8, R4, 0x8, R3 ;  /* 0x0000000804087824 */ /* 0x000fe200078e0203 */
[CC--:B------:R-:W-:Y:S01]  /*0da0*/  LEA.HI R3, R0.reuse, R10.reuse, RZ, 0x2 ;  /* 0x0000000a00037211 */ /* 0x0c0fe200078f10ff */
[----:B------:R-:W-:Y:S01]  /*0db0*/  IMAD.IADD R202, R237, 0x1, -R202 ;  /* 0x00000001edca7824 */ /* 0x000fe200078e0aca */
[----:B------:R-:W-:Y:S02]  /*0dc0*/  LEA.HI R0, R0, R10, RZ, 0x3 ;  /* 0x0000000a00007211 */ /* 0x000fe400078f18ff */
[----:B------:R-:W-:Y:S02]  /*0dd0*/  SHF.R.S32.HI R18, RZ, 0x2, R3 ;  /* 0x00000002ff127819 */ /* 0x000fe40000011403 */
[----:B------:R-:W-:-:S02]  /*0de0*/  LOP3.LUT R231, R3, 0xfffffffc, RZ, 0xc0, !PT ;  /* 0xfffffffc03e77812 */ /* 0x000fc400078ec0ff */
[----:B------:R-:W-:Y:S01]  /*0df0*/  LOP3.LUT R224, R0, 0xfffffff8, RZ, 0xc0, !PT ;  /* 0xfffffff800e07812 */ /* 0x000fe200078ec0ff */
[----:B------:R-:W-:Y:S01]  /*0e00*/  VIADD R233, R18, 0x40 ;  /* 0x0000004012e97836 */ /* 0x000fe20000000000 */
[----:B------:R-:W-:Y:S01]  /*0e10*/  SHF.R.S32.HI R5, RZ, 0x1f, R3 ;  /* 0x0000001fff057819 */ /* 0x000fe20000011403 */
[C---:B------:R-:W-:Y:S01]  /*0e20*/  IMAD.IADD R231, R10.reuse, 0x1, -R231 ;  /* 0x000000010ae77824 */ /* 0x040fe200078e0ae7 */
[----:B------:R-:W-:Y:S01]  /*0e30*/  SHF.R.S32.HI R235, RZ, 0x3, R0 ;  /* 0x00000003ffeb7819 */ /* 0x000fe20000011400 */
[----:B------:R-:W-:Y:S01]  /*0e40*/  IMAD.IADD R224, R10, 0x1, -R224 ;  /* 0x000000010ae07824 */ /* 0x000fe200078e0ae0 */
[----:B------:R-:W-:Y:S01]  /*0e50*/  SHF.R.S32.HI R6, RZ, 0x1f, R233 ;  /* 0x0000001fff067819 */ /* 0x000fe200000114e9 */
[----:B------:R-:W-:Y:S01]  /*0e60*/  IMAD.SHL.U32 R217, R233, 0x40, RZ ;  /* 0x00000040e9d97824 */ /* 0x000fe200078e00ff */
[----:B------:R-:W-:Y:S01]  /*0e70*/  LEA.HI R5, R5, R18, RZ, 0x3 ;  /* 0x0000001205057211 */ /* 0x000fe200078f18ff */
[----:B------:R-:W-:Y:S01]  /*0e80*/  IMAD.SHL.U32 R208, R224, 0x8, RZ ;  /* 0x00000008e0d07824 */ /* 0x000fe200078e00ff */
[----:B------:R-:W-:Y:S01]  /*0e90*/  LEA.HI R6, R6, R233, RZ, 0x3 ;  /* 0x000000e906067211 */ /* 0x000fe200078f18ff */
[----:B------:R-:W-:Y:S01]  /*0ea0*/  IMAD.SHL.U32 R0, R231, 0x8, RZ ;  /* 0x00000008e7007824 */ /* 0x000fe200078e00ff */
[----:B------:R-:W-:Y:S01]  /*0eb0*/  LOP3.LUT R5, R5, 0xfffffff8, RZ, 0xc0, !PT ;  /* 0xfffffff805057812 */ /* 0x000fe200078ec0ff */
[----:B------:R-:W-:Y:S01]  /*0ec0*/  VIADD R222, R208, 0x40 ;  /* 0x00000040d0de7836 */ /* 0x000fe20000000000 */
[----:B------:R-:W-:Y:S01]  /*0ed0*/  LEA.HI R3, R231, R231, RZ, 0x1 ;  /* 0x000000e7e7037211 */ /* 0x000fe200078f08ff */
[----:B------:R-:W-:Y:S01]  /*0ee0*/  IMAD.SHL.U32 R6, R6, 0x40, RZ ;  /* 0x0000004006067824 */ /* 0x000fe200078e00ff */
[----:B------:R-:W-:Y:S01]  /*0ef0*/  LOP3.LUT R217, R217, 0x1c0, RZ, 0xc0, !PT ;  /* 0x000001c0d9d97812 */ /* 0x000fe200078ec0ff */
[----:B------:R-:W-:Y:S01]  /*0f00*/  IMAD.IADD R236, R18, 0x1, -R5 ;  /* 0x0000000112ec7824 */ /* 0x000fe200078e0a05 */
[----:B------:R-:W-:Y:S01]  /*0f10*/  LOP3.LUT R4, R3, 0x1ffffffe, RZ, 0xc0, !PT ;  /* 0x1ffffffe03047812 */ /* 0x000fe200078ec0ff */
[C---:B------:R-:W-:Y:S01]  /*0f20*/  VIADD R223, R208.reuse, 0xc0 ;  /* 0x000000c0d0df7836 */ /* 0x040fe20000000000 */
[----:B------:R-:W-:Y:S01]  /*0f30*/  SHF.R.S32.HI R3, RZ, 0x1f, R208 ;  /* 0x0000001fff037819 */ /* 0x000fe200000114d0 */
[----:B------:R-:W-:Y:S01]  /*0f40*/  VIADD R221, R208, 0x80 ;  /* 0x00000080d0dd7836 */ /* 0x000fe20000000000 */
[----:B------:R-:W-:Y:S01]  /*0f50*/  LOP3.LUT R3, R217, 0x38, R0, 0xf8, !PT ;  /* 0x00000038d9037812 */ /* 0x000fe200078ef800 */
[C---:B------:R-:W-:Y:S01]  /*0f60*/  IMAD.SHL.U32 R22, R231.reuse, 0x4, RZ ;  /* 0x00000004e7167824 */ /* 0x040fe200078e00ff */
[----:B------:R-:W-:Y:S01]  /*0f70*/  SHF.R.U32.HI R5, RZ, 0x3, R217 ;  /* 0x00000003ff057819 */ /* 0x000fe200000116d9 */
[----:B------:R-:W-:Y:S01]  /*0f80*/  IMAD.IADD R4, R231, 0x1, -R4 ;  /* 0x00000001e7047824 */ /* 0x000fe200078e0a04 */
[----:B------:R-:W-:Y:S01]  /*0f90*/  LOP3.LUT R220, R6, 0xfffffe00, RZ, 0xc0, !PT ;  /* 0xfffffe0006dc7812 */ /* 0x000fe200078ec0ff */
[----:B------:R-:W-:Y:S01]  /*0fa0*/  VIADD R205, R22, 0x10 ;  /* 0x0000001016cd7836 */ /* 0x000fe20000000000 */
[----:B------:R-:W-:Y:S01]  /*0fb0*/  SHF.R.S32.HI R0, RZ, 0x1f, R222 ;  /* 0x0000001fff007819 */ /* 0x000fe200000114de */
[----:B------:R-:W-:Y:S01]  /*0fc0*/  IMAD R211, R4, 0x8, R9 ;  /* 0x0000000804d37824 */ /* 0x000fe200078e0209 */
[----:B------:R-:W-:Y:S01]  /*0fd0*/  LOP3.LUT R3, R220, R3, R5, 0xf6, !PT ;  /* 0x00000003dc037212 */ /* 0x000fe200078ef605 */
[----:B------:R-:W-:Y:S01]  /*0fe0*/  IMAD.SHL.U32 R5, R8, 0x8, RZ ;  /* 0x0000000808057824 */ /* 0x000fe200078e00ff */
[----:B------:R-:W-:-:S02]  /*0ff0*/  SHF.R.S32.HI R0, RZ, 0x1f, R223 ;  /* 0x0000001fff007819 */ /* 0x000fc400000114df */
[----:B------:R-:W-:Y:S01]  /*1000*/  SHF.R.S32.HI R6, RZ, 0x1f, R221 ;  /* 0x0000001fff067819 */ /* 0x000fe200000114dd */
[----:B------:R-:W-:Y:S01]  /*1010*/  IMAD R0, R3, 0x2, R16 ;  /* 0x0000000203007824 */ /* 0x000fe200078e0210 */
[----:B------:R0:W-:Y:S04]  /*1020*/  STL [R1+0x18], R5 ;  /* 0x0000180501007387 */ /* 0x0001e80000100800 */
[----:B------:R0:W-:Y:S02]  /*1030*/  STL [R1+0x8], R0 ;  /* 0x0000080001007387 */ /* 0x0001e40000100800 */
[----:B0-2---:R-:W-:-:S07]  /*1040*/  LOP3.LUT R203, R11, 0x1, RZ, 0xfc, !PT ;  /* 0x000000010bcb7812 */ /* 0x005fce00078efcff */
.L_x_2866:
[----:B------:R-:W-:Y:S05]  /*1050*/  YIELD ;  /* 0x0000000000007946 */ /* 0x000fea0003800000 */
[----:B------:R-:W-:Y:S01]  /*1060*/  ULDC.64 UR4, c[0x0][0xa28] ;  /* 0x00028a0000047ab9 */ /* 0x000fe20000000a00 */
[----:B0-----:R-:W0:Y:S01]  /*1070*/  LDC.64 R6, c[0x0][0xa08] ;  /* 0x00028200ff067b82 */ /* 0x001e220000000a00 */
[----:B------:R-:W-:Y:S01]  /*1080*/  ISETP.NE.U32.AND P1, PT, RZ, UR4, PT ;  /* 0x00000004ff007c0c */ /* 0x000fe2000bf25070 */
[----:B------:R-:W-:Y:S02]  /*1090*/  IMAD.MOV.U32 R0, RZ, RZ, RZ ;  /* 0x000000ffff007224 */ /* 0x000fe400078e00ff */
[----:B------:R-:W-:Y:S01]  /*10a0*/  IMAD.MOV.U32 R32, RZ, RZ, RZ ;  /* 0x000000ffff207224 */ /* 0x000fe200078e00ff */
[----:B------:R-:W-:Y:S01]  /*10b0*/  ISETP.NE.AND.EX P1, PT, RZ, UR5, PT, P1 ;  /* 0x00000005ff007c0c */ /* 0x000fe2000bf25310 */
[----:B------:R-:W-:-:S02]  /*10c0*/  ULDC.64 UR4, c[0x0][0xa18] ;  /* 0x0002860000047ab9 */ /* 0x000fc40000000a00 */
[----:B------:R-:W-:-:S04]  /*10d0*/  ISETP.NE.U32.AND P2, PT, RZ, UR4, PT ;  /* 0x00000004ff007c0c */ /* 0x000fc8000bf45070 */
[----:B------:R-:W-:Y:S01]  /*10e0*/  ISETP.NE.AND.EX P2, PT, RZ, UR5, PT, P2 ;  /* 0x00000005ff007c0c */ /* 0x000fe2000bf45320 */
[----:B------:R-:W-:Y:S02]  /*10f0*/  ULDC.64 UR4, c[0x0][0xa08] ;  /* 0x0002820000047ab9 */ /* 0x000fe40000000a00 */
[----:B------:R-:W-:-:S03]  /*1100*/  ISETP.NE.U32.AND P0, PT, RZ, UR4, PT ;  /* 0x00000004ff007c0c */ /* 0x000fc6000bf05070 */
[----:B-1----:R-:W1:Y:S01]  /*1110*/  @P1 LDC.64 R4, c[0x0][0xa28] ;  /* 0x00028a00ff041b82 */ /* 0x002e620000000a00 */
[----:B------:R-:W-:Y:S01]  /*1120*/  ISETP.NE.AND.EX P0, PT, RZ, UR5, PT, P0 ;  /* 0x00000005ff007c0c */ /* 0x000fe2000bf05300 */
[----:B0-----:R-:W-:-:S06]  /*1130*/  IMAD.WIDE R10, R83, 0x4, R6 ;  /* 0x00000004530a7825 */ /* 0x001fcc00078e0206 */
[----:B------:R-:W0:Y:S01]  /*1140*/  @P2 LDC.64 R8, c[0x0][0xa18] ;  /* 0x00028600ff082b82 */ /* 0x000e220000000a00 */
[----:B------:R-:W-:Y:S02]  /*1150*/  ULDC UR4, c[0x0][0x288] ;  /* 0x0000a20000047ab9 */ /* 0x000fe40000000800 */
[----:B------:R-:W-:Y:S01]  /*1160*/  IMAD.U32 R200, RZ, RZ, UR4 ;  /* 0x00000004ffc87e24 */ /* 0x000fe2000f8e00ff */
[----:B------:R-:W-:Y:S02]  /*1170*/  ULDC.64 UR4, c[0x0][0x418] ;  /* 0x0001060000047ab9 */ /* 0x000fe40000000a00 */
[----:B--2---:R2:W5:Y:S01]  /*1180*/  @P0 LDG.E R32, desc[UR38][R10.64] ;  /* 0x000000260a200981 */ /* 0x004562000c1e1900 */
[----:B-1----:R-:W-:-:S05]  /*1190*/  @P1 IMAD.WIDE R4, R83, 0x4, R4 ;  /* 0x0000000453041825 */ /* 0x002fca00078e0204 */
[----:B------:R2:W5:Y:S01]  /*11a0*/  @P1 LDG.E R0, desc[UR38][R4.64] ;  /* 0x0000002604001981 */ /* 0x000562000c1e1900 */
[----:B0-----:R-:W-:-:S05]  /*11b0*/  @P2 IMAD.WIDE R6, R83, 0x4, R8 ;  /* 0x0000000453062825 */ /* 0x001fca00078e0208 */
        /* <DEDUP_REMOVED lines=9> */
[----:B------:R-:W-:Y:S01]  /*1250*/  IMAD.U32 R31, RZ, RZ, UR4 ;  /* 0x00000004ff1f7e24 */ /* 0x000fe2000f8e00ff */
[----:B--2-4-:R-:W-:Y:S06]  /*1260*/  @P2 BRA `(.L_x_2661) ;  /* 0x0000000000242947 */ /* 0x014fec0003800000 */
        /* <DEDUP_REMOVED lines=9> */
.L_x_2661:
[----:B------:R-:W-:Y:S01]  /*1300*/  ULDC.64 UR4, c[0x0][0xa20] ;  /* 0x0002880000047ab9 */ /* 0x000fe20000000a00 */
[----:B------:R-:W-:Y:S01]  /*1310*/  IMAD.MOV.U32 R225, RZ, RZ, R82 ;  /* 0x000000ffffe17224 */ /* 0x000fe200078e0052 */
[----:B------:R-:W-:Y:S01]  /*1320*/  ISETP.NE.U32.AND P1, PT, RZ, UR4, PT ;  /* 0x00000004ff007c0c */ /* 0x000fe2000bf25070 */
[----:B------:R-:W-:-:S03]  /*1330*/  IMAD.MOV.U32 R232, RZ, RZ, R83 ;  /* 0x000000ffffe87224 */ /* 0x000fc600078e0053 */
[----:B------:R-:W-:-:S13]  /*1340*/  ISETP.NE.AND.EX P1, PT, RZ, UR5, PT, P1 ;  /* 0x00000005ff007c0c */ /* 0x000fda000bf25310 */
[----:B------:R-:W-:Y:S05]  /*1350*/  @!P1 BRA `(.L_x_2662) ;  /* 0x0000000000109947 */ /* 0x000fea0003800000 */
[----:B------:R-:W0:Y:S02]  /*1360*/  LDC.64 R4, c[0x0][0xa20] ;  /* 0x00028800ff047b82 */ /* 0x000e240000000a00 */
[----:B0-----:R-:W-:-:S05]  /*1370*/  IMAD.WIDE R4, R83, 0x4, R4 ;  /* 0x0000000453047825 */ /* 0x001fca00078e0204 */
[----:B------:R0:W5:Y:S01]  /*1380*/  LDG.E R31, desc[UR38][R4.64] ;  /* 0x00000026041f7981 */ /* 0x000162000c1e1900 */
[----:B------:R-:W-:Y:S05]  /*1390*/  BRA `(.L_x_2663) ;  /* 0x0000000000107947 */ /* 0x000fea0003800000 */
.L_x_2662:
[----:B------:R-:W-:Y:S05]  /*13a0*/  @!P0 BRA `(.L_x_2663) ;  /* 0x00000000000c8947 */ /* 0x000fea0003800000 */
[----:B------:R-:W2:Y:S04]  /*13b0*/  LDG.E R4, desc[UR38][R10.64] ;  /* 0x000000260a047981 */ /* 0x000ea8000c1e1900 */
[----:B------:R-:W2:Y:S02]  /*13c0*/  LDG.E R31, desc[UR38][R10.64+0x4] ;  /* 0x000004260a1f7981 */ /* 0x000ea4000c1e1900 */
[----:B--2---:R-:W-:-:S07]  /*13d0*/  IMAD.IADD R31, R31, 0x1, -R4 ;  /* 0x000000011f1f7824 */ /* 0x004fce00078e0a04 */
.L_x_2663:
[----:B------:R-:W-:Y:S01]  /*13e0*/  ULDC.64 UR4, c[0x0][0xa10] ;  /* 0x0002840000047ab9 */ /* 0x000fe20000000a00 */
[----:B------:R-:W1:Y:S01]  /*13f0*/  LDC R9, c[0x0][0x448] ;  /* 0x00011200ff097b82 */ /* 0x000e620000000800 */
[----:B------:R-:W-:-:S04]  /*1400*/  ISETP.NE.U32.AND P0, PT, RZ, UR4, PT ;  /* 0x00000004ff007c0c */ /* 0x000fc8000bf05070 */
[----:B------:R-:W-:Y:S01]  /*1410*/  ISETP.NE.AND.EX P0, PT, RZ, UR5, PT, P0 ;  /* 0x00000005ff007c0c */ /* 0x000fe2000bf05300 */
[----:B------:R-:W-:Y:S02]  /*1420*/  ULDC.64 UR4, c[0x0][0xa30] ;  /* 0x00028c0000047ab9 */ /* 0x000fe40000000a00 */
[----:B------:R-:W-:Y:S01]  /*1430*/  ISETP.NE.U32.AND P1, PT, RZ, UR4, PT ;  /* 0x00000004ff007c0c */ /* 0x000fe2000bf25070 */
[----:B-----5:R-:W-:Y:S01]  /*1440*/  IMAD.MOV.U32 R30, RZ, RZ, R31 ;  /* 0x000000ffff1e7224 */ /* 0x020fe200078e001f */
[----:B------:R-:W2:Y:S02]  /*1450*/  LDC.64 R14, c[0x0][0x9e0] ;  /* 0x00027800ff0e7b82 */ /* 0x000ea40000000a00 */
[----:B------:R-:W-:-:S06]  /*1460*/  ISETP.NE.AND.EX P1, PT, RZ, UR5, PT, P1 ;  /* 0x00000005ff007c0c */ /* 0x000fcc000bf25310 */
[----:B0-----:R-:W0:Y:S08]  /*1470*/  @P0 LDC.64 R4, c[0x0][0xa10] ;  /* 0x00028400ff040b82 */ /* 0x001e300000000a00 */
[----:B------:R-:W3:Y:S01]  /*1480*/  @P1 LDC.64 R6, c[0x0][0xa30] ;  /* 0x00028c00ff061b82 */ /* 0x000ee20000000a00 */
[----:B0-----:R-:W-:-:S05]  /*1490*/  @P0 IMAD.WIDE R4, R83, 0x4, R4 ;  /* 0x0000000453040825 */ /* 0x001fca00078e0204 */
[----:B------:R-:W4:Y:S04]  /*14a0*/  @P0 LDG.E R3, desc[UR38][R4.64] ;  /* 0x0000002604030981 */ /* 0x000f28000c1e1900 */
[----:B------:R-:W4:Y:S01]  /*14b0*/  @P0 LDG.E R8, desc[UR38][R4.64+0x4] ;  /* 0x0000042604080981 */ /* 0x000f22000c1e1900 */
[----:B---3--:R-:W-:-:S05]  /*14c0*/  @P1 IMAD.WIDE R6, R83, 0x4, R6 ;  /* 0x0000000453061825 */ /* 0x008fca00078e0206 */
[----:B------:R0:W5:Y:S01]  /*14d0*/  @P1 LDG.E R30, desc[UR38][R6.64] ;  /* 0x00000026061e1981 */ /* 0x000162000c1e1900 */
[----:B-1----:R-:W-:Y:S01]  /*14e0*/  ISETP.NE.AND P1, PT, R9, 0x1, PT ;  /* 0x000000010900780c */ /* 0x002fe20003f25270 */
[----:B------:R-:W-:Y:S01]  /*14f0*/  IMAD.SHL.U32 R206, R81, 0x80, RZ ;  /* 0x0000008051ce7824 */ /* 0x000fe200078e00ff */
[----:B--2---:R-:W-:-:S11]  /*1500*/  ISETP.GE.AND P2, PT, R15, 0x1, PT ;  /* 0x000000010f00780c */ /* 0x004fd60003f46270 */
[----:B------:R-:W1:Y:S08]  /*1510*/  @P1 LDC R10, c[0x0][0x44c] ;  /* 0x00011300ff0a1b82 */ /* 0x000e700000000800 */
[----:B------:R-:W2:Y:S01]  /*1520*/  @P1 LDC R12, c[0x0][0x450] ;  /* 0x00011400ff0c1b82 */ /* 0x000ea20000000800 */
[----:B----4-:R-:W-:Y:S02]  /*1530*/  @P0 IMAD.IADD R24, R8, 0x1, -R3 ;  /* 0x0000000108180824 */ /* 0x010fe400078e0a03 */
[----:B------:R-:W-:-:S02]  /*1540*/  IMAD.IADD R8, R31, 0x1, -R0 ;  /* 0x000000011f087824 */ /* 0x000fc400078e0a00 */
[----:B------:R-:W-:Y:S02]  /*1550*/  VIADD R3, R206, 0x7f ;  /* 0x0000007fce037836 */ /* 0x000fe40000000000 */
[----:B------:R-:W-:Y:S02]  /*1560*/  IMAD.IADD R201, R8, 0x1, R24 ;  /* 0x0000000108c97824 */ /* 0x000fe400078e0218 */
[----:B-1----:R-:W-:-:S04]  /*1570*/  @P1 IMAD.HI.U32 R5, R3, R10, RZ ;  /* 0x0000000a03051227 */ /* 0x002fc800078e00ff */
[C---:B------:R-:W-:Y:S02]  /*1580*/  VIADD R0, R201.reuse, 0x5f ;  /* 0x0000005fc9007836 */ /* 0x040fe40000000000 */
[----:B------:R-:W-:Y:S01]  /*1590*/  IMAD.MOV.U32 R4, RZ, RZ, R3 ;  /* 0x000000ffff047224 */ /* 0x000fe200078e0003 */
[----:B--2---:R-:W-:Y:S01]  /*15a0*/  @P1 SHF.R.U32.HI R4, RZ, R12, R5 ;  /* 0x0000000cff041219 */ /* 0x004fe20000011605 */
[----:B------:R-:W-:Y:S01]  /*15b0*/  IMAD.HI R0, R0, 0x2aaaaaab, RZ ;  /* 0x2aaaaaab00007827 */ /* 0x000fe200078e02ff */
[----:B------:R-:W-:-:S04]  /*15c0*/  IADD3 R5, R201, 0x1, -R200 ;  /* 0x00000001c9057810 */ /* 0x000fc80007ffe8c8 */
[----:B------:R-:W-:Y:S01]  /*15d0*/  SHF.R.U32.HI R3, RZ, 0x1f, R0 ;  /* 0x0000001fff037819 */ /* 0x000fe20000011600 */
[----:B0-----:R-:W-:-:S03]  /*15e0*/  IMAD.IADD R7, R5, 0x1, R4 ;  /* 0x0000000105077824 */ /* 0x001fc600078e0204 */
[----:B------:R-:W-:Y:S01]  /*15f0*/  LEA.HI.SX32 R178, R0, R3, 0x1c ;  /* 0x0000000300b27211 */ /* 0x000fe200078fe2ff */
[----:B------:R-:W-:Y:S01]  /*1600*/  IMAD.IADD R0, R7, 0x1, R14 ;  /* 0x0000000107007824 */ /* 0x000fe200078e020e */
[----:B------:R-:W-:Y:S06]  /*1610*/  @!P2 BRA `(.L_x_2664) ;  /* 0x000000000048a947 */ /* 0x000fec0003800000 */
[C---:B------:R-:W-:Y:S01]  /*1620*/  ISETP.GT.AND P0, PT, R7.reuse, RZ, PT ;  /* 0x000000ff0700720c */ /* 0x040fe20003f04270 */
[----:B------:R-:W-:Y:S01]  /*1630*/  BSSY B0, `(.L_x_2665) ;  /* 0x000000e000007945 */ /* 0x000fe20003800000 */
[----:B------:R-:W-:-:S11]  /*1640*/  VIADD R3, R7, 0xffffffff ;  /* 0xffffffff07037836 */ /* 0x000fd60000000000 */
        /* <DEDUP_REMOVED lines=8> */
.L_x_2666:
[----:B------:R-:W-:-:S13]  /*16d0*/  ISETP.NE.AND P0, PT, R15, 0x1, PT ;  /* 0x000000010f00780c */ /* 0x000fda0003f05270 */
[----:B------:R-:W0:Y:S02]  /*16e0*/  @P0 LDC.64 R4, c[0x0][0x9e8] ;  /* 0x00027a00ff040b82 */ /* 0x000e240000000a00 */
[----:B0-----:R-:W-:-:S05]  /*16f0*/  @P0 IMAD.HI.U32 R4, R3, R4, RZ ;  /* 0x0000000403040227 */ /* 0x001fca00078e00ff */
[----:B------:R-:W-:-:S07]  /*1700*/  @P0 SHF.R.U32.HI R3, RZ, R5, R4 ;  /* 0x00000005ff030219 */ /* 0x000fce0000011604 */
.L_x_2667:
[----:B------:R-:W-:Y:S05]  /*1710*/  BSYNC B0 ;  /* 0x0000000000007941 */ /* 0x000fea0003800000 */
.L_x_2665:
[----:B------:R-:W-:-:S05]  /*1720*/  IMAD R3, R3, R15, R15 ;  /* 0x0000000f03037224 */ /* 0x000fca00078e020f */
[----:B------:R-:W-:-:S07]  /*1730*/  VIMNMX R0, R0, R3, PT ;  /* 0x0000000300007248 */ /* 0x000fce0003fe0100 */
.L_x_2664:
[----:B------:R-:W0:Y:S01]  /*1740*/  @P1 LDC R3, c[0x0][0x44c] ;  /* 0x00011300ff031b82 */ /* 0x000e220000000800 */
[----:B------:R-:W-:-:S07]  /*1750*/  ULDC UR4, c[0x0][0x9dc] ;  /* 0x0002770000047ab9 */ /* 0x000fce0000000800 */
[----:B------:R-:W1:Y:S01]  /*1760*/  @P1 LDC R5, c[0x0][0x450] ;  /* 0x00011400ff051b82 */ /* 0x000e620000000800 */
[----:B0-----:R-:W-:-:S04]  /*1770*/  @P1 IMAD.HI.U32 R4, R206, R3, RZ ;  /* 0x00000003ce041227 */ /* 0x001fc800078e00ff */
[----:B------:R-:W-:Y:S01]  /*1780*/  IMAD.MOV.U32 R3, RZ, RZ, R206 ;  /* 0x000000ffff037224 */ /* 0x000fe200078e00ce */
[----:B-1----:R-:W-:-:S04]  /*1790*/  @P1 SHF.R.U32.HI R3, RZ, R5, R4 ;  /* 0x00000005ff031219 */ /* 0x002fc80000011604 */
[----:B------:R-:W-:-:S05]  /*17a0*/  IADD3 R3, R3, R201, -R200 ;  /* 0x000000c903037210 */ /* 0x000fca0007ffe8c8 */
[----:B------:R-:W-:Y:S01]  /*17b0*/  VIADD R4, R3, -UR4 ;  /* 0x8000000403047c36 */ /* 0x000fe20008000000 */
[----:B------:R-:W-:Y:S06]  /*17c0*/  @!P2 BRA `(.L_x_2668) ;  /* 0x000000000044a947 */ /* 0x000fec0003800000 */
        /* <DEDUP_REMOVED lines=10> */
.L_x_2670:
[----:B------:R-:W-:-:S13]  /*1870*/  ISETP.NE.AND P0, PT, R15, 0x1, PT ;  /* 0x000000010f00780c */ /* 0x000fda0003f05270 */
[----:B------:R-:W0:Y:S02]  /*1880*/  @P0 LDC.64 R6, c[0x0][0x9e8] ;  /* 0x00027a00ff060b82 */ /* 0x000e240000000a00 */
[----:B0-----:R-:W-:-:S05]  /*1890*/  @P0 IMAD.HI.U32 R6, R3, R6, RZ ;  /* 0x0000000603060227 */ /* 0x001fca00078e00ff */
[----:B------:R-:W-:-:S07]  /*18a0*/  @P0 SHF.R.U32.HI R3, RZ, R7, R6 ;  /* 0x00000007ff030219 */ /* 0x000fce0000011606 */
.L_x_2671:
[----:B------:R-:W-:Y:S05]  /*18b0*/  BSYNC B0 ;  /* 0x0000000000007941 */ /* 0x000fea0003800000 */
.L_x_2669:
[----:B------:R-:W-:-:S05]  /*18c0*/  IMAD R3, R3, R15, RZ ;  /* 0x0000000f03037224 */ /* 0x000fca00078e02ff */
[----:B------:R-:W-:-:S07]  /*18d0*/  VIMNMX R4, R4, R3, !PT ;  /* 0x0000000304047248 */ /* 0x000fce0007fe0100 */
.L_x_2668:
[----:B------:R-:W-:Y:S02]  /*18e0*/  VIADD R0, R0, 0x5f ;  /* 0x0000005f00007836 */ /* 0x000fe40000000000 */
[----:B------:R-:W-:-:S04]  /*18f0*/  IMAD.HI R4, R4, 0x2aaaaaab, RZ ;  /* 0x2aaaaaab04047827 */ /* 0x000fc800078e02ff */
[----:B------:R-:W-:Y:S01]  /*1900*/  IMAD.HI R0, R0, 0x2aaaaaab, RZ ;  /* 0x2aaaaaab00007827 */ /* 0x000fe200078e02ff */
[----:B------:R-:W-:-:S04]  /*1910*/  SHF.R.U32.HI R5, RZ, 0x1f, R4 ;  /* 0x0000001fff057819 */ /* 0x000fc80000011604 */
[----:B------:R-:W-:Y:S02]  /*1920*/  SHF.R.U32.HI R3, RZ, 0x1f, R0 ;  /* 0x0000001fff037819 */ /* 0x000fe40000011600 */
[----:B------:R-:W-:Y:S02]  /*1930*/  LEA.HI.SX32 R5, R4, R5, 0x1c ;  /* 0x0000000504057211 */ /* 0x000fe400078fe2ff */
[----:B------:R-:W-:Y:S02]  /*1940*/  LEA.HI.SX32 R3, R0, R3, 0x1c ;  /* 0x0000000300037211 */ /* 0x000fe400078fe2ff */
[----:B------:R-:W-:Y:S02]  /*1950*/  VIMNMX R5, RZ, R5, !PT ;  /* 0x00000005ff057248 */ /* 0x000fe40007fe0100 */
[----:B------:R-:W-:-:S03]  /*1960*/  VIMNMX R3, R178, R3, PT ;  /* 0x00000003b2037248 */ /* 0x000fc60003fe0100 */
[--C-:B------:R-:W-:Y:S02]  /*1970*/  IMAD R5, R5, 0x60, -R8.reuse ;  /* 0x0000006005057824 */ /* 0x100fe400078e0a08 */
[----:B------:R-:W-:-:S03]  /*1980*/  IMAD R3, R3, 0x60, -R8 ;  /* 0x0000006003037824 */ /* 0x000fc600078e0a08 */
[----:B------:R-:W-:Y:S02]  /*1990*/  VIMNMX R5, RZ, R5, !PT ;  /* 0x00000005ff057248 */ /* 0x000fe40007fe0100 */
[----:B------:R-:W-:-:S03]  /*19a0*/  VIMNMX R0, R3, R24, PT ;  /* 0x0000001803007248 */ /* 0x000fc60003fe0100 */
[----:B------:R-:W-:Y:S01]  /*19b0*/  IMAD.WIDE.U32 R28, R5, -0x55555555, RZ ;  /* 0xaaaaaaab051c7825 */ /* 0x000fe200078e00ff */
[----:B------:R-:W-:-:S04]  /*19c0*/  ISETP.GT.AND P0, PT, R0, R5, PT ;  /* 0x000000050000720c */ /* 0x000fc80003f04270 */
[----:B------:R-:W-:-:S05]  /*19d0*/  SHF.R.U32.HI R28, RZ, 0x6, R29 ;  /* 0x00000006ff1c7819 */ /* 0x000fca000001161d */
[----:B------:R-:W-:-:S04]  /*19e0*/  IMAD.MOV.U32 R27, RZ, RZ, R28 ;  /* 0x000000ffff1b7224 */ /* 0x000fc800078e001c */
[----:B------:R-:W-:-:S04]  /*19f0*/  @P0 VIADD R0, R0, 0x5f ;  /* 0x0000005f00000836 */ /* 0x000fc80000000000 */
[----:B------:R-:W-:-:S05]  /*1a00*/  @P0 IMAD.HI R0, R0, 0x2aaaaaab, RZ ;  /* 0x2aaaaaab00000827 */ /* 0x000fca00078e02ff */
[----:B------:R-:W-:-:S04]  /*1a10*/  @P0 SHF.R.U32.HI R3, RZ, 0x1f, R0 ;  /* 0x0000001fff030819 */ /* 0x000fc80000011600 */
[----:B------:R-:W-:Y:S02]  /*1a20*/  @P0 LEA.HI.SX32 R27, R0, R3, 0x1c ;  /* 0x00000003001b0211 */ /* 0x000fe400078fe2ff */
[----:B------:R-:W-:Y:S02]  /*1a30*/  PLOP3.LUT P0, PT, PT, PT, PT, 0x80, 0x0 ;  /* 0x000000000000781c */ /* 0x000fe40003f0f070 */
[----:B------:R-:W-:-:S13]  /*1a40*/  ISETP.GT.AND P1, PT, R27, R28, PT ;  /* 0x0000001c1b00720c */ /* 0x000fda0003f24270 */
[----:B------:R-:W-:Y:S05]  /*1a50*/  @!P1 BRA `(.L_x_2672) ;  /* 0x0000004000849947 */ /* 0x000fea0003800000 */
        /* <DEDUP_REMOVED lines=20> */
.L_x_2674:
[----:B------:R-:W-:Y:S05]  /*1ba0*/  BSYNC B6 ;  /* 0x0000000000067941 */ /* 0x000fea0003800000 */
.L_x_2673:
        /* <DEDUP_REMOVED lines=20> */
.L_x_2676:
[----:B------:R-:W-:Y:S05]  /*1cf0*/  BSYNC B6 ;  /* 0x0000000000067941 */ /* 0x000fea0003800000 */
.L_x_2675:
[----:B------:R-:W-:Y:S01]  /*1d00*/  ULDC.64 UR4, c[0x0][0x9f8] ;  /* 0x00027e0000047ab9 */ /* 0x000fe20000000a00 */
[----:B------:R-:W0:Y:S01]  /*1d10*/  S2R R38, SR_TID.X ;  /* 0x0000000000267919 */ /* 0x000e220000002100 */
[----:B------:R-:W-:Y:S01]  /*1d20*/  ISETP.NE.U32.AND P0, PT, RZ, UR4, PT ;  /* 0x00000004ff007c0c */ /* 0x000fe2000bf05070 */
[----:B------:R-:W1:Y:S01]  /*1d30*/  LDC.64 R10, c[0x0][0x300] ;  /* 0x0000c000ff0a7b82 */ /* 0x000e620000000a00 */
[----:B------:R-:W-:Y:S01]  /*1d40*/  IMAD.IADD R63, R32, 0x1, R31 ;  /* 0x00000001203f7824 */ /* 0x000fe200078e021f */
[----:B------:R-:W-:Y:S01]  /*1d50*/  ULDC.64 UR6, c[0x0][0xa08] ;  /* 0x0002820000067ab9 */ /* 0x000fe20000000a00 */
[----:B------:R-:W-:Y:S01]  /*1d60*/  ISETP.NE.AND.EX P0, PT, RZ, UR5, PT, P0 ;  /* 0x00000005ff007c0c */ /* 0x000fe2000bf05300 */
[----:B------:R-:W-:Y:S01]  /*1d70*/  ULDC.64 UR4, c[0x0][0x308] ;  /* 0x0000c20000047ab9 */ /* 0x000fe20000000a00 */
[----:B------:R-:W-:Y:S02]  /*1d80*/  SHF.R.S32.HI R12, RZ, 0x1f, R82 ;  /* 0x0000001fff0c7819 */ /* 0x000fe40000011452 */
[----:B------:R-:W-:Y:S01]  /*1d90*/  SHF.R.S32.HI R64, RZ, 0x1f, R18 ;  /* 0x0000001fff407819 */ /* 0x000fe20000011412 */
[----:B------:R-:W2:Y:S08]  /*1da0*/  LDC.64 R60, c[0x0][0x3f8] ;  /* 0x0000fe00ff3c7b82 */ /* 0x000eb00000000a00 */
[----:B------:R-:W3:Y:S08]  /*1db0*/  @P0 LDC.64 R4, c[0x0][0x9f8] ;  /* 0x00027e00ff040b82 */ /* 0x000ef00000000a00 */
[----:B------:R-:W4:Y:S01]  /*1dc0*/  LDC R41, c[0x0][0x3f4] ;  /* 0x0000fd00ff297b82 */ /* 0x000f220000000800 */
[----:B---3--:R-:W-:-:S05]  /*1dd0*/  @P0 IMAD.WIDE R4, R83, 0x4, R4 ;  /* 0x0000000453040825 */ /* 0x008fca00078e0204 */
[----:B------:R3:W4:Y:S01]  /*1de0*/  @P0 LDG.E R83, desc[UR38][R4.64] ;  /* 0x0000002604530981 */ /* 0x000722000c1e1900 */
[----:B------:R-:W-:Y:S01]  /*1df0*/  SHF.R.S32.HI R43, RZ, 0x1f, R63 ;  /* 0x0000001fff2b7819 */ /* 0x000fe2000001143f */
[-C--:B-1----:R-:W-:Y:S01]  /*1e00*/  IMAD.WIDE.U32 R6, R63, R10.reuse, RZ ;  /* 0x0000000a3f067225 */ /* 0x082fe200078e00ff */
[----:B------:R-:W-:Y:S02]  /*1e10*/  ISETP.NE.U32.AND P0, PT, RZ, UR6, PT ;  /* 0x00000006ff007c0c */ /* 0x000fe4000bf05070 */
[----:B0-----:R-:W-:Y:S01]  /*1e20*/  SHF.R.U32.HI R38, RZ, 0x7, R38 ;  /* 0x00000007ff267819 */ /* 0x001fe20000011626 */
[----:B------:R-:W-:Y:S01]  /*1e30*/  IMAD R0, R43, R10, RZ ;  /* 0x0000000a2b007224 */ /* 0x000fe200078e02ff */
[----:B------:R-:W-:Y:S01]  /*1e40*/  ISETP.NE.AND.EX P0, PT, RZ, UR7, PT, P0 ;  /* 0x00000007ff007c0c */ /* 0x000fe2000bf05300 */
[----:B------:R-:W-:Y:S01]  /*1e50*/  IMAD.SHL.U32 R73, R236, 0x40, RZ ;  /* 0x00000040ec497824 */ /* 0x000fe200078e00ff */
[----:B------:R-:W-:Y:S01]  /*1e60*/  ISETP.NE.AND P6, PT, R38, 0x1, PT ;  /* 0x000000012600780c */ /* 0x000fe20003fc5270 */
[----:B------:R-:W-:Y:S01]  /*1e70*/  IMAD R3, R63, R11, R0 ;  /* 0x0000000b3f037224 */ /* 0x000fe200078e0200 */
[----:B------:R-:W-:Y:S01]  /*1e80*/  SHF.R.S32.HI R23, RZ, 0x1f, R22 ;  /* 0x0000001fff177819 */ /* 0x000fe20000011416 */
[----:B---3--:R-:W-:Y:S01]  /*1e90*/  IMAD.SHL.U32 R4, R231, 0x8, RZ ;  /* 0x00000008e7047824 */ /* 0x008fe200078e00ff */
[----:B------:R-:W-:Y:S01]  /*1ea0*/  LOP3.LUT R73, R73, 0x1c0, RZ, 0xc0, !PT ;  /* 0x000001c049497812 */ /* 0x000fe200078ec0ff */
[----:B------:R-:W-:Y:S01]  /*1eb0*/  IMAD.IADD R7, R7, 0x1, R3 ;  /* 0x0000000107077824 */ /* 0x000fe200078e0203 */
[----:B------:R-:W-:Y:S01]  /*1ec0*/  SHF.L.U64.HI R69, R10, 0x6, R11 ;  /* 0x000000060a457819 */ /* 0x000fe2000001020b */
[----:B------:R-:W-:Y:S01]  /*1ed0*/  IMAD R3, R12, UR4, RZ ;  /* 0x000000040c037c24 */ /* 0x000fe2000f8e02ff */
[----:B------:R-:W-:Y:S01]  /*1ee0*/  SHF.R.S32.HI R5, RZ, 0x1f, R4 ;  /* 0x0000001fff057819 */ /* 0x000fe20000011404 */
[----:B------:R-:W-:Y:S01]  /*1ef0*/  IMAD.WIDE.U32 R6, R82, UR4, R6 ;  /* 0x0000000452067c25 */ /* 0x000fe2000f8e0006 */
[----:B------:R-:W-:-:S02]  /*1f00*/  SHF.R.U32.HI R76, RZ, 0x3, R73 ;  /* 0x00000003ff4c7819 */ /* 0x000fc40000011649 */
[----:B--2---:R-:W-:Y:S01]  /*1f10*/  SHF.L.U64.HI R74, R60, 0x6, R61 ;  /* 0x000000063c4a7819 */ /* 0x004fe2000001023d */
[----:B------:R-:W-:Y:S01]  /*1f20*/  IMAD R3, R82, UR5, R3 ;  /* 0x0000000552037c24 */ /* 0x000fe2000f8e0203 */
[----:B------:R-:W-:Y:S01]  /*1f30*/  ULDC.64 UR4, c[0x0][0x310] ;  /* 0x0000c40000047ab9 */ /* 0x000fe20000000a00 */
[----:B------:R-:W-:Y:S01]  /*1f40*/  IMAD.WIDE.U32 R8, R18, R10, R4 ;  /* 0x0000000a12087225 */ /* 0x000fe200078e0004 */
[----:B------:R-:W-:-:S03]  /*1f50*/  SHF.R.S32.HI R77, RZ, 0x1f, R233 ;  /* 0x0000001fff4d7819 */ /* 0x000fc600000114e9 */
[----:B------:R-:W-:Y:S02]  /*1f60*/  IMAD.IADD R7, R7, 0x1, R3 ;  /* 0x0000000107077824 */ /* 0x000fe400078e0203 */
[C---:B------:R-:W-:Y:S02]  /*1f70*/  VIADD R31, R4.reuse, 0x20 ;  /* 0x00000020041f7836 */ /* 0x040fe40000000000 */
[C---:B------:R-:W-:Y:S02]  /*1f80*/  VIADD R13, R4.reuse, 0xc0 ;  /* 0x000000c0040d7836 */ /* 0x040fe40000000000 */
[C---:B------:R-:W-:Y:S02]  /*1f90*/  VIADD R65, R4.reuse, 0x40 ;  /* 0x0000004004417836 */ /* 0x040fe40000000000 */
[C---:B------:R-:W-:Y:S02]  /*1fa0*/  VIADD R66, R4.reuse, 0x60 ;  /* 0x0000006004427836 */ /* 0x040fe40000000000 */
[----:B------:R-:W-:-:S02]  /*1fb0*/  VIADD R14, R4, 0xe0 ;  /* 0x000000e0040e7836 */ /* 0x000fc40000000000 */
[C---:B------:R-:W-:Y:S02]  /*1fc0*/  VIADD R67, R4.reuse, 0x80 ;  /* 0x0000008004437836 */ /* 0x040fe40000000000 */
[----:B------:R-:W-:Y:S02]  /*1fd0*/  VIADD R68, R4, 0xa0 ;  /* 0x000000a004447836 */ /* 0x000fe40000000000 */
[----:B------:R-:W-:Y:S02]  /*1fe0*/  IMAD.MOV.U32 R79, RZ, RZ, 0x20 ;  /* 0x00000020ff4f7424 */ /* 0x000fe400078e00ff */
[----:B------:R-:W-:Y:S01]  /*1ff0*/  VIADD R78, R38, 0x8 ;  /* 0x00000008264e7836 */ /* 0x000fe20000000000 */
[----:B------:R-:W-:Y:S01]  /*2000*/  SHF.R.U32.HI R38, RZ, 0x3, R217 ;  /* 0x00000003ff267819 */ /* 0x000fe200000116d9 */
[----:B------:R-:W-:Y:S02]  /*2010*/  IMAD.SHL.U32 R70, R10, 0x40, RZ ;  /* 0x000000400a467824 */ /* 0x000fe400078e00ff */
[----:B------:R-:W-:-:S02]  /*2020*/  IMAD R39, R61, 0x60, RZ ;  /* 0x000000603d277824 */ /* 0x000fc400078e02ff */
[----:B------:R-:W-:Y:S02]  /*2030*/  IMAD.SHL.U32 R75, R60, 0x40, RZ ;  /* 0x000000403c4b7824 */ /* 0x000fe400078e00ff */
[----:B----4-:R-:W-:Y:S01]  /*2040*/  IMAD.SHL.U32 R80, R41, 0x2, RZ ;  /* 0x0000000229507824 */ /* 0x010fe200078e00ff */
[----:B------:R-:W-:Y:S02]  /*2050*/  SHF.R.S32.HI R0, RZ, 0x1f, R83 ;  /* 0x0000001fff007819 */ /* 0x000fe40000011453 */
[----:B------:R-:W-:Y:S02]  /*2060*/  SEL R21, R83, RZ, !P0 ;  /* 0x000000ff53157207 */ /* 0x000fe40004000000 */
[----:B------:R-:W-:-:S03]  /*2070*/  SEL R20, R0, RZ, !P0 ;  /* 0x000000ff00147207 */ /* 0x000fc60004000000 */
[----:B------:R-:W-:-:S04]  /*2080*/  IMAD.WIDE.U32 R6, R21, UR4, R6 ;  /* 0x0000000415067c25 */ /* 0x000fc8000f8e0006 */
[----:B------:R-:W-:Y:S01]  /*2090*/  IMAD R0, R20, UR4, RZ ;  /* 0x0000000414007c24 */ /* 0x000fe2000f8e02ff */
[----:B------:R-:W-:-:S03]  /*20a0*/  IADD3 R3, P0, R6, R8, RZ ;  /* 0x0000000806037210 */ /* 0x000fc60007f1e0ff */
[----:B------:R-:W-:Y:S01]  /*20b0*/  IMAD R29, R21, UR5, R0 ;  /* 0x00000005151d7c24 */ /* 0x000fe2000f8e0200 */
[----:B------:R-:W-:Y:S05]  /*20c0*/  @!P6 WARPSYNC.ALL ;  /* 0x000000000000e948 */ /* 0x000fea0003800000 */
[----:B------:R-:W-:Y:S01]  /*20d0*/  IMAD R0, R64, R10, RZ ;  /* 0x0000000a40007224 */ /* 0x000fe200078e02ff */
[----:B------:R-:W-:Y:S01]  /*20e0*/  ULDC UR4, c[0x0][0x320] ;  /* 0x0000c80000047ab9 */ /* 0x000fe20000000800 */
[----:B------:R-:W-:Y:S01]  /*20f0*/  IMAD.IADD R29, R7, 0x1, R29 ;  /* 0x00000001071d7824 */ /* 0x000fe200078e021d */
[----:B------:R-:W-:Y:S01]  /*2100*/  @!P6 BAR.SYNC.DEFER_BLOCKING 0x9, 0x100 ;  /* 0x024400000000eb1d */ /* 0x000fe20000010000 */
[----:B------:R-:W-:Y:S01]  /*2110*/  IMAD R0, R18, R11, R0 ;  /* 0x0000000b12007224 */ /* 0x000fe200078e0200 */
[----:B------:R-:W-:-:S02]  /*2120*/  ISETP.GE.AND P2, PT, R31, UR4, PT ;  /* 0x000000041f007c0c */ /* 0x000fc4000bf46270 */
[----:B------:R-:W-:Y:S02]  /*2130*/  ISETP.GE.AND P1, PT, R4, UR4, PT ;  /* 0x0000000404007c0c */ /* 0x000fe4000bf26270 */
[----:B------:R-:W-:Y:S01]  /*2140*/  ULDC.64 UR6, c[0x0][0x330] ;  /* 0x0000cc0000067ab9 */ /* 0x000fe20000000a00 */
[----:B------:R-:W-:Y:S01]  /*2150*/  IADD3.X R0, R29, R9, R0, P0, !PT ;  /* 0x000000091d007210 */ /* 0x000fe200007fe400 */
[----:B------:R-:W-:Y:S01]  /*2160*/  IMAD R9, R12, UR6, RZ ;  /* 0x000000060c097c24 */ /* 0x000fe2000f8e02ff */
[----:B------:R-:W-:Y:S02]  /*2170*/  SEL R8, RZ, 0xffffffff, P2 ;  /* 0xffffffffff087807 */ /* 0x000fe40001000000 */
[----:B------:R-:W-:Y:S01]  /*2180*/  ISETP.GE.AND P0, PT, R13, UR4, PT ;  /* 0x000000040d007c0c */ /* 0x000fe2000bf06270 */
[----:B------:R-:W-:Y:S01]  /*2190*/  IMAD R15, R82, UR7, R9 ;  /* 0x00000007520f7c24 */ /* 0x000fe2000f8e0209 */
[----:B------:R-:W-:Y:S01]  /*21a0*/  SEL R12, RZ, 0x1, P1 ;  /* 0x00000001ff0c7807 */ /* 0x000fe20000800000 */
[----:B------:R-:W-:Y:S01]  /*21b0*/  IMAD.SHL.U32 R13, R8, 0x2, RZ ;  /* 0x00000002080d7824 */ /* 0x000fe200078e00ff */
[----:B------:R-:W-:Y:S01]  /*21c0*/  ISETP.GE.AND P1, PT, R65, UR4, PT ;  /* 0x0000000441007c0c */ /* 0x000fe2000bf26270 */
[----:B------:R-:W-:Y:S01]  /*21d0*/  IMAD.WIDE.U32 R8, R82, UR6, R4 ;  /* 0x0000000652087c25 */ /* 0x000fe2000f8e0004 */
[----:B------:R-:W-:Y:S01]  /*21e0*/  ISETP.GE.AND P2, PT, R66, UR4, PT ;  /* 0x0000000442007c0c */ /* 0x000fe2000bf46270 */
[----:B------:R-:W0:Y:S01]  /*21f0*/  LDC.64 R82, c[0x0][0x408] ;  /* 0x00010200ff527b82 */ /* 0x000e220000000a00 */
[----:B------:R-:W-:Y:S01]  /*2200*/  ISETP.GE.AND P3, PT, R14, UR4, PT ;  /* 0x000000040e007c0c */ /* 0x000fe2000bf66270 */
[----:B------:R-:W-:Y:S01]  /*2210*/  IMAD.IADD R9, R9, 0x1, R15 ;  /* 0x0000000109097824 */ /* 0x000fe200078e020f */
[----:B------:R-:W-:-:S02]  /*2220*/  LOP3.LUT R12, R13, 0x2, R12, 0xe2, !PT ;  /* 0x000000020d0c7812 */ /* 0x000fc400078ee20c */
[----:B------:R-:W-:Y:S02]  /*2230*/  SEL R13, RZ, 0x4, P1 ;  /* 0x00000004ff0d7807 */ /* 0x000fe40000800000 */
[----:B------:R-:W-:Y:S02]  /*2240*/  SEL R14, RZ, 0x8, P2 ;  /* 0x00000008ff0e7807 */ /* 0x000fe40001000000 */
[----:B------:R-:W-:Y:S02]  /*2250*/  ISETP.GE.AND P1, PT, R67, UR4, PT ;  /* 0x0000000443007c0c */ /* 0x000fe4000bf26270 */
[----:B------:R-:W-:Y:S01]  /*2260*/  ISETP.GE.AND P2, PT, R68, UR4, PT ;  /* 0x0000000444007c0c */ /* 0x000fe2000bf46270 */
[----:B------:R-:W-:Y:S01]  /*2270*/  ULDC.64 UR4, c[0x0][0x338] ;  /* 0x0000ce0000047ab9 */ /* 0x000fe20000000a00 */
[----:B------:R-:W-:Y:S01]  /*2280*/  LOP3.LUT R12, R14, R12, R13, 0xfe, !PT ;  /* 0x0000000c0e0c7212 */ /* 0x000fe200078efe0d */
[----:B------:R-:W-:Y:S01]  /*2290*/  IMAD R15, R20, UR4, RZ ;  /* 0x00000004140f7c24 */ /* 0x000fe2000f8e02ff */
[----:B------:R-:W-:Y:S01]  /*22a0*/  SEL R13, RZ, 0x10, P1 ;  /* 0x00000010ff0d7807 */ /* 0x000fe20000800000 */
[----:B------:R-:W-:Y:S01]  /*22b0*/  IMAD R20, R64, R60, RZ ;  /* 0x0000003c40147224 */ /* 0x000fe200078e02ff */
[----:B------:R-:W-:Y:S01]  /*22c0*/  SEL R14, RZ, 0x20, P2 ;  /* 0x00000020ff0e7807 */ /* 0x000fe20001000000 */
[C---:B------:R-:W-:Y:S01]  /*22d0*/  IMAD R95, R21.reuse, UR5, R15 ;  /* 0x00000005155f7c24 */ /* 0x040fe2000f8e020f */
[----:B------:R-:W-:Y:S01]  /*22e0*/  LOP3.LUT P1, RZ, R236, 0x4, RZ, 0xc0, !PT ;  /* 0x00000004ecff7812 */ /* 0x000fe2000782c0ff */
[----:B------:R-:W-:Y:S01]  /*22f0*/  IMAD R59, R18, R61, R20 ;  /* 0x0000003d123b7224 */ /* 0x000fe200078e0214 */
[----:B------:R-:W-:Y:S01]  /*2300*/  LOP3.LUT R13, R14, R12, R13, 0xfe, !PT ;  /* 0x0000000c0e0d7212 */ /* 0x000fe200078efe0d */
[----:B------:R-:W-:Y:S01]  /*2310*/  IMAD.WIDE.U32 R8, R21, UR4, R8 ;  /* 0x0000000415087c25 */ /* 0x000fe2000f8e0008 */
[----:B------:R-:W-:Y:S01]  /*2320*/  SEL R12, RZ, 0x40, P0 ;  /* 0x00000040ff0c7807 */ /* 0x000fe20000000000 */
[----:B------:R-:W-:Y:S01]  /*2330*/  ULDC UR4, c[0x0][0x2f4] ;  /* 0x0000bd0000047ab9 */ /* 0x000fe20000000800 */
[----:B------:R-:W-:Y:S01]  /*2340*/  ISETP.GE.AND P0, PT, R4, R41, PT ;  /* 0x000000290400720c */ /* 0x000fe20003f06270 */
[----:B0-----:R-:W-:Y:S01]  /*2350*/  IMAD.WIDE.U32 R14, R18, R82, R22 ;  /* 0x00000052120e7225 */ /* 0x001fe200078e0016 */
[----:B------:R-:W-:-:S02]  /*2360*/  LOP3.LUT R97, R13, R12, RZ, 0xfc, !PT ;  /* 0x0000000c0d617212 */ /* 0x000fc400078efcff */
[----:B------:R-:W-:Y:S01]  /*2370*/  SEL R35, R41, RZ, P0 ;  /* 0x000000ff29237207 */ /* 0x000fe20000000000 */
[-C--:B------:R-:W-:Y:S01]  /*2380*/  IMAD R12, R64, R82.reuse, RZ ;  /* 0x00000052400c7224 */ /* 0x080fe200078e02ff */
[C---:B------:R-:W-:Y:S01]  /*2390*/  IADD3 R62, P2, R18.reuse, R63, RZ ;  /* 0x0000003f123e7210 */ /* 0x040fe20007f5e0ff */
[----:B------:R-:W-:Y:S01]  /*23a0*/  IMAD.WIDE.U32 R32, R18, R82, R4 ;  /* 0x0000005212207225 */ /* 0x000fe200078e0004 */
[----:B------:R-:W-:Y:S02]  /*23b0*/  SHF.L.U64.HI R71, R82, 0x6, R83 ;  /* 0x0000000652477819 */ /* 0x000fe40000010253 */
[----:B------:R-:W-:Y:S01]  /*23c0*/  SEL R79, R79, 0xffffffe0, !P1 ;  /* 0xffffffe04f4f7807 */ /* 0x000fe20004800000 */
[C---:B------:R-:W-:Y:S01]  /*23d0*/  IMAD R37, R18.reuse, R83, R12 ;  /* 0x0000005312257224 */ /* 0x040fe200078e020c */
[----:B------:R-:W-:Y:S01]  /*23e0*/  SEL R96, RZ, 0xffffff80, P3 ;  /* 0xffffff80ff607807 */ /* 0x000fe20001800000 */
[----:B------:R-:W-:Y:S01]  /*23f0*/  IMAD.WIDE.U32 R12, R18, R60, R22 ;  /* 0x0000003c120c7225 */ /* 0x000fe200078e0016 */
[----:B------:R-:W-:-:S02]  /*2400*/  ISETP.GE.AND P1, PT, R4, UR4, PT ;  /* 0x0000000404007c0c */ /* 0x000fc4000bf26270 */
[----:B------:R-:W-:Y:S01]  /*2410*/  LOP3.LUT R96, R97, 0x80, R96, 0xc8, !PT ;  /* 0x0000008061607812 */ /* 0x000fe200078ec860 */
[----:B------:R-:W-:Y:S01]  /*2420*/  IMAD.IADD R57, R13, 0x1, R59 ;  /* 0x000000010d397824 */ /* 0x000fe200078e023b */
[----:B-----5:R-:W-:Y:S01]  /*2430*/  SHF.R.S32.HI R13, RZ, 0x1f, R30 ;  /* 0x0000001fff0d7819 */ /* 0x020fe2000001141e */
[----:B------:R-:W-:Y:S01]  /*2440*/  IMAD.MOV.U32 R56, RZ, RZ, R12 ;  /* 0x000000ffff387224 */ /* 0x000fe200078e000c */
[----:B------:R-:W-:Y:S01]  /*2450*/  LOP3.LUT R97, R97, 0x40, RZ, 0xc0, !PT ;  /* 0x0000004061617812 */ /* 0x000fe200078ec0ff */
[----:B------:R-:W-:Y:S02]  /*2460*/  IMAD.IADD R35, R4, 0x1, R35 ;  /* 0x0000000104237824 */ /* 0x000fe400078e0223 */
[----:B------:R-:W-:Y:S02]  /*2470*/  IMAD R12, R13, R82, RZ ;  /* 0x000000520d0c7224 */ /* 0x000fe400078e02ff */
[----:B------:R-:W-:Y:S01]  /*2480*/  IMAD.IADD R15, R15, 0x1, R37 ;  /* 0x000000010f0f7824 */ /* 0x000fe200078e0225 */
[----:B------:R-:W-:Y:S01]  /*2490*/  SHF.R.S32.HI R34, RZ, 0x1f, R35 ;  /* 0x0000001fff227819 */ /* 0x000fe20000011423 */
[----:B------:R-:W-:-:S02]  /*24a0*/  IMAD.IADD R33, R37, 0x1, R33 ;  /* 0x0000000125217824 */ /* 0x000fc400078e0221 */
[----:B------:R-:W-:Y:S01]  /*24b0*/  IMAD R37, R30, R83, R12 ;  /* 0x000000531e257224 */ /* 0x000fe200078e020c */
[----:B------:R-:W-:Y:S01]  /*24c0*/  LEA.HI R34, R34, R35, RZ, 0x3 ;  /* 0x0000002322227211 */ /* 0x000fe200078f18ff */
[----:B------:R-:W-:Y:S02]  /*24d0*/  IMAD R36, R13, R60, RZ ;  /* 0x0000003c0d247224 */ /* 0x000fe400078e02ff */
[-C--:B------:R-:W-:Y:S01]  /*24e0*/  IMAD.WIDE.U32 R12, R30, R82.reuse, R14 ;  /* 0x000000521e0c7225 */ /* 0x080fe200078e000e */
[----:B------:R-:W-:Y:S02]  /*24f0*/  SHF.R.S32.HI R88, RZ, 0x3, R34 ;  /* 0x00000003ff587819 */ /* 0x000fe40000011422 */
[----:B------:R-:W-:Y:S01]  /*2500*/  LOP3.LUT R89, R34, 0xfffffff8, RZ, 0xc0, !PT ;  /* 0xfffffff822597812 */ /* 0x000fe200078ec0ff */
[----:B------:R-:W-:Y:S01]  /*2510*/  IMAD.WIDE.U32 R14, R30, R82, R32 ;  /* 0x000000521e0e7225 */ /* 0x000fe200078e0020 */
[--C-:B------:R-:W-:Y:S02]  /*2520*/  LOP3.LUT R33, R73, 0x18, R4.reuse, 0xf8, !PT ;  /* 0x0000001849217812 */ /* 0x100fe400078ef804 */
[----:B------:R-:W-:Y:S01]  /*2530*/  SHF.R.S32.HI R92, RZ, 0x1f, R89 ;  /* 0x0000001fff5c7819 */ /* 0x000fe20000011459 */
[----:B------:R-:W-:Y:S01]  /*2540*/  IMAD.WIDE.U32 R20, R18, R60, R4 ;  /* 0x0000003c12147225 */ /* 0x000fe200078e0004 */
[----:B------:R-:W-:-:S02]  /*2550*/  LOP3.LUT R32, R33, R76, RZ, 0x3c, !PT ;  /* 0x0000004c21207212 */ /* 0x000fc400078e3cff */
[--C-:B------:R-:W-:Y:S01]  /*2560*/  LOP3.LUT R33, R73, 0x38, R34.reuse, 0xf8, !PT ;  /* 0x0000003849217812 */ /* 0x100fe200078ef822 */
[----:B------:R-:W-:Y:S01]  /*2570*/  IMAD.IADD R59, R59, 0x1, R21 ;  /* 0x000000013b3b7824 */ /* 0x000fe200078e0215 */
[----:B------:R-:W-:Y:S01]  /*2580*/  LOP3.LUT R34, R217, 0x38, R34, 0xf8, !PT ;  /* 0x00000038d9227812 */ /* 0x000fe200078ef822 */
[----:B------:R-:W-:Y:S02]  /*2590*/  IMAD.MOV.U32 R58, RZ, RZ, R20 ;  /* 0x000000ffff3a7224 */ /* 0x000fe400078e0014 */
[----:B------:R-:W-:Y:S01]  /*25a0*/  IMAD R81, R219, 0x200, R32 ;  /* 0x00000200db517824 */ /* 0x000fe200078e0220 */
[----:B------:R-:W-:Y:S01]  /*25b0*/  LOP3.LUT R32, R33, R76, RZ, 0x3c, !PT ;  /* 0x0000004c21207212 */ /* 0x000fe200078e3cff */
[----:B------:R-:W-:Y:S01]  /*25c0*/  IMAD R35, R11, 0x60, RZ ;  /* 0x000000600b237824 */ /* 0x000fe200078e02ff */
[----:B------:R-:W-:Y:S01]  /*25d0*/  LOP3.LUT R33, R34, R38, RZ, 0x3c, !PT ;  /* 0x0000002622217212 */ /* 0x000fe200078e3cff */
[C---:B------:R-:W-:Y:S02]  /*25e0*/  IMAD R91, R30.reuse, R61, R36 ;  /* 0x0000003d1e5b7224 */ /* 0x040fe400078e0224 */
[----:B------:R-:W-:-:S04]  /*25f0*/  IMAD.WIDE.U32 R56, R30, R60, R56 ;  /* 0x0000003c1e387225 */ /* 0x000fc800078e0038 */
[----:B------:R-:W-:-:S04]  /*2600*/  IMAD.WIDE.U32 R58, R30, R60, R58 ;  /* 0x0000003c1e3a7225 */ /* 0x000fc800078e003a */
[----:B------:R-:W-:-:S04]  /*2610*/  IMAD.WIDE.U32 R10, R10, 0x60, RZ ;  /* 0x000000600a0a7825 */ /* 0x000fc800078e00ff */
[----:B------:R-:W-:Y:S02]  /*2620*/  IMAD R83, R83, 0x60, RZ ;  /* 0x0000006053537824 */ /* 0x000fe400078e02ff */
[----:B------:R-:W-:-:S04]  /*2630*/  IMAD.WIDE.U32 R20, R82, 0x60, RZ ;  /* 0x0000006052147825 */ /* 0x000fc800078e00ff */
[----:B------:R-:W-:-:S04]  /*2640*/  IMAD.WIDE.U32 R60, R60, 0x60, RZ ;  /* 0x000000603c3c7825 */ /* 0x000fc800078e00ff */
[----:B------:R-:W-:Y:S02]  /*2650*/  IMAD.SHL.U32 R72, R82, 0x40, RZ ;  /* 0x0000004052487824 */ /* 0x000fe400078e00ff */
[----:B------:R-:W-:Y:S01]  /*2660*/  IMAD.X R63, R64, 0x1, R43, P2 ;  /* 0x00000001403f7824 */ /* 0x000fe200010e062b */
[----:B------:R-:W-:Y:S01]  /*2670*/  ISETP.GE.AND P2, PT, R31, UR4, PT ;  /* 0x000000041f007c0c */ /* 0x000fe2000bf46270 */
[----:B------:R-:W-:Y:S02]  /*2680*/  IMAD.IADD R87, R57, 0x1, R91 ;  /* 0x0000000139577824 */ /* 0x000fe400078e025b */
[----:B------:R-:W-:Y:S02]  /*2690*/  IMAD.IADD R82, R11, 0x1, R35 ;  /* 0x000000010b527824 */ /* 0x000fe400078e0223 */
[----:B------:R-:W-:Y:S02]  /*26a0*/  IMAD.IADD R83, R21, 0x1, R83 ;  /* 0x0000000115537824 */ /* 0x000fe400078e0253 */
[----:B------:R-:W-:-:S02]  /*26b0*/  IMAD.IADD R84, R61, 0x1, R39 ;  /* 0x000000013d547824 */ /* 0x000fc400078e0227 */
[----:B------:R-:W-:Y:S02]  /*26c0*/  IMAD.IADD R85, R79, 0x1, R81 ;  /* 0x000000014f557824 */ /* 0x000fe400078e0251 */
[----:B------:R-:W-:Y:S02]  /*26d0*/  IMAD.IADD R86, R13, 0x1, R37 ;  /* 0x000000010d567824 */ /* 0x000fe400078e0225 */
[----:B------:R-:W-:Y:S02]  /*26e0*/  IMAD.IADD R90, R37, 0x1, R15 ;  /* 0x00000001255a7824 */ /* 0x000fe400078e020f */
[----:B------:R-:W-:Y:S02]  /*26f0*/  IMAD.IADD R91, R91, 0x1, R59 ;  /* 0x000000015b5b7824 */ /* 0x000fe400078e023b */
[----:B------:R-:W-:Y:S02]  /*2700*/  IMAD R93, R219, 0x200, R32 ;  /* 0x00000200db5d7824 */ /* 0x000fe400078e0220 */
[----:B------:R-:W-:-:S02]  /*2710*/  IMAD.IADD R94, R220, 0x1, R33 ;  /* 0x00000001dc5e7824 */ /* 0x000fc400078e0221 */
[----:B------:R-:W-:-:S07]  /*2720*/  IMAD.IADD R95, R9, 0x1, R95 ;  /* 0x00000001095f7824 */ /* 0x000fce00078e025f */
.L_x_2724:
        /* <DEDUP_REMOVED lines=9> */
[----:B------:R-:W-:-:S03]  /*27c0*/  IADD3 R33, P5, R3, R104, RZ ;  /* 0x0000006803217210 */ /* 0x000fc60007fbe0ff */
[----:B------:R-:W-:Y:S01]  /*27d0*/  IMAD.IADD R109, R105, 0x1, R27 ;  /* 0x00000001696d7824 */ /* 0x000fe200078e021b */
[----:B------:R-:W-:-:S03]  /*27e0*/  IADD3 R27, P3, P4, R3, R104, R70 ;  /* 0x00000068031b7210 */ /* 0x000fc60007c7e046 */
[----:B------:R-:W-:Y:S01]  /*27f0*/  IMAD.X R34, R109, 0x1, R0, P5 ;  /* 0x000000016d227824 */ /* 0x000fe200028e0600 */
[----:B------:R-:W-:Y:S02]  /*2800*/  IADD3.X R32, R0, R109, R69, P3, P4 ;  /* 0x0000006d00207210 */ /* 0x000fe40001fe8445 */
[-C--:B0-----:R-:W-:Y:S02]  /*2810*/  LEA R40, P3, R27, R100.reuse, 0x1 ;  /* 0x000000641b287211 */ /* 0x081fe400078608ff */
[----:B------:R-:W-:Y:S02]  /*2820*/  LEA R42, P5, R33, R100, 0x1 ;  /* 0x00000064212a7211 */ /* 0x000fe400078a08ff */
[-C--:B------:R-:W-:Y:S01]  /*2830*/  LEA.HI.X R41, R27, R101.reuse, R32, 0x1, P3 ;  /* 0x000000651b297211 */ /* 0x080fe200018f0c20 */
[----:B------:R-:W-:Y:S01]  /*2840*/  IMAD R27, R17, 0x1800, R81 ;  /* 0x00001800111b7824 */ /* 0x000fe200078e0251 */
[----:B-1----:R-:W-:Y:S02]  /*2850*/  ISETP.GE.AND P3, PT, R107, 0x1, PT ;  /* 0x000000016b00780c */ /* 0x002fe40003f66270 */
[----:B------:R-:W-:Y:S01]  /*2860*/  LEA.HI.X R43, R33, R101, R34, 0x1, P5 ;  /* 0x00000065212b7211 */ /* 0x000fe200028f0c22 */
[----:B------:R-:W-:Y:S01]  /*2870*/  IMAD R33, R17, 0x1800, R85 ;  /* 0x0000180011217824 */ /* 0x000fe200078e0255 */
[----:B------:R-:W-:Y:S01]  /*2880*/  ISETP.GT.AND P4, PT, R45, R28, PT ;  /* 0x0000001c2d00720c */ /* 0x000fe20003f84270 */
[----:B------:R-:W-:-:S02]  /*2890*/  IMAD R108, R27, 0x2, R26 ;  /* 0x000000021b6c7824 */ /* 0x000fc400078e021a */
[----:B------:R-:W-:Y:S01]  /*28a0*/  IMAD R106, R33, 0x2, R26 ;  /* 0x00000002216a7824 */ /* 0x000fe200078e021a */
[----:B------:R-:W-:Y:S01]  /*28b0*/  P2R R99, PR, RZ, 0x10 ;  /* 0x00000010ff637803 */ /* 0x000fe20000000000 */
[----:B------:R-:W-:-:S04]  /*28c0*/  IMAD.MOV.U32 R27, RZ, RZ, R45 ;  /* 0x000000ffff1b7224 */ /* 0x000fc800078e002d */
        /* <DEDUP_REMOVED lines=42> */
.L_x_2681:
[----:B------:R-:W-:Y:S05]  /*2b70*/  BSYNC B1 ;  /* 0x0000000000017941 */ /* 0x000fea0003800000 */
.L_x_2680:
[----:B------:R-:W-:Y:S01]  /*2b80*/  ISETP.GE.AND P5, PT, R233, R102, PT ;  /* 0x00000066e900720c */ /* 0x000fe20003fa6270 */
[----:B------:R-:W-:Y:S01]  /*2b90*/  BSSY B1, `(.L_x_2682) ;  /* 0x000001b000017945 */ /* 0x000fe20003800000 */
[----:B------:R-:W-:Y:S02]  /*2ba0*/  CS2R R46, SRZ ;  /* 0x00000000002e7805 */ /* 0x000fe4000001ff00 */
[----:B0-----:R-:W-:Y:S01]  /*2bb0*/  CS2R R38, SRZ ;  /* 0x0000000000267805 */ /* 0x001fe2000001ff00 */
        /* <DEDUP_REMOVED lines=24> */
.L_x_2683:
[----:B------:R-:W-:Y:S05]  /*2d40*/  BSYNC B1 ;  /* 0x0000000000017941 */ /* 0x000fea0003800000 */
.L_x_2682:
        /* <DEDUP_REMOVED lines=33> */
.L_x_2684:
[----:B------:R-:W-:Y:S01]  /*2f60*/  IMAD R98, R17, 0x8, R16 ;  /* 0x0000000811627824 */ /* 0x000fe200078e0210 */
[----:B------:R-:W-:Y:S01]  /*2f70*/  SHF.L.U32 R103, R204, 0x1f, RZ ;  /* 0x0000001fcc677819 */ /* 0x000fe200000006ff */
[----:B------:R-:W-:Y:S03]  /*2f80*/  BSSY B1, `(.L_x_2685) ;  /* 0x0000003000017945 */ /* 0x000fe60003800000 */
[----:B------:R-:W0:Y:S02]  /*2f90*/  SYNCS.PHASECHK.TRANS64.TRYWAIT P6, [R98+URZ+0x22890], R103 ;  /* 0x02289067620075a7 */ /* 0x000e2400080c017f */
[----:B0-----:R-:W-:Y:S05]  /*2fa0*/  @!P6 BRA `(.L_x_2686) ;  /* 0x000001e400c8e947 */ /* 0x001fea0003800000 */
.L_x_3043:
[----:B------:R-:W-:Y:S05]  /*2fb0*/  BSYNC B1 ;  /* 0x0000000000017941 */ /* 0x000fea0003800000 */
.L_x_2685:
        /* <DEDUP_REMOVED lines=29> */
[----:B------:R-:W-:Y:S01]  /*3190*/  FMUL.FTZ R35, R35, R114 ;  /* 0x0000007223237220 */ /* 0x000fe20000410000 */
[----:B------:R-:W-:Y:S01]  /*31a0*/  LOP3.LUT R32, R32, 0xffff0000, RZ, 0xc0, !PT ;  /* 0xffff000020207812 */ /* 0x000fe200078ec0ff */
[C---:B------:R-:W-:Y:S01]  /*31b0*/  FMUL.FTZ R123, R53.reuse, R120 ;  /* 0x00000078357b7220 */ /* 0x040fe20000410000 */
[----:B------:R-:W-:Y:S01]  /*31c0*/  FMUL.FTZ R53, R53, R116 ;  /* 0x0000007435357220 */ /* 0x000fe20000410000 */
        /* <DEDUP_REMOVED lines=10> */
[----:B------:R-:W-:Y:S01]  /*3270*/  FMUL.FTZ R114, R55, R115 ;  /* 0x0000007337727220 */ /* 0x000fe20000410000 */
        /* <DEDUP_REMOVED lines=10> */
.L_x_2692:
[----:B------:R-:W-:Y:S05]  /*3320*/  BSYNC B3 ;  /* 0x0000000000037941 */ /* 0x000fea0003800000 */
.L_x_2691:
[----:B--2---:R1:W-:Y:S02]  /*3330*/  STG.E.128 desc[UR38][R42.64], R32 ;  /* 0x000000202a007986 */ /* 0x0043e4000c101d26 */
.L_x_2690:
[----:B------:R-:W-:Y:S05]  /*3340*/  BSYNC B2 ;  /* 0x0000000000027941 */ /* 0x000fea0003800000 */
.L_x_2689:
[----:B------:R-:W-:Y:S05]  /*3350*/  @P2 BRA `(.L_x_2688) ;  /* 0x0000000000d02947 */ /* 0x000fea0003800000 */
[----:B-1----:R1:W2:Y:S01]  /*3360*/  LDS.128 R32, [R106] ;  /* 0x000000006a207984 */ /* 0x0022a20000000c00 */
        /* <DEDUP_REMOVED lines=16> */
[C---:B------:R-:W-:Y:S01]  /*3470*/  LOP3.LUT R114, R113.reuse, 0xffff0000, RZ, 0xc0, !PT ;  /* 0xffff000071727812 */ /* 0x040fe200078ec0ff */
        /* <DEDUP_REMOVED lines=32> */
.L_x_2694:
[----:B------:R-:W-:Y:S05]  /*3680*/  BSYNC B2 ;  /* 0x0000000000027941 */ /* 0x000fea0003800000 */
.L_x_2693:
[----:B--2---:R2:W-:Y:S02]  /*3690*/  STG.E.128 desc[UR38][R42.64+0x40], R32 ;  /* 0x000040202a007986 */ /* 0x0045e4000c101d26 */
.L_x_2688:
[----:B------:R-:W-:Y:S05]  /*36a0*/  BSYNC B1 ;  /* 0x0000000000017941 */ /* 0x000fea0003800000 */
.L_x_2687:
[----:B------:R-:W-:Y:S05]  /*36b0*/  @P5 BRA `(.L_x_2695) ;  /* 0x0000001c00705947 */ /* 0x000fea0003800000 */
[----:B------:R-:W-:Y:S04]  /*36c0*/  BSSY B1, `(.L_x_2696) ;  /* 0x0000036000017945 */ /* 0x000fe80003800000 */
[----:B------:R-:W-:Y:S05]  /*36d0*/  @P1 BRA `(.L_x_2697) ;  /* 0x0000000000d01947 */ /* 0x000fea0003800000 */
[----:B-12---:R1:W2:Y:S01]  /*36e0*/  LDS.128 R32, [R108+0x2000] ;  /* 0x002000006c207984 */ /* 0x0062a20000000c00 */
[----:B------:R-:W-:Y:S01]  /*36f0*/  ISETP.GE.AND P4, PT, R22, R107, PT ;  /* 0x0000006b1600720c */ /* 0x000fe20003f86270 */
[----:B------:R-:W-:-:S12]  /*3700*/  BSSY B2, `(.L_x_2698) ;  /* 0x0000030000027945 */ /* 0x000fd80003800000 */
[----:B-1----:R-:W-:Y:S05]  /*3710*/  @P4 BRA `(.L_x_2699) ;  /* 0x0000000000b84947 */ /* 0x002fea0003800000 */
[--C-:B------:R-:W-:Y:S01]  /*3720*/  SHF.R.U64 R49, R46, 0x10, R47.reuse ;  /* 0x000000102e317819 */ /* 0x100fe2000000122f */
[----:B--2---:R-:W-:Y:S01]  /*3730*/  IMAD.U32 R42, R34, 0x10000, RZ ;  /* 0x00010000222a7824 */ /* 0x004fe200078e00ff */
[----:B------:R-:W-:Y:S02]  /*3740*/  SHF.R.U32.HI R48, RZ, 0x10, R47 ;  /* 0x00000010ff307819 */ /* 0x000fe4000001162f */
[--C-:B------:R-:W-:Y:S02]  /*3750*/  SHF.R.U32.HI R46, RZ, 0x10, R45.reuse ;  /* 0x00000010ff2e7819 */ /* 0x100fe4000001162d */
        /* <DEDUP_REMOVED lines=42> */
.L_x_2699:
[----:B------:R-:W-:Y:S05]  /*3a00*/  BSYNC B2 ;  /* 0x0000000000027941 */ /* 0x000fea0003800000 */
.L_x_2698:
[----:B--2---:R3:W-:Y:S02]  /*3a10*/  STG.E.128 desc[UR38][R40.64], R32 ;  /* 0x0000002028007986 */ /* 0x0047e4000c101d26 */
.L_x_2697:
[----:B------:R-:W-:Y:S05]  /*3a20*/  BSYNC B1 ;  /* 0x0000000000017941 */ /* 0x000fea0003800000 */
.L_x_2696:
        /* <DEDUP_REMOVED lines=51> */
.L_x_2701:
[----:B------:R-:W-:Y:S05]  /*3d60*/  BSYNC B1 ;  /* 0x0000000000017941 */ /* 0x000fea0003800000 */
.L_x_2700:
[----:B--2---:R4:W-:Y:S01]  /*3d70*/  STG.E.128 desc[UR38][R40.64+0x40], R32 ;  /* 0x0000402028007986 */ /* 0x0049e2000c101d26 */
[----:B------:R-:W-:Y:S05]  /*3d80*/  BRA `(.L_x_2695) ;  /* 0x0000001400bc7947 */ /* 0x000fea0003800000 */
.L_x_2679:
        /* <DEDUP_REMOVED lines=18> */
[----:B------:R-:W-:Y:S02]  /*3eb0*/  CS2R R34, SRZ ;  /* 0x0000000000227805 */ /* 0x000fe4000001ff00 */
[----:B------:R-:W-:-:S05]  /*3ec0*/  @!P4 IADD3 R32, P5, R14, R32, RZ ;  /* 0x000000200e20c210 */ /* 0x000fca0007fbe0ff */
[----:B------:R-:W-:Y:S01]  /*3ed0*/  @!P4 IMAD.X R33, R103, 0x1, R90, P5 ;  /* 0x000000016721c824 */ /* 0x000fe200028e065a */
[----:B---3--:R-:W-:-:S04]  /*3ee0*/  @!P4 LEA R50, P5, R32, R50, 0x1 ;  /* 0x000000322032c211 */ /* 0x008fc800078a08ff */
[----:B------:R-:W-:Y:S02]  /*3ef0*/  @!P4 LEA.HI.X R51, R32, R51, R33, 0x1, P5 ;  /* 0x000000332033c211 */ /* 0x000fe400028f0c21 */
[----:B------:R-:W-:-:S03]  /*3f00*/  CS2R R32, SRZ ;  /* 0x0000000000207805 */ /* 0x000fc6000001ff00 */
[----:B------:R2:W3:Y:S04]  /*3f10*/  @!P4 LDG.E.128 R36, desc[UR38][R50.64] ;  /* 0x000000263224c981 */ /* 0x0004e8000c1e1d00 */
[----:B------:R-:W4:Y:S01]  /*3f20*/  @!P4 LDG.E.128 R32, desc[UR38][R48.64] ;  /* 0x000000263020c981 */ /* 0x000f22000c1e1d00 */
[C---:B0-----:R-:W-:Y:S02]  /*3f30*/  @!P3 LEA R52, P4, R40.reuse, R52, 0x1 ;  /* 0x000000342834b211 */ /* 0x041fe400078808ff */
[----:B------:R-:W-:Y:S02]  /*3f40*/  CS2R R42, SRZ ;  /* 0x00000000002a7805 */ /* 0x000fe4000001ff00 */
[----:B------:R-:W-:Y:S02]  /*3f50*/  @!P3 LEA.HI.X R53, R40, R53, R41, 0x1, P4 ;  /* 0x000000352835b211 */ /* 0x000fe400020f0c29 */
[----:B------:R-:W-:-:S02]  /*3f60*/  CS2R R40, SRZ ;  /* 0x0000000000287805 */ /* 0x000fc4000001ff00 */
[----:B-1----:R-:W-:-:S04]  /*3f70*/  @!P3 LEA R54, P4, R46, R44, 0x1 ;  /* 0x0000002c2e36b211 */ /* 0x002fc800078808ff */
[----:B------:R-:W-:Y:S01]  /*3f80*/  @!P3 LEA.HI.X R55, R46, R45, R47, 0x1, P4 ;  /* 0x0000002d2e37b211 */ /* 0x000fe200020f0c2f */
[----:B------:R-:W5:Y:S01]  /*3f90*/  @!P3 LDG.E.128 R40, desc[UR38][R52.64] ;  /* 0x000000263428b981 */ /* 0x000f62000c1e1d00 */
[----:B------:R-:W-:Y:S02]  /*3fa0*/  CS2R R46, SRZ ;  /* 0x00000000002e7805 */ /* 0x000fe4000001ff00 */
[----:B------:R-:W-:-:S06]  /*3fb0*/  CS2R R44, SRZ ;  /* 0x00000000002c7805 */ /* 0x000fcc000001ff00 */
[----:B------:R-:W5:Y:S01]  /*3fc0*/  @!P3 LDG.E.128 R44, desc[UR38][R54.64] ;  /* 0x00000026362cb981 */ /* 0x000f62000c1e1d00 */
[----:B------:R-:W-:Y:S02]  /*3fd0*/  ISETP.NE.AND P3, PT, R203, 0x3, PT ;  /* 0x00000003cb00780c */ /* 0x000fe40003f65270 */
[----:B------:R-:W-:Y:S01]  /*3fe0*/  ISETP.GE.AND P4, PT, R4, R107, PT ;  /* 0x0000006b0400720c */ /* 0x000fe20003f86270 */
[----:B----4-:R-:W-:Y:S02]  /*3ff0*/  IMAD.MOV.U32 R48, RZ, RZ, R34 ;  /* 0x000000ffff307224 */ /* 0x010fe400078e0022 */
[----:B------:R-:W-:Y:S02]  /*4000*/  IMAD.MOV.U32 R49, RZ, RZ, R35 ;  /* 0x000000ffff317224 */ /* 0x000fe400078e0023 */
[----:B--2---:R-:W-:Y:S02]  /*4010*/  IMAD.MOV.U32 R50, RZ, RZ, R32 ;  /* 0x000000ffff327224 */ /* 0x004fe400078e0020 */
[----:B------:R-:W-:Y:S01]  /*4020*/  IMAD.MOV.U32 R51, RZ, RZ, R33 ;  /* 0x000000ffff337224 */ /* 0x000fe200078e0021 */
[----:B------:R-:W-:Y:S01]  /*4030*/  PRMT R126, R48, 0x7610, R126 ;  /* 0x00007610307e7816 */ /* 0x000fe2000000007e */
[----:B---3--:R-:W-:Y:S01]  /*4040*/  IMAD.MOV.U32 R48, RZ, RZ, R38 ;  /* 0x000000ffff307224 */ /* 0x008fe200078e0026 */
        /* <DEDUP_REMOVED lines=28> */
.L_x_2702:
        /* <DEDUP_REMOVED lines=9> */
.L_x_3044:
[----:B------:R-:W-:Y:S05]  /*42a0*/  BSYNC B1 ;  /* 0x0000000000017941 */ /* 0x000fea0003800000 */
.L_x_2703:
        /* <DEDUP_REMOVED lines=29> */
[----:B------:R-:W-:Y:S02]  /*4480*/  PRMT R130, R117, 0x5432, R130 ;  /* 0x0000543275827816 */ /* 0x000fe40000000082 */
[----:B------:R-:W-:-:S02]  /*4490*/  SHF.R.U32.HI R133, RZ, 0x10, R39 ;  /* 0x00000010ff857819 */ /* 0x000fc40000011627 */
[----:B------:R-:W-:Y:S01]  /*44a0*/  SHF.R.U64 R129, R36, 0x10, R37 ;  /* 0x0000001024817819 */ /* 0x000fe20000001225 */
[----:B------:R-:W-:Y:S01]  /*44b0*/  IMAD.U32 R132, R130, 0x10000, RZ ;  /* 0x0001000082847824 */ /* 0x000fe200078e00ff */
[----:B------:R-:W-:Y:S01]  /*44c0*/  SHF.R.U64 R131, R38, 0x10, R39 ;  /* 0x0000001026837819 */ /* 0x000fe20000001227 */
[----:B--2---:R-:W-:Y:S01]  /*44d0*/  IMAD.U32 R39, R53, 0x10000, RZ ;  /* 0x0001000035277824 */ /* 0x004fe200078e00ff */
[----:B------:R-:W-:Y:S01]  /*44e0*/  PRMT R127, R126, 0x5410, R127 ;  /* 0x000054107e7f7816 */ /* 0x000fe2000000007f */
[----:B------:R-:W-:Y:S01]  /*44f0*/  IMAD.U32 R126, R125, 0x10000, RZ ;  /* 0x000100007d7e7824 */ /* 0x000fe200078e00ff */
[----:B------:R-:W-:Y:S01]  /*4500*/  SHF.R.U64 R124, R32, 0x10, R33 ;  /* 0x00000010207c7819 */ /* 0x000fe20000001221 */
[----:B-1----:R-:W-:Y:S01]  /*4510*/  IMAD.U32 R33, R49, 0x10000, RZ ;  /* 0x0001000031217824 */ /* 0x002fe200078e00ff */
[----:B------:R-:W-:Y:S01]  /*4520*/  SHF.R.U32.HI R128, RZ, 0x10, R35 ;  /* 0x00000010ff807819 */ /* 0x000fe20000011623 */
[----:B------:R-:W-:Y:S01]  /*4530*/  IMAD.U32 R36, R51, 0x10000, RZ ;  /* 0x0001000033247824 */ /* 0x000fe200078e00ff */
[----:B------:R-:W-:Y:S01]  /*4540*/  PRMT R133, R135, 0x5410, R133 ;  /* 0x0000541087857816 */ /* 0x000fe20000000085 */
[----:B------:R-:W-:Y:S01]  /*4550*/  IMAD.U32 R38, R52, 0x10000, RZ ;  /* 0x0001000034267824 */ /* 0x000fe200078e00ff */
[----:B------:R-:W-:Y:S01]  /*4560*/  LOP3.LUT R34, R49, 0xffff0000, RZ, 0xc0, !PT ;  /* 0xffff000031227812 */ /* 0x000fe200078ec0ff */
[----:B------:R-:W-:Y:S01]  /*4570*/  IMAD.U32 R32, R48, 0x10000, RZ ;  /* 0x0001000030207824 */ /* 0x000fe200078e00ff */
[----:B------:R-:W-:Y:S01]  /*4580*/  LOP3.LUT R49, R53, 0xffff0000, RZ, 0xc0, !PT ;  /* 0xffff000035317812 */ /* 0x000fe200078ec0ff */
[----:B------:R-:W-:Y:S01]  /*4590*/  IMAD.U32 R53, R55, 0x10000, RZ ;  /* 0x0001000037357824 */ /* 0x000fe200078e00ff */
[----:B------:R-:W-:Y:S01]  /*45a0*/  LOP3.LUT R130, R130, 0xffff0000, RZ, 0xc0, !PT ;  /* 0xffff000082827812 */ /* 0x000fe200078ec0ff */
[----:B------:R-:W-:Y:S01]  /*45b0*/  IMAD.U32 R35, R50, 0x10000, RZ ;  /* 0x0001000032237824 */ /* 0x000fe200078e00ff */
[----:B------:R-:W-:Y:S01]  /*45c0*/  PRMT R129, R136, 0x5410, R129 ;  /* 0x0000541088817816 */ /* 0x000fe20000000081 */
[C---:B------:R-:W-:Y:S01]  /*45d0*/  FMUL.FTZ R136, R39.reuse, R126 ;  /* 0x0000007e27887220 */ /* 0x040fe20000410000 */
[----:B------:R-:W-:Y:S01]  /*45e0*/  PRMT R131, R134, 0x5410, R131 ;  /* 0x0000541086837816 */ /* 0x000fe20000000083 */
[----:B------:R-:W-:Y:S01]  /*45f0*/  FMUL.FTZ R134, R39, R132 ;  /* 0x0000008427867220 */ /* 0x000fe20000410000 */
[----:B------:R-:W-:Y:S01]  /*4600*/  LOP3.LUT R125, R125, 0xffff0000, RZ, 0xc0, !PT ;  /* 0xffff00007d7d7812 */ /* 0x000fe200078ec0ff */
[----:B------:R-:W-:Y:S01]  /*4610*/  IMAD.U32 R39, R133, 0x10000, RZ ;  /* 0x0001000085277824 */ /* 0x000fe200078e00ff */
[----:B------:R-:W-:Y:S01]  /*4620*/  PRMT R128, R115, 0x5432, R128 ;  /* 0x0000543273807816 */ /* 0x000fe20000000080 */
[----:B------:R-:W-:Y:S01]  /*4630*/  FMUL.FTZ R135, R49, R130 ;  /* 0x0000008231877220 */ /* 0x000fe20000410000 */
[C---:B------:R-:W-:Y:S01]  /*4640*/  FFMA.FTZ R134, R33.reuse, R126, -R134 ;  /* 0x0000007e21867223 */ /* 0x040fe20000010886 */
[----:B------:R-:W-:Y:S01]  /*4650*/  FFMA.FTZ R136, R33, R132, R136 ;  /* 0x0000008421887223 */ /* 0x000fe20000010088 */
[----:B------:R-:W-:Y:S01]  /*4660*/  FMUL.FTZ R49, R49, R125 ;  /* 0x0000007d31317220 */ /* 0x000fe20000410000 */
[----:B------:R-:W-:Y:S01]  /*4670*/  PRMT R124, R116, 0x5432, R124 ;  /* 0x00005432747c7816 */ /* 0x000fe2000000007c */
[----:B------:R-:W-:-:S02]  /*4680*/  IMAD.U32 R33, R128, 0x10000, RZ ;  /* 0x0001000080217824 */ /* 0x000fc400078e00ff */
[----:B------:R-:W-:Y:S01]  /*4690*/  FMUL.FTZ R137, R53, R39 ;  /* 0x0000002735897220 */ /* 0x000fe20000410000 */
[C---:B------:R-:W-:Y:S01]  /*46a0*/  FFMA.FTZ R135, R34.reuse, R125, -R135 ;  /* 0x0000007d22877223 */ /* 0x040fe20000010887 */
[----:B------:R-:W-:Y:S01]  /*46b0*/  LOP3.LUT R55, R55, 0xffff0000, RZ, 0xc0, !PT ;  /* 0xffff000037377812 */ /* 0x000fe200078ec0ff */
[----:B------:R-:W-:Y:S01]  /*46c0*/  FFMA.FTZ R125, R34, R130, R49 ;  /* 0x00000082227d7223 */ /* 0x000fe20000010031 */
[----:B------:R-:W-:Y:S01]  /*46d0*/  LOP3.LUT R126, R133, 0xffff0000, RZ, 0xc0, !PT ;  /* 0xffff0000857e7812 */ /* 0x000fe200078ec0ff */
[-C--:B------:R-:W-:Y:S01]  /*46e0*/  FMUL.FTZ R132, R53, R33.reuse ;  /* 0x0000002135847220 */ /* 0x080fe20000410000 */
[----:B------:R-:W-:Y:S01]  /*46f0*/  FFMA.FTZ R137, R36, R33, -R137 ;  /* 0x0000002124897223 */ /* 0x000fe20000010889 */
[----:B------:R-:W-:Y:S01]  /*4700*/  LOP3.LUT R128, R128, 0xffff0000, RZ, 0xc0, !PT ;  /* 0xffff000080807812 */ /* 0x000fe200078ec0ff */
[----:B------:R-:W-:Y:S01]  /*4710*/  IMAD.U32 R49, R129, 0x10000, RZ ;  /* 0x0001000081317824 */ /* 0x000fe200078e00ff */
[----:B------:R-:W-:Y:S01]  /*4720*/  LOP3.LUT R37, R51, 0xffff0000, RZ, 0xc0, !PT ;  /* 0xffff000033257812 */ /* 0x000fe200078ec0ff */
[----:B------:R-:W-:-:S02]  /*4730*/  IMAD.U32 R33, R124, 0x10000, RZ ;  /* 0x000100007c217824 */ /* 0x000fc400078e00ff */
[----:B------:R-:W-:Y:S01]  /*4740*/  FFMA.FTZ R132, R36, R39, R132 ;  /* 0x0000002724847223 */ /* 0x000fe20000010084 */
[C---:B------:R-:W-:Y:S01]  /*4750*/  FMUL.FTZ R34, R55.reuse, R126 ;  /* 0x0000007e37227220 */ /* 0x040fe20000410000 */
[----:B------:R-:W-:Y:S01]  /*4760*/  FMUL.FTZ R53, R38, R49 ;  /* 0x0000003126357220 */ /* 0x000fe20000410000 */
[----:B------:R-:W-:Y:S01]  /*4770*/  LOP3.LUT R52, R52, 0xffff0000, RZ, 0xc0, !PT ;  /* 0xffff000034347812 */ /* 0x000fe200078ec0ff */
[-C--:B------:R-:W-:Y:S01]  /*4780*/  FMUL.FTZ R36, R55, R128.reuse ;  /* 0x0000008037247220 */ /* 0x080fe20000410000 */
[----:B------:R-:W-:Y:S01]  /*4790*/  LOP3.LUT R129, R129, 0xffff0000, RZ, 0xc0, !PT ;  /* 0xffff000081817812 */ /* 0x000fe200078ec0ff */
[----:B------:R-:W-:Y:S01]  /*47a0*/  FMUL.FTZ R38, R38, R33 ;  /* 0x0000002126267220 */ /* 0x000fe20000410000 */
[----:B------:R-:W-:Y:S01]  /*47b0*/  LOP3.LUT R39, R124, 0xffff0000, RZ, 0xc0, !PT ;  /* 0xffff00007c277812 */ /* 0x000fe200078ec0ff */
[----:B------:R-:W-:Y:S01]  /*47c0*/  FFMA.FTZ R128, R37, R128, -R34 ;  /* 0x0000008025807223 */ /* 0x000fe20000010822 */
[----:B------:R-:W-:Y:S01]  /*47d0*/  LOP3.LUT R48, R48, 0xffff0000, RZ, 0xc0, !PT ;  /* 0xffff000030307812 */ /* 0x000fe200078ec0ff */
[----:B------:R-:W-:-:S02]  /*47e0*/  IMAD.U32 R51, R54, 0x10000, RZ ;  /* 0x0001000036337824 */ /* 0x000fc400078e00ff */
[----:B------:R-:W-:Y:S01]  /*47f0*/  FFMA.FTZ R55, R37, R126, R36 ;  /* 0x0000007e25377223 */ /* 0x000fe20000010024 */
[C---:B------:R-:W-:Y:S01]  /*4800*/  FFMA.FTZ R53, R32.reuse, R33, -R53 ;  /* 0x0000002120357223 */ /* 0x040fe20000010835 */
[----:B------:R-:W-:Y:S01]  /*4810*/  FFMA.FTZ R38, R32, R49, R38 ;  /* 0x0000003120267223 */ /* 0x000fe20000010026 */
[----:B------:R-:W-:Y:S01]  /*4820*/  IMAD.U32 R34, R131, 0x10000, RZ ;  /* 0x0001000083227824 */ /* 0x000fe200078e00ff */
[----:B------:R-:W-:Y:S01]  /*4830*/  LOP3.LUT R54, R54, 0xffff0000, RZ, 0xc0, !PT ;  /* 0xffff000036367812 */ /* 0x000fe200078ec0ff */
[C---:B------:R-:W-:Y:S01]  /*4840*/  FMUL.FTZ R37, R52.reuse, R129 ;  /* 0x0000008134257220 */ /* 0x040fe20000410000 */
[-C--:B------:R-:W-:Y:S01]  /*4850*/  FMUL.FTZ R33, R52, R39.reuse ;  /* 0x0000002734217220 */ /* 0x080fe20000410000 */
[----:B------:R-:W-:Y:S01]  /*4860*/  IMAD.U32 R32, R127, 0x10000, RZ ;  /* 0x000100007f207824 */ /* 0x000fe200078e00ff */
[----:B------:R-:W-:Y:S01]  /*4870*/  LOP3.LUT R131, R131, 0xffff0000, RZ, 0xc0, !PT ;  /* 0xffff000083837812 */ /* 0x000fe200078ec0ff */
[C---:B------:R-:W-:Y:S01]  /*4880*/  FFMA.FTZ R36, R48.reuse, R39, -R37 ;  /* 0x0000002730247223 */ /* 0x040fe20000010825 */
[----:B------:R-:W-:Y:S01]  /*4890*/  LOP3.LUT R127, R127, 0xffff0000, RZ, 0xc0, !PT ;  /* 0xffff00007f7f7812 */ /* 0x000fe200078ec0ff */
[----:B------:R-:W-:Y:S01]  /*48a0*/  FFMA.FTZ R33, R48, R129, R33 ;  /* 0x0000008130217223 */ /* 0x000fe20000010021 */
[----:B------:R-:W-:Y:S01]  /*48b0*/  LOP3.LUT R50, R50, 0xffff0000, RZ, 0xc0, !PT ;  /* 0xffff000032327812 */ /* 0x000fe200078ec0ff */
[C---:B------:R-:W-:Y:S01]  /*48c0*/  FMUL.FTZ R48, R51.reuse, R34 ;  /* 0x0000002233307220 */ /* 0x040fe20000410000 */
[C---:B------:R-:W-:Y:S01]  /*48d0*/  FMUL.FTZ R37, R54.reuse, R131 ;  /* 0x0000008336257220 */ /* 0x040fe20000410000 */
[-C--:B------:R-:W-:Y:S01]  /*48e0*/  FMUL.FTZ R51, R51, R32.reuse ;  /* 0x0000002033337220 */ /* 0x080fe20000410000 */
[-C--:B------:R-:W-:Y:S01]  /*48f0*/  FMUL.FTZ R54, R54, R127.reuse ;  /* 0x0000007f36367220 */ /* 0x080fe20000410000 */
[C---:B------:R-:W-:Y:S01]  /*4900*/  FFMA.FTZ R48, R35.reuse, R32, -R48 ;  /* 0x0000002023307223 */ /* 0x040fe20000010830 */
        /* <DEDUP_REMOVED lines=14> */
.L_x_2708:
[----:B------:R-:W-:Y:S05]  /*49f0*/  BSYNC B2 ;  /* 0x0000000000027941 */ /* 0x000fea0003800000 */
.L_x_2707:
        /* <DEDUP_REMOVED lines=12> */
.L_x_2706:
[----:B------:R-:W-:Y:S05]  /*4ac0*/  BSYNC B1 ;  /* 0x0000000000017941 */ /* 0x000fea0003800000 */
.L_x_2705:
        /* <DEDUP_REMOVED lines=119> */
.L_x_2710:
[----:B------:R-:W-:Y:S05]  /*5240*/  BSYNC B1 ;  /* 0x0000000000017941 */ /* 0x000fea0003800000 */
.L_x_2709:
[----:B-1----:R1:W-:Y:S01]  /*5250*/  STG.E.128 desc[UR38][R48.64], R32 ;  /* 0x0000002030007986 */ /* 0x0023e2000c101d26 */
[----:B------:R-:W-:-:S13]  /*5260*/  ISETP.GE.AND P4, PT, R51, R111, PT ;  /* 0x0000006f3300720c */ /* 0x000fda0003f86270 */
[----:B------:R-:W-:Y:S05]  /*5270*/  @P4 BRA `(.L_x_2695) ;  /* 0x0000000000804947 */ /* 0x000fea0003800000 */
[--C-:B-1----:R-:W-:Y:S02]  /*5280*/  SHF.R.S32.HI R32, RZ, 0x1f, R51.reuse ;  /* 0x0000001fff207819 */ /* 0x102fe40000011433 */
[----:B------:R-:W-:-:S04]  /*5290*/  IADD3 R51, P4, P5, R6, R104, R51 ;  /* 0x0000006806337210 */ /* 0x000fc80007d9e033 */
[----:B------:R-:W-:Y:S02]  /*52a0*/  IADD3.X R50, R29, R50, R32, P4, P5 ;  /* 0x000000321d327210 */ /* 0x000fe400027ea420 */
[----:B------:R-:W-:-:S04]  /*52b0*/  LEA R100, P4, R51, R100, 0x1 ;  /* 0x0000006433647211 */ /* 0x000fc800078808ff */
[----:B------:R-:W-:-:S05]  /*52c0*/  LEA.HI.X R101, R51, R101, R50, 0x1, P4 ;  /* 0x0000006533657211 */ /* 0x000fca00020f0c32 */
[----:B--2---:R1:W-:Y:S01]  /*52d0*/  STG.E.128 desc[UR38][R100.64], R36 ;  /* 0x0000002464007986 */ /* 0x0043e2000c101d26 */
[----:B------:R-:W-:Y:S05]  /*52e0*/  BRA `(.L_x_2695) ;  /* 0x0000000000647947 */ /* 0x000fea0003800000 */
.L_x_2678:
[----:B------:R-:W-:-:S13]  /*52f0*/  ISETP.NE.AND P3, PT, R203, 0x3, PT ;  /* 0x00000003cb00780c */ /* 0x000fda0003f65270 */
[----:B------:R-:W-:Y:S05]  /*5300*/  @!P3 BRA `(.L_x_2711) ;  /* 0x000000000004b947 */ /* 0x000fea0003800000 */
[----:B------:R-:W-:Y:S01]  /*5310*/  BPT.TRAP 0x1 ;  /* 0x000000040000795c */ /* 0x000fe20000300000 */
.L_x_2711:
[----:B------:R-:W-:Y:S01]  /*5320*/  IMAD R98, R17, 0x8, R16 ;  /* 0x0000000811627824 */ /* 0x000fe200078e0210 */
[----:B------:R-:W-:Y:S01]  /*5330*/  SHF.L.U32 R103, R204, 0x1f, RZ ;  /* 0x0000001fcc677819 */ /* 0x000fe200000006ff */
[----:B------:R-:W-:Y:S01]  /*5340*/  IMAD R102, R27, -0x60, R24 ;  /* 0xffffffa01b667824 */ /* 0x000fe200078e0218 */
[----:B------:R-:W-:Y:S02]  /*5350*/  BSSY B1, `(.L_x_2712) ;  /* 0x0000004000017945 */ /* 0x000fe40003800000 */
[----:B------:R-:W0:Y:S02]  /*5360*/  SYNCS.PHASECHK.TRANS64.TRYWAIT P4, [R98+URZ+0x22890], R103 ;  /* 0x02289067620075a7 */ /* 0x000e24000808017f */
[----:B------:R-:W-:Y:S01]  /*5370*/  VIMNMX R102, R102, 0x60, PT ;  /* 0x0000006066667848 */ /* 0x000fe20003fe0100 */
[----:B0-----:R-:W-:Y:S06]  /*5380*/  @!P4 BRA `(.L_x_2713) ;  /* 0x000001c000f8c947 */ /* 0x001fec0003800000 */
.L_x_3045:
[----:B------:R-:W-:Y:S05]  /*5390*/  BSYNC B1 ;  /* 0x0000000000017941 */ /* 0x000fea0003800000 */
.L_x_2712:
        /* <DEDUP_REMOVED lines=8> */
.L_x_2715:
[----:B------:R-:W-:Y:S05]  /*5420*/  BSYNC B1 ;  /* 0x0000000000017941 */ /* 0x000fea0003800000 */
.L_x_2714:
[----:B------:R-:W-:Y:S05]  /*5430*/  @P4 BRA `(.L_x_2695) ;  /* 0x0000000000104947 */ /* 0x000fea0003800000 */
[----:B-1----:R-:W1:Y:S04]  /*5440*/  @!P1 LDS.128 R32, [R108+0x2000] ;  /* 0x002000006c209984 */ /* 0x002e680000000c00 */
[----:B------:R-:W2:Y:S04]  /*5450*/  @!P2 LDS.128 R36, [R106+0x2000] ;  /* 0x002000006a24a984 */ /* 0x000ea80000000c00 */
[----:B-1----:R1:W-:Y:S04]  /*5460*/  @!P1 STG.E.128 desc[UR38][R40.64], R32 ;  /* 0x0000002028009986 */ /* 0x0023e8000c101d26 */
[----:B--2---:R1:W-:Y:S02]  /*5470*/  @!P2 STG.E.128 desc[UR38][R40.64+0x40], R36 ;  /* 0x000040242800a986 */ /* 0x0043e4000c101d26 */
.L_x_2695:
[----:B------:R-:W-:Y:S05]  /*5480*/  BSYNC B0 ;  /* 0x0000000000007941 */ /* 0x000fea0003800000 */
.L_x_2677:
        /* <DEDUP_REMOVED lines=17> */
.L_x_2717:
[----:B------:R-:W-:Y:S05]  /*55a0*/  BSYNC B0 ;  /* 0x0000000000007941 */ /* 0x000fea0003800000 */
.L_x_2716:
[----:B------:R-:W2:Y:S01]  /*55b0*/  SYNCS.PHASECHK.TRANS64.TRYWAIT P3, [R98+URZ+0x228b0], R103 ;  /* 0x0228b067620075a7 */ /* 0x000ea2000806017f */
[----:B------:R-:W-:Y:S01]  /*55c0*/  ULDC UR52, c[0x0][0x320] ;  /* 0x0000c80000347ab9 */ /* 0x000fe20000000800 */
[----:B------:R-:W-:Y:S01]  /*55d0*/  ULDC.64 UR48, c[0x0][0x328] ;  /* 0x0000ca0000307ab9 */ /* 0x000fe20000000a00 */
[----:B------:R-:W-:Y:S01]  /*55e0*/  ULDC.64 UR46, c[0x0][0x318] ;  /* 0x0000c600002e7ab9 */ /* 0x000fe20000000a00 */
[----:B------:R-:W-:Y:S01]  /*55f0*/  BSSY B0, `(.L_x_2718) ;  /* 0x0000003000007945 */ /* 0x000fe20003800000 */
[----:B-1----:R-:W-:-:S03]  /*5600*/  IMAD R32, R17, 0x6000, R81 ;  /* 0x0000600011207824 */ /* 0x002fc600078e0251 */
[----:B--2---:R-:W-:Y:S05]  /*5610*/  @!P3 BRA `(.L_x_2719) ;  /* 0x000001c00068b947 */ /* 0x004fea0003800000 */
.L_x_3046:
[----:B------:R-:W-:Y:S05]  /*5620*/  BSYNC B0 ;  /* 0x0000000000007941 */ /* 0x000fea0003800000 */
.L_x_2718:
        /* <DEDUP_REMOVED lines=39> */
.L_x_2721:
[----:B------:R-:W-:Y:S05]  /*58a0*/  BSYNC B0 ;  /* 0x0000000000007941 */ /* 0x000fea0003800000 */
.L_x_2720:
        /* <DEDUP_REMOVED lines=37> */
.L_x_2723:
[----:B------:R-:W-:Y:S05]  /*5b00*/  BSYNC B0 ;  /* 0x0000000000007941 */ /* 0x000fea0003800000 */
.L_x_2722:
        /* <DEDUP_REMOVED lines=22> */
.L_x_2672:
[----:B------:R-:W0:Y:S01]  /*5c70*/  LDC R0, c[0x0][0x448] ;  /* 0x00011200ff007b82 */ /* 0x000e220000000800 */
[----:B------:R-:W-:-:S07]  /*5c80*/  IADD3 R5, R201, 0x1, -R200 ;  /* 0x00000001c9057810 */ /* 0x000fce0007ffe8c8 */
[----:B------:R-:W1:Y:S01]  /*5c90*/  LDC.64 R6, c[0x0][0x9e0] ;  /* 0x00027800ff067b82 */ /* 0x000e620000000a00 */
[----:B0-----:R-:W-:Y:S01]  /*5ca0*/  ISETP.NE.AND P1, PT, R0, 0x1, PT ;  /* 0x000000010000780c */ /* 0x001fe20003f25270 */
[----:B------:R-:W-:Y:S01]  /*5cb0*/  VIADD R0, R206, 0x7f ;  /* 0x0000007fce007836 */ /* 0x000fe20000000000 */
[----:B-1----:R-:W-:-:S11]  /*5cc0*/  ISETP.GE.AND P2, PT, R7, 0x1, PT ;  /* 0x000000010700780c */ /* 0x002fd60003f46270 */
[----:B------:R-:W0:Y:S08]  /*5cd0*/  @P1 LDC R3, c[0x0][0x44c] ;  /* 0x00011300ff031b82 */ /* 0x000e300000000800 */
[----:B------:R-:W1:Y:S01]  /*5ce0*/  @P1 LDC R4, c[0x0][0x450] ;  /* 0x00011400ff041b82 */ /* 0x000e620000000800 */
[----:B0-----:R-:W-:-:S05]  /*5cf0*/  @P1 IMAD.HI.U32 R3, R0, R3, RZ ;  /* 0x0000000300031227 */ /* 0x001fca00078e00ff */
[----:B-1----:R-:W-:-:S05]  /*5d00*/  @P1 SHF.R.U32.HI R0, RZ, R4, R3 ;  /* 0x00000004ff001219 */ /* 0x002fca0000011603 */
[----:B------:R-:W-:Y:S01]  /*5d10*/  IMAD.IADD R5, R5, 0x1, R0 ;  /* 0x0000000105057824 */ /* 0x000fe200078e0200 */
[----:B------:R-:W-:Y:S06]  /*5d20*/  @P0 BRA `(.L_x_2725) ;  /* 0x00000000000c0947 */ /* 0x000fec0003800000 */
[----:B------:R-:W0:Y:S01]  /*5d30*/  FENCE.VIEW.ASYNC.G ;  /* 0x00000000000073c6 */ /* 0x000e220000000100 */
[----:B------:R-:W-:Y:S05]  /*5d40*/  WARPSYNC.ALL ;  /* 0x0000000000007948 */ /* 0x000fea0003800000 */
[----:B0-----:R-:W-:Y:S06]  /*5d50*/  BAR.ARV 0xc, 0x180 ;  /* 0x0306000000007b1d */ /* 0x001fec0000002000 */
.L_x_2725:
        /* <DEDUP_REMOVED lines=13> */
.L_x_2728:
[----:B------:R-:W-:-:S13]  /*5e30*/  ISETP.NE.AND P0, PT, R7, 0x1, PT ;  /* 0x000000010700780c */ /* 0x000fda0003f05270 */
[----:B------:R-:W0:Y:S02]  /*5e40*/  @P0 LDC.64 R4, c[0x0][0x9e8] ;  /* 0x00027a00ff040b82 */ /* 0x000e240000000a00 */
[----:B0-----:R-:W-:-:S05]  /*5e50*/  @P0 IMAD.HI.U32 R4, R3, R4, RZ ;  /* 0x0000000403040227 */ /* 0x001fca00078e00ff */
[----:B------:R-:W-:-:S07]  /*5e60*/  @P0 SHF.R.U32.HI R3, RZ, R5, R4 ;  /* 0x00000005ff030219 */ /* 0x000fce0000011604 */
.L_x_2729:
[----:B------:R-:W-:Y:S05]  /*5e70*/  BSYNC B0 ;  /* 0x0000000000007941 */ /* 0x000fea0003800000 */
.L_x_2727:
[----:B------:R-:W-:-:S05]  /*5e80*/  IMAD R3, R3, R7, R7 ;  /* 0x0000000703037224 */ /* 0x000fca00078e0207 */
[----:B------:R-:W-:-:S07]  /*5e90*/  VIMNMX R0, R0, R3, PT ;  /* 0x0000000300007248 */ /* 0x000fce0003fe0100 */
.L_x_2726:
[----:B------:R-:W0:Y:S01]  /*5ea0*/  @P1 LDC R3, c[0x0][0x44c] ;  /* 0x00011300ff031b82 */ /* 0x000e220000000800 */
[----:B------:R-:W-:Y:S01]  /*5eb0*/  VIADD R0, R0, 0x5f ;  /* 0x0000005f00007836 */ /* 0x000fe20000000000 */
[----:B------:R-:W-:Y:S01]  /*5ec0*/  ULDC UR4, c[0x0][0x9dc] ;  /* 0x0002770000047ab9 */ /* 0x000fe20000000800 */
[----:B------:R-:W-:Y:S02]  /*5ed0*/  IMAD.MOV.U32 R4, RZ, RZ, R206 ;  /* 0x000000ffff047224 */ /* 0x000fe400078e00ce */
[----:B------:R-:W-:-:S03]  /*5ee0*/  IMAD.HI R0, R0, 0x2aaaaaab, RZ ;  /* 0x2aaaaaab00007827 */ /* 0x000fc600078e02ff */
[----:B------:R-:W1:Y:S01]  /*5ef0*/  @P1 LDC R6, c[0x0][0x450] ;  /* 0x00011400ff061b82 */ /* 0x000e620000000800 */
[----:B0-----:R-:W-:Y:S01]  /*5f00*/  @P1 IMAD.HI.U32 R5, R206, R3, RZ ;  /* 0x00000003ce051227 */ /* 0x001fe200078e00ff */
[----:B------:R-:W-:-:S04]  /*5f10*/  SHF.R.U32.HI R3, RZ, 0x1f, R0 ;  /* 0x0000001fff037819 */ /* 0x000fc80000011600 */
[----:B------:R-:W-:Y:S02]  /*5f20*/  LEA.HI.SX32 R3, R0, R3, 0x1c ;  /* 0x0000000300037211 */ /* 0x000fe400078fe2ff */
[----:B-1----:R-:W-:Y:S02]  /*5f30*/  @P1 SHF.R.U32.HI R4, RZ, R6, R5 ;  /* 0x00000006ff041219 */ /* 0x002fe40000011605 */
[----:B------:R-:W-:Y:S02]  /*5f40*/  VIMNMX R178, R178, R3, PT ;  /* 0x00000003b2b27248 */ /* 0x000fe40003fe0100 */
        /* <DEDUP_REMOVED lines=13> */
.L_x_2732:
[----:B------:R-:W-:-:S13]  /*6020*/  ISETP.NE.AND P0, PT, R7, 0x1, PT ;  /* 0x000000010700780c */ /* 0x000fda0003f05270 */
[----:B------:R-:W0:Y:S02]  /*6030*/  @P0 LDC.64 R4, c[0x0][0x9e8] ;  /* 0x00027a00ff040b82 */ /* 0x000e240000000a00 */
[----:B0-----:R-:W-:-:S05]  /*6040*/  @P0 IMAD.HI.U32 R4, R0, R4, RZ ;  /* 0x0000000400040227 */ /* 0x001fca00078e00ff */
[----:B------:R-:W-:-:S07]  /*6050*/  @P0 SHF.R.U32.HI R0, RZ, R5, R4 ;  /* 0x00000005ff000219 */ /* 0x000fce0000011604 */
.L_x_2733:
[----:B------:R-:W-:Y:S05]  /*6060*/  BSYNC B0 ;  /* 0x0000000000007941 */ /* 0x000fea0003800000 */
.L_x_2731:
[----:B------:R-:W-:-:S05]  /*6070*/  IMAD R0, R0, R7, RZ ;  /* 0x0000000700007224 */ /* 0x000fca00078e02ff */
[----:B------:R-:W-:-:S07]  /*6080*/  VIMNMX R3, R3, R0, !PT ;  /* 0x0000000003037248 */ /* 0x000fce0007fe0100 */
.L_x_2730:
[----:B------:R-:W-:Y:S01]  /*6090*/  IMAD.HI R3, R3, 0x2aaaaaab, RZ ;  /* 0x2aaaaaab03037827 */ /* 0x000fe200078e02ff */
[----:B------:R-:W-:Y:S02]  /*60a0*/  PLOP3.LUT P0, PT, PT, PT, PT, 0x80, 0x0 ;  /* 0x000000000000781c */ /* 0x000fe40003f0f070 */
[----:B------:R-:W-:Y:S02]  /*60b0*/  CS2R R4, SRZ ;  /* 0x0000000000047805 */ /* 0x000fe4000001ff00 */
[----:B------:R-:W-:Y:S01]  /*60c0*/  CS2R R148, SRZ ;  /* 0x0000000000947805 */ /* 0x000fe2000001ff00 */
[----:B------:R-:W-:Y:S01]  /*60d0*/  IMAD.MOV.U32 R6, RZ, RZ, RZ ;  /* 0x000000ffff067224 */ /* 0x000fe200078e00ff */
[----:B------:R-:W-:Y:S01]  /*60e0*/  SHF.R.U32.HI R0, RZ, 0x1f, R3 ;  /* 0x0000001fff007819 */ /* 0x000fe20000011603 */
[----:B------:R-:W-:Y:S01]  /*60f0*/  IMAD.MOV.U32 R150, RZ, RZ, RZ ;  /* 0x000000ffff967224 */ /* 0x000fe200078e00ff */
[----:B------:R-:W-:Y:S02]  /*6100*/  CS2R R146, SRZ ;  /* 0x0000000000927805 */ /* 0x000fe4000001ff00 */
[----:B------:R-:W-:-:S02]  /*6110*/  CS2R R144, SRZ ;  /* 0x0000000000907805 */ /* 0x000fc4000001ff00 */
[----:B------:R-:W-:Y:S01]  /*6120*/  LEA.HI.SX32 R218, R3, R0, 0x1c ;  /* 0x0000000003da7211 */ /* 0x000fe200078fe2ff */
[----:B------:R-:W-:Y:S01]  /*6130*/  IMAD.MOV.U32 R0, RZ, RZ, RZ ;  /* 0x000000ffff007224 */ /* 0x000fe200078e00ff */
[----:B------:R-:W-:Y:S02]  /*6140*/  CS2R R142, SRZ ;  /* 0x00000000008e7805 */ /* 0x000fe4000001ff00 */
[----:B------:R-:W-:Y:S02]  /*6150*/  CS2R R140, SRZ ;  /* 0x00000000008c7805 */ /* 0x000fe4000001ff00 */
[----:B------:R-:W-:Y:S02]  /*6160*/  VIMNMX R218, RZ, R218, !PT ;  /* 0x000000daffda7248 */ /* 0x000fe40007fe0100 */
[----:B------:R-:W-:Y:S02]  /*6170*/  CS2R R138, SRZ ;  /* 0x00000000008a7805 */ /* 0x000fe4000001ff00 */
[----:B------:R-:W-:-:S02]  /*6180*/  CS2R R136, SRZ ;  /* 0x0000000000887805 */ /* 0x000fc4000001ff00 */
[----:B------:R-:W-:Y:S02]  /*6190*/  CS2R R134, SRZ ;  /* 0x0000000000867805 */ /* 0x000fe4000001ff00 */
[----:B------:R-:W-:Y:S02]  /*61a0*/  ISETP.GT.AND P1, PT, R178, R218, PT ;  /* 0x000000dab200720c */ /* 0x000fe40003f24270 */
        /* <DEDUP_REMOVED lines=32> */
[----:B----4-:R-:W-:Y:S02]  /*63b0*/  CS2R R78, SRZ ;  /* 0x00000000004e7805 */ /* 0x010fe4000001ff00 */
        /* <DEDUP_REMOVED lines=31> */
.L_x_3049:
[----:B01----:R-:W-:Y:S01]  /*65b0*/  LEA.HI R0, R14, R14, RZ, 0x1 ;  /* 0x0000000e0e007211 */ /* 0x003fe200078f08ff */
        /* <DEDUP_REMOVED lines=25> */
.L_x_2737:
[----:B------:R-:W-:Y:S05]  /*6750*/  BSYNC B6 ;  /* 0x0000000000067941 */ /* 0x000fea0003800000 */
.L_x_2736:
        /* <DEDUP_REMOVED lines=12> */
.L_x_2741:
[----:B-1----:R1:W2:Y:S02]  /*6820*/  SYNCS.PHASECHK.TRANS64.TRYWAIT P0, [R16+URZ+0x22800], R3 ;  /* 0x02280003100075a7 */ /* 0x0022a4000800017f */
[----:B--2---:R-:W-:Y:S05]  /*6830*/  @!P0 NANOSLEEP.SYNCS 0x989680 ;  /* 0x009896800000895d */ /* 0x004fea0003900000 */
[----:B------:R-:W2:Y:S02]  /*6840*/  @!P0 SYNCS.PHASECHK.TRANS64 P0, [R16+URZ+0x22800], R3 ;  /* 0x02280003100085a7 */ /* 0x000ea4000800007f */
[----:B--2---:R-:W-:Y:S05]  /*6850*/  @!P0 BRA `(.L_x_2741) ;  /* 0xfffffffc00f08947 */ /* 0x004fea000383ffff */
.L_x_2740:
[----:B------:R-:W-:Y:S05]  /*6860*/  BSYNC B0 ;  /* 0x0000000000007941 */ /* 0x000fea0003800000 */
.L_x_2739:
[----:B------:R-:W-:Y:S05]  /*6870*/  BRA `(.L_x_2742) ;  /* 0x0000002c00807947 */ /* 0x000fea0003800000 */
.L_x_2738:
[----:B------:R-:W-:Y:S01]  /*6880*/  LOP3.LUT P0, RZ, R24, 0x3ff, RZ, 0xc0, !PT ;  /* 0x000003ff18ff7812 */ /* 0x000fe2000780c0ff */
[----:B------:R-:W-:Y:S01]  /*6890*/  ULDC.64 UR4, c[0x0][0x3f8] ;  /* 0x0000fe0000047ab9 */ /* 0x000fe20000000a00 */
[----:B-----5:R-:W-:Y:S01]  /*68a0*/  SHF.R.S32.HI R0, RZ, 0x1f, R30 ;  /* 0x0000001fff007819 */ /* 0x020fe2000001141e */
[----:B------:R-:W-:Y:S01]  /*68b0*/  ULDC.64 UR6, c[0x0][0x408] ;  /* 0x0001020000067ab9 */ /* 0x000fe20000000a00 */
[----:B------:R-:W-:Y:S01]  /*68c0*/  IMAD.WIDE.U32 R24, R30, UR4, RZ ;  /* 0x000000041e187c25 */ /* 0x000fe2000f8e00ff */
[----:B------:R-:W-:Y:S03]  /*68d0*/  BSSY B6, `(.L_x_2743) ;  /* 0x0000019000067945 */ /* 0x000fe60003800000 */
[C---:B------:R-:W-:Y:S02]  /*68e0*/  IMAD R3, R0.reuse, UR4, RZ ;  /* 0x0000000400037c24 */ /* 0x040fe4000f8e02ff */
[----:B------:R-:W-:-:S02]  /*68f0*/  IMAD R5, R0, UR6, RZ ;  /* 0x0000000600057c24 */ /* 0x000fc4000f8e02ff */
[C---:B------:R-:W-:Y:S02]  /*6900*/  IMAD R3, R30.reuse, UR5, R3 ;  /* 0x000000051e037c24 */ /* 0x040fe4000f8e0203 */
[C---:B------:R-:W-:Y:S02]  /*6910*/  IMAD R5, R30.reuse, UR7, R5 ;  /* 0x000000071e057c24 */ /* 0x040fe4000f8e0205 */
[----:B------:R-:W-:-:S04]  /*6920*/  IMAD.WIDE.U32 R30, R30, UR6, RZ ;  /* 0x000000061e1e7c25 */ /* 0x000fc8000f8e00ff */
[----:B------:R-:W-:Y:S02]  /*6930*/  IMAD.IADD R27, R3, 0x1, R25 ;  /* 0x00000001031b7824 */ /* 0x000fe400078e0219 */
[----:B------:R-:W-:Y:S01]  /*6940*/  IMAD.IADD R29, R5, 0x1, R31 ;  /* 0x00000001051d7824 */ /* 0x000fe200078e021f */
        /* <DEDUP_REMOVED lines=17> */
.L_x_2744:
[----:B------:R-:W-:Y:S05]  /*6a60*/  BSYNC B6 ;  /* 0x0000000000067941 */ /* 0x000fea0003800000 */
.L_x_2743:
[----:B------:R-:W-:Y:S01]  /*6a70*/  ULDC.U8 UR4, c[0x0][0x410] ;  /* 0x0001040000047ab9 */ /* 0x000fe20000000000 */
[----:B------:R-:W-:Y:S01]  /*6a80*/  BSSY B0, `(.L_x_2745) ;  /* 0x00002b7000007945 */ /* 0x000fe20003800000 */
[----:B------:R-:W-:Y:S01]  /*6a90*/  ISETP.NE.AND P0, PT, RZ, UR4, PT ;  /* 0x00000004ff007c0c */ /* 0x000fe2000bf05270 */
[----:B------:R-:W-:Y:S02]  /*6aa0*/  IMAD.SHL.U32 R37, R231, 0x8, RZ ;  /* 0x00000008e7257824 */ /* 0x000fe400078e00ff */
[----:B------:R-:W-:-:S10]  /*6ab0*/  IMAD.IADD R34, R18, 0x1, R206 ;  /* 0x0000000112227824 */ /* 0x000fd400078e02ce */
[----:B------:R-:W-:Y:S05]  /*6ac0*/  @!P0 BRA `(.L_x_2746) ;  /* 0x0000001400948947 */ /* 0x000fea0003800000 */
[----:B------:R-:W0:Y:S01]  /*6ad0*/  LDC R39, c[0x0][0x448] ;  /* 0x00011200ff277b82 */ /* 0x000e220000000800 */
[----:B------:R-:W-:Y:S01]  /*6ae0*/  IMAD R3, R231, 0x40, R34 ;  /* 0x00000040e7037824 */ /* 0x000fe200078e0222 */
[----:B------:R-:W-:Y:S01]  /*6af0*/  ULDC.64 UR4, c[0x0][0x3f8] ;  /* 0x0000fe0000047ab9 */ /* 0x000fe20000000a00 */
[----:B------:R-:W-:Y:S01]  /*6b00*/  ULDC.64 UR6, c[0x0][0x408] ;  /* 0x0001020000067ab9 */ /* 0x000fe20000000a00 */
[----:B------:R-:W-:Y:S01]  /*6b10*/  IMAD.MOV.U32 R6, RZ, RZ, R24 ;  /* 0x000000ffff067224 */ /* 0x000fe200078e0018 */
[----:B------:R-:W-:Y:S01]  /*6b20*/  SHF.R.S32.HI R38, RZ, 0x1f, R205 ;  /* 0x0000001fff267819 */ /* 0x000fe200000114cd */
[----:B------:R-:W-:Y:S02]  /*6b30*/  IMAD.MOV.U32 R7, RZ, RZ, R27 ;  /* 0x000000ffff077224 */ /* 0x000fe400078e001b */
[----:B------:R-:W-:Y:S02]  /*6b40*/  IMAD.MOV.U32 R8, RZ, RZ, R30 ;  /* 0x000000ffff087224 */ /* 0x000fe400078e001e */
[----:B------:R-:W-:Y:S01]  /*6b50*/  IMAD.MOV.U32 R9, RZ, RZ, R29 ;  /* 0x000000ffff097224 */ /* 0x000fe200078e001d */
[----:B0-----:R-:W-:-:S13]  /*6b60*/  ISETP.NE.AND P0, PT, R39, 0x1, PT ;  /* 0x000000012700780c */ /* 0x001fda0003f05270 */
[----:B------:R-:W0:Y:S08]  /*6b70*/  @P0 LDC R0, c[0x0][0x44c] ;  /* 0x00011300ff000b82 */ /* 0x000e300000000800 */
[----:B------:R-:W1:Y:S01]  /*6b80*/  @P0 LDC R5, c[0x0][0x450] ;  /* 0x00011400ff050b82 */ /* 0x000e620000000800 */
[----:B0-----:R-:W-:-:S05]  /*6b90*/  @P0 IMAD.HI.U32 R0, R3, R0, RZ ;  /* 0x0000000003000227 */ /* 0x001fca00078e00ff */
[----:B-1----:R-:W-:-:S04]  /*6ba0*/  @P0 SHF.R.U32.HI R3, RZ, R5, R0 ;  /* 0x00000005ff030219 */ /* 0x002fc80000011600 */
[----:B------:R-:W-:Y:S01]  /*6bb0*/  SHF.R.S32.HI R0, RZ, 0x1f, R3 ;  /* 0x0000001fff007819 */ /* 0x000fe20000011403 */
[----:B------:R-:W-:-:S04]  /*6bc0*/  IMAD.WIDE.U32 R6, R3, UR4, R6 ;  /* 0x0000000403067c25 */ /* 0x000fc8000f8e0006 */
[C---:B------:R-:W-:Y:S02]  /*6bd0*/  IMAD R4, R0.reuse, UR4, RZ ;  /* 0x0000000400047c24 */ /* 0x040fe4000f8e02ff */
[----:B------:R-:W-:Y:S02]  /*6be0*/  IMAD R0, R0, UR6, RZ ;  /* 0x0000000600007c24 */ /* 0x000fe4000f8e02ff */
[C---:B------:R-:W-:Y:S01]  /*6bf0*/  IMAD R5, R3.reuse, UR5, R4 ;  /* 0x0000000503057c24 */ /* 0x040fe2000f8e0204 */
[----:B------:R-:W-:Y:S01]  /*6c00*/  ULDC.64 UR4, c[0x0][0x3e8] ;  /* 0x0000fa0000047ab9 */ /* 0x000fe20000000a00 */
[C---:B------:R-:W-:Y:S01]  /*6c10*/  IMAD.WIDE.U32 R8, R3.reuse, UR6, R8 ;  /* 0x0000000603087c25 */ /* 0x040fe2000f8e0008 */
[----:B------:R-:W-:Y:S01]  /*6c20*/  LEA R4, P0, R6, UR4, 0x1 ;  /* 0x0000000406047c11 */ /* 0x000fe2000f8008ff */
[----:B------:R-:W-:Y:S02]  /*6c30*/  UMOV UR4, 0xffffffff ;  /* 0xffffffff00047882 */ /* 0x000fe40000000000 */
[----:B------:R-:W-:Y:S01]  /*6c40*/  IMAD R3, R3, UR7, R0 ;  /* 0x0000000703037c24 */ /* 0x000fe2000f8e0200 */
[----:B------:R-:W-:Y:S01]  /*6c50*/  ULDC.64 UR6, c[0x0][0x400] ;  /* 0x0001000000067ab9 */ /* 0x000fe20000000a00 */
[----:B------:R-:W-:Y:S01]  /*6c60*/  IMAD.IADD R5, R7, 0x1, R5 ;  /* 0x0000000107057824 */ /* 0x000fe200078e0205 */
[----:B------:R-:W-:Y:S01]  /*6c70*/  LEA R7, P1, R8, UR6, 0x1 ;  /* 0x0000000608077c11 */ /* 0x000fe2000f8208ff */
[----:B------:R-:W-:-:S03]  /*6c80*/  IMAD.IADD R3, R9, 0x1, R3 ;  /* 0x0000000109037824 */ /* 0x000fc600078e0203 */
[----:B------:R-:W-:Y:S02]  /*6c90*/  LEA.HI.X R6, R6, UR5, R5, 0x1, P0 ;  /* 0x0000000506067c11 */ /* 0x000fe400080f0c05 */
[----:B------:R-:W-:Y:S01]  /*6ca0*/  LEA.HI.X R8, R8, UR7, R3, 0x1, P1 ;  /* 0x0000000708087c11 */ /* 0x000fe200088f0c03 */
[----:B------:R-:W-:Y:S06]  /*6cb0*/  BRA.DIV UR4, `(.L_x_2747) ;  /* 0x000001ae04107947 */ /* 0x000fec000b800000 */
[----:B------:R0:W1:Y:S04]  /*6cc0*/  SHFL.IDX PT, R3, R6, RZ, 0x1c1f ;  /* 0x001c1fff06037589 */ /* 0x00006800000e0000 */
[----:B------:R0:W2:Y:S04]  /*6cd0*/  SHFL.IDX PT, R0, R4, RZ, 0x1c1f ;  /* 0x001c1fff04007589 */ /* 0x0000a800000e0000 */
[----:B------:R0:W3:Y:S04]  /*6ce0*/  SHFL.IDX PT, R5, R8, RZ, 0x1c1f ;  /* 0x001c1fff08057589 */ /* 0x0000e800000e0000 */
[----:B------:R0:W4:Y:S02]  /*6cf0*/  SHFL.IDX PT, R14, R7, RZ, 0x1c1f ;  /* 0x001c1fff070e7589 */ /* 0x00012400000e0000 */
.L_x_3055:
[----:B------:R-:W-:Y:S01]  /*6d00*/  IMAD R39, R200, R39, RZ ;  /* 0x00000027c8277224 */ /* 0x000fe200078e02ff */
[----:B------:R-:W-:Y:S01]  /*6d10*/  BSSY B1, `(.L_x_2748) ;  /* 0x000001d000017945 */ /* 0x000fe20003800000 */
[----:B------:R-:W-:Y:S02]  /*6d20*/  CS2R R30, SRZ ;  /* 0x00000000001e7805 */ /* 0x000fe4000001ff00 */
[----:B------:R-:W-:Y:S02]  /*6d30*/  CS2R R20, SRZ ;  /* 0x0000000000147805 */ /* 0x000fe4000001ff00 */
[----:B------:R-:W-:Y:S02]  /*6d40*/  CS2R R28, SRZ ;  /* 0x00000000001c7805 */ /* 0x000fe4000001ff00 */
[----:B------:R-:W-:Y:S02]  /*6d50*/  ISETP.GE.AND P0, PT, R34, R39, PT ;  /* 0x000000272200720c */ /* 0x000fe40003f06270 */
[----:B------:R-:W-:-:S11]  /*6d60*/  CS2R R24, SRZ ;  /* 0x0000000000187805 */ /* 0x000fd6000001ff00 */
[----:B------:R-:W-:Y:S05]  /*6d70*/  @P0 BRA `(.L_x_2749) ;  /* 0x0000000000580947 */ /* 0x000fea0003800000 */
[----:B------:R-:W-:Y:S01]  /*6d80*/  ULDC UR4, c[0x0][0x3f4] ;  /* 0x0000fd0000047ab9 */ /* 0x000fe20000000800 */
[----:B--2---:R-:W-:Y:S01]  /*6d90*/  IMAD.MOV.U32 R10, RZ, RZ, R0 ;  /* 0x000000ffff0a7224 */ /* 0x004fe200078e0000 */
[----:B------:R-:W-:Y:S01]  /*6da0*/  ISETP.GE.AND P3, PT, R205, UR4, PT ;  /* 0x00000004cd007c0c */ /* 0x000fe2000bf66270 */
[----:B-1----:R-:W-:Y:S01]  /*6db0*/  IMAD.MOV.U32 R11, RZ, RZ, R3 ;  /* 0x000000ffff0b7224 */ /* 0x002fe200078e0003 */
[----:B------:R-:W-:Y:S01]  /*6dc0*/  ISETP.GE.AND P2, PT, R22, UR4, PT ;  /* 0x0000000416007c0c */ /* 0x000fe2000bf46270 */
[----:B---3--:R-:W-:Y:S01]  /*6dd0*/  IMAD.MOV.U32 R15, RZ, RZ, R5 ;  /* 0x000000ffff0f7224 */ /* 0x008fe200078e0005 */
[----:B------:R-:W-:-:S09]  /*6de0*/  CS2R R28, SRZ ;  /* 0x00000000001c7805 */ /* 0x000fd2000001ff00 */
[C---:B------:R-:W-:Y:S01]  /*6df0*/  @!P3 IMAD.SHL.U32 R33, R205.reuse, 0x2, RZ ;  /* 0x00000002cd21b824 */ /* 0x040fe200078e00ff */
[----:B------:R-:W-:Y:S02]  /*6e00*/  @!P3 SHF.L.U64.HI R20, R205, 0x1, R38 ;  /* 0x00000001cd14b819 */ /* 0x000fe40000010226 */
[----:B------:R-:W-:Y:S02]  /*6e10*/  CS2R R30, SRZ ;  /* 0x00000000001e7805 */ /* 0x000fe4000001ff00 */
[----:B------:R-:W-:Y:S01]  /*6e20*/  CS2R R24, SRZ ;  /* 0x0000000000187805 */ /* 0x000fe2000001ff00 */
[----:B------:R-:W-:Y:S01]  /*6e30*/  @!P2 IMAD.WIDE R10, R22, 0x2, R10 ;  /* 0x00000002160aa825 */ /* 0x000fe200078e020a */
[-C--:B------:R-:W-:Y:S02]  /*6e40*/  @!P3 IADD3 R26, P0, R0, R33.reuse, RZ ;  /* 0x00000021001ab210 */ /* 0x080fe40007f1e0ff */
[----:B----4-:R-:W-:Y:S01]  /*6e50*/  @!P3 IADD3 R32, P1, R14, R33, RZ ;  /* 0x000000210e20b210 */ /* 0x010fe20007f3e0ff */
[----:B------:R-:W-:Y:S01]  /*6e60*/  @!P2 IMAD.WIDE R12, R22, 0x2, R14 ;  /* 0x00000002160ca825 */ /* 0x000fe200078e020e */
[----:B------:R1:W5:Y:S03]  /*6e70*/  @!P2 LD.E.64 R28, desc[UR38][R10.64] ;  /* 0x000000260a1ca980 */ /* 0x000366000c101b00 */
[--C-:B------:R-:W-:Y:S01]  /*6e80*/  @!P3 IMAD.X R27, R3, 0x1, R20.reuse, P0 ;  /* 0x00000001031bb824 */ /* 0x100fe200000e0614 */
[----:B------:R1:W5:Y:S01]  /*6e90*/  @!P2 LD.E.64 R30, desc[UR38][R12.64] ;  /* 0x000000260c1ea980 */ /* 0x000362000c101b00 */
[----:B------:R-:W-:Y:S01]  /*6ea0*/  @!P3 IMAD.X R33, R5, 0x1, R20, P1 ;  /* 0x000000010521b824 */ /* 0x000fe200008e0614 */
[----:B------:R-:W-:-:S02]  /*6eb0*/  CS2R R20, SRZ ;  /* 0x0000000000147805 */ /* 0x000fc4000001ff00 */
[----:B------:R1:W5:Y:S04]  /*6ec0*/  @!P3 LD.E.64 R24, desc[UR38][R26.64] ;  /* 0x000000261a18b980 */ /* 0x000368000c101b00 */
[----:B------:R1:W5:Y:S02]  /*6ed0*/  @!P3 LD.E.64 R20, desc[UR38][R32.64] ;  /* 0x000000262014b980 */ /* 0x000364000c101b00 */
.L_x_2749:
[----:B------:R-:W-:Y:S05]  /*6ee0*/  BSYNC B1 ;  /* 0x0000000000017941 */ /* 0x000fea0003800000 */
.L_x_2748:
[----:B--2--5:R-:W-:Y:S01]  /*6ef0*/  IMAD.MOV.U32 R0, RZ, RZ, R30 ;  /* 0x000000ffff007224 */ /* 0x024fe200078e001e */
[----:B------:R-:W-:Y:S01]  /*6f00*/  UMOV UR4, 0xffffffff ;  /* 0xffffffff00047882 */ /* 0x000fe20000000000 */
[----:B-1----:R-:W-:Y:S01]  /*6f10*/  IMAD.MOV.U32 R3, RZ, RZ, R31 ;  /* 0x000000ffff037224 */ /* 0x002fe200078e001f */
[----:B------:R-:W-:Y:S01]  /*6f20*/  CS2R R26, SRZ ;  /* 0x00000000001a7805 */ /* 0x000fe2000001ff00 */
[----:B---3--:R-:W-:Y:S02]  /*6f30*/  IMAD.MOV.U32 R5, RZ, RZ, R20 ;  /* 0x000000ffff057224 */ /* 0x008fe400078e0014 */
[----:B------:R-:W-:Y:S01]  /*6f40*/  IMAD.MOV.U32 R9, RZ, RZ, R21 ;  /* 0x000000ffff097224 */ /* 0x000fe200078e0015 */
[----:B------:R-:W-:Y:S01]  /*6f50*/  PRMT R41, R0, 0x5410, R3 ;  /* 0x0000541000297816 */ /* 0x000fe20000000003 */
[----:B------:R-:W-:Y:S02]  /*6f60*/  IMAD.MOV.U32 R0, RZ, RZ, R28 ;  /* 0x000000ffff007224 */ /* 0x000fe400078e001c */
[----:B------:R-:W-:Y:S01]  /*6f70*/  IMAD.MOV.U32 R3, RZ, RZ, R29 ;  /* 0x000000ffff037224 */ /* 0x000fe200078e001d */
[----:B------:R-:W-:Y:S01]  /*6f80*/  PRMT R42, R5, 0x5410, R9 ;  /* 0x00005410052a7816 */ /* 0x000fe20000000009 */
[----:B------:R-:W-:-:S02]  /*6f90*/  IMAD.MOV.U32 R5, RZ, RZ, R24 ;  /* 0x000000ffff057224 */ /* 0x000fc400078e0018 */
[----:B------:R-:W-:Y:S01]  /*6fa0*/  IMAD.MOV.U32 R9, RZ, RZ, R25 ;  /* 0x000000ffff097224 */ /* 0x000fe200078e0019 */
[----:B------:R-:W-:Y:S02]  /*6fb0*/  PRMT R44, R44, 0x5410, R3 ;  /* 0x000054102c2c7816 */ /* 0x000fe40000000003 */
[----:B------:R-:W-:Y:S02]  /*6fc0*/  PRMT R45, R45, 0x5410, R5 ;  /* 0x000054102d2d7816 */ /* 0x000fe40000000005 */
[----:B------:R-:W-:Y:S01]  /*6fd0*/  PRMT R43, R9, 0x5410, R0 ;  /* 0x00005410092b7816 */ /* 0x000fe20000000000 */
[----:B------:R-:W-:Y:S06]  /*6fe0*/  BRA.DIV UR4, `(.L_x_2750) ;  /* 0x000001aa04b47947 */ /* 0x000fec000b800000 */
[----:B------:R1:W2:Y:S04]  /*6ff0*/  SHFL.IDX PT, R3, R6, 0x1, 0x1c1f ;  /* 0x003c1f0006037f89 */ /* 0x0002a800000e0000 */
[----:B------:R1:W3:Y:S04]  /*7000*/  SHFL.IDX PT, R0, R4, 0x1, 0x1c1f ;  /* 0x003c1f0004007f89 */ /* 0x0002e800000e0000 */
[----:B------:R1:W0:Y:S04]  /*7010*/  SHFL.IDX PT, R5, R8, 0x1, 0x1c1f ;  /* 0x003c1f0008057f89 */ /* 0x00022800000e0000 */
[----:B----4-:R1:W4:Y:S02]  /*7020*/  SHFL.IDX PT, R14, R7, 0x1, 0x1c1f ;  /* 0x003c1f00070e7f89 */ /* 0x01032400000e0000 */
.L_x_3061:
[----:B01----:R-:W-:Y:S01]  /*7030*/  VIADD R4, R34, 0x40 ;  /* 0x0000004022047836 */ /* 0x003fe20000000000 */
[----:B------:R-:W-:Y:S01]  /*7040*/  LEA.HI R6, R234, R234, RZ, 0x1 ;  /* 0x000000eaea067211 */ /* 0x000fe200078f08ff */
[----:B------:R-:W-:Y:S01]  /*7050*/  BSSY B1, `(.L_x_2751) ;  /* 0x0000020000017945 */ /* 0x000fe20003800000 */
[----:B------:R-:W-:Y:S01]  /*7060*/  IMAD.SHL.U32 R34, R236, 0x40, RZ ;  /* 0x00000040ec227824 */ /* 0x000fe200078e00ff */
[----:B------:R-:W-:Y:S02]  /*7070*/  CS2R R8, SRZ ;  /* 0x0000000000087805 */ /* 0x000fe4000001ff00 */
[----:B------:R-:W-:Y:S02]  /*7080*/  ISETP.GE.AND P0, PT, R4, R39, PT ;  /* 0x000000270400720c */ /* 0x000fe40003f06270 */
[----:B------:R-:W-:Y:S02]  /*7090*/  CS2R R12, SRZ ;  /* 0x00000000000c7805 */ /* 0x000fe4000001ff00 */
[----:B------:R-:W-:-:S02]  /*70a0*/  LOP3.LUT R7, R6, 0xfffffffe, RZ, 0xc0, !PT ;  /* 0xfffffffe06077812 */ /* 0x000fc400078ec0ff */
[----:B------:R-:W-:-:S03]  /*70b0*/  CS2R R10, SRZ ;  /* 0x00000000000a7805 */ /* 0x000fc6000001ff00 */
[----:B------:R-:W-:-:S05]  /*70c0*/  IMAD.IADD R7, R234, 0x1, -R7 ;  /* 0x00000001ea077824 */ /* 0x000fca00078e0a07 */
[----:B------:R-:W-:Y:S01]  /*70d0*/  SHF.L.U32 R35, R7, 0x1f, RZ ;  /* 0x0000001f07237819 */ /* 0x000fe200000006ff */
[----:B------:R-:W-:Y:S06]  /*70e0*/  @P0 BRA `(.L_x_2752) ;  /* 0x0000000000580947 */ /* 0x000fec0003800000 */
[----:B------:R-:W-:Y:S01]  /*70f0*/  ULDC UR4, c[0x0][0x3f4] ;  /* 0x0000fd0000047ab9 */ /* 0x000fe20000000800 */
[----:B---3--:R-:W-:Y:S01]  /*7100*/  IMAD.MOV.U32 R6, RZ, RZ, R0 ;  /* 0x000000ffff067224 */ /* 0x008fe200078e0000 */
[----:B------:R-:W-:Y:S01]  /*7110*/  ISETP.GE.AND P3, PT, R205, UR4, PT ;  /* 0x00000004cd007c0c */ /* 0x000fe2000bf66270 */
[----:B--2---:R-:W-:Y:S01]  /*7120*/  IMAD.MOV.U32 R7, RZ, RZ, R3 ;  /* 0x000000ffff077224 */ /* 0x004fe200078e0003 */
[----:B------:R-:W-:Y:S01]  /*7130*/  ISETP.GE.AND P2, PT, R22, UR4, PT ;  /* 0x0000000416007c0c */ /* 0x000fe2000bf46270 */
[----:B------:R-:W-:Y:S01]  /*7140*/  IMAD.MOV.U32 R15, RZ, RZ, R5 ;  /* 0x000000ffff0f7224 */ /* 0x000fe200078e0005 */
        /* <DEDUP_REMOVED lines=16> */
.L_x_2752:
[----:B------:R-:W-:Y:S05]  /*7250*/  BSYNC B1 ;  /* 0x0000000000017941 */ /* 0x000fea0003800000 */
.L_x_2751:
[----:B------:R-:W1:Y:S01]  /*7260*/  SYNCS.PHASECHK.TRANS64.TRYWAIT P0, [R16+URZ+0x22800], R35 ;  /* 0x02280023100075a7 */ /* 0x000e62000800017f */
[----:B------:R-:W-:Y:S01]  /*7270*/  LOP3.LUT R34, R34, 0x1c0, RZ, 0xc0, !PT ;  /* 0x000001c022227812 */ /* 0x000fe200078ec0ff */
[----:B---3-5:R-:W-:Y:S01]  /*7280*/  IMAD.MOV.U32 R0, RZ, RZ, R26 ;  /* 0x000000ffff007224 */ /* 0x028fe200078e001a */
[----:B------:R-:W-:Y:S01]  /*7290*/  VIADDMNMX R40, R39, -R206, 0x80, PT ;  /* 0x0000008027287446 */ /* 0x000fe200038009ce */
[----:B--2---:R-:W-:Y:S01]  /*72a0*/  IMAD.MOV.U32 R3, RZ, RZ, R8 ;  /* 0x000000ffff037224 */ /* 0x004fe200078e0008 */
[----:B------:R-:W-:Y:S01]  /*72b0*/  LOP3.LUT R37, R34, 0x18, R37, 0xf8, !PT ;  /* 0x0000001822257812 */ /* 0x000fe200078ef825 */
[----:B0-----:R-:W-:Y:S01]  /*72c0*/  IMAD.MOV.U32 R4, RZ, RZ, R9 ;  /* 0x000000ffff047224 */ /* 0x001fe200078e0009 */
[----:B------:R-:W-:Y:S01]  /*72d0*/  SHF.R.U32.HI R34, RZ, 0x3, R34 ;  /* 0x00000003ff227819 */ /* 0x000fe20000011622 */
[----:B------:R-:W-:Y:S01]  /*72e0*/  IMAD.MOV.U32 R5, RZ, RZ, R12 ;  /* 0x000000ffff057224 */ /* 0x000fe200078e000c */
[----:B------:R-:W-:Y:S01]  /*72f0*/  PRMT R44, R0, 0x7610, R44 ;  /* 0x00007610002c7816 */ /* 0x000fe2000000002c */
[----:B------:R-:W-:Y:S01]  /*7300*/  IMAD.MOV.U32 R0, RZ, RZ, R27 ;  /* 0x000000ffff007224 */ /* 0x000fe200078e001b */
[----:B------:R-:W-:Y:S01]  /*7310*/  LOP3.LUT R34, R37, R34, RZ, 0x3c, !PT ;  /* 0x0000002225227212 */ /* 0x000fe200078e3cff */
[----:B------:R-:W-:Y:S01]  /*7320*/  BSSY B1, `(.L_x_2753) ;  /* 0x0000011000017945 */ /* 0x000fe20003800000 */
[----:B------:R-:W-:-:S02]  /*7330*/  PRMT R47, R47, 0x5410, R3 ;  /* 0x000054102f2f7816 */ /* 0x000fc40000000003 */
[----:B------:R-:W-:Y:S01]  /*7340*/  PRMT R46, R46, 0x5410, R0 ;  /* 0x000054102e2e7816 */ /* 0x000fe20000000000 */
[----:B------:R-:W-:Y:S01]  /*7350*/  IMAD R3, R219, 0x200, R34 ;  /* 0x00000200db037824 */ /* 0x000fe200078e0222 */
[----:B------:R-:W-:Y:S01]  /*7360*/  PRMT R45, R4, 0x7610, R45 ;  /* 0x00007610042d7816 */ /* 0x000fe2000000002d */
[----:B------:R-:W-:Y:S01]  /*7370*/  IMAD.MOV.U32 R0, RZ, RZ, R13 ;  /* 0x000000ffff007224 */ /* 0x000fe200078e000d */
[----:B------:R-:W-:Y:S01]  /*7380*/  PRMT R48, R48, 0x5410, R5 ;  /* 0x0000541030307816 */ /* 0x000fe20000000005 */
[----:B------:R-:W-:Y:S01]  /*7390*/  IMAD.MOV.U32 R4, RZ, RZ, R10 ;  /* 0x000000ffff047224 */ /* 0x000fe200078e000a */
[----:B------:R-:W-:Y:S01]  /*73a0*/  LOP3.LUT P2, RZ, R236, 0x4, RZ, 0xc0, !PT ;  /* 0x00000004ecff7812 */ /* 0x000fe2000784c0ff */
[----:B------:R-:W-:Y:S01]  /*73b0*/  IMAD R3, R3, 0x2, R16 ;  /* 0x0000000203037824 */ /* 0x000fe200078e0210 */
[----:B------:R-:W-:Y:S01]  /*73c0*/  PRMT R46, R0, 0x7610, R46 ;  /* 0x00007610002e7816 */ /* 0x000fe2000000002e */
[----:B------:R-:W-:Y:S01]  /*73d0*/  IMAD.MOV.U32 R5, RZ, RZ, R11 ;  /* 0x000000ffff057224 */ /* 0x000fe200078e000b */
[----:B------:R-:W-:Y:S01]  /*73e0*/  PRMT R47, R4, 0x7610, R47 ;  /* 0x00007610042f7816 */ /* 0x000fe2000000002f */
[C---:B------:R-:W-:Y:S01]  /*73f0*/  VIADD R4, R3.reuse, 0x18400 ;  /* 0x0001840003047836 */ /* 0x040fe20000000000 */
[----:B------:R-:W-:Y:S01]  /*7400*/  ISETP.GE.AND P1, PT, R18, R40, PT ;  /* 0x000000281200720c */ /* 0x000fe20003f26270 */
[----:B------:R-:W-:Y:S01]  /*7410*/  VIADD R0, R3, 0x18440 ;  /* 0x0001844003007836 */ /* 0x000fe20000000000 */
[----:B-1----:R-:W-:Y:S11]  /*7420*/  @!P0 BRA `(.L_x_2754) ;  /* 0x000001a800148947 */ /* 0x002ff60003800000 */
.L_x_3062:
[----:B------:R-:W-:Y:S05]  /*7430*/  BSYNC B1 ;  /* 0x0000000000017941 */ /* 0x000fea0003800000 */
.L_x_2753:
[----:B------:R-:W-:Y:S01]  /*7440*/  BSSY B1, `(.L_x_2755) ;  /* 0x0000067000017945 */ /* 0x000fe20003800000 */
[----:B------:R-:W-:Y:S01]  /*7450*/  PRMT R49, R49, 0x5410, R5 ;  /* 0x0000541031317816 */ /* 0x000fe20000000005 */
[----:B------:R-:W-:Y:S02]  /*7460*/  @P2 VIADD R0, R4, 0xffffffc0 ;  /* 0xffffffc004002836 */ /* 0x000fe40000000000 */
[----:B------:R-:W-:Y:S05]  /*7470*/  @P1 BRA `(.L_x_2756) ;  /* 0x00000004008c1947 */ /* 0x000fea0003800000 */
[----:B------:R-:W1:Y:S01]  /*7480*/  LDC R4, c[0x0][0x3f4] ;  /* 0x0000fd00ff047b82 */ /* 0x000e620000000800 */
[----:B------:R-:W-:Y:S01]  /*7490*/  BSSY B2, `(.L_x_2757) ;  /* 0x0000032000027945 */ /* 0x000fe20003800000 */
[-C--:B-1----:R-:W-:Y:S02]  /*74a0*/  ISETP.GE.AND P0, PT, R22, R4.reuse, PT ;  /* 0x000000041600720c */ /* 0x082fe40003f06270 */
[----:B------:R-:W-:-:S11]  /*74b0*/  ISETP.GE.AND P1, PT, R205, R4, PT ;  /* 0x00000004cd00720c */ /* 0x000fd60003f26270 */
[----:B------:R-:W-:Y:S05]  /*74c0*/  @P0 BRA `(.L_x_2758) ;  /* 0x0000000000b80947 */ /* 0x000fea0003800000 */
[----:B------:R-:W1:Y:S01]  /*74d0*/  LDS.128 R4, [R3+0x18400] ;  /* 0x0184000003047984 */ /* 0x000e620000000c00 */
[----:B----4-:R-:W-:Y:S02]  /*74e0*/  SHF.R.U64 R14, R28, 0x10, R29 ;  /* 0x000000101c0e7819 */ /* 0x010fe4000000121d */
[----:B------:R-:W-:Y:S02]  /*74f0*/  SHF.R.U32.HI R34, RZ, 0x10, R31 ;  /* 0x00000010ff227819 */ /* 0x000fe4000001161f */
[----:B------:R-:W-:Y:S02]  /*7500*/  SHF.R.U32.HI R28, RZ, 0x10, R29 ;  /* 0x00000010ff1c7819 */ /* 0x000fe4000001161d */
[----:B------:R-:W-:Y:S02]  /*7510*/  SHF.R.U64 R33, R30, 0x10, R31 ;  /* 0x000000101e217819 */ /* 0x000fe4000000121f */
[----:B------:R-:W-:Y:S02]  /*7520*/  PRMT R34, R41, 0x5432, R34 ;  /* 0x0000543229227816 */ /* 0x000fe40000000022 */
[----:B------:R-:W-:-:S02]  /*7530*/  PRMT R31, R44, 0x5432, R28 ;  /* 0x000054322c1f7816 */ /* 0x000fc4000000001c */
[----:B------:R-:W-:Y:S01]  /*7540*/  PRMT R30, R43, 0x5432, R14 ;  /* 0x000054322b1e7816 */ /* 0x000fe2000000000e */
[C---:B0-----:R-:W-:Y:S01]  /*7550*/  IMAD.U32 R35, R34.reuse, 0x10000, RZ ;  /* 0x0001000022237824 */ /* 0x041fe200078e00ff */
[----:B------:R-:W-:Y:S01]  /*7560*/  LOP3.LUT R34, R34, 0xffff0000, RZ, 0xc0, !PT ;  /* 0xffff000022227812 */ /* 0x000fe200078ec0ff */
[C---:B------:R-:W-:Y:S01]  /*7570*/  IMAD.U32 R32, R31.reuse, 0x10000, RZ ;  /* 0x000100001f207824 */ /* 0x040fe200078e00ff */
[----:B------:R-:W-:Y:S02]  /*7580*/  LOP3.LUT R31, R31, 0xffff0000, RZ, 0xc0, !PT ;  /* 0xffff00001f1f7812 */ /* 0x000fe400078ec0ff */
[----:B------:R-:W-:Y:S02]  /*7590*/  PRMT R33, R41, 0x5410, R33 ;  /* 0x0000541029217816 */ /* 0x000fe40000000021 */
[C---:B-1----:R-:W-:Y:S01]  /*75a0*/  LOP3.LUT R15, R6.reuse, 0xffff0000, RZ, 0xc0, !PT ;  /* 0xffff0000060f7812 */ /* 0x042fe200078ec0ff */
[----:B------:R-:W-:Y:S01]  /*75b0*/  IMAD.U32 R14, R6, 0x10000, RZ ;  /* 0x00010000060e7824 */ /* 0x000fe200078e00ff */
[C---:B------:R-:W-:Y:S01]  /*75c0*/  LOP3.LUT R29, R7.reuse, 0xffff0000, RZ, 0xc0, !PT ;  /* 0xffff0000071d7812 */ /* 0x040fe200078ec0ff */
[----:B------:R-:W-:-:S02]  /*75d0*/  IMAD.U32 R28, R7, 0x10000, RZ ;  /* 0x00010000071c7824 */ /* 0x000fc400078e00ff */
[CC--:B------:R-:W-:Y:S01]  /*75e0*/  FMUL.FTZ R37, R15.reuse, R35.reuse ;  /* 0x000000230f257220 */ /* 0x0c0fe20000410000 */
[----:B------:R-:W-:Y:S01]  /*75f0*/  FMUL.FTZ R38, R15, R32 ;  /* 0x000000200f267220 */ /* 0x000fe20000410000 */
[----:B------:R-:W-:Y:S01]  /*7600*/  FMUL.FTZ R15, R29, R34 ;  /* 0x000000221d0f7220 */ /* 0x000fe20000410000 */
[----:B------:R-:W-:Y:S02]  /*7610*/  IMAD.U32 R6, R4, 0x10000, RZ ;  /* 0x0001000004067824 */ /* 0x000fe400078e00ff */
[C---:B------:R-:W-:Y:S01]  /*7620*/  FFMA.FTZ R37, R14.reuse, R32, -R37 ;  /* 0x000000200e257223 */ /* 0x040fe20000010825 */
[----:B------:R-:W-:Y:S01]  /*7630*/  FFMA.FTZ R38, R14, R35, R38 ;  /* 0x000000230e267223 */ /* 0x000fe20000010026 */
[-C--:B------:R-:W-:Y:S01]  /*7640*/  FFMA.FTZ R35, R28, R31.reuse, -R15 ;  /* 0x0000001f1c237223 */ /* 0x080fe2000001080f */
[C---:B------:R-:W-:Y:S01]  /*7650*/  IMAD.U32 R7, R5.reuse, 0x10000, RZ ;  /* 0x0001000005077824 */ /* 0x040fe200078e00ff */
[----:B------:R-:W-:Y:S01]  /*7660*/  LOP3.LUT R4, R4, 0xffff0000, RZ, 0xc0, !PT ;  /* 0xffff000004047812 */ /* 0x000fe200078ec0ff */
[C---:B------:R-:W-:Y:S01]  /*7670*/  IMAD.U32 R15, R30.reuse, 0x10000, RZ ;  /* 0x000100001e0f7824 */ /* 0x040fe200078e00ff */
[----:B------:R-:W-:Y:S01]  /*7680*/  LOP3.LUT R5, R5, 0xffff0000, RZ, 0xc0, !PT ;  /* 0xffff000005057812 */ /* 0x000fe200078ec0ff */
[----:B------:R-:W-:Y:S01]  /*7690*/  FMUL.FTZ R39, R29, R31 ;  /* 0x0000001f1d277220 */ /* 0x000fe20000410000 */
[C---:B------:R-:W-:Y:S01]  /*76a0*/  LOP3.LUT R14, R33.reuse, 0xffff0000, RZ, 0xc0, !PT ;  /* 0xffff0000210e7812 */ /* 0x040fe200078ec0ff */
[----:B------:R-:W-:Y:S01]  /*76b0*/  IMAD.U32 R29, R33, 0x10000, RZ ;  /* 0x00010000211d7824 */ /* 0x000fe200078e00ff */
[----:B------:R-:W-:Y:S01]  /*76c0*/  LOP3.LUT R30, R30, 0xffff0000, RZ, 0xc0, !PT ;  /* 0xffff00001e1e7812 */ /* 0x000fe200078ec0ff */
[----:B------:R-:W-:Y:S01]  /*76d0*/  FFMA.FTZ R34, R28, R34, R39 ;  /* 0x000000221c227223 */ /* 0x000fe20000010027 */
[C---:B------:R-:W-:Y:S01]  /*76e0*/  FMUL.FTZ R28, R4.reuse, R15 ;  /* 0x0000000f041c7220 */ /* 0x040fe20000410000 */
[-C--:B------:R-:W-:Y:S01]  /*76f0*/  FMUL.FTZ R31, R4, R29.reuse ;  /* 0x0000001d041f7220 */ /* 0x080fe20000410000 */
[C---:B------:R-:W-:Y:S01]  /*7700*/  FMUL.FTZ R32, R5.reuse, R14 ;  /* 0x0000000e05207220 */ /* 0x040fe20000410000 */
[-C--:B------:R-:W-:Y:S01]  /*7710*/  FMUL.FTZ R33, R5, R30.reuse ;  /* 0x0000001e05217220 */ /* 0x080fe20000410000 */
[C---:B------:R-:W-:Y:S01]  /*7720*/  FFMA.FTZ R29, R6.reuse, R29, R28 ;  /* 0x0000001d061d7223 */ /* 0x040fe2000001001c */
[----:B------:R-:W-:Y:S01]  /*7730*/  FFMA.FTZ R4, R6, R15, -R31 ;  /* 0x0000000f06047223 */ /* 0x000fe2000001081f */
[C---:B------:R-:W-:Y:S01]  /*7740*/  FFMA.FTZ R5, R7.reuse, R30, -R32 ;  /* 0x0000001e07057223 */ /* 0x040fe20000010820 */
[----:B------:R-:W-:Y:S01]  /*7750*/  FFMA.FTZ R14, R7, R14, R33 ;  /* 0x0000000e070e7223 */ /* 0x000fe20000010021 */
[----:B------:R-:W-:-:S02]  /*7760*/  F2FP.BF16.F32.PACK_AB R6, R38, R37 ;  /* 0x000000252606723e */ /* 0x000fc400000010ff */
[----:B------:R-:W-:Y:S02]  /*7770*/  F2FP.BF16.F32.PACK_AB R7, R34, R35 ;  /* 0x000000232207723e */ /* 0x000fe400000010ff */
[----:B------:R-:W-:Y:S02]  /*7780*/  F2FP.BF16.F32.PACK_AB R4, R29, R4 ;  /* 0x000000041d04723e */ /* 0x000fe400000010ff */
[----:B------:R-:W-:-:S05]  /*7790*/  F2FP.BF16.F32.PACK_AB R5, R14, R5 ;  /* 0x000000050e05723e */ /* 0x000fca00000010ff */
[----:B------:R1:W-:Y:S02]  /*77a0*/  STS.128 [R3+0x18400], R4 ;  /* 0x0184000403007388 */ /* 0x0003e40000000c00 */
.L_x_2758:
[----:B------:R-:W-:Y:S05]  /*77b0*/  BSYNC B2 ;  /* 0x0000000000027941 */ /* 0x000fea0003800000 */
.L_x_2757:
[----:B------:R-:W-:Y:S05]  /*77c0*/  @P1 BRA `(.L_x_2756) ;  /* 0x0000000000b81947 */ /* 0x000fea0003800000 */
[----:B-1----:R-:W1:Y:S01]  /*77d0*/  LDS.128 R4, [R0] ;  /* 0x0000000000047984 */ /* 0x002e620000000c00 */
[----:B------:R-:W-:Y:S02]  /*77e0*/  SHF.R.U64 R24, R24, 0x10, R25 ;  /* 0x0000001018187819 */ /* 0x000fe40000001219 */
[----:B------:R-:W-:Y:S02]  /*77f0*/  SHF.R.U32.HI R30, RZ, 0x10, R21 ;  /* 0x00000010ff1e7819 */ /* 0x000fe40000011615 */
[----:B------:R-:W-:Y:S02]  /*7800*/  SHF.R.U32.HI R25, RZ, 0x10, R25 ;  /* 0x00000010ff197819 */ /* 0x000fe40000011619 */
[----:B------:R-:W-:Y:S02]  /*7810*/  PRMT R30, R42, 0x5432, R30 ;  /* 0x000054322a1e7816 */ /* 0x000fe4000000001e */
[----:B------:R-:W-:Y:S02]  /*7820*/  PRMT R25, R43, 0x5410, R25 ;  /* 0x000054102b197816 */ /* 0x000fe40000000019 */
[----:B------:R-:W-:Y:S01]  /*7830*/  SHF.R.U64 R29, R20, 0x10, R21 ;  /* 0x00000010141d7819 */ /* 0x000fe20000001215 */
[C---:B------:R-:W-:Y:S01]  /*7840*/  IMAD.U32 R31, R30.reuse, 0x10000, RZ ;  /* 0x000100001e1f7824 */ /* 0x040fe200078e00ff */
[----:B------:R-:W-:Y:S01]  /*7850*/  LOP3.LUT R30, R30, 0xffff0000, RZ, 0xc0, !PT ;  /* 0xffff00001e1e7812 */ /* 0x000fe200078ec0ff */
[C---:B------:R-:W-:Y:S01]  /*7860*/  IMAD.U32 R28, R25.reuse, 0x10000, RZ ;  /* 0x00010000191c7824 */ /* 0x040fe200078e00ff */
[----:B------:R-:W-:-:S02]  /*7870*/  LOP3.LUT R25, R25, 0xffff0000, RZ, 0xc0, !PT ;  /* 0xffff000019197812 */ /* 0x000fc400078ec0ff */
[----:B------:R-:W-:Y:S02]  /*7880*/  PRMT R24, R45, 0x5432, R24 ;  /* 0x000054322d187816 */ /* 0x000fe40000000018 */
[----:B------:R-:W-:Y:S02]  /*7890*/  PRMT R29, R42, 0x5410, R29 ;  /* 0x000054102a1d7816 */ /* 0x000fe4000000001d */
[C---:B-1----:R-:W-:Y:S01]  /*78a0*/  LOP3.LUT R15, R6.reuse, 0xffff0000, RZ, 0xc0, !PT ;  /* 0xffff0000060f7812 */ /* 0x042fe200078ec0ff */
[----:B----4-:R-:W-:Y:S01]  /*78b0*/  IMAD.U32 R14, R6, 0x10000, RZ ;  /* 0x00010000060e7824 */ /* 0x010fe200078e00ff */
[C---:B------:R-:W-:Y:S01]  /*78c0*/  LOP3.LUT R21, R7.reuse, 0xffff0000, RZ, 0xc0, !PT ;  /* 0xffff000007157812 */ /* 0x040fe200078ec0ff */
[----:B------:R-:W-:Y:S02]  /*78d0*/  IMAD.U32 R20, R7, 0x10000, RZ ;  /* 0x0001000007147824 */ /* 0x000fe400078e00ff */
[C---:B------:R-:W-:Y:S01]  /*78e0*/  FMUL.FTZ R33, R15.reuse, R31 ;  /* 0x0000001f0f217220 */ /* 0x040fe20000410000 */
[----:B------:R-:W-:Y:S01]  /*78f0*/  FMUL.FTZ R32, R15, R28 ;  /* 0x0000001c0f207220 */ /* 0x000fe20000410000 */
[----:B------:R-:W-:Y:S01]  /*7900*/  FMUL.FTZ R15, R21, R30 ;  /* 0x0000001e150f7220 */ /* 0x000fe20000410000 */
[----:B------:R-:W-:-:S02]  /*7910*/  IMAD.U32 R6, R4, 0x10000, RZ ;  /* 0x0001000004067824 */ /* 0x000fc400078e00ff */
[C---:B------:R-:W-:Y:S01]  /*7920*/  FFMA.FTZ R33, R14.reuse, R28, -R33 ;  /* 0x0000001c0e217223 */ /* 0x040fe20000010821 */
[----:B------:R-:W-:Y:S01]  /*7930*/  FFMA.FTZ R32, R14, R31, R32 ;  /* 0x0000001f0e207223 */ /* 0x000fe20000010020 */
[-C--:B------:R-:W-:Y:S01]  /*7940*/  FFMA.FTZ R31, R20, R25.reuse, -R15 ;  /* 0x00000019141f7223 */ /* 0x080fe2000001080f */
[C---:B------:R-:W-:Y:S01]  /*7950*/  IMAD.U32 R7, R5.reuse, 0x10000, RZ ;  /* 0x0001000005077824 */ /* 0x040fe200078e00ff */
[----:B------:R-:W-:Y:S01]  /*7960*/  LOP3.LUT R4, R4, 0xffff0000, RZ, 0xc0, !PT ;  /* 0xffff000004047812 */ /* 0x000fe200078ec0ff */
[C---:B------:R-:W-:Y:S01]  /*7970*/  IMAD.U32 R15, R24.reuse, 0x10000, RZ ;  /* 0x00010000180f7824 */ /* 0x040fe200078e00ff */
[----:B------:R-:W-:Y:S01]  /*7980*/  LOP3.LUT R5, R5, 0xffff0000, RZ, 0xc0, !PT ;  /* 0xffff000005057812 */ /* 0x000fe200078ec0ff */
[----:B0-----:R-:W-:Y:S01]  /*7990*/  FMUL.FTZ R35, R21, R25 ;  /* 0x0000001915237220 */ /* 0x001fe20000410000 */
        /* <DEDUP_REMOVED lines=16> */
[----:B------:R2:W-:Y:S02]  /*7aa0*/  STS.128 [R0], R4 ;  /* 0x0000000400007388 */ /* 0x0005e40000000c00 */
.L_x_2756:
[----:B------:R-:W-:Y:S05]  /*7ab0*/  BSYNC B1 ;  /* 0x0000000000017941 */ /* 0x000fea0003800000 */
.L_x_2755:
        /* <DEDUP_REMOVED lines=8> */
[--C-:B------:R-:W-:Y:S02]  /*7b40*/  SHF.R.U64 R25, R26, 0x10, R27.reuse ;  /* 0x000000101a197819 */ /* 0x100fe4000000121b */
[----:B------:R-:W-:Y:S02]  /*7b50*/  SHF.R.U32.HI R26, RZ, 0x10, R27 ;  /* 0x00000010ff1a7819 */ /* 0x000fe4000001161b */
[----:B------:R-:W-:Y:S02]  /*7b60*/  SHF.R.U32.HI R21, RZ, 0x10, R13 ;  /* 0x00000010ff157819 */ /* 0x000fe4000001160d */
[C---:B------:R-:W-:Y:S02]  /*7b70*/  PRMT R26, R46.reuse, 0x5432, R26 ;  /* 0x000054322e1a7816 */ /* 0x040fe4000000001a */
        /* <DEDUP_REMOVED lines=9> */
[----:B------:R-:W-:Y:S01]  /*7c10*/  IMAD.U32 R12, R6, 0x10000, RZ ;  /* 0x00010000060c7824 */ /* 0x000fe200078e00ff */
[C---:B------:R-:W-:Y:S01]  /*7c20*/  LOP3.LUT R15, R7.reuse, 0xffff0000, RZ, 0xc0, !PT ;  /* 0xffff0000070f7812 */ /* 0x040fe200078ec0ff */
[----:B----4-:R-:W-:Y:S02]  /*7c30*/  IMAD.U32 R14, R7, 0x10000, RZ ;  /* 0x00010000070e7824 */ /* 0x010fe400078e00ff */
        /* <DEDUP_REMOVED lines=29> */
.L_x_2761:
[----:B------:R-:W-:Y:S05]  /*7e10*/  BSYNC B1 ;  /* 0x0000000000017941 */ /* 0x000fea0003800000 */
.L_x_2760:
[----:B------:R-:W-:Y:S05]  /*7e20*/  @P1 BRA `(.L_x_2759) ;  /* 0x0000001400f01947 */ /* 0x000fea0003800000 */
[----:B-1----:R-:W1:Y:S01]  /*7e30*/  LDS.128 R4, [R0+0x2000] ;  /* 0x0020000000047984 */ /* 0x002e620000000c00 */
[----:B------:R-:W-:Y:S02]  /*7e40*/  SHF.R.U32.HI R15, RZ, 0x10, R9 ;  /* 0x00000010ff0f7819 */ /* 0x000fe40000011609 */
[----:B------:R-:W-:Y:S02]  /*7e50*/  SHF.R.U32.HI R12, RZ, 0x10, R11 ;  /* 0x00000010ff0c7819 */ /* 0x000fe4000001160b */
[----:B------:R-:W-:Y:S02]  /*7e60*/  PRMT R15, R45, 0x5410, R15 ;  /* 0x000054102d0f7816 */ /* 0x000fe4000000000f */
[----:B------:R-:W-:Y:S02]  /*7e70*/  PRMT R12, R49, 0x5432, R12 ;  /* 0x00005432310c7816 */ /* 0x000fe4000000000c */
[----:B----4-:R-:W-:Y:S01]  /*7e80*/  SHF.R.U64 R14, R8, 0x10, R9 ;  /* 0x00000010080e7819 */ /* 0x010fe20000001209 */
[----:B------:R-:W-:Y:S01]  /*7e90*/  IMAD.U32 R20, R15, 0x10000, RZ ;  /* 0x000100000f147824 */ /* 0x000fe200078e00ff */
[----:B------:R-:W-:Y:S01]  /*7ea0*/  SHF.R.U64 R3, R10, 0x10, R11 ;  /* 0x000000100a037819 */ /* 0x000fe2000000120b */
[----:B------:R-:W-:Y:S01]  /*7eb0*/  IMAD.U32 R13, R12, 0x10000, RZ ;  /* 0x000100000c0d7824 */ /* 0x000fe200078e00ff */
[----:B------:R-:W-:-:S02]  /*7ec0*/  PRMT R14, R47, 0x5432, R14 ;  /* 0x000054322f0e7816 */ /* 0x000fc4000000000e */
[----:B------:R-:W-:Y:S02]  /*7ed0*/  LOP3.LUT R15, R15, 0xffff0000, RZ, 0xc0, !PT ;  /* 0xffff00000f0f7812 */ /* 0x000fe400078ec0ff */
[----:B------:R-:W-:Y:S02]  /*7ee0*/  LOP3.LUT R12, R12, 0xffff0000, RZ, 0xc0, !PT ;  /* 0xffff00000c0c7812 */ /* 0x000fe400078ec0ff */
[----:B------:R-:W-:Y:S02]  /*7ef0*/  PRMT R11, R47, 0x5410, R3 ;  /* 0x000054102f0b7816 */ /* 0x000fe40000000003 */
[C---:B-1----:R-:W-:Y:S01]  /*7f00*/  LOP3.LUT R9, R6.reuse, 0xffff0000, RZ, 0xc0, !PT ;  /* 0xffff000006097812 */ /* 0x042fe200078ec0ff */
[C---:B------:R-:W-:Y:S01]  /*7f10*/  IMAD.U32 R10, R7.reuse, 0x10000, RZ ;  /* 0x00010000070a7824 */ /* 0x040fe200078e00ff */
[----:B------:R-:W-:Y:S01]  /*7f20*/  LOP3.LUT R7, R7, 0xffff0000, RZ, 0xc0, !PT ;  /* 0xffff000007077812 */ /* 0x000fe200078ec0ff */
[----:B------:R-:W-:Y:S02]  /*7f30*/  IMAD.U32 R8, R6, 0x10000, RZ ;  /* 0x0001000006087824 */ /* 0x000fe400078e00ff */
[C---:B------:R-:W-:Y:S01]  /*7f40*/  FMUL.FTZ R21, R9.reuse, R20 ;  /* 0x0000001409157220 */ /* 0x040fe20000410000 */
[----:B------:R-:W-:Y:S01]  /*7f50*/  FMUL.FTZ R9, R9, R13 ;  /* 0x0000000d09097220 */ /* 0x000fe20000410000 */
[----:B------:R-:W-:-:S02]  /*7f60*/  IMAD.U32 R6, R5, 0x10000, RZ ;  /* 0x0001000005067824 */ /* 0x000fc400078e00ff */
[C---:B------:R-:W-:Y:S01]  /*7f70*/  FMUL.FTZ R25, R7.reuse, R15 ;  /* 0x0000000f07197220 */ /* 0x040fe20000410000 */
[C---:B------:R-:W-:Y:S01]  /*7f80*/  FFMA.FTZ R21, R8.reuse, R13, -R21 ;  /* 0x0000000d08157223 */ /* 0x040fe20000010815 */
[----:B------:R-:W-:Y:S01]  /*7f90*/  FFMA.FTZ R20, R8, R20, R9 ;  /* 0x0000001408147223 */ /* 0x000fe20000010009 */
[-C--:B------:R-:W-:Y:S01]  /*7fa0*/  FMUL.FTZ R9, R7, R12.reuse ;  /* 0x0000000c07097220 */ /* 0x080fe20000410000 */
[----:B------:R-:W-:Y:S01]  /*7fb0*/  IMAD.U32 R8, R14, 0x10000, RZ ;  /* 0x000100000e087824 */ /* 0x000fe200078e00ff */
[----:B------:R-:W-:Y:S01]  /*7fc0*/  LOP3.LUT R5, R5, 0xffff0000, RZ, 0xc0, !PT ;  /* 0xffff000005057812 */ /* 0x000fe200078ec0ff */
[----:B------:R-:W-:Y:S01]  /*7fd0*/  IMAD.U32 R3, R4, 0x10000, RZ ;  /* 0x0001000004037824 */ /* 0x000fe200078e00ff */
[----:B------:R-:W-:Y:S01]  /*7fe0*/  LOP3.LUT R14, R14, 0xffff0000, RZ, 0xc0, !PT ;  /* 0xffff00000e0e7812 */ /* 0x000fe200078ec0ff */
[C---:B------:R-:W-:Y:S01]  /*7ff0*/  IMAD.U32 R7, R11.reuse, 0x10000, RZ ;  /* 0x000100000b077824 */ /* 0x040fe200078e00ff */
[----:B------:R-:W-:Y:S01]  /*8000*/  LOP3.LUT R4, R4, 0xffff0000, RZ, 0xc0, !PT ;  /* 0xffff000004047812 */ /* 0x000fe200078ec0ff */
[C---:B------:R-:W-:Y:S01]  /*8010*/  FFMA.FTZ R25, R10.reuse, R12, -R25 ;  /* 0x0000000c0a197223 */ /* 0x040fe20000010819 */
[----:B------:R-:W-:Y:S01]  /*8020*/  LOP3.LUT R11, R11, 0xffff0000, RZ, 0xc0, !PT ;  /* 0xffff00000b0b7812 */ /* 0x000fe200078ec0ff */
[----:B------:R-:W-:Y:S01]  /*8030*/  FFMA.FTZ R12, R10, R15, R9 ;  /* 0x0000000f0a0c7223 */ /* 0x000fe20000010009 */
[C---:B------:R-:W-:Y:S01]  /*8040*/  FMUL.FTZ R13, R5.reuse, R14 ;  /* 0x0000000e050d7220 */ /* 0x040fe20000410000 */
[CC--:B------:R-:W-:Y:S01]  /*8050*/  FMUL.FTZ R10, R4.reuse, R8.reuse ;  /* 0x00000008040a7220 */ /* 0x0c0fe20000410000 */
[----:B------:R-:W-:Y:S01]  /*8060*/  FMUL.FTZ R9, R4, R7 ;  /* 0x0000000704097220 */ /* 0x000fe20000410000 */
        /* <DEDUP_REMOVED lines=11> */
.L_x_2746:
[----:B------:R-:W0:Y:S01]  /*8120*/  LDC R31, c[0x0][0x448] ;  /* 0x00011200ff1f7b82 */ /* 0x000e220000000800 */
[----:B------:R-:W-:Y:S01]  /*8130*/  IMAD R3, R231, 0x40, R34 ;  /* 0x00000040e7037824 */ /* 0x000fe200078e0222 */
[----:B------:R-:W-:Y:S01]  /*8140*/  ULDC.64 UR4, c[0x0][0x3f8] ;  /* 0x0000fe0000047ab9 */ /* 0x000fe20000000a00 */
[----:B------:R-:W-:Y:S01]  /*8150*/  ULDC.64 UR6, c[0x0][0x408] ;  /* 0x0001020000067ab9 */ /* 0x000fe20000000a00 */
[----:B------:R-:W-:Y:S02]  /*8160*/  IMAD.MOV.U32 R20, RZ, RZ, R24 ;  /* 0x000000ffff147224 */ /* 0x000fe400078e0018 */
[----:B------:R-:W-:Y:S02]  /*8170*/  IMAD.MOV.U32 R21, RZ, RZ, R27 ;  /* 0x000000ffff157224 */ /* 0x000fe400078e001b */
[----:B------:R-:W-:Y:S01]  /*8180*/  IMAD.MOV.U32 R4, RZ, RZ, R30 ;  /* 0x000000ffff047224 */ /* 0x000fe200078e001e */
[----:B------:R-:W-:Y:S02]  /*8190*/  SHF.R.S32.HI R30, RZ, 0x1f, R37 ;  /* 0x0000001fff1e7819 */ /* 0x000fe40000011425 */
[----:B0-----:R-:W-:-:S13]  /*81a0*/  ISETP.NE.AND P0, PT, R31, 0x1, PT ;  /* 0x000000011f00780c */ /* 0x001fda0003f05270 */
[----:B------:R-:W0:Y:S08]  /*81b0*/  @P0 LDC R0, c[0x0][0x44c] ;  /* 0x00011300ff000b82 */ /* 0x000e300000000800 */
[----:B------:R-:W1:Y:S01]  /*81c0*/  @P0 LDC R5, c[0x0][0x450] ;  /* 0x00011400ff050b82 */ /* 0x000e620000000800 */
[----:B0-----:R-:W-:-:S05]  /*81d0*/  @P0 IMAD.HI.U32 R0, R3, R0, RZ ;  /* 0x0000000003000227 */ /* 0x001fca00078e00ff */
[----:B-1----:R-:W-:Y:S01]  /*81e0*/  @P0 SHF.R.U32.HI R3, RZ, R5, R0 ;  /* 0x00000005ff030219 */ /* 0x002fe20000011600 */
[----:B------:R-:W-:-:S03]  /*81f0*/  IMAD.MOV.U32 R5, RZ, RZ, R29 ;  /* 0x000000ffff057224 */ /* 0x000fc600078e001d */
        /* <DEDUP_REMOVED lines=17> */
[----:B------:R-:W0:Y:S01]  /*8310*/  LDC R38, c[0x0][0x3f4] ;  /* 0x0000fd00ff267b82 */ /* 0x000e220000000800 */
[----:B------:R-:W1:Y:S01]  /*8320*/  SHFL.IDX PT, R3, R10, RZ, 0x1c1f ;  /* 0x001c1fff0a037589 */ /* 0x000e6200000e0000 */
[----:B------:R-:W-:-:S03]  /*8330*/  IMAD R31, R200, R31, RZ ;  /* 0x0000001fc81f7224 */ /* 0x000fc600078e02ff */
[----:B------:R-:W2:Y:S04]  /*8340*/  SHFL.IDX PT, R0, R20, RZ, 0x1c1f ;  /* 0x001c1fff14007589 */ /* 0x000ea800000e0000 */
[----:B------:R-:W3:Y:S04]  /*8350*/  SHFL.IDX PT, R14, R28, RZ, 0x1c1f ;  /* 0x001c1fff1c0e7589 */ /* 0x000ee800000e0000 */
[----:B------:R-:W4:Y:S01]  /*8360*/  SHFL.IDX PT, R8, R29, RZ, 0x1c1f ;  /* 0x001c1fff1d087589 */ /* 0x000f2200000e0000 */
[----:B0-----:R-:W-:-:S04]  /*8370*/  ISETP.GE.AND P0, PT, R37, R38, PT ;  /* 0x000000262500720c */ /* 0x001fc80003f06270 */
[----:B------:R-:W-:-:S13]  /*8380*/  ISETP.GE.OR P1, PT, R34, R31, P0 ;  /* 0x0000001f2200720c */ /* 0x000fda0000726670 */
[C---:B------:R-:W-:Y:S01]  /*8390*/  @!P1 IMAD.SHL.U32 R9, R37.reuse, 0x2, RZ ;  /* 0x0000000225099824 */ /* 0x040fe200078e00ff */
[----:B------:R-:W-:-:S04]  /*83a0*/  @!P1 SHF.L.U64.HI R21, R37, 0x1, R30 ;  /* 0x0000000125159819 */ /* 0x000fc8000001021e */
[----:B-1----:R-:W-:-:S05]  /*83b0*/  @!P1 IADD3 R4, P2, R3, R9, RZ ;  /* 0x0000000903049210 */ /* 0x002fca0007f5e0ff */
[----:B--2---:R-:W-:-:S06]  /*83c0*/  @!P1 IMAD.X R5, R0, 0x1, R21, P2 ;  /* 0x0000000100059824 */ /* 0x004fcc00010e0615 */
[----:B------:R-:W2:Y:S01]  /*83d0*/  @!P1 LD.E.128 R4, desc[UR38][R4.64] ;  /* 0x0000002604049980 */ /* 0x000ea2000c101d00 */
[----:B---3--:R-:W-:-:S05]  /*83e0*/  @!P1 IADD3 R14, P2, R14, R9, RZ ;  /* 0x000000090e0e9210 */ /* 0x008fca0007f5e0ff */
[----:B----4-:R-:W-:-:S04]  /*83f0*/  @!P1 IMAD.X R3, R8, 0x1, R21, P2 ;  /* 0x0000000108039824 */ /* 0x010fc800010e0615 */
[----:B------:R-:W-:-:S05]  /*8400*/  @!P1 IMAD.MOV.U32 R15, RZ, RZ, R3 ;  /* 0x000000ffff0f9224 */ /* 0x000fca00078e0003 */
[----:B------:R0:W3:Y:S01]  /*8410*/  @!P1 LD.E.128 R24, desc[UR38][R14.64] ;  /* 0x000000260e189980 */ /* 0x0000e2000c101d00 */
[----:B------:R-:W-:Y:S02]  /*8420*/  CS2R R42, SRZ ;  /* 0x00000000002a7805 */ /* 0x000fe4000001ff00 */
[----:B------:R-:W-:Y:S01]  /*8430*/  CS2R R40, SRZ ;  /* 0x0000000000287805 */ /* 0x000fe2000001ff00 */
[----:B------:R-:W1:Y:S04]  /*8440*/  SHFL.IDX PT, R8, R29, 0x1, 0x1c1f ;  /* 0x003c1f001d087f89 */ /* 0x000e6800000e0000 */
[----:B0-----:R-:W0:Y:S01]  /*8450*/  SHFL.IDX PT, R14, R28, 0x1, 0x1c1f ;  /* 0x003c1f001c0e7f89 */ /* 0x001e2200000e0000 */
[----:B--2---:R-:W-:Y:S02]  /*8460*/  @!P1 IMAD.MOV.U32 R42, RZ, RZ, R4 ;  /* 0x000000ffff2a9224 */ /* 0x004fe400078e0004 */
[----:B------:R-:W-:Y:S01]  /*8470*/  @!P1 IMAD.MOV.U32 R43, RZ, RZ, R5 ;  /* 0x000000ffff2b9224 */ /* 0x000fe200078e0005 */
[----:B------:R-:W-:Y:S01]  /*8480*/  CS2R R4, SRZ ;  /* 0x0000000000047805 */ /* 0x000fe2000001ff00 */
[----:B------:R-:W-:-:S02]  /*8490*/  IMAD.MOV.U32 R0, RZ, RZ, R42 ;  /* 0x000000ffff007224 */ /* 0x000fc400078e002a */
[----:B------:R-:W-:Y:S02]  /*84a0*/  @!P1 IMAD.MOV.U32 R41, RZ, RZ, R7 ;  /* 0x000000ffff299224 */ /* 0x000fe400078e0007 */
[----:B------:R-:W-:Y:S01]  /*84b0*/  IMAD.MOV.U32 R3, RZ, RZ, R43 ;  /* 0x000000ffff037224 */ /* 0x000fe200078e002b */
[----:B------:R-:W-:Y:S01]  /*84c0*/  PRMT R46, R46, 0x5410, R0 ;  /* 0x000054102e2e7816 */ /* 0x000fe20000000000 */
[----:B------:R-:W-:Y:S01]  /*84d0*/  @!P1 IMAD.MOV.U32 R40, RZ, RZ, R6 ;  /* 0x000000ffff289224 */ /* 0x000fe200078e0006 */
[----:B------:R-:W2:Y:S01]  /*84e0*/  SHFL.IDX PT, R0, R20, 0x1, 0x1c1f ;  /* 0x003c1f0014007f89 */ /* 0x000ea200000e0000 */
[----:B------:R-:W-:Y:S01]  /*84f0*/  CS2R R6, SRZ ;  /* 0x0000000000067805 */ /* 0x000fe2000001ff00 */
[----:B------:R-:W-:Y:S01]  /*8500*/  IMAD.MOV.U32 R11, RZ, RZ, R41 ;  /* 0x000000ffff0b7224 */ /* 0x000fe200078e0029 */
[----:B------:R-:W-:Y:S01]  /*8510*/  PRMT R47, R3, 0x7610, R47 ;  /* 0x00007610032f7816 */ /* 0x000fe2000000002f */
[----:B---3--:R-:W-:Y:S01]  /*8520*/  @!P1 IMAD.MOV.U32 R6, RZ, RZ, R24 ;  /* 0x000000ffff069224 */ /* 0x008fe200078e0018 */
[----:B------:R3:W4:Y:S01]  /*8530*/  SHFL.IDX PT, R3, R10, 0x1, 0x1c1f ;  /* 0x003c1f000a037f89 */ /* 0x00072200000e0000 */
[----:B------:R-:W-:Y:S01]  /*8540*/  @!P1 IMAD.MOV.U32 R7, RZ, RZ, R25 ;  /* 0x000000ffff079224 */ /* 0x000fe200078e0019 */
[----:B------:R-:W-:Y:S01]  /*8550*/  CS2R R24, SRZ ;  /* 0x0000000000187805 */ /* 0x000fe2000001ff00 */
[----:B------:R-:W-:-:S02]  /*8560*/  @!P1 IMAD.MOV.U32 R4, RZ, RZ, R26 ;  /* 0x000000ffff049224 */ /* 0x000fc400078e001a */
[----:B------:R-:W-:Y:S02]  /*8570*/  @!P1 IMAD.MOV.U32 R5, RZ, RZ, R27 ;  /* 0x000000ffff059224 */ /* 0x000fe400078e001b */
[----:B------:R-:W-:Y:S01]  /*8580*/  IMAD.MOV.U32 R9, RZ, RZ, R40 ;  /* 0x000000ffff097224 */ /* 0x000fe200078e0028 */
[----:B---3--:R-:W-:Y:S01]  /*8590*/  PRMT R10, R11, 0x7610, R10 ;  /* 0x000076100b0a7816 */ /* 0x008fe2000000000a */
[----:B------:R-:W-:Y:S02]  /*85a0*/  IMAD.MOV.U32 R11, RZ, RZ, R6 ;  /* 0x000000ffff0b7224 */ /* 0x000fe400078e0006 */
[----:B------:R-:W-:Y:S02]  /*85b0*/  IMAD.MOV.U32 R12, RZ, RZ, R7 ;  /* 0x000000ffff0c7224 */ /* 0x000fe400078e0007 */
[----:B------:R-:W-:Y:S01]  /*85c0*/  IMAD.MOV.U32 R13, RZ, RZ, R4 ;  /* 0x000000ffff0d7224 */ /* 0x000fe200078e0004 */
[----:B------:R-:W-:Y:S01]  /*85d0*/  PRMT R9, R9, 0x5410, R11 ;  /* 0x0000541009097816 */ /* 0x000fe2000000000b */
[----:B------:R-:W-:Y:S01]  /*85e0*/  IMAD.MOV.U32 R15, RZ, RZ, R5 ;  /* 0x000000ffff0f7224 */ /* 0x000fe200078e0005 */
[----:B------:R-:W-:-:S02]  /*85f0*/  PRMT R21, R12, 0x7610, R21 ;  /* 0x000076100c157816 */ /* 0x000fc40000000015 */
[----:B------:R-:W-:Y:S02]  /*8600*/  PRMT R10, R10, 0x5410, R13 ;  /* 0x000054100a0a7816 */ /* 0x000fe4000000000d */
[----:B012---:R-:W-:-:S07]  /*8610*/  PRMT R46, R15, 0x7610, R46 ;  /* 0x000076100f2e7816 */ /* 0x007fce000000002e */
.L_x_3072:
[----:B------:R-:W-:Y:S01]  /*8620*/  VIADD R34, R34, 0x40 ;  /* 0x0000004022227836 */ /* 0x000fe20000000000 */
[----:B------:R-:W-:Y:S01]  /*8630*/  LEA.HI R11, R234, R234, RZ, 0x1 ;  /* 0x000000eaea0b7211 */ /* 0x000fe200078f08ff */
[----:B------:R-:W-:Y:S01]  /*8640*/  BSSY B1, `(.L_x_2763) ;  /* 0x0000015000017945 */ /* 0x000fe20003800000 */
[----:B------:R-:W-:Y:S02]  /*8650*/  CS2R R26, SRZ ;  /* 0x00000000001a7805 */ /* 0x000fe4000001ff00 */
[----:B------:R-:W-:Y:S02]  /*8660*/  CS2R R32, SRZ ;  /* 0x0000000000207805 */ /* 0x000fe4000001ff00 */
[----:B------:R-:W-:Y:S02]  /*8670*/  ISETP.GE.AND P1, PT, R34, R31, PT ;  /* 0x0000001f2200720c */ /* 0x000fe40003f26270 */
[----:B------:R-:W-:Y:S02]  /*8680*/  CS2R R34, SRZ ;  /* 0x0000000000227805 */ /* 0x000fe4000001ff00 */
[----:B------:R-:W-:-:S05]  /*8690*/  LOP3.LUT R11, R11, 0xfffffffe, RZ, 0xc0, !PT ;  /* 0xfffffffe0b0b7812 */ /* 0x000fca00078ec0ff */
[----:B------:R-:W-:-:S05]  /*86a0*/  IMAD.IADD R11, R234, 0x1, -R11 ;  /* 0x00000001ea0b7824 */ /* 0x000fca00078e0a0b */
[----:B------:R-:W-:Y:S01]  /*86b0*/  SHF.L.U32 R11, R11, 0x1f, RZ ;  /* 0x0000001f0b0b7819 */ /* 0x000fe200000006ff */
[----:B------:R-:W-:Y:S06]  /*86c0*/  @P1 BRA `(.L_x_2764) ;  /* 0x0000000000301947 */ /* 0x000fec0003800000 */
[----:B------:R-:W-:Y:S02]  /*86d0*/  CS2R R26, SRZ ;  /* 0x00000000001a7805 */ /* 0x000fe4000001ff00 */
[----:B------:R-:W-:Y:S02]  /*86e0*/  CS2R R32, SRZ ;  /* 0x0000000000207805 */ /* 0x000fe4000001ff00 */
[----:B------:R-:W-:Y:S01]  /*86f0*/  CS2R R34, SRZ ;  /* 0x0000000000227805 */ /* 0x000fe2000001ff00 */
[----:B------:R-:W-:Y:S06]  /*8700*/  @P0 BRA `(.L_x_2764) ;  /* 0x0000000000200947 */ /* 0x000fec0003800000 */
[C---:B------:R-:W-:Y:S01]  /*8710*/  IMAD.SHL.U32 R15, R37.reuse, 0x2, RZ ;  /* 0x00000002250f7824 */ /* 0x040fe200078e00ff */
[----:B------:R-:W-:-:S04]  /*8720*/  SHF.L.U64.HI R13, R37, 0x1, R30 ;  /* 0x00000001250d7819 */ /* 0x000fc8000001021e */
[-C--:B----4-:R-:W-:Y:S02]  /*8730*/  IADD3 R32, P1, R3, R15.reuse, RZ ;  /* 0x0000000f03207210 */ /* 0x090fe40007f3e0ff */
[----:B------:R-:W-:-:S03]  /*8740*/  IADD3 R14, P2, R14, R15, RZ ;  /* 0x0000000f0e0e7210 */ /* 0x000fc60007f5e0ff */
[--C-:B------:R-:W-:Y:S02]  /*8750*/  IMAD.X R33, R0, 0x1, R13.reuse, P1 ;  /* 0x0000000100217824 */ /* 0x100fe400008e060d */
[----:B------:R-:W-:-:S04]  /*8760*/  IMAD.X R15, R8, 0x1, R13, P2 ;  /* 0x00000001080f7824 */ /* 0x000fc800010e060d */
[----:B------:R-:W5:Y:S04]  /*8770*/  LD.E.128 R32, desc[UR38][R32.64] ;  /* 0x0000002620207980 */ /* 0x000f68000c101d00 */
[----:B------:R0:W5:Y:S02]  /*8780*/  LD.E.128 R24, desc[UR38][R14.64] ;  /* 0x000000260e187980 */ /* 0x000164000c101d00 */
.L_x_2764:
[----:B------:R-:W-:Y:S05]  /*8790*/  BSYNC B1 ;  /* 0x0000000000017941 */ /* 0x000fea0003800000 */
.L_x_2763:
[----:B------:R-:W1:Y:S01]  /*87a0*/  SYNCS.PHASECHK.TRANS64.TRYWAIT P1, [R16+URZ+0x22800], R11 ;  /* 0x0228000b100075a7 */ /* 0x000e62000802017f */
[----:B-----5:R-:W-:Y:S01]  /*87b0*/  IMAD.MOV.U32 R0, RZ, RZ, R24 ;  /* 0x000000ffff007224 */ /* 0x020fe200078e0018 */
[----:B------:R-:W-:Y:S01]  /*87c0*/  VIADDMNMX R31, R31, -R206, 0x80, PT ;  /* 0x000000801f1f7446 */ /* 0x000fe200038009ce */
[----:B----4-:R-:W-:Y:S01]  /*87d0*/  IMAD.MOV.U32 R3, RZ, RZ, R25 ;  /* 0x000000ffff037224 */ /* 0x010fe200078e0019 */
[----:B------:R-:W-:Y:S01]  /*87e0*/  BSSY B1, `(.L_x_2765) ;  /* 0x0000010000017945 */ /* 0x000fe20003800000 */
[----:B------:R-:W-:Y:S01]  /*87f0*/  IMAD.MOV.U32 R8, RZ, RZ, R32 ;  /* 0x000000ffff087224 */ /* 0x000fe200078e0020 */
[----:B------:R-:W-:Y:S01]  /*8800*/  PRMT R52, R52, 0x5410, R0 ;  /* 0x0000541034347816 */ /* 0x000fe20000000000 */
[----:B------:R-:W-:Y:S01]  /*8810*/  IMAD.MOV.U32 R0, RZ, RZ, R26 ;  /* 0x000000ffff007224 */ /* 0x000fe200078e001a */
[----:B------:R-:W-:Y:S01]  /*8820*/  PRMT R53, R53, 0x5410, R3 ;  /* 0x0000541035357816 */ /* 0x000fe20000000003 */
[----:B------:R-:W-:Y:S01]  /*8830*/  IMAD.MOV.U32 R3, RZ, RZ, R27 ;  /* 0x000000ffff037224 */ /* 0x000fe200078e001b */
[-C--:B------:R-:W-:Y:S01]  /*8840*/  ISETP.GE.OR P2, PT, R18, R31.reuse, P0 ;  /* 0x0000001f1200720c */ /* 0x080fe20000746670 */
[----:B------:R-:W-:Y:S01]  /*8850*/  IMAD.MOV.U32 R12, RZ, RZ, R33 ;  /* 0x000000ffff0c7224 */ /* 0x000fe200078e0021 */
[----:B------:R-:W-:Y:S01]  /*8860*/  ISETP.GE.OR P0, PT, R233, R31, P0 ;  /* 0x0000001fe900720c */ /* 0x000fe20000706670 */
[----:B------:R-:W-:Y:S01]  /*8870*/  IMAD.MOV.U32 R56, RZ, RZ, R34 ;  /* 0x000000ffff387224 */ /* 0x000fe200078e0022 */
[----:B------:R-:W-:Y:S01]  /*8880*/  PRMT R54, R54, 0x5410, R0 ;  /* 0x0000541036367816 */ /* 0x000fe20000000000 */
[----:B------:R-:W-:Y:S01]  /*8890*/  IMAD.MOV.U32 R57, RZ, RZ, R35 ;  /* 0x000000ffff397224 */ /* 0x000fe200078e0023 */
[----:B------:R-:W-:-:S02]  /*88a0*/  PRMT R52, R3, 0x7610, R52 ;  /* 0x0000761003347816 */ /* 0x000fc40000000034 */
[----:B------:R-:W-:Y:S02]  /*88b0*/  PRMT R55, R55, 0x5410, R8 ;  /* 0x0000541037377816 */ /* 0x000fe40000000008 */
[----:B------:R-:W-:Y:S01]  /*88c0*/  PRMT R53, R12, 0x7610, R53 ;  /* 0x000076100c357816 */ /* 0x000fe20000000035 */
[----:B-1----:R-:W-:Y:S06]  /*88d0*/  @!P1 BRA `(.L_x_2766) ;  /* 0x0000019800689947 */ /* 0x002fec0003800000 */
.L_x_3073:
[----:B------:R-:W-:Y:S05]  /*88e0*/  BSYNC B1 ;  /* 0x0000000000017941 */ /* 0x000fea0003800000 */
.L_x_2765:
[----:B------:R-:W-:Y:S04]  /*88f0*/  BSSY B1, `(.L_x_2767) ;  /* 0x000006a000017945 */ /* 0x000fe80003800000 */
[----:B------:R-:W-:Y:S05]  /*8900*/  @P2 BRA `(.L_x_2768) ;  /* 0x0000000400a02947 */ /* 0x000fea0003800000 */
[----:B------:R-:W-:Y:S01]  /*8910*/  IMAD.SHL.U32 R0, R236, 0x40, RZ ;  /* 0x00000040ec007824 */ /* 0x000fe200078e00ff */
[----:B------:R-:W-:Y:S01]  /*8920*/  SHF.R.U64 R20, R42, 0x10, R43 ;  /* 0x000000102a147819 */ /* 0x000fe2000000122b */
[----:B------:R-:W-:Y:S01]  /*8930*/  IMAD.IADD R3, R37, 0x1, R38 ;  /* 0x0000000125037824 */ /* 0x000fe200078e0226 */
[----:B------:R-:W-:Y:S02]  /*8940*/  SHF.R.U64 R42, R6, 0x10, R7 ;  /* 0x00000010062a7819 */ /* 0x000fe40000001207 */
[----:B------:R-:W-:Y:S02]  /*8950*/  LOP3.LUT R8, R0, 0x1c0, RZ, 0xc0, !PT ;  /* 0x000001c000087812 */ /* 0x000fe400078ec0ff */
[----:B------:R-:W-:Y:S02]  /*8960*/  SHF.R.U64 R40, R40, 0x10, R41 ;  /* 0x0000001028287819 */ /* 0x000fe40000001229 */
[----:B------:R-:W-:Y:S02]  /*8970*/  LOP3.LUT R0, R8, 0x38, R37, 0xf8, !PT ;  /* 0x0000003808007812 */ /* 0x000fe400078ef825 */
[----:B-1----:R-:W-:-:S02]  /*8980*/  SHF.R.U32.HI R11, RZ, 0x3, R8 ;  /* 0x00000003ff0b7819 */ /* 0x002fc40000011608 */
[----:B------:R-:W-:Y:S02]  /*8990*/  LOP3.LUT R8, R8, 0x38, R3, 0xf8, !PT ;  /* 0x0000003808087812 */ /* 0x000fe400078ef803 */
[-C--:B------:R-:W-:Y:S02]  /*89a0*/  LOP3.LUT R0, R0, R11.reuse, RZ, 0x3c, !PT ;  /* 0x0000000b00007212 */ /* 0x080fe400078e3cff */
[----:B------:R-:W-:Y:S02]  /*89b0*/  LOP3.LUT R8, R8, R11, RZ, 0x3c, !PT ;  /* 0x0000000b08087212 */ /* 0x000fe400078e3cff */
[----:B------:R-:W-:Y:S01]  /*89c0*/  SHF.R.U32.HI R41, RZ, 0x10, R41 ;  /* 0x00000010ff297819 */ /* 0x000fe20000011629 */
[----:B------:R-:W-:Y:S01]  /*89d0*/  IMAD R3, R219, 0x200, R0 ;  /* 0x00000200db037824 */ /* 0x000fe200078e0200 */
[----:B------:R-:W-:Y:S02]  /*89e0*/  SHF.R.U64 R44, R4, 0x10, R5 ;  /* 0x00000010042c7819 */ /* 0x000fe40000001205 */
[----:B------:R-:W-:Y:S01]  /*89f0*/  SHF.R.U32.HI R39, RZ, 0x10, R43 ;  /* 0x00000010ff277819 */ /* 0x000fe2000001162b */
[----:B------:R-:W-:Y:S01]  /*8a00*/  IMAD R50, R3, 0x2, R16 ;  /* 0x0000000203327824 */ /* 0x000fe200078e0210 */
[----:B------:R-:W-:Y:S01]  /*8a10*/  PRMT R42, R9, 0x5432, R42 ;  /* 0x00005432092a7816 */ /* 0x000fe2000000002a */
[----:B------:R-:W-:Y:S01]  /*8a20*/  IMAD R3, R219, 0x200, R8 ;  /* 0x00000200db037824 */ /* 0x000fe200078e0208 */
[----:B------:R-:W-:-:S02]  /*8a30*/  SHF.R.U32.HI R43, RZ, 0x10, R7 ;  /* 0x00000010ff2b7819 */ /* 0x000fc40000011607 */
[----:B0-----:R-:W0:Y:S01]  /*8a40*/  LDS.128 R12, [R50+0x18400] ;  /* 0x01840000320c7984 */ /* 0x001e220000000c00 */
[----:B------:R-:W-:Y:S01]  /*8a50*/  IMAD R51, R3, 0x2, R16 ;  /* 0x0000000203337824 */ /* 0x000fe200078e0210 */
[----:B------:R-:W-:Y:S02]  /*8a60*/  PRMT R20, R46, 0x5432, R20 ;  /* 0x000054322e147816 */ /* 0x000fe40000000014 */
[----:B------:R-:W-:Y:S02]  /*8a70*/  PRMT R40, R9, 0x5410, R40 ;  /* 0x0000541009287816 */ /* 0x000fe40000000028 */
[----:B------:R-:W1:Y:S01]  /*8a80*/  LDS.128 R28, [R51+0x18400] ;  /* 0x01840000331c7984 */ /* 0x000e620000000c00 */
[C---:B------:R-:W-:Y:S02]  /*8a90*/  PRMT R41, R10.reuse, 0x5410, R41 ;  /* 0x000054100a297816 */ /* 0x040fe40000000029 */
[----:B------:R-:W-:Y:S02]  /*8aa0*/  PRMT R44, R10, 0x5432, R44 ;  /* 0x000054320a2c7816 */ /* 0x000fe4000000002c */
[----:B------:R-:W-:Y:S01]  /*8ab0*/  PRMT R43, R21, 0x5410, R43 ;  /* 0x00005410152b7816 */ /* 0x000fe2000000002b */
[----:B------:R-:W-:Y:S01]  /*8ac0*/  IMAD.U32 R21, R20, 0x10000, RZ ;  /* 0x0001000014157824 */ /* 0x000fe200078e00ff */
[----:B------:R-:W-:-:S02]  /*8ad0*/  PRMT R39, R47, 0x5410, R39 ;  /* 0x000054102f277816 */ /* 0x000fc40000000027 */
[----:B------:R-:W-:Y:S02]  /*8ae0*/  SHF.R.U32.HI R45, RZ, 0x10, R5 ;  /* 0x00000010ff2d7819 */ /* 0x000fe40000011605 */
[----:B------:R-:W-:Y:S02]  /*8af0*/  LOP3.LUT R20, R20, 0xffff0000, RZ, 0xc0, !PT ;  /* 0xffff000014147812 */ /* 0x000fe400078ec0ff */
[----:B------:R-:W-:Y:S01]  /*8b00*/  PRMT R45, R46, 0x5410, R45 ;  /* 0x000054102e2d7816 */ /* 0x000fe2000000002d */
        /* <DEDUP_REMOVED lines=10> */
[C---:B------:R-:W-:Y:S01]  /*8bb0*/  IMAD.U32 R29, R42.reuse, 0x10000, RZ ;  /* 0x000100002a1d7824 */ /* 0x040fe200078e00ff */
[----:B------:R-:W-:Y:S01]  /*8bc0*/  LOP3.LUT R42, R42, 0xffff0000, RZ, 0xc0, !PT ;  /* 0xffff00002a2a7812 */ /* 0x000fe200078ec0ff */
[----:B------:R-:W-:Y:S01]  /*8bd0*/  FMUL.FTZ R49, R8, R21 ;  /* 0x0000001508317220 */ /* 0x000fe20000410000 */
[----:B------:R-:W-:-:S02]  /*8be0*/  IMAD.U32 R7, R15, 0x10000, RZ ;  /* 0x000100000f077824 */ /* 0x000fc400078e00ff */
[----:B------:R-:W-:Y:S01]  /*8bf0*/  FMUL.FTZ R47, R8, R29 ;  /* 0x0000001d082f7220 */ /* 0x000fe20000410000 */
[----:B------:R-:W-:Y:S01]  /*8c00*/  LOP3.LUT R14, R15, 0xffff0000, RZ, 0xc0, !PT ;  /* 0xffff00000f0e7812 */ /* 0x000fe200078ec0ff */
[C---:B------:R-:W-:Y:S01]  /*8c10*/  IMAD.U32 R11, R30.reuse, 0x10000, RZ ;  /* 0x000100001e0b7824 */ /* 0x040fe200078e00ff */
[----:B------:R-:W-:Y:S01]  /*8c20*/  LOP3.LUT R13, R30, 0xffff0000, RZ, 0xc0, !PT ;  /* 0xffff00001e0d7812 */ /* 0x000fe200078ec0ff */
[C---:B------:R-:W-:Y:S01]  /*8c30*/  IMAD.U32 R15, R31.reuse, 0x10000, RZ ;  /* 0x000100001f0f7824 */ /* 0x040fe200078e00ff */
[----:B------:R-:W-:Y:S01]  /*8c40*/  LOP3.LUT R30, R31, 0xffff0000, RZ, 0xc0, !PT ;  /* 0xffff00001f1e7812 */ /* 0x000fe200078ec0ff */
[C---:B------:R-:W-:Y:S01]  /*8c50*/  FFMA.FTZ R47, R0.reuse, R21, -R47 ;  /* 0x00000015002f7223 */ /* 0x040fe2000001082f */
[----:B------:R-:W-:Y:S02]  /*8c60*/  IMAD.U32 R31, R43, 0x10000, RZ ;  /* 0x000100002b1f7824 */ /* 0x000fe400078e00ff */
[----:B------:R-:W-:Y:S01]  /*8c70*/  FMUL.FTZ R8, R9, R42 ;  /* 0x0000002a09087220 */ /* 0x000fe20000410000 */
[----:B------:R-:W-:Y:S01]  /*8c80*/  FFMA.FTZ R49, R0, R29, R49 ;  /* 0x0000001d00317223 */ /* 0x000fe20000010031 */
[----:B------:R-:W-:-:S02]  /*8c90*/  IMAD.U32 R21, R39, 0x10000, RZ ;  /* 0x0001000027157824 */ /* 0x000fc400078e00ff */
[-C--:B------:R-:W-:Y:S01]  /*8ca0*/  FMUL.FTZ R0, R9, R20.reuse ;  /* 0x0000001409007220 */ /* 0x080fe20000410000 */
[C---:B------:R-:W-:Y:S01]  /*8cb0*/  FMUL.FTZ R9, R10.reuse, R31 ;  /* 0x0000001f0a097220 */ /* 0x040fe20000410000 */
[----:B------:R-:W-:Y:S01]  /*8cc0*/  FFMA.FTZ R20, R3, R20, -R8 ;  /* 0x0000001403147223 */ /* 0x000fe20000010808 */
[----:B------:R-:W-:Y:S01]  /*8cd0*/  LOP3.LUT R43, R43, 0xffff0000, RZ, 0xc0, !PT ;  /* 0xffff00002b2b7812 */ /* 0x000fe200078ec0ff */
[----:B------:R-:W-:Y:S01]  /*8ce0*/  FMUL.FTZ R10, R10, R21 ;  /* 0x000000150a0a7220 */ /* 0x000fe20000410000 */
[----:B------:R-:W-:Y:S01]  /*8cf0*/  FFMA.FTZ R42, R3, R42, R0 ;  /* 0x0000002a032a7223 */ /* 0x000fe20000010000 */
[----:B------:R-:W-:Y:S01]  /*8d00*/  IMAD.U32 R8, R44, 0x10000, RZ ;  /* 0x000100002c087824 */ /* 0x000fe200078e00ff */
[----:B------:R-:W-:Y:S01]  /*8d10*/  LOP3.LUT R39, R39, 0xffff0000, RZ, 0xc0, !PT ;  /* 0xffff000027277812 */ /* 0x000fe200078ec0ff */
[----:B------:R-:W-:Y:S02]  /*8d20*/  IMAD.U32 R0, R40, 0x10000, RZ ;  /* 0x0001000028007824 */ /* 0x000fe400078e00ff */
[C---:B------:R-:W-:Y:S01]  /*8d30*/  FFMA.FTZ R31, R4.reuse, R31, R10 ;  /* 0x0000001f041f7223 */ /* 0x040fe2000001000a */
[----:B------:R-:W-:Y:S01]  /*8d40*/  FFMA.FTZ R9, R4, R21, -R9 ;  /* 0x0000001504097223 */ /* 0x000fe20000010809 */
[----:B------:R-:W-:Y:S01]  /*8d50*/  FMUL.FTZ R3, R28, R43 ;  /* 0x0000002b1c037220 */ /* 0x000fe20000410000 */
[----:B------:R-:W-:-:S02]  /*8d60*/  IMAD.U32 R10, R45, 0x10000, RZ ;  /* 0x000100002d0a7824 */ /* 0x000fc400078e00ff */
[----:B------:R-:W-:Y:S01]  /*8d70*/  FMUL.FTZ R46, R11, R8 ;  /* 0x000000080b2e7220 */ /* 0x000fe20000410000 */
[----:B------:R-:W-:Y:S01]  /*8d80*/  LOP3.LUT R44, R44, 0xffff0000, RZ, 0xc0, !PT ;  /* 0xffff00002c2c7812 */ /* 0x000fe200078ec0ff */
[----:B------:R-:W-:Y:S02]  /*8d90*/  IMAD.U32 R4, R41, 0x10000, RZ ;  /* 0x0001000029047824 */ /* 0x000fe400078e00ff */
[-C--:B------:R-:W-:Y:S01]  /*8da0*/  FMUL.FTZ R11, R11, R0.reuse ;  /* 0x000000000b0b7220 */ /* 0x080fe20000410000 */
[----:B------:R-:W-:Y:S01]  /*8db0*/  LOP3.LUT R40, R40, 0xffff0000, RZ, 0xc0, !PT ;  /* 0xffff000028287812 */ /* 0x000fe200078ec0ff */
[-C--:B------:R-:W-:Y:S01]  /*8dc0*/  FMUL.FTZ R21, R28, R39.reuse ;  /* 0x000000271c157220 */ /* 0x080fe20000410000 */
[----:B------:R-:W-:Y:S01]  /*8dd0*/  LOP3.LUT R45, R45, 0xffff0000, RZ, 0xc0, !PT ;  /* 0xffff00002d2d7812 */ /* 0x000fe200078ec0ff */
[----:B------:R-:W-:Y:S01]  /*8de0*/  FFMA.FTZ R28, R12, R39, -R3 ;  /* 0x000000270c1c7223 */ /* 0x000fe20000010803 */
[----:B------:R-:W-:Y:S01]  /*8df0*/  LOP3.LUT R41, R41, 0xffff0000, RZ, 0xc0, !PT ;  /* 0xffff000029297812 */ /* 0x000fe200078ec0ff */
[----:B------:R-:W-:Y:S01]  /*8e00*/  FFMA.FTZ R46, R5, R0, -R46 ;  /* 0x00000000052e7223 */ /* 0x000fe2000001082e */
[----:B------:R-:W-:Y:S01]  /*8e10*/  FMUL.FTZ R48, R15, R10 ;  /* 0x0000000a0f307220 */ /* 0x000fe20000410000 */
[----:B------:R-:W-:Y:S01]  /*8e20*/  FFMA.FTZ R11, R5, R8, R11 ;  /* 0x00000008050b7223 */ /* 0x000fe2000001000b */
[----:B------:R-:W-:Y:S01]  /*8e30*/  FMUL.FTZ R0, R15, R4 ;  /* 0x000000040f007220 */ /* 0x000fe20000410000 */
[C---:B------:R-:W-:Y:S01]  /*8e40*/  FMUL.FTZ R3, R13.reuse, R44 ;  /* 0x0000002c0d037220 */ /* 0x040fe20000410000 */
[----:B------:R-:W-:Y:S01]  /*8e50*/  FMUL.FTZ R13, R13, R40 ;  /* 0x000000280d0d7220 */ /* 0x000fe20000410000 */
[C---:B------:R-:W-:Y:S01]  /*8e60*/  FMUL.FTZ R5, R30.reuse, R45 ;  /* 0x0000002d1e057220 */ /* 0x040fe20000410000 */
[-C--:B------:R-:W-:Y:S01]  /*8e70*/  FMUL.FTZ R30, R30, R41.reuse ;  /* 0x000000291e1e7220 */ /* 0x080fe20000410000 */
[C---:B------:R-:W-:Y:S01]  /*8e80*/  FFMA.FTZ R48, R7.reuse, R4, -R48 ;  /* 0x0000000407307223 */ /* 0x040fe20000010830 */
[----:B------:R-:W-:Y:S01]  /*8e90*/  FFMA.FTZ R0, R7, R10, R0 ;  /* 0x0000000a07007223 */ /* 0x000fe20000010000 */
[C---:B------:R-:W-:Y:S01]  /*8ea0*/  FFMA.FTZ R3, R6.reuse, R40, -R3 ;  /* 0x0000002806037223 */ /* 0x040fe20000010803 */
[----:B------:R-:W-:Y:S01]  /*8eb0*/  FFMA.FTZ R10, R6, R44, R13 ;  /* 0x0000002c060a7223 */ /* 0x000fe2000001000d */
        /* <DEDUP_REMOVED lines=13> */
.L_x_2768:
[----:B------:R-:W-:Y:S05]  /*8f90*/  BSYNC B1 ;  /* 0x0000000000017941 */ /* 0x000fea0003800000 */
.L_x_2767:
[----:B------:R-:W-:Y:S01]  /*8fa0*/  PRMT R12, R57, 0x5410, R56 ;  /* 0x00005410390c7816 */ /* 0x000fe20000000038 */
[----:B------:R-:W-:Y:S06]  /*8fb0*/  @P0 BRA `(.L_x_2759) ;  /* 0x00000004008c0947 */ /* 0x000fec0003800000 */
[----:B------:R-:W3:Y:S01]  /*8fc0*/  LDL R40, [R1+0x8] ;  /* 0x0000080001287983 */ /* 0x000ee20000100800 */
[----:B------:R-:W-:Y:S01]  /*8fd0*/  IMAD.IADD R0, R37, 0x1, R38 ;  /* 0x0000000125007824 */ /* 0x000fe200078e0226 */
[----:B------:R-:W-:-:S04]  /*8fe0*/  SHF.R.U32.HI R3, RZ, 0x3, R217 ;  /* 0x00000003ff037819 */ /* 0x000fc800000116d9 */
[----:B------:R-:W-:-:S04]  /*8ff0*/  LOP3.LUT R0, R217, 0x38, R0, 0xf8, !PT ;  /* 0x00000038d9007812 */ /* 0x000fc800078ef800 */
[----:B------:R-:W-:-:S05]  /*9000*/  LOP3.LUT R3, R0, R3, RZ, 0x3c, !PT ;  /* 0x0000000300037212 */ /* 0x000fca00078e3cff */
[----:B------:R-:W-:-:S04]  /*9010*/  IMAD.IADD R3, R220, 0x1, R3 ;  /* 0x00000001dc037824 */ /* 0x000fc800078e0203 */
[----:B------:R-:W-:-:S05]  /*9020*/  IMAD R3, R3, 0x2, R16 ;  /* 0x0000000203037824 */ /* 0x000fca00078e0210 */
[----:B-12---:R-:W0:Y:S01]  /*9030*/  LDS.128 R8, [R3+0x18400] ;  /* 0x0184000003087984 */ /* 0x006e220000000c00 */
[----:B------:R-:W-:Y:S02]  /*9040*/  SHF.R.U64 R30, R24, 0x10, R25 ;  /* 0x00000010181e7819 */ /* 0x000fe40000001219 */
[----:B------:R-:W-:Y:S02]  /*9050*/  SHF.R.U64 R0, R32, 0x10, R33 ;  /* 0x0000001020007819 */ /* 0x000fe40000001221 */
[----:B------:R-:W-:Y:S02]  /*9060*/  SHF.R.U32.HI R32, RZ, 0x10, R25 ;  /* 0x00000010ff207819 */ /* 0x000fe40000011619 */
[----:B------:R-:W-:Y:S02]  /*9070*/  PRMT R30, R52, 0x5432, R30 ;  /* 0x00005432341e7816 */ /* 0x000fe4000000001e */
[----:B------:R-:W-:Y:S02]  /*9080*/  PRMT R25, R55, 0x5432, R0 ;  /* 0x0000543237197816 */ /* 0x000fe40000000000 */
[----:B------:R-:W-:Y:S01]  /*9090*/  SHF.R.U32.HI R33, RZ, 0x10, R33 ;  /* 0x00000010ff217819 */ /* 0x000fe20000011621 */
[----:B------:R-:W-:Y:S01]  /*90a0*/  IMAD.U32 R31, R30, 0x10000, RZ ;  /* 0x000100001e1f7824 */ /* 0x000fe200078e00ff */
[----:B------:R-:W-:-:S02]  /*90b0*/  SHF.R.U64 R28, R34, 0x10, R35 ;  /* 0x00000010221c7819 */ /* 0x000fc40000001223 */
[----:B------:R-:W-:Y:S02]  /*90c0*/  SHF.R.U32.HI R29, RZ, 0x10, R35 ;  /* 0x00000010ff1d7819 */ /* 0x000fe40000011623 */
[----:B------:R-:W-:Y:S02]  /*90d0*/  PRMT R32, R53, 0x5432, R32 ;  /* 0x0000543235207816 */ /* 0x000fe40000000020 */
[--C-:B------:R-:W-:Y:S02]  /*90e0*/  SHF.R.U32.HI R35, RZ, 0x10, R27.reuse ;  /* 0x00000010ff237819 */ /* 0x100fe4000001161b */
[----:B------:R-:W-:Y:S01]  /*90f0*/  SHF.R.U64 R34, R26, 0x10, R27 ;  /* 0x000000101a227819 */ /* 0x000fe2000000121b */
[----:B------:R-:W-:Y:S01]  /*9100*/  IMAD.U32 R26, R25, 0x10000, RZ ;  /* 0x00010000191a7824 */ /* 0x000fe200078e00ff */
[----:B------:R-:W-:Y:S01]  /*9110*/  PRMT R27, R53, 0x5410, R33 ;  /* 0x00005410351b7816 */ /* 0x000fe20000000021 */
[----:B------:R-:W-:Y:S01]  /*9120*/  IMAD.U32 R33, R32, 0x10000, RZ ;  /* 0x0001000020217824 */ /* 0x000fe200078e00ff */
[----:B------:R-:W-:-:S02]  /*9130*/  PRMT R35, R52, 0x5410, R35 ;  /* 0x0000541034237816 */ /* 0x000fc40000000023 */
[C---:B------:R-:W-:Y:S02]  /*9140*/  PRMT R28, R12.reuse, 0x5432, R28 ;  /* 0x000054320c1c7816 */ /* 0x040fe4000000001c */
[----:B------:R-:W-:Y:S01]  /*9150*/  PRMT R29, R12, 0x5410, R29 ;  /* 0x000054100c1d7816 */ /* 0x000fe2000000001d */
[----:B0-----:R-:W-:Y:S02]  /*9160*/  IMAD.U32 R15, R8, 0x10000, RZ ;  /* 0x00010000080f7824 */ /* 0x001fe400078e00ff */
[----:B------:R-:W-:Y:S02]  /*9170*/  IMAD.U32 R20, R9, 0x10000, RZ ;  /* 0x0001000009147824 */ /* 0x000fe400078e00ff */
[C---:B------:R-:W-:Y:S01]  /*9180*/  FMUL.FTZ R37, R15.reuse, R31 ;  /* 0x0000001f0f257220 */ /* 0x040fe20000410000 */
[----:B------:R-:W-:Y:S01]  /*9190*/  FMUL.FTZ R39, R15, R26 ;  /* 0x0000001a0f277220 */ /* 0x000fe20000410000 */
[----:B------:R-:W-:Y:S02]  /*91a0*/  IMAD.U32 R15, R27, 0x10000, RZ ;  /* 0x000100001b0f7824 */ /* 0x000fe400078e00ff */
[----:B------:R-:W-:Y:S01]  /*91b0*/  FMUL.FTZ R41, R20, R33 ;  /* 0x0000002114297220 */ /* 0x000fe20000410000 */
[----:B------:R-:W-:Y:S01]  /*91c0*/  IMAD.U32 R24, R11, 0x10000, RZ ;  /* 0x000100000b187824 */ /* 0x000fe200078e00ff */
[----:B------:R-:W-:Y:S01]  /*91d0*/  LOP3.LUT R8, R8, 0xffff0000, RZ, 0xc0, !PT ;  /* 0xffff000008087812 */ /* 0x000fe200078ec0ff */
[----:B------:R-:W-:Y:S01]  /*91e0*/  FMUL.FTZ R43, R20, R15 ;  /* 0x0000000f142b7220 */ /* 0x000fe20000410000 */
[----:B------:R-:W-:-:S02]  /*91f0*/  LOP3.LUT R25, R25, 0xffff0000, RZ, 0xc0, !PT ;  /* 0xffff000019197812 */ /* 0x000fc400078ec0ff */
[----:B------:R-:W-:Y:S02]  /*9200*/  PRMT R34, R54, 0x5432, R34 ;  /* 0x0000543236227816 */ /* 0x000fe40000000022 */
[----:B------:R-:W-:Y:S02]  /*9210*/  LOP3.LUT R9, R9, 0xffff0000, RZ, 0xc0, !PT ;  /* 0xffff000009097812 */ /* 0x000fe400078ec0ff */
[----:B------:R-:W-:Y:S01]  /*9220*/  LOP3.LUT R32, R32, 0xffff0000, RZ, 0xc0, !PT ;  /* 0xffff000020207812 */ /* 0x000fe200078ec0ff */
[----:B------:R-:W-:-:S04]  /*9230*/  IMAD.U32 R21, R10, 0x10000, RZ ;  /* 0x000100000a157824 */ /* 0x000fc800078e00ff */
[----:B------:R-:W-:Y:S01]  /*9240*/  FMUL.FTZ R20, R9, R32 ;  /* 0x0000002009147220 */ /* 0x000fe20000410000 */
[----:B------:R-:W-:Y:S02]  /*9250*/  LOP3.LUT R10, R10, 0xffff0000, RZ, 0xc0, !PT ;  /* 0xffff00000a0a7812 */ /* 0x000fe400078ec0ff */
[----:B------:R-:W-:Y:S01]  /*9260*/  LOP3.LUT R11, R11, 0xffff0000, RZ, 0xc0, !PT ;  /* 0xffff00000b0b7812 */ /* 0x000fe200078ec0ff */
[----:B---3--:R-:W0:Y:S02]  /*9270*/  LDS.128 R4, [R40+0x18400] ;  /* 0x0184000028047984 */ /* 0x008e240000000c00 */
[----:B0-----:R-:W-:Y:S02]  /*9280*/  IMAD.U32 R0, R4, 0x10000, RZ ;  /* 0x0001000004007824 */ /* 0x001fe400078e00ff */
[----:B------:R-:W-:Y:S02]  /*9290*/  IMAD.U32 R12, R5, 0x10000, RZ ;  /* 0x00010000050c7824 */ /* 0x000fe400078e00ff */
[----:B------:R-:W-:Y:S01]  /*92a0*/  FFMA.FTZ R26, R0, R26, -R37 ;  /* 0x0000001a001a7223 */ /* 0x000fe20000010825 */
[----:B------:R-:W-:-:S02]  /*92b0*/  IMAD.U32 R37, R35, 0x10000, RZ ;  /* 0x0001000023257824 */ /* 0x000fc400078e00ff */
[----:B------:R-:W-:Y:S01]  /*92c0*/  FFMA.FTZ R39, R0, R31, R39 ;  /* 0x0000001f00277223 */ /* 0x000fe20000010027 */
[----:B------:R-:W-:Y:S01]  /*92d0*/  FFMA.FTZ R41, R12, R15, -R41 ;  /* 0x0000000f0c297223 */ /* 0x000fe20000010829 */
[----:B------:R-:W-:Y:S02]  /*92e0*/  IMAD.U32 R14, R7, 0x10000, RZ ;  /* 0x00010000070e7824 */ /* 0x000fe400078e00ff */
[----:B------:R-:W-:Y:S01]  /*92f0*/  FMUL.FTZ R45, R24, R37 ;  /* 0x00000025182d7220 */ /* 0x000fe20000410000 */
[----:B------:R-:W-:Y:S01]  /*9300*/  IMAD.U32 R31, R29, 0x10000, RZ ;  /* 0x000100001d1f7824 */ /* 0x000fe200078e00ff */
[----:B------:R-:W-:Y:S01]  /*9310*/  LOP3.LUT R15, R30, 0xffff0000, RZ, 0xc0, !PT ;  /* 0xffff00001e0f7812 */ /* 0x000fe200078ec0ff */
[----:B------:R-:W-:Y:S01]  /*9320*/  FFMA.FTZ R43, R12, R33, R43 ;  /* 0x000000210c2b7223 */ /* 0x000fe2000001002b */
[----:B------:R-:W-:Y:S01]  /*9330*/  LOP3.LUT R4, R4, 0xffff0000, RZ, 0xc0, !PT ;  /* 0xffff000004047812 */ /* 0x000fe200078ec0ff */
[-C--:B------:R-:W-:Y:S01]  /*9340*/  FMUL.FTZ R24, R24, R31.reuse ;  /* 0x0000001f18187220 */ /* 0x080fe20000410000 */
[----:B------:R-:W-:Y:S01]  /*9350*/  FFMA.FTZ R45, R14, R31, -R45 ;  /* 0x0000001f0e2d7223 */ /* 0x000fe2000001082d */
[----:B------:R-:W-:Y:S01]  /*9360*/  LOP3.LUT R0, R27, 0xffff0000, RZ, 0xc0, !PT ;  /* 0xffff00001b007812 */ /* 0x000fe200078ec0ff */
[C---:B------:R-:W-:Y:S01]  /*9370*/  FMUL.FTZ R31, R8.reuse, R15 ;  /* 0x0000000f081f7220 */ /* 0x040fe20000410000 */
[----:B------:R-:W-:Y:S01]  /*9380*/  FMUL.FTZ R27, R8, R25 ;  /* 0x00000019081b7220 */ /* 0x000fe20000410000 */
[----:B------:R-:W-:Y:S01]  /*9390*/  IMAD.U32 R12, R34, 0x10000, RZ ;  /* 0x00010000220c7824 */ /* 0x000fe200078e00ff */
[----:B------:R-:W-:Y:S01]  /*93a0*/  LOP3.LUT R5, R5, 0xffff0000, RZ, 0xc0, !PT ;  /* 0xffff000005057812 */ /* 0x000fe200078ec0ff */
[----:B------:R-:W-:Y:S01]  /*93b0*/  FFMA.FTZ R37, R14, R37, R24 ;  /* 0x000000250e257223 */ /* 0x000fe20000010018 */
[C---:B------:R-:W-:Y:S01]  /*93c0*/  FFMA.FTZ R31, R4.reuse, R25, -R31 ;  /* 0x00000019041f7223 */ /* 0x040fe2000001081f */
[----:B------:R-:W-:Y:S01]  /*93d0*/  FMUL.FTZ R9, R9, R0 ;  /* 0x0000000009097220 */ /* 0x000fe20000410000 */
[----:B------:R-:W-:Y:S01]  /*93e0*/  FFMA.FTZ R14, R4, R15, R27 ;  /* 0x0000000f040e7223 */ /* 0x000fe2000001001b */
[----:B------:R-:W-:-:S02]  /*93f0*/  IMAD.U32 R13, R6, 0x10000, RZ ;  /* 0x00010000060d7824 */ /* 0x000fc400078e00ff */
[----:B------:R-:W-:Y:S01]  /*9400*/  FMUL.FTZ R4, R21, R12 ;  /* 0x0000000c15047220 */ /* 0x000fe20000410000 */
[----:B------:R-:W-:Y:S02]  /*9410*/  IMAD.U32 R8, R28, 0x10000, RZ ;  /* 0x000100001c087824 */ /* 0x000fe400078e00ff */
[C---:B------:R-:W-:Y:S01]  /*9420*/  FFMA.FTZ R32, R5.reuse, R32, R9 ;  /* 0x0000002005207223 */ /* 0x040fe20000010009 */
[----:B------:R-:W-:Y:S01]  /*9430*/  FFMA.FTZ R20, R5, R0, -R20 ;  /* 0x0000000005147223 */ /* 0x000fe20000010814 */
[----:B------:R-:W-:Y:S01]  /*9440*/  LOP3.LUT R9, R34, 0xffff0000, RZ, 0xc0, !PT ;  /* 0xffff000022097812 */ /* 0x000fe200078ec0ff */
[-C--:B------:R-:W-:Y:S01]  /*9450*/  FMUL.FTZ R24, R21, R8.reuse ;  /* 0x0000000815187220 */ /* 0x080fe20000410000 */
[----:B------:R-:W-:Y:S01]  /*9460*/  FFMA.FTZ R15, R13, R8, -R4 ;  /* 0x000000080d0f7223 */ /* 0x000fe20000010804 */
[----:B------:R-:W-:Y:S02]  /*9470*/  LOP3.LUT R5, R28, 0xffff0000, RZ, 0xc0, !PT ;  /* 0xffff00001c057812 */ /* 0x000fe400078ec0ff */
[----:B------:R-:W-:-:S02]  /*9480*/  LOP3.LUT R4, R35, 0xffff0000, RZ, 0xc0, !PT ;  /* 0xffff000023047812 */ /* 0x000fc400078ec0ff */
[----:B------:R-:W-:Y:S01]  /*9490*/  LOP3.LUT R0, R29, 0xffff0000, RZ, 0xc0, !PT ;  /* 0xffff00001d007812 */ /* 0x000fe200078ec0ff */
[----:B------:R-:W-:Y:S01]  /*94a0*/  FFMA.FTZ R24, R13, R12, R24 ;  /* 0x0000000c0d187223 */ /* 0x000fe20000010018 */
[----:B------:R-:W-:Y:S01]  /*94b0*/  LOP3.LUT R6, R6, 0xffff0000, RZ, 0xc0, !PT ;  /* 0xffff000006067812 */ /* 0x000fe200078ec0ff */
[C---:B------:R-:W-:Y:S01]  /*94c0*/  FMUL.FTZ R13, R10.reuse, R9 ;  /* 0x000000090a0d7220 */ /* 0x040fe20000410000 */
[----:B------:R-:W-:Y:S01]  /*94d0*/  LOP3.LUT R7, R7, 0xffff0000, RZ, 0xc0, !PT ;  /* 0xffff000007077812 */ /* 0x000fe200078ec0ff */
        /* <DEDUP_REMOVED lines=17> */
.L_x_2759:
[----:B------:R-:W-:Y:S05]  /*95f0*/  BSYNC B0 ;  /* 0x0000000000007941 */ /* 0x000fea0003800000 */
.L_x_2745:
        /* <DEDUP_REMOVED lines=8> */
.L_x_2742:
[----:B-12---:R-:W1:Y:S01]  /*9680*/  S2R R0, SR_TID.X ;  /* 0x0000000000007919 */ /* 0x006e620000002100 */
[----:B------:R-:W-:Y:S01]  /*9690*/  ISETP.NE.AND P0, PT, R203, 0x3, PT ;  /* 0x00000003cb00780c */ /* 0x000fe20003f05270 */
[----:B------:R-:W-:Y:S05]  /*96a0*/  WARPSYNC.ALL ;  /* 0x0000000000007948 */ /* 0x000fea0003800000 */
[----:B-1----:R-:W-:-:S05]  /*96b0*/  SHF.R.U32.HI R0, RZ, 0x7, R0 ;  /* 0x00000007ff007819 */ /* 0x002fca0000011600 */
[----:B------:R-:W-:-:S05]  /*96c0*/  VIADD R179, R0, 0x8 ;  /* 0x0000000800b37836 */ /* 0x000fca0000000000 */
[----:B------:R1:W-:Y:S06]  /*96d0*/  BAR.SYNC.DEFER_BLOCKING R179, 0x100 ;  /* 0x000400b30000751d */ /* 0x0003ec0000010000 */
[----:B------:R-:W-:Y:S05]  /*96e0*/  @!P0 BRA `(.L_x_2769) ;  /* 0x0000000000048947 */ /* 0x000fea0003800000 */
[----:B------:R-:W-:Y:S01]  /*96f0*/  BPT.TRAP 0x1 ;  /* 0x000000040000795c */ /* 0x000fe20000300000 */
.L_x_2769:
[----:B---3--:R-:W-:Y:S01]  /*9700*/  IMAD R6, R2, 0x8, R16 ;  /* 0x0000000802067824 */ /* 0x008fe200078e0210 */
[----:B------:R-:W-:-:S04]  /*9710*/  SHF.L.U32 R21, R19, 0x1f, RZ ;  /* 0x0000001f13157819 */ /* 0x000fc800000006ff */
[----:B------:R2:W3:Y:S01]  /*9720*/  SYNCS.PHASECHK.TRANS64.TRYWAIT P2, [R6+URZ+0x22830], R21 ;  /* 0x02283015060075a7 */ /* 0x0004e2000804017f */
[----:B------:R-:W-:Y:S05]  /*9730*/  @!P0 BRA `(.L_x_2770) ;  /* 0x0000000000048947 */ /* 0x000fea0003800000 */
[----:B------:R-:W-:Y:S01]  /*9740*/  BPT.TRAP 0x1 ;  /* 0x000000040000795c */ /* 0x000fe20000300000 */
.L_x_2770:
[----:B0-----:R-:W0:Y:S01]  /*9750*/  S2R R3, SR_TID.X ;  /* 0x0000000000037919 */ /* 0x001e220000002100 */
[----:B------:R-:W-:-:S05]  /*9760*/  VIADD R0, R16, 0x1c400 ;  /* 0x0001c40010007836 */ /* 0x000fca0000000000 */
[----:B------:R-:W-:-:S04]  /*9770*/  SHF.R.U32.HI R0, RZ, 0x4, R0 ;  /* 0x00000004ff007819 */ /* 0x000fc80000011600 */
[----:B------:R-:W-:Y:S02]  /*9780*/  LOP3.LUT R0, R0, 0x3fff, RZ, 0xc0, !PT ;  /* 0x00003fff00007812 */ /* 0x000fe400078ec0ff */
[----:B0-----:R-:W-:-:S04]  /*9790*/  LOP3.LUT R3, R3, 0x7f, RZ, 0xc0, !PT ;  /* 0x0000007f03037812 */ /* 0x001fc800078ec0ff */
[----:B------:R-:W-:Y:S01]  /*97a0*/  ISETP.NE.AND P1, PT, R3, RZ, PT ;  /* 0x000000ff0300720c */ /* 0x000fe20003f25270 */
[----:B---3--:R-:W-:-:S12]  /*97b0*/  @P2 BRA `(.L_x_2771) ;  /* 0x0000000000082947 */ /* 0x008fd80003800000 */
[----:B------:R-:W0:Y:S02]  /*97c0*/  SYNCS.PHASECHK.TRANS64.TRYWAIT P2, [R6+URZ+0x22830], R21 ;  /* 0x02283015060075a7 */ /* 0x000e24000804017f */
[----:B0-----:R-:W-:Y:S05]  /*97d0*/  @!P2 BRA `(.L_x_2772) ;  /* 0x0000018800bca947 */ /* 0x001fea0003800000 */
.L_x_2771:
[----:B------:R-:W-:Y:S05]  /*97e0*/  WARPSYNC.ALL ;  /* 0x0000000000007948 */ /* 0x000fea0003800000 */
[----:B------:R-:W-:-:S05]  /*97f0*/  LOP3.LUT R207, R0, 0x10000, RZ, 0xfc, !PT ;  /* 0x0001000000cf7812 */ /* 0x000fca00078efcff */
[----:B------:R-:W-:Y:S01]  /*9800*/  IMAD R8, R2, 0x300, R207 ;  /* 0x0000030002087824 */ /* 0x000fe200078e02cf */
[----:B------:R-:W-:Y:S01]  /*9810*/  LOP3.LUT R4, R36, 0x10000, RZ, 0xfc, !PT ;  /* 0x0001000024047812 */ /* 0x000fe200078efcff */
[----:B------:R-:W-:Y:S01]  /*9820*/  IMAD.MOV.U32 R9, RZ, RZ, 0x40000040 ;  /* 0x40000040ff097424 */ /* 0x000fe200078e00ff */
[----:B------:R-:W3:Y:S01]  /*9830*/  LDL.LU R76, [R1] ;  /* 0x00000000014c7983 */ /* 0x000ee20000300800 */
[----:B------:R-:W-:Y:S01]  /*9840*/  IMAD.MOV.U32 R5, RZ, RZ, 0x40000040 ;  /* 0x40000040ff057424 */ /* 0x000fe200078e00ff */
[C---:B------:R-:W-:Y:S01]  /*9850*/  R2UR UR6, R8.reuse ;  /* 0x00000000080672ca */ /* 0x040fe200000e0000 */
[----:B-----5:R-:W-:Y:S01]  /*9860*/  WARPGROUP.ARRIVE ;  /* 0x00000000000079c5 */ /* 0x020fe20000000000 */
[----:B------:R-:W-:Y:S01]  /*9870*/  R2UR UR7, R9 ;  /* 0x00000000090772ca */ /* 0x000fe200000e0000 */
[----:B------:R-:W-:Y:S01]  /*9880*/  VIADD R10, R8, 0x2 ;  /* 0x00000002080a7836 */ /* 0x000fe20000000000 */
[C---:B------:R-:W-:Y:S01]  /*9890*/  R2UR UR4, R4.reuse ;  /* 0x00000000040472ca */ /* 0x040fe200000e0000 */
[----:B----4-:R-:W-:Y:S01]  /*98a0*/  VIADD R14, R4, 0x2 ;  /* 0x00000002040e7836 */ /* 0x010fe20000000000 */
[----:B------:R-:W-:Y:S01]  /*98b0*/  R2UR UR5, R5 ;  /* 0x00000000050572ca */ /* 0x000fe200000e0000 */
[----:B------:R-:W-:Y:S01]  /*98c0*/  IMAD.MOV.U32 R11, RZ, RZ, 0x40000040 ;  /* 0x40000040ff0b7424 */ /* 0x000fe200078e00ff */
[----:B------:R-:W4:Y:S01]  /*98d0*/  LDC R20, c[0x0][0x448] ;  /* 0x00011200ff147b82 */ /* 0x000f220000000800 */
[----:B------:R-:W-:Y:S01]  /*98e0*/  IMAD.MOV.U32 R15, RZ, RZ, 0x40000040 ;  /* 0x40000040ff0f7424 */ /* 0x000fe200078e00ff */
[----:B------:R-:W0:Y:S01]  /*98f0*/  S2R R77, SR_TID.X ;  /* 0x00000000004d7919 */ /* 0x000e220000002100 */
[----:B------:R-:W-:Y:S01]  /*9900*/  VIADD R12, R8, 0x4 ;  /* 0x00000004080c7836 */ /* 0x000fe20000000000 */
[----:B------:R-:W-:Y:S01]  /*9910*/  ULDC UR53, c[0x0][0x9dc] ;  /* 0x0002770000357ab9 */ /* 0x000fe20000000800 */
[----:B------:R-:W-:Y:S01]  /*9920*/  IMAD.MOV.U32 R13, RZ, RZ, 0x40000040 ;  /* 0x40000040ff0d7424 */ /* 0x000fe200078e00ff */
[----:B------:R-:W-:Y:S01]  /*9930*/  ULOP3.LUT UR53, URZ, UR53, URZ, 0x33, !UPT ;  /* 0x000000353f357292 */ /* 0x000fe2000f8e333f */
[----:B------:R-:W-:Y:S01]  /*9940*/  IMAD.MOV.U32 R9, RZ, RZ, 0x40000040 ;  /* 0x40000040ff097424 */ /* 0x000fe200078e00ff */
[----:B------:R-:W1:Y:S03]  /*9950*/  LDC.64 R176, c[0x0][0x9e0] ;  /* 0x00027800ffb07b82 */ /* 0x000e660000000a00 */
[----:B------:R-:W-:Y:S01]  /*9960*/  HGMMA.64x96x16.F32.BF16 R24, gdesc[UR4], RZ, !UPT, gsb0 ;  /* 0x01600000041879f0 */ /* 0x000fe2000c0018ff */
[----:B------:R-:W-:Y:S01]  /*9970*/  R2UR UR6, R10 ;  /* 0x000000000a0672ca */ /* 0x000fe200000e0000 */
[----:B------:R-:W-:Y:S01]  /*9980*/  VIADD R10, R4, 0x4 ;  /* 0x00000004040a7836 */ /* 0x000fe20000000000 */
[----:B------:R-:W-:Y:S01]  /*9990*/  R2UR UR7, R11 ;  /* 0x000000000b0772ca */ /* 0x000fe200000e0000 */
[----:B------:R-:W-:Y:S01]  /*99a0*/  IMAD.MOV.U32 R11, RZ, RZ, 0x40000040 ;  /* 0x40000040ff0b7424 */ /* 0x000fe200078e00ff */
[----:B------:R-:W-:-:S02]  /*99b0*/  R2UR UR4, R14 ;  /* 0x000000000e0472ca */ /* 0x000fc400000e0000 */
[----:B------:R-:W-:Y:S02]  /*99c0*/  R2UR UR5, R15 ;  /* 0x000000000f0572ca */ /* 0x000fe400000e0000 */
[----:B----4-:R-:W-:Y:S02]  /*99d0*/  ISETP.NE.AND P2, PT, R20, 0x1, PT ;  /* 0x000000011400780c */ /* 0x010fe40003f45270 */
[----:B0-----:R-:W-:Y:S01]  /*99e0*/  SHF.R.U32.HI R77, RZ, 0x7, R77 ;  /* 0x00000007ff4d7819 */ /* 0x001fe2000001164d */
[----:B------:R-:W-:Y:S02]  /*99f0*/  WARPGROUP.DEPBAR.LE gsb0, 0x0 ;  /* 0x00008000000079c5 */ /* 0x000fe40000010000 */
[----:B------:R-:W-:-:S06]  /*9a00*/  WARPGROUP.ARRIVE ;  /* 0x00000000000079c5 */ /* 0x000fcc0000000000 */
[----:B------:R-:W-:Y:S01]  /*9a10*/  HGMMA.64x96x16.F32.BF16 R24, gdesc[UR4], R24, gsb0 ;  /* 0x01600000041879f0 */ /* 0x000fe20008001818 */
[----:B------:R-:W-:Y:S01]  /*9a20*/  R2UR UR6, R12 ;  /* 0x000000000c0672ca */ /* 0x000fe200000e0000 */
[----:B------:R-:W-:Y:S01]  /*9a30*/  VIADD R12, R8, 0x6 ;  /* 0x00000006080c7836 */ /* 0x000fe20000000000 */
[----:B------:R-:W-:Y:S01]  /*9a40*/  R2UR UR7, R13 ;  /* 0x000000000d0772ca */ /* 0x000fe200000e0000 */
[----:B------:R-:W-:Y:S01]  /*9a50*/  VIADD R8, R4, 0x6 ;  /* 0x0000000604087836 */ /* 0x000fe20000000000 */
[----:B------:R-:W-:Y:S01]  /*9a60*/  R2UR UR4, R10 ;  /* 0x000000000a0472ca */ /* 0x000fe200000e0000 */
[----:B------:R-:W-:Y:S01]  /*9a70*/  IMAD.MOV.U32 R13, RZ, RZ, 0x40000040 ;  /* 0x40000040ff0d7424 */ /* 0x000fe200078e00ff */
        /* <DEDUP_REMOVED lines=8> */
[----:B---3--:R-:W-:-:S04]  /*9b00*/  LOP3.LUT R76, R76, 0xffdfffff, RZ, 0xc0, !PT ;  /* 0xffdfffff4c4c7812 */ /* 0x008fc800078ec0ff */
[----:B------:R-:W-:-:S04]  /*9b10*/  @P2 LOP3.LUT R76, R76, 0x200000, RZ, 0xfc, !PT ;  /* 0x002000004c4c2812 */ /* 0x000fc800078efcff */
[----:B------:R-:W-:Y:S01]  /*9b20*/  LOP3.LUT R76, R76, 0xffefffff, RZ, 0xc0, !PT ;  /* 0xffefffff4c4c7812 */ /* 0x000fe200078ec0ff */
        /* <DEDUP_REMOVED lines=8> */
[----:B------:R-:W0:Y:S01]  /*9bb0*/  @P2 LDC R31, c[0x0][0x450] ;  /* 0x00011400ff1f2b82 */ /* 0x000e220000000800 */
[----:B------:R3:W4:Y:S01]  /*9bc0*/  MUFU.TANH R75, R29 ;  /* 0x0000001d004b7308 */ /* 0x0007220000002400 */
[----:B------:R-:W-:Y:S01]  /*9bd0*/  FMUL.FTZ R7, R30, UR4 ;  /* 0x000000041e077c20 */ /* 0x000fe20008410000 */
[----:B------:R-:W-:Y:S01]  /*9be0*/  FMUL.FTZ R30, R35, UR4 ;  /* 0x00000004231e7c20 */ /* 0x000fe20008410000 */
[----:B------:R-:W-:Y:S01]  /*9bf0*/  FMUL.FTZ R48, R48, UR4 ;  /* 0x0000000430307c20 */ /* 0x000fe20008410000 */
[----:B------:R-:W-:Y:S01]  /*9c00*/  FMUL.FTZ R66, R66, UR4 ;  /* 0x0000000442427c20 */ /* 0x000fe20008410000 */
[----:B------:R-:W-:Y:S01]  /*9c10*/  FMUL.FTZ R28, R28, UR4 ;  /* 0x000000041c1c7c20 */ /* 0x000fe20008410000 */
[----:B------:R-:W-:Y:S01]  /*9c20*/  FMUL.FTZ R32, R32, UR4 ;  /* 0x0000000420207c20 */ /* 0x000fe20008410000 */
[----:B------:R-:W-:Y:S01]  /*9c30*/  FMUL.FTZ R36, R36, UR4 ;  /* 0x0000000424247c20 */ /* 0x000fe20008410000 */
[----:B------:R2:W0:Y:S01]  /*9c40*/  MUFU.TANH R80, R12 ;  /* 0x0000000c00507308 */ /* 0x0004220000002400 */
[----:B---3--:R-:W3:Y:S01]  /*9c50*/  @P2 LDC R29, c[0x0][0x44c] ;  /* 0x00011300ff1d2b82 */ /* 0x008ee20000000800 */
[----:B------:R-:W-:Y:S01]  /*9c60*/  FMUL.FTZ R40, R40, UR4 ;  /* 0x0000000428287c20 */ /* 0x000fe20008410000 */
[----:B------:R-:W-:Y:S01]  /*9c70*/  FMUL.FTZ R25, R25, UR4 ;  /* 0x0000000419197c20 */ /* 0x000fe20008410000 */
[----:B------:R-:W-:Y:S01]  /*9c80*/  FMUL.FTZ R33, R33, UR4 ;  /* 0x0000000421217c20 */ /* 0x000fe20008410000 */
[----:B------:R-:W-:Y:S01]  /*9c90*/  FMUL.FTZ R73, R24, UR4 ;  /* 0x0000000418497c20 */ /* 0x000fe20008410000 */
[----:B------:R-:W-:-:S02]  /*9ca0*/  IMAD R24, R178, -0x60, R201 ;  /* 0xffffffa0b2187824 */ /* 0x000fc400078e02c9 */
[----:B------:R-:W-:Y:S01]  /*9cb0*/  FMUL.FTZ R3, R27, UR4 ;  /* 0x000000041b037c20 */ /* 0x000fe20008410000 */
[----:B------:R1:W0:Y:S01]  /*9cc0*/  MUFU.TANH R84, R48 ;  /* 0x0000003000547308 */ /* 0x0002220000002400 */
[----:B--2---:R-:W-:Y:S02]  /*9cd0*/  IMAD.IADD R12, R211, 0x1, R206 ;  /* 0x00000001d30c7824 */ /* 0x004fe400078e02ce */
[----:B------:R-:W-:Y:S01]  /*9ce0*/  FMUL.FTZ R0, R26, UR4 ;  /* 0x000000041a007c20 */ /* 0x000fe20008410000 */
[----:B------:R-:W-:Y:S01]  /*9cf0*/  FMUL.FTZ R37, R37, UR4 ;  /* 0x0000000425257c20 */ /* 0x000fe20008410000 */
[----:B------:R-:W-:Y:S01]  /*9d00*/  FMUL.FTZ R41, R41, UR4 ;  /* 0x0000000429297c20 */ /* 0x000fe20008410000 */
[----:B------:R-:W-:Y:S02]  /*9d10*/  IMAD.MOV.U32 R35, RZ, RZ, R12 ;  /* 0x000000ffff237224 */ /* 0x000fe400078e000c */
[----:B------:R-:W-:Y:S01]  /*9d20*/  FMUL.FTZ R44, R44, UR4 ;  /* 0x000000042c2c7c20 */ /* 0x000fe20008410000 */
[----:B------:R-:W-:Y:S01]  /*9d30*/  FMUL.FTZ R45, R45, UR4 ;  /* 0x000000042d2d7c20 */ /* 0x000fe20008410000 */
[----:B------:R2:W0:Y:S01]  /*9d40*/  MUFU.TANH R74, R28 ;  /* 0x0000001c004a7308 */ /* 0x0004220000002400 */
[----:B-1----:R-:W-:Y:S01]  /*9d50*/  FMUL.FTZ R48, R54, UR4 ;  /* 0x0000000436307c20 */ /* 0x002fe20008410000 */
[----:B------:R-:W-:Y:S01]  /*9d60*/  FMUL.FTZ R49, R49, UR4 ;  /* 0x0000000431317c20 */ /* 0x000fe20008410000 */
[----:B------:R-:W-:Y:S01]  /*9d70*/  FMUL.FTZ R27, R50, UR4 ;  /* 0x00000004321b7c20 */ /* 0x000fe20008410000 */
[----:B------:R-:W-:Y:S01]  /*9d80*/  FMUL.FTZ R53, R53, UR4 ;  /* 0x0000000435357c20 */ /* 0x000fe20008410000 */
[----:B------:R-:W-:Y:S01]  /*9d90*/  FMUL.FTZ R52, R55, UR4 ;  /* 0x0000000437347c20 */ /* 0x000fe20008410000 */
[----:B------:R-:W-:Y:S01]  /*9da0*/  FMUL.FTZ R56, R56, UR4 ;  /* 0x0000000438387c20 */ /* 0x000fe20008410000 */
[----:B------:R-:W-:Y:S01]  /*9db0*/  FMUL.FTZ R57, R57, UR4 ;  /* 0x0000000439397c20 */ /* 0x000fe20008410000 */
[----:B------:R1:W0:Y:S01]  /*9dc0*/  MUFU.TANH R54, R66 ;  /* 0x0000004200367308 */ /* 0x0002220000002400 */
[----:B---3--:R-:W-:-:S04]  /*9dd0*/  @P2 IMAD.HI.U32 R20, R12, R29, RZ ;  /* 0x0000001d0c142227 */ /* 0x008fc800078e00ff */
[----:B--2---:R-:W-:Y:S01]  /*9de0*/  FMUL.FTZ R28, R34, UR4 ;  /* 0x00000004221c7c20 */ /* 0x004fe20008410000 */
[----:B------:R-:W-:Y:S01]  /*9df0*/  FMUL.FTZ R34, R39, UR4 ;  /* 0x0000000427227c20 */ /* 0x000fe20008410000 */
[----:B------:R-:W-:Y:S01]  /*9e00*/  FMUL.FTZ R58, R58, UR4 ;  /* 0x000000043a3a7c20 */ /* 0x000fe20008410000 */
[----:B------:R-:W-:Y:S01]  /*9e10*/  FMUL.FTZ R59, R59, UR4 ;  /* 0x000000043b3b7c20 */ /* 0x000fe20008410000 */
[----:B0-----:R-:W-:Y:S01]  /*9e20*/  @P2 SHF.R.U32.HI R35, RZ, R31, R20 ;  /* 0x0000001fff232219 */ /* 0x001fe20000011614 */
[----:B------:R-:W-:Y:S01]  /*9e30*/  FMUL.FTZ R60, R60, UR4 ;  /* 0x000000043c3c7c20 */ /* 0x000fe20008410000 */
[----:B------:R-:W-:Y:S01]  /*9e40*/  ISETP.GE.AND P2, PT, R177, 0x1, PT ;  /* 0x00000001b100780c */ /* 0x000fe20003f46270 */
[----:B------:R0:W2:Y:S01]  /*9e50*/  MUFU.TANH R100, R32 ;  /* 0x0000002000647308 */ /* 0x0000a20000002400 */
[----:B------:R-:W-:Y:S01]  /*9e60*/  FMUL.FTZ R61, R61, UR4 ;  /* 0x000000043d3d7c20 */ /* 0x000fe20008410000 */
[----:B-1----:R-:W1:Y:S01]  /*9e70*/  SHFL.IDX PT, R66, R35, RZ, 0x1c1f ;  /* 0x001c1fff23427589 */ /* 0x002e6200000e0000 */
[----:B------:R-:W-:Y:S01]  /*9e80*/  FMUL.FTZ R64, R64, UR4 ;  /* 0x0000000440407c20 */ /* 0x000fe20008410000 */
[----:B------:R-:W-:Y:S01]  /*9e90*/  FMUL.FTZ R65, R65, UR4 ;  /* 0x0000000441417c20 */ /* 0x000fe20008410000 */
[----:B------:R-:W-:Y:S01]  /*9ea0*/  FMUL.FTZ R68, R68, UR4 ;  /* 0x0000000444447c20 */ /* 0x000fe20008410000 */
[----:B------:R-:W-:Y:S01]  /*9eb0*/  FMUL.FTZ R69, R69, UR4 ;  /* 0x0000000445457c20 */ /* 0x000fe20008410000 */
[----:B------:R-:W-:Y:S01]  /*9ec0*/  FMUL.FTZ R31, R70, UR4 ;  /* 0x00000004461f7c20 */ /* 0x000fe20008410000 */
[----:B------:R3:W1:Y:S01]  /*9ed0*/  MUFU.TANH R96, R36 ;  /* 0x0000002400607308 */ /* 0x0006620000002400 */
[----:B0-----:R-:W-:Y:S01]  /*9ee0*/  FMUL.FTZ R32, R38, UR4 ;  /* 0x0000000426207c20 */ /* 0x001fe20008410000 */
[----:B------:R-:W-:Y:S01]  /*9ef0*/  FMUL.FTZ R38, R43, UR4 ;  /* 0x000000042b267c20 */ /* 0x000fe20008410000 */
[----:B------:R-:W-:Y:S01]  /*9f00*/  VIADD R29, R24, 0x61 ;  /* 0x00000061181d7836 */ /* 0x000fe20000000000 */
[----:B------:R-:W-:Y:S01]  /*9f10*/  @P2 LOP3.LUT R76, R76, 0x100000, RZ, 0xfc, !PT ;  /* 0x001000004c4c2812 */ /* 0x000fe200078efcff */
[----:B------:R-:W-:Y:S01]  /*9f20*/  FMUL.FTZ R63, R63, UR4 ;  /* 0x000000043f3f7c20 */ /* 0x000fe20008410000 */
[----:B------:R-:W-:Y:S01]  /*9f30*/  @!P1 VIADD R12, R6, 0x22840 ;  /* 0x00022840060c9836 */ /* 0x000fe20000000000 */
[----:B------:R-:W-:Y:S01]  /*9f40*/  IADD3 R20, -R77, 0xb, RZ ;  /* 0x0000000b4d147810 */ /* 0x000fe20007ffe1ff */
[----:B------:R0:W1:Y:S01]  /*9f50*/  MUFU.TANH R92, R40 ;  /* 0x00000028005c7308 */ /* 0x0000620000002400 */
[----:B------:R1:W-:Y:S01]  /*9f60*/  STL [R1], R76 ;  /* 0x0000004c01007387 */ /* 0x0003e20000100800 */
[----:B---3--:R-:W-:Y:S01]  /*9f70*/  FMUL.FTZ R36, R42, UR4 ;  /* 0x000000042a247c20 */ /* 0x008fe20008410000 */
[----:B------:R-:W-:Y:S01]  /*9f80*/  FMUL.FTZ R42, R47, UR4 ;  /* 0x000000042f2a7c20 */ /* 0x000fe20008410000 */
[----:B------:R-:W-:Y:S01]  /*9f90*/  IMAD.MOV.U32 R39, RZ, RZ, -0x60 ;  /* 0xffffffa0ff277424 */ /* 0x000fe200078e00ff */
[----:B------:R-:W-:Y:S01]  /*9fa0*/  @!P1 PRMT R12, RZ, 0x654, R12 ;  /* 0x00000654ff0c9816 */ /* 0x000fe2000000000c */
[----:B------:R-:W-:Y:S01]  /*9fb0*/  FMUL.FTZ R62, R62, UR4 ;  /* 0x000000043e3e7c20 */ /* 0x000fe20008410000 */
[----:B------:R3:W-:Y:S06]  /*9fc0*/  BAR.ARV R20, 0x100 ;  /* 0x000400140000751d */ /* 0x0007ec0000002000 */
[----:B------:R4:W1:Y:S01]  /*9fd0*/  MUFU.TANH R72, R25 ;  /* 0x0000001900487308 */ /* 0x0008620000002400 */
[----:B0-----:R-:W-:Y:S01]  /*9fe0*/  FMUL.FTZ R40, R46, UR4 ;  /* 0x000000042e287c20 */ /* 0x001fe20008410000 */
[----:B------:R-:W-:Y:S01]  /*9ff0*/  FMUL.FTZ R46, R51, UR4 ;  /* 0x00000004332e7c20 */ /* 0x000fe20008410000 */
[----:B------:R-:W-:Y:S01]  /*a000*/  IMAD R51, R178, R39, 0x60 ;  /* 0x00000060b2337424 */ /* 0x000fe200078e0227 */
[----:B------:R3:W-:Y:S04]  /*a010*/  @!P1 SYNCS.ARRIVE.TRANS64.RED.A1T0 RZ, [R12+URZ], RZ ;  /* 0x000000ff0cff99a7 */ /* 0x0007e8000810043f */
[----:B------:R0:W1:Y:S01]  /*a020*/  MUFU.TANH R98, R33 ;  /* 0x0000002100627308 */ /* 0x0000620000002400 */
[----:B----4-:R-:W-:-:S07]  /*a030*/  FMUL.FTZ R25, R67, UR4 ;  /* 0x0000000443197c20 */ /* 0x010fce0008410000 */
[----:B------:R4:W1:Y:S01]  /*a040*/  MUFU.TANH R94, R37 ;  /* 0x00000025005e7308 */ /* 0x0008620000002400 */
[----:B0-----:R-:W-:-:S07]  /*a050*/  FMUL.FTZ R33, R71, UR4 ;  /* 0x0000000447217c20 */ /* 0x001fce0008410000 */
[----:B------:R-:W0:Y:S01]  /*a060*/  MUFU.TANH R73, R73 ;  /* 0x0000004900497308 */ /* 0x000e220000002400 */
[----:B----4-:R-:W-:Y:S02]  /*a070*/  IMAD R37, R202, -0x2, R29 ;  /* 0xfffffffeca257824 */ /* 0x010fe400078e021d */
[----:B------:R-:W-:Y:S02]  /*a080*/  VIADD R29, R24, 0x60 ;  /* 0x00000060181d7836 */ /* 0x000fe40000000000 */
[----:B------:R-:W-:Y:S02]  /*a090*/  IMAD.IADD R37, R37, 0x1, -R200 ;  /* 0x0000000125257824 */ /* 0x000fe400078e0ac8 */
[----:B------:R-:W-:Y:S01]  /*a0a0*/  IMAD R102, R202, -0x2, R29 ;  /* 0xfffffffeca667824 */ /* 0x000fe200078e021d */
[----:B------:R-:W4:Y:S01]  /*a0b0*/  MUFU.TANH R0, R0 ;  /* 0x0000000000007308 */ /* 0x000f220000002400 */
[C---:B------:R-:W-:Y:S02]  /*a0c0*/  IMAD.IADD R39, R37.reuse, 0x1, R176 ;  /* 0x0000000125277824 */ /* 0x040fe400078e02b0 */
[----:B------:R-:W-:-:S03]  /*a0d0*/  VIADD R47, R37, UR53 ;  /* 0x00000035252f7c36 */ /* 0x000fc60008000000 */
[----:B-1----:R-:W-:Y:S01]  /*a0e0*/  VIADDMNMX R26, R66, R39, R102, PT ;  /* 0x00000027421a7246 */ /* 0x002fe20003800166 */
        /* <DEDUP_REMOVED lines=35> */
[----:B------:R2:W0:Y:S02]  /*a320*/  MUFU.TANH R43, R62 ;  /* 0x0000003e002b7308 */ /* 0x0004240000002400 */
[----:B--2---:R-:W-:Y:S01]  /*a330*/  IMAD R62, R202, -0x2, R51 ;  /* 0xfffffffeca3e7824 */ /* 0x004fe200078e0233 */
[----:B-1-34-:R-:W-:Y:S06]  /*a340*/  @!P2 BRA `(.L_x_2773) ;  /* 0x00000000004ca947 */ /* 0x01afec0003800000 */
[----:B------:R-:W-:Y:S01]  /*a350*/  IADD3 R12, -R200, R201, R66 ;  /* 0x000000c9c80c7210 */ /* 0x000fe20007ffe142 */
[----:B------:R-:W-:Y:S03]  /*a360*/  BSSY B0, `(.L_x_2774) ;  /* 0x000000e000007945 */ /* 0x000fe60003800000 */
[----:B------:R-:W-:-:S13]  /*a370*/  ISETP.GT.AND P2, PT, R12, -0x1, PT ;  /* 0xffffffff0c00780c */ /* 0x000fda0003f44270 */
[----:B------:R-:W-:Y:S05]  /*a380*/  @P2 BRA `(.L_x_2775) ;  /* 0x00000000001c2947 */ /* 0x000fea0003800000 */
[----:B------:R-:W-:Y:S02]  /*a390*/  ISETP.NE.AND P2, PT, R177, 0x1, PT ;  /* 0x00000001b100780c */ /* 0x000fe40003f45270 */
[----:B------:R-:W-:-:S11]  /*a3a0*/  LOP3.LUT R37, RZ, R12, RZ, 0x33, !PT ;  /* 0x0000000cff257212 */ /* 0x000fd600078e33ff */
[----:B------:R-:W1:Y:S02]  /*a3b0*/  @P2 LDC.64 R66, c[0x0][0x9e8] ;  /* 0x00027a00ff422b82 */ /* 0x000e640000000a00 */
[----:B-1----:R-:W-:-:S05]  /*a3c0*/  @P2 IMAD.HI.U32 R12, R37, R66, RZ ;  /* 0x00000042250c2227 */ /* 0x002fca00078e00ff */
[----:B------:R-:W-:-:S04]  /*a3d0*/  @P2 SHF.R.U32.HI R37, RZ, R67, R12 ;  /* 0x00000043ff252219 */ /* 0x000fc8000001160c */
[----:B------:R-:W-:Y:S01]  /*a3e0*/  LOP3.LUT R12, RZ, R37, RZ, 0x33, !PT ;  /* 0x00000025ff0c7212 */ /* 0x000fe200078e33ff */
[----:B------:R-:W-:Y:S06]  /*a3f0*/  BRA `(.L_x_2776) ;  /* 0x0000000000107947 */ /* 0x000fec0003800000 */
.L_x_2775:
[----:B------:R-:W-:-:S13]  /*a400*/  ISETP.NE.AND P2, PT, R177, 0x1, PT ;  /* 0x00000001b100780c */ /* 0x000fda0003f45270 */
[----:B------:R-:W1:Y:S02]  /*a410*/  @P2 LDC.64 R66, c[0x0][0x9e8] ;  /* 0x00027a00ff422b82 */ /* 0x000e640000000a00 */
[----:B-1----:R-:W-:-:S05]  /*a420*/  @P2 IMAD.HI.U32 R24, R12, R66, RZ ;  /* 0x000000420c182227 */ /* 0x002fca00078e00ff */
[----:B------:R-:W-:-:S07]  /*a430*/  @P2 SHF.R.U32.HI R12, RZ, R67, R24 ;  /* 0x00000043ff0c2219 */ /* 0x000fce0000011618 */
.L_x_2776:
[----:B------:R-:W-:Y:S05]  /*a440*/  BSYNC B0 ;  /* 0x0000000000007941 */ /* 0x000fea0003800000 */
.L_x_2774:
[----:B------:R-:W-:-:S05]  /*a450*/  IMAD R12, R12, R177, R62 ;  /* 0x000000b10c0c7224 */ /* 0x000fca00078e023e */
[----:B------:R-:W-:Y:S02]  /*a460*/  VIMNMX R29, R29, R12, !PT ;  /* 0x0000000c1d1d7248 */ /* 0x000fe40007fe0100 */
[----:B------:R-:W-:-:S07]  /*a470*/  VIADDMNMX R26, R12, R177, R26, PT ;  /* 0x000000b10c1a7246 */ /* 0x000fce000380011a */
.L_x_2773:
[C---:B------:R-:W-:Y:S02]  /*a480*/  ISETP.GE.AND P2, PT, R51.reuse, 0x2, PT ;  /* 0x000000023300780c */ /* 0x040fe40003f46270 */
[----:B------:R-:W-:Y:S02]  /*a490*/  ISETP.GE.AND P6, PT, R51, 0x9, PT ;  /* 0x000000093300780c */ /* 0x000fe40003fc6270 */
[----:B------:R-:W-:Y:S02]  /*a4a0*/  ISETP.GT.AND P3, PT, R29, 0x1, !P2 ;  /* 0x000000011d00780c */ /* 0x000fe40005764270 */
[----:B------:R-:W-:Y:S02]  /*a4b0*/  ISETP.GE.AND P4, PT, R51, 0xa, PT ;  /* 0x0000000a3300780c */ /* 0x000fe40003f86270 */
[----:B------:R-:W-:Y:S02]  /*a4c0*/  ISETP.LT.OR P3, PT, R26, 0x2, P3 ;  /* 0x000000021a00780c */ /* 0x000fe40001f61670 */
[----:B------:R-:W-:-:S02]  /*a4d0*/  P2R R55, PR, RZ, 0x10 ;  /* 0x00000010ff377803 */ /* 0x000fc40000000000 */
[----:B------:R-:W-:Y:S02]  /*a4e0*/  FSEL R104, R72, -INF , !P3 ;  /* 0xff80000048687808 */ /* 0x000fe40005800000 */
[----:B------:R-:W-:-:S04]  /*a4f0*/  ISETP.GT.AND P3, PT, R29, 0x8, !P6 ;  /* 0x000000081d00780c */ /* 0x000fc80007764270 */
[----:B------:R-:W-:-:S04]  /*a500*/  ISETP.LT.OR P3, PT, R26, 0x9, P3 ;  /* 0x000000091a00780c */ /* 0x000fc80001f61670 */
[----:B------:R-:W-:Y:S02]  /*a510*/  FSEL R154, R74, -INF , !P3 ;  /* 0xff8000004a9a7808 */ /* 0x000fe40005800000 */
[----:B------:R-:W-:Y:S02]  /*a520*/  ISETP.GT.AND P3, PT, R29, 0x9, !P4 ;  /* 0x000000091d00780c */ /* 0x000fe40006764270 */
[----:B------:R-:W-:Y:S02]  /*a530*/  ISETP.GE.AND P4, PT, R51, 0x11, PT ;  /* 0x000000113300780c */ /* 0x000fe40003f86270 */
[----:B------:R-:W-:Y:S02]  /*a540*/  ISETP.LT.OR P3, PT, R26, 0xa, P3 ;  /* 0x0000000a1a00780c */ /* 0x000fe40001f61670 */
[----:B------:R-:W-:Y:S02]  /*a550*/  P2R R63, PR, RZ, 0x10 ;  /* 0x00000010ff3f7803 */ /* 0x000fe40000000000 */
[----:B------:R-:W-:-:S02]  /*a560*/  FSEL R106, R75, -INF , !P3 ;  /* 0xff8000004b6a7808 */ /* 0x000fc40005800000 */
[----:B------:R-:W-:Y:S02]  /*a570*/  ISETP.GT.AND P3, PT, R29, 0x10, !P4 ;  /* 0x000000101d00780c */ /* 0x000fe40006764270 */
[----:B------:R-:W-:Y:S02]  /*a580*/  ISETP.GE.AND P4, PT, R51, 0x12, PT ;  /* 0x000000123300780c */ /* 0x000fe40003f86270 */
[----:B------:R-:W-:Y:S02]  /*a590*/  ISETP.LT.OR P3, PT, R26, 0x11, P3 ;  /* 0x000000111a00780c */ /* 0x000fe40001f61670 */
[----:B------:R-:W-:Y:S02]  /*a5a0*/  P2R R67, PR, RZ, 0x10 ;  /* 0x00000010ff437803 */ /* 0x000fe40000000000 */
[----:B------:R-:W-:Y:S02]  /*a5b0*/  FSEL R100, R100, -INF , !P3 ;  /* 0xff80000064647808 */ /* 0x000fe40005800000 */
[----:B------:R-:W-:-:S02]  /*a5c0*/  ISETP.GT.AND P3, PT, R29, 0x11, !P4 ;  /* 0x000000111d00780c */ /* 0x000fc40006764270 */
[----:B------:R-:W-:Y:S02]  /*a5d0*/  ISETP.GE.AND P4, PT, R51, 0x19, PT ;  /* 0x000000193300780c */ /* 0x000fe40003f86270 */
[----:B------:R-:W-:Y:S02]  /*a5e0*/  ISETP.LT.OR P3, PT, R26, 0x12, P3 ;  /* 0x000000121a00780c */ /* 0x000fe40001f61670 */
[----:B------:R-:W-:Y:S02]  /*a5f0*/  P2R R71, PR, RZ, 0x10 ;  /* 0x00000010ff477803 */ /* 0x000fe40000000000 */
[----:B------:R-:W-:Y:S02]  /*a600*/  FSEL R98, R98, -INF , !P3 ;  /* 0xff80000062627808 */ /* 0x000fe40005800000 */
[----:B------:R-:W-:Y:S02]  /*a610*/  ISETP.GT.AND P3, PT, R29, 0x18, !P4 ;  /* 0x000000181d00780c */ /* 0x000fe40006764270 */
[----:B------:R-:W-:-:S02]  /*a620*/  ISETP.GE.AND P4, PT, R51, 0x1a, PT ;  /* 0x0000001a3300780c */ /* 0x000fc40003f86270 */
[----:B------:R-:W-:Y:S02]  /*a630*/  ISETP.LT.OR P3, PT, R26, 0x19, P3 ;  /* 0x000000191a00780c */ /* 0x000fe40001f61670 */
[----:B------:R-:W-:Y:S02]  /*a640*/  P2R R75, PR, RZ, 0x10 ;  /* 0x00000010ff4b7803 */ /* 0x000fe40000000000 */
[----:B------:R-:W-:Y:S02]  /*a650*/  FSEL R96, R96, -INF , !P3 ;  /* 0xff80000060607808 */ /* 0x000fe40005800000 */
[----:B------:R-:W-:Y:S02]  /*a660*/  ISETP.GT.AND P3, PT, R29, 0x19, !P4 ;  /* 0x000000191d00780c */ /* 0x000fe40006764270 */
[----:B------:R-:W-:Y:S02]  /*a670*/  ISETP.GE.AND P4, PT, R51, 0x21, PT ;  /* 0x000000213300780c */ /* 0x000fe40003f86270 */
[----:B------:R-:W-:-:S02]  /*a680*/  ISETP.LT.OR P3, PT, R26, 0x1a, P3 ;  /* 0x0000001a1a00780c */ /* 0x000fc40001f61670 */
[----:B------:R-:W-:Y:S02]  /*a690*/  P2R R77, PR, RZ, 0x10 ;  /* 0x00000010ff4d7803 */ /* 0x000fe40000000000 */
[----:B------:R-:W-:Y:S02]  /*a6a0*/  FSEL R94, R94, -INF , !P3 ;  /* 0xff8000005e5e7808 */ /* 0x000fe40005800000 */
[----:B------:R-:W-:Y:S02]  /*a6b0*/  ISETP.GT.AND P3, PT, R29, 0x20, !P4 ;  /* 0x000000201d00780c */ /* 0x000fe40006764270 */
[----:B------:R-:W-:Y:S02]  /*a6c0*/  ISETP.GE.AND P4, PT, R51, 0x22, PT ;  /* 0x000000223300780c */ /* 0x000fe40003f86270 */
[----:B------:R-:W-:Y:S02]  /*a6d0*/  ISETP.LT.OR P3, PT, R26, 0x21, P3 ;  /* 0x000000211a00780c */ /* 0x000fe40001f61670 */
[----:B------:R-:W-:-:S02]  /*a6e0*/  P2R R66, PR, RZ, 0x10 ;  /* 0x00000010ff427803 */ /* 0x000fc40000000000 */
[----:B------:R-:W-:Y:S02]  /*a6f0*/  FSEL R92, R92, -INF , !P3 ;  /* 0xff8000005c5c7808 */ /* 0x000fe40005800000 */
[----:B------:R-:W-:Y:S02]  /*a700*/  ISETP.GT.AND P3, PT, R29, 0x21, !P4 ;  /* 0x000000211d00780c */ /* 0x000fe40006764270 */
[----:B------:R-:W-:Y:S02]  /*a710*/  ISETP.GE.AND P4, PT, R51, 0x29, PT ;  /* 0x000000293300780c */ /* 0x000fe40003f86270 */
[----:B------:R-:W-:-:S04]  /*a720*/  ISETP.LT.OR P3, PT, R26, 0x22, P3 ;  /* 0x000000221a00780c */ /* 0x000fc80001f61670 */
[----:B0-----:R-:W-:Y:S02]  /*a730*/  FSEL R90, R41, -INF , !P3 ;  /* 0xff800000295a7808 */ /* 0x001fe40005800000 */
[----:B------:R-:W-:Y:S02]  /*a740*/  ISETP.GT.AND P3, PT, R29, 0x28, !P4 ;  /* 0x000000281d00780c */ /* 0x000fe40006764270 */
[----:B------:R-:W-:Y:S02]  /*a750*/  P2R R41, PR, RZ, 0x10 ;  /* 0x00000010ff297803 */ /* 0x000fe40000000000 */
[----:B------:R-:W-:Y:S02]  /*a760*/  ISETP.LT.OR P3, PT, R26, 0x29, P3 ;  /* 0x000000291a00780c */ /* 0x000fe40001f61670 */
[----:B------:R-:W-:Y:S02]  /*a770*/  ISETP.GE.AND P4, PT, R51, 0x2a, PT ;  /* 0x0000002a3300780c */ /* 0x000fe40003f86270 */
[----:B------:R-:W-:-:S02]  /*a780*/  FSEL R88, R44, -INF , !P3 ;  /* 0xff8000002c587808 */ /* 0x000fc40005800000 */
[----:B------:R-:W-:Y:S01]  /*a790*/  ISETP.GT.AND P3, PT, R29, 0x29, !P4 ;  /* 0x000000291d00780c */ /* 0x000fe20006764270 */
[----:B------:R-:W0:Y:S01]  /*a7a0*/  SHFL.IDX PT, R44, R35, 0x1, 0x1c1f ;  /* 0x003c1f00232c7f89 */ /* 0x000e2200000e0000 */
        /* <DEDUP_REMOVED lines=11> */
[C---:B------:R-:W-:Y:S01]  /*a860*/  ISETP.LT.OR P3, PT, R26.reuse, 0x32, P3 ;  /* 0x000000321a00780c */ /* 0x040fe20001f61670 */
[----:B0-----:R-:W-:Y:S01]  /*a870*/  IMAD.IADD R37, R47, 0x1, R44 ;  /* 0x000000012f257824 */ /* 0x001fe200078e022c */
        /* <DEDUP_REMOVED lines=40> */
[----:B------:R-:W-:-:S02]  /*ab00*/  VIADDMNMX R102, R44, R39, R102, PT ;  /* 0x000000272c667246 */ /* 0x000fc40003800166 */
[----:B------:R-:W-:Y:S02]  /*ab10*/  FSEL R12, R65, -INF , !P3 ;  /* 0xff800000410c7808 */ /* 0x000fe40005800000 */
[----:B------:R-:W-:-:S04]  /*ab20*/  ISETP.GE.AND P3, PT, R51, 0x59, PT ;  /* 0x000000593300780c */ /* 0x000fc80003f66270 */
[----:B------:R-:W-:-:S04]  /*ab30*/  ISETP.GT.AND P4, PT, R29, 0x58, !P3 ;  /* 0x000000581d00780c */ /* 0x000fc80005f84270 */
[----:B------:R-:W-:-:S04]  /*ab40*/  ISETP.LT.OR P4, PT, R26, 0x59, P4 ;  /* 0x000000591a00780c */ /* 0x000fc80002781670 */
[----:B------:R-:W-:Y:S02]  /*ab50*/  FSEL R24, R68, -INF , !P4 ;  /* 0xff80000044187808 */ /* 0x000fe40006000000 */
[----:B------:R-:W-:-:S04]  /*ab60*/  ISETP.GE.AND P4, PT, R51, 0x1, PT ;  /* 0x000000013300780c */ /* 0x000fc80003f86270 */
[----:B------:R-:W-:-:S04]  /*ab70*/  ISETP.GT.AND P5, PT, R29, RZ, !P4 ;  /* 0x000000ff1d00720c */ /* 0x000fc800067a4270 */
[----:B------:R-:W-:-:S04]  /*ab80*/  ISETP.LT.OR P5, PT, R26, 0x1, P5 ;  /* 0x000000011a00780c */ /* 0x000fc80002fa1670 */
[----:B------:R-:W-:Y:S02]  /*ab90*/  FSEL R152, R73, -INF , !P5 ;  /* 0xff80000049987808 */ /* 0x000fe40006800000 */
[----:B------:R-:W-:-:S04]  /*aba0*/  ISETP.GE.AND P5, PT, R51, 0x5a, PT ;  /* 0x0000005a3300780c */ /* 0x000fc80003fa6270 */
[----:B------:R-:W-:Y:S02]  /*abb0*/  P2R R51, PR, RZ, 0x20 ;  /* 0x00000020ff337803 */ /* 0x000fe40000000000 */
[----:B------:R-:W-:-:S04]  /*abc0*/  ISETP.GT.AND P5, PT, R29, 0x59, !P5 ;  /* 0x000000591d00780c */ /* 0x000fc80006fa4270 */
        /* <DEDUP_REMOVED lines=15> */
.L_x_2779:
[----:B------:R-:W-:-:S13]  /*acc0*/  ISETP.NE.AND P5, PT, R177, 0x1, PT ;  /* 0x00000001b100780c */ /* 0x000fda0003fa5270 */
[----:B------:R-:W0:Y:S02]  /*acd0*/  @P5 LDC.64 R44, c[0x0][0x9e8] ;  /* 0x00027a00ff2c5b82 */ /* 0x000e240000000a00 */
[----:B0-----:R-:W-:-:S05]  /*ace0*/  @P5 IMAD.HI.U32 R44, R29, R44, RZ ;  /* 0x0000002c1d2c5227 */ /* 0x001fca00078e00ff */
[----:B------:R-:W-:-:S07]  /*acf0*/  @P5 SHF.R.U32.HI R29, RZ, R45, R44 ;  /* 0x0000002dff1d5219 */ /* 0x000fce000001162c */
.L_x_2780:
[----:B------:R-:W-:Y:S05]  /*ad00*/  BSYNC B0 ;  /* 0x0000000000007941 */ /* 0x000fea0003800000 */
.L_x_2778:
[----:B------:R-:W-:-:S05]  /*ad10*/  IMAD R44, R29, R177, R62 ;  /* 0x000000b11d2c7224 */ /* 0x000fca00078e023e */
[----:B------:R-:W-:Y:S02]  /*ad20*/  VIMNMX R37, R37, R44, !PT ;  /* 0x0000002c25257248 */ /* 0x000fe40007fe0100 */
[----:B------:R-:W-:-:S07]  /*ad30*/  VIADDMNMX R102, R44, R177, R102, PT ;  /* 0x000000b12c667246 */ /* 0x000fce0003800166 */
.L_x_2777:
[C---:B------:R-:W-:Y:S01]  /*ad40*/  ISETP.GT.AND P2, PT, R37.reuse, 0x1, !P2 ;  /* 0x000000012500780c */ /* 0x040fe20005744270 */
[----:B------:R-:W-:Y:S01]  /*ad50*/  ULDC UR4, c[0x0][0x988] ;  /* 0x0002620000047ab9 */ /* 0x000fe20000000800 */
[----:B------:R-:W-:Y:S02]  /*ad60*/  ISETP.GT.AND P6, PT, R37, 0x8, !P6 ;  /* 0x000000082500780c */ /* 0x000fe400077c4270 */
[C---:B------:R-:W-:Y:S02]  /*ad70*/  ISETP.LT.OR P2, PT, R102.reuse, 0x2, P2 ;  /* 0x000000026600780c */ /* 0x040fe40001741670 */
[----:B------:R-:W-:Y:S02]  /*ad80*/  ISETP.LT.OR P6, PT, R102, 0x9, P6 ;  /* 0x000000096600780c */ /* 0x000fe400037c1670 */
[----:B------:R-:W-:Y:S02]  /*ad90*/  FSEL R68, R3, -INF , !P2 ;  /* 0xff80000003447808 */ /* 0x000fe40005000000 */
[----:B------:R-:W-:-:S02]  /*ada0*/  ISETP.NE.AND P2, PT, R55, RZ, PT ;  /* 0x000000ff3700720c */ /* 0x000fc40003f45270 */
[C---:B------:R-:W-:Y:S02]  /*adb0*/  ISETP.GT.AND P4, PT, R37.reuse, RZ, !P4 ;  /* 0x000000ff2500720c */ /* 0x040fe40006784270 */
[----:B------:R-:W-:Y:S02]  /*adc0*/  ISETP.GT.AND P2, PT, R37, 0x9, !P2 ;  /* 0x000000092500780c */ /* 0x000fe40005744270 */
[----:B------:R-:W-:Y:S02]  /*add0*/  ISETP.NE.AND P5, PT, R66, RZ, PT ;  /* 0x000000ff4200720c */ /* 0x000fe40003fa5270 */
[----:B------:R-:W-:Y:S02]  /*ade0*/  ISETP.LT.OR P2, PT, R102, 0xa, P2 ;  /* 0x0000000a6600780c */ /* 0x000fe40001741670 */
[----:B------:R-:W-:Y:S02]  /*adf0*/  FSEL R66, R7, -INF , !P6 ;  /* 0xff80000007427808 */ /* 0x000fe40007000000 */
[----:B------:R-:W-:Y:S01]  /*ae00*/  FSEL R62, R13, -INF , !P2 ;  /* 0xff8000000d3e7808 */ /* 0x000fe20005000000 */
[----:B------:R-:W-:Y:S01]  /*ae10*/  IMAD.U32 R13, RZ, RZ, UR4 ;  /* 0x00000004ff0d7e24 */ /* 0x000fe2000f8e00ff */
[----:B------:R-:W-:-:S02]  /*ae20*/  ISETP.NE.AND P2, PT, R63, RZ, PT ;  /* 0x000000ff3f00720c */ /* 0x000fc40003f45270 */
[----:B------:R-:W-:Y:S02]  /*ae30*/  ISETP.NE.AND P6, PT, R77, RZ, PT ;  /* 0x000000ff4d00720c */ /* 0x000fe40003fc5270 */
[----:B------:R-:W-:Y:S02]  /*ae40*/  ISETP.GT.AND P2, PT, R37, 0x10, !P2 ;  /* 0x000000102500780c */ /* 0x000fe40005744270 */
[C---:B------:R-:W-:Y:S02]  /*ae50*/  ISETP.LT.OR P4, PT, R102.reuse, 0x1, P4 ;  /* 0x000000016600780c */ /* 0x040fe40002781670 */
[----:B------:R-:W-:Y:S02]  /*ae60*/  ISETP.LT.OR P2, PT, R102, 0x11, P2 ;  /* 0x000000116600780c */ /* 0x000fe40001741670 */
[----:B------:R-:W-:Y:S02]  /*ae70*/  FSEL R35, R0, -INF , !P4 ;  /* 0xff80000000237808 */ /* 0x000fe40006000000 */
        /* <DEDUP_REMOVED lines=22> */
[----:B------:R-:W-:Y:S02]  /*afe0*/  ISETP.GT.AND P2, PT, R37, 0x20, !P6 ;  /* 0x000000202500780c */ /* 0x000fe40007744270 */
[----:B------:R-:W-:Y:S02]  /*aff0*/  FMNMX.FTZ R3, R88, R3, !PT ;  /* 0x0000000358037209 */ /* 0x000fe40007810000 */
[----:B------:R-:W-:-:S02]  /*b000*/  ISETP.LT.OR P2, PT, R102, 0x21, P2 ;  /* 0x000000216600780c */ /* 0x000fc40001741670 */
[----:B------:R-:W-:Y:S02]  /*b010*/  FMNMX.FTZ R3, R86, R3, !PT ;  /* 0x0000000356037209 */ /* 0x000fe40007810000 */
[----:B------:R-:W-:Y:S02]  /*b020*/  FSEL R36, R36, -INF , !P2 ;  /* 0xff80000024247808 */ /* 0x000fe40005000000 */
        /* <DEDUP_REMOVED lines=29> */
[----:B------:R-:W-:Y:S01]  /*b200*/  ISETP.NE.AND P6, PT, R60, RZ, PT ;  /* 0x000000ff3c00720c */ /* 0x000fe20003fc5270 */
[----:B------:R-:W0:Y:S01]  /*b210*/  SHFL.BFLY PT, R0, R3, 0x2, 0x1f ;  /* 0x0c401f0003007f89 */ /* 0x000e2200000e0000 */
[----:B------:R-:W-:Y:S02]  /*b220*/  ISETP.LT.OR P2, PT, R102, 0x32, P2 ;  /* 0x000000326600780c */ /* 0x000fe40001741670 */
[----:B------:R-:W-:Y:S02]  /*b230*/  ISETP.NE.AND P5, PT, R61, RZ, PT ;  /* 0x000000ff3d00720c */ /* 0x000fe40003fa5270 */
[----:B------:R-:W-:Y:S02]  /*b240*/  FSEL R46, R46, -INF , !P2 ;  /* 0xff8000002e2e7808 */ /* 0x000fe40005000000 */
[----:B------:R-:W-:-:S02]  /*b250*/  ISETP.NE.AND P2, PT, R49, RZ, PT ;  /* 0x000000ff3100720c */ /* 0x000fc40003f45270 */
[C---:B------:R-:W-:Y:S02]  /*b260*/  ISETP.GT.AND P3, PT, R37.reuse, 0x58, !P3 ;  /* 0x000000582500780c */ /* 0x040fe40005f64270 */
[----:B------:R-:W-:Y:S02]  /*b270*/  ISETP.GT.AND P2, PT, R37, 0x38, !P2 ;  /* 0x000000382500780c */ /* 0x000fe40005744270 */
[C---:B------:R-:W-:Y:S02]  /*b280*/  ISETP.LT.OR P3, PT, R102.reuse, 0x59, P3 ;  /* 0x000000596600780c */ /* 0x040fe40001f61670 */
[----:B------:R-:W-:-:S04]  /*b290*/  ISETP.LT.OR P2, PT, R102, 0x39, P2 ;  /* 0x000000396600780c */ /* 0x000fc80001741670 */
[----:B------:R-:W-:Y:S02]  /*b2a0*/  FSEL R48, R48, -INF , !P2 ;  /* 0xff80000030307808 */ /* 0x000fe40005000000 */
[----:B------:R-:W-:Y:S02]  /*b2b0*/  ISETP.NE.AND P2, PT, R85, RZ, PT ;  /* 0x000000ff5500720c */ /* 0x000fe40003f45270 */
[----:B0-----:R-:W-:Y:S02]  /*b2c0*/  FMNMX.FTZ R27, R3, R0, !PT ;  /* 0x00000000031b7209 */ /* 0x001fe40007810000 */
[----:B------:R-:W-:Y:S02]  /*b2d0*/  ISETP.GT.AND P2, PT, R37, 0x39, !P2 ;  /* 0x000000392500780c */ /* 0x000fe40005744270 */
[----:B------:R-:W-:Y:S01]  /*b2e0*/  FMNMX.FTZ R3, R35, R68, !PT ;  /* 0x0000004423037209 */ /* 0x000fe20007810000 */
[----:B------:R-:W0:Y:S01]  /*b2f0*/  SHFL.BFLY PT, R0, R27, 0x1, 0x1f ;  /* 0x0c201f001b007f89 */ /* 0x000e2200000e0000 */
[----:B------:R-:W-:-:S02]  /*b300*/  ISETP.LT.OR P2, PT, R102, 0x3a, P2 ;  /* 0x0000003a6600780c */ /* 0x000fc40001741670 */
[----:B------:R-:W-:Y:S02]  /*b310*/  FMNMX.FTZ R3, R66, R3, !PT ;  /* 0x0000000342037209 */ /* 0x000fe40007810000 */
[----:B------:R-:W-:Y:S02]  /*b320*/  FSEL R52, R52, -INF , !P2 ;  /* 0xff80000034347808 */ /* 0x000fe40005000000 */
[----:B------:R-:W-:Y:S02]  /*b330*/  ISETP.NE.AND P2, PT, R53, RZ, PT ;  /* 0x000000ff3500720c */ /* 0x000fe40003f45270 */
[----:B------:R-:W-:Y:S02]  /*b340*/  FMNMX.FTZ R3, R62, R3, !PT ;  /* 0x000000033e037209 */ /* 0x000fe40007810000 */
[----:B------:R-:W-:-:S04]  /*b350*/  ISETP.GT.AND P2, PT, R37, 0x40, !P2 ;  /* 0x000000402500780c */ /* 0x000fc80005744270 */
[----:B------:R-:W-:-:S04]  /*b360*/  ISETP.LT.OR P2, PT, R102, 0x41, P2 ;  /* 0x000000416600780c */ /* 0x000fc80001741670 */
[----:B------:R-:W-:Y:S02]  /*b370*/  FSEL R60, R58, -INF , !P2 ;  /* 0xff8000003a3c7808 */ /* 0x000fe40005000000 */
[----:B------:R-:W-:Y:S02]  /*b380*/  ISETP.NE.AND P2, PT, R56, RZ, PT ;  /* 0x000000ff3800720c */ /* 0x000fe40003f45270 */
[----:B0-----:R-:W-:Y:S02]  /*b390*/  FMNMX.FTZ R7, R27, R0, !PT ;  /* 0x000000001b077209 */ /* 0x001fe40007810000 */
[----:B------:R-:W-:-:S03]  /*b3a0*/  ISETP.GT.AND P2, PT, R37, 0x41, !P2 ;  /* 0x000000412500780c */ /* 0x000fc60005744270 */
[----:B------:R-:W-:Y:S01]  /*b3b0*/  FMUL.FTZ R0, R7, R13 ;  /* 0x0000000d07007220 */ /* 0x000fe20000410000 */
[----:B------:R-:W-:-:S04]  /*b3c0*/  ISETP.LT.OR P2, PT, R102, 0x42, P2 ;  /* 0x000000426600780c */ /* 0x000fc80001741670 */
[----:B------:R-:W-:Y:S02]  /*b3d0*/  FSEL R56, R59, -INF , !P2 ;  /* 0xff8000003b387808 */ /* 0x000fe40005000000 */
[----:B------:R-:W-:-:S04]  /*b3e0*/  ISETP.NE.AND P2, PT, R57, RZ, PT ;  /* 0x000000ff3900720c */ /* 0x000fc80003f45270 */
[----:B------:R-:W-:-:S04]  /*b3f0*/  ISETP.GT.AND P2, PT, R37, 0x48, !P2 ;  /* 0x000000482500780c */ /* 0x000fc80005744270 */
[----:B------:R-:W-:-:S04]  /*b400*/  ISETP.LT.OR P2, PT, R102, 0x49, P2 ;  /* 0x000000496600780c */ /* 0x000fc80001741670 */
[----:B------:R-:W-:Y:S02]  /*b410*/  FSEL R58, R43, -INF , !P2 ;  /* 0xff8000002b3a7808 */ /* 0x000fe40005000000 */
[----:B------:R-:W-:-:S04]  /*b420*/  ISETP.GT.AND P2, PT, R37, 0x49, !P6 ;  /* 0x000000492500780c */ /* 0x000fc80007744270 */
[----:B------:R-:W-:-:S04]  /*b430*/  ISETP.LT.OR P2, PT, R102, 0x4a, P2 ;  /* 0x0000004a6600780c */ /* 0x000fc80001741670 */
[----:B------:R-:W-:Y:S02]  /*b440*/  FSEL R50, R50, -INF , !P2 ;  /* 0xff80000032327808 */ /* 0x000fe40005000000 */
[----:B------:R-:W-:Y:S02]  /*b450*/  ISETP.GT.AND P2, PT, R37, 0x50, !P5 ;  /* 0x000000502500780c */ /* 0x000fe40006f44270 */
[----:B------:R-:W-:Y:S02]  /*b460*/  ISETP.NE.AND P5, PT, R87, RZ, PT ;  /* 0x000000ff5700720c */ /* 0x000fe40003fa5270 */
[----:B------:R-:W-:-:S04]  /*b470*/  ISETP.LT.OR P2, PT, R102, 0x51, P2 ;  /* 0x000000516600780c */ /* 0x000fc80001741670 */
[----:B------:R-:W-:Y:S02]  /*b480*/  FSEL R54, R54, -INF , !P2 ;  /* 0xff80000036367808 */ /* 0x000fe40005000000 */
[----:B------:R-:W-:-:S04]  /*b490*/  FSETP.NEU.FTZ.AND P2, PT, R7, -INF , PT ;  /* 0xff8000000700780b */ /* 0x000fc80003f5d000 */
[----:B------:R-:W-:Y:S02]  /*b4a0*/  FSEL R41, R0, RZ, P2 ;  /* 0x000000ff00297208 */ /* 0x000fe40001000000 */
[----:B------:R-:W-:Y:S02]  /*b4b0*/  ISETP.GT.AND P2, PT, R37, 0x51, !P5 ;  /* 0x000000512500780c */ /* 0x000fe40006f44270 */
[----:B------:R-:W-:Y:S01]  /*b4c0*/  ISETP.NE.AND P5, PT, R51, RZ, PT ;  /* 0x000000ff3300720c */ /* 0x000fe20003fa5270 */
[-CC-:B------:R-:W-:Y:S01]  /*b4d0*/  FFMA.FTZ R29, R104, R13.reuse, -R41.reuse ;  /* 0x0000000d681d7223 */ /* 0x180fe20000010829 */
[----:B------:R-:W-:Y:S01]  /*b4e0*/  ISETP.LT.OR P2, PT, R102, 0x52, P2 ;  /* 0x000000526600780c */ /* 0x000fe20001741670 */
[-CC-:B------:R-:W-:Y:S01]  /*b4f0*/  FFMA.FTZ R39, R106, R13.reuse, -R41.reuse ;  /* 0x0000000d6a277223 */ /* 0x180fe20000010829 */
[-CC-:B------:R-:W-:Y:S01]  /*b500*/  FFMA.FTZ R160, R92, R13.reuse, -R41.reuse ;  /* 0x0000000d5ca07223 */ /* 0x180fe20000010829 */
[-CC-:B------:R-:W-:Y:S01]  /*b510*/  FFMA.FTZ R49, R12, R13.reuse, -R41.reuse ;  /* 0x0000000d0c317223 */ /* 0x180fe20000010829 */
[----:B------:R-:W-:Y:S01]  /*b520*/  FSEL R0, R25, -INF , !P2 ;  /* 0xff80000019007808 */ /* 0x000fe20005000000 */
[--C-:B------:R-:W-:Y:S01]  /*b530*/  FFMA.FTZ R152, R152, R13, -R41.reuse ;  /* 0x0000000d98987223 */ /* 0x100fe20000010829 */
[----:B------:R-:W-:Y:S01]  /*b540*/  FMNMX.FTZ R25, R28, R3, !PT ;  /* 0x000000031c197209 */ /* 0x000fe20007810000 */
[-CC-:B------:R-:W-:Y:S01]  /*b550*/  FFMA.FTZ R154, R154, R13.reuse, -R41.reuse ;  /* 0x0000000d9a9a7223 */ /* 0x180fe20000010829 */
[----:B------:R0:W-:Y:S01]  /*b560*/  MUFU.EX2 R3, R29 ;  /* 0x0000001d00037308 */ /* 0x0001e20000000800 */
[----:B------:R-:W-:Y:S01]  /*b570*/  ISETP.GT.AND P2, PT, R37, 0x59, !P5 ;  /* 0x000000592500780c */ /* 0x000fe20006f44270 */
[--C-:B------:R-:W-:Y:S01]  /*b580*/  FFMA.FTZ R37, R90, R13, -R41.reuse ;  /* 0x0000000d5a257223 */ /* 0x100fe20000010829 */
[----:B------:R-:W-:Y:S01]  /*b590*/  FMNMX.FTZ R25, R30, R25, !PT ;  /* 0x000000191e197209 */ /* 0x000fe20007810000 */
[-CC-:B------:R-:W-:Y:S01]  /*b5a0*/  FFMA.FTZ R156, R100, R13.reuse, -R41.reuse ;  /* 0x0000000d649c7223 */ /* 0x180fe20000010829 */
[----:B------:R-:W-:Y:S01]  /*b5b0*/  ISETP.LT.OR P2, PT, R102, 0x5a, P2 ;  /* 0x0000005a6600780c */ /* 0x000fe20001741670 */
[--C-:B------:R-:W-:Y:S01]  /*b5c0*/  FFMA.FTZ R98, R98, R13, -R41.reuse ;  /* 0x0000000d62627223 */ /* 0x100fe20000010829 */
[----:B------:R-:W-:Y:S01]  /*b5d0*/  FMNMX.FTZ R25, R32, R25, !PT ;  /* 0x0000001920197209 */ /* 0x000fe20007810000 */
[----:B------:R-:W1:Y:S01]  /*b5e0*/  MUFU.EX2 R152, R152 ;  /* 0x0000009800987308 */ /* 0x000e620000000800 */
[----:B------:R-:W-:Y:S01]  /*b5f0*/  FSEL R90, R31, -INF , !P3 ;  /* 0xff8000001f5a7808 */ /* 0x000fe20005800000 */
[--C-:B------:R-:W-:Y:S01]  /*b600*/  FFMA.FTZ R31, R86, R13, -R41.reuse ;  /* 0x0000000d561f7223 */ /* 0x100fe20000010829 */
[----:B------:R-:W-:Y:S01]  /*b610*/  FMNMX.FTZ R25, R34, R25, !PT ;  /* 0x0000001922197209 */ /* 0x000fe20007810000 */
[-CC-:B------:R-:W-:Y:S01]  /*b620*/  FFMA.FTZ R158, R96, R13.reuse, -R41.reuse ;  /* 0x0000000d609e7223 */ /* 0x180fe20000010829 */
[----:B------:R-:W-:Y:S01]  /*b630*/  FSEL R92, R33, -INF , !P2 ;  /* 0xff800000215c7808 */ /* 0x000fe20005000000 */
[--C-:B------:R-:W-:Y:S01]  /*b640*/  FFMA.FTZ R94, R94, R13, -R41.reuse ;  /* 0x0000000d5e5e7223 */ /* 0x100fe20000010829 */
[----:B------:R-:W-:Y:S01]  /*b650*/  FMNMX.FTZ R27, R36, R25, !PT ;  /* 0x00000019241b7209 */ /* 0x000fe20007810000 */
[----:B------:R-:W-:Y:S01]  /*b660*/  MUFU.EX2 R33, R31 ;  /* 0x0000001f00217308 */ /* 0x000fe20000000800 */
[-CC-:B------:R-:W-:Y:S01]  /*b670*/  FFMA.FTZ R88, R88, R13.reuse, -R41.reuse ;  /* 0x0000000d58587223 */ /* 0x180fe20000010829 */
[--C-:B------:R-:W-:Y:S01]  /*b680*/  FFMA.FTZ R84, R84, R13, -R41.reuse ;  /* 0x0000000d54547223 */ /* 0x100fe20000010829 */
[----:B------:R-:W-:Y:S01]  /*b690*/  FMNMX.FTZ R27, R38, R27, !PT ;  /* 0x0000001b261b7209 */ /* 0x000fe20007810000 */
[-CC-:B------:R-:W-:Y:S01]  /*b6a0*/  FFMA.FTZ R82, R82, R13.reuse, -R41.reuse ;  /* 0x0000000d52527223 */ /* 0x180fe20000010829 */
[-CC-:B------:R-:W-:Y:S01]  /*b6b0*/  FFMA.FTZ R80, R80, R13.reuse, -R41.reuse ;  /* 0x0000000d50507223 */ /* 0x180fe20000010829 */
[--C-:B------:R-:W-:Y:S01]  /*b6c0*/  FFMA.FTZ R78, R78, R13, -R41.reuse ;  /* 0x0000000d4e4e7223 */ /* 0x100fe20000010829 */
[----:B------:R-:W-:Y:S01]  /*b6d0*/  FMNMX.FTZ R27, R40, R27, !PT ;  /* 0x0000001b281b7209 */ /* 0x000fe20007810000 */
[----:B------:R2:W-:Y:S01]  /*b6e0*/  MUFU.EX2 R25, R39 ;  /* 0x0000002700197308 */ /* 0x0005e20000000800 */
[-CC-:B------:R-:W-:Y:S01]  /*b6f0*/  FFMA.FTZ R76, R76, R13.reuse, -R41.reuse ;  /* 0x0000000d4c4c7223 */ /* 0x180fe20000010829 */
[--C-:B------:R-:W-:Y:S01]  /*b700*/  FFMA.FTZ R74, R74, R13, -R41.reuse ;  /* 0x0000000d4a4a7223 */ /* 0x100fe20000010829 */
[----:B------:R-:W-:Y:S01]  /*b710*/  FMNMX.FTZ R27, R42, R27, !PT ;  /* 0x0000001b2a1b7209 */ /* 0x000fe20007810000 */
[-CC-:B------:R-:W-:Y:S01]  /*b720*/  FFMA.FTZ R72, R72, R13.reuse, -R41.reuse ;  /* 0x0000000d48487223 */ /* 0x180fe20000010829 */
[-CC-:B------:R-:W-:Y:S01]  /*b730*/  FFMA.FTZ R70, R70, R13.reuse, -R41.reuse ;  /* 0x0000000d46467223 */ /* 0x180fe20000010829 */
[--C-:B------:R-:W-:Y:S01]  /*b740*/  FFMA.FTZ R64, R64, R13, -R41.reuse ;  /* 0x0000000d40407223 */ /* 0x100fe20000010829 */
[----:B0-----:R-:W-:Y:S01]  /*b750*/  FMNMX.FTZ R29, R44, R27, !PT ;  /* 0x0000001b2c1d7209 */ /* 0x001fe20007810000 */
[-CC-:B------:R-:W-:Y:S01]  /*b760*/  FFMA.FTZ R24, R24, R13.reuse, -R41.reuse ;  /* 0x0000000d18187223 */ /* 0x180fe20000010829 */
[----:B------:R-:W-:Y:S01]  /*b770*/  FFMA.FTZ R26, R26, R13, -R41 ;  /* 0x0000000d1a1a7223 */ /* 0x000fe20000010829 */
[----:B------:R-:W-:Y:S01]  /*b780*/  MUFU.EX2 R154, R154 ;  /* 0x0000009a009a7308 */ /* 0x000fe20000000800 */
[----:B------:R-:W-:Y:S01]  /*b790*/  FMNMX.FTZ R29, R46, R29, !PT ;  /* 0x0000001d2e1d7209 */ /* 0x000fe20007810000 */
[----:B-1----:R-:W-:Y:S01]  /*b7a0*/  FADD.FTZ R51, R152, R3 ;  /* 0x0000000398337221 */ /* 0x002fe20000010000 */
[----:B------:R-:W-:-:S02]  /*b7b0*/  F2FP.BF16.F32.PACK_AB R152, R3, R152 ;  /* 0x000000980398723e */ /* 0x000fc400000010ff */
[----:B------:R-:W-:-:S03]  /*b7c0*/  FMNMX.FTZ R29, R48, R29, !PT ;  /* 0x0000001d301d7209 */ /* 0x000fc60007810000 */
[----:B------:R-:W-:Y:S01]  /*b7d0*/  MUFU.EX2 R156, R156 ;  /* 0x0000009c009c7308 */ /* 0x000fe20000000800 */
[----:B------:R-:W-:-:S04]  /*b7e0*/  FMNMX.FTZ R29, R52, R29, !PT ;  /* 0x0000001d341d7209 */ /* 0x000fc80007810000 */
[----:B--2---:R-:W-:-:S03]  /*b7f0*/  FMNMX.FTZ R39, R60, R29, !PT ;  /* 0x0000001d3c277209 */ /* 0x004fc60007810000 */
[----:B------:R-:W-:Y:S01]  /*b800*/  MUFU.EX2 R27, R98 ;  /* 0x00000062001b7308 */ /* 0x000fe20000000800 */
[----:B------:R-:W-:-:S04]  /*b810*/  FMNMX.FTZ R39, R56, R39, !PT ;  /* 0x0000002738277209 */ /* 0x000fc80007810000 */
[----:B------:R-:W-:-:S03]  /*b820*/  FMNMX.FTZ R39, R58, R39, !PT ;  /* 0x000000273a277209 */ /* 0x000fc60007810000 */
[----:B------:R-:W-:Y:S01]  /*b830*/  MUFU.EX2 R158, R158 ;  /* 0x0000009e009e7308 */ /* 0x000fe20000000800 */
[----:B------:R-:W-:-:S04]  /*b840*/  FMNMX.FTZ R39, R50, R39, !PT ;  /* 0x0000002732277209 */ /* 0x000fc80007810000 */
[----:B------:R-:W-:-:S03]  /*b850*/  FMNMX.FTZ R39, R54, R39, !PT ;  /* 0x0000002736277209 */ /* 0x000fc60007810000 */
[----:B------:R-:W-:Y:S01]  /*b860*/  MUFU.EX2 R29, R94 ;  /* 0x0000005e001d7308 */ /* 0x000fe20000000800 */
[----:B------:R-:W-:-:S04]  /*b870*/  FMNMX.FTZ R39, R0, R39, !PT ;  /* 0x0000002700277209 */ /* 0x000fc80007810000 */
[----:B------:R-:W-:-:S03]  /*b880*/  FMNMX.FTZ R39, R90, R39, !PT ;  /* 0x000000275a277209 */ /* 0x000fc60007810000 */
[----:B------:R-:W-:Y:S01]  /*b890*/  MUFU.EX2 R160, R160 ;  /* 0x000000a000a07308 */ /* 0x000fe20000000800 */
[----:B------:R-:W-:-:S05]  /*b8a0*/  FMNMX.FTZ R39, R92, R39, !PT ;  /* 0x000000275c277209 */ /* 0x000fca0007810000 */
[----:B------:R-:W0:Y:S02]  /*b8b0*/  SHFL.BFLY PT, R86, R39, 0x2, 0x1f ;  /* 0x0c401f0027567f89 */ /* 0x000e2400000e0000 */
[----:B------:R-:W-:Y:S08]  /*b8c0*/  MUFU.EX2 R37, R37 ;  /* 0x0000002500257308 */ /* 0x000ff00000000800 */
[----:B------:R-:W1:Y:S08]  /*b8d0*/  MUFU.EX2 R88, R88 ;  /* 0x0000005800587308 */ /* 0x000e700000000800 */
[----:B------:R-:W-:Y:S01]  /*b8e0*/  MUFU.EX2 R84, R84 ;  /* 0x0000005400547308 */ /* 0x000fe20000000800 */
[----:B0-----:R-:W-:-:S07]  /*b8f0*/  FMNMX.FTZ R86, R39, R86, !PT ;  /* 0x0000005627567209 */ /* 0x001fce0007810000 */
[----:B------:R-:W0:Y:S01]  /*b900*/  MUFU.EX2 R43, R82 ;  /* 0x00000052002b7308 */ /* 0x000e220000000800 */
[----:B-1----:R-:W-:Y:S01]  /*b910*/  F2FP.BF16.F32.PACK_AB R162, R33, R88 ;  /* 0x0000005821a2723e */ /* 0x002fe200000010ff */
[----:B------:R-:W1:Y:S06]  /*b920*/  SHFL.BFLY PT, R31, R86, 0x1, 0x1f ;  /* 0x0c201f00561f7f89 */ /* 0x000e6c00000e0000 */
[----:B------:R-:W-:Y:S08]  /*b930*/  MUFU.EX2 R80, R80 ;  /* 0x0000005000507308 */ /* 0x000ff00000000800 */
[----:B------:R-:W2:Y:S01]  /*b940*/  MUFU.EX2 R45, R78 ;  /* 0x0000004e002d7308 */ /* 0x000ea20000000800 */
[----:B0-----:R-:W-:-:S07]  /*b950*/  F2FP.BF16.F32.PACK_AB R164, R43, R84 ;  /* 0x000000542ba4723e */ /* 0x001fce00000010ff */
[----:B------:R-:W-:Y:S01]  /*b960*/  MUFU.EX2 R76, R76 ;  /* 0x0000004c004c7308 */ /* 0x000fe20000000800 */
[----:B-1----:R-:W-:-:S04]  /*b970*/  FMNMX.FTZ R12, R86, R31, !PT ;  /* 0x0000001f560c7209 */ /* 0x002fc80007810000 */
[C---:B------:R-:W-:Y:S01]  /*b980*/  FSETP.NEU.FTZ.AND P2, PT, R12.reuse, -INF , PT ;  /* 0xff8000000c00780b */ /* 0x040fe20003f5d000 */
[----:B------:R-:W-:Y:S02]  /*b990*/  FMUL.FTZ R31, R12, R13 ;  /* 0x0000000d0c1f7220 */ /* 0x000fe40000410000 */
[----:B------:R-:W-:Y:S01]  /*b9a0*/  MUFU.EX2 R39, R74 ;  /* 0x0000004a00277308 */ /* 0x000fe20000000800 */
[----:B--2---:R-:W-:Y:S02]  /*b9b0*/  F2FP.BF16.F32.PACK_AB R166, R45, R80 ;  /* 0x000000502da6723e */ /* 0x004fe400000010ff */
[----:B------:R-:W-:-:S05]  /*b9c0*/  FSEL R41, R31, RZ, P2 ;  /* 0x000000ff1f297208 */ /* 0x000fca0001000000 */
[----:B------:R0:W-:Y:S01]  /*b9d0*/  MUFU.EX2 R31, R26 ;  /* 0x0000001a001f7308 */ /* 0x0001e20000000800 */
        /* <DEDUP_REMOVED lines=8> */
[----:B0-----:R-:W-:Y:S01]  /*ba60*/  FADD.FTZ R26, R154, R51 ;  /* 0x000000339a1a7221 */ /* 0x001fe20000010000 */
[-CC-:B------:R-:W-:Y:S01]  /*ba70*/  FFMA.FTZ R34, R34, R13.reuse, -R41.reuse ;  /* 0x0000000d22227223 */ /* 0x180fe20000010829 */
[-CC-:B------:R-:W-:Y:S01]  /*ba80*/  FFMA.FTZ R36, R36, R13.reuse, -R41.reuse ;  /* 0x0000000d24247223 */ /* 0x180fe20000010829 */
[-CC-:B------:R-:W-:Y:S01]  /*ba90*/  FFMA.FTZ R38, R38, R13.reuse, -R41.reuse ;  /* 0x0000000d26267223 */ /* 0x180fe20000010829 */
[----:B------:R-:W-:Y:S01]  /*baa0*/  FADD.FTZ R51, R25, R26 ;  /* 0x0000001a19337221 */ /* 0x000fe20000010000 */
[-CC-:B------:R-:W-:Y:S01]  /*bab0*/  FFMA.FTZ R40, R40, R13.reuse, -R41.reuse ;  /* 0x0000000d28287223 */ /* 0x180fe20000010829 */
[-C--:B------:R-:W-:Y:S01]  /*bac0*/  FFMA.FTZ R42, R42, R13.reuse, -R41 ;  /* 0x0000000d2a2a7223 */ /* 0x080fe20000010829 */
[----:B------:R-:W0:Y:S01]  /*bad0*/  MUFU.EX2 R68, R68 ;  /* 0x0000004400447308 */ /* 0x000e220000000800 */
[----:B------:R-:W-:Y:S01]  /*bae0*/  FADD.FTZ R26, R156, R51 ;  /* 0x000000339c1a7221 */ /* 0x000fe20000010000 */
[-CC-:B------:R-:W-:Y:S01]  /*baf0*/  FFMA.FTZ R44, R44, R13.reuse, -R41.reuse ;  /* 0x0000000d2c2c7223 */ /* 0x180fe20000010829 */
[-CC-:B------:R-:W-:Y:S01]  /*bb00*/  FFMA.FTZ R46, R46, R13.reuse, -R41.reuse ;  /* 0x0000000d2e2e7223 */ /* 0x180fe20000010829 */
[-CC-:B------:R-:W-:Y:S01]  /*bb10*/  FFMA.FTZ R48, R48, R13.reuse, -R41.reuse ;  /* 0x0000000d30307223 */ /* 0x180fe20000010829 */
[----:B------:R-:W-:Y:S01]  /*bb20*/  FADD.FTZ R53, R27, R26 ;  /* 0x0000001a1b357221 */ /* 0x000fe20000010000 */
[-CC-:B------:R-:W-:Y:S01]  /*bb30*/  FFMA.FTZ R52, R52, R13.reuse, -R41.reuse ;  /* 0x0000000d34347223 */ /* 0x180fe20000010829 */
[-CC-:B------:R-:W-:Y:S01]  /*bb40*/  FFMA.FTZ R60, R60, R13.reuse, -R41.reuse ;  /* 0x0000000d3c3c7223 */ /* 0x180fe20000010829 */
[----:B------:R-:W1:Y:S01]  /*bb50*/  MUFU.EX2 R66, R66 ;  /* 0x0000004200427308 */ /* 0x000e620000000800 */
[-CC-:B------:R-:W-:Y:S01]  /*bb60*/  FFMA.FTZ R56, R56, R13.reuse, -R41.reuse ;  /* 0x0000000d38387223 */ /* 0x180fe20000010829 */
[-CC-:B------:R-:W-:Y:S01]  /*bb70*/  FFMA.FTZ R58, R58, R13.reuse, -R41.reuse ;  /* 0x0000000d3a3a7223 */ /* 0x180fe20000010829 */
[----:B------:R-:W-:Y:S01]  /*bb80*/  F2FP.BF16.F32.PACK_AB R154, R25, R154 ;  /* 0x0000009a199a723e */ /* 0x000fe200000010ff */
[-CC-:B------:R-:W-:Y:S01]  /*bb90*/  FFMA.FTZ R50, R50, R13.reuse, -R41.reuse ;  /* 0x0000000d32327223 */ /* 0x180fe20000010829 */
[-CC-:B------:R-:W-:Y:S01]  /*bba0*/  FFMA.FTZ R54, R54, R13.reuse, -R41.reuse ;  /* 0x0000000d36367223 */ /* 0x180fe20000010829 */
[-CC-:B------:R-:W-:Y:S01]  /*bbb0*/  FFMA.FTZ R0, R0, R13.reuse, -R41.reuse ;  /* 0x0000000d00007223 */ /* 0x180fe20000010829 */
[-CC-:B------:R-:W-:Y:S01]  /*bbc0*/  FFMA.FTZ R90, R90, R13.reuse, -R41.reuse ;  /* 0x0000000d5a5a7223 */ /* 0x180fe20000010829 */
[----:B------:R-:W2:Y:S01]  /*bbd0*/  MUFU.EX2 R155, R62 ;  /* 0x0000003e009b7308 */ /* 0x000ea20000000800 */
[----:B0-----:R-:W-:Y:S01]  /*bbe0*/  FADD.FTZ R51, R35, R68 ;  /* 0x0000004423337221 */ /* 0x001fe20000010000 */
[----:B------:R-:W-:Y:S01]  /*bbf0*/  FFMA.FTZ R41, R92, R13, -R41 ;  /* 0x0000000d5c297223 */ /* 0x000fe20000010829 */
[----:B------:R-:W-:-:S02]  /*bc00*/  F2FP.BF16.F32.PACK_AB R156, R27, R156 ;  /* 0x0000009c1b9c723e */ /* 0x000fc400000010ff */
[----:B------:R-:W-:Y:S02]  /*bc10*/  F2FP.BF16.F32.PACK_AB R168, R39, R76 ;  /* 0x0000004c27a8723e */ /* 0x000fe400000010ff */
[----:B------:R-:W-:Y:S01]  /*bc20*/  F2FP.BF16.F32.PACK_AB R153, R68, R35 ;  /* 0x000000234499723e */ /* 0x000fe200000010ff */
[----:B------:R-:W0:Y:S01]  /*bc30*/  MUFU.EX2 R28, R28 ;  /* 0x0000001c001c7308 */ /* 0x000e220000000800 */
[----:B-1----:R-:W-:-:S07]  /*bc40*/  FADD.FTZ R26, R66, R51 ;  /* 0x00000033421a7221 */ /* 0x002fce0000010000 */
[----:B------:R1:W3:Y:S01]  /*bc50*/  MUFU.EX2 R157, R30 ;  /* 0x0000001e009d7308 */ /* 0x0002e20000000800 */
[C---:B--2---:R-:W-:Y:S01]  /*bc60*/  FADD.FTZ R51, R155.reuse, R26 ;  /* 0x0000001a9b337221 */ /* 0x044fe20000010000 */
[----:B------:R-:W-:-:S06]  /*bc70*/  F2FP.BF16.F32.PACK_AB R155, R155, R66 ;  /* 0x000000429b9b723e */ /* 0x000fcc00000010ff */
[----:B------:R-:W2:Y:S01]  /*bc80*/  MUFU.EX2 R32, R32 ;  /* 0x0000002000207308 */ /* 0x000ea20000000800 */
[----:B-1----:R-:W-:Y:S01]  /*bc90*/  FADD.FTZ R30, R158, R53 ;  /* 0x000000359e1e7221 */ /* 0x002fe20000010000 */
[----:B0-----:R-:W-:Y:S01]  /*bca0*/  FADD.FTZ R26, R28, R51 ;  /* 0x000000331c1a7221 */ /* 0x001fe20000010000 */
[C---:B------:R-:W-:Y:S02]  /*bcb0*/  F2FP.BF16.F32.PACK_AB R158, R29.reuse, R158 ;  /* 0x0000009e1d9e723e */ /* 0x040fe400000010ff */
[----:B------:R-:W-:-:S03]  /*bcc0*/  FADD.FTZ R53, R29, R30 ;  /* 0x0000001e1d357221 */ /* 0x000fc60000010000 */
[----:B------:R-:W0:Y:S01]  /*bcd0*/  MUFU.EX2 R159, R34 ;  /* 0x00000022009f7308 */ /* 0x000e220000000800 */
[----:B------:R-:W-:Y:S01]  /*bce0*/  FADD.FTZ R30, R160, R53 ;  /* 0x00000035a01e7221 */ /* 0x000fe20000010000 */
[----:B---3--:R-:W-:Y:S01]  /*bcf0*/  FADD.FTZ R51, R157, R26 ;  /* 0x0000001a9d337221 */ /* 0x008fe20000010000 */
[C---:B------:R-:W-:Y:S02]  /*bd00*/  F2FP.BF16.F32.PACK_AB R160, R37.reuse, R160 ;  /* 0x000000a025a0723e */ /* 0x040fe400000010ff */
[----:B------:R-:W-:Y:S01]  /*bd10*/  FADD.FTZ R53, R37, R30 ;  /* 0x0000001e25357221 */ /* 0x000fe20000010000 */
[----:B------:R-:W-:Y:S02]  /*bd20*/  F2FP.BF16.F32.PACK_AB R157, R157, R28 ;  /* 0x0000001c9d9d723e */ /* 0x000fe400000010ff */
[----:B------:R-:W1:Y:S01]  /*bd30*/  MUFU.EX2 R36, R36 ;  /* 0x0000002400247308 */ /* 0x000e620000000800 */
[----:B--2---:R-:W-:Y:S01]  /*bd40*/  FADD.FTZ R26, R32, R51 ;  /* 0x00000033201a7221 */ /* 0x004fe20000010000 */
[----:B------:R-:W-:-:S04]  /*bd50*/  FADD.FTZ R30, R88, R53 ;  /* 0x00000035581e7221 */ /* 0x000fc80000010000 */
[----:B------:R-:W-:Y:S02]  /*bd60*/  FADD.FTZ R53, R33, R30 ;  /* 0x0000001e21357221 */ /* 0x000fe40000010000 */
[----:B------:R-:W2:Y:S01]  /*bd70*/  MUFU.EX2 R161, R38 ;  /* 0x0000002600a17308 */ /* 0x000ea20000000800 */
[C---:B0-----:R-:W-:Y:S01]  /*bd80*/  FADD.FTZ R51, R159.reuse, R26 ;  /* 0x0000001a9f337221 */ /* 0x041fe20000010000 */
[----:B------:R-:W-:Y:S01]  /*bd90*/  FADD.FTZ R30, R84, R53 ;  /* 0x00000035541e7221 */ /* 0x000fe20000010000 */
[----:B------:R-:W-:-:S03]  /*bda0*/  F2FP.BF16.F32.PACK_AB R159, R159, R32 ;  /* 0x000000209f9f723e */ /* 0x000fc600000010ff */
[----:B------:R-:W-:Y:S02]  /*bdb0*/  FADD.FTZ R53, R43, R30 ;  /* 0x0000001e2b357221 */ /* 0x000fe40000010000 */
[----:B------:R-:W0:Y:S01]  /*bdc0*/  MUFU.EX2 R40, R40 ;  /* 0x0000002800287308 */ /* 0x000e220000000800 */
[----:B-1----:R-:W-:Y:S01]  /*bdd0*/  FADD.FTZ R26, R36, R51 ;  /* 0x00000033241a7221 */ /* 0x002fe20000010000 */
[----:B------:R-:W-:-:S04]  /*bde0*/  FADD.FTZ R30, R80, R53 ;  /* 0x00000035501e7221 */ /* 0x000fc80000010000 */
[----:B------:R-:W-:Y:S02]  /*bdf0*/  FADD.FTZ R53, R45, R30 ;  /* 0x0000001e2d357221 */ /* 0x000fe40000010000 */
[----:B------:R-:W1:Y:S01]  /*be00*/  MUFU.EX2 R163, R42 ;  /* 0x0000002a00a37308 */ /* 0x000e620000000800 */
[C---:B--2---:R-:W-:Y:S01]  /*be10*/  FADD.FTZ R51, R161.reuse, R26 ;  /* 0x0000001aa1337221 */ /* 0x044fe20000010000 */
[----:B------:R-:W-:Y:S01]  /*be20*/  FADD.FTZ R30, R76, R53 ;  /* 0x000000354c1e7221 */ /* 0x000fe20000010000 */
[----:B------:R-:W-:-:S03]  /*be30*/  F2FP.BF16.F32.PACK_AB R161, R161, R36 ;  /* 0x00000024a1a1723e */ /* 0x000fc600000010ff */
[----:B------:R-:W-:Y:S02]  /*be40*/  FADD.FTZ R25, R39, R30 ;  /* 0x0000001e27197221 */ /* 0x000fe40000010000 */
        /* <DEDUP_REMOVED lines=13> */
[----:B--2---:R-:W-:-:S07]  /*bf20*/  FADD.FTZ R30, R72, R25 ;  /* 0x00000019481e7221 */ /* 0x004fce0000010000 */
[----:B------:R-:W2:Y:S01]  /*bf30*/  MUFU.EX2 R60, R60 ;  /* 0x0000003c003c7308 */ /* 0x000ea20000000800 */
[C---:B0-----:R-:W-:Y:S01]  /*bf40*/  FADD.FTZ R3, R167.reuse, R26 ;  /* 0x0000001aa7037221 */ /* 0x041fe20000010000 */
[----:B------:R-:W-:-:S06]  /*bf50*/  F2FP.BF16.F32.PACK_AB R167, R167, R48 ;  /* 0x00000030a7a7723e */ /* 0x000fcc00000010ff */
[----:B------:R-:W0:Y:S01]  /*bf60*/  MUFU.EX2 R64, R64 ;  /* 0x0000004000407308 */ /* 0x000e220000000800 */
[C---:B-1----:R-:W-:Y:S01]  /*bf70*/  FADD.FTZ R25, R47.reuse, R30 ;  /* 0x0000001e2f197221 */ /* 0x042fe20000010000 */
[----:B------:R-:W-:-:S06]  /*bf80*/  F2FP.BF16.F32.PACK_AB R170, R47, R72 ;  /* 0x000000482faa723e */ /* 0x000fcc00000010ff */
[----:B------:R-:W1:Y:S01]  /*bf90*/  MUFU.EX2 R169, R56 ;  /* 0x0000003800a97308 */ /* 0x000e620000000800 */
[----:B--2---:R-:W-:-:S07]  /*bfa0*/  FADD.FTZ R26, R60, R3 ;  /* 0x000000033c1a7221 */ /* 0x004fce0000010000 */
[----:B------:R-:W2:Y:S01]  /*bfb0*/  MUFU.EX2 R49, R49 ;  /* 0x0000003100317308 */ /* 0x000ea20000000800 */
[----:B0-----:R-:W-:-:S07]  /*bfc0*/  FADD.FTZ R30, R64, R25 ;  /* 0x00000019401e7221 */ /* 0x001fce0000010000 */
[----:B------:R-:W-:Y:S01]  /*bfd0*/  MUFU.EX2 R58, R58 ;  /* 0x0000003a003a7308 */ /* 0x000fe20000000800 */
[C---:B-1----:R-:W-:Y:S01]  /*bfe0*/  FADD.FTZ R3, R169.reuse, R26 ;  /* 0x0000001aa9037221 */ /* 0x042fe20000010000 */
[----:B------:R-:W-:-:S06]  /*bff0*/  F2FP.BF16.F32.PACK_AB R169, R169, R60 ;  /* 0x0000003ca9a9723e */ /* 0x000fcc00000010ff */
[----:B------:R-:W0:Y:S01]  /*c000*/  MUFU.EX2 R24, R24 ;  /* 0x0000001800187308 */ /* 0x000e220000000800 */
[C---:B--2---:R-:W-:Y:S01]  /*c010*/  FADD.FTZ R25, R49.reuse, R30 ;  /* 0x0000001e31197221 */ /* 0x044fe20000010000 */
[----:B------:R-:W-:-:S06]  /*c020*/  F2FP.BF16.F32.PACK_AB R172, R49, R64 ;  /* 0x0000004031ac723e */ /* 0x000fcc00000010ff */
[----:B------:R-:W1:Y:S08]  /*c030*/  MUFU.EX2 R171, R50 ;  /* 0x0000003200ab7308 */ /* 0x000e700000000800 */
[----:B------:R-:W2:Y:S01]  /*c040*/  MUFU.EX2 R54, R54 ;  /* 0x0000003600367308 */ /* 0x000ea20000000800 */
[----:B0-----:R-:W-:Y:S01]  /*c050*/  FADD.FTZ R26, R24, R25 ;  /* 0x00000019181a7221 */ /* 0x001fe20000010000 */
[----:B------:R-:W-:-:S06]  /*c060*/  F2FP.BF16.F32.PACK_AB R174, R31, R24 ;  /* 0x000000181fae723e */ /* 0x000fcc00000010ff */
[----:B------:R0:W3:Y:S08]  /*c070*/  MUFU.EX2 R173, R0 ;  /* 0x0000000000ad7308 */ /* 0x0000f00000000800 */
[----:B------:R-:W4:Y:S01]  /*c080*/  MUFU.EX2 R90, R90 ;  /* 0x0000005a005a7308 */ /* 0x000f220000000800 */
[----:B0-----:R-:W-:Y:S01]  /*c090*/  FADD.FTZ R0, R58, R3 ;  /* 0x000000033a007221 */ /* 0x001fe20000010000 */
[----:B------:R-:W-:-:S03]  /*c0a0*/  FADD.FTZ R3, R31, R26 ;  /* 0x0000001a1f037221 */ /* 0x000fc60000010000 */
[C---:B-1----:R-:W-:Y:S01]  /*c0b0*/  FADD.FTZ R25, R171.reuse, R0 ;  /* 0x00000000ab197221 */ /* 0x042fe20000010000 */
[----:B------:R-:W-:Y:S02]  /*c0c0*/  F2FP.BF16.F32.PACK_AB R171, R171, R58 ;  /* 0x0000003aabab723e */ /* 0x000fe400000010ff */
[----:B------:R-:W0:Y:S01]  /*c0d0*/  MUFU.EX2 R41, R41 ;  /* 0x0000002900297308 */ /* 0x000e220000000800 */
[----:B--2---:R-:W-:-:S04]  /*c0e0*/  FADD.FTZ R0, R54, R25 ;  /* 0x0000001936007221 */ /* 0x004fc80000010000 */
[C---:B---3--:R-:W-:Y:S01]  /*c0f0*/  FADD.FTZ R25, R173.reuse, R0 ;  /* 0x00000000ad197221 */ /* 0x048fe20000010000 */
[----:B------:R-:W-:-:S03]  /*c100*/  F2FP.BF16.F32.PACK_AB R173, R173, R54 ;  /* 0x00000036adad723e */ /* 0x000fc600000010ff */
[----:B----4-:R-:W-:-:S04]  /*c110*/  FADD.FTZ R0, R90, R25 ;  /* 0x000000195a007221 */ /* 0x010fc80000010000 */
[C---:B0-----:R-:W-:Y:S01]  /*c120*/  FADD.FTZ R0, R41.reuse, R0 ;  /* 0x0000000029007221 */ /* 0x041fe20000010000 */
[----:B------:R-:W-:Y:S01]  /*c130*/  F2FP.BF16.F32.PACK_AB R175, R41, R90 ;  /* 0x0000005a29af723e */ /* 0x000fe200000010ff */
[----:B------:R-:W-:Y:S06]  /*c140*/  @!P0 BRA `(.L_x_2781) ;  /* 0x0000000000048947 */ /* 0x000fec0003800000 */
[----:B------:R-:W-:Y:S01]  /*c150*/  BPT.TRAP 0x1 ;  /* 0x000000040000795c */ /* 0x000fe20000300000 */
.L_x_2781:
[----:B------:R0:W1:Y:S01]  /*c160*/  SYNCS.PHASECHK.TRANS64.TRYWAIT P2, [R6+URZ+0x22850], R21 ;  /* 0x02285015060075a7 */ /* 0x000062000804017f */
[----:B------:R-:W-:Y:S05]  /*c170*/  @!P0 BRA `(.L_x_2782) ;  /* 0x0000000000048947 */ /* 0x000fea0003800000 */
[----:B------:R-:W-:Y:S01]  /*c180*/  BPT.TRAP 0x1 ;  /* 0x000000040000795c */ /* 0x000fe20000300000 */
.L_x_2782:
[----:B------:R-:W-:Y:S04]  /*c190*/  BSSY B0, `(.L_x_2783) ;  /* 0x0000004000007945 */ /* 0x000fe80003800000 */
[----:B-1----:R-:W-:Y:S05]  /*c1a0*/  @P2 BRA `(.L_x_2784) ;  /* 0x0000000000082947 */ /* 0x002fea0003800000 */
[----:B------:R-:W1:Y:S02]  /*c1b0*/  SYNCS.PHASECHK.TRANS64.TRYWAIT P2, [R6+URZ+0x22850], R21 ;  /* 0x02285015060075a7 */ /* 0x000e64000804017f */
[----:B-1----:R-:W-:Y:S05]  /*c1c0*/  @!P2 BRA `(.L_x_2785) ;  /* 0x000001600054a947 */ /* 0x002fea0003800000 */
.L_x_2784:
[----:B------:R-:W-:Y:S05]  /*c1d0*/  BSYNC B0 ;  /* 0x0000000000007941 */ /* 0x000fea0003800000 */
.L_x_2783:
[----:B------:R-:W-:Y:S05]  /*c1e0*/  WARPSYNC.ALL ;  /* 0x0000000000007948 */ /* 0x000fea0003800000 */
[----:B01----:R-:W-:Y:S01]  /*c1f0*/  VIADD R21, R16, 0x400 ;  /* 0x0000040010157836 */ /* 0x003fe20000000000 */
[----:B------:R0:W-:Y:S01]  /*c200*/  BAR.SYNC.DEFER_BLOCKING R179, 0x100 ;  /* 0x000400b30000751d */ /* 0x0001e20000010000 */
[----:B------:R-:W-:Y:S02]  /*c210*/  IMAD.MOV.U32 R181, RZ, RZ, 0x40000040 ;  /* 0x40000040ffb57424 */ /* 0x000fe400078e00ff */
[----:B------:R-:W-:Y:S01]  /*c220*/  @!P1 VIADD R6, R6, 0x22860 ;  /* 0x0002286006069836 */ /* 0x000fe20000000000 */
[----:B------:R-:W-:-:S02]  /*c230*/  SHF.R.U32.HI R21, RZ, 0x4, R21 ;  /* 0x00000004ff157819 */ /* 0x000fc40000011615 */
[----:B------:R-:W-:Y:S01]  /*c240*/  R2UR UR7, R181 ;  /* 0x00000000b50772ca */ /* 0x000fe200000e0000 */
[----:B------:R-:W-:Y:S01]  /*c250*/  IMAD.MOV.U32 R181, RZ, RZ, 0x40000040 ;  /* 0x40000040ffb57424 */ /* 0x000fe200078e00ff */
[----:B------:R-:W-:Y:S01]  /*c260*/  LOP3.LUT R21, R21, 0x3fff, RZ, 0xc0, !PT ;  /* 0x00003fff15157812 */ /* 0x000fe200078ec0ff */
[----:B------:R-:W1:Y:S01]  /*c270*/  LDC R182, c[0x0][0x448] ;  /* 0x00011200ffb67b82 */ /* 0x000e620000000800 */
[----:B------:R-:W-:Y:S02]  /*c280*/  @!P1 PRMT R6, RZ, 0x654, R6 ;  /* 0x00000654ff069816 */ /* 0x000fe40000000006 */
[----:B------:R-:W-:-:S05]  /*c290*/  LOP3.LUT R21, R21, 0x3000000, RZ, 0xfc, !PT ;  /* 0x0300000015157812 */ /* 0x000fca00078efcff */
[----:B------:R-:W-:-:S05]  /*c2a0*/  IMAD R180, R2, 0xc00, R21 ;  /* 0x00000c0002b47824 */ /* 0x000fca00078e0215 */
[----:B------:R-:W-:Y:S01]  /*c2b0*/  R2UR UR6, R180 ;  /* 0x00000000b40672ca */ /* 0x000fe200000e0000 */
[----:B------:R-:W-:Y:S01]  /*c2c0*/  WARPGROUP.ARRIVE ;  /* 0x00000000000079c5 */ /* 0x000fe20000000000 */
[----:B-1----:R-:W-:-:S11]  /*c2d0*/  ISETP.NE.AND P2, PT, R182, 0x1, PT ;  /* 0x00000001b600780c */ /* 0x002fd60003f45270 */
        /* <DEDUP_REMOVED lines=29> */
[----:B------:R-:W1:Y:S08]  /*c4b0*/  @P2 LDC R152, c[0x0][0x450] ;  /* 0x00011400ff982b82 */ /* 0x000e700000000800 */
[----:B------:R-:W2:Y:S02]  /*c4c0*/  @P2 LDC R153, c[0x0][0x44c] ;  /* 0x00011300ff992b82 */ /* 0x000ea40000000800 */
[----:B--2---:R-:W-:Y:S01]  /*c4d0*/  @P2 IMAD.HI.U32 R153, R206, R153, RZ ;  /* 0x00000099ce992227 */ /* 0x004fe200078e00ff */
[----:B------:R-:W-:-:S02]  /*c4e0*/  WARPGROUP.DEPBAR.LE gsb0, 0x0 ;  /* 0x00008000000079c5 */ /* 0x000fc40000010000 */
[----:B------:R-:W-:-:S11]  /*c4f0*/  WARPGROUP.ARRIVE ;  /* 0x00000000000079c5 */ /* 0x000fd60000000000 */
        /* <DEDUP_REMOVED lines=8> */
[----:B------:R2:W-:Y:S02]  /*c580*/  @!P1 SYNCS.ARRIVE.TRANS64.RED.A1T0 RZ, [R6+URZ], RZ ;  /* 0x000000ff06ff99a7 */ /* 0x0005e4000810043f */
[----:B--2---:R-:W-:Y:S01]  /*c590*/  IMAD.MOV.U32 R6, RZ, RZ, R206 ;  /* 0x000000ffff067224 */ /* 0x004fe200078e00ce */
[----:B-1----:R-:W-:Y:S02]  /*c5a0*/  @P2 SHF.R.U32.HI R6, RZ, R152, R153 ;  /* 0x00000098ff062219 */ /* 0x002fe40000011699 */
[----:B------:R-:W-:-:S02]  /*c5b0*/  ISETP.GE.AND P2, PT, R177, 0x1, PT ;  /* 0x00000001b100780c */ /* 0x000fc40003f46270 */
[----:B------:R-:W-:Y:S01]  /*c5c0*/  IADD3 R155, R6, R201, -R200 ;  /* 0x000000c9069b7210 */ /* 0x000fe20007ffe8c8 */
[----:B------:R-:W-:-:S04]  /*c5d0*/  VIADD R6, R178, 0xfffffffe ;  /* 0xfffffffeb2067836 */ /* 0x000fc80000000000 */
[----:B------:R-:W-:-:S06]  /*c5e0*/  IMAD.IADD R176, R155, 0x1, R176 ;  /* 0x000000019bb07824 */ /* 0x000fcc00078e02b0 */
[----:B0-----:R-:W-:Y:S05]  /*c5f0*/  @!P2 BRA `(.L_x_2786) ;  /* 0x000000000048a947 */ /* 0x001fea0003800000 */
        /* <DEDUP_REMOVED lines=11> */
.L_x_2788:
[----:B------:R-:W-:-:S13]  /*c6b0*/  ISETP.NE.AND P2, PT, R177, 0x1, PT ;  /* 0x00000001b100780c */ /* 0x000fda0003f45270 */
[----:B------:R-:W0:Y:S02]  /*c6c0*/  @P2 LDC.64 R152, c[0x0][0x9e8] ;  /* 0x00027a00ff982b82 */ /* 0x000e240000000a00 */
[----:B0-----:R-:W-:-:S05]  /*c6d0*/  @P2 IMAD.HI.U32 R152, R154, R152, RZ ;  /* 0x000000989a982227 */ /* 0x001fca00078e00ff */
[----:B------:R-:W-:-:S07]  /*c6e0*/  @P2 SHF.R.U32.HI R154, RZ, R153, R152 ;  /* 0x00000099ff9a2219 */ /* 0x000fce0000011698 */
.L_x_2789:
[----:B------:R-:W-:Y:S05]  /*c6f0*/  BSYNC B0 ;  /* 0x0000000000007941 */ /* 0x000fea0003800000 */
.L_x_2787:
[----:B------:R-:W-:-:S05]  /*c700*/  IMAD R177, R154, R177, R177 ;  /* 0x000000b19ab17224 */ /* 0x000fca00078e02b1 */
[----:B------:R-:W-:-:S07]  /*c710*/  VIMNMX R176, R176, R177, PT ;  /* 0x000000b1b0b07248 */ /* 0x000fce0003fe0100 */
.L_x_2786:
[----:B------:R-:W-:Y:S01]  /*c720*/  IMAD.HI R176, R176, 0x2aaaaaab, RZ ;  /* 0x2aaaaaabb0b07827 */ /* 0x000fe200078e02ff */
[----:B------:R-:W-:Y:S01]  /*c730*/  ULDC UR42, c[0x0][0x9e4] ;  /* 0x00027900002a7ab9 */ /* 0x000fe20000000800 */
[----:B------:R-:W-:Y:S01]  /*c740*/  ULDC UR37, c[0x0][0x9e4] ;  /* 0x0002790000257ab9 */ /* 0x000fe20000000800 */
[----:B------:R-:W-:Y:S01]  /*c750*/  ULDC UR44, c[0x0][0x9d8] ;  /* 0x00027600002c7ab9 */ /* 0x000fe20000000800 */
[----:B------:R-:W-:Y:S01]  /*c760*/  ULDC UR51, c[0x0][0x9d8] ;  /* 0x0002760000337ab9 */ /* 0x000fe20000000800 */
[----:B------:R-:W-:Y:S01]  /*c770*/  SHF.R.U32.HI R153, RZ, 0x1f, R176 ;  /* 0x0000001fff997819 */ /* 0x000fe200000116b0 */
[----:B------:R-:W-:Y:S01]  /*c780*/  ULDC UR45, c[0x0][0x9d8] ;  /* 0x00027600002d7ab9 */ /* 0x000fe20000000800 */
[----:B------:R-:W-:Y:S01]  /*c790*/  ULDC UR36, c[0x0][0x988] ;  /* 0x0002620000247ab9 */ /* 0x000fe20000000800 */
[----:B------:R-:W-:Y:S01]  /*c7a0*/  ULDC UR41, c[0x0][0x988] ;  /* 0x0002620000297ab9 */ /* 0x000fe20000000800 */
[----:B------:R-:W-:Y:S01]  /*c7b0*/  LEA.HI.SX32 R153, R176, R153, 0x1c ;  /* 0x00000099b0997211 */ /* 0x000fe200078fe2ff */
[----:B------:R-:W-:Y:S01]  /*c7c0*/  ULDC UR40, c[0x0][0x988] ;  /* 0x0002620000287ab9 */ /* 0x000fe20000000800 */
[----:B------:R-:W-:Y:S01]  /*c7d0*/  ULDC UR50, c[0x0][0x9e0] ;  /* 0x0002780000327ab9 */ /* 0x000fe20000000800 */
[----:B------:R-:W-:Y:S01]  /*c7e0*/  ULDC UR43, c[0x0][0x9e0] ;  /* 0x00027800002b7ab9 */ /* 0x000fe20000000800 */
[----:B------:R-:W-:-:S04]  /*c7f0*/  VIMNMX R216, R218, R153, !PT ;  /* 0x00000099dad87248 */ /* 0x000fc80007fe0100 */
[----:B------:R-:W-:-:S13]  /*c800*/  ISETP.GE.AND P2, PT, R6, R216, PT ;  /* 0x000000d80600720c */ /* 0x000fda0003f46270 */
[----:B------:R-:W-:Y:S05]  /*c810*/  @!P2 BRA `(.L_x_2790) ;  /* 0x0000003400f0a947 */ /* 0x000fea0003800000 */
.L_x_2808:
[----:B------:R-:W-:Y:S01]  /*c820*/  VIADD R2, R2, 0x1 ;  /* 0x0000000102027836 */ /* 0x000fe20000000000 */
[----:B------:R-:W-:Y:S05]  /*c830*/  YIELD ;  /* 0x0000000000007946 */ /* 0x000fea0003800000 */
[----:B------:R-:W-:-:S04]  /*c840*/  ISETP.NE.AND P2, PT, R2, 0x2, PT ;  /* 0x000000020200780c */ /* 0x000fc80003f45270 */
[----:B------:R-:W-:Y:S02]  /*c850*/  SEL R20, RZ, 0x1, P2 ;  /* 0x00000001ff147807 */ /* 0x000fe40001000000 */
[----:B------:R-:W-:Y:S02]  /*c860*/  SEL R2, R2, RZ, P2 ;  /* 0x000000ff02027207 */ /* 0x000fe40001000000 */
[----:B------:R-:W-:Y:S01]  /*c870*/  LOP3.LUT R19, R19, R20, RZ, 0x3c, !PT ;  /* 0x0000001413137212 */ /* 0x000fe200078e3cff */
[----:B0-----:R-:W-:Y:S06]  /*c880*/  @!P0 BRA `(.L_x_2791) ;  /* 0x0000000000048947 */ /* 0x001fec0003800000 */
[----:B------:R-:W-:Y:S01]  /*c890*/  BPT.TRAP 0x1 ;  /* 0x000000040000795c */ /* 0x000fe20000300000 */
.L_x_2791:
[----:B------:R-:W-:Y:S01]  /*c8a0*/  IMAD R210, R2, 0x8, R16 ;  /* 0x0000000802d27824 */ /* 0x000fe200078e0210 */
[----:B------:R-:W-:-:S04]  /*c8b0*/  SHF.L.U32 R209, R19, 0x1f, RZ ;  /* 0x0000001f13d17819 */ /* 0x000fc800000006ff */
[----:B------:R0:W1:Y:S01]  /*c8c0*/  SYNCS.PHASECHK.TRANS64.TRYWAIT P2, [R210+URZ+0x22830], R209 ;  /* 0x022830d1d20075a7 */ /* 0x000062000804017f */
[----:B------:R-:W-:Y:S05]  /*c8d0*/  @!P0 BRA `(.L_x_2792) ;  /* 0x0000000000048947 */ /* 0x000fea0003800000 */
[----:B------:R-:W-:Y:S01]  /*c8e0*/  BPT.TRAP 0x1 ;  /* 0x000000040000795c */ /* 0x000fe20000300000 */
.L_x_2792:
[----:B------:R-:W-:Y:S02]  /*c8f0*/  IMAD R212, R2, 0x300, R207 ;  /* 0x0000030002d47824 */ /* 0x000fe400078e02cf */
[----:B------:R-:W-:Y:S01]  /*c900*/  IMAD.MOV.U32 R213, RZ, RZ, 0x40000040 ;  /* 0x40000040ffd57424 */ /* 0x000fe200078e00ff */
[----:B-1----:R-:W-:Y:S06]  /*c910*/  @P2 BRA `(.L_x_2793) ;  /* 0x0000000000082947 */ /* 0x002fec0003800000 */
[----:B------:R-:W1:Y:S02]  /*c920*/  SYNCS.PHASECHK.TRANS64.TRYWAIT P2, [R210+URZ+0x22830], R209 ;  /* 0x022830d1d20075a7 */ /* 0x000e64000804017f */
[----:B-1----:R-:W-:Y:S05]  /*c930*/  @!P2 BRA `(.L_x_2794) ;  /* 0x00000158008ca947 */ /* 0x002fea0003800000 */
.L_x_2793:
[----:B------:R-:W-:Y:S05]  /*c940*/  WARPSYNC.ALL ;  /* 0x0000000000007948 */ /* 0x000fea0003800000 */
[C---:B------:R-:W-:Y:S01]  /*c950*/  R2UR UR6, R212.reuse ;  /* 0x00000000d40672ca */ /* 0x040fe200000e0000 */
[----:B------:R-:W-:Y:S01]  /*c960*/  VIADD R214, R212, 0x2 ;  /* 0x00000002d4d67836 */ /* 0x000fe20000000000 */
[----:B------:R-:W-:Y:S01]  /*c970*/  R2UR UR7, R213 ;  /* 0x00000000d50772ca */ /* 0x000fe200000e0000 */
[----:B------:R-:W-:Y:S01]  /*c980*/  IMAD.MOV.U32 R215, RZ, RZ, 0x40000040 ;  /* 0x40000040ffd77424 */ /* 0x000fe200078e00ff */
[----:B------:R-:W-:Y:S01]  /*c990*/  R2UR UR4, R4 ;  /* 0x00000000040472ca */ /* 0x000fe200000e0000 */
[----:B------:R-:W2:Y:S01]  /*c9a0*/  LDL R226, [R1] ;  /* 0x0000000001e27983 */ /* 0x000ea20000100800 */
[----:B------:R-:W-:Y:S01]  /*c9b0*/  R2UR UR5, R5 ;  /* 0x00000000050572ca */ /* 0x000fe200000e0000 */
[----:B------:R-:W-:Y:S01]  /*c9c0*/  WARPGROUP.ARRIVE ;  /* 0x00000000000079c5 */ /* 0x000fe20000000000 */
[----:B------:R-:W-:Y:S01]  /*c9d0*/  IMAD.MOV.U32 R213, RZ, RZ, 0x40000040 ;  /* 0x40000040ffd57424 */ /* 0x000fe200078e00ff */
[----:B------:R-:W3:Y:S10]  /*c9e0*/  LDC R13, c[0x0][0x448] ;  /* 0x00011200ff0d7b82 */ /* 0x000ef40000000800 */
[----:B------:R-:W-:Y:S01]  /*c9f0*/  HGMMA.64x96x16.F32.BF16 R152, gdesc[UR4], RZ, !UPT, gsb0 ;  /* 0x01600000049879f0 */ /* 0x000fe2000c0018ff */
[----:B------:R-:W-:Y:S01]  /*ca00*/  R2UR UR6, R214 ;  /* 0x00000000d60672ca */ /* 0x000fe200000e0000 */
[----:B------:R-:W-:Y:S01]  /*ca10*/  VIADD R214, R212, 0x4 ;  /* 0x00000004d4d67836 */ /* 0x000fe20000000000 */
[----:B------:R-:W-:Y:S01]  /*ca20*/  R2UR UR7, R215 ;  /* 0x00000000d70772ca */ /* 0x000fe200000e0000 */
[----:B------:R-:W-:Y:S01]  /*ca30*/  IMAD.MOV.U32 R215, RZ, RZ, 0x40000040 ;  /* 0x40000040ffd77424 */ /* 0x000fe200078e00ff */
[----:B------:R-:W-:Y:S01]  /*ca40*/  R2UR UR4, R14 ;  /* 0x000000000e0472ca */ /* 0x000fe200000e0000 */
[----:B------:R-:W-:Y:S01]  /*ca50*/  VIADD R212, R212, 0x6 ;  /* 0x00000006d4d47836 */ /* 0x000fe20000000000 */
[----:B------:R-:W-:-:S02]  /*ca60*/  R2UR UR5, R15 ;  /* 0x000000000f0572ca */ /* 0x000fc400000e0000 */
[----:B---3--:R-:W-:Y:S01]  /*ca70*/  ISETP.NE.AND P2, PT, R13, 0x1, PT ;  /* 0x000000010d00780c */ /* 0x008fe20003f45270 */
[----:B------:R-:W-:-:S12]  /*ca80*/  IMAD.IADD R13, R211, 0x1, R206 ;  /* 0x00000001d30d7824 */ /* 0x000fd800078e02ce */
[----:B------:R-:W3:Y:S01]  /*ca90*/  @P2 LDC R20, c[0x0][0x450] ;  /* 0x00011400ff142b82 */ /* 0x000ee20000000800 */
        /* <DEDUP_REMOVED lines=11> */
[----:B------:R-:W-:Y:S01]  /*cb50*/  R2UR UR7, R213 ;  /* 0x00000000d50772ca */ /* 0x000fe200000e0000 */
[----:B------:R-:W4:Y:S01]  /*cb60*/  @P2 LDC R212, c[0x0][0x44c] ;  /* 0x00011300ffd42b82 */ /* 0x000f220000000800 */
[----:B------:R-:W-:Y:S02]  /*cb70*/  R2UR UR4, R8 ;  /* 0x00000000080472ca */ /* 0x000fe400000e0000 */
[----:B------:R-:W-:Y:S01]  /*cb80*/  R2UR UR5, R9 ;  /* 0x00000000090572ca */ /* 0x000fe200000e0000 */
[----:B----4-:R-:W-:-:S05]  /*cb90*/  @P2 IMAD.HI.U32 R212, R13, R212, RZ ;  /* 0x000000d40dd42227 */ /* 0x010fca00078e00ff */
[----:B---3--:R-:W-:Y:S02]  /*cba0*/  @P2 SHF.R.U32.HI R13, RZ, R20, R212 ;  /* 0x00000014ff0d2219 */ /* 0x008fe400000116d4 */
[----:B------:R-:W3:Y:S03]  /*cbb0*/  S2R R20, SR_TID.X ;  /* 0x0000000000147919 */ /* 0x000ee60000002100 */
[----:B------:R-:W4:Y:S01]  /*cbc0*/  SHFL.IDX PT, R229, R13, RZ, 0x1c1f ;  /* 0x001c1fff0de57589 */ /* 0x000f2200000e0000 */
[----:B--2---:R-:W-:Y:S02]  /*cbd0*/  LOP3.LUT P2, RZ, R226, 0x100000, RZ, 0xc0, !PT ;  /* 0x00100000e2ff7812 */ /* 0x004fe4000784c0ff */
[----:B---3--:R-:W-:-:S04]  /*cbe0*/  SHF.R.U32.HI R20, RZ, 0x7, R20 ;  /* 0x00000007ff147819 */ /* 0x008fc80000011614 */
[----:B------:R-:W-:Y:S01]  /*cbf0*/  IADD3 R20, -R20, 0xb, RZ ;  /* 0x0000000b14147810 */ /* 0x000fe20007ffe1ff */
        /* <DEDUP_REMOVED lines=27> */
[----:B------:R-:W-:Y:S02]  /*cdb0*/  IMAD R194, R6, -0x60, RZ ;  /* 0xffffffa006c27824 */ /* 0x000fe400078e02ff */
[----:B------:R-:W-:Y:S01]  /*cdc0*/  FMUL.FTZ R182, R186, UR51 ;  /* 0x00000033bab67c20 */ /* 0x000fe20008410000 */
[----:B------:R-:W-:Y:S01]  /*cdd0*/  FMUL.FTZ R186, R190, UR51 ;  /* 0x00000033beba7c20 */ /* 0x000fe20008410000 */
[----:B------:R2:W-:Y:S06]  /*cde0*/  BAR.ARV R20, 0x100 ;  /* 0x000400140000751d */ /* 0x0005ec0000002000 */
[----:B------:R-:W-:Y:S01]  /*cdf0*/  FMUL.FTZ R226, R192, UR51 ;  /* 0x00000033c0e27c20 */ /* 0x000fe20008410000 */
[----:B------:R-:W-:Y:S01]  /*ce00*/  FMUL.FTZ R227, R193, UR51 ;  /* 0x00000033c1e37c20 */ /* 0x000fe20008410000 */
[----:B------:R-:W-:Y:S01]  /*ce10*/  FMUL.FTZ R190, R195, UR51 ;  /* 0x00000033c3be7c20 */ /* 0x000fe20008410000 */
[----:B------:R3:W-:Y:S01]  /*ce20*/  @!P1 SYNCS.ARRIVE.TRANS64.RED.A1T0 RZ, [R164+URZ], RZ ;  /* 0x000000ffa4ff99a7 */ /* 0x0007e2000810043f */
        /* <DEDUP_REMOVED lines=21> */
[----:B---3--:R-:W-:-:S02]  /*cf80*/  VIADD R164, R194, 0x1 ;  /* 0x00000001c2a47836 */ /* 0x008fc40000000000 */
[----:B------:R-:W-:Y:S01]  /*cf90*/  FMUL.FTZ R193, R199, UR51 ;  /* 0x00000033c7c17c20 */ /* 0x000fe20008410000 */
[----:B------:R-:W3:Y:S01]  /*cfa0*/  MUFU.TANH R152, R152 ;  /* 0x0000009800987308 */ /* 0x000ee20000002400 */
[----:B------:R-:W-:-:S05]  /*cfb0*/  IMAD R164, R202, -0x2, R164 ;  /* 0xfffffffecaa47824 */ /* 0x000fca00078e02a4 */
[----:B------:R-:W-:Y:S02]  /*cfc0*/  IADD3 R164, -R200, R164, R201 ;  /* 0x000000a4c8a47210 */ /* 0x000fe40007ffe1c9 */
[----:B------:R-:W0:Y:S03]  /*cfd0*/  MUFU.TANH R212, R212 ;  /* 0x000000d400d47308 */ /* 0x000e260000002400 */
[C---:B------:R-:W-:Y:S02]  /*cfe0*/  VIADD R228, R164.reuse, UR50 ;  /* 0x00000032a4e47c36 */ /* 0x040fe40008000000 */
[----:B------:R-:W-:-:S03]  /*cff0*/  VIADD R199, R164, UR53 ;  /* 0x00000035a4c77c36 */ /* 0x000fc60008000000 */
[----:B------:R-:W0:Y:S01]  /*d000*/  MUFU.TANH R153, R153 ;  /* 0x0000009900997308 */ /* 0x000e220000002400 */
[C---:B----4-:R-:W-:Y:S02]  /*d010*/  IMAD.IADD R198, R229.reuse, 0x1, R228 ;  /* 0x00000001e5c67824 */ /* 0x050fe400078e02e4 */
[----:B------:R-:W-:-:S05]  /*d020*/  IMAD.IADD R197, R229, 0x1, R199 ;  /* 0x00000001e5c57824 */ /* 0x000fca00078e02c7 */
        /* <DEDUP_REMOVED lines=45> */
[----:B--234-:R-:W-:Y:S05]  /*d300*/  @!P2 BRA `(.L_x_2795) ;  /* 0x000000000058a947 */ /* 0x01cfea0003800000 */
[----:B------:R-:W-:Y:S01]  /*d310*/  IADD3 R229, -R200, R201, R229 ;  /* 0x000000c9c8e57210 */ /* 0x000fe20007ffe1e5 */
[----:B------:R-:W-:Y:S03]  /*d320*/  BSSY B0, `(.L_x_2796) ;  /* 0x0000010000007945 */ /* 0x000fe60003800000 */
[----:B------:R-:W-:-:S13]  /*d330*/  ISETP.GT.AND P2, PT, R229, -0x1, PT ;  /* 0xffffffffe500780c */ /* 0x000fda0003f44270 */
[----:B------:R-:W-:Y:S05]  /*d340*/  @P2 BRA `(.L_x_2797) ;  /* 0x0000000000202947 */ /* 0x000fea0003800000 */
[----:B------:R-:W-:Y:S01]  /*d350*/  IMAD.U32 R230, RZ, RZ, UR42 ;  /* 0x0000002affe67e24 */ /* 0x000fe2000f8e00ff */
[----:B------:R-:W-:-:S04]  /*d360*/  LOP3.LUT R229, RZ, R229, RZ, 0x33, !PT ;  /* 0x000000e5ffe57212 */ /* 0x000fc800078e33ff */
[----:B------:R-:W-:-:S13]  /*d370*/  ISETP.NE.AND P2, PT, R230, 0x1, PT ;  /* 0x00000001e600780c */ /* 0x000fda0003f45270 */
[----:B------:R-:W2:Y:S02]  /*d380*/  @P2 LDC.64 R164, c[0x0][0x9e8] ;  /* 0x00027a00ffa42b82 */ /* 0x000ea40000000a00 */
[----:B--2---:R-:W-:-:S05]  /*d390*/  @P2 IMAD.HI.U32 R164, R229, R164, RZ ;  /* 0x000000a4e5a42227 */ /* 0x004fca00078e00ff */
[----:B------:R-:W-:-:S04]  /*d3a0*/  @P2 SHF.R.U32.HI R229, RZ, R165, R164 ;  /* 0x000000a5ffe52219 */ /* 0x000fc800000116a4 */
[----:B------:R-:W-:Y:S01]  /*d3b0*/  LOP3.LUT R229, RZ, R229, RZ, 0x33, !PT ;  /* 0x000000e5ffe57212 */ /* 0x000fe200078e33ff */
[----:B------:R-:W-:Y:S06]  /*d3c0*/  BRA `(.L_x_2798) ;  /* 0x0000000000147947 */ /* 0x000fec0003800000 */
.L_x_2797:
[----:B------:R-:W-:-:S05]  /*d3d0*/  IMAD.U32 R230, RZ, RZ, UR42 ;  /* 0x0000002affe67e24 */ /* 0x000fca000f8e00ff */
[----:B------:R-:W-:-:S13]  /*d3e0*/  ISETP.NE.AND P2, PT, R230, 0x1, PT ;  /* 0x00000001e600780c */ /* 0x000fda0003f45270 */
[----:B------:R-:W2:Y:S02]  /*d3f0*/  @P2 LDC.64 R164, c[0x0][0x9e8] ;  /* 0x00027a00ffa42b82 */ /* 0x000ea40000000a00 */
[----:B--2---:R-:W-:-:S05]  /*d400*/  @P2 IMAD.HI.U32 R164, R229, R164, RZ ;  /* 0x000000a4e5a42227 */ /* 0x004fca00078e00ff */
[----:B------:R-:W-:-:S07]  /*d410*/  @P2 SHF.R.U32.HI R229, RZ, R165, R164 ;  /* 0x000000a5ffe52219 */ /* 0x000fce00000116a4 */
.L_x_2798:
[----:B------:R-:W-:Y:S05]  /*d420*/  BSYNC B0 ;  /* 0x0000000000007941 */ /* 0x000fea0003800000 */
.L_x_2796:
[----:B------:R-:W-:-:S04]  /*d430*/  IMAD R164, R202, -0x2, R194 ;  /* 0xfffffffecaa47824 */ /* 0x000fc800078e02c2 */
[----:B------:R-:W-:-:S05]  /*d440*/  IMAD R164, R229, R230, R164 ;  /* 0x000000e6e5a47224 */ /* 0x000fca00078e02a4 */
[----:B------:R-:W-:Y:S02]  /*d450*/  VIMNMX R197, R197, R164, !PT ;  /* 0x000000a4c5c57248 */ /* 0x000fe40007fe0100 */
[----:B------:R-:W-:-:S07]  /*d460*/  VIADDMNMX R198, R164, R230, R198, PT ;  /* 0x000000e6a4c67246 */ /* 0x000fce00038001c6 */
.L_x_2795:
[----:B------:R-:W2:Y:S01]  /*d470*/  LDL.LU R229, [R1] ;  /* 0x0000000001e57983 */ /* 0x000ea20000300800 */
[C---:B------:R-:W-:Y:S02]  /*d480*/  ISETP.GE.AND P2, PT, R194.reuse, 0x1, PT ;  /* 0x00000001c200780c */ /* 0x040fe40003f46270 */
[----:B------:R-:W-:Y:S01]  /*d490*/  ISETP.GE.AND P4, PT, R194, 0x9, PT ;  /* 0x00000009c200780c */ /* 0x000fe20003f86270 */
[----:B------:R-:W3:Y:S02]  /*d4a0*/  SHFL.IDX PT, R13, R13, 0x1, 0x1c1f ;  /* 0x003c1f000d0d7f89 */ /* 0x000ee400000e0000 */
[--C-:B---3--:R-:W-:Y:S02]  /*d4b0*/  IMAD.IADD R228, R228, 0x1, R13.reuse ;  /* 0x00000001e4e47824 */ /* 0x108fe400078e020d */
[----:B------:R-:W-:Y:S01]  /*d4c0*/  IMAD.IADD R199, R199, 0x1, R13 ;  /* 0x00000001c7c77824 */ /* 0x000fe200078e020d */
[----:B--2---:R-:W-:-:S05]  /*d4d0*/  LOP3.LUT R229, R229, 0xfff7ffff, RZ, 0xc0, !PT ;  /* 0xfff7ffffe5e57812 */ /* 0x004fca00078ec0ff */
[----:B------:R-:W-:Y:S02]  /*d4e0*/  @P2 LOP3.LUT R229, R229, 0x80000, RZ, 0xfc, !PT ;  /* 0x00080000e5e52812 */ /* 0x000fe400078efcff */
[----:B------:R-:W-:Y:S02]  /*d4f0*/  ISETP.GT.AND P2, PT, R197, RZ, !P2 ;  /* 0x000000ffc500720c */ /* 0x000fe40005744270 */
[----:B------:R-:W-:Y:S02]  /*d500*/  LOP3.LUT R229, R229, 0xfffffffd, RZ, 0xc0, !PT ;  /* 0xfffffffde5e57812 */ /* 0x000fe400078ec0ff */
[----:B------:R-:W-:Y:S02]  /*d510*/  ISETP.LT.OR P2, PT, R198, 0x1, P2 ;  /* 0x00000001c600780c */ /* 0x000fe40001741670 */
[----:B------:R-:W-:Y:S02]  /*d520*/  @P4 LOP3.LUT R229, R229, 0x2, RZ, 0xfc, !PT ;  /* 0x00000002e5e54812 */ /* 0x000fe400078efcff */
[----:B------:R-:W-:-:S02]  /*d530*/  FSEL R152, R152, -INF , !P2 ;  /* 0xff80000098987808 */ /* 0x000fc40005000000 */
[----:B------:R-:W-:Y:S02]  /*d540*/  ISETP.GE.AND P2, PT, R194, 0x2, PT ;  /* 0x00000002c200780c */ /* 0x000fe40003f46270 */
[----:B------:R-:W-:Y:S02]  /*d550*/  LOP3.LUT R229, R229, 0xfffffffb, RZ, 0xc0, !PT ;  /* 0xfffffffbe5e57812 */ /* 0x000fe400078ec0ff */
[----:B------:R-:W-:-:S04]  /*d560*/  ISETP.GT.AND P3, PT, R197, 0x1, !P2 ;  /* 0x00000001c500780c */ /* 0x000fc80005764270 */
[----:B------:R-:W-:-:S04]  /*d570*/  ISETP.LT.OR P3, PT, R198, 0x2, P3 ;  /* 0x00000002c600780c */ /* 0x000fc80001f61670 */
[----:B0-----:R-:W-:Y:S02]  /*d580*/  FSEL R212, R212, -INF , !P3 ;  /* 0xff800000d4d47808 */ /* 0x001fe40005800000 */
[----:B------:R-:W-:Y:S02]  /*d590*/  ISETP.GT.AND P3, PT, R197, 0x8, !P4 ;  /* 0x00000008c500780c */ /* 0x000fe40006764270 */
[----:B------:R-:W-:Y:S02]  /*d5a0*/  ISETP.GE.AND P4, PT, R194, 0xa, PT ;  /* 0x0000000ac200780c */ /* 0x000fe40003f86270 */
[----:B------:R-:W-:-:S04]  /*d5b0*/  ISETP.LT.OR P3, PT, R198, 0x9, P3 ;  /* 0x00000009c600780c */ /* 0x000fc80001f61670 */
        /* <DEDUP_REMOVED lines=120> */
[----:B------:R-:W-:-:S13]  /*dd40*/  LOP3.LUT P6, RZ, R229, 0x100000, RZ, 0xc0, !PT ;  /* 0x00100000e5ff7812 */ /* 0x000fda00078cc0ff */
[----:B0-----:R-:W-:Y:S05]  /*dd50*/  @!P6 BRA `(.L_x_2799) ;  /* 0x000000000058e947 */ /* 0x001fea0003800000 */
        /* <DEDUP_REMOVED lines=12> */
.L_x_2801:
[----:B------:R-:W-:-:S05]  /*de20*/  IMAD.U32 R197, RZ, RZ, UR42 ;  /* 0x0000002affc57e24 */ /* 0x000fca000f8e00ff */
[----:B------:R-:W-:-:S13]  /*de30*/  ISETP.NE.AND P6, PT, R197, 0x1, PT ;  /* 0x00000001c500780c */ /* 0x000fda0003fc5270 */
[----:B------:R-:W0:Y:S02]  /*de40*/  @P6 LDC.64 R164, c[0x0][0x9e8] ;  /* 0x00027a00ffa46b82 */ /* 0x000e240000000a00 */
[----:B0-----:R-:W-:-:S05]  /*de50*/  @P6 IMAD.HI.U32 R164, R13, R164, RZ ;  /* 0x000000a40da46227 */ /* 0x001fca00078e00ff */
[----:B------:R-:W-:-:S07]  /*de60*/  @P6 SHF.R.U32.HI R13, RZ, R165, R164 ;  /* 0x000000a5ff0d6219 */ /* 0x000fce00000116a4 */
.L_x_2802:
[----:B------:R-:W-:Y:S05]  /*de70*/  BSYNC B0 ;  /* 0x0000000000007941 */ /* 0x000fea0003800000 */
.L_x_2800:
[----:B------:R-:W-:-:S04]  /*de80*/  IMAD R194, R202, -0x2, R194 ;  /* 0xfffffffecac27824 */ /* 0x000fc800078e02c2 */
[----:B------:R-:W-:-:S05]  /*de90*/  IMAD R194, R13, R197, R194 ;  /* 0x000000c50dc27224 */ /* 0x000fca00078e02c2 */
[----:B------:R-:W-:Y:S02]  /*dea0*/  VIMNMX R199, R199, R194, !PT ;  /* 0x000000c2c7c77248 */ /* 0x000fe40007fe0100 */
[----:B------:R-:W-:-:S07]  /*deb0*/  VIADDMNMX R228, R194, R197, R228, PT ;  /* 0x000000c5c2e47246 */ /* 0x000fce00038001e4 */
.L_x_2799:
[----:B------:R-:W-:Y:S02]  /*dec0*/  ISETP.GT.AND P2, PT, R199, 0x1, !P2 ;  /* 0x00000001c700780c */ /* 0x000fe40005744270 */
[----:B------:R-:W-:Y:S02]  /*ded0*/  FMNMX.FTZ R13, R152, R7, !PT ;  /* 0x00000007980d7209 */ /* 0x000fe40007810000 */
[----:B------:R-:W-:Y:S02]  /*dee0*/  ISETP.LT.OR P2, PT, R228, 0x2, P2 ;  /* 0x00000002e400780c */ /* 0x000fe40001741670 */
[C---:B------:R-:W-:Y:S02]  /*def0*/  LOP3.LUT P6, RZ, R229.reuse, 0x8000, RZ, 0xc0, !PT ;  /* 0x00008000e5ff7812 */ /* 0x040fe400078cc0ff */
        /* <DEDUP_REMOVED lines=64> */
[----:B------:R-:W-:Y:S02]  /*e300*/  FSEL R191, R191, -INF , !P3 ;  /* 0xff800000bfbf7808 */ /* 0x000fe40005800000 */
[----:B------:R-:W-:Y:S02]  /*e310*/  ISETP.GT.AND P2, PT, R199, 0x29, !P2 ;  /* 0x00000029c700780c */ /* 0x000fe40005744270 */
[----:B------:R-:W-:Y:S02]  /*e320*/  LOP3.LUT P3, RZ, R229, 0x80000, RZ, 0xc0, !PT ;  /* 0x00080000e5ff7812 */ /* 0x000fe4000786c0ff */
[----:B------:R-:W-:Y:S02]  /*e330*/  ISETP.LT.OR P2, PT, R228, 0x2a, P2 ;  /* 0x0000002ae400780c */ /* 0x000fe40001741670 */
[----:B------:R-:W-:Y:S02]  /*e340*/  ISETP.GT.AND P4, PT, R199, 0x51, !P4 ;  /* 0x00000051c700780c */ /* 0x000fe40006784270 */
[----:B------:R-:W-:-:S02]  /*e350*/  FSEL R175, R175, -INF , !P2 ;  /* 0xff800000afaf7808 */ /* 0x000fc40005000000 */
[----:B------:R-:W-:Y:S02]  /*e360*/  LOP3.LUT P2, RZ, R229, 0x800, RZ, 0xc0, !PT ;  /* 0x00000800e5ff7812 */ /* 0x000fe4000784c0ff */
[----:B0-----:R-:W-:Y:S02]  /*e370*/  FMNMX.FTZ R165, R13, R165, !PT ;  /* 0x000000a50da57209 */ /* 0x001fe40007810000 */
[C---:B------:R-:W-:Y:S02]  /*e380*/  ISETP.GT.AND P2, PT, R199.reuse, 0x30, !P2 ;  /* 0x00000030c700780c */ /* 0x040fe40005744270 */
[C---:B------:R-:W-:Y:S02]  /*e390*/  ISETP.LT.OR P4, PT, R228.reuse, 0x52, P4 ;  /* 0x00000052e400780c */ /* 0x040fe40002781670 */
[----:B------:R-:W-:Y:S02]  /*e3a0*/  ISETP.LT.OR P2, PT, R228, 0x31, P2 ;  /* 0x00000031e400780c */ /* 0x000fe40001741670 */
[----:B------:R-:W-:-:S02]  /*e3b0*/  ISETP.GT.AND P5, PT, R199, 0x58, !P5 ;  /* 0x00000058c700780c */ /* 0x000fc40006fa4270 */
[----:B------:R-:W-:Y:S02]  /*e3c0*/  FSEL R164, R176, -INF , !P2 ;  /* 0xff800000b0a47808 */ /* 0x000fe40005000000 */
[----:B------:R-:W-:Y:S01]  /*e3d0*/  LOP3.LUT P2, RZ, R229, 0x400, RZ, 0xc0, !PT ;  /* 0x00000400e5ff7812 */ /* 0x000fe2000784c0ff */
[----:B------:R-:W0:Y:S01]  /*e3e0*/  SHFL.BFLY PT, R176, R165, 0x1, 0x1f ;  /* 0x0c201f00a5b07f89 */ /* 0x000e2200000e0000 */
[----:B------:R-:W-:Y:S02]  /*e3f0*/  FSEL R190, R190, -INF , !P4 ;  /* 0xff800000bebe7808 */ /* 0x000fe40006000000 */
[----:B------:R-:W-:Y:S02]  /*e400*/  ISETP.GT.AND P2, PT, R199, 0x31, !P2 ;  /* 0x00000031c700780c */ /* 0x000fe40005744270 */
[C---:B------:R-:W-:Y:S02]  /*e410*/  ISETP.LT.OR P5, PT, R228.reuse, 0x59, P5 ;  /* 0x00000059e400780c */ /* 0x040fe40002fa1670 */
[----:B------:R-:W-:-:S02]  /*e420*/  ISETP.LT.OR P2, PT, R228, 0x32, P2 ;  /* 0x00000032e400780c */ /* 0x000fc40001741670 */
[----:B------:R-:W-:Y:S02]  /*e430*/  FSEL R192, R192, -INF , !P5 ;  /* 0xff800000c0c07808 */ /* 0x000fe40006800000 */
[----:B------:R-:W-:Y:S02]  /*e440*/  FSEL R177, R177, -INF , !P2 ;  /* 0xff800000b1b17808 */ /* 0x000fe40005000000 */
[----:B------:R-:W-:-:S04]  /*e450*/  LOP3.LUT P2, RZ, R229, 0x200, RZ, 0xc0, !PT ;  /* 0x00000200e5ff7812 */ /* 0x000fc8000784c0ff */
[----:B------:R-:W-:-:S04]  /*e460*/  ISETP.GT.AND P2, PT, R199, 0x38, !P2 ;  /* 0x00000038c700780c */ /* 0x000fc80005744270 */
[----:B------:R-:W-:Y:S02]  /*e470*/  ISETP.LT.OR P2, PT, R228, 0x39, P2 ;  /* 0x00000039e400780c */ /* 0x000fe40001741670 */
[----:B0-----:R-:W-:Y:S02]  /*e480*/  FMNMX.FTZ R176, R165, R176, !PT ;  /* 0x000000b0a5b07209 */ /* 0x001fe40007810000 */
        /* <DEDUP_REMOVED lines=21> */
[----:B------:R-:W-:-:S04]  /*e5e0*/  FSETP.NEU.FTZ.AND P2, PT, R176, -INF , PT ;  /* 0xff800000b000780b */ /* 0x000fc80003f5d000 */
[----:B------:R-:W-:-:S05]  /*e5f0*/  FSEL R13, R176, RZ, P2 ;  /* 0x000000ffb00d7208 */ /* 0x000fca0001000000 */
[----:B------:R-:W-:Y:S01]  /*e600*/  FADD.FTZ R7, -R13, R7 ;  /* 0x000000070d077221 */ /* 0x000fe20000010100 */
[----:B------:R-:W-:-:S04]  /*e610*/  IMAD.U32 R13, RZ, RZ, UR41 ;  /* 0x00000029ff0d7e24 */ /* 0x000fc8000f8e00ff */
[-C--:B------:R-:W-:Y:S01]  /*e620*/  FMUL.FTZ R194, R176, R13.reuse ;  /* 0x0000000db0c27220 */ /* 0x080fe20000410000 */
[----:B------:R-:W-:-:S04]  /*e630*/  FMUL.FTZ R7, R7, R13 ;  /* 0x0000000d07077220 */ /* 0x000fc80000410000 */
[----:B------:R-:W-:Y:S02]  /*e640*/  FSEL R194, R194, RZ, P2 ;  /* 0x000000ffc2c27208 */ /* 0x000fe40001000000 */
[----:B------:R-:W-:Y:S01]  /*e650*/  ISETP.GT.AND P2, PT, R199, RZ, !P3 ;  /* 0x000000ffc700720c */ /* 0x000fe20005f44270 */
[----:B------:R-:W0:Y:S02]  /*e660*/  MUFU.EX2 R7, R7 ;  /* 0x0000000700077308 */ /* 0x000e240000000800 */
[-CC-:B------:R-:W-:Y:S01]  /*e670*/  FFMA.FTZ R152, R152, R13.reuse, -R194.reuse ;  /* 0x0000000d98987223 */ /* 0x180fe200000108c2 */
[----:B------:R-:W-:Y:S01]  /*e680*/  ISETP.LT.OR P2, PT, R228, 0x1, P2 ;  /* 0x00000001e400780c */ /* 0x000fe20001741670 */
[-CC-:B------:R-:W-:Y:S01]  /*e690*/  FFMA.FTZ R212, R212, R13.reuse, -R194.reuse ;  /* 0x0000000dd4d47223 */ /* 0x180fe200000108c2 */
[-CC-:B------:R-:W-:Y:S01]  /*e6a0*/  FFMA.FTZ R155, R155, R13.reuse, -R194.reuse ;  /* 0x0000000d9b9b7223 */ /* 0x180fe200000108c2 */
[-CC-:B------:R-:W-:Y:S01]  /*e6b0*/  FFMA.FTZ R156, R156, R13.reuse, -R194.reuse ;  /* 0x0000000d9c9c7223 */ /* 0x180fe200000108c2 */
[----:B------:R-:W-:Y:S01]  /*e6c0*/  FSEL R153, R153, -INF , !P2 ;  /* 0xff80000099997808 */ /* 0x000fe20005000000 */
[-CC-:B------:R-:W-:Y:S01]  /*e6d0*/  FFMA.FTZ R159, R159, R13.reuse, -R194.reuse ;  /* 0x0000000d9f9f7223 */ /* 0x180fe200000108c2 */
[----:B------:R-:W-:Y:S01]  /*e6e0*/  ISETP.GT.AND P2, PT, R199, 0x59, !P6 ;  /* 0x00000059c700780c */ /* 0x000fe20007744270 */
[-CC-:B------:R-:W-:Y:S01]  /*e6f0*/  FFMA.FTZ R160, R160, R13.reuse, -R194.reuse ;  /* 0x0000000da0a07223 */ /* 0x180fe200000108c2 */
[----:B------:R-:W-:Y:S01]  /*e700*/  FMNMX.FTZ R165, R153, R12, !PT ;  /* 0x0000000c99a57209 */ /* 0x000fe20007810000 */
[-CC-:B------:R-:W-:Y:S01]  /*e710*/  FFMA.FTZ R163, R163, R13.reuse, -R194.reuse ;  /* 0x0000000da3a37223 */ /* 0x180fe200000108c2 */
[----:B------:R-:W-:Y:S01]  /*e720*/  ISETP.LT.OR P2, PT, R228, 0x5a, P2 ;  /* 0x0000005ae400780c */ /* 0x000fe20001741670 */
[--C-:B------:R-:W-:Y:S01]  /*e730*/  FFMA.FTZ R213, R213, R13, -R194.reuse ;  /* 0x0000000dd5d57223 */ /* 0x100fe200000108c2 */
[----:B------:R-:W-:Y:S01]  /*e740*/  FMNMX.FTZ R165, R154, R165, !PT ;  /* 0x000000a59aa57209 */ /* 0x000fe20007810000 */
[-CC-:B------:R-:W-:Y:S01]  /*e750*/  FFMA.FTZ R168, R168, R13.reuse, -R194.reuse ;  /* 0x0000000da8a87223 */ /* 0x180fe200000108c2 */
[----:B------:R-:W-:Y:S01]  /*e760*/  FSEL R193, R193, -INF , !P2 ;  /* 0xff800000c1c17808 */ /* 0x000fe20005000000 */
[--C-:B------:R-:W-:Y:S01]  /*e770*/  FFMA.FTZ R169, R169, R13, -R194.reuse ;  /* 0x0000000da9a97223 */ /* 0x100fe200000108c2 */
[----:B------:R-:W-:Y:S01]  /*e780*/  FMNMX.FTZ R165, R157, R165, !PT ;  /* 0x000000a59da57209 */ /* 0x000fe20007810000 */
[-CC-:B------:R-:W-:Y:S01]  /*e790*/  FFMA.FTZ R172, R172, R13.reuse, -R194.reuse ;  /* 0x0000000dacac7223 */ /* 0x180fe200000108c2 */
[-CC-:B------:R-:W-:Y:S01]  /*e7a0*/  FFMA.FTZ R173, R173, R13.reuse, -R194.reuse ;  /* 0x0000000dadad7223 */ /* 0x180fe200000108c2 */
        /* <DEDUP_REMOVED lines=15> */
[----:B------:R-:W-:Y:S01]  /*e8a0*/  FFMA.FTZ R194, R195, R13, -R194 ;  /* 0x0000000dc3c27223 */ /* 0x000fe200000108c2 */
[----:B------:R-:W2:Y:S01]  /*e8b0*/  MUFU.EX2 R152, R152 ;  /* 0x0000009800987308 */ /* 0x000ea20000000800 */
[----:B------:R-:W-:Y:S01]  /*e8c0*/  FMNMX.FTZ R165, R167, R165, !PT ;  /* 0x000000a5a7a57209 */ /* 0x000fe20007810000 */
[-C--:B0-----:R-:W-:Y:S01]  /*e8d0*/  FMUL.FTZ R24, R24, R7.reuse ;  /* 0x0000000718187220 */ /* 0x081fe20000410000 */
[-C--:B------:R-:W-:Y:S01]  /*e8e0*/  FMUL.FTZ R25, R25, R7.reuse ;  /* 0x0000000719197220 */ /* 0x080fe20000410000 */
[----:B------:R-:W-:Y:S01]  /*e8f0*/  FMUL.FTZ R28, R28, R7 ;  /* 0x000000071c1c7220 */ /* 0x000fe20000410000 */
[----:B------:R-:W-:Y:S01]  /*e900*/  FMNMX.FTZ R165, R170, R165, !PT ;  /* 0x000000a5aaa57209 */ /* 0x000fe20007810000 */
[-C--:B------:R-:W-:Y:S01]  /*e910*/  FMUL.FTZ R29, R29, R7.reuse ;  /* 0x000000071d1d7220 */ /* 0x080fe20000410000 */
[----:B------:R-:W-:Y:S01]  /*e920*/  FMUL.FTZ R32, R32, R7 ;  /* 0x0000000720207220 */ /* 0x000fe20000410000 */
[----:B------:R-:W0:Y:S01]  /*e930*/  MUFU.EX2 R212, R212 ;  /* 0x000000d400d47308 */ /* 0x000e220000000800 */
[----:B------:R-:W-:Y:S01]  /*e940*/  FMNMX.FTZ R165, R171, R165, !PT ;  /* 0x000000a5aba57209 */ /* 0x000fe20007810000 */
[-C--:B------:R-:W-:Y:S01]  /*e950*/  FMUL.FTZ R33, R33, R7.reuse ;  /* 0x0000000721217220 */ /* 0x080fe20000410000 */
[-C--:B------:R-:W-:Y:S01]  /*e960*/  FMUL.FTZ R36, R36, R7.reuse ;  /* 0x0000000724247220 */ /* 0x080fe20000410000 */
[----:B------:R-:W-:Y:S01]  /*e970*/  FMUL.FTZ R37, R37, R7 ;  /* 0x0000000725257220 */ /* 0x000fe20000410000 */
[----:B------:R-:W-:Y:S01]  /*e980*/  FMNMX.FTZ R165, R174, R165, !PT ;  /* 0x000000a5aea57209 */ /* 0x000fe20007810000 */
[-C--:B------:R-:W-:Y:S01]  /*e990*/  FMUL.FTZ R40, R40, R7.reuse ;  /* 0x0000000728287220 */ /* 0x080fe20000410000 */
[----:B------:R-:W-:Y:S01]  /*e9a0*/  FMUL.FTZ R41, R41, R7 ;  /* 0x0000000729297220 */ /* 0x000fe20000410000 */
[----:B------:R-:W3:Y:S01]  /*e9b0*/  MUFU.EX2 R155, R155 ;  /* 0x0000009b009b7308 */ /* 0x000ee20000000800 */
[----:B------:R-:W-:Y:S01]  /*e9c0*/  FMNMX.FTZ R165, R175, R165, !PT ;  /* 0x000000a5afa57209 */ /* 0x000fe20007810000 */
[----:B--2---:R-:W-:Y:S01]  /*e9d0*/  FFMA.FTZ R3, R7, R3, R152 ;  /* 0x0000000307037223 */ /* 0x004fe20000010098 */
[-C--:B------:R-:W-:Y:S01]  /*e9e0*/  FMUL.FTZ R44, R44, R7.reuse ;  /* 0x000000072c2c7220 */ /* 0x080fe20000410000 */
[----:B------:R-:W-:Y:S01]  /*e9f0*/  FMUL.FTZ R45, R45, R7 ;  /* 0x000000072d2d7220 */ /* 0x000fe20000410000 */
[----:B------:R-:W-:Y:S01]  /*ea00*/  FMNMX.FTZ R165, R164, R165, !PT ;  /* 0x000000a5a4a57209 */ /* 0x000fe20007810000 */
[-C--:B------:R-:W-:Y:S01]  /*ea10*/  FMUL.FTZ R48, R48, R7.reuse ;  /* 0x0000000730307220 */ /* 0x080fe20000410000 */
[----:B------:R-:W-:Y:S01]  /*ea20*/  FMUL.FTZ R49, R49, R7 ;  /* 0x0000000731317220 */ /* 0x000fe20000410000 */
[----:B------:R-:W2:Y:S01]  /*ea30*/  MUFU.EX2 R156, R156 ;  /* 0x0000009c009c7308 */ /* 0x000ea20000000800 */
[----:B------:R-:W-:Y:S01]  /*ea40*/  FMNMX.FTZ R165, R177, R165, !PT ;  /* 0x000000a5b1a57209 */ /* 0x000fe20007810000 */
[C---:B0-----:R-:W-:Y:S01]  /*ea50*/  FADD.FTZ R3, R212.reuse, R3 ;  /* 0x00000003d4037221 */ /* 0x041fe20000010000 */
[----:B------:R-:W-:Y:S01]  /*ea60*/  F2FP.BF16.F32.PACK_AB R152, R212, R152 ;  /* 0x00000098d498723e */ /* 0x000fe200000010ff */
[----:B------:R-:W-:Y:S01]  /*ea70*/  FMUL.FTZ R52, R52, R7 ;  /* 0x0000000734347220 */ /* 0x000fe20000410000 */
[----:B------:R-:W-:Y:S01]  /*ea80*/  FMNMX.FTZ R165, R178, R165, !PT ;  /* 0x000000a5b2a57209 */ /* 0x000fe20007810000 */
[-C--:B------:R-:W-:Y:S01]  /*ea90*/  FMUL.FTZ R53, R53, R7.reuse ;  /* 0x0000000735357220 */ /* 0x080fe20000410000 */
[----:B------:R-:W-:Y:S01]  /*eaa0*/  FMUL.FTZ R56, R56, R7 ;  /* 0x0000000738387220 */ /* 0x000fe20000410000 */
[----:B------:R-:W0:Y:S01]  /*eab0*/  MUFU.EX2 R159, R159 ;  /* 0x0000009f009f7308 */ /* 0x000e220000000800 */
[----:B------:R-:W-:Y:S01]  /*eac0*/  FMNMX.FTZ R165, R179, R165, !PT ;  /* 0x000000a5b3a57209 */ /* 0x000fe20007810000 */
[----:B---3--:R-:W-:Y:S01]  /*ead0*/  FADD.FTZ R3, R155, R3 ;  /* 0x000000039b037221 */ /* 0x008fe20000010000 */
[-C--:B------:R-:W-:Y:S01]  /*eae0*/  FMUL.FTZ R57, R57, R7.reuse ;  /* 0x0000000739397220 */ /* 0x080fe20000410000 */
[----:B------:R-:W-:Y:S01]  /*eaf0*/  FMUL.FTZ R60, R60, R7 ;  /* 0x000000073c3c7220 */ /* 0x000fe20000410000 */
[----:B------:R-:W-:Y:S01]  /*eb00*/  FMNMX.FTZ R165, R182, R165, !PT ;  /* 0x000000a5b6a57209 */ /* 0x000fe20007810000 */
[-C--:B------:R-:W-:Y:S01]  /*eb10*/  FMUL.FTZ R61, R61, R7.reuse ;  /* 0x000000073d3d7220 */ /* 0x080fe20000410000 */
[----:B------:R-:W-:Y:S01]  /*eb20*/  FMUL.FTZ R64, R64, R7 ;  /* 0x0000000740407220 */ /* 0x000fe20000410000 */
[----:B------:R-:W3:Y:S01]  /*eb30*/  MUFU.EX2 R160, R160 ;  /* 0x000000a000a07308 */ /* 0x000ee20000000800 */
[----:B------:R-:W-:Y:S01]  /*eb40*/  FMNMX.FTZ R165, R183, R165, !PT ;  /* 0x000000a5b7a57209 */ /* 0x000fe20007810000 */
[----:B--2---:R-:W-:Y:S01]  /*eb50*/  FADD.FTZ R3, R156, R3 ;  /* 0x000000039c037221 */ /* 0x004fe20000010000 */
[-C--:B------:R-:W-:Y:S01]  /*eb60*/  FMUL.FTZ R65, R65, R7.reuse ;  /* 0x0000000741417220 */ /* 0x080fe20000410000 */
[----:B------:R-:W-:Y:S01]  /*eb70*/  FMUL.FTZ R68, R68, R7 ;  /* 0x0000000744447220 */ /* 0x000fe20000410000 */
[----:B------:R-:W-:Y:S01]  /*eb80*/  FMNMX.FTZ R165, R186, R165, !PT ;  /* 0x000000a5baa57209 */ /* 0x000fe20007810000 */
[-C--:B------:R-:W-:Y:S01]  /*eb90*/  FMUL.FTZ R69, R69, R7.reuse ;  /* 0x0000000745457220 */ /* 0x080fe20000410000 */
[----:B------:R-:W-:Y:S01]  /*eba0*/  FMUL.FTZ R72, R72, R7 ;  /* 0x0000000748487220 */ /* 0x000fe20000410000 */
[----:B------:R-:W2:Y:S01]  /*ebb0*/  MUFU.EX2 R163, R163 ;  /* 0x000000a300a37308 */ /* 0x000ea20000000800 */
[----:B------:R-:W-:Y:S01]  /*ebc0*/  FMNMX.FTZ R165, R187, R165, !PT ;  /* 0x000000a5bba57209 */ /* 0x000fe20007810000 */
[----:B0-----:R-:W-:Y:S01]  /*ebd0*/  FADD.FTZ R3, R159, R3 ;  /* 0x000000039f037221 */ /* 0x001fe20000010000 */
[-C--:B------:R-:W-:Y:S01]  /*ebe0*/  FMUL.FTZ R73, R73, R7.reuse ;  /* 0x0000000749497220 */ /* 0x080fe20000410000 */
        /* <DEDUP_REMOVED lines=16> */
[-C--:B------:R-:W-:Y:S01]  /*ecf0*/  FMUL.FTZ R92, R92, R7.reuse ;  /* 0x000000075c5c7220 */ /* 0x080fe20000410000 */
[-C--:B------:R-:W-:Y:S01]  /*ed00*/  FMUL.FTZ R93, R93, R7.reuse ;  /* 0x000000075d5d7220 */ /* 0x080fe20000410000 */
[----:B------:R-:W2:Y:S01]  /*ed10*/  SHFL.BFLY PT, R195, R165, 0x2, 0x1f ;  /* 0x0c401f00a5c37f89 */ /* 0x000ea200000e0000 */
[-C--:B------:R-:W-:Y:S01]  /*ed20*/  FMUL.FTZ R96, R96, R7.reuse ;  /* 0x0000000760607220 */ /* 0x080fe20000410000 */
[----:B------:R-:W-:Y:S01]  /*ed30*/  MUFU.EX2 R197, R180 ;  /* 0x000000b400c57308 */ /* 0x000fe20000000800 */
        /* <DEDUP_REMOVED lines=21> */
[----:B--2---:R-:W-:Y:S01]  /*ee90*/  FMNMX.FTZ R165, R165, R195, !PT ;  /* 0x000000c3a5a57209 */ /* 0x004fe20007810000 */
[-C--:B------:R-:W-:Y:S01]  /*eea0*/  FMUL.FTZ R132, R132, R7.reuse ;  /* 0x0000000784847220 */ /* 0x080fe20000410000 */
[----:B------:R-:W2:Y:S01]  /*eeb0*/  MUFU.EX2 R173, R173 ;  /* 0x000000ad00ad7308 */ /* 0x000ea20000000800 */
[----:B0-----:R-:W-:Y:S01]  /*eec0*/  FADD.FTZ R3, R169, R3 ;  /* 0x00000003a9037221 */ /* 0x001fe20000010000 */
[-C--:B------:R-:W-:Y:S01]  /*eed0*/  FMUL.FTZ R133, R133, R7.reuse ;  /* 0x0000000785857220 */ /* 0x080fe20000410000 */
[----:B------:R-:W0:Y:S01]  /*eee0*/  SHFL.BFLY PT, R195, R165, 0x1, 0x1f ;  /* 0x0c201f00a5c37f89 */ /* 0x000e2200000e0000 */
[-C--:B------:R-:W-:Y:S01]  /*eef0*/  FMUL.FTZ R136, R136, R7.reuse ;  /* 0x0000000788887220 */ /* 0x080fe20000410000 */
[-C--:B------:R-:W-:Y:S01]  /*ef00*/  FMUL.FTZ R137, R137, R7.reuse ;  /* 0x0000000789897220 */ /* 0x080fe20000410000 */
[-C--:B------:R-:W-:Y:S01]  /*ef10*/  FMUL.FTZ R140, R140, R7.reuse ;  /* 0x000000078c8c7220 */ /* 0x080fe20000410000 */
[-C--:B------:R-:W-:Y:S01]  /*ef20*/  FMUL.FTZ R141, R141, R7.reuse ;  /* 0x000000078d8d7220 */ /* 0x080fe20000410000 */
[----:B------:R-:W4:Y:S01]  /*ef30*/  MUFU.EX2 R214, R214 ;  /* 0x000000d600d67308 */ /* 0x000f220000000800 */
[----:B---3--:R-:W-:Y:S01]  /*ef40*/  FADD.FTZ R3, R172, R3 ;  /* 0x00000003ac037221 */ /* 0x008fe20000010000 */
[-C--:B------:R-:W-:Y:S01]  /*ef50*/  FMUL.FTZ R144, R144, R7.reuse ;  /* 0x0000000790907220 */ /* 0x080fe20000410000 */
[-C--:B------:R-:W-:Y:S01]  /*ef60*/  FMUL.FTZ R145, R145, R7.reuse ;  /* 0x0000000791917220 */ /* 0x080fe20000410000 */
[-C--:B------:R-:W-:Y:S01]  /*ef70*/  FMUL.FTZ R148, R148, R7.reuse ;  /* 0x0000000794947220 */ /* 0x080fe20000410000 */
[----:B------:R-:W-:-:S03]  /*ef80*/  FMUL.FTZ R149, R149, R7 ;  /* 0x0000000795957220 */ /* 0x000fc60000410000 */
[----:B------:R-:W3:Y:S01]  /*ef90*/  MUFU.EX2 R215, R215 ;  /* 0x000000d700d77308 */ /* 0x000ee20000000800 */
[----:B--2---:R-:W-:-:S07]  /*efa0*/  FADD.FTZ R3, R173, R3 ;  /* 0x00000003ad037221 */ /* 0x004fce0000010000 */
[----:B------:R-:W2:Y:S01]  /*efb0*/  MUFU.EX2 R181, R181 ;  /* 0x000000b500b57308 */ /* 0x000ea20000000800 */
[----:B----4-:R-:W-:Y:S01]  /*efc0*/  FADD.FTZ R3, R214, R3 ;  /* 0x00000003d6037221 */ /* 0x010fe20000010000 */
[----:B0-----:R-:W-:-:S04]  /*efd0*/  FMNMX.FTZ R180, R165, R195, !PT ;  /* 0x000000c3a5b47209 */ /* 0x001fc80007810000 */
[C---:B------:R-:W-:Y:S01]  /*efe0*/  FSETP.NEU.FTZ.AND P2, PT, R180.reuse, -INF , PT ;  /* 0xff800000b400780b */ /* 0x040fe20003f5d000 */
[----:B------:R-:W-:Y:S01]  /*eff0*/  FMUL.FTZ R198, R180, R13 ;  /* 0x0000000db4c67220 */ /* 0x000fe20000410000 */
[----:B------:R-:W0:Y:S01]  /*f000*/  MUFU.EX2 R184, R184 ;  /* 0x000000b800b87308 */ /* 0x000e220000000800 */
[----:B---3--:R-:W-:-:S03]  /*f010*/  FADD.FTZ R3, R215, R3 ;  /* 0x00000003d7037221 */ /* 0x008fc60000010000 */
[----:B------:R-:W-:Y:S01]  /*f020*/  FSEL R198, R198, RZ, P2 ;  /* 0x000000ffc6c67208 */ /* 0x000fe20001000000 */
[----:B------:R-:W-:-:S03]  /*f030*/  FADD.FTZ R3, R197, R3 ;  /* 0x00000003c5037221 */ /* 0x000fc60000010000 */
[----:B------:R-:W3:Y:S01]  /*f040*/  MUFU.EX2 R185, R185 ;  /* 0x000000b900b97308 */ /* 0x000ee20000000800 */
[--C-:B------:R-:W-:Y:S01]  /*f050*/  FFMA.FTZ R165, R154, R13, -R198.reuse ;  /* 0x0000000d9aa57223 */ /* 0x100fe200000108c6 */
[----:B------:R-:W-:Y:S01]  /*f060*/  F2FP.BF16.F32.PACK_AB R154, R156, R155 ;  /* 0x0000009b9c9a723e */ /* 0x000fe200000010ff */
[--C-:B------:R-:W-:Y:S01]  /*f070*/  FFMA.FTZ R229, R153, R13, -R198.reuse ;  /* 0x0000000d99e57223 */ /* 0x100fe200000108c6 */
[----:B------:R-:W-:Y:S01]  /*f080*/  F2FP.BF16.F32.PACK_AB R156, R160, R159 ;  /* 0x0000009fa09c723e */ /* 0x000fe200000010ff */
[-CC-:B------:R-:W-:Y:S01]  /*f090*/  FFMA.FTZ R228, R157, R13.reuse, -R198.reuse ;  /* 0x0000000d9de47223 */ /* 0x180fe200000108c6 */
[----:B------:R-:W-:Y:S01]  /*f0a0*/  F2FP.BF16.F32.PACK_AB R160, R169, R168 ;  /* 0x000000a8a9a0723e */ /* 0x000fe200000010ff */
[-CC-:B------:R-:W-:Y:S01]  /*f0b0*/  FFMA.FTZ R157, R158, R13.reuse, -R198.reuse ;  /* 0x0000000d9e9d7223 */ /* 0x180fe200000108c6 */
[----:B------:R-:W-:Y:S01]  /*f0c0*/  FSEL R169, R180, RZ, P2 ;  /* 0x000000ffb4a97208 */ /* 0x000fe20001000000 */
[----:B------:R-:W-:Y:S01]  /*f0d0*/  MUFU.EX2 R229, R229 ;  /* 0x000000e500e57308 */ /* 0x000fe20000000800 */
[-CC-:B------:R-:W-:Y:S01]  /*f0e0*/  FFMA.FTZ R212, R161, R13.reuse, -R198.reuse ;  /* 0x0000000da1d47223 */ /* 0x180fe200000108c6 */
[-CC-:B------:R-:W-:Y:S01]  /*f0f0*/  FFMA.FTZ R161, R162, R13.reuse, -R198.reuse ;  /* 0x0000000da2a17223 */ /* 0x180fe200000108c6 */
[-C--:B------:R-:W-:Y:S01]  /*f100*/  FFMA.FTZ R199, R166, R13.reuse, -R198 ;  /* 0x0000000da6c77223 */ /* 0x080fe200000108c6 */
[----:B------:R-:W-:Y:S01]  /*f110*/  FADD.FTZ R12, -R169, R12 ;  /* 0x0000000ca90c7221 */ /* 0x000fe20000010100 */
[-CC-:B------:R-:W-:Y:S01]  /*f120*/  FFMA.FTZ R167, R167, R13.reuse, -R198.reuse ;  /* 0x0000000da7a77223 */ /* 0x180fe200000108c6 */
[-CC-:B------:R-:W-:Y:S01]  /*f130*/  FFMA.FTZ R153, R174, R13.reuse, -R198.reuse ;  /* 0x0000000dae997223 */ /* 0x180fe200000108c6 */
[-CC-:B------:R-:W-:Y:S01]  /*f140*/  FFMA.FTZ R195, R170, R13.reuse, -R198.reuse ;  /* 0x0000000daac37223 */ /* 0x180fe200000108c6 */
[----:B------:R-:W-:Y:S01]  /*f150*/  FMUL.FTZ R12, R12, R13 ;  /* 0x0000000d0c0c7220 */ /* 0x000fe20000410000 */
[----:B------:R-:W-:Y:S01]  /*f160*/  MUFU.EX2 R165, R165 ;  /* 0x000000a500a57308 */ /* 0x000fe20000000800 */
[----:B------:R-:W-:Y:S01]  /*f170*/  F2FP.BF16.F32.PACK_AB R158, R213, R163 ;  /* 0x000000a3d59e723e */ /* 0x000fe200000010ff */
[-CC-:B------:R-:W-:Y:S01]  /*f180*/  FFMA.FTZ R171, R171, R13.reuse, -R198.reuse ;  /* 0x0000000dabab7223 */ /* 0x180fe200000108c6 */
[-CC-:B------:R-:W-:Y:S01]  /*f190*/  FFMA.FTZ R175, R175, R13.reuse, -R198.reuse ;  /* 0x0000000dafaf7223 */ /* 0x180fe200000108c6 */
[-CC-:B------:R-:W-:Y:S01]  /*f1a0*/  FFMA.FTZ R230, R164, R13.reuse, -R198.reuse ;  /* 0x0000000da4e67223 */ /* 0x180fe200000108c6 */
[-CC-:B------:R-:W-:Y:S01]  /*f1b0*/  FFMA.FTZ R177, R177, R13.reuse, -R198.reuse ;  /* 0x0000000db1b17223 */ /* 0x180fe200000108c6 */
[-CC-:B------:R-:W-:Y:S01]  /*f1c0*/  FFMA.FTZ R178, R178, R13.reuse, -R198.reuse ;  /* 0x0000000db2b27223 */ /* 0x180fe200000108c6 */
[-CC-:B------:R-:W-:Y:S01]  /*f1d0*/  FFMA.FTZ R179, R179, R13.reuse, -R198.reuse ;  /* 0x0000000db3b37223 */ /* 0x180fe200000108c6 */
[----:B------:R-:W4:Y:S01]  /*f1e0*/  MUFU.EX2 R12, R12 ;  /* 0x0000000c000c7308 */ /* 0x000f220000000800 */
[-CC-:B------:R-:W-:Y:S01]  /*f1f0*/  FFMA.FTZ R182, R182, R13.reuse, -R198.reuse ;  /* 0x0000000db6b67223 */ /* 0x180fe200000108c6 */
[-CC-:B------:R-:W-:Y:S01]  /*f200*/  FFMA.FTZ R183, R183, R13.reuse, -R198.reuse ;  /* 0x0000000db7b77223 */ /* 0x180fe200000108c6 */
[-CC-:B------:R-:W-:Y:S01]  /*f210*/  FFMA.FTZ R186, R186, R13.reuse, -R198.reuse ;  /* 0x0000000dbaba7223 */ /* 0x180fe200000108c6 */
[-CC-:B------:R-:W-:Y:S01]  /*f220*/  FFMA.FTZ R187, R187, R13.reuse, -R198.reuse ;  /* 0x0000000dbbbb7223 */ /* 0x180fe200000108c6 */
[-CC-:B------:R-:W-:Y:S01]  /*f230*/  FFMA.FTZ R191, R191, R13.reuse, -R198.reuse ;  /* 0x0000000dbfbf7223 */ /* 0x180fe200000108c6 */
[----:B--2---:R-:W-:Y:S01]  /*f240*/  FADD.FTZ R3, R181, R3 ;  /* 0x00000003b5037221 */ /* 0x004fe20000010000 */
[-CC-:B------:R-:W-:Y:S01]  /*f250*/  FFMA.FTZ R190, R190, R13.reuse, -R198.reuse ;  /* 0x0000000dbebe7223 */ /* 0x180fe200000108c6 */
[----:B------:R-:W2:Y:S01]  /*f260*/  MUFU.EX2 R155, R228 ;  /* 0x000000e4009b7308 */ /* 0x000ea20000000800 */
[----:B------:R-:W-:Y:S01]  /*f270*/  F2FP.BF16.F32.PACK_AB R162, R173, R172 ;  /* 0x000000acada2723e */ /* 0x000fe200000010ff */
[----:B0-----:R-:W-:Y:S01]  /*f280*/  FADD.FTZ R168, R184, R3 ;  /* 0x00000003b8a87221 */ /* 0x001fe20000010000 */
[-CC-:B------:R-:W-:Y:S01]  /*f290*/  FFMA.FTZ R192, R192, R13.reuse, -R198.reuse ;  /* 0x0000000dc0c07223 */ /* 0x180fe200000108c6 */
[----:B------:R-:W-:Y:S01]  /*f2a0*/  FFMA.FTZ R193, R193, R13, -R198 ;  /* 0x0000000dc1c17223 */ /* 0x000fe200000108c6 */
[----:B------:R-:W-:Y:S01]  /*f2b0*/  F2FP.BF16.F32.PACK_AB R164, R215, R214 ;  /* 0x000000d6d7a4723e */ /* 0x000fe200000010ff */
[----:B---3--:R-:W-:Y:S01]  /*f2c0*/  FADD.FTZ R3, R185, R168 ;  /* 0x000000a8b9037221 */ /* 0x008fe20000010000 */
[----:B------:R-:W-:Y:S01]  /*f2d0*/  F2FP.BF16.F32.PACK_AB R166, R181, R197 ;  /* 0x000000c5b5a6723e */ /* 0x000fe200000010ff */
[----:B------:R-:W0:Y:S01]  /*f2e0*/  MUFU.EX2 R157, R157 ;  /* 0x0000009d009d7308 */ /* 0x000e220000000800 */
[----:B----4-:R-:W-:Y:S01]  /*f2f0*/  FFMA.FTZ R0, R12, R0, R229 ;  /* 0x000000000c007223 */ /* 0x010fe200000100e5 */
[----:B------:R-:W-:Y:S01]  /*f300*/  F2FP.BF16.F32.PACK_AB R168, R185, R184 ;  /* 0x000000b8b9a8723e */ /* 0x000fe200000010ff */
[-C--:B------:R-:W-:Y:S01]  /*f310*/  FMUL.FTZ R26, R26, R12.reuse ;  /* 0x0000000c1a1a7220 */ /* 0x080fe20000410000 */
[-C--:B------:R-:W-:Y:S01]  /*f320*/  FMUL.FTZ R27, R27, R12.reuse ;  /* 0x0000000c1b1b7220 */ /* 0x080fe20000410000 */
[----:B------:R-:W-:Y:S01]  /*f330*/  FADD.FTZ R0, R165, R0 ;  /* 0x00000000a5007221 */ /* 0x000fe20000010000 */
[-C--:B------:R-:W-:Y:S01]  /*f340*/  FMUL.FTZ R30, R30, R12.reuse ;  /* 0x0000000c1e1e7220 */ /* 0x080fe20000410000 */
        /* <DEDUP_REMOVED lines=10> */
[----:B0-----:R-:W-:Y:S01]  /*f3f0*/  F2FP.BF16.F32.PACK_AB R155, R157, R155 ;  /* 0x0000009b9d9b723e */ /* 0x001fe200000010ff */
        /* <DEDUP_REMOVED lines=29> */
[----:B------:R-:W-:Y:S01]  /*f5d0*/  FMUL.FTZ R98, R98, R12 ;  /* 0x0000000c62627220 */ /* 0x000fe20000410000 */
[----:B------:R-:W5:Y:S01]  /*f5e0*/  MUFU.EX2 R195, R195 ;  /* 0x000000c300c37308 */ /* 0x000f620000000800 */
[----:B----4-:R-:W-:Y:S01]  /*f5f0*/  FADD.FTZ R153, R157, R0 ;  /* 0x000000009d997221 */ /* 0x010fe20000010000 */
[----:B--2---:R-:W-:Y:S01]  /*f600*/  F2FP.BF16.F32.PACK_AB R157, R161, R212 ;  /* 0x000000d4a19d723e */ /* 0x004fe200000010ff */
        /* <DEDUP_REMOVED lines=10> */
[----:B0-----:R-:W-:Y:S01]  /*f6b0*/  FADD.FTZ R0, R159, R0 ;  /* 0x000000009f007221 */ /* 0x001fe20000010000 */
[C---:B---3--:R-:W-:Y:S01]  /*f6c0*/  F2FP.BF16.F32.PACK_AB R159, R167.reuse, R159 ;  /* 0x0000009fa79f723e */ /* 0x048fe200000010ff */
[-C--:B------:R-:W-:Y:S01]  /*f6d0*/  FMUL.FTZ R114, R114, R12.reuse ;  /* 0x0000000c72727220 */ /* 0x080fe20000410000 */
[----:B------:R-:W0:Y:S01]  /*f6e0*/  MUFU.EX2 R175, R175 ;  /* 0x000000af00af7308 */ /* 0x000e220000000800 */
[----:B------:R-:W-:Y:S01]  /*f6f0*/  FADD.FTZ R0, R167, R0 ;  /* 0x00000000a7007221 */ /* 0x000fe20000010000 */
[-C--:B------:R-:W-:Y:S01]  /*f700*/  FMUL.FTZ R115, R115, R12.reuse ;  /* 0x0000000c73737220 */ /* 0x080fe20000410000 */
[-C--:B------:R-:W-:Y:S01]  /*f710*/  FMUL.FTZ R118, R118, R12.reuse ;  /* 0x0000000c76767220 */ /* 0x080fe20000410000 */
[-C--:B------:R-:W-:Y:S01]  /*f720*/  FMUL.FTZ R119, R119, R12.reuse ;  /* 0x0000000c77777220 */ /* 0x080fe20000410000 */
[----:B-----5:R-:W-:Y:S01]  /*f730*/  FADD.FTZ R0, R195, R0 ;  /* 0x00000000c3007221 */ /* 0x020fe20000010000 */
[-C--:B------:R-:W-:Y:S01]  /*f740*/  FMUL.FTZ R122, R122, R12.reuse ;  /* 0x0000000c7a7a7220 */ /* 0x080fe20000410000 */
[-C--:B------:R-:W-:Y:S01]  /*f750*/  FMUL.FTZ R123, R123, R12.reuse ;  /* 0x0000000c7b7b7220 */ /* 0x080fe20000410000 */
[----:B------:R-:W3:Y:S01]  /*f760*/  MUFU.EX2 R230, R230 ;  /* 0x000000e600e67308 */ /* 0x000ee20000000800 */
[C---:B--2---:R-:W-:Y:S01]  /*f770*/  FADD.FTZ R0, R171.reuse, R0 ;  /* 0x00000000ab007221 */ /* 0x044fe20000010000 */
[----:B------:R-:W-:Y:S01]  /*f780*/  F2FP.BF16.F32.PACK_AB R161, R171, R195 ;  /* 0x000000c3aba1723e */ /* 0x000fe200000010ff */
[-C--:B------:R-:W-:Y:S01]  /*f790*/  FMUL.FTZ R126, R126, R12.reuse ;  /* 0x0000000c7e7e7220 */ /* 0x080fe20000410000 */
[-C--:B------:R-:W-:Y:S01]  /*f7a0*/  FMUL.FTZ R127, R127, R12.reuse ;  /* 0x0000000c7f7f7220 */ /* 0x080fe20000410000 */
[----:B------:R-:W-:Y:S01]  /*f7b0*/  FADD.FTZ R0, R163, R0 ;  /* 0x00000000a3007221 */ /* 0x000fe20000010000 */
        /* <DEDUP_REMOVED lines=16> */
[----:B------:R-:W-:-:S02]  /*f8c0*/  FMUL.FTZ R151, R151, R12 ;  /* 0x0000000c97977220 */ /* 0x000fc40000410000 */
[----:B------:R-:W3:Y:S01]  /*f8d0*/  MUFU.EX2 R179, R179 ;  /* 0x000000b300b37308 */ /* 0x000ee20000000800 */
[----:B--2---:R-:W-:-:S07]  /*f8e0*/  FADD.FTZ R153, R177, R0 ;  /* 0x00000000b1997221 */ /* 0x004fce0000010000 */
[----:B------:R-:W2:Y:S01]  /*f8f0*/  MUFU.EX2 R169, R182 ;  /* 0x000000b600a97308 */ /* 0x000ea20000000800 */
[----:B0-----:R-:W-:Y:S01]  /*f900*/  FADD.FTZ R0, R178, R153 ;  /* 0x00000099b2007221 */ /* 0x001fe20000010000 */
[----:B------:R-:W-:Y:S02]  /*f910*/  F2FP.BF16.F32.PACK_AB R153, R165, R229 ;  /* 0x000000e5a599723e */ /* 0x000fe400000010ff */
[----:B------:R-:W-:-:S04]  /*f920*/  F2FP.BF16.F32.PACK_AB R165, R177, R230 ;  /* 0x000000e6b1a5723e */ /* 0x000fc800000010ff */
[----:B------:R-:W0:Y:S01]  /*f930*/  MUFU.EX2 R183, R183 ;  /* 0x000000b700b77308 */ /* 0x000e220000000800 */
[C---:B---3--:R-:W-:Y:S01]  /*f940*/  FADD.FTZ R0, R179.reuse, R0 ;  /* 0x00000000b3007221 */ /* 0x048fe20000010000 */
[----:B------:R-:W-:-:S06]  /*f950*/  F2FP.BF16.F32.PACK_AB R167, R179, R178 ;  /* 0x000000b2b3a7723e */ /* 0x000fcc00000010ff */
[----:B------:R-:W3:Y:S01]  /*f960*/  MUFU.EX2 R188, R188 ;  /* 0x000000bc00bc7308 */ /* 0x000ee20000000800 */
[----:B--2---:R-:W-:-:S07]  /*f970*/  FADD.FTZ R0, R169, R0 ;  /* 0x00000000a9007221 */ /* 0x004fce0000010000 */
[----:B------:R-:W2:Y:S01]  /*f980*/  MUFU.EX2 R186, R186 ;  /* 0x000000ba00ba7308 */ /* 0x000ea20000000800 */
[C---:B0-----:R-:W-:Y:S01]  /*f990*/  FADD.FTZ R7, R183.reuse, R0 ;  /* 0x00000000b7077221 */ /* 0x041fe20000010000 */
[----:B------:R-:W-:-:S06]  /*f9a0*/  F2FP.BF16.F32.PACK_AB R169, R183, R169 ;  /* 0x000000a9b7a9723e */ /* 0x000fcc00000010ff */
[----:B------:R-:W0:Y:S01]  /*f9b0*/  MUFU.EX2 R189, R189 ;  /* 0x000000bd00bd7308 */ /* 0x000e220000000800 */
[----:B---3--:R-:W-:-:S07]  /*f9c0*/  FADD.FTZ R170, R188, R3 ;  /* 0x00000003bcaa7221 */ /* 0x008fce0000010000 */
[----:B------:R-:W3:Y:S01]  /*f9d0*/  MUFU.EX2 R187, R187 ;  /* 0x000000bb00bb7308 */ /* 0x000ee20000000800 */
[----:B--2---:R-:W-:-:S07]  /*f9e0*/  FADD.FTZ R0, R186, R7 ;  /* 0x00000007ba007221 */ /* 0x004fce0000010000 */
[----:B------:R-:W2:Y:S01]  /*f9f0*/  MUFU.EX2 R226, R226 ;  /* 0x000000e200e27308 */ /* 0x000ea20000000800 */
[C---:B0-----:R-:W-:Y:S01]  /*fa00*/  FADD.FTZ R3, R189.reuse, R170 ;  /* 0x000000aabd037221 */ /* 0x041fe20000010000 */
[----:B------:R-:W-:-:S06]  /*fa10*/  F2FP.BF16.F32.PACK_AB R170, R189, R188 ;  /* 0x000000bcbdaa723e */ /* 0x000fcc00000010ff */
[----:B------:R-:W0:Y:S01]  /*fa20*/  MUFU.EX2 R173, R191 ;  /* 0x000000bf00ad7308 */ /* 0x000e220000000800 */
[C---:B---3--:R-:W-:Y:S01]  /*fa30*/  FADD.FTZ R0, R187.reuse, R0 ;  /* 0x00000000bb007221 */ /* 0x048fe20000010000 */
[----:B------:R-:W-:-:S06]  /*fa40*/  F2FP.BF16.F32.PACK_AB R171, R187, R186 ;  /* 0x000000babbab723e */ /* 0x000fcc00000010ff */
[----:B------:R-:W3:Y:S01]  /*fa50*/  MUFU.EX2 R227, R227 ;  /* 0x000000e300e37308 */ /* 0x000ee20000000800 */
[----:B--2---:R-:W-:-:S07]  /*fa60*/  FADD.FTZ R172, R226, R3 ;  /* 0x00000003e2ac7221 */ /* 0x004fce0000010000 */
[----:B------:R-:W2:Y:S01]  /*fa70*/  MUFU.EX2 R190, R190 ;  /* 0x000000be00be7308 */ /* 0x000ea20000000800 */
[----:B0-----:R-:W-:-:S07]  /*fa80*/  FADD.FTZ R7, R173, R0 ;  /* 0x00000000ad077221 */ /* 0x001fce0000010000 */
[----:B------:R-:W0:Y:S01]  /*fa90*/  MUFU.EX2 R196, R196 ;  /* 0x000000c400c47308 */ /* 0x000e220000000800 */
[C---:B---3--:R-:W-:Y:S01]  /*faa0*/  FADD.FTZ R3, R227.reuse, R172 ;  /* 0x000000ace3037221 */ /* 0x048fe20000010000 */
[----:B------:R-:W-:-:S06]  /*fab0*/  F2FP.BF16.F32.PACK_AB R172, R227, R226 ;  /* 0x000000e2e3ac723e */ /* 0x000fcc00000010ff */
[----:B------:R-:W3:Y:S01]  /*fac0*/  MUFU.EX2 R192, R192 ;  /* 0x000000c000c07308 */ /* 0x000ee20000000800 */
[C---:B--2---:R-:W-:Y:S01]  /*fad0*/  FADD.FTZ R7, R190.reuse, R7 ;  /* 0x00000007be077221 */ /* 0x044fe20000010000 */
[----:B------:R-:W-:-:S06]  /*fae0*/  F2FP.BF16.F32.PACK_AB R173, R190, R173 ;  /* 0x000000adbead723e */ /* 0x000fcc00000010ff */
[----:B------:R-:W2:Y:S01]  /*faf0*/  MUFU.EX2 R174, R194 ;  /* 0x000000c200ae7308 */ /* 0x000ea20000000800 */
[----:B0-----:R-:W-:-:S07]  /*fb00*/  FADD.FTZ R3, R196, R3 ;  /* 0x00000003c4037221 */ /* 0x001fce0000010000 */
[----:B------:R-:W0:Y:S01]  /*fb10*/  MUFU.EX2 R193, R193 ;  /* 0x000000c100c17308 */ /* 0x000e220000000800 */
[----:B---3--:R-:W-:Y:S01]  /*fb20*/  FADD.FTZ R0, R192, R7 ;  /* 0x00000007c0007221 */ /* 0x008fe20000010000 */
[C---:B--2---:R-:W-:Y:S01]  /*fb30*/  FADD.FTZ R3, R174.reuse, R3 ;  /* 0x00000003ae037221 */ /* 0x044fe20000010000 */
[----:B------:R-:W-:Y:S02]  /*fb40*/  F2FP.BF16.F32.PACK_AB R174, R174, R196 ;  /* 0x000000c4aeae723e */ /* 0x000fe400000010ff */
[C---:B0-----:R-:W-:Y:S01]  /*fb50*/  FADD.FTZ R0, R193.reuse, R0 ;  /* 0x00000000c1007221 */ /* 0x041fe20000010000 */
[----:B------:R-:W-:Y:S01]  /*fb60*/  F2FP.BF16.F32.PACK_AB R175, R193, R192 ;  /* 0x000000c0c1af723e */ /* 0x000fe200000010ff */
[----:B------:R-:W-:Y:S06]  /*fb70*/  @!P0 BRA `(.L_x_2803) ;  /* 0x0000000000048947 */ /* 0x000fec0003800000 */
[----:B------:R-:W-:Y:S01]  /*fb80*/  BPT.TRAP 0x1 ;  /* 0x000000040000795c */ /* 0x000fe20000300000 */
.L_x_2803:
[----:B------:R0:W2:Y:S01]  /*fb90*/  SYNCS.PHASECHK.TRANS64.TRYWAIT P2, [R210+URZ+0x22850], R209 ;  /* 0x022850d1d20075a7 */ /* 0x0000a2000804017f */
[----:B------:R-:W-:Y:S05]  /*fba0*/  @!P0 BRA `(.L_x_2804) ;  /* 0x0000000000048947 */ /* 0x000fea0003800000 */
[----:B------:R-:W-:Y:S01]  /*fbb0*/  BPT.TRAP 0x1 ;  /* 0x000000040000795c */ /* 0x000fe20000300000 */
.L_x_2804:
[----:B------:R-:W-:Y:S04]  /*fbc0*/  BSSY B0, `(.L_x_2805) ;  /* 0x0000004000007945 */ /* 0x000fe80003800000 */
[----:B--2---:R-:W-:Y:S05]  /*fbd0*/  @P2 BRA `(.L_x_2806) ;  /* 0x0000000000082947 */ /* 0x004fea0003800000 */
[----:B------:R-:W2:Y:S02]  /*fbe0*/  SYNCS.PHASECHK.TRANS64.TRYWAIT P2, [R210+URZ+0x22850], R209 ;  /* 0x022850d1d20075a7 */ /* 0x000ea4000804017f */
[----:B--2---:R-:W-:Y:S05]  /*fbf0*/  @!P2 BRA `(.L_x_2807) ;  /* 0x0000012400f0a947 */ /* 0x004fea0003800000 */
.L_x_2806:
[----:B------:R-:W-:Y:S05]  /*fc00*/  BSYNC B0 ;  /* 0x0000000000007941 */ /* 0x000fea0003800000 */
.L_x_2805:
[----:B------:R-:W3:Y:S01]  /*fc10*/  S2R R7, SR_TID.X ;  /* 0x0000000000077919 */ /* 0x000ee20000002100 */
[----:B------:R-:W-:Y:S05]  /*fc20*/  WARPSYNC.ALL ;  /* 0x0000000000007948 */ /* 0x000fea0003800000 */
[----:B------:R-:W-:Y:S01]  /*fc30*/  IMAD R178, R2, 0xc00, R21 ;  /* 0x00000c0002b27824 */ /* 0x000fe200078e0215 */
[----:B------:R-:W-:Y:S01]  /*fc40*/  ISETP.GT.AND P2, PT, R6, R216, PT ;  /* 0x000000d80600720c */ /* 0x000fe20003f44270 */
[----:B------:R-:W-:Y:S02]  /*fc50*/  IMAD.MOV.U32 R179, RZ, RZ, 0x40000040 ;  /* 0x40000040ffb37424 */ /* 0x000fe400078e00ff */
[----:B012---:R-:W-:Y:S01]  /*fc60*/  @!P1 VIADD R210, R210, 0x22860 ;  /* 0x00022860d2d29836 */ /* 0x007fe20000000000 */
[----:B------:R-:W-:Y:S01]  /*fc70*/  R2UR UR6, R178 ;  /* 0x00000000b20672ca */ /* 0x000fe200000e0000 */
[----:B------:R-:W-:Y:S01]  /*fc80*/  VIADD R6, R6, 0xffffffff ;  /* 0xffffffff06067836 */ /* 0x000fe20000000000 */
[----:B------:R-:W-:Y:S01]  /*fc90*/  R2UR UR7, R179 ;  /* 0x00000000b30772ca */ /* 0x000fe200000e0000 */
[----:B------:R-:W-:Y:S01]  /*fca0*/  IMAD.MOV.U32 R179, RZ, RZ, 0x40000040 ;  /* 0x40000040ffb37424 */ /* 0x000fe200078e00ff */
[----:B------:R-:W-:Y:S01]  /*fcb0*/  @!P1 PRMT R210, RZ, 0x654, R210 ;  /* 0x00000654ffd29816 */ /* 0x000fe200000000d2 */
[----:B------:R-:W-:Y:S01]  /*fcc0*/  IMAD.MOV.U32 R12, RZ, RZ, R180 ;  /* 0x000000ffff0c7224 */ /* 0x000fe200078e00b4 */
[----:B---3--:R-:W-:-:S05]  /*fcd0*/  SHF.R.U32.HI R7, RZ, 0x7, R7 ;  /* 0x00000007ff077819 */ /* 0x008fca0000011607 */
[----:B------:R-:W-:-:S05]  /*fce0*/  VIADD R7, R7, 0x8 ;  /* 0x0000000807077836 */ /* 0x000fca0000000000 */
[----:B------:R0:W-:Y:S02]  /*fcf0*/  BAR.SYNC.DEFER_BLOCKING R7, 0x100 ;  /* 0x000400070000751d */ /* 0x0001e40000010000 */
[----:B0-----:R-:W-:-:S04]  /*fd00*/  IMAD.MOV.U32 R7, RZ, RZ, R176 ;  /* 0x000000ffff077224 */ /* 0x001fc800078e00b0 */
        /* <DEDUP_REMOVED lines=43> */
[----:B------:R-:W-:Y:S02]  /*ffc0*/  IMAD.MOV.U32 R12, RZ, RZ, R180 ;  /* 0x000000ffff0c7224 */ /* 0x000fe400078e00b4 */
[----:B------:R-:W-:-:S07]  /*ffd0*/  IMAD.MOV.U32 R7, RZ, RZ, R176 ;  /* 0x000000ffff077224 */ /* 0x000fce00078e00b0 */
.L_x_2790:
[----:B------:R-:W2:Y:S01]  /*ffe0*/  LDL.LU R156, [R1] ;  /* 0x00000000019c7983 */ /* 0x000ea20000300800 */
[----:B------:R-:W1:Y:S01]  /*fff0*/  LDC R152, c[0x0][0x448] ;  /* 0x00011200ff987b82 */ /* 0x000e620000000800 */
[----:B------:R-:W-:Y:S01]  /*10000*/  IADD3 R155, R201, 0x1, -R200 ;  /* 0x00000001c99b7810 */ /* 0x000fe20007ffe8c8 */
[----:B------:R-:W-:-:S06]  /*10010*/  ULDC UR4, c[0x0][0x9dc] ;  /* 0x0002770000047ab9 */ /* 0x000fcc0000000800 */
[----:B------:R-:W3:Y:S01]  /*10020*/  LDC R230, c[0x0][0x9e4] ;  /* 0x00027900ffe67b82 */ /* 0x000ee20000000800 */
[----:B-1----:R-:W-:Y:S01]  /*10030*/  ISETP.NE.AND P2, PT, R152, 0x1, PT ;  /* 0x000000019800780c */ /* 0x002fe20003f45270 */
[----:B------:R-:W-:-:S12]  /*10040*/  VIADD R152, R206, 0x7f ;  /* 0x0000007fce987836 */ /* 0x000fd80000000000 */
[----:B------:R-:W1:Y:S08]  /*10050*/  @P2 LDC R153, c[0x0][0x44c] ;  /* 0x00011300ff992b82 */ /* 0x000e700000000800 */
[----:B------:R-:W4:Y:S01]  /*10060*/  @P2 LDC R154, c[0x0][0x450] ;  /* 0x00011400ff9a2b82 */ /* 0x000f220000000800 */
[----:B-1----:R-:W-:-:S05]  /*10070*/  @P2 IMAD.HI.U32 R153, R152, R153, RZ ;  /* 0x0000009998992227 */ /* 0x002fca00078e00ff */
[----:B----4-:R-:W-:-:S05]  /*10080*/  @P2 SHF.R.U32.HI R152, RZ, R154, R153 ;  /* 0x0000009aff982219 */ /* 0x010fca0000011699 */
[----:B------:R-:W-:-:S04]  /*10090*/  IMAD.IADD R152, R155, 0x1, R152 ;  /* 0x000000019b987824 */ /* 0x000fc800078e0298 */
[----:B------:R-:W-:Y:S01]  /*100a0*/  VIADD R154, R152, -UR4 ;  /* 0x80000004989a7c36 */ /* 0x000fe20008000000 */
[----:B--2---:R-:W-:-:S04]  /*100b0*/  LOP3.LUT R156, R156, 0xffefffff, RZ, 0xc0, !PT ;  /* 0xffefffff9c9c7812 */ /* 0x004fc800078ec0ff */
[----:B------:R-:W-:Y:S02]  /*100c0*/  @P2 LOP3.LUT R156, R156, 0x100000, RZ, 0xfc, !PT ;  /* 0x001000009c9c2812 */ /* 0x000fe400078efcff */
[----:B---3--:R-:W-:Y:S02]  /*100d0*/  ISETP.GE.AND P2, PT, R230, 0x1, PT ;  /* 0x00000001e600780c */ /* 0x008fe40003f46270 */
[----:B------:R-:W-:-:S11]  /*100e0*/  LOP3.LUT R156, R156, 0xffdfffff, RZ, 0xc0, !PT ;  /* 0xffdfffff9c9c7812 */ /* 0x000fd600078ec0ff */
[----:B------:R-:W-:-:S05]  /*100f0*/  @P2 LOP3.LUT R156, R156, 0x200000, RZ, 0xfc, !PT ;  /* 0x002000009c9c2812 */ /* 0x000fca00078efcff */
[----:B------:R1:W-:Y:S01]  /*10100*/  STL [R1], R156 ;  /* 0x0000009c01007387 */ /* 0x0003e20000100800 */
[----:B------:R-:W-:Y:S05]  /*10110*/  @!P2 BRA `(.L_x_2809) ;  /* 0x000000000048a947 */ /* 0x000fea0003800000 */
[----:B------:R-:W-:Y:S01]  /*10120*/  IMAD.MOV.U32 R155, RZ, RZ, R152 ;  /* 0x000000ffff9b7224 */ /* 0x000fe200078e0098 */
[----:B------:R-:W-:Y:S04]  /*10130*/  BSSY B0, `(.L_x_2810) ;  /* 0x000000e000007945 */ /* 0x000fe80003800000 */
[----:B------:R-:W-:-:S13]  /*10140*/  ISETP.GT.AND P2, PT, R155, -0x1, PT ;  /* 0xffffffff9b00780c */ /* 0x000fda0003f44270 */
[----:B------:R-:W-:Y:S05]  /*10150*/  @P2 BRA `(.L_x_2811) ;  /* 0x00000000001c2947 */ /* 0x000fea0003800000 */
[----:B------:R-:W-:Y:S02]  /*10160*/  ISETP.NE.AND P2, PT, R230, 0x1, PT ;  /* 0x00000001e600780c */ /* 0x000fe40003f45270 */
[----:B------:R-:W-:-:S11]  /*10170*/  LOP3.LUT R155, RZ, R155, RZ, 0x33, !PT ;  /* 0x0000009bff9b7212 */ /* 0x000fd600078e33ff */
[----:B------:R-:W2:Y:S02]  /*10180*/  @P2 LDC.64 R152, c[0x0][0x9e8] ;  /* 0x00027a00ff982b82 */ /* 0x000ea40000000a00 */
[----:B--2---:R-:W-:-:S05]  /*10190*/  @P2 IMAD.HI.U32 R152, R155, R152, RZ ;  /* 0x000000989b982227 */ /* 0x004fca00078e00ff */
[----:B------:R-:W-:-:S04]  /*101a0*/  @P2 SHF.R.U32.HI R155, RZ, R153, R152 ;  /* 0x00000099ff9b2219 */ /* 0x000fc80000011698 */
[----:B------:R-:W-:Y:S01]  /*101b0*/  LOP3.LUT R155, RZ, R155, RZ, 0x33, !PT ;  /* 0x0000009bff9b7212 */ /* 0x000fe200078e33ff */
[----:B------:R-:W-:Y:S06]  /*101c0*/  BRA `(.L_x_2812) ;  /* 0x0000000000107947 */ /* 0x000fec0003800000 */
.L_x_2811:
[----:B------:R-:W-:-:S13]  /*101d0*/  ISETP.NE.AND P2, PT, R230, 0x1, PT ;  /* 0x00000001e600780c */ /* 0x000fda0003f45270 */
[----:B------:R-:W2:Y:S02]  /*101e0*/  @P2 LDC.64 R152, c[0x0][0x9e8] ;  /* 0x00027a00ff982b82 */ /* 0x000ea40000000a00 */
[----:B--2---:R-:W-:-:S05]  /*101f0*/  @P2 IMAD.HI.U32 R152, R155, R152, RZ ;  /* 0x000000989b982227 */ /* 0x004fca00078e00ff */
[----:B------:R-:W-:-:S07]  /*10200*/  @P2 SHF.R.U32.HI R155, RZ, R153, R152 ;  /* 0x00000099ff9b2219 */ /* 0x000fce0000011698 */
.L_x_2812:
[----:B------:R-:W-:Y:S05]  /*10210*/  BSYNC B0 ;  /* 0x0000000000007941 */ /* 0x000fea0003800000 */
.L_x_2810:
[----:B------:R-:W-:-:S05]  /*10220*/  IMAD R155, R155, R230, RZ ;  /* 0x000000e69b9b7224 */ /* 0x000fca00078e02ff */
[----:B------:R-:W-:-:S07]  /*10230*/  VIMNMX R154, R154, R155, !PT ;  /* 0x0000009b9a9a7248 */ /* 0x000fce0007fe0100 */
.L_x_2809:
[----:B------:R-:W-:-:S04]  /*10240*/  VIADD R154, R154, 0x5f ;  /* 0x0000005f9a9a7836 */ /* 0x000fc80000000000 */
[----:B------:R-:W-:-:S05]  /*10250*/  IMAD.HI R154, R154, 0x2aaaaaab, RZ ;  /* 0x2aaaaaab9a9a7827 */ /* 0x000fca00078e02ff */
[----:B------:R-:W-:-:S04]  /*10260*/  SHF.R.U32.HI R153, RZ, 0x1f, R154 ;  /* 0x0000001fff997819 */ /* 0x000fc8000001169a */
[----:B------:R-:W-:-:S04]  /*10270*/  LEA.HI.SX32 R153, R154, R153, 0x1c ;  /* 0x000000999a997211 */ /* 0x000fc800078fe2ff */
[----:B------:R-:W-:-:S04]  /*10280*/  VIMNMX R209, R218, R153, !PT ;  /* 0x00000099dad17248 */ /* 0x000fc80007fe0100 */
[----:B------:R-:W-:-:S13]  /*10290*/  ISETP.GE.AND P2, PT, R6, R209, PT ;  /* 0x000000d10600720c */ /* 0x000fda0003f46270 */
[----:B------:R-:W-:Y:S05]  /*102a0*/  @!P2 BRA `(.L_x_2813) ;  /* 0x00000024003ca947 */ /* 0x000fea0003800000 */
[----:B------:R-:W-:Y:S02]  /*102b0*/  IMAD.MOV.U32 R213, RZ, RZ, R12 ;  /* 0x000000ffffd57224 */ /* 0x000fe400078e000c */
[----:B------:R-:W-:Y:S02]  /*102c0*/  IMAD.MOV.U32 R214, RZ, RZ, R7 ;  /* 0x000000ffffd67224 */ /* 0x000fe400078e0007 */
[----:B------:R-:W-:-:S07]  /*102d0*/  IMAD.MOV.U32 R212, RZ, RZ, R6 ;  /* 0x000000ffffd47224 */ /* 0x000fce00078e0006 */
.L_x_2823:
[----:B--2---:R-:W-:Y:S01]  /*102e0*/  VIADD R6, R2, 0x1 ;  /* 0x0000000102067836 */ /* 0x004fe20000000000 */
[----:B------:R-:W-:Y:S05]  /*102f0*/  YIELD ;  /* 0x0000000000007946 */ /* 0x000fea0003800000 */
[----:B------:R-:W-:Y:S01]  /*10300*/  ISETP.NE.AND P3, PT, R6, 0x2, PT ;  /* 0x000000020600780c */ /* 0x000fe20003f65270 */
[----:B------:R-:W-:Y:S02]  /*10310*/  IMAD.MOV.U32 R2, RZ, RZ, R212 ;  /* 0x000000ffff027224 */ /* 0x000fe400078e00d4 */
[----:B------:R-:W-:Y:S01]  /*10320*/  VIADD R212, R212, 0xffffffff ;  /* 0xffffffffd4d47836 */ /* 0x000fe20000000000 */
[----:B------:R-:W-:-:S02]  /*10330*/  SEL R12, RZ, 0x1, P3 ;  /* 0x00000001ff0c7807 */ /* 0x000fc40001800000 */
[----:B------:R-:W-:Y:S02]  /*10340*/  ISETP.GT.AND P2, PT, R2, R209, PT ;  /* 0x000000d10200720c */ /* 0x000fe40003f44270 */
[----:B------:R-:W-:Y:S02]  /*10350*/  LOP3.LUT R19, R19, R12, RZ, 0x3c, !PT ;  /* 0x0000000c13137212 */ /* 0x000fe400078e3cff */
[----:B------:R-:W-:Y:S01]  /*10360*/  SEL R2, R6, RZ, P3 ;  /* 0x000000ff06027207 */ /* 0x000fe20001800000 */
[----:B------:R-:W-:Y:S08]  /*10370*/  @!P0 BRA `(.L_x_2814) ;  /* 0x0000000000048947 */ /* 0x000ff00003800000 */
[----:B------:R-:W-:Y:S01]  /*10380*/  BPT.TRAP 0x1 ;  /* 0x000000040000795c */ /* 0x000fe20000300000 */
.L_x_2814:
[----:B------:R-:W-:Y:S01]  /*10390*/  IMAD R6, R2, 0x8, R16 ;  /* 0x0000000802067824 */ /* 0x000fe200078e0210 */
[----:B0-----:R-:W-:-:S04]  /*103a0*/  SHF.L.U32 R210, R19, 0x1f, RZ ;  /* 0x0000001f13d27819 */ /* 0x001fc800000006ff */
[----:B------:R0:W2:Y:S01]  /*103b0*/  SYNCS.PHASECHK.TRANS64.TRYWAIT P3, [R6+URZ+0x22830], R210 ;  /* 0x022830d2060075a7 */ /* 0x0000a2000806017f */
[----:B------:R-:W-:Y:S05]  /*103c0*/  @!P0 BRA `(.L_x_2815) ;  /* 0x0000000000048947 */ /* 0x000fea0003800000 */
[----:B------:R-:W-:Y:S01]  /*103d0*/  BPT.TRAP 0x1 ;  /* 0x000000040000795c */ /* 0x000fe20000300000 */
.L_x_2815:
[----:B------:R-:W-:Y:S02]  /*103e0*/  IMAD R154, R2, 0x300, R207 ;  /* 0x00000300029a7824 */ /* 0x000fe400078e02cf */
[----:B------:R-:W-:Y:S01]  /*103f0*/  IMAD.MOV.U32 R155, RZ, RZ, 0x40000040 ;  /* 0x40000040ff9b7424 */ /* 0x000fe200078e00ff */
[----:B--2---:R-:W-:Y:S06]  /*10400*/  @P3 BRA `(.L_x_2816) ;  /* 0x0000000000083947 */ /* 0x004fec0003800000 */
[----:B------:R-:W2:Y:S02]  /*10410*/  SYNCS.PHASECHK.TRANS64.TRYWAIT P3, [R6+URZ+0x22830], R210 ;  /* 0x022830d2060075a7 */ /* 0x000ea4000806017f */
[----:B--2---:R-:W-:Y:S05]  /*10420*/  @!P3 BRA `(.L_x_2817) ;  /* 0x0000011c00f8b947 */ /* 0x004fea0003800000 */
.L_x_2816:
        /* <DEDUP_REMOVED lines=13> */
[----:B------:R-:W-:Y:S01]  /*10500*/  R2UR UR11, R153 ;  /* 0x00000000990b72ca */ /* 0x000fe200000e0000 */
[----:B------:R-:W3:Y:S01]  /*10510*/  S2R R216, SR_TID.X ;  /* 0x0000000000d87919 */ /* 0x000ee20000002100 */
[----:B------:R-:W-:-:S02]  /*10520*/  R2UR UR19, R155 ;  /* 0x000000009b1372ca */ /* 0x000fc400000e0000 */
[----:B-1----:R-:W-:Y:S01]  /*10530*/  WARPGROUP.ARRIVE ;  /* 0x00000000000079c5 */ /* 0x002fe20000000000 */
[----:B------:R-:W-:Y:S02]  /*10540*/  R2UR UR8, R14 ;  /* 0x000000000e0872ca */ /* 0x000fe400000e0000 */
[----:B------:R-:W-:Y:S02]  /*10550*/  R2UR UR9, R15 ;  /* 0x000000000f0972ca */ /* 0x000fe400000e0000 */
[----:B------:R-:W-:Y:S01]  /*10560*/  R2UR UR14, R12 ;  /* 0x000000000c0e72ca */ /* 0x000fe200000e0000 */
[----:B------:R-:W-:Y:S01]  /*10570*/  HGMMA.64x96x16.F32.BF16 R152, gdesc[UR4], RZ, !UPT, gsb0 ;  /* 0x01600000049879f0 */ /* 0x000fe2000c0018ff */
[----:B------:R-:W-:Y:S02]  /*10580*/  R2UR UR15, R13 ;  /* 0x000000000d0f72ca */ /* 0x000fe400000e0000 */
[----:B------:R-:W-:Y:S02]  /*10590*/  R2UR UR12, R10 ;  /* 0x000000000a0c72ca */ /* 0x000fe400000e0000 */
[----:B------:R-:W-:-:S02]  /*105a0*/  R2UR UR13, R11 ;  /* 0x000000000b0d72ca */ /* 0x000fc400000e0000 */
[----:B------:R-:W-:Y:S02]  /*105b0*/  R2UR UR16, R8 ;  /* 0x00000000081072ca */ /* 0x000fe400000e0000 */
[----:B------:R-:W-:Y:S02]  /*105c0*/  R2UR UR17, R9 ;  /* 0x00000000091172ca */ /* 0x000fe400000e0000 */
[----:B---3--:R-:W-:Y:S01]  /*105d0*/  SHF.R.U32.HI R216, RZ, 0x7, R216 ;  /* 0x00000007ffd87819 */ /* 0x008fe200000116d8 */
        /* <DEDUP_REMOVED lines=51> */
[----:B-1----:R-:W-:-:S07]  /*10910*/  FMNMX.FTZ R7, R153, R7, !PT ;  /* 0x0000000799077209 */ /* 0x002fce0007810000 */
[----:B------:R-:W1:Y:S01]  /*10920*/  MUFU.TANH R160, R160 ;  /* 0x000000a000a07308 */ /* 0x000e620000002400 */
[----:B---3--:R-:W-:-:S07]  /*10930*/  FMNMX.FTZ R7, R156, R7, !PT ;  /* 0x000000079c077209 */ /* 0x008fce0007810000 */
        /* <DEDUP_REMOVED lines=34> */
[----:B------:R-:W-:Y:S01]  /*10b60*/  MUFU.TANH R192, R192 ;  /* 0x000000c000c07308 */ /* 0x000fe20000002400 */
[----:B---3--:R-:W-:-:S07]  /*10b70*/  FMNMX.FTZ R7, R193, R7, !PT ;  /* 0x00000007c1077209 */ /* 0x008fce0007810000 */
[----:B------:R-:W-:Y:S01]  /*10b80*/  MUFU.TANH R155, R155 ;  /* 0x0000009b009b7308 */ /* 0x000fe20000002400 */
[----:B----4-:R-:W-:-:S05]  /*10b90*/  FMNMX.FTZ R7, R196, R7, !PT ;  /* 0x00000007c4077209 */ /* 0x010fca0007810000 */
[----:B------:R-:W1:Y:S02]  /*10ba0*/  SHFL.BFLY PT, R13, R7, 0x2, 0x1f ;  /* 0x0c401f00070d7f89 */ /* 0x000e6400000e0000 */
[----:B------:R-:W-:Y:S08]  /*10bb0*/  MUFU.TANH R158, R158 ;  /* 0x0000009e009e7308 */ /* 0x000ff00000002400 */
[----:B------:R-:W-:Y:S08]  /*10bc0*/  MUFU.TANH R159, R159 ;  /* 0x0000009f009f7308 */ /* 0x000ff00000002400 */
[----:B------:R-:W-:Y:S01]  /*10bd0*/  MUFU.TANH R162, R162 ;  /* 0x000000a200a27308 */ /* 0x000fe20000002400 */
[----:B-1----:R-:W-:-:S07]  /*10be0*/  FMNMX.FTZ R7, R7, R13, !PT ;  /* 0x0000000d07077209 */ /* 0x002fce0007810000 */
[----:B------:R-:W-:Y:S01]  /*10bf0*/  MUFU.TANH R163, R163 ;  /* 0x000000a300a37308 */ /* 0x000fe20000002400 */
[----:B------:R-:W1:Y:S07]  /*10c00*/  SHFL.BFLY PT, R13, R7, 0x1, 0x1f ;  /* 0x0c201f00070d7f89 */ /* 0x000e6e00000e0000 */
[----:B------:R-:W-:Y:S08]  /*10c10*/  MUFU.TANH R166, R166 ;  /* 0x000000a600a67308 */ /* 0x000ff00000002400 */
[----:B------:R-:W-:Y:S01]  /*10c20*/  MUFU.TANH R167, R167 ;  /* 0x000000a700a77308 */ /* 0x000fe20000002400 */
[----:B-1----:R-:W-:Y:S01]  /*10c30*/  FMNMX.FTZ R7, R7, R13, !PT ;  /* 0x0000000d07077209 */ /* 0x002fe20007810000 */
[----:B------:R-:W-:-:S04]  /*10c40*/  IMAD.U32 R13, RZ, RZ, UR40 ;  /* 0x00000028ff0d7e24 */ /* 0x000fc8000f8e00ff */
[C---:B------:R-:W-:Y:S01]  /*10c50*/  FMUL.FTZ R154, R7.reuse, R13 ;  /* 0x0000000d079a7220 */ /* 0x040fe20000410000 */
[----:B------:R-:W-:-:S03]  /*10c60*/  FADD.FTZ R214, -R7, R214 ;  /* 0x000000d607d67221 */ /* 0x000fc60000010100 */
[-CC-:B------:R-:W-:Y:S01]  /*10c70*/  FFMA.FTZ R12, R12, R13.reuse, -R154.reuse ;  /* 0x0000000d0c0c7223 */ /* 0x180fe2000001089a */
[-C--:B------:R-:W-:Y:S01]  /*10c80*/  FMUL.FTZ R214, R214, R13.reuse ;  /* 0x0000000dd6d67220 */ /* 0x080fe20000410000 */
        /* <DEDUP_REMOVED lines=25> */
[-C--:B-1----:R-:W-:Y:S01]  /*10e20*/  FMUL.FTZ R24, R24, R152.reuse ;  /* 0x0000009818187220 */ /* 0x082fe20000410000 */
[----:B------:R1:W4:Y:S01]  /*10e30*/  MUFU.EX2 R154, R20 ;  /* 0x00000014009a7308 */ /* 0x0003220000000800 */
        /* <DEDUP_REMOVED lines=64> */
[----:B------:R-:W-:Y:S01]  /*11240*/  FMUL.FTZ R3, R170, UR45 ;  /* 0x0000002daa037c20 */ /* 0x000fe20008410000 */
[----:B------:R-:W-:Y:S01]  /*11250*/  FMUL.FTZ R170, R174, UR45 ;  /* 0x0000002daeaa7c20 */ /* 0x000fe20008410000 */
[----:B-1----:R-:W-:Y:S01]  /*11260*/  FMUL.FTZ R20, R171, UR45 ;  /* 0x0000002dab147c20 */ /* 0x002fe20008410000 */
[C---:B----4-:R-:W-:Y:S01]  /*11270*/  FADD.FTZ R174, R154.reuse, R152 ;  /* 0x000000989aae7221 */ /* 0x050fe20000010000 */
[----:B------:R-:W-:Y:S01]  /*11280*/  F2FP.BF16.F32.PACK_AB R152, R154, R12 ;  /* 0x0000000c9a98723e */ /* 0x000fe200000010ff */
[----:B------:R-:W-:Y:S01]  /*11290*/  FMUL.FTZ R171, R178, UR45 ;  /* 0x0000002db2ab7c20 */ /* 0x000fe20008410000 */
[----:B------:R-:W1:Y:S01]  /*112a0*/  MUFU.EX2 R154, R197 ;  /* 0x000000c5009a7308 */ /* 0x000e620000000800 */
[----:B------:R-:W-:Y:S01]  /*112b0*/  FMUL.FTZ R178, R182, UR45 ;  /* 0x0000002db6b27c20 */ /* 0x000fe20008410000 */
[----:B------:R-:W-:Y:S01]  /*112c0*/  FMUL.FTZ R182, R186, UR45 ;  /* 0x0000002dbab67c20 */ /* 0x000fe20008410000 */
[----:B------:R-:W-:Y:S01]  /*112d0*/  FMUL.FTZ R186, R190, UR45 ;  /* 0x0000002dbeba7c20 */ /* 0x000fe20008410000 */
[----:B------:R-:W-:Y:S01]  /*112e0*/  FMUL.FTZ R190, R194, UR45 ;  /* 0x0000002dc2be7c20 */ /* 0x000fe20008410000 */
[----:B------:R-:W-:-:S03]  /*112f0*/  FMUL.FTZ R194, R198, UR45 ;  /* 0x0000002dc6c27c20 */ /* 0x000fc60008410000 */
[----:B------:R3:W4:Y:S08]  /*11300*/  MUFU.EX2 R12, R153 ;  /* 0x00000099000c7308 */ /* 0x0007300000000800 */
[----:B------:R-:W5:Y:S01]  /*11310*/  MUFU.TANH R3, R3 ;  /* 0x0000000300037308 */ /* 0x000f620000002400 */
[----:B-1----:R-:W-:Y:S01]  /*11320*/  FADD.FTZ R174, R154, R174 ;  /* 0x000000ae9aae7221 */ /* 0x002fe20000010000 */
[----:B---3--:R-:W-:Y:S01]  /*11330*/  FMUL.FTZ R153, R175, UR45 ;  /* 0x0000002daf997c20 */ /* 0x008fe20008410000 */
[----:B------:R-:W-:Y:S01]  /*11340*/  FMUL.FTZ R175, R179, UR45 ;  /* 0x0000002db3af7c20 */ /* 0x000fe20008410000 */
[----:B------:R-:W-:Y:S01]  /*11350*/  FMUL.FTZ R179, R183, UR45 ;  /* 0x0000002db7b37c20 */ /* 0x000fe20008410000 */
[----:B------:R-:W-:Y:S01]  /*11360*/  FMUL.FTZ R183, R187, UR45 ;  /* 0x0000002dbbb77c20 */ /* 0x000fe20008410000 */
[----:B------:R-:W-:Y:S01]  /*11370*/  FMUL.FTZ R187, R191, UR45 ;  /* 0x0000002dbfbb7c20 */ /* 0x000fe20008410000 */
[----:B------:R-:W-:Y:S01]  /*11380*/  FMUL.FTZ R191, R195, UR45 ;  /* 0x0000002dc3bf7c20 */ /* 0x000fe20008410000 */
[----:B------:R-:W1:Y:S01]  /*11390*/  MUFU.TANH R20, R20 ;  /* 0x0000001400147308 */ /* 0x000e620000002400 */
[C---:B----4-:R-:W-:Y:S01]  /*113a0*/  FADD.FTZ R174, R12.reuse, R174 ;  /* 0x000000ae0cae7221 */ /* 0x050fe20000010000 */
[----:B------:R-:W-:Y:S01]  /*113b0*/  F2FP.BF16.F32.PACK_AB R154, R12, R154 ;  /* 0x0000009a0c9a723e */ /* 0x000fe200000010ff */
[----:B------:R-:W-:Y:S01]  /*113c0*/  FMUL.FTZ R195, R199, UR45 ;  /* 0x0000002dc7c37c20 */ /* 0x000fe20008410000 */
[----:B------:R-:W-:-:S04]  /*113d0*/  FMNMX.FTZ R12, R192, R213, !PT ;  /* 0x000000d5c00c7209 */ /* 0x000fc80007810000 */
[----:B------:R-:W-:Y:S01]  /*113e0*/  FMNMX.FTZ R12, R155, R12, !PT ;  /* 0x0000000c9b0c7209 */ /* 0x000fe20007810000 */
[----:B------:R-:W3:Y:S03]  /*113f0*/  MUFU.TANH R170, R170 ;  /* 0x000000aa00aa7308 */ /* 0x000ee60000002400 */
[----:B------:R-:W-:-:S04]  /*11400*/  FMNMX.FTZ R12, R158, R12, !PT ;  /* 0x0000000c9e0c7209 */ /* 0x000fc80007810000 */
[----:B------:R-:W-:Y:S01]  /*11410*/  FMNMX.FTZ R12, R159, R12, !PT ;  /* 0x0000000c9f0c7209 */ /* 0x000fe20007810000 */
[----:B------:R-:W4:Y:S03]  /*11420*/  MUFU.TANH R153, R153 ;  /* 0x0000009900997308 */ /* 0x000f260000002400 */
[----:B------:R-:W-:-:S04]  /*11430*/  FMNMX.FTZ R12, R162, R12, !PT ;  /* 0x0000000ca20c7209 */ /* 0x000fc80007810000 */
[----:B------:R-:W-:Y:S01]  /*11440*/  FMNMX.FTZ R12, R163, R12, !PT ;  /* 0x0000000ca30c7209 */ /* 0x000fe20007810000 */
[----:B------:R-:W0:Y:S03]  /*11450*/  MUFU.TANH R171, R171 ;  /* 0x000000ab00ab7308 */ /* 0x000e260000002400 */
[----:B------:R-:W-:-:S04]  /*11460*/  FMNMX.FTZ R12, R166, R12, !PT ;  /* 0x0000000ca60c7209 */ /* 0x000fc80007810000 */
[----:B------:R-:W-:Y:S01]  /*11470*/  FMNMX.FTZ R12, R167, R12, !PT ;  /* 0x0000000ca70c7209 */ /* 0x000fe20007810000 */
[----:B------:R-:W2:Y:S03]  /*11480*/  MUFU.TANH R175, R175 ;  /* 0x000000af00af7308 */ /* 0x000ea60000002400 */
[----:B-----5:R-:W-:-:S04]  /*11490*/  FMNMX.FTZ R12, R3, R12, !PT ;  /* 0x0000000c030c7209 */ /* 0x020fc80007810000 */
[----:B-1----:R-:W-:Y:S01]  /*114a0*/  FMNMX.FTZ R12, R20, R12, !PT ;  /* 0x0000000c140c7209 */ /* 0x002fe20007810000 */
[----:B------:R-:W1:Y:S03]  /*114b0*/  MUFU.TANH R178, R178 ;  /* 0x000000b200b27308 */ /* 0x000e660000002400 */
[----:B---3--:R-:W-:-:S04]  /*114c0*/  FMNMX.FTZ R12, R170, R12, !PT ;  /* 0x0000000caa0c7209 */ /* 0x008fc80007810000 */
[----:B----4-:R-:W-:Y:S01]  /*114d0*/  FMNMX.FTZ R12, R153, R12, !PT ;  /* 0x0000000c990c7209 */ /* 0x010fe20007810000 */
[----:B------:R-:W3:Y:S03]  /*114e0*/  MUFU.TANH R179, R179 ;  /* 0x000000b300b37308 */ /* 0x000ee60000002400 */
[----:B0-----:R-:W-:-:S04]  /*114f0*/  FMNMX.FTZ R12, R171, R12, !PT ;  /* 0x0000000cab0c7209 */ /* 0x001fc80007810000 */
[----:B--2---:R-:W-:Y:S01]  /*11500*/  FMNMX.FTZ R12, R175, R12, !PT ;  /* 0x0000000caf0c7209 */ /* 0x004fe20007810000 */
[----:B------:R-:W0:Y:S03]  /*11510*/  MUFU.TANH R182, R182 ;  /* 0x000000b600b67308 */ /* 0x000e260000002400 */
[----:B-1----:R-:W-:-:S05]  /*11520*/  FMNMX.FTZ R12, R178, R12, !PT ;  /* 0x0000000cb20c7209 */ /* 0x002fca0007810000 */
[----:B------:R-:W1:Y:S01]  /*11530*/  MUFU.TANH R183, R183 ;  /* 0x000000b700b77308 */ /* 0x000e620000002400 */
[----:B---3--:R-:W-:-:S07]  /*11540*/  FMNMX.FTZ R12, R179, R12, !PT ;  /* 0x0000000cb30c7209 */ /* 0x008fce0007810000 */
        /* <DEDUP_REMOVED lines=12> */
[----:B------:R-:W-:Y:S01]  /*11610*/  MUFU.EX2 R156, R156 ;  /* 0x0000009c009c7308 */ /* 0x000fe20000000800 */
[----:B0-----:R-:W-:-:S07]  /*11620*/  FMNMX.FTZ R12, R194, R12, !PT ;  /* 0x0000000cc20c7209 */ /* 0x001fce0007810000 */
[----:B------:R-:W-:Y:S01]  /*11630*/  MUFU.EX2 R157, R157 ;  /* 0x0000009d009d7308 */ /* 0x000fe20000000800 */
[----:B-1----:R-:W-:-:S05]  /*11640*/  FMNMX.FTZ R12, R195, R12, !PT ;  /* 0x0000000cc30c7209 */ /* 0x002fca0007810000 */
[----:B------:R-:W0:Y:S02]  /*11650*/  SHFL.BFLY PT, R197, R12, 0x2, 0x1f ;  /* 0x0c401f000cc57f89 */ /* 0x000e2400000e0000 */
[----:B------:R-:W-:Y:S08]  /*11660*/  MUFU.EX2 R160, R160 ;  /* 0x000000a000a07308 */ /* 0x000ff00000000800 */
[----:B------:R-:W-:Y:S08]  /*11670*/  MUFU.EX2 R161, R161 ;  /* 0x000000a100a17308 */ /* 0x000ff00000000800 */
[----:B------:R-:W-:Y:S01]  /*11680*/  MUFU.EX2 R164, R164 ;  /* 0x000000a400a47308 */ /* 0x000fe20000000800 */
[----:B0-----:R-:W-:-:S07]  /*11690*/  FMNMX.FTZ R12, R12, R197, !PT ;  /* 0x000000c50c0c7209 */ /* 0x001fce0007810000 */
[----:B------:R-:W-:Y:S01]  /*116a0*/  MUFU.EX2 R165, R165 ;  /* 0x000000a500a57308 */ /* 0x000fe20000000800 */
[----:B------:R-:W0:Y:S07]  /*116b0*/  SHFL.BFLY PT, R197, R12, 0x1, 0x1f ;  /* 0x0c201f000cc57f89 */ /* 0x000e2e00000e0000 */
[----:B------:R-:W-:Y:S08]  /*116c0*/  MUFU.EX2 R168, R168 ;  /* 0x000000a800a87308 */ /* 0x000ff00000000800 */
[----:B------:R-:W-:Y:S08]  /*116d0*/  MUFU.EX2 R169, R169 ;  /* 0x000000a900a97308 */ /* 0x000ff00000000800 */
[----:B------:R-:W-:Y:S01]  /*116e0*/  MUFU.EX2 R172, R172 ;  /* 0x000000ac00ac7308 */ /* 0x000fe20000000800 */
[----:B0-----:R-:W-:-:S05]  /*116f0*/  FMNMX.FTZ R12, R12, R197, !PT ;  /* 0x000000c50c0c7209 */ /* 0x001fca0007810000 */
        /* <DEDUP_REMOVED lines=30> */
[----:B------:R-:W-:Y:S01]  /*118e0*/  FFMA.FTZ R195, R195, R13, -R198 ;  /* 0x0000000dc3c37223 */ /* 0x000fe200000108c6 */
[-C--:B0-----:R-:W-:Y:S01]  /*118f0*/  FMUL.FTZ R26, R26, R197.reuse ;  /* 0x000000c51a1a7220 */ /* 0x081fe20000410000 */
[-C--:B------:R-:W-:Y:S01]  /*11900*/  FMUL.FTZ R27, R27, R197.reuse ;  /* 0x000000c51b1b7220 */ /* 0x080fe20000410000 */
[----:B------:R0:W3:Y:S01]  /*11910*/  MUFU.EX2 R198, R158 ;  /* 0x0000009e00c67308 */ /* 0x0000e20000000800 */
[----:B-1----:R-:W-:Y:S01]  /*11920*/  FFMA.FTZ R0, R197, R0, R192 ;  /* 0x00000000c5007223 */ /* 0x002fe200000100c0 */
        /* <DEDUP_REMOVED lines=8> */
[----:B------:R-:W-:Y:S01]  /*119b0*/  F2FP.BF16.F32.PACK_AB R156, R157, R156 ;  /* 0x0000009c9d9c723e */ /* 0x000fe200000010ff */
[-C--:B------:R-:W-:Y:S01]  /*119c0*/  FMUL.FTZ R42, R42, R197.reuse ;  /* 0x000000c52a2a7220 */ /* 0x080fe20000410000 */
[-C--:B------:R-:W-:Y:S01]  /*119d0*/  FMUL.FTZ R43, R43, R197.reuse ;  /* 0x000000c52b2b7220 */ /* 0x080fe20000410000 */
[----:B------:R-:W-:Y:S01]  /*119e0*/  FADD.FTZ R158, R157, R158 ;  /* 0x0000009e9d9e7221 */ /* 0x000fe20000010000 */
[-C--:B------:R-:W-:Y:S01]  /*119f0*/  FMUL.FTZ R46, R46, R197.reuse ;  /* 0x000000c52e2e7220 */ /* 0x080fe20000410000 */
[-C--:B------:R-:W-:Y:S01]  /*11a00*/  FMUL.FTZ R47, R47, R197.reuse ;  /* 0x000000c52f2f7220 */ /* 0x080fe20000410000 */
[----:B------:R0:W4:Y:S01]  /*11a10*/  MUFU.EX2 R199, R162 ;  /* 0x000000a200c77308 */ /* 0x0001220000000800 */
[----:B------:R-:W-:Y:S01]  /*11a20*/  FADD.FTZ R158, R160, R158 ;  /* 0x0000009ea09e7221 */ /* 0x000fe20000010000 */
[-C--:B------:R-:W-:Y:S01]  /*11a30*/  FMUL.FTZ R50, R50, R197.reuse ;  /* 0x000000c532327220 */ /* 0x080fe20000410000 */
[-C--:B------:R-:W-:Y:S01]  /*11a40*/  FMUL.FTZ R51, R51, R197.reuse ;  /* 0x000000c533337220 */ /* 0x080fe20000410000 */
[-C--:B------:R-:W-:Y:S01]  /*11a50*/  FMUL.FTZ R54, R54, R197.reuse ;  /* 0x000000c536367220 */ /* 0x080fe20000410000 */
[----:B------:R-:W-:Y:S01]  /*11a60*/  FADD.FTZ R158, R161, R158 ;  /* 0x0000009ea19e7221 */ /* 0x000fe20000010000 */
[-C--:B------:R-:W-:Y:S01]  /*11a70*/  FMUL.FTZ R55, R55, R197.reuse ;  /* 0x000000c537377220 */ /* 0x080fe20000410000 */
[-C--:B------:R-:W-:Y:S01]  /*11a80*/  FMUL.FTZ R58, R58, R197.reuse ;  /* 0x000000c53a3a7220 */ /* 0x080fe20000410000 */
[----:B------:R-:W5:Y:S01]  /*11a90*/  MUFU.EX2 R163, R163 ;  /* 0x000000a300a37308 */ /* 0x000f620000000800 */
[----:B0-----:R-:W-:Y:S01]  /*11aa0*/  F2FP.BF16.F32.PACK_AB R162, R169, R168 ;  /* 0x000000a8a9a2723e */ /* 0x001fe200000010ff */
        /* <DEDUP_REMOVED lines=19> */
[----:B---3--:R-:W-:Y:S01]  /*11be0*/  FADD.FTZ R0, R198, R153 ;  /* 0x00000099c6007221 */ /* 0x008fe20000010000 */
[-C--:B------:R-:W-:Y:S01]  /*11bf0*/  FMUL.FTZ R91, R91, R197.reuse ;  /* 0x000000c55b5b7220 */ /* 0x080fe20000410000 */
[-C--:B------:R-:W-:Y:S01]  /*11c00*/  FMUL.FTZ R94, R94, R197.reuse ;  /* 0x000000c55e5e7220 */ /* 0x080fe20000410000 */
[----:B------:R-:W2:Y:S01]  /*11c10*/  MUFU.EX2 R167, R167 ;  /* 0x000000a700a77308 */ /* 0x000ea20000000800 */
[----:B-1----:R-:W-:Y:S01]  /*11c20*/  FADD.FTZ R0, R159, R0 ;  /* 0x000000009f007221 */ /* 0x002fe20000010000 */
[-C--:B------:R-:W-:Y:S01]  /*11c30*/  FMUL.FTZ R95, R95, R197.reuse ;  /* 0x000000c55f5f7220 */ /* 0x080fe20000410000 */
[-C--:B------:R-:W-:Y:S01]  /*11c40*/  FMUL.FTZ R98, R98, R197.reuse ;  /* 0x000000c562627220 */ /* 0x080fe20000410000 */
[-C--:B------:R-:W-:Y:S01]  /*11c50*/  FMUL.FTZ R99, R99, R197.reuse ;  /* 0x000000c563637220 */ /* 0x080fe20000410000 */
[----:B----4-:R-:W-:Y:S01]  /*11c60*/  FADD.FTZ R0, R199, R0 ;  /* 0x00000000c7007221 */ /* 0x010fe20000010000 */
[-C--:B------:R-:W-:Y:S01]  /*11c70*/  FMUL.FTZ R102, R102, R197.reuse ;  /* 0x000000c566667220 */ /* 0x080fe20000410000 */
[-C--:B------:R-:W-:Y:S01]  /*11c80*/  FMUL.FTZ R103, R103, R197.reuse ;  /* 0x000000c567677220 */ /* 0x080fe20000410000 */
[----:B------:R1:W3:Y:S01]  /*11c90*/  MUFU.EX2 R214, R3 ;  /* 0x0000000300d67308 */ /* 0x0002e20000000800 */
[----:B-----5:R-:W-:Y:S01]  /*11ca0*/  FADD.FTZ R0, R163, R0 ;  /* 0x00000000a3007221 */ /* 0x020fe20000010000 */
[-C--:B------:R-:W-:Y:S01]  /*11cb0*/  FMUL.FTZ R106, R106, R197.reuse ;  /* 0x000000c56a6a7220 */ /* 0x080fe20000410000 */
[-C--:B------:R-:W-:Y:S01]  /*11cc0*/  FMUL.FTZ R107, R107, R197.reuse ;  /* 0x000000c56b6b7220 */ /* 0x080fe20000410000 */
[-C--:B------:R-:W-:Y:S01]  /*11cd0*/  FMUL.FTZ R110, R110, R197.reuse ;  /* 0x000000c56e6e7220 */ /* 0x080fe20000410000 */
[----:B0-----:R-:W-:Y:S01]  /*11ce0*/  FADD.FTZ R0, R213, R0 ;  /* 0x00000000d5007221 */ /* 0x001fe20000010000 */
[-C--:B------:R-:W-:Y:S01]  /*11cf0*/  FMUL.FTZ R111, R111, R197.reuse ;  /* 0x000000c56f6f7220 */ /* 0x080fe20000410000 */
[----:B------:R-:W-:Y:S01]  /*11d00*/  FMUL.FTZ R114, R114, R197 ;  /* 0x000000c572727220 */ /* 0x000fe20000410000 */
[----:B------:R0:W4:Y:S01]  /*11d10*/  MUFU.EX2 R215, R20 ;  /* 0x0000001400d77308 */ /* 0x0001220000000800 */
[----:B-1----:R-:W-:-:S02]  /*11d20*/  @!P1 VIADD R3, R6, 0x22840 ;  /* 0x0002284006039836 */ /* 0x002fc40000000000 */
[----:B--2---:R-:W-:Y:S01]  /*11d30*/  FADD.FTZ R153, R167, R0 ;  /* 0x00000000a7997221 */ /* 0x004fe20000010000 */
[-C--:B------:R-:W-:Y:S01]  /*11d40*/  FMUL.FTZ R115, R115, R197.reuse ;  /* 0x000000c573737220 */ /* 0x080fe20000410000 */
[-C--:B------:R-:W-:Y:S01]  /*11d50*/  FMUL.FTZ R118, R118, R197.reuse ;  /* 0x000000c576767220 */ /* 0x080fe20000410000 */
[-C--:B------:R-:W-:Y:S01]  /*11d60*/  FMUL.FTZ R119, R119, R197.reuse ;  /* 0x000000c577777220 */ /* 0x080fe20000410000 */
[----:B------:R-:W-:Y:S01]  /*11d70*/  @!P1 PRMT R3, RZ, 0x654, R3 ;  /* 0x00000654ff039816 */ /* 0x000fe20000000003 */
[-C--:B------:R-:W-:Y:S01]  /*11d80*/  FMUL.FTZ R122, R122, R197.reuse ;  /* 0x000000c57a7a7220 */ /* 0x080fe20000410000 */
[----:B------:R-:W-:Y:S01]  /*11d90*/  MUFU.EX2 R175, R175 ;  /* 0x000000af00af7308 */ /* 0x000fe20000000800 */
[----:B0-----:R-:W-:Y:S01]  /*11da0*/  IADD3 R20, -R216, 0xb, RZ ;  /* 0x0000000bd8147810 */ /* 0x001fe20007ffe1ff */
[----:B---3--:R-:W-:Y:S01]  /*11db0*/  FADD.FTZ R0, R214, R153 ;  /* 0x00000099d6007221 */ /* 0x008fe20000010000 */
[-C--:B------:R-:W-:Y:S01]  /*11dc0*/  FMUL.FTZ R123, R123, R197.reuse ;  /* 0x000000c57b7b7220 */ /* 0x080fe20000410000 */
[-C--:B------:R-:W-:Y:S01]  /*11dd0*/  FMUL.FTZ R126, R126, R197.reuse ;  /* 0x000000c57e7e7220 */ /* 0x080fe20000410000 */
[-C--:B------:R-:W-:Y:S01]  /*11de0*/  FMUL.FTZ R127, R127, R197.reuse ;  /* 0x000000c57f7f7220 */ /* 0x080fe20000410000 */
[----:B------:R0:W-:Y:S06]  /*11df0*/  BAR.ARV R20, 0x100 ;  /* 0x000400140000751d */ /* 0x0001ec0000002000 */
[----:B------:R-:W1:Y:S01]  /*11e00*/  MUFU.EX2 R216, R170 ;  /* 0x000000aa00d87308 */ /* 0x000e620000000800 */
[----:B------:R2:W-:Y:S01]  /*11e10*/  @!P1 SYNCS.ARRIVE.TRANS64.RED.A1T0 RZ, [R3+URZ], RZ ;  /* 0x000000ff03ff99a7 */ /* 0x0005e2000810043f */
[----:B----4-:R-:W-:Y:S01]  /*11e20*/  FADD.FTZ R153, R215, R0 ;  /* 0x00000000d7997221 */ /* 0x010fe20000010000 */
[-C--:B------:R-:W-:Y:S01]  /*11e30*/  FMUL.FTZ R130, R130, R197.reuse ;  /* 0x000000c582827220 */ /* 0x080fe20000410000 */
[-C--:B------:R-:W-:Y:S01]  /*11e40*/  FMUL.FTZ R131, R131, R197.reuse ;  /* 0x000000c583837220 */ /* 0x080fe20000410000 */
[-C--:B------:R-:W-:Y:S01]  /*11e50*/  FMUL.FTZ R134, R134, R197.reuse ;  /* 0x000000c586867220 */ /* 0x080fe20000410000 */
[-C--:B------:R-:W-:Y:S01]  /*11e60*/  FMUL.FTZ R135, R135, R197.reuse ;  /* 0x000000c587877220 */ /* 0x080fe20000410000 */
[-C--:B------:R-:W-:Y:S01]  /*11e70*/  FMUL.FTZ R138, R138, R197.reuse ;  /* 0x000000c58a8a7220 */ /* 0x080fe20000410000 */
[----:B------:R-:W-:Y:S01]  /*11e80*/  MUFU.EX2 R176, R176 ;  /* 0x000000b000b07308 */ /* 0x000fe20000000800 */
[----:B--2---:R-:W-:Y:S01]  /*11e90*/  FADD.FTZ R3, R164, R158 ;  /* 0x0000009ea4037221 */ /* 0x004fe20000010000 */
[----:B------:R-:W-:Y:S01]  /*11ea0*/  F2FP.BF16.F32.PACK_AB R158, R161, R160 ;  /* 0x000000a0a19e723e */ /* 0x000fe200000010ff */
[-C--:B------:R-:W-:Y:S01]  /*11eb0*/  FMUL.FTZ R139, R139, R197.reuse ;  /* 0x000000c58b8b7220 */ /* 0x080fe20000410000 */
[C---:B------:R-:W-:Y:S01]  /*11ec0*/  F2FP.BF16.F32.PACK_AB R160, R165.reuse, R164 ;  /* 0x000000a4a5a0723e */ /* 0x040fe200000010ff */
[----:B------:R-:W-:Y:S01]  /*11ed0*/  FADD.FTZ R3, R165, R3 ;  /* 0x00000003a5037221 */ /* 0x000fe20000010000 */
[----:B------:R-:W-:Y:S01]  /*11ee0*/  F2FP.BF16.F32.PACK_AB R164, R173, R172 ;  /* 0x000000acada4723e */ /* 0x000fe200000010ff */
[-C--:B------:R-:W-:Y:S01]  /*11ef0*/  FMUL.FTZ R142, R142, R197.reuse ;  /* 0x000000c58e8e7220 */ /* 0x080fe20000410000 */
[----:B------:R-:W2:Y:S01]  /*11f00*/  MUFU.EX2 R165, R171 ;  /* 0x000000ab00a57308 */ /* 0x000ea20000000800 */
[----:B------:R-:W-:Y:S01]  /*11f10*/  FADD.FTZ R3, R168, R3 ;  /* 0x00000003a8037221 */ /* 0x000fe20000010000 */
[----:B-1----:R-:W-:Y:S01]  /*11f20*/  FADD.FTZ R153, R216, R153 ;  /* 0x00000099d8997221 */ /* 0x002fe20000010000 */
[-C--:B------:R-:W-:Y:S01]  /*11f30*/  FMUL.FTZ R143, R143, R197.reuse ;  /* 0x000000c58f8f7220 */ /* 0x080fe20000410000 */
[-C--:B------:R-:W-:Y:S01]  /*11f40*/  FMUL.FTZ R146, R146, R197.reuse ;  /* 0x000000c592927220 */ /* 0x080fe20000410000 */
[----:B------:R-:W-:Y:S01]  /*11f50*/  FADD.FTZ R3, R169, R3 ;  /* 0x00000003a9037221 */ /* 0x000fe20000010000 */
[----:B------:R-:W-:Y:S01]  /*11f60*/  FADD.FTZ R0, R226, R153 ;  /* 0x00000099e2007221 */ /* 0x000fe20000010000 */
[----:B------:R-:W-:Y:S01]  /*11f70*/  F2FP.BF16.F32.PACK_AB R153, R155, R192 ;  /* 0x000000c09b99723e */ /* 0x000fe200000010ff */
[----:B------:R-:W1:Y:S01]  /*11f80*/  MUFU.EX2 R177, R177 ;  /* 0x000000b100b17308 */ /* 0x000e620000000800 */
[----:B------:R-:W-:Y:S01]  /*11f90*/  FADD.FTZ R3, R172, R3 ;  /* 0x00000003ac037221 */ /* 0x000fe20000010000 */
[----:B------:R-:W-:Y:S01]  /*11fa0*/  F2FP.BF16.F32.PACK_AB R155, R159, R198 ;  /* 0x000000c69f9b723e */ /* 0x000fe200000010ff */
[----:B------:R-:W-:Y:S01]  /*11fb0*/  FMUL.FTZ R147, R147, R197 ;  /* 0x000000c593937220 */ /* 0x000fe20000410000 */
[----:B------:R-:W-:Y:S01]  /*11fc0*/  F2FP.BF16.F32.PACK_AB R159, R167, R213 ;  /* 0x000000d5a79f723e */ /* 0x000fe200000010ff */
[----:B------:R-:W-:Y:S01]  /*11fd0*/  FADD.FTZ R3, R173, R3 ;  /* 0x00000003ad037221 */ /* 0x000fe20000010000 */
[-C--:B------:R-:W-:Y:S01]  /*11fe0*/  FMUL.FTZ R150, R150, R197.reuse ;  /* 0x000000c596967220 */ /* 0x080fe20000410000 */
[----:B------:R-:W-:Y:S01]  /*11ff0*/  FMUL.FTZ R151, R151, R197 ;  /* 0x000000c597977220 */ /* 0x000fe20000410000 */
[----:B------:R-:W3:Y:S01]  /*12000*/  MUFU.EX2 R178, R178 ;  /* 0x000000b200b27308 */ /* 0x000ee20000000800 */
[----:B--2---:R-:W-:Y:S01]  /*12010*/  FADD.FTZ R0, R165, R0 ;  /* 0x00000000a5007221 */ /* 0x004fe20000010000 */
[----:B------:R-:W-:Y:S01]  /*12020*/  FADD.FTZ R3, R176, R3 ;  /* 0x00000003b0037221 */ /* 0x000fe20000010000 */
[----:B------:R-:W-:-:S02]  /*12030*/  F2FP.BF16.F32.PACK_AB R165, R175, R165 ;  /* 0x000000a5afa5723e */ /* 0x000fc400000010ff */
[----:B------:R-:W-:Y:S01]  /*12040*/  FADD.FTZ R157, R175, R0 ;  /* 0x00000000af9d7221 */ /* 0x000fe20000010000 */
[----:B------:R-:W-:Y:S02]  /*12050*/  F2FP.BF16.F32.PACK_AB R161, R215, R214 ;  /* 0x000000d6d7a1723e */ /* 0x000fe400000010ff */
[----:B------:R-:W2:Y:S01]  /*12060*/  MUFU.EX2 R179, R179 ;  /* 0x000000b300b37308 */ /* 0x000ea20000000800 */
[C---:B-1----:R-:W-:Y:S01]  /*12070*/  F2FP.BF16.F32.PACK_AB R166, R177.reuse, R176 ;  /* 0x000000b0b1a6723e */ /* 0x042fe200000010ff */
[----:B------:R-:W-:-:S06]  /*12080*/  FADD.FTZ R3, R177, R3 ;  /* 0x00000003b1037221 */ /* 0x000fcc0000010000 */
[----:B------:R-:W1:Y:S01]  /*12090*/  MUFU.EX2 R180, R180 ;  /* 0x000000b400b47308 */ /* 0x000e620000000800 */
[----:B---3--:R-:W-:Y:S01]  /*120a0*/  FADD.FTZ R176, R178, R157 ;  /* 0x0000009db2b07221 */ /* 0x008fe20000010000 */
[----:B------:R-:W-:Y:S02]  /*120b0*/  F2FP.BF16.F32.PACK_AB R157, R163, R199 ;  /* 0x000000c7a39d723e */ /* 0x000fe400000010ff */
[----:B------:R-:W-:-:S04]  /*120c0*/  F2FP.BF16.F32.PACK_AB R163, R226, R216 ;  /* 0x000000d8e2a3723e */ /* 0x000fc800000010ff */
[----:B------:R-:W3:Y:S01]  /*120d0*/  MUFU.EX2 R169, R182 ;  /* 0x000000b600a97308 */ /* 0x000ee20000000800 */
[----:B--2---:R-:W-:-:S07]  /*120e0*/  FADD.FTZ R176, R179, R176 ;  /* 0x000000b0b3b07221 */ /* 0x004fce0000010000 */
[----:B------:R-:W2:Y:S01]  /*120f0*/  MUFU.EX2 R181, R181 ;  /* 0x000000b500b57308 */ /* 0x000ea20000000800 */
[----:B-1----:R-:W-:-:S07]  /*12100*/  FADD.FTZ R3, R180, R3 ;  /* 0x00000003b4037221 */ /* 0x002fce0000010000 */
[----:B------:R-:W1:Y:S01]  /*12110*/  MUFU.EX2 R183, R183 ;  /* 0x000000b700b77308 */ /* 0x000e620000000800 */
[----:B---3--:R-:W-:-:S07]  /*12120*/  FADD.FTZ R176, R169, R176 ;  /* 0x000000b0a9b07221 */ /* 0x008fce0000010000 */
[----:B------:R-:W3:Y:S01]  /*12130*/  MUFU.EX2 R184, R184 ;  /* 0x000000b800b87308 */ /* 0x000ee20000000800 */
[C---:B--2---:R-:W-:Y:S01]  /*12140*/  FADD.FTZ R3, R181.reuse, R3 ;  /* 0x00000003b5037221 */ /* 0x044fe20000010000 */
[----:B------:R-:W-:-:S06]  /*12150*/  F2FP.BF16.F32.PACK_AB R168, R181, R180 ;  /* 0x000000b4b5a8723e */ /* 0x000fcc00000010ff */
[----:B------:R-:W2:Y:S01]  /*12160*/  MUFU.EX2 R171, R186 ;  /* 0x000000ba00ab7308 */ /* 0x000ea20000000800 */
[C---:B-1----:R-:W-:Y:S01]  /*12170*/  FADD.FTZ R176, R183.reuse, R176 ;  /* 0x000000b0b7b07221 */ /* 0x042fe20000010000 */
[----:B------:R-:W-:-:S06]  /*12180*/  F2FP.BF16.F32.PACK_AB R169, R183, R169 ;  /* 0x000000a9b7a9723e */ /* 0x000fcc00000010ff */
[----:B------:R-:W1:Y:S01]  /*12190*/  MUFU.EX2 R185, R185 ;  /* 0x000000b900b97308 */ /* 0x000e620000000800 */
[----:B---3--:R-:W-:-:S07]  /*121a0*/  FADD.FTZ R3, R184, R3 ;  /* 0x00000003b8037221 */ /* 0x008fce0000010000 */
[----:B------:R-:W3:Y:S01]  /*121b0*/  MUFU.EX2 R187, R187 ;  /* 0x000000bb00bb7308 */ /* 0x000ee20000000800 */
[----:B--2---:R-:W-:-:S07]  /*121c0*/  FADD.FTZ R176, R171, R176 ;  /* 0x000000b0abb07221 */ /* 0x004fce0000010000 */
[----:B------:R-:W2:Y:S01]  /*121d0*/  MUFU.EX2 R188, R188 ;  /* 0x000000bc00bc7308 */ /* 0x000ea20000000800 */
[C---:B-1----:R-:W-:Y:S01]  /*121e0*/  FADD.FTZ R3, R185.reuse, R3 ;  /* 0x00000003b9037221 */ /* 0x042fe20000010000 */
[----:B------:R-:W-:-:S06]  /*121f0*/  F2FP.BF16.F32.PACK_AB R170, R185, R184 ;  /* 0x000000b8b9aa723e */ /* 0x000fcc00000010ff */
[----:B------:R-:W1:Y:S01]  /*12200*/  MUFU.EX2 R173, R190 ;  /* 0x000000be00ad7308 */ /* 0x000e620000000800 */
[C---:B---3--:R-:W-:Y:S01]  /*12210*/  FADD.FTZ R176, R187.reuse, R176 ;  /* 0x000000b0bbb07221 */ /* 0x048fe20000010000 */
[----:B------:R-:W-:-:S06]  /*12220*/  F2FP.BF16.F32.PACK_AB R171, R187, R171 ;  /* 0x000000abbbab723e */ /* 0x000fcc00000010ff */
        /* <DEDUP_REMOVED lines=8> */
[----:B------:R-:W-:Y:S02]  /*122b0*/  F2FP.BF16.F32.PACK_AB R173, R0, R173 ;  /* 0x000000ad00ad723e */ /* 0x000fe400000010ff */
[----:B------:R-:W-:-:S04]  /*122c0*/  F2FP.BF16.F32.PACK_AB R167, R179, R178 ;  /* 0x000000b2b3a7723e */ /* 0x000fc800000010ff */
[----:B------:R-:W2:Y:S01]  /*122d0*/  MUFU.EX2 R196, R196 ;  /* 0x000000c400c47308 */ /* 0x000ea20000000800 */
[----:B-1----:R-:W-:Y:S01]  /*122e0*/  FADD.FTZ R3, R193, R172 ;  /* 0x000000acc1037221 */ /* 0x002fe20000010000 */
[----:B------:R-:W-:-:S06]  /*122f0*/  F2FP.BF16.F32.PACK_AB R172, R189, R188 ;  /* 0x000000bcbdac723e */ /* 0x000fcc00000010ff */
[----:B------:R-:W1:Y:S01]  /*12300*/  MUFU.EX2 R195, R195 ;  /* 0x000000c300c37308 */ /* 0x000e620000000800 */
[----:B---3--:R-:W-:Y:S01]  /*12310*/  FADD.FTZ R176, R194, R177 ;  /* 0x000000b1c2b07221 */ /* 0x008fe20000010000 */
[C---:B--2---:R-:W-:Y:S01]  /*12320*/  FADD.FTZ R3, R196.reuse, R3 ;  /* 0x00000003c4037221 */ /* 0x044fe20000010000 */
[----:B------:R-:W-:Y:S02]  /*12330*/  F2FP.BF16.F32.PACK_AB R174, R196, R193 ;  /* 0x000000c1c4ae723e */ /* 0x000fe400000010ff */
[C---:B-1----:R-:W-:Y:S01]  /*12340*/  FADD.FTZ R0, R195.reuse, R176 ;  /* 0x000000b0c3007221 */ /* 0x042fe20000010000 */
[----:B------:R-:W-:Y:S01]  /*12350*/  F2FP.BF16.F32.PACK_AB R175, R195, R194 ;  /* 0x000000c2c3af723e */ /* 0x000fe200000010ff */
[----:B0-----:R-:W-:Y:S06]  /*12360*/  @!P0 BRA `(.L_x_2818) ;  /* 0x0000000000048947 */ /* 0x001fec0003800000 */
[----:B------:R-:W-:Y:S01]  /*12370*/  BPT.TRAP 0x1 ;  /* 0x000000040000795c */ /* 0x000fe20000300000 */
.L_x_2818:
[----:B------:R0:W1:Y:S01]  /*12380*/  SYNCS.PHASECHK.TRANS64.TRYWAIT P3, [R6+URZ+0x22850], R210 ;  /* 0x022850d2060075a7 */ /* 0x000062000806017f */
[----:B------:R-:W-:Y:S05]  /*12390*/  @!P0 BRA `(.L_x_2819) ;  /* 0x0000000000048947 */ /* 0x000fea0003800000 */
[----:B------:R-:W-:Y:S01]  /*123a0*/  BPT.TRAP 0x1 ;  /* 0x000000040000795c */ /* 0x000fe20000300000 */
.L_x_2819:
[----:B------:R-:W-:Y:S04]  /*123b0*/  BSSY B0, `(.L_x_2820) ;  /* 0x0000004000007945 */ /* 0x000fe80003800000 */
[----:B-1----:R-:W-:Y:S05]  /*123c0*/  @P3 BRA `(.L_x_2821) ;  /* 0x0000000000083947 */ /* 0x002fea0003800000 */
[----:B------:R-:W1:Y:S02]  /*123d0*/  SYNCS.PHASECHK.TRANS64.TRYWAIT P3, [R6+URZ+0x22850], R210 ;  /* 0x022850d2060075a7 */ /* 0x000e64000806017f */
[----:B-1----:R-:W-:Y:S05]  /*123e0*/  @!P3 BRA `(.L_x_2822) ;  /* 0x00000100001cb947 */ /* 0x002fea0003800000 */
.L_x_2821:
[----:B------:R-:W-:Y:S05]  /*123f0*/  BSYNC B0 ;  /* 0x0000000000007941 */ /* 0x000fea0003800000 */
.L_x_2820:
[----:B------:R-:W2:Y:S01]  /*12400*/  S2R R178, SR_TID.X ;  /* 0x0000000000b27919 */ /* 0x000ea20000002100 */
[----:B------:R-:W-:Y:S01]  /*12410*/  IMAD.MOV.U32 R177, RZ, RZ, 0x40000040 ;  /* 0x40000040ffb17424 */ /* 0x000fe200078e00ff */
[----:B------:R-:W-:Y:S05]  /*12420*/  WARPSYNC.ALL ;  /* 0x0000000000007948 */ /* 0x000fea0003800000 */
[----:B------:R-:W-:Y:S01]  /*12430*/  R2UR UR7, R177 ;  /* 0x00000000b10772ca */ /* 0x000fe200000e0000 */
[----:B------:R-:W-:Y:S02]  /*12440*/  IMAD R176, R2, 0xc00, R21 ;  /* 0x00000c0002b07824 */ /* 0x000fe400078e0215 */
[----:B01----:R-:W-:-:S02]  /*12450*/  @!P1 VIADD R6, R6, 0x22860 ;  /* 0x0002286006069836 */ /* 0x003fc40000000000 */
[----:B------:R-:W-:Y:S01]  /*12460*/  IMAD.MOV.U32 R213, RZ, RZ, R12 ;  /* 0x000000ffffd57224 */ /* 0x000fe200078e000c */
[----:B------:R-:W-:Y:S01]  /*12470*/  R2UR UR6, R176 ;  /* 0x00000000b00672ca */ /* 0x000fe200000e0000 */
[----:B------:R-:W-:Y:S01]  /*12480*/  IMAD.MOV.U32 R214, RZ, RZ, R7 ;  /* 0x000000ffffd67224 */ /* 0x000fe200078e0007 */
[----:B------:R-:W-:Y:S02]  /*12490*/  @!P1 PRMT R6, RZ, 0x654, R6 ;  /* 0x00000654ff069816 */ /* 0x000fe40000000006 */
[----:B--2---:R-:W-:-:S05]  /*124a0*/  SHF.R.U32.HI R178, RZ, 0x7, R178 ;  /* 0x00000007ffb27819 */ /* 0x004fca00000116b2 */
[----:B------:R-:W-:-:S05]  /*124b0*/  VIADD R177, R178, 0x8 ;  /* 0x00000008b2b17836 */ /* 0x000fca0000000000 */
[----:B------:R0:W-:Y:S02]  /*124c0*/  BAR.SYNC.DEFER_BLOCKING R177, 0x100 ;  /* 0x000400b10000751d */ /* 0x0001e40000010000 */
[----:B0-----:R-:W-:-:S04]  /*124d0*/  IMAD.MOV.U32 R177, RZ, RZ, 0x40000040 ;  /* 0x40000040ffb17424 */ /* 0x001fc800078e00ff */
        /* <DEDUP_REMOVED lines=43> */
[----:B--2---:R-:W-:-:S07]  /*12790*/  IMAD.MOV.U32 R6, RZ, RZ, R212 ;  /* 0x000000ffff067224 */ /* 0x004fce00078e00d4 */
.L_x_2813:
[----:B------:R-:W-:-:S13]  /*127a0*/  ISETP.GE.AND P2, PT, R6, R218, PT ;  /* 0x000000da0600720c */ /* 0x000fda0003f46270 */
[----:B------:R-:W-:Y:S05]  /*127b0*/  @!P2 BRA `(.L_x_2824) ;  /* 0x0000003400eca947 */ /* 0x000fea0003800000 */
[----:B------:R-:W-:Y:S02]  /*127c0*/  IMAD.MOV.U32 R214, RZ, RZ, R12 ;  /* 0x000000ffffd67224 */ /* 0x000fe400078e000c */
[----:B------:R-:W-:-:S07]  /*127d0*/  IMAD.MOV.U32 R215, RZ, RZ, R7 ;  /* 0x000000ffffd77224 */ /* 0x000fce00078e0007 */
.L_x_2842:
[----:B------:R-:W-:Y:S01]  /*127e0*/  VIADD R2, R2, 0x1 ;  /* 0x0000000102027836 */ /* 0x000fe20000000000 */
[----:B------:R-:W-:Y:S05]  /*127f0*/  YIELD ;  /* 0x0000000000007946 */ /* 0x000fea0003800000 */
[----:B------:R-:W-:-:S04]  /*12800*/  ISETP.NE.AND P2, PT, R2, 0x2, PT ;  /* 0x000000020200780c */ /* 0x000fc80003f45270 */
[----:B------:R-:W-:Y:S02]  /*12810*/  SEL R12, RZ, 0x1, P2 ;  /* 0x00000001ff0c7807 */ /* 0x000fe40001000000 */
[----:B------:R-:W-:Y:S02]  /*12820*/  SEL R2, R2, RZ, P2 ;  /* 0x000000ff02027207 */ /* 0x000fe40001000000 */
[----:B------:R-:W-:Y:S01]  /*12830*/  LOP3.LUT R19, R19, R12, RZ, 0x3c, !PT ;  /* 0x0000000c13137212 */ /* 0x000fe200078e3cff */
[----:B--2---:R-:W-:Y:S06]  /*12840*/  @!P0 BRA `(.L_x_2825) ;  /* 0x0000000000048947 */ /* 0x004fec0003800000 */
[----:B------:R-:W-:Y:S01]  /*12850*/  BPT.TRAP 0x1 ;  /* 0x000000040000795c */ /* 0x000fe20000300000 */
.L_x_2825:
[----:B0-----:R-:W-:Y:S01]  /*12860*/  IMAD R210, R2, 0x8, R16 ;  /* 0x0000000802d27824 */ /* 0x001fe200078e0210 */
[----:B------:R-:W-:-:S04]  /*12870*/  SHF.L.U32 R209, R19, 0x1f, RZ ;  /* 0x0000001f13d17819 */ /* 0x000fc800000006ff */
[----:B------:R0:W2:Y:S01]  /*12880*/  SYNCS.PHASECHK.TRANS64.TRYWAIT P2, [R210+URZ+0x22830], R209 ;  /* 0x022830d1d20075a7 */ /* 0x0000a2000804017f */
[----:B------:R-:W-:Y:S05]  /*12890*/  @!P0 BRA `(.L_x_2826) ;  /* 0x0000000000048947 */ /* 0x000fea0003800000 */
[----:B------:R-:W-:Y:S01]  /*128a0*/  BPT.TRAP 0x1 ;  /* 0x000000040000795c */ /* 0x000fe20000300000 */
.L_x_2826:
[----:B------:R-:W-:Y:S02]  /*128b0*/  IMAD R12, R2, 0x300, R207 ;  /* 0x00000300020c7824 */ /* 0x000fe400078e02cf */
[----:B------:R-:W-:Y:S01]  /*128c0*/  IMAD.MOV.U32 R13, RZ, RZ, 0x40000040 ;  /* 0x40000040ff0d7424 */ /* 0x000fe200078e00ff */
[----:B--2---:R-:W-:Y:S06]  /*128d0*/  @P2 BRA `(.L_x_2827) ;  /* 0x0000000000082947 */ /* 0x004fec0003800000 */
[----:B------:R-:W2:Y:S02]  /*128e0*/  SYNCS.PHASECHK.TRANS64.TRYWAIT P2, [R210+URZ+0x22830], R209 ;  /* 0x022830d1d20075a7 */ /* 0x000ea4000804017f */
[----:B--2---:R-:W-:Y:S05]  /*128f0*/  @!P2 BRA `(.L_x_2828) ;  /* 0x000000f800eca947 */ /* 0x004fea0003800000 */
.L_x_2827:
[----:B------:R-:W-:Y:S05]  /*12900*/  WARPSYNC.ALL ;  /* 0x0000000000007948 */ /* 0x000fea0003800000 */
[C---:B------:R-:W-:Y:S01]  /*12910*/  R2UR UR6, R12.reuse ;  /* 0x000000000c0672ca */ /* 0x040fe200000e0000 */
[----:B-1----:R-:W-:Y:S01]  /*12920*/  WARPGROUP.ARRIVE ;  /* 0x00000000000079c5 */ /* 0x002fe20000000000 */
[----:B------:R-:W-:Y:S01]  /*12930*/  R2UR UR7, R13 ;  /* 0x000000000d0772ca */ /* 0x000fe200000e0000 */
[----:B------:R-:W-:Y:S01]  /*12940*/  VIADD R212, R12, 0x2 ;  /* 0x000000020cd47836 */ /* 0x000fe20000000000 */
[----:B------:R-:W-:Y:S01]  /*12950*/  R2UR UR4, R4 ;  /* 0x00000000040472ca */ /* 0x000fe200000e0000 */
[----:B------:R-:W-:Y:S01]  /*12960*/  IMAD.MOV.U32 R213, RZ, RZ, 0x40000040 ;  /* 0x40000040ffd57424 */ /* 0x000fe200078e00ff */
[----:B------:R-:W-:Y:S01]  /*12970*/  R2UR UR5, R5 ;  /* 0x00000000050572ca */ /* 0x000fe200000e0000 */
[----:B------:R-:W-:Y:S01]  /*12980*/  IMAD.MOV.U32 R13, RZ, RZ, 0x40000040 ;  /* 0x40000040ff0d7424 */ /* 0x000fe200078e00ff */
[----:B------:R-:W1:Y:S01]  /*12990*/  LDC R7, c[0x0][0x448] ;  /* 0x00011200ff077b82 */ /* 0x000e620000000800 */
[----:B------:R-:W3:Y:S10]  /*129a0*/  S2R R20, SR_TID.X ;  /* 0x0000000000147919 */ /* 0x000ef40000002100 */
        /* <DEDUP_REMOVED lines=8> */
[----:B-1----:R-:W-:Y:S01]  /*12a30*/  ISETP.NE.AND P2, PT, R7, 0x1, PT ;  /* 0x000000010700780c */ /* 0x002fe20003f45270 */
[----:B------:R-:W-:Y:S01]  /*12a40*/  IMAD.IADD R7, R211, 0x1, R206 ;  /* 0x00000001d3077824 */ /* 0x000fe200078e02ce */
[----:B---3--:R-:W-:-:S04]  /*12a50*/  SHF.R.U32.HI R20, RZ, 0x7, R20 ;  /* 0x00000007ff147819 */ /* 0x008fc80000011614 */
[----:B------:R-:W-:Y:S01]  /*12a60*/  IADD3 R20, -R20, 0xb, RZ ;  /* 0x0000000b14147810 */ /* 0x000fe20007ffe1ff */
        /* <DEDUP_REMOVED lines=12> */
[----:B------:R-:W1:Y:S01]  /*12b30*/  @P2 LDC R12, c[0x0][0x450] ;  /* 0x00011400ff0c2b82 */ /* 0x000e620000000800 */
[----:B------:R-:W-:Y:S02]  /*12b40*/  R2UR UR4, R8 ;  /* 0x00000000080472ca */ /* 0x000fe400000e0000 */
[----:B------:R-:W-:-:S05]  /*12b50*/  R2UR UR5, R9 ;  /* 0x00000000090572ca */ /* 0x000fca00000e0000 */
[----:B------:R-:W3:Y:S02]  /*12b60*/  @P2 LDC R13, c[0x0][0x44c] ;  /* 0x00011300ff0d2b82 */ /* 0x000ee40000000800 */
[----:B---3--:R-:W-:-:S05]  /*12b70*/  @P2 IMAD.HI.U32 R13, R7, R13, RZ ;  /* 0x0000000d070d2227 */ /* 0x008fca00078e00ff */
[----:B-1----:R-:W-:Y:S02]  /*12b80*/  @P2 SHF.R.U32.HI R7, RZ, R12, R13 ;  /* 0x0000000cff072219 */ /* 0x002fe4000001160d */
[----:B------:R-:W-:-:S03]  /*12b90*/  ISETP.GE.AND P2, PT, R230, 0x1, PT ;  /* 0x00000001e600780c */ /* 0x000fc60003f46270 */
[----:B------:R-:W1:Y:S01]  /*12ba0*/  SHFL.IDX PT, R228, R7, RZ, 0x1c1f ;  /* 0x001c1fff07e47589 */ /* 0x000e6200000e0000 */
        /* <DEDUP_REMOVED lines=24> */
[----:B------:R-:W-:-:S02]  /*12d30*/  IMAD R194, R6, -0x60, RZ ;  /* 0xffffffa006c27824 */ /* 0x000fc400078e02ff */
[----:B------:R-:W-:Y:S01]  /*12d40*/  FMUL.FTZ R155, R157, UR44 ;  /* 0x0000002c9d9b7c20 */ /* 0x000fe20008410000 */
[----:B------:R-:W-:Y:S01]  /*12d50*/  FMUL.FTZ R186, R190, UR44 ;  /* 0x0000002cbeba7c20 */ /* 0x000fe20008410000 */
[----:B------:R-:W-:Y:S01]  /*12d60*/  FMUL.FTZ R157, R159, UR44 ;  /* 0x0000002c9f9d7c20 */ /* 0x000fe20008410000 */
[----:B------:R-:W-:Y:S01]  /*12d70*/  FMUL.FTZ R190, R195, UR44 ;  /* 0x0000002cc3be7c20 */ /* 0x000fe20008410000 */
[----:B------:R3:W-:Y:S06]  /*12d80*/  BAR.ARV R20, 0x100 ;  /* 0x000400140000751d */ /* 0x0007ec0000002000 */
[----:B------:R-:W-:Y:S01]  /*12d90*/  FMUL.FTZ R159, R161, UR44 ;  /* 0x0000002ca19f7c20 */ /* 0x000fe20008410000 */
        /* <DEDUP_REMOVED lines=24> */
[----:B----4-:R-:W-:-:S02]  /*12f20*/  VIADD R162, R194, 0x1 ;  /* 0x00000001c2a27836 */ /* 0x010fc40000000000 */
[----:B------:R-:W-:Y:S01]  /*12f30*/  FMUL.FTZ R192, R198, UR44 ;  /* 0x0000002cc6c07c20 */ /* 0x000fe20008410000 */
[----:B------:R-:W-:Y:S01]  /*12f40*/  FMUL.FTZ R193, R199, UR44 ;  /* 0x0000002cc7c17c20 */ /* 0x000fe20008410000 */
[----:B------:R-:W4:Y:S01]  /*12f50*/  MUFU.TANH R13, R13 ;  /* 0x0000000d000d7308 */ /* 0x000f220000002400 */
[----:B------:R-:W-:-:S05]  /*12f60*/  IMAD R162, R202, -0x2, R162 ;  /* 0xfffffffecaa27824 */ /* 0x000fca00078e02a2 */
[----:B------:R-:W-:Y:S02]  /*12f70*/  IADD3 R162, -R200, R162, R201 ;  /* 0x000000a2c8a27210 */ /* 0x000fe40007ffe1c9 */
[----:B------:R-:W0:Y:S03]  /*12f80*/  MUFU.TANH R152, R152 ;  /* 0x0000009800987308 */ /* 0x000e260000002400 */
[C---:B------:R-:W-:Y:S02]  /*12f90*/  VIADD R227, R162.reuse, UR43 ;  /* 0x0000002ba2e37c36 */ /* 0x040fe40008000000 */
[----:B------:R-:W-:Y:S02]  /*12fa0*/  VIADD R199, R162, UR53 ;  /* 0x00000035a2c77c36 */ /* 0x000fe40008000000 */
[C---:B-1----:R-:W-:Y:S01]  /*12fb0*/  IMAD.IADD R198, R228.reuse, 0x1, R227 ;  /* 0x00000001e4c67824 */ /* 0x042fe200078e02e3 */
[----:B------:R-:W1:Y:S01]  /*12fc0*/  MUFU.TANH R12, R12 ;  /* 0x0000000c000c7308 */ /* 0x000e620000002400 */
        /* <DEDUP_REMOVED lines=46> */
[----:B-1-34-:R-:W-:Y:S05]  /*132b0*/  @!P2 BRA `(.L_x_2829) ;  /* 0x000000000058a947 */ /* 0x01afea0003800000 */
        /* <DEDUP_REMOVED lines=12> */
.L_x_2831:
[----:B------:R-:W-:-:S05]  /*13380*/  IMAD.U32 R229, RZ, RZ, UR37 ;  /* 0x00000025ffe57e24 */ /* 0x000fca000f8e00ff */
[----:B------:R-:W-:-:S13]  /*13390*/  ISETP.NE.AND P2, PT, R229, 0x1, PT ;  /* 0x00000001e500780c */ /* 0x000fda0003f45270 */
[----:B------:R-:W1:Y:S02]  /*133a0*/  @P2 LDC.64 R162, c[0x0][0x9e8] ;  /* 0x00027a00ffa22b82 */ /* 0x000e640000000a00 */
[----:B-1----:R-:W-:-:S05]  /*133b0*/  @P2 IMAD.HI.U32 R162, R228, R162, RZ ;  /* 0x000000a2e4a22227 */ /* 0x002fca00078e00ff */
[----:B------:R-:W-:-:S07]  /*133c0*/  @P2 SHF.R.U32.HI R228, RZ, R163, R162 ;  /* 0x000000a3ffe42219 */ /* 0x000fce00000116a2 */
.L_x_2832:
[----:B------:R-:W-:Y:S05]  /*133d0*/  BSYNC B0 ;  /* 0x0000000000007941 */ /* 0x000fea0003800000 */
.L_x_2830:
[----:B------:R-:W-:-:S04]  /*133e0*/  IMAD R162, R202, -0x2, R194 ;  /* 0xfffffffecaa27824 */ /* 0x000fc800078e02c2 */
[----:B------:R-:W-:-:S05]  /*133f0*/  IMAD R162, R228, R229, R162 ;  /* 0x000000e5e4a27224 */ /* 0x000fca00078e02a2 */
[----:B------:R-:W-:Y:S02]  /*13400*/  VIMNMX R197, R197, R162, !PT ;  /* 0x000000a2c5c57248 */ /* 0x000fe40007fe0100 */
[----:B------:R-:W-:-:S07]  /*13410*/  VIADDMNMX R198, R162, R229, R198, PT ;  /* 0x000000e5a2c67246 */ /* 0x000fce00038001c6 */
.L_x_2829:
[----:B------:R-:W3:Y:S01]  /*13420*/  LDL.LU R229, [R1] ;  /* 0x0000000001e57983 */ /* 0x000ee20000300800 */
[C---:B------:R-:W-:Y:S02]  /*13430*/  ISETP.GE.AND P2, PT, R194.reuse, 0x1, PT ;  /* 0x00000001c200780c */ /* 0x040fe40003f46270 */
[----:B------:R-:W-:Y:S01]  /*13440*/  ISETP.GE.AND P4, PT, R194, 0x9, PT ;  /* 0x00000009c200780c */ /* 0x000fe20003f86270 */
[----:B------:R-:W1:Y:S02]  /*13450*/  SHFL.IDX PT, R7, R7, 0x1, 0x1c1f ;  /* 0x003c1f0007077f89 */ /* 0x000e6400000e0000 */
[--C-:B-1----:R-:W-:Y:S02]  /*13460*/  IMAD.IADD R227, R227, 0x1, R7.reuse ;  /* 0x00000001e3e37824 */ /* 0x102fe400078e0207 */
[----:B------:R-:W-:Y:S01]  /*13470*/  IMAD.IADD R199, R199, 0x1, R7 ;  /* 0x00000001c7c77824 */ /* 0x000fe200078e0207 */
[----:B---3--:R-:W-:-:S05]  /*13480*/  LOP3.LUT R229, R229, 0xfff7ffff, RZ, 0xc0, !PT ;  /* 0xfff7ffffe5e57812 */ /* 0x008fca00078ec0ff */
        /* <DEDUP_REMOVED lines=134> */
[----:B------:R-:W-:-:S13]  /*13cf0*/  ISETP.GE.AND P6, PT, R230, 0x1, PT ;  /* 0x00000001e600780c */ /* 0x000fda0003fc6270 */
        /* <DEDUP_REMOVED lines=13> */
.L_x_2835:
[----:B------:R-:W-:-:S05]  /*13dd0*/  IMAD.U32 R13, RZ, RZ, UR37 ;  /* 0x00000025ff0d7e24 */ /* 0x000fca000f8e00ff */
[----:B------:R-:W-:-:S13]  /*13de0*/  ISETP.NE.AND P6, PT, R13, 0x1, PT ;  /* 0x000000010d00780c */ /* 0x000fda0003fc5270 */
[----:B------:R-:W0:Y:S02]  /*13df0*/  @P6 LDC.64 R154, c[0x0][0x9e8] ;  /* 0x00027a00ff9a6b82 */ /* 0x000e240000000a00 */
[----:B0-----:R-:W-:-:S05]  /*13e00*/  @P6 IMAD.HI.U32 R154, R7, R154, RZ ;  /* 0x0000009a079a6227 */ /* 0x001fca00078e00ff */
[----:B------:R-:W-:-:S07]  /*13e10*/  @P6 SHF.R.U32.HI R7, RZ, R155, R154 ;  /* 0x0000009bff076219 */ /* 0x000fce000001169a */
.L_x_2836:
[----:B------:R-:W-:Y:S05]  /*13e20*/  BSYNC B0 ;  /* 0x0000000000007941 */ /* 0x000fea0003800000 */
.L_x_2834:
[----:B------:R-:W-:-:S04]  /*13e30*/  IMAD R194, R202, -0x2, R194 ;  /* 0xfffffffecac27824 */ /* 0x000fc800078e02c2 */
[----:B------:R-:W-:-:S05]  /*13e40*/  IMAD R194, R7, R13, R194 ;  /* 0x0000000d07c27224 */ /* 0x000fca00078e02c2 */
[----:B------:R-:W-:Y:S02]  /*13e50*/  VIMNMX R199, R199, R194, !PT ;  /* 0x000000c2c7c77248 */ /* 0x000fe40007fe0100 */
[----:B------:R-:W-:-:S07]  /*13e60*/  VIADDMNMX R227, R194, R13, R227, PT ;  /* 0x0000000dc2e37246 */ /* 0x000fce00038001e3 */
.L_x_2833:
[----:B------:R-:W-:Y:S02]  /*13e70*/  ISETP.GT.AND P2, PT, R199, 0x1, !P2 ;  /* 0x00000001c700780c */ /* 0x000fe40005744270 */
[----:B------:R-:W-:Y:S02]  /*13e80*/  FMNMX.FTZ R7, R162, R215, !PT ;  /* 0x000000d7a2077209 */ /* 0x000fe40007810000 */
[----:B------:R-:W-:Y:S02]  /*13e90*/  ISETP.LT.OR P2, PT, R227, 0x2, P2 ;  /* 0x00000002e300780c */ /* 0x000fe40001741670 */
[----:B------:R-:W-:Y:S02]  /*13ea0*/  LOP3.LUT P6, RZ, R229, 0x8000, RZ, 0xc0, !PT ;  /* 0x00008000e5ff7812 */ /* 0x000fe400078cc0ff */
        /* <DEDUP_REMOVED lines=72> */
[----:B------:R-:W-:Y:S02]  /*14330*/  ISETP.GT.AND P2, PT, R199, 0x30, !P2 ;  /* 0x00000030c700780c */ /* 0x000fe40005744270 */
[C---:B------:R-:W-:Y:S01]  /*14340*/  ISETP.LT.OR P4, PT, R227.reuse, 0x52, P4 ;  /* 0x00000052e300780c */ /* 0x040fe20002781670 */
[----:B------:R-:W0:Y:S01]  /*14350*/  SHFL.BFLY PT, R13, R7, 0x1, 0x1f ;  /* 0x0c201f00070d7f89 */ /* 0x000e2200000e0000 */
[----:B------:R-:W-:Y:S02]  /*14360*/  ISETP.LT.OR P2, PT, R227, 0x31, P2 ;  /* 0x00000031e300780c */ /* 0x000fe40001741670 */
[----:B------:R-:W-:-:S02]  /*14370*/  ISETP.GT.AND P5, PT, R199, 0x58, !P5 ;  /* 0x00000058c700780c */ /* 0x000fc40006fa4270 */
[----:B------:R-:W-:Y:S02]  /*14380*/  FSEL R176, R176, -INF , !P2 ;  /* 0xff800000b0b07808 */ /* 0x000fe40005000000 */
[----:B------:R-:W-:Y:S02]  /*14390*/  LOP3.LUT P2, RZ, R229, 0x400, RZ, 0xc0, !PT ;  /* 0x00000400e5ff7812 */ /* 0x000fe4000784c0ff */
[----:B------:R-:W-:Y:S02]  /*143a0*/  FSEL R190, R190, -INF , !P4 ;  /* 0xff800000bebe7808 */ /* 0x000fe40006000000 */
[----:B------:R-:W-:Y:S02]  /*143b0*/  ISETP.GT.AND P2, PT, R199, 0x31, !P2 ;  /* 0x00000031c700780c */ /* 0x000fe40005744270 */
[C---:B------:R-:W-:Y:S02]  /*143c0*/  ISETP.LT.OR P5, PT, R227.reuse, 0x59, P5 ;  /* 0x00000059e300780c */ /* 0x040fe40002fa1670 */
[----:B------:R-:W-:-:S02]  /*143d0*/  ISETP.LT.OR P2, PT, R227, 0x32, P2 ;  /* 0x00000032e300780c */ /* 0x000fc40001741670 */
[----:B------:R-:W-:Y:S02]  /*143e0*/  FSEL R192, R192, -INF , !P5 ;  /* 0xff800000c0c07808 */ /* 0x000fe40006800000 */
[----:B------:R-:W-:Y:S02]  /*143f0*/  FSEL R177, R177, -INF , !P2 ;  /* 0xff800000b1b17808 */ /* 0x000fe40005000000 */
[----:B------:R-:W-:Y:S02]  /*14400*/  LOP3.LUT P2, RZ, R229, 0x200, RZ, 0xc0, !PT ;  /* 0x00000200e5ff7812 */ /* 0x000fe4000784c0ff */
[----:B0-----:R-:W-:Y:S01]  /*14410*/  FMNMX.FTZ R7, R7, R13, !PT ;  /* 0x0000000d07077209 */ /* 0x001fe20007810000 */
[----:B------:R-:W-:Y:S01]  /*14420*/  IMAD.U32 R13, RZ, RZ, UR36 ;  /* 0x00000024ff0d7e24 */ /* 0x000fe2000f8e00ff */
[----:B------:R-:W-:-:S03]  /*14430*/  ISETP.GT.AND P2, PT, R199, 0x38, !P2 ;  /* 0x00000038c700780c */ /* 0x000fc60005744270 */
[----:B------:R-:W-:Y:S01]  /*14440*/  FMUL.FTZ R154, R7, R13 ;  /* 0x0000000d079a7220 */ /* 0x000fe20000410000 */
        /* <DEDUP_REMOVED lines=23> */
[----:B------:R-:W-:Y:S02]  /*145c0*/  FSEL R155, R7, RZ, P2 ;  /* 0x000000ff079b7208 */ /* 0x000fe40001000000 */
[----:B------:R-:W-:Y:S02]  /*145d0*/  FSEL R154, R154, RZ, P2 ;  /* 0x000000ff9a9a7208 */ /* 0x000fe40001000000 */
[----:B------:R-:W-:Y:S01]  /*145e0*/  ISETP.GT.AND P2, PT, R199, RZ, !P3 ;  /* 0x000000ffc700720c */ /* 0x000fe20005f44270 */
[----:B------:R-:W-:Y:S02]  /*145f0*/  FADD.FTZ R155, -R155, R215 ;  /* 0x000000d79b9b7221 */ /* 0x000fe40000010100 */
[-CC-:B------:R-:W-:Y:S01]  /*14600*/  FFMA.FTZ R162, R162, R13.reuse, -R154.reuse ;  /* 0x0000000da2a27223 */ /* 0x180fe2000001089a */
[----:B------:R-:W-:Y:S01]  /*14610*/  ISETP.LT.OR P2, PT, R227, 0x1, P2 ;  /* 0x00000001e300780c */ /* 0x000fe20001741670 */
[-C--:B------:R-:W-:Y:S01]  /*14620*/  FMUL.FTZ R155, R155, R13.reuse ;  /* 0x0000000d9b9b7220 */ /* 0x080fe20000410000 */
[-CC-:B------:R-:W-:Y:S01]  /*14630*/  FFMA.FTZ R152, R152, R13.reuse, -R154.reuse ;  /* 0x0000000d98987223 */ /* 0x180fe2000001089a */
[-CC-:B------:R-:W-:Y:S01]  /*14640*/  FFMA.FTZ R163, R163, R13.reuse, -R154.reuse ;  /* 0x0000000da3a37223 */ /* 0x180fe2000001089a */
[----:B------:R-:W-:Y:S01]  /*14650*/  FSEL R194, R12, -INF , !P2 ;  /* 0xff8000000cc27808 */ /* 0x000fe20005000000 */
[----:B------:R-:W-:Y:S01]  /*14660*/  MUFU.EX2 R162, R162 ;  /* 0x000000a200a27308 */ /* 0x000fe20000000800 */
[----:B------:R-:W-:Y:S01]  /*14670*/  ISETP.GT.AND P2, PT, R199, 0x59, !P6 ;  /* 0x00000059c700780c */ /* 0x000fe20007744270 */
[-CC-:B------:R-:W-:Y:S01]  /*14680*/  FFMA.FTZ R228, R228, R13.reuse, -R154.reuse ;  /* 0x0000000de4e47223 */ /* 0x180fe2000001089a */
[----:B------:R-:W-:Y:S01]  /*14690*/  FMNMX.FTZ R12, R194, R214, !PT ;  /* 0x000000d6c20c7209 */ /* 0x000fe20007810000 */
[-CC-:B------:R-:W-:Y:S01]  /*146a0*/  FFMA.FTZ R158, R158, R13.reuse, -R154.reuse ;  /* 0x0000000d9e9e7223 */ /* 0x180fe2000001089a */
[----:B------:R-:W-:Y:S01]  /*146b0*/  ISETP.LT.OR P2, PT, R227, 0x5a, P2 ;  /* 0x0000005ae300780c */ /* 0x000fe20001741670 */
[-CC-:B------:R-:W-:Y:S01]  /*146c0*/  FFMA.FTZ R159, R159, R13.reuse, -R154.reuse ;  /* 0x0000000d9f9f7223 */ /* 0x180fe2000001089a */
[----:B------:R-:W-:Y:S01]  /*146d0*/  FMNMX.FTZ R12, R153, R12, !PT ;  /* 0x0000000c990c7209 */ /* 0x000fe20007810000 */
[----:B------:R-:W0:Y:S01]  /*146e0*/  MUFU.EX2 R155, R155 ;  /* 0x0000009b009b7308 */ /* 0x000e220000000800 */
[----:B------:R-:W-:Y:S01]  /*146f0*/  FSEL R193, R193, -INF , !P2 ;  /* 0xff800000c1c17808 */ /* 0x000fe20005000000 */
[-CC-:B------:R-:W-:Y:S01]  /*14700*/  FFMA.FTZ R164, R164, R13.reuse, -R154.reuse ;  /* 0x0000000da4a47223 */ /* 0x180fe2000001089a */
[----:B------:R-:W-:Y:S01]  /*14710*/  FMNMX.FTZ R12, R156, R12, !PT ;  /* 0x0000000c9c0c7209 */ /* 0x000fe20007810000 */
[-CC-:B------:R-:W-:Y:S01]  /*14720*/  FFMA.FTZ R165, R165, R13.reuse, -R154.reuse ;  /* 0x0000000da5a57223 */ /* 0x180fe2000001089a */
[-CC-:B------:R-:W-:Y:S01]  /*14730*/  FFMA.FTZ R168, R168, R13.reuse, -R154.reuse ;  /* 0x0000000da8a87223 */ /* 0x180fe2000001089a */
[-CC-:B------:R-:W-:Y:S01]  /*14740*/  FFMA.FTZ R169, R169, R13.reuse, -R154.reuse ;  /* 0x0000000da9a97223 */ /* 0x180fe2000001089a */
[----:B------:R-:W-:Y:S01]  /*14750*/  FMNMX.FTZ R12, R157, R12, !PT ;  /* 0x0000000c9d0c7209 */ /* 0x000fe20007810000 */
[----:B------:R-:W1:Y:S01]  /*14760*/  MUFU.EX2 R152, R152 ;  /* 0x0000009800987308 */ /* 0x000e620000000800 */
[-CC-:B------:R-:W-:Y:S01]  /*14770*/  FFMA.FTZ R172, R172, R13.reuse, -R154.reuse ;  /* 0x0000000dacac7223 */ /* 0x180fe2000001089a */
[-CC-:B------:R-:W-:Y:S01]  /*14780*/  FFMA.FTZ R173, R173, R13.reuse, -R154.reuse ;  /* 0x0000000dadad7223 */ /* 0x180fe2000001089a */
[----:B------:R-:W-:Y:S01]  /*14790*/  FMNMX.FTZ R12, R160, R12, !PT ;  /* 0x0000000ca00c7209 */ /* 0x000fe20007810000 */
[-CC-:B------:R-:W-:Y:S01]  /*147a0*/  FFMA.FTZ R212, R212, R13.reuse, -R154.reuse ;  /* 0x0000000dd4d47223 */ /* 0x180fe2000001089a */
[-CC-:B------:R-:W-:Y:S01]  /*147b0*/  FFMA.FTZ R213, R213, R13.reuse, -R154.reuse ;  /* 0x0000000dd5d57223 */ /* 0x180fe2000001089a */
[----:B------:R-:W-:Y:S01]  /*147c0*/  FFMA.FTZ R180, R180, R13, -R154 ;  /* 0x0000000db4b47223 */ /* 0x000fe2000001089a */
[----:B------:R-:W-:Y:S01]  /*147d0*/  FMNMX.FTZ R12, R161, R12, !PT ;  /* 0x0000000ca10c7209 */ /* 0x000fe20007810000 */
[----:B------:R-:W3:Y:S01]  /*147e0*/  MUFU.EX2 R163, R163 ;  /* 0x000000a300a37308 */ /* 0x000ee20000000800 */
[----:B0-----:R-:W-:Y:S01]  /*147f0*/  FFMA.FTZ R3, R155, R3, R162 ;  /* 0x000000039b037223 */ /* 0x001fe200000100a2 */
[-CC-:B------:R-:W-:Y:S01]  /*14800*/  FFMA.FTZ R181, R181, R13.reuse, -R154.reuse ;  /* 0x0000000db5b57223 */ /* 0x180fe2000001089a */
[----:B------:R-:W-:Y:S01]  /*14810*/  FMNMX.FTZ R12, R166, R12, !PT ;  /* 0x0000000ca60c7209 */ /* 0x000fe20007810000 */
[-CC-:B------:R-:W-:Y:S01]  /*14820*/  FFMA.FTZ R184, R184, R13.reuse, -R154.reuse ;  /* 0x0000000db8b87223 */ /* 0x180fe2000001089a */
[-CC-:B------:R-:W-:Y:S01]  /*14830*/  FFMA.FTZ R185, R185, R13.reuse, -R154.reuse ;  /* 0x0000000db9b97223 */ /* 0x180fe2000001089a */
[-CC-:B------:R-:W-:Y:S01]  /*14840*/  FFMA.FTZ R188, R188, R13.reuse, -R154.reuse ;  /* 0x0000000dbcbc7223 */ /* 0x180fe2000001089a */
[----:B------:R-:W-:Y:S01]  /*14850*/  FMNMX.FTZ R12, R167, R12, !PT ;  /* 0x0000000ca70c7209 */ /* 0x000fe20007810000 */
[----:B------:R-:W0:Y:S01]  /*14860*/  MUFU.EX2 R228, R228 ;  /* 0x000000e400e47308 */ /* 0x000e220000000800 */
[C---:B-1----:R-:W-:Y:S01]  /*14870*/  FADD.FTZ R3, R152.reuse, R3 ;  /* 0x0000000398037221 */ /* 0x042fe20000010000 */
[----:B------:R-:W-:Y:S01]  /*14880*/  F2FP.BF16.F32.PACK_AB R152, R152, R162 ;  /* 0x000000a29898723e */ /* 0x000fe200000010ff */
[-CC-:B------:R-:W-:Y:S01]  /*14890*/  FFMA.FTZ R189, R189, R13.reuse, -R154.reuse ;  /* 0x0000000dbdbd7223 */ /* 0x180fe2000001089a */
[----:B------:R-:W-:Y:S01]  /*148a0*/  FMNMX.FTZ R12, R170, R12, !PT ;  /* 0x0000000caa0c7209 */ /* 0x000fe20007810000 */
[-CC-:B------:R-:W-:Y:S01]  /*148b0*/  FFMA.FTZ R216, R216, R13.reuse, -R154.reuse ;  /* 0x0000000dd8d87223 */ /* 0x180fe2000001089a */
[-CC-:B------:R-:W-:Y:S01]  /*148c0*/  FFMA.FTZ R226, R226, R13.reuse, -R154.reuse ;  /* 0x0000000de2e27223 */ /* 0x180fe2000001089a */
[-CC-:B------:R-:W-:Y:S01]  /*148d0*/  FFMA.FTZ R195, R195, R13.reuse, -R154.reuse ;  /* 0x0000000dc3c37223 */ /* 0x180fe2000001089a */
[----:B------:R-:W-:Y:S01]  /*148e0*/  FMNMX.FTZ R12, R171, R12, !PT ;  /* 0x0000000cab0c7209 */ /* 0x000fe20007810000 */
[----:B------:R-:W1:Y:S01]  /*148f0*/  MUFU.EX2 R158, R158 ;  /* 0x0000009e009e7308 */ /* 0x000e620000000800 */
[----:B---3--:R-:W-:Y:S01]  /*14900*/  FADD.FTZ R3, R163, R3 ;  /* 0x00000003a3037221 */ /* 0x008fe20000010000 */
[----:B------:R-:W-:Y:S01]  /*14910*/  FFMA.FTZ R154, R196, R13, -R154 ;  /* 0x0000000dc49a7223 */ /* 0x000fe2000001089a */
[----:B------:R-:W-:Y:S01]  /*14920*/  FMNMX.FTZ R12, R174, R12, !PT ;  /* 0x0000000cae0c7209 */ /* 0x000fe20007810000 */
[-C--:B------:R-:W-:Y:S01]  /*14930*/  FMUL.FTZ R24, R24, R155.reuse ;  /* 0x0000009b18187220 */ /* 0x080fe20000410000 */
[-C--:B------:R-:W-:Y:S01]  /*14940*/  FMUL.FTZ R25, R25, R155.reuse ;  /* 0x0000009b19197220 */ /* 0x080fe20000410000 */
[-C--:B------:R-:W-:Y:S01]  /*14950*/  FMUL.FTZ R28, R28, R155.reuse ;  /* 0x0000009b1c1c7220 */ /* 0x080fe20000410000 */
[----:B------:R-:W-:Y:S01]  /*14960*/  FMNMX.FTZ R12, R175, R12, !PT ;  /* 0x0000000caf0c7209 */ /* 0x000fe20007810000 */
[----:B------:R-:W3:Y:S01]  /*14970*/  MUFU.EX2 R159, R159 ;  /* 0x0000009f009f7308 */ /* 0x000ee20000000800 */
[----:B0-----:R-:W-:Y:S01]  /*14980*/  FADD.FTZ R3, R228, R3 ;  /* 0x00000003e4037221 */ /* 0x001fe20000010000 */
[-C--:B------:R-:W-:Y:S01]  /*14990*/  FMUL.FTZ R29, R29, R155.reuse ;  /* 0x0000009b1d1d7220 */ /* 0x080fe20000410000 */
[----:B------:R-:W-:Y:S01]  /*149a0*/  FMNMX.FTZ R12, R176, R12, !PT ;  /* 0x0000000cb00c7209 */ /* 0x000fe20007810000 */
[-C--:B------:R-:W-:Y:S01]  /*149b0*/  FMUL.FTZ R32, R32, R155.reuse ;  /* 0x0000009b20207220 */ /* 0x080fe20000410000 */
[-C--:B------:R-:W-:Y:S01]  /*149c0*/  FMUL.FTZ R33, R33, R155.reuse ;  /* 0x0000009b21217220 */ /* 0x080fe20000410000 */
[-C--:B------:R-:W-:Y:S01]  /*149d0*/  FMUL.FTZ R36, R36, R155.reuse ;  /* 0x0000009b24247220 */ /* 0x080fe20000410000 */
[----:B------:R-:W-:Y:S01]  /*149e0*/  FMNMX.FTZ R12, R177, R12, !PT ;  /* 0x0000000cb10c7209 */ /* 0x000fe20007810000 */
[----:B------:R-:W0:Y:S01]  /*149f0*/  MUFU.EX2 R164, R164 ;  /* 0x000000a400a47308 */ /* 0x000e220000000800 */
[----:B-1----:R-:W-:Y:S01]  /*14a00*/  FADD.FTZ R3, R158, R3 ;  /* 0x000000039e037221 */ /* 0x002fe20000010000 */
[-C--:B------:R-:W-:Y:S01]  /*14a10*/  FMUL.FTZ R37, R37, R155.reuse ;  /* 0x0000009b25257220 */ /* 0x080fe20000410000 */
[----:B------:R-:W-:Y:S01]  /*14a20*/  FMNMX.FTZ R12, R178, R12, !PT ;  /* 0x0000000cb20c7209 */ /* 0x000fe20007810000 */
[-C--:B------:R-:W-:Y:S01]  /*14a30*/  FMUL.FTZ R40, R40, R155.reuse ;  /* 0x0000009b28287220 */ /* 0x080fe20000410000 */
[-C--:B------:R-:W-:Y:S01]  /*14a40*/  FMUL.FTZ R41, R41, R155.reuse ;  /* 0x0000009b29297220 */ /* 0x080fe20000410000 */
[-C--:B------:R-:W-:Y:S01]  /*14a50*/  FMUL.FTZ R44, R44, R155.reuse ;  /* 0x0000009b2c2c7220 */ /* 0x080fe20000410000 */
[----:B------:R-:W-:Y:S01]  /*14a60*/  FMNMX.FTZ R12, R179, R12, !PT ;  /* 0x0000000cb30c7209 */ /* 0x000fe20007810000 */
[----:B------:R-:W1:Y:S01]  /*14a70*/  MUFU.EX2 R165, R165 ;  /* 0x000000a500a57308 */ /* 0x000e620000000800 */
[----:B---3--:R-:W-:Y:S01]  /*14a80*/  FADD.FTZ R3, R159, R3 ;  /* 0x000000039f037221 */ /* 0x008fe20000010000 */
[-C--:B------:R-:W-:Y:S01]  /*14a90*/  FMUL.FTZ R45, R45, R155.reuse ;  /* 0x0000009b2d2d7220 */ /* 0x080fe20000410000 */
        /* <DEDUP_REMOVED lines=32> */
[-C--:B------:R-:W-:Y:S01]  /*14ca0*/  FMUL.FTZ R80, R80, R155.reuse ;  /* 0x0000009b50507220 */ /* 0x080fe20000410000 */
[----:B------:R-:W0:Y:S01]  /*14cb0*/  SHFL.BFLY PT, R162, R12, 0x2, 0x1f ;  /* 0x0c401f000ca27f89 */ /* 0x000e2200000e0000 */
[-C--:B------:R-:W-:Y:S01]  /*14cc0*/  FMUL.FTZ R81, R81, R155.reuse ;  /* 0x0000009b51517220 */ /* 0x080fe20000410000 */
[-C--:B------:R-:W-:Y:S01]  /*14cd0*/  FMUL.FTZ R84, R84, R155.reuse ;  /* 0x0000009b54547220 */ /* 0x080fe20000410000 */
[-C--:B------:R-:W-:Y:S01]  /*14ce0*/  FMUL.FTZ R85, R85, R155.reuse ;  /* 0x0000009b55557220 */ /* 0x080fe20000410000 */
[----:B------:R-:W4:Y:S01]  /*14cf0*/  MUFU.EX2 R212, R212 ;  /* 0x000000d400d47308 */ /* 0x000f220000000800 */
        /* <DEDUP_REMOVED lines=18> */
[-C--:B------:R-:W-:Y:S01]  /*14e20*/  FMUL.FTZ R113, R113, R155.reuse ;  /* 0x0000009b71717220 */ /* 0x080fe20000410000 */
[----:B0-----:R-:W-:Y:S01]  /*14e30*/  FMNMX.FTZ R12, R12, R162, !PT ;  /* 0x000000a20c0c7209 */ /* 0x001fe20007810000 */
[-C--:B------:R-:W-:Y:S01]  /*14e40*/  FMUL.FTZ R116, R116, R155.reuse ;  /* 0x0000009b74747220 */ /* 0x080fe20000410000 */
[-C--:B------:R-:W-:Y:S01]  /*14e50*/  FMUL.FTZ R117, R117, R155.reuse ;  /* 0x0000009b75757220 */ /* 0x080fe20000410000 */
[-C--:B------:R-:W-:Y:S01]  /*14e60*/  FMUL.FTZ R120, R120, R155.reuse ;  /* 0x0000009b78787220 */ /* 0x080fe20000410000 */
[----:B------:R-:W0:Y:S01]  /*14e70*/  MUFU.EX2 R181, R181 ;  /* 0x000000b500b57308 */ /* 0x000e220000000800 */
[----:B------:R-:W4:Y:S01]  /*14e80*/  SHFL.BFLY PT, R162, R12, 0x1, 0x1f ;  /* 0x0c201f000ca27f89 */ /* 0x000f2200000e0000 */
[----:B-1----:R-:W-:Y:S01]  /*14e90*/  FADD.FTZ R3, R213, R3 ;  /* 0x00000003d5037221 */ /* 0x002fe20000010000 */
        /* <DEDUP_REMOVED lines=14> */
[----:B0-----:R-:W-:Y:S01]  /*14f80*/  FADD.FTZ R3, R181, R3 ;  /* 0x00000003b5037221 */ /* 0x001fe20000010000 */
[-C--:B------:R-:W-:Y:S01]  /*14f90*/  FMUL.FTZ R144, R144, R155.reuse ;  /* 0x0000009b90907220 */ /* 0x080fe20000410000 */
[-C--:B------:R-:W-:Y:S01]  /*14fa0*/  FMUL.FTZ R145, R145, R155.reuse ;  /* 0x0000009b91917220 */ /* 0x080fe20000410000 */
[-C--:B------:R-:W-:Y:S01]  /*14fb0*/  FMUL.FTZ R148, R148, R155.reuse ;  /* 0x0000009b94947220 */ /* 0x080fe20000410000 */
[----:B------:R-:W-:-:S03]  /*14fc0*/  FMUL.FTZ R149, R149, R155 ;  /* 0x0000009b95957220 */ /* 0x000fc60000410000 */
[----:B------:R-:W0:Y:S01]  /*14fd0*/  MUFU.EX2 R188, R188 ;  /* 0x000000bc00bc7308 */ /* 0x000e220000000800 */
[----:B----4-:R-:W-:-:S04]  /*14fe0*/  FMNMX.FTZ R12, R12, R162, !PT ;  /* 0x000000a20c0c7209 */ /* 0x010fc80007810000 */
[C---:B------:R-:W-:Y:S01]  /*14ff0*/  FSETP.NEU.FTZ.AND P2, PT, R12.reuse, -INF , PT ;  /* 0xff8000000c00780b */ /* 0x040fe20003f5d000 */
[----:B------:R-:W-:Y:S02]  /*15000*/  FMUL.FTZ R162, R12, R13 ;  /* 0x0000000d0ca27220 */ /* 0x000fe40000410000 */
[----:B------:R-:W4:Y:S03]  /*15010*/  MUFU.EX2 R189, R189 ;  /* 0x000000bd00bd7308 */ /* 0x000f260000000800 */
[----:B------:R-:W-:-:S05]  /*15020*/  FSEL R162, R162, RZ, P2 ;  /* 0x000000ffa2a27208 */ /* 0x000fca0001000000 */
[-CC-:B------:R-:W-:Y:S01]  /*15030*/  FFMA.FTZ R198, R160, R13.reuse, -R162.reuse ;  /* 0x0000000da0c67223 */ /* 0x180fe200000108a2 */
[----:B------:R-:W5:Y:S01]  /*15040*/  MUFU.EX2 R216, R216 ;  /* 0x000000d800d87308 */ /* 0x000f620000000800 */
[----:B------:R-:W-:Y:S01]  /*15050*/  F2FP.BF16.F32.PACK_AB R160, R169, R168 ;  /* 0x000000a8a9a0723e */ /* 0x000fe200000010ff */
[----:B-1----:R-:W-:Y:S01]  /*15060*/  FADD.FTZ R168, R184, R3 ;  /* 0x00000003b8a87221 */ /* 0x002fe20000010000 */
[-CC-:B------:R-:W-:Y:S01]  /*15070*/  FFMA.FTZ R196, R170, R13.reuse, -R162.reuse ;  /* 0x0000000daac47223 */ /* 0x180fe200000108a2 */
[-CC-:B------:R-:W-:Y:S01]  /*15080*/  FFMA.FTZ R199, R156, R13.reuse, -R162.reuse ;  /* 0x0000000d9cc77223 */ /* 0x180fe200000108a2 */
[-C--:B------:R-:W-:Y:S01]  /*15090*/  FFMA.FTZ R197, R166, R13.reuse, -R162 ;  /* 0x0000000da6c57223 */ /* 0x080fe200000108a2 */
[----:B---3--:R-:W-:Y:S01]  /*150a0*/  FADD.FTZ R3, R185, R168 ;  /* 0x000000a8b9037221 */ /* 0x008fe20000010000 */
[----:B------:R-:W-:Y:S01]  /*150b0*/  F2FP.BF16.F32.PACK_AB R156, R159, R158 ;  /* 0x0000009e9f9c723e */ /* 0x000fe200000010ff */
[----:B------:R-:W1:Y:S01]  /*150c0*/  MUFU.EX2 R226, R226 ;  /* 0x000000e200e27308 */ /* 0x000e620000000800 */
[----:B------:R-:W-:Y:S01]  /*150d0*/  F2FP.BF16.F32.PACK_AB R158, R165, R164 ;  /* 0x000000a4a59e723e */ /* 0x000fe200000010ff */
[----:B0-----:R-:W-:Y:S01]  /*150e0*/  FADD.FTZ R170, R188, R3 ;  /* 0x00000003bcaa7221 */ /* 0x001fe20000010000 */
[----:B------:R-:W-:Y:S01]  /*150f0*/  F2FP.BF16.F32.PACK_AB R166, R181, R180 ;  /* 0x000000b4b5a6723e */ /* 0x000fe200000010ff */
[-C--:B------:R-:W-:Y:S01]  /*15100*/  FFMA.FTZ R215, R194, R13.reuse, -R162 ;  /* 0x0000000dc2d77223 */ /* 0x080fe200000108a2 */
[----:B------:R-:W-:Y:S01]  /*15110*/  FSEL R165, R12, RZ, P2 ;  /* 0x000000ff0ca57208 */ /* 0x000fe20001000000 */
[----:B----4-:R-:W-:Y:S01]  /*15120*/  FADD.FTZ R3, R189, R170 ;  /* 0x000000aabd037221 */ /* 0x010fe20000010000 */
[-CC-:B------:R-:W-:Y:S01]  /*15130*/  FFMA.FTZ R194, R153, R13.reuse, -R162.reuse ;  /* 0x0000000d99c27223 */ /* 0x180fe200000108a2 */
[----:B------:R-:W0:Y:S01]  /*15140*/  MUFU.EX2 R195, R195 ;  /* 0x000000c300c37308 */ /* 0x000e220000000800 */
[-CC-:B------:R-:W-:Y:S01]  /*15150*/  FFMA.FTZ R157, R157, R13.reuse, -R162.reuse ;  /* 0x0000000d9d9d7223 */ /* 0x180fe200000108a2 */
[----:B-----5:R-:W-:Y:S01]  /*15160*/  FADD.FTZ R3, R216, R3 ;  /* 0x00000003d8037221 */ /* 0x020fe20000010000 */
[-CC-:B------:R-:W-:Y:S01]  /*15170*/  FFMA.FTZ R153, R174, R13.reuse, -R162.reuse ;  /* 0x0000000dae997223 */ /* 0x180fe200000108a2 */
[-CC-:B------:R-:W-:Y:S01]  /*15180*/  FFMA.FTZ R161, R161, R13.reuse, -R162.reuse ;  /* 0x0000000da1a17223 */ /* 0x180fe200000108a2 */
[-CC-:B------:R-:W-:Y:S01]  /*15190*/  FFMA.FTZ R167, R167, R13.reuse, -R162.reuse ;  /* 0x0000000da7a77223 */ /* 0x180fe200000108a2 */
[-CC-:B------:R-:W-:Y:S01]  /*151a0*/  FFMA.FTZ R171, R171, R13.reuse, -R162.reuse ;  /* 0x0000000dabab7223 */ /* 0x180fe200000108a2 */
[-CC-:B------:R-:W-:Y:S01]  /*151b0*/  FFMA.FTZ R175, R175, R13.reuse, -R162.reuse ;  /* 0x0000000dafaf7223 */ /* 0x180fe200000108a2 */
[----:B------:R-:W-:Y:S01]  /*151c0*/  MUFU.EX2 R215, R215 ;  /* 0x000000d700d77308 */ /* 0x000fe20000000800 */
[----:B-1----:R-:W-:Y:S01]  /*151d0*/  FADD.FTZ R180, R226, R3 ;  /* 0x00000003e2b47221 */ /* 0x002fe20000010000 */
        /* <DEDUP_REMOVED lines=8> */
[----:B------:R-:W-:Y:S01]  /*15260*/  FADD.FTZ R180, -R165, R214 ;  /* 0x000000d6a5b47221 */ /* 0x000fe20000010100 */
[-CC-:B------:R-:W-:Y:S01]  /*15270*/  FFMA.FTZ R186, R186, R13.reuse, -R162.reuse ;  /* 0x0000000dbaba7223 */ /* 0x180fe200000108a2 */
[-CC-:B------:R-:W-:Y:S01]  /*15280*/  FFMA.FTZ R187, R187, R13.reuse, -R162.reuse ;  /* 0x0000000dbbbb7223 */ /* 0x180fe200000108a2 */
[-CC-:B------:R-:W-:Y:S01]  /*15290*/  FFMA.FTZ R191, R191, R13.reuse, -R162.reuse ;  /* 0x0000000dbfbf7223 */ /* 0x180fe200000108a2 */
[-C--:B------:R-:W-:Y:S01]  /*152a0*/  FMUL.FTZ R180, R180, R13.reuse ;  /* 0x0000000db4b47220 */ /* 0x080fe20000410000 */
[-CC-:B------:R-:W-:Y:S01]  /*152b0*/  FFMA.FTZ R190, R190, R13.reuse, -R162.reuse ;  /* 0x0000000dbebe7223 */ /* 0x180fe200000108a2 */
[----:B------:R-:W-:Y:S01]  /*152c0*/  MUFU.EX2 R199, R199 ;  /* 0x000000c700c77308 */ /* 0x000fe20000000800 */
[-CC-:B------:R-:W-:Y:S01]  /*152d0*/  FFMA.FTZ R192, R192, R13.reuse, -R162.reuse ;  /* 0x0000000dc0c07223 */ /* 0x180fe200000108a2 */
[----:B------:R-:W-:Y:S01]  /*152e0*/  FFMA.FTZ R193, R193, R13, -R162 ;  /* 0x0000000dc1c17223 */ /* 0x000fe200000108a2 */
[----:B------:R-:W-:-:S02]  /*152f0*/  F2FP.BF16.F32.PACK_AB R162, R173, R172 ;  /* 0x000000acada2723e */ /* 0x000fc400000010ff */
[----:B------:R-:W-:Y:S02]  /*15300*/  F2FP.BF16.F32.PACK_AB R164, R213, R212 ;  /* 0x000000d4d5a4723e */ /* 0x000fe400000010ff */
[----:B------:R-:W-:Y:S01]  /*15310*/  F2FP.BF16.F32.PACK_AB R168, R185, R184 ;  /* 0x000000b8b9a8723e */ /* 0x000fe200000010ff */
[----:B------:R-:W0:Y:S01]  /*15320*/  MUFU.EX2 R180, R180 ;  /* 0x000000b400b47308 */ /* 0x000e220000000800 */
[----:B------:R-:W-:Y:S02]  /*15330*/  F2FP.BF16.F32.PACK_AB R170, R189, R188 ;  /* 0x000000bcbdaa723e */ /* 0x000fe400000010ff */
[----:B------:R-:W-:-:S05]  /*15340*/  F2FP.BF16.F32.PACK_AB R172, R226, R216 ;  /* 0x000000d8e2ac723e */ /* 0x000fca00000010ff */
[----:B------:R-:W1:Y:S08]  /*15350*/  MUFU.EX2 R157, R157 ;  /* 0x0000009d009d7308 */ /* 0x000e700000000800 */
[----:B------:R3:W4:Y:S01]  /*15360*/  MUFU.EX2 R174, R154 ;  /* 0x0000009a00ae7308 */ /* 0x0007220000000800 */
        /* <DEDUP_REMOVED lines=8> */
[----:B---3--:R-:W-:Y:S01]  /*153f0*/  F2FP.BF16.F32.PACK_AB R154, R228, R163 ;  /* 0x000000a3e49a723e */ /* 0x008fe200000010ff */
[-C--:B------:R-:W-:Y:S01]  /*15400*/  FMUL.FTZ R39, R39, R180.reuse ;  /* 0x000000b427277220 */ /* 0x080fe20000410000 */
[----:B-1----:R-:W-:Y:S01]  /*15410*/  F2FP.BF16.F32.PACK_AB R155, R157, R199 ;  /* 0x000000c79d9b723e */ /* 0x002fe200000010ff */
[-C--:B------:R-:W-:Y:S01]  /*15420*/  FMUL.FTZ R42, R42, R180.reuse ;  /* 0x000000b42a2a7220 */ /* 0x080fe20000410000 */
[-C--:B------:R-:W-:Y:S01]  /*15430*/  FMUL.FTZ R43, R43, R180.reuse ;  /* 0x000000b42b2b7220 */ /* 0x080fe20000410000 */
[-C--:B------:R-:W-:Y:S01]  /*15440*/  FMUL.FTZ R46, R46, R180.reuse ;  /* 0x000000b42e2e7220 */ /* 0x080fe20000410000 */
[-C--:B------:R-:W-:Y:S01]  /*15450*/  FMUL.FTZ R47, R47, R180.reuse ;  /* 0x000000b42f2f7220 */ /* 0x080fe20000410000 */
[----:B------:R1:W-:Y:S01]  /*15460*/  MUFU.EX2 R163, R153 ;  /* 0x0000009900a37308 */ /* 0x0003e20000000800 */
[C---:B----4-:R-:W-:Y:S01]  /*15470*/  FADD.FTZ R3, R174.reuse, R3 ;  /* 0x00000003ae037221 */ /* 0x050fe20000010000 */
[----:B------:R-:W-:Y:S01]  /*15480*/  F2FP.BF16.F32.PACK_AB R174, R174, R195 ;  /* 0x000000c3aeae723e */ /* 0x000fe200000010ff */
[-C--:B------:R-:W-:Y:S01]  /*15490*/  FMUL.FTZ R50, R50, R180.reuse ;  /* 0x000000b432327220 */ /* 0x080fe20000410000 */
[-C--:B------:R-:W-:Y:S01]  /*154a0*/  FMUL.FTZ R51, R51, R180.reuse ;  /* 0x000000b433337220 */ /* 0x080fe20000410000 */
[-C--:B------:R-:W-:Y:S01]  /*154b0*/  FMUL.FTZ R54, R54, R180.reuse ;  /* 0x000000b436367220 */ /* 0x080fe20000410000 */
[-C--:B------:R-:W-:Y:S01]  /*154c0*/  FMUL.FTZ R55, R55, R180.reuse ;  /* 0x000000b437377220 */ /* 0x080fe20000410000 */
[----:B------:R-:W-:Y:S01]  /*154d0*/  FMUL.FTZ R58, R58, R180 ;  /* 0x000000b43a3a7220 */ /* 0x000fe20000410000 */
[----:B------:R-:W3:Y:S01]  /*154e0*/  MUFU.EX2 R161, R161 ;  /* 0x000000a100a17308 */ /* 0x000ee20000000800 */
[----:B-1----:R-:W-:Y:S01]  /*154f0*/  FFMA.FTZ R153, R180, R0, R215 ;  /* 0x00000000b4997223 */ /* 0x002fe200000100d7 */
[-C--:B------:R-:W-:Y:S01]  /*15500*/  FMUL.FTZ R59, R59, R180.reuse ;  /* 0x000000b43b3b7220 */ /* 0x080fe20000410000 */
[-C--:B------:R-:W-:Y:S01]  /*15510*/  FMUL.FTZ R62, R62, R180.reuse ;  /* 0x000000b43e3e7220 */ /* 0x080fe20000410000 */
[-C--:B------:R-:W-:Y:S01]  /*15520*/  FMUL.FTZ R63, R63, R180.reuse ;  /* 0x000000b43f3f7220 */ /* 0x080fe20000410000 */
[----:B------:R-:W-:Y:S01]  /*15530*/  FADD.FTZ R0, R194, R153 ;  /* 0x00000099c2007221 */ /* 0x000fe20000010000 */
[-C--:B------:R-:W-:Y:S01]  /*15540*/  FMUL.FTZ R66, R66, R180.reuse ;  /* 0x000000b442427220 */ /* 0x080fe20000410000 */
[-C--:B------:R-:W-:Y:S01]  /*15550*/  FMUL.FTZ R67, R67, R180.reuse ;  /* 0x000000b443437220 */ /* 0x080fe20000410000 */
[----:B------:R-:W1:Y:S01]  /*15560*/  MUFU.EX2 R159, R197 ;  /* 0x000000c5009f7308 */ /* 0x000e620000000800 */
[----:B------:R-:W-:Y:S01]  /*15570*/  FADD.FTZ R0, R199, R0 ;  /* 0x00000000c7007221 */ /* 0x000fe20000010000 */
[-C--:B------:R-:W-:Y:S01]  /*15580*/  FMUL.FTZ R70, R70, R180.reuse ;  /* 0x000000b446467220 */ /* 0x080fe20000410000 */
[-C--:B------:R-:W-:Y:S01]  /*15590*/  FMUL.FTZ R71, R71, R180.reuse ;  /* 0x000000b447477220 */ /* 0x080fe20000410000 */
[-C--:B------:R-:W-:Y:S01]  /*155a0*/  FMUL.FTZ R74, R74, R180.reuse ;  /* 0x000000b44a4a7220 */ /* 0x080fe20000410000 */
[----:B------:R-:W-:Y:S01]  /*155b0*/  FADD.FTZ R153, R157, R0 ;  /* 0x000000009d997221 */ /* 0x000fe20000010000 */
[-C--:B------:R-:W-:Y:S01]  /*155c0*/  FMUL.FTZ R75, R75, R180.reuse ;  /* 0x000000b44b4b7220 */ /* 0x080fe20000410000 */
[----:B------:R-:W-:Y:S01]  /*155d0*/  FMUL.FTZ R78, R78, R180 ;  /* 0x000000b44e4e7220 */ /* 0x000fe20000410000 */
[----:B------:R-:W4:Y:S01]  /*155e0*/  MUFU.EX2 R167, R167 ;  /* 0x000000a700a77308 */ /* 0x000f220000000800 */
[----:B0-----:R-:W-:Y:S01]  /*155f0*/  FADD.FTZ R0, R198, R153 ;  /* 0x00000099c6007221 */ /* 0x001fe20000010000 */
[----:B---3--:R-:W-:Y:S01]  /*15600*/  F2FP.BF16.F32.PACK_AB R157, R161, R198 ;  /* 0x000000c6a19d723e */ /* 0x008fe200000010ff */
        /* <DEDUP_REMOVED lines=14> */
[C---:B----4-:R-:W-:Y:S01]  /*156f0*/  FADD.FTZ R153, R167.reuse, R0 ;  /* 0x00000000a7997221 */ /* 0x050fe20000010000 */
[----:B------:R-:W-:Y:S01]  /*15700*/  F2FP.BF16.F32.PACK_AB R159, R167, R159 ;  /* 0x0000009fa79f723e */ /* 0x000fe200000010ff */
        /* <DEDUP_REMOVED lines=14> */
[C---:B-1----:R-:W-:Y:S01]  /*157f0*/  FADD.FTZ R0, R171.reuse, R0 ;  /* 0x00000000ab007221 */ /* 0x042fe20000010000 */
[----:B------:R-:W-:Y:S01]  /*15800*/  F2FP.BF16.F32.PACK_AB R161, R171, R196 ;  /* 0x000000c4aba1723e */ /* 0x000fe200000010ff */
[-C--:B------:R-:W-:Y:S01]  /*15810*/  FMUL.FTZ R122, R122, R180.reuse ;  /* 0x000000b47a7a7220 */ /* 0x080fe20000410000 */
[-C--:B------:R-:W-:Y:S01]  /*15820*/  FMUL.FTZ R123, R123, R180.reuse ;  /* 0x000000b47b7b7220 */ /* 0x080fe20000410000 */
[----:B------:R-:W-:Y:S01]  /*15830*/  FADD.FTZ R0, R163, R0 ;  /* 0x00000000a3007221 */ /* 0x000fe20000010000 */
[-C--:B------:R-:W-:Y:S01]  /*15840*/  FMUL.FTZ R126, R126, R180.reuse ;  /* 0x000000b47e7e7220 */ /* 0x080fe20000410000 */
[-C--:B------:R-:W-:Y:S01]  /*15850*/  FMUL.FTZ R127, R127, R180.reuse ;  /* 0x000000b47f7f7220 */ /* 0x080fe20000410000 */
[----:B------:R-:W1:Y:S01]  /*15860*/  MUFU.EX2 R177, R177 ;  /* 0x000000b100b17308 */ /* 0x000e620000000800 */
[C---:B---3--:R-:W-:Y:S01]  /*15870*/  FADD.FTZ R0, R175.reuse, R0 ;  /* 0x00000000af007221 */ /* 0x048fe20000010000 */
        /* <DEDUP_REMOVED lines=17> */
[----:B------:R-:W-:-:S05]  /*15990*/  FMUL.FTZ R151, R151, R180 ;  /* 0x000000b497977220 */ /* 0x000fca0000410000 */
[----:B------:R-:W1:Y:S01]  /*159a0*/  MUFU.EX2 R169, R182 ;  /* 0x000000b600a97308 */ /* 0x000e620000000800 */
[----:B---3--:R-:W-:Y:S01]  /*159b0*/  FADD.FTZ R0, R178, R153 ;  /* 0x00000099b2007221 */ /* 0x008fe20000010000 */
[----:B------:R-:W-:-:S06]  /*159c0*/  F2FP.BF16.F32.PACK_AB R153, R194, R215 ;  /* 0x000000d7c299723e */ /* 0x000fcc00000010ff */
[----:B------:R-:W3:Y:S01]  /*159d0*/  MUFU.EX2 R183, R183 ;  /* 0x000000b700b77308 */ /* 0x000ee20000000800 */
[C---:B0-----:R-:W-:Y:S01]  /*159e0*/  FADD.FTZ R0, R179.reuse, R0 ;  /* 0x00000000b3007221 */ /* 0x041fe20000010000 */
[----:B------:R-:W-:-:S06]  /*159f0*/  F2FP.BF16.F32.PACK_AB R167, R179, R178 ;  /* 0x000000b2b3a7723e */ /* 0x000fcc00000010ff */
        /* <DEDUP_REMOVED lines=14> */
[----:B------:R-:W-:-:S03]  /*15ae0*/  F2FP.BF16.F32.PACK_AB R173, R190, R173 ;  /* 0x000000adbead723e */ /* 0x000fc600000010ff */
[----:B-1----:R-:W-:-:S04]  /*15af0*/  FADD.FTZ R0, R192, R181 ;  /* 0x000000b5c0007221 */ /* 0x002fc80000010000 */
[C---:B---3--:R-:W-:Y:S01]  /*15b00*/  FADD.FTZ R0, R193.reuse, R0 ;  /* 0x00000000c1007221 */ /* 0x048fe20000010000 */
[----:B------:R-:W-:Y:S01]  /*15b10*/  F2FP.BF16.F32.PACK_AB R175, R193, R192 ;  /* 0x000000c0c1af723e */ /* 0x000fe200000010ff */
[----:B------:R-:W-:Y:S06]  /*15b20*/  @!P0 BRA `(.L_x_2837) ;  /* 0x0000000000048947 */ /* 0x000fec0003800000 */
[----:B------:R-:W-:Y:S01]  /*15b30*/  BPT.TRAP 0x1 ;  /* 0x000000040000795c */ /* 0x000fe20000300000 */
.L_x_2837:
[----:B------:R0:W1:Y:S01]  /*15b40*/  SYNCS.PHASECHK.TRANS64.TRYWAIT P2, [R210+URZ+0x22850], R209 ;  /* 0x022850d1d20075a7 */ /* 0x000062000804017f */
[----:B------:R-:W-:Y:S05]  /*15b50*/  @!P0 BRA `(.L_x_2838) ;  /* 0x0000000000048947 */ /* 0x000fea0003800000 */
[----:B------:R-:W-:Y:S01]  /*15b60*/  BPT.TRAP 0x1 ;  /* 0x000000040000795c */ /* 0x000fe20000300000 */
.L_x_2838:
[----:B------:R-:W-:Y:S04]  /*15b70*/  BSSY B0, `(.L_x_2839) ;  /* 0x0000004000007945 */ /* 0x000fe80003800000 */
[----:B-1----:R-:W-:Y:S05]  /*15b80*/  @P2 BRA `(.L_x_2840) ;  /* 0x0000000000082947 */ /* 0x002fea0003800000 */
[----:B------:R-:W1:Y:S02]  /*15b90*/  SYNCS.PHASECHK.TRANS64.TRYWAIT P2, [R210+URZ+0x22850], R209 ;  /* 0x022850d1d20075a7 */ /* 0x000e64000804017f */
[----:B-1----:R-:W-:Y:S05]  /*15ba0*/  @!P2 BRA `(.L_x_2841) ;  /* 0x000000c80054a947 */ /* 0x002fea0003800000 */
.L_x_2840:
[----:B------:R-:W-:Y:S05]  /*15bb0*/  BSYNC B0 ;  /* 0x0000000000007941 */ /* 0x000fea0003800000 */
.L_x_2839:
[----:B------:R-:W3:Y:S01]  /*15bc0*/  S2R R178, SR_TID.X ;  /* 0x0000000000b27919 */ /* 0x000ee20000002100 */
[----:B------:R-:W-:Y:S01]  /*15bd0*/  IMAD.MOV.U32 R177, RZ, RZ, 0x40000040 ;  /* 0x40000040ffb17424 */ /* 0x000fe200078e00ff */
[----:B------:R-:W-:Y:S05]  /*15be0*/  WARPSYNC.ALL ;  /* 0x0000000000007948 */ /* 0x000fea0003800000 */
[----:B------:R-:W-:Y:S01]  /*15bf0*/  R2UR UR7, R177 ;  /* 0x00000000b10772ca */ /* 0x000fe200000e0000 */
[----:B------:R-:W-:Y:S01]  /*15c00*/  IMAD R176, R2, 0xc00, R21 ;  /* 0x00000c0002b07824 */ /* 0x000fe200078e0215 */
[----:B------:R-:W-:Y:S01]  /*15c10*/  ISETP.GT.AND P2, PT, R6, R218, PT ;  /* 0x000000da0600720c */ /* 0x000fe20003f44270 */
[----:B012---:R-:W-:-:S02]  /*15c20*/  @!P1 VIADD R210, R210, 0x22860 ;  /* 0x00022860d2d29836 */ /* 0x007fc40000000000 */
[----:B------:R-:W-:Y:S01]  /*15c30*/  VIADD R6, R6, 0xffffffff ;  /* 0xffffffff06067836 */ /* 0x000fe20000000000 */
[----:B------:R-:W-:Y:S01]  /*15c40*/  R2UR UR6, R176 ;  /* 0x00000000b00672ca */ /* 0x000fe200000e0000 */
[----:B------:R-:W-:Y:S01]  /*15c50*/  IMAD.MOV.U32 R214, RZ, RZ, R12 ;  /* 0x000000ffffd67224 */ /* 0x000fe200078e000c */
[----:B------:R-:W-:Y:S01]  /*15c60*/  @!P1 PRMT R210, RZ, 0x654, R210 ;  /* 0x00000654ffd29816 */ /* 0x000fe200000000d2 */
[----:B------:R-:W-:Y:S01]  /*15c70*/  IMAD.MOV.U32 R215, RZ, RZ, R7 ;  /* 0x000000ffffd77224 */ /* 0x000fe200078e0007 */
[----:B---3--:R-:W-:-:S05]  /*15c80*/  SHF.R.U32.HI R178, RZ, 0x7, R178 ;  /* 0x00000007ffb27819 */ /* 0x008fca00000116b2 */
        /* <DEDUP_REMOVED lines=46> */
.L_x_2824:
[----:B------:R-:W-:Y:S05]  /*15f70*/  WARPSYNC.ALL ;  /* 0x0000000000007948 */ /* 0x000fea0003800000 */
[----:B------:R-:W3:Y:S01]  /*15f80*/  SHFL.BFLY PT, R4, R3, 0x2, 0x1f ;  /* 0x0c401f0003047f89 */ /* 0x000ee200000e0000 */
[----:B------:R-:W-:Y:S01]  /*15f90*/  VIADD R2, R2, 0x1 ;  /* 0x0000000102027836 */ /* 0x000fe20000000000 */
[----:B------:R4:W-:Y:S08]  /*15fa0*/  BAR.ARV R20, 0x100 ;  /* 0x000400140000751d */ /* 0x0009f00000002000 */
[----:B------:R-:W-:Y:S06]  /*15fb0*/  BAR.ARV 0x8, 0x180 ;  /* 0x0206000000007b1d */ /* 0x000fec0000002000 */
[----:B------:R-:W-:Y:S01]  /*15fc0*/  ISETP.NE.AND P1, PT, R2, 0x2, PT ;  /* 0x000000020200780c */ /* 0x000fe20003f25270 */
[----:B------:R-:W-:Y:S01]  /*15fd0*/  VIADD R234, R234, 0x1 ;  /* 0x00000001eaea7836 */ /* 0x000fe20000000000 */
[----:B------:R-:W5:Y:S01]  /*15fe0*/  SHFL.BFLY PT, R9, R0, 0x2, 0x1f ;  /* 0x0c401f0000097f89 */ /* 0x000f6200000e0000 */
[----:B------:R-:W-:-:S02]  /*15ff0*/  PLOP3.LUT P0, PT, PT, PT, PT, 0x8, 0x0 ;  /* 0x000000000000781c */ /* 0x000fc40003f0e170 */
[----:B------:R-:W-:Y:S01]  /*16000*/  SEL R2, R2, RZ, P1 ;  /* 0x000000ff02027207 */ /* 0x000fe20000800000 */
[----:B---3--:R-:W-:-:S05]  /*16010*/  FADD.FTZ R4, R4, R3 ;  /* 0x0000000304047221 */ /* 0x008fca0000010000 */
[----:B------:R-:W3:Y:S01]  /*16020*/  SHFL.BFLY PT, R5, R4, 0x1, 0x1f ;  /* 0x0c201f0004057f89 */ /* 0x000ee200000e0000 */
[----:B-----5:R-:W-:Y:S01]  /*16030*/  FADD.FTZ R6, R9, R0 ;  /* 0x0000000009067221 */ /* 0x020fe20000010000 */
[----:B------:R-:W-:-:S04]  /*16040*/  IMAD.MOV.U32 R0, RZ, RZ, RZ ;  /* 0x000000ffff007224 */ /* 0x000fc800078e00ff */
[----:B------:R-:W5:Y:S01]  /*16050*/  SHFL.BFLY PT, R9, R6, 0x1, 0x1f ;  /* 0x0c201f0006097f89 */ /* 0x000f6200000e0000 */
[----:B---3--:R-:W-:Y:S01]  /*16060*/  FADD.FTZ R8, R4, R5 ;  /* 0x0000000504087221 */ /* 0x008fe20000010000 */
[----:B------:R-:W-:Y:S01]  /*16070*/  IMAD.MOV.U32 R5, RZ, RZ, RZ ;  /* 0x000000ffff057224 */ /* 0x000fe200078e00ff */
[----:B------:R-:W-:-:S03]  /*16080*/  SEL R4, RZ, 0x1, P1 ;  /* 0x00000001ff047807 */ /* 0x000fc60000800000 */
[----:B------:R-:W-:Y:S02]  /*16090*/  FSETP.NE.FTZ.AND P2, PT, R8, RZ, PT ;  /* 0x000000ff0800720b */ /* 0x000fe40003f55000 */
[----:B------:R-:W-:-:S11]  /*160a0*/  LOP3.LUT R19, R19, R4, RZ, 0x3c, !PT ;  /* 0x0000000413137212 */ /* 0x000fd600078e3cff */
[----:B------:R-:W3:Y:S01]  /*160b0*/  @P2 MUFU.LG2 R15, R8 ;  /* 0x00000008000f2308 */ /* 0x000ee20000000c00 */
[----:B------:R-:W-:Y:S01]  /*160c0*/  @P2 FMUL.FTZ R14, R13, 0.69314718246459960938 ;  /* 0x3f3172180d0e2820 */ /* 0x000fe20000410000 */
[----:B-----5:R-:W-:Y:S01]  /*160d0*/  FADD.FTZ R9, R6, R9 ;  /* 0x0000000906097221 */ /* 0x020fe20000010000 */
[----:B------:R-:W-:-:S04]  /*160e0*/  IMAD.MOV.U32 R6, RZ, RZ, -0x800000 ;  /* 0xff800000ff067424 */ /* 0x000fc800078e00ff */
[----:B------:R-:W-:Y:S01]  /*160f0*/  FSETP.NE.FTZ.AND P3, PT, R9, RZ, PT ;  /* 0x000000ff0900720b */ /* 0x000fe20003f75000 */
[----:B------:R-:W5:Y:S01]  /*16100*/  @P2 MUFU.RCP R5, R8 ;  /* 0x0000000800052308 */ /* 0x000f620000001000 */
[----:B---3--:R-:W-:-:S11]  /*16110*/  @P2 FMUL.FTZ R15, R15, 0.69314718246459960938 ;  /* 0x3f3172180f0f2820 */ /* 0x008fd60000410000 */
[----:B------:R-:W3:Y:S01]  /*16120*/  @P3 MUFU.LG2 R16, R9 ;  /* 0x0000000900103308 */ /* 0x000ee20000000c00 */
[----:B------:R-:W-:Y:S01]  /*16130*/  @P3 FMUL.FTZ R13, R13, 0.69314718246459960938 ;  /* 0x3f3172180d0d3820 */ /* 0x000fe20000410000 */
[----:B------:R-:W-:Y:S01]  /*16140*/  @P2 FFMA.FTZ R6, R14, R7, R15 ;  /* 0x000000070e062223 */ /* 0x000fe2000001000f */
[-C--:B-----5:R-:W-:Y:S01]  /*16150*/  FMUL.FTZ R167, R88, R5.reuse ;  /* 0x0000000558a77220 */ /* 0x0a0fe20000410000 */
[-C--:B------:R-:W-:Y:S01]  /*16160*/  FMUL.FTZ R169, R96, R5.reuse ;  /* 0x0000000560a97220 */ /* 0x080fe20000410000 */
[----:B------:R-:W-:-:S03]  /*16170*/  FMUL.FTZ R171, R104, R5 ;  /* 0x0000000568ab7220 */ /* 0x000fc60000410000 */
[----:B------:R-:W5:Y:S01]  /*16180*/  @P3 MUFU.RCP R0, R9 ;  /* 0x0000000900003308 */ /* 0x000f620000001000 */
        /* <DEDUP_REMOVED lines=8> */
[----:B---3--:R-:W-:Y:S01]  /*16210*/  @P3 FMUL.FTZ R16, R16, 0.69314718246459960938 ;  /* 0x3f31721810103820 */ /* 0x008fe20000410000 */
[-C--:B------:R-:W-:Y:S01]  /*16220*/  FMUL.FTZ R40, R40, R5.reuse ;  /* 0x0000000528287220 */ /* 0x080fe20000410000 */
[-C--:B------:R-:W-:Y:S01]  /*16230*/  FMUL.FTZ R41, R41, R5.reuse ;  /* 0x0000000529297220 */ /* 0x080fe20000410000 */
[-C--:B------:R-:W-:Y:S01]  /*16240*/  FMUL.FTZ R44, R44, R5.reuse ;  /* 0x000000052c2c7220 */ /* 0x080fe20000410000 */
[-C--:B------:R-:W-:Y:S01]  /*16250*/  FMUL.FTZ R45, R45, R5.reuse ;  /* 0x000000052d2d7220 */ /* 0x080fe20000410000 */
[-C--:B------:R-:W-:Y:S01]  /*16260*/  FMUL.FTZ R48, R48, R5.reuse ;  /* 0x0000000530307220 */ /* 0x080fe20000410000 */
[-C--:B------:R-:W-:Y:S01]  /*16270*/  FMUL.FTZ R49, R49, R5.reuse ;  /* 0x0000000531317220 */ /* 0x080fe20000410000 */
[-C--:B------:R-:W-:Y:S01]  /*16280*/  FMUL.FTZ R52, R52, R5.reuse ;  /* 0x0000000534347220 */ /* 0x080fe20000410000 */
[-C--:B-----5:R-:W-:Y:S01]  /*16290*/  FMUL.FTZ R11, R51, R0.reuse ;  /* 0x00000000330b7220 */ /* 0x0a0fe20000410000 */
        /* <DEDUP_REMOVED lines=110> */
[----:B----4-:R-:W-:-:S07]  /*16980*/  @P3 FFMA.FTZ R5, R13, R12, R16 ;  /* 0x0000000c0d053223 */ /* 0x010fce0000010010 */
.L_x_2734:
[----:B------:R-:W-:Y:S05]  /*16990*/  WARPSYNC.ALL ;  /* 0x0000000000007948 */ /* 0x000fea0003800000 */
[----:B------:R-:W1:Y:S08]  /*169a0*/  S2UR UR5, SR_CgaCtaId ;  /* 0x00000000000579c3 */ /* 0x000e700000008800 */
[----:B------:R-:W-:Y:S06]  /*169b0*/  BAR.SYNC.DEFER_BLOCKING 0x5, 0x180 ;  /* 0x0146000000007b1d */ /* 0x000fec0000010000 */
[----:B------:R-:W-:Y:S01]  /*169c0*/  UMOV UR4, 0x400 ;  /* 0x0000040000047882 */ /* 0x000fe20000000000 */
[----:B------:R-:W-:Y:S01]  /*169d0*/  BSSY B0, `(.L_x_2843) ;  /* 0x00002de000007945 */ /* 0x000fe20003800000 */
[----:B-1----:R-:W-:-:S06]  /*169e0*/  ULEA UR4, UR5, UR4, 0x18 ;  /* 0x0000000405047291 */ /* 0x002fcc000f8ec03f */
[----:B------:R-:W-:-:S05]  /*169f0*/  IMAD.U32 R16, RZ, RZ, UR4 ;  /* 0x00000004ff107e24 */ /* 0x000fca000f8e00ff */
[----:B------:R1:W3:Y:S01]  /*16a00*/  LDS.128 R80, [R16+0x228d0] ;  /* 0x0228d00010507984 */ /* 0x0002e20000000c00 */
[----:B------:R-:W-:Y:S06]  /*16a10*/  BAR.ARV 0x4, 0x180 ;  /* 0x0106000000007b1d */ /* 0x000fec0000002000 */
[----:B------:R-:W-:Y:S05]  /*16a20*/  @P0 BRA `(.L_x_2844) ;  /* 0x0000001c00c80947 */ /* 0x000fea0003800000 */
[----:B------:R-:W4:Y:S01]  /*16a30*/  LDL R14, [R1+0x18] ;  /* 0x00001800010e7983 */ /* 0x000f220000100800 */
[----:B------:R-:W-:Y:S05]  /*16a40*/  WARPSYNC.ALL ;  /* 0x0000000000007948 */ /* 0x000fea0003800000 */
[----:B------:R-:W0:Y:S01]  /*16a50*/  S2R R7, SR_SWINHI ;  /* 0x0000000000077919 */ /* 0x000e220000002f00 */
        /* <DEDUP_REMOVED lines=17> */
[----:B0-----:R-:W-:Y:S02]  /*16b70*/  MOV R13, R7 ;  /* 0x00000007000d7202 */ /* 0x001fe40000000f00 */
        /* <DEDUP_REMOVED lines=33> */
[----:B------:R-:W0:Y:S01]  /*16d90*/  LDC R0, c[0x0][0xbe8] ;  /* 0x0002fa00ff007b82 */ /* 0x000e220000000800 */
[----:B----4-:R-:W-:-:S07]  /*16da0*/  IMAD.WIDE R126, R14, 0x2, R12 ;  /* 0x000000020e7e7825 */ /* 0x010fce00078e020c */
[----:B------:R-:W-:Y:S01]  /*16db0*/  BAR.SYNC.DEFER_BLOCKING 0x1, 0x100 ;  /* 0x0044000000007b1d */ /* 0x000fe20000010000 */
[C---:B------:R-:W-:Y:S02]  /*16dc0*/  IADD3 R151, P1, R126.reuse, 0x20, RZ ;  /* 0x000000207e977810 */ /* 0x040fe40007f3e0ff */
[C---:B------:R-:W-:Y:S02]  /*16dd0*/  IADD3 R179, P2, R126.reuse, 0x40, RZ ;  /* 0x000000407eb37810 */ /* 0x040fe40007f5e0ff */
[----:B------:R-:W-:Y:S01]  /*16de0*/  IADD3 R181, P3, R126, 0x60, RZ ;  /* 0x000000607eb57810 */ /* 0x000fe20007f7e0ff */
[--C-:B------:R-:W-:Y:S01]  /*16df0*/  IMAD.X R21, RZ, RZ, R127.reuse, P1 ;  /* 0x000000ffff157224 */ /* 0x100fe200008e067f */
[----:B------:R-:W-:Y:S01]  /*16e00*/  LOP3.LUT R20, R151, 0x380, RZ, 0xc0, !PT ;  /* 0x0000038097147812 */ /* 0x000fe200078ec0ff */
[--C-:B------:R-:W-:Y:S01]  /*16e10*/  IMAD.X R31, RZ, RZ, R127.reuse, P2 ;  /* 0x000000ffff1f7224 */ /* 0x100fe200010e067f */
[----:B-----5:R-:W-:Y:S01]  /*16e20*/  LOP3.LUT R30, R179, 0x380, RZ, 0xc0, !PT ;  /* 0x00000380b31e7812 */ /* 0x020fe200078ec0ff */
[----:B------:R-:W-:Y:S01]  /*16e30*/  IMAD.X R39, RZ, RZ, R127, P3 ;  /* 0x000000ffff277224 */ /* 0x000fe200018e067f */
[----:B------:R-:W-:-:S02]  /*16e40*/  LOP3.LUT R38, R181, 0x380, RZ, 0xc0, !PT ;  /* 0x00000380b5267812 */ /* 0x000fc400078ec0ff */
[----:B------:R-:W-:Y:S02]  /*16e50*/  SHF.R.U64 R20, R20, 0x3, RZ ;  /* 0x0000000314147819 */ /* 0x000fe400000012ff */
[----:B------:R-:W-:Y:S02]  /*16e60*/  IADD3 R46, P4, R126, 0x4000, RZ ;  /* 0x000040007e2e7810 */ /* 0x000fe40007f9e0ff */
[----:B------:R-:W-:Y:S02]  /*16e70*/  SHF.R.U64 R30, R30, 0x3, RZ ;  /* 0x000000031e1e7819 */ /* 0x000fe400000012ff */
[----:B------:R-:W-:Y:S01]  /*16e80*/  SHF.R.U64 R38, R38, 0x3, RZ ;  /* 0x0000000326267819 */ /* 0x000fe200000012ff */
[----:B------:R-:W-:Y:S01]  /*16e90*/  IMAD.X R47, RZ, RZ, R127, P4 ;  /* 0x000000ffff2f7224 */ /* 0x000fe200020e067f */
[C---:B------:R-:W-:Y:S02]  /*16ea0*/  IADD3 R86, P5, R126.reuse, 0x4020, RZ ;  /* 0x000040207e567810 */ /* 0x040fe40007fbe0ff */
[----:B------:R-:W-:-:S02]  /*16eb0*/  IADD3 R90, P0, R126, 0x4040, RZ ;  /* 0x000040407e5a7810 */ /* 0x000fc40007f1e0ff */
[----:B------:R-:W-:Y:S01]  /*16ec0*/  LOP3.LUT R20, R20, R151, RZ, 0x3c, !PT ;  /* 0x0000009714147212 */ /* 0x000fe200078e3cff */
[--C-:B------:R-:W-:Y:S01]  /*16ed0*/  IMAD.X R87, RZ, RZ, R127.reuse, P5 ;  /* 0x000000ffff577224 */ /* 0x100fe200028e067f */
[----:B------:R-:W-:Y:S01]  /*16ee0*/  LOP3.LUT R30, R30, R179, RZ, 0x3c, !PT ;  /* 0x000000b31e1e7212 */ /* 0x000fe200078e3cff */
[----:B------:R-:W-:Y:S01]  /*16ef0*/  IMAD.X R91, RZ, RZ, R127, P0 ;  /* 0x000000ffff5b7224 */ /* 0x000fe200000e067f */
[----:B------:R-:W-:Y:S02]  /*16f00*/  LOP3.LUT R38, R38, R181, RZ, 0x3c, !PT ;  /* 0x000000b526267212 */ /* 0x000fe400078e3cff */
[----:B------:R-:W-:Y:S02]  /*16f10*/  LOP3.LUT R151, R46, 0x380, RZ, 0xc0, !PT ;  /* 0x000003802e977812 */ /* 0x000fe400078ec0ff */
[----:B------:R-:W-:Y:S02]  /*16f20*/  LOP3.LUT R15, R126, 0x380, RZ, 0xc0, !PT ;  /* 0x000003807e0f7812 */ /* 0x000fe400078ec0ff */
[----:B------:R-:W-:-:S02]  /*16f30*/  LOP3.LUT R179, R86, 0x380, RZ, 0xc0, !PT ;  /* 0x0000038056b37812 */ /* 0x000fc400078ec0ff */
[----:B------:R-:W-:Y:S02]  /*16f40*/  LOP3.LUT R181, R90, 0x380, RZ, 0xc0, !PT ;  /* 0x000003805ab57812 */ /* 0x000fe400078ec0ff */
[C---:B------:R-:W-:Y:S02]  /*16f50*/  IADD3 R94, P1, R126.reuse, 0x4060, RZ ;  /* 0x000040607e5e7810 */ /* 0x040fe40007f3e0ff */
[C---:B------:R-:W-:Y:S02]  /*16f60*/  IADD3 R98, P2, R126.reuse, 0x8000, RZ ;  /* 0x000080007e627810 */ /* 0x040fe40007f5e0ff */
[C---:B------:R-:W-:Y:S01]  /*16f70*/  IADD3 R102, P3, R126.reuse, 0x8020, RZ ;  /* 0x000080207e667810 */ /* 0x040fe20007f7e0ff */
[--C-:B------:R-:W-:Y:S01]  /*16f80*/  IMAD.X R95, RZ, RZ, R127.reuse, P1 ;  /* 0x000000ffff5f7224 */ /* 0x100fe200008e067f */
[----:B------:R-:W-:Y:S01]  /*16f90*/  IADD3 R7, P0, R126, 0xc000, RZ ;  /* 0x0000c0007e077810 */ /* 0x000fe20007f1e0ff */
[--C-:B------:R-:W-:Y:S01]  /*16fa0*/  IMAD.X R99, RZ, RZ, R127.reuse, P2 ;  /* 0x000000ffff637224 */ /* 0x100fe200010e067f */
[----:B------:R-:W-:Y:S01]  /*16fb0*/  SHF.R.U64 R151, R151, 0x3, RZ ;  /* 0x0000000397977819 */ /* 0x000fe200000012ff */
[--C-:B------:R-:W-:Y:S01]  /*16fc0*/  IMAD.X R103, RZ, RZ, R127.reuse, P3 ;  /* 0x000000ffff677224 */ /* 0x100fe200018e067f */
[----:B------:R-:W-:Y:S01]  /*16fd0*/  SHF.R.U64 R15, R15, 0x3, RZ ;  /* 0x000000030f0f7819 */ /* 0x000fe200000012ff */
[----:B------:R-:W-:Y:S01]  /*16fe0*/  IMAD.X R115, RZ, RZ, R127, P0 ;  /* 0x000000ffff737224 */ /* 0x000fe200000e067f */
[----:B------:R-:W-:-:S02]  /*16ff0*/  SHF.R.U64 R179, R179, 0x3, RZ ;  /* 0x00000003b3b37819 */ /* 0x000fc400000012ff */
[----:B------:R-:W-:Y:S02]  /*17000*/  SHF.R.U64 R181, R181, 0x3, RZ ;  /* 0x00000003b5b57819 */ /* 0x000fe400000012ff */
[----:B------:R-:W-:Y:S02]  /*17010*/  IADD3 R106, P4, R126, 0x8040, RZ ;  /* 0x000080407e6a7810 */ /* 0x000fe40007f9e0ff */
[----:B------:R-:W-:Y:S02]  /*17020*/  LOP3.LUT R183, R94, 0x380, RZ, 0xc0, !PT ;  /* 0x000003805eb77812 */ /* 0x000fe400078ec0ff */
[C---:B------:R-:W-:Y:S01]  /*17030*/  IADD3 R110, P5, R126.reuse, 0x8060, RZ ;  /* 0x000080607e6e7810 */ /* 0x040fe20007fbe0ff */
[--C-:B------:R-:W-:Y:S01]  /*17040*/  IMAD.X R107, RZ, RZ, R127.reuse, P4 ;  /* 0x000000ffff6b7224 */ /* 0x100fe200020e067f */
[C---:B---3--:R-:W-:Y:S02]  /*17050*/  IADD3 R80, P1, R126.reuse, 0xc020, RZ ;  /* 0x0000c0207e507810 */ /* 0x048fe40007f3e0ff */
[C---:B------:R-:W-:Y:S01]  /*17060*/  IADD3 R122, P2, R126.reuse, 0xc040, RZ ;  /* 0x0000c0407e7a7810 */ /* 0x040fe20007f5e0ff */
[--C-:B------:R-:W-:Y:S01]  /*17070*/  IMAD.X R111, RZ, RZ, R127.reuse, P5 ;  /* 0x000000ffff6f7224 */ /* 0x100fe200028e067f */
[----:B------:R-:W-:Y:S01]  /*17080*/  IADD3 R14, P3, R126, 0xc060, RZ ;  /* 0x0000c0607e0e7810 */ /* 0x000fe20007f7e0ff */
[--C-:B------:R-:W-:Y:S01]  /*17090*/  IMAD.X R119, RZ, RZ, R127.reuse, P1 ;  /* 0x000000ffff777224 */ /* 0x100fe200008e067f */
[----:B------:R-:W-:Y:S01]  /*170a0*/  LOP3.LUT R46, R151, R46, RZ, 0x3c, !PT ;  /* 0x0000002e972e7212 */ /* 0x000fe200078e3cff */
[--C-:B------:R-:W-:Y:S01]  /*170b0*/  IMAD.X R123, RZ, RZ, R127.reuse, P2 ;  /* 0x000000ffff7b7224 */ /* 0x100fe200010e067f */
[----:B------:R-:W-:Y:S01]  /*170c0*/  LOP3.LUT R126, R15, R126, RZ, 0x3c, !PT ;  /* 0x0000007e0f7e7212 */ /* 0x000fe200078e3cff */
[----:B------:R-:W-:Y:S01]  /*170d0*/  IMAD.X R15, RZ, RZ, R127, P3 ;  /* 0x000000ffff0f7224 */ /* 0x000fe200018e067f */
[----:B------:R-:W-:-:S02]  /*170e0*/  LOP3.LUT R86, R179, R86, RZ, 0x3c, !PT ;  /* 0x00000056b3567212 */ /* 0x000fc400078e3cff */
[----:B------:R-:W-:Y:S02]  /*170f0*/  LOP3.LUT R90, R181, R90, RZ, 0x3c, !PT ;  /* 0x0000005ab55a7212 */ /* 0x000fe400078e3cff */
[----:B------:R-:W-:Y:S02]  /*17100*/  LOP3.LUT R151, R98, 0x380, RZ, 0xc0, !PT ;  /* 0x0000038062977812 */ /* 0x000fe400078ec0ff */
[----:B------:R-:W-:Y:S02]  /*17110*/  ISETP.NE.U32.AND P0, PT, RZ, UR4, PT ;  /* 0x00000004ff007c0c */ /* 0x000fe4000bf05070 */
[----:B------:R-:W-:Y:S02]  /*17120*/  SHF.R.U64 R183, R183, 0x3, RZ ;  /* 0x00000003b7b77819 */ /* 0x000fe400000012ff */
[----:B------:R-:W-:Y:S02]  /*17130*/  LOP3.LUT R179, R102, 0x380, RZ, 0xc0, !PT ;  /* 0x0000038066b37812 */ /* 0x000fe400078ec0ff */
[----:B------:R-:W-:-:S02]  /*17140*/  LOP3.LUT R181, R106, 0x380, RZ, 0xc0, !PT ;  /* 0x000003806ab57812 */ /* 0x000fc400078ec0ff */
[----:B------:R-:W-:Y:S02]  /*17150*/  SHF.R.U64 R151, R151, 0x3, RZ ;  /* 0x0000000397977819 */ /* 0x000fe400000012ff */
[----:B------:R-:W-:Y:S02]  /*17160*/  MOV R126, R126 ;  /* 0x0000007e007e7202 */ /* 0x000fe40000000f00 */
[----:B------:R-:W-:Y:S01]  /*17170*/  ISETP.NE.AND.EX P0, PT, RZ, UR5, PT, P0 ;  /* 0x00000005ff007c0c */ /* 0x000fe2000bf05300 */
[----:B------:R-:W-:Y:S01]  /*17180*/  ULDC.64 UR4, c[0x0][0xc08] ;  /* 0x0003020000047ab9 */ /* 0x000fe20000000a00 */
[----:B------:R-:W-:Y:S01]  /*17190*/  LOP3.LUT R94, R183, R94, RZ, 0x3c, !PT ;  /* 0x0000005eb75e7212 */ /* 0x000fe200078e3cff */
[----:B------:R-:W-:Y:S01]  /*171a0*/  STSM.16.M88.4 [R126], R24 ;  /* 0x000000187e007844 */ /* 0x000fe20000000200 */
[----:B------:R-:W-:Y:S02]  /*171b0*/  SHF.R.U64 R179, R179, 0x3, RZ ;  /* 0x00000003b3b37819 */ /* 0x000fe400000012ff */
[----:B------:R-:W-:-:S02]  /*171c0*/  SHF.R.U64 R181, R181, 0x3, RZ ;  /* 0x00000003b5b57819 */ /* 0x000fc400000012ff */
[----:B------:R-:W-:Y:S02]  /*171d0*/  MOV R20, R20 ;  /* 0x0000001400147202 */ /* 0x000fe40000000f00 */
[----:B------:R-:W-:Y:S02]  /*171e0*/  LOP3.LUT R183, R110, 0x380, RZ, 0xc0, !PT ;  /* 0x000003806eb77812 */ /* 0x000fe400078ec0ff */
[----:B------:R-:W-:Y:S01]  /*171f0*/  MOV R30, R30 ;  /* 0x0000001e001e7202 */ /* 0x000fe20000000f00 */
[----:B------:R3:W-:Y:S01]  /*17200*/  STSM.16.M88.4 [R20], R32 ;  /* 0x0000002014007844 */ /* 0x0007e20000000200 */
[----:B------:R-:W-:Y:S02]  /*17210*/  MOV R38, R38 ;  /* 0x0000002600267202 */ /* 0x000fe40000000f00 */
[----:B------:R-:W-:Y:S01]  /*17220*/  ISETP.NE.U32.AND P2, PT, RZ, UR4, PT ;  /* 0x00000004ff007c0c */ /* 0x000fe2000bf45070 */
[----:B------:R4:W-:Y:S01]  /*17230*/  STSM.16.M88.4 [R30], R40 ;  /* 0x000000281e007844 */ /* 0x0009e20000000200 */
[----:B------:R-:W-:-:S02]  /*17240*/  LOP3.LUT R98, R151, R98, RZ, 0x3c, !PT ;  /* 0x0000006297627212 */ /* 0x000fc400078e3cff */
[----:B------:R-:W-:Y:S01]  /*17250*/  LOP3.LUT R114, R7, 0x380, RZ, 0xc0, !PT ;  /* 0x0000038007727812 */ /* 0x000fe200078ec0ff */
[----:B------:R-:W-:Y:S01]  /*17260*/  STSM.16.M88.4 [R38], R48 ;  /* 0x0000003026007844 */ /* 0x000fe20000000200 */
[----:B------:R-:W-:Y:S02]  /*17270*/  MOV R46, R46 ;  /* 0x0000002e002e7202 */ /* 0x000fe40000000f00 */
[----:B------:R-:W-:Y:S02]  /*17280*/  LOP3.LUT R102, R179, R102, RZ, 0x3c, !PT ;  /* 0x00000066b3667212 */ /* 0x000fe400078e3cff */
[----:B------:R-:W-:Y:S01]  /*17290*/  LOP3.LUT R106, R181, R106, RZ, 0x3c, !PT ;  /* 0x0000006ab56a7212 */ /* 0x000fe200078e3cff */
[----:B------:R-:W-:Y:S01]  /*172a0*/  STSM.16.M88.4 [R46], R56 ;  /* 0x000000382e007844 */ /* 0x000fe20000000200 */
[----:B------:R-:W-:Y:S01]  /*172b0*/  LOP3.LUT R151, R80, 0x380, RZ, 0xc0, !PT ;  /* 0x0000038050977812 */ /* 0x000fe200078ec0ff */
[----:B---3--:R-:W-:Y:S01]  /*172c0*/  IMAD.MOV.U32 R20, RZ, RZ, RZ ;  /* 0x000000ffff147224 */ /* 0x008fe200078e00ff */
[----:B------:R-:W-:-:S02]  /*172d0*/  MOV R86, R86 ;  /* 0x0000005600567202 */ /* 0x000fc40000000f00 */
[----:B------:R-:W-:Y:S02]  /*172e0*/  SHF.R.U64 R183, R183, 0x3, RZ ;  /* 0x00000003b7b77819 */ /* 0x000fe400000012ff */
[----:B------:R-:W-:Y:S01]  /*172f0*/  LOP3.LUT R179, R122, 0x380, RZ, 0xc0, !PT ;  /* 0x000003807ab37812 */ /* 0x000fe200078ec0ff */
[----:B------:R-:W-:Y:S01]  /*17300*/  STSM.16.M88.4 [R86], R64 ;  /* 0x0000004056007844 */ /* 0x000fe20000000200 */
[----:B------:R-:W-:Y:S02]  /*17310*/  LOP3.LUT R181, R14, 0x380, RZ, 0xc0, !PT ;  /* 0x000003800eb57812 */ /* 0x000fe400078ec0ff */
[----:B------:R-:W-:Y:S02]  /*17320*/  MOV R90, R90 ;  /* 0x0000005a005a7202 */ /* 0x000fe40000000f00 */
[----:B------:R-:W-:Y:S02]  /*17330*/  MOV R94, R94 ;  /* 0x0000005e005e7202 */ /* 0x000fe40000000f00 */
[----:B------:R-:W-:Y:S01]  /*17340*/  ISETP.NE.AND.EX P2, PT, RZ, UR5, PT, P2 ;  /* 0x00000005ff007c0c */ /* 0x000fe2000bf45320 */
[----:B------:R-:W-:Y:S01]  /*17350*/  STSM.16.M88.4 [R90], R72 ;  /* 0x000000485a007844 */ /* 0x000fe20000000200 */
[----:B------:R-:W-:-:S02]  /*17360*/  SHF.R.U64 R114, R114, 0x3, RZ ;  /* 0x0000000372727819 */ /* 0x000fc400000012ff */
[----:B------:R-:W-:Y:S01]  /*17370*/  MOV R98, R98 ;  /* 0x0000006200627202 */ /* 0x000fe20000000f00 */
[----:B------:R-:W-:Y:S01]  /*17380*/  STSM.16.M88.4 [R94], R68 ;  /* 0x000000445e007844 */ /* 0x000fe20000000200 */
[----:B------:R-:W-:Y:S02]  /*17390*/  SHF.R.U64 R151, R151, 0x3, RZ ;  /* 0x0000000397977819 */ /* 0x000fe400000012ff */
[----:B------:R-:W-:Y:S01]  /*173a0*/  LOP3.LUT R110, R183, R110, RZ, 0x3c, !PT ;  /* 0x0000006eb76e7212 */ /* 0x000fe200078e3cff */
[----:B------:R3:W-:Y:S01]  /*173b0*/  STSM.16.M88.4 [R98], R8 ;  /* 0x0000000862007844 */ /* 0x0007e20000000200 */
[----:B------:R-:W-:Y:S02]  /*173c0*/  SHF.R.U64 R179, R179, 0x3, RZ ;  /* 0x00000003b3b37819 */ /* 0x000fe400000012ff */
[----:B------:R-:W-:Y:S02]  /*173d0*/  SHF.R.U64 R181, R181, 0x3, RZ ;  /* 0x00000003b5b57819 */ /* 0x000fe400000012ff */
[----:B------:R-:W-:-:S02]  /*173e0*/  LOP3.LUT R114, R114, R7, RZ, 0x3c, !PT ;  /* 0x0000000772727212 */ /* 0x000fc400078e3cff */
[----:B------:R-:W-:Y:S02]  /*173f0*/  MOV R102, R102 ;  /* 0x0000006600667202 */ /* 0x000fe40000000f00 */
[----:B------:R-:W-:Y:S02]  /*17400*/  F2FP.BF16.F32.PACK_AB R24, R97, R169 ;  /* 0x000000a96118723e */ /* 0x000fe400000010ff */
[----:B------:R-:W-:Y:S02]  /*17410*/  F2FP.BF16.F32.PACK_AB R25, R128, R124 ;  /* 0x0000007c8019723e */ /* 0x000fe400000010ff */
[----:B------:R-:W-:Y:S02]  /*17420*/  F2FP.BF16.F32.PACK_AB R26, R101, R170 ;  /* 0x000000aa651a723e */ /* 0x000fe400000010ff */
[----:B------:R-:W-:Y:S02]  /*17430*/  F2FP.BF16.F32.PACK_AB R27, R153, R152 ;  /* 0x00000098991b723e */ /* 0x000fe400000010ff */
[----:B------:R-:W-:-:S02]  /*17440*/  LOP3.LUT R118, R151, R80, RZ, 0x3c, !PT ;  /* 0x0000005097767212 */ /* 0x000fc400078e3cff */
[----:B------:R-:W-:Y:S01]  /*17450*/  MOV R106, R106 ;  /* 0x0000006a006a7202 */ /* 0x000fe20000000f00 */
[----:B------:R-:W-:Y:S01]  /*17460*/  STSM.16.M88.4 [R102], R24 ;  /* 0x0000001866007844 */ /* 0x000fe20000000200 */
[----:B----4-:R-:W-:Y:S02]  /*17470*/  F2FP.BF16.F32.PACK_AB R30, R109, R172 ;  /* 0x000000ac6d1e723e */ /* 0x010fe400000010ff */
[----:B------:R-:W-:Y:S02]  /*17480*/  F2FP.BF16.F32.PACK_AB R31, R157, R156 ;  /* 0x0000009c9d1f723e */ /* 0x000fe400000010ff */
[----:B------:R-:W-:Y:S02]  /*17490*/  LOP3.LUT R122, R179, R122, RZ, 0x3c, !PT ;  /* 0x0000007ab37a7212 */ /* 0x000fe400078e3cff */
[----:B------:R-:W-:Y:S01]  /*174a0*/  LOP3.LUT R14, R181, R14, RZ, 0x3c, !PT ;  /* 0x0000000eb50e7212 */ /* 0x000fe200078e3cff */
[----:B------:R-:W-:Y:S01]  /*174b0*/  STSM.16.M88.4 [R106], R28 ;  /* 0x0000001c6a007844 */ /* 0x000fe20000000200 */
[----:B------:R-:W-:-:S02]  /*174c0*/  MOV R110, R110 ;  /* 0x0000006e006e7202 */ /* 0x000fc40000000f00 */
[----:B---3--:R-:W-:Y:S02]  /*174d0*/  F2FP.BF16.F32.PACK_AB R8, R113, R173 ;  /* 0x000000ad7108723e */ /* 0x008fe400000010ff */
        /* <DEDUP_REMOVED lines=8> */
[----:B------:R-:W-:Y:S02]  /*17560*/  F2FP.BF16.F32.PACK_AB R35, R165, R164 ;  /* 0x000000a4a523723e */ /* 0x000fe400000010ff */
[----:B------:R-:W-:Y:S02]  /*17570*/  MOV R118, R118 ;  /* 0x0000007600767202 */ /* 0x000fe40000000f00 */
[----:B------:R-:W-:Y:S01]  /*17580*/  F2FP.BF16.F32.PACK_AB R38, R133, R132 ;  /* 0x000000848526723e */ /* 0x000fe200000010ff */
[----:B------:R-:W-:Y:S01]  /*17590*/  STSM.16.M88.4 [R114], R32 ;  /* 0x0000002072007844 */ /* 0x000fe20000000200 */
[----:B------:R-:W-:Y:S02]  /*175a0*/  F2FP.BF16.F32.PACK_AB R39, R135, R134 ;  /* 0x000000868727723e */ /* 0x000fe400000010ff */
[----:B------:R-:W-:-:S02]  /*175b0*/  MOV R122, R122 ;  /* 0x0000007a007a7202 */ /* 0x000fc40000000f00 */
[----:B------:R-:W-:Y:S01]  /*175c0*/  MOV R7, R14 ;  /* 0x0000000e00077202 */ /* 0x000fe20000000f00 */
[----:B---3--:R-:W3:Y:S01]  /*175d0*/  @P2 LDC.64 R8, c[0x0][0xc08] ;  /* 0x00030200ff082b82 */ /* 0x008ee20000000a00 */
[----:B------:R-:W-:Y:S04]  /*175e0*/  STSM.16.M88.4 [R118], R36 ;  /* 0x0000002476007844 */ /* 0x000fe80000000200 */
[----:B------:R-:W-:Y:S03]  /*175f0*/  STSM.16.M88.4 [R122], R136 ;  /* 0x000000887a007844 */ /* 0x000fe60000000200 */
[----:B------:R-:W4:Y:S01]  /*17600*/  LDC.64 R14, c[0x0][0xc00] ;  /* 0x00030000ff0e7b82 */ /* 0x000f220000000a00 */
[----:B------:R2:W-:Y:S01]  /*17610*/  STSM.16.M88.4 [R7], R144 ;  /* 0x0000009007007844 */ /* 0x0005e20000000200 */
[----:B------:R-:W-:Y:S01]  /*17620*/  ULDC UR4, c[0x0][0xa88] ;  /* 0x0002a20000047ab9 */ /* 0x000fe20000000800 */
[----:B---3--:R-:W-:-:S04]  /*17630*/  @P2 IMAD.WIDE R8, R232, 0x4, R8 ;  /* 0x00000004e8082825 */ /* 0x008fc800078e0208 */
[----:B--2---:R-:W-:Y:S01]  /*17640*/  IMAD.U32 R7, RZ, RZ, UR4 ;  /* 0x00000004ff077e24 */ /* 0x004fe2000f8e00ff */
[----:B------:R-:W-:Y:S01]  /*17650*/  BAR.SYNC.DEFER_BLOCKING 0x1, 0x100 ;  /* 0x0044000000007b1d */ /* 0x000fe20000010000 */
[----:B----4-:R-:W-:-:S05]  /*17660*/  IMAD.WIDE R14, R232, 0x4, R14 ;  /* 0x00000004e80e7825 */ /* 0x010fca00078e020e */
[----:B------:R2:W5:Y:S01]  /*17670*/  @P0 LDG.E R20, desc[UR38][R14.64] ;  /* 0x000000260e140981 */ /* 0x000562000c1e1900 */
[----:B0-----:R-:W-:Y:S01]  /*17680*/  ISETP.NE.AND P1, PT, R0, 0x1, PT ;  /* 0x000000010000780c */ /* 0x001fe20003f25270 */
[----:B------:R-:W-:Y:S02]  /*17690*/  IMAD.IADD R24, R211, 0x1, R206 ;  /* 0x00000001d3187824 */ /* 0x000fe400078e02ce */
[----:B------:R2:W5:Y:S10]  /*176a0*/  @P2 LDG.E R7, desc[UR38][R8.64] ;  /* 0x0000002608072981 */ /* 0x000574000c1e1900 */
[----:B------:R-:W0:Y:S08]  /*176b0*/  @P1 LDC R3, c[0x0][0xbec] ;  /* 0x0002fb00ff031b82 */ /* 0x000e300000000800 */
[----:B------:R-:W3:Y:S01]  /*176c0*/  @P1 LDC R10, c[0x0][0xbf0] ;  /* 0x0002fc00ff0a1b82 */ /* 0x000ee20000000800 */
[----:B--2---:R-:W-:Y:S05]  /*176d0*/  @P2 BRA `(.L_x_2845) ;  /* 0x0000000000102947 */ /* 0x004fea0003800000 */
[----:B------:R-:W-:Y:S05]  /*176e0*/  @!P0 BRA `(.L_x_2845) ;  /* 0x00000000000c8947 */ /* 0x000fea0003800000 */
[----:B------:R-:W2:Y:S04]  /*176f0*/  LDG.E R4, desc[UR38][R14.64] ;  /* 0x000000260e047981 */ /* 0x000ea8000c1e1900 */
[----:B-----5:R-:W2:Y:S02]  /*17700*/  LDG.E R7, desc[UR38][R14.64+0x4] ;  /* 0x000004260e077981 */ /* 0x020ea4000c1e1900 */
[----:B--2---:R-:W-:-:S07]  /*17710*/  IMAD.IADD R7, R7, 0x1, -R4 ;  /* 0x0000000107077824 */ /* 0x004fce00078e0a04 */
.L_x_2845:
[----:B------:R-:W2:Y:S01]  /*17720*/  LDL R26, [R1+0x14] ;  /* 0x00001400011a7983 */ /* 0x000ea20000100800 */
        /* <DEDUP_REMOVED lines=8> */
[----:B---3--:R-:W-:Y:S01]  /*177b0*/  @P1 SHF.R.U32.HI R11, RZ, R10, R3 ;  /* 0x0000000aff0b1219 */ /* 0x008fe20000011603 */
[----:B------:R-:W-:Y:S01]  /*177c0*/  IMAD.WIDE.U32 R8, R225, UR4, R20 ;  /* 0x00000004e1087c25 */ /* 0x000fe2000f8e0014 */
[----:B------:R-:W-:-:S02]  /*177d0*/  SHF.R.S32.HI R3, RZ, 0x1f, R232 ;  /* 0x0000001fff037819 */ /* 0x000fc400000114e8 */
[----:B------:R-:W3:Y:S01]  /*177e0*/  @P1 LDC R91, c[0x0][0xbf0] ;  /* 0x0002fc00ff5b1b82 */ /* 0x000ee20000000800 */
[----:B------:R-:W-:Y:S01]  /*177f0*/  IMAD R15, R225, UR5, R4 ;  /* 0x00000005e10f7c24 */ /* 0x000fe2000f8e0204 */
[----:B------:R-:W-:Y:S01]  /*17800*/  SEL R3, R3, RZ, !P0 ;  /* 0x000000ff03037207 */ /* 0x000fe20004000000 */
[----:B------:R-:W-:Y:S01]  /*17810*/  IMAD.MOV R27, RZ, RZ, -R11 ;  /* 0x000000ffff1b7224 */ /* 0x000fe200078e0a0b */
[----:B------:R-:W-:Y:S01]  /*17820*/  ULDC.64 UR4, c[0x0][0xb98] ;  /* 0x0002e60000047ab9 */ /* 0x000fe20000000a00 */
        /* <DEDUP_REMOVED lines=18> */
[----:B------:R-:W-:Y:S01]  /*17950*/  IADD3 R29, P5, R12, 0x3000, RZ ;  /* 0x000030000c1d7810 */ /* 0x000fe20007fbe0ff */
[----:B------:R-:W-:Y:S01]  /*17960*/  IMAD.WIDE.U32 R8, R15, UR4, R8 ;  /* 0x000000040f087c25 */ /* 0x000fe2000f8e0008 */
[----:B------:R-:W-:Y:S01]  /*17970*/  ULDC.64 UR4, c[0x0][0xb50] ;  /* 0x0002d40000047ab9 */ /* 0x000fe20000000a00 */
[----:B------:R-:W-:Y:S02]  /*17980*/  SHF.R.U64 R36, R36, 0x3, RZ ;  /* 0x0000000324247819 */ /* 0x000fe400000012ff */
[----:B------:R-:W-:Y:S01]  /*17990*/  IMAD.IADD R9, R9, 0x1, R25 ;  /* 0x0000000109097824 */ /* 0x000fe200078e0219 */
[----:B------:R-:W-:Y:S01]  /*179a0*/  LEA R10, P0, R8, UR4, 0x2 ;  /* 0x00000004080a7c11 */ /* 0x000fe2000f8010ff */
[----:B------:R-:W-:Y:S01]  /*179b0*/  IMAD.X R15, RZ, RZ, R13, P2 ;  /* 0x000000ffff0f7224 */ /* 0x000fe200010e060d */
[----:B------:R-:W-:Y:S02]  /*179c0*/  IADD3 R25, P3, R12, 0x2000, RZ ;  /* 0x000020000c197810 */ /* 0x000fe40007f7e0ff */
[----:B------:R-:W-:Y:S01]  /*179d0*/  LEA.HI.X R8, R8, UR5, R9, 0x2, P0 ;  /* 0x0000000508087c11 */ /* 0x000fe200080f1409 */
[----:B------:R-:W-:Y:S01]  /*179e0*/  SHFL.IDX PT, R54, R10, RZ, 0x1c1f ;  /* 0x001c1fff0a367589 */ /* 0x000fe200000e0000 */
[----:B------:R-:W-:Y:S01]  /*179f0*/  IADD3 R33, P0, R12, 0x4000, RZ ;  /* 0x000040000c217810 */ /* 0x000fe20007f1e0ff */
[----:B------:R-:W-:Y:S01]  /*17a00*/  ULDC.64 UR4, c[0x0][0xaa0] ;  /* 0x0002a80000047ab9 */ /* 0x000fe20000000a00 */
[----:B------:R-:W-:Y:S01]  /*17a10*/  LOP3.LUT R24, R25, 0x380, RZ, 0xc0, !PT ;  /* 0x0000038019187812 */ /* 0x000fe200078ec0ff */
[----:B------:R-:W4:Y:S01]  /*17a20*/  SHFL.IDX PT, R55, R8, RZ, 0x1c1f ;  /* 0x001c1fff08377589 */ /* 0x000f2200000e0000 */
[----:B------:R-:W-:-:S02]  /*17a30*/  LOP3.LUT R32, R33, 0x380, RZ, 0xc0, !PT ;  /* 0x0000038021207812 */ /* 0x000fc400078ec0ff */
[----:B------:R-:W-:Y:S01]  /*17a40*/  SHF.R.U64 R24, R24, 0x3, RZ ;  /* 0x0000000318187819 */ /* 0x000fe200000012ff */
[----:B------:R-:W-:Y:S01]  /*17a50*/  SHFL.IDX PT, R58, R10, 0x1, 0x1c1f ;  /* 0x003c1f000a3a7f89 */ /* 0x000fe200000e0000 */
[----:B------:R-:W-:Y:S02]  /*17a60*/  IADD3 R41, P2, R12, 0x6000, RZ ;  /* 0x000060000c297810 */ /* 0x000fe40007f5e0ff */
[----:B------:R-:W-:Y:S01]  /*17a70*/  SHF.R.U64 R32, R32, 0x3, RZ ;  /* 0x0000000320207819 */ /* 0x000fe200000012ff */
[----:B------:R1:W0:Y:S01]  /*17a80*/  SHFL.IDX PT, R59, R8, 0x1, 0x1c1f ;  /* 0x003c1f00083b7f89 */ /* 0x00022200000e0000 */
[----:B------:R-:W-:Y:S01]  /*17a90*/  LOP3.LUT R24, R24, R25, RZ, 0x3c, !PT ;  /* 0x0000001918187212 */ /* 0x000fe200078e3cff */
[----:B------:R-:W-:Y:S01]  /*17aa0*/  IMAD.X R25, RZ, RZ, R13, P3 ;  /* 0x000000ffff197224 */ /* 0x000fe200018e060d */
[----:B------:R-:W-:Y:S02]  /*17ab0*/  LOP3.LUT R40, R41, 0x380, RZ, 0xc0, !PT ;  /* 0x0000038029287812 */ /* 0x000fe400078ec0ff */
[----:B------:R-:W-:-:S02]  /*17ac0*/  IADD3 R45, P3, R12, 0x7000, RZ ;  /* 0x000070000c2d7810 */ /* 0x000fc40007f7e0ff */
[----:B------:R-:W-:Y:S01]  /*17ad0*/  LOP3.LUT R32, R32, R33, RZ, 0x3c, !PT ;  /* 0x0000002120207212 */ /* 0x000fe200078e3cff */
[--C-:B------:R-:W-:Y:S01]  /*17ae0*/  IMAD.X R33, RZ, RZ, R13.reuse, P0 ;  /* 0x000000ffff217224 */ /* 0x100fe200000e060d */
[----:B------:R-:W-:Y:S02]  /*17af0*/  SHF.R.U64 R40, R40, 0x3, RZ ;  /* 0x0000000328287819 */ /* 0x000fe400000012ff */
[----:B------:R-:W-:Y:S02]  /*17b00*/  IADD3 R53, P0, R12, 0x9000, RZ ;  /* 0x000090000c357810 */ /* 0x000fe40007f1e0ff */
[----:B------:R-:W-:Y:S02]  /*17b10*/  LOP3.LUT R44, R45, 0x380, RZ, 0xc0, !PT ;  /* 0x000003802d2c7812 */ /* 0x000fe400078ec0ff */
[----:B------:R-:W-:Y:S01]  /*17b20*/  LOP3.LUT R40, R40, R41, RZ, 0x3c, !PT ;  /* 0x0000002928287212 */ /* 0x000fe200078e3cff */
[----:B------:R-:W-:Y:S01]  /*17b30*/  IMAD.X R41, RZ, RZ, R13, P2 ;  /* 0x000000ffff297224 */ /* 0x000fe200010e060d */
[----:B------:R-:W-:-:S02]  /*17b40*/  LOP3.LUT R52, R53, 0x380, RZ, 0xc0, !PT ;  /* 0x0000038035347812 */ /* 0x000fc400078ec0ff */
[----:B------:R-:W-:Y:S02]  /*17b50*/  SHF.R.U64 R44, R44, 0x3, RZ ;  /* 0x000000032c2c7819 */ /* 0x000fe400000012ff */
[----:B------:R-:W-:Y:S02]  /*17b60*/  IADD3 R57, P2, R12, 0xb000, RZ ;  /* 0x0000b0000c397810 */ /* 0x000fe40007f5e0ff */
[----:B------:R-:W-:Y:S02]  /*17b70*/  SHF.R.U64 R52, R52, 0x3, RZ ;  /* 0x0000000334347819 */ /* 0x000fe400000012ff */
[----:B------:R-:W-:Y:S01]  /*17b80*/  LOP3.LUT R44, R44, R45, RZ, 0x3c, !PT ;  /* 0x0000002d2c2c7212 */ /* 0x000fe200078e3cff */
[----:B------:R-:W-:Y:S01]  /*17b90*/  IMAD.X R45, RZ, RZ, R13, P3 ;  /* 0x000000ffff2d7224 */ /* 0x000fe200018e060d */
[----:B------:R-:W-:Y:S02]  /*17ba0*/  LOP3.LUT R56, R57, 0x380, RZ, 0xc0, !PT ;  /* 0x0000038039387812 */ /* 0x000fe400078ec0ff */
[----:B------:R-:W-:-:S02]  /*17bb0*/  IADD3 R61, P3, R12, 0xc000, RZ ;  /* 0x0000c0000c3d7810 */ /* 0x000fc40007f7e0ff */
[----:B------:R-:W-:Y:S01]  /*17bc0*/  LOP3.LUT R52, R52, R53, RZ, 0x3c, !PT ;  /* 0x0000003534347212 */ /* 0x000fe200078e3cff */
[--C-:B------:R-:W-:Y:S01]  /*17bd0*/  IMAD.X R53, RZ, RZ, R13.reuse, P0 ;  /* 0x000000ffff357224 */ /* 0x100fe200000e060d */
[----:B------:R-:W-:Y:S02]  /*17be0*/  SHF.R.U64 R56, R56, 0x3, RZ ;  /* 0x0000000338387819 */ /* 0x000fe400000012ff */
[----:B------:R-:W-:Y:S02]  /*17bf0*/  LOP3.LUT R60, R61, 0x380, RZ, 0xc0, !PT ;  /* 0x000003803d3c7812 */ /* 0x000fe400078ec0ff */
[----:B------:R-:W-:Y:S02]  /*17c00*/  LOP3.LUT P0, RZ, R237, 0x3, RZ, 0xc0, !PT ;  /* 0x00000003edff7812 */ /* 0x000fe4000780c0ff */
[----:B------:R-:W-:Y:S01]  /*17c10*/  LOP3.LUT R56, R56, R57, RZ, 0x3c, !PT ;  /* 0x0000003938387212 */ /* 0x000fe200078e3cff */
[--C-:B------:R-:W-:Y:S01]  /*17c20*/  IMAD.X R57, RZ, RZ, R13.reuse, P2 ;  /* 0x000000ffff397224 */ /* 0x100fe200010e060d */
[----:B------:R-:W-:Y:S01]  /*17c30*/  LOP3.LUT R36, R36, R37, RZ, 0x3c, !PT ;  /* 0x0000002524247212 */ /* 0x000fe200078e3cff */
[----:B------:R-:W-:Y:S01]  /*17c40*/  IMAD.X R37, RZ, RZ, R13, P4 ;  /* 0x000000ffff257224 */ /* 0x000fe200020e060d */
[----:B------:R-:W-:-:S02]  /*17c50*/  SHF.R.U64 R60, R60, 0x3, RZ ;  /* 0x000000033c3c7819 */ /* 0x000fc400000012ff */
[----:B------:R-:W-:Y:S02]  /*17c60*/  IADD3 R79, P4, R12, 0xa000, RZ ;  /* 0x0000a0000c4f7810 */ /* 0x000fe40007f9e0ff */
[----:B------:R-:W-:Y:S02]  /*17c70*/  LOP3.LUT R28, R29, 0x380, RZ, 0xc0, !PT ;  /* 0x000003801d1c7812 */ /* 0x000fe400078ec0ff */
[----:B------:R-:W-:Y:S01]  /*17c80*/  LOP3.LUT R60, R60, R61, RZ, 0x3c, !PT ;  /* 0x0000003d3c3c7212 */ /* 0x000fe200078e3cff */
[----:B------:R-:W-:Y:S01]  /*17c90*/  IMAD.X R61, RZ, RZ, R13, P3 ;  /* 0x000000ffff3d7224 */ /* 0x000fe200018e060d */
[----:B------:R-:W-:Y:S02]  /*17ca0*/  LOP3.LUT R78, R79, 0x380, RZ, 0xc0, !PT ;  /* 0x000003804f4e7812 */ /* 0x000fe400078ec0ff */
[----:B------:R-:W-:Y:S02]  /*17cb0*/  IADD3 R7, P3, R12, 0xf000, RZ ;  /* 0x0000f0000c077810 */ /* 0x000fe40007f7e0ff */
[----:B------:R-:W-:-:S02]  /*17cc0*/  SHF.R.U64 R28, R28, 0x3, RZ ;  /* 0x000000031c1c7819 */ /* 0x000fc400000012ff */
[----:B------:R-:W-:Y:S01]  /*17cd0*/  SHF.R.U64 R78, R78, 0x3, RZ ;  /* 0x000000034e4e7819 */ /* 0x000fe200000012ff */
[----:B------:R-:W-:Y:S01]  /*17ce0*/  IMAD R21, R21, UR4, RZ ;  /* 0x0000000415157c24 */ /* 0x000fe2000f8e02ff */
[----:B------:R-:W-:Y:S01]  /*17cf0*/  LOP3.LUT R28, R28, R29, RZ, 0x3c, !PT ;  /* 0x0000001d1c1c7212 */ /* 0x000fe200078e3cff */
[--C-:B------:R-:W-:Y:S01]  /*17d00*/  IMAD.X R29, RZ, RZ, R13.reuse, P5 ;  /* 0x000000ffff1d7224 */ /* 0x100fe200028e060d */
[----:B------:R-:W-:Y:S01]  /*17d10*/  IADD3 R49, P5, R12, 0x8000, RZ ;  /* 0x000080000c317810 */ /* 0x000fe20007fbe0ff */
[--C-:B------:R-:W-:Y:S01]  /*17d20*/  IMAD.X R73, RZ, RZ, R13.reuse, P3 ;  /* 0x000000ffff497224 */ /* 0x100fe200018e060d */
[----:B------:R-:W-:Y:S01]  /*17d30*/  LOP3.LUT R78, R78, R79, RZ, 0x3c, !PT ;  /* 0x0000004f4e4e7212 */ /* 0x000fe200078e3cff */
[----:B------:R-:W-:Y:S01]  /*17d40*/  IMAD.X R79, RZ, RZ, R13, P4 ;  /* 0x000000ffff4f7224 */ /* 0x000fe200020e060d */
[----:B------:R-:W-:Y:S01]  /*17d50*/  LOP3.LUT R48, R49, 0x380, RZ, 0xc0, !PT ;  /* 0x0000038031307812 */ /* 0x000fe200078ec0ff */
[----:B------:R-:W-:Y:S01]  /*17d60*/  IMAD R85, R20, UR5, R21 ;  /* 0x0000000514557c24 */ /* 0x000fe2000f8e0215 */
[----:B------:R-:W-:Y:S01]  /*17d70*/  IADD3 R69, P4, R12, 0xe000, RZ ;  /* 0x0000e0000c457810 */ /* 0x000fe20007f9e0ff */
[----:B------:R-:W-:Y:S01]  /*17d80*/  IMAD.WIDE.U32 R20, R20, UR4, RZ ;  /* 0x0000000414147c25 */ /* 0x000fe2000f8e00ff */
[----:B------:R-:W-:Y:S01]  /*17d90*/  ULDC.64 UR4, c[0x0][0xae8] ;  /* 0x0002ba0000047ab9 */ /* 0x000fe20000000a00 */
[----:B------:R-:W-:-:S02]  /*17da0*/  SHF.R.U64 R48, R48, 0x3, RZ ;  /* 0x0000000330307819 */ /* 0x000fc400000012ff */
[----:B------:R-:W-:Y:S01]  /*17db0*/  IMAD.IADD R21, R21, 0x1, R85 ;  /* 0x0000000115157824 */ /* 0x000fe200078e0255 */
[----:B------:R-:W-:Y:S02]  /*17dc0*/  LOP3.LUT R68, R69, 0x380, RZ, 0xc0, !PT ;  /* 0x0000038045447812 */ /* 0x000fe400078ec0ff */
[----:B------:R-:W-:Y:S01]  /*17dd0*/  LOP3.LUT R48, R48, R49, RZ, 0x3c, !PT ;  /* 0x0000003130307212 */ /* 0x000fe200078e3cff */
[----:B------:R-:W-:Y:S01]  /*17de0*/  IMAD.X R49, RZ, RZ, R13, P5 ;  /* 0x000000ffff317224 */ /* 0x000fe200028e060d */
[C---:B------:R-:W-:Y:S01]  /*17df0*/  IADD3 R65, P5, R12.reuse, 0xd000, RZ ;  /* 0x0000d0000c417810 */ /* 0x040fe20007fbe0ff */
[----:B------:R-:W-:Y:S01]  /*17e00*/  IMAD.WIDE.U32 R20, R225, UR4, R20 ;  /* 0x00000004e1147c25 */ /* 0x000fe2000f8e0014 */
[----:B------:R-:W-:Y:S02]  /*17e10*/  LOP3.LUT R9, R12, 0x380, RZ, 0xc0, !PT ;  /* 0x000003800c097812 */ /* 0x000fe400078ec0ff */
[----:B------:R-:W-:Y:S02]  /*17e20*/  LOP3.LUT R64, R65, 0x380, RZ, 0xc0, !PT ;  /* 0x0000038041407812 */ /* 0x000fe400078ec0ff */
[----:B------:R-:W-:-:S02]  /*17e30*/  LOP3.LUT R14, R11, 0x380, RZ, 0xc0, !PT ;  /* 0x000003800b0e7812 */ /* 0x000fc400078ec0ff */
        /* <DEDUP_REMOVED lines=8> */
[----:B-1----:R-:W-:Y:S01]  /*17ec0*/  LOP3.LUT R8, R9, R12, RZ, 0x3c, !PT ;  /* 0x0000000c09087212 */ /* 0x002fe200078e3cff */
[----:B------:R-:W-:Y:S01]  /*17ed0*/  IMAD.MOV.U32 R9, RZ, RZ, R13 ;  /* 0x000000ffff097224 */ /* 0x000fe200078e000d */
[----:B------:R-:W-:Y:S01]  /*17ee0*/  LOP3.LUT R14, R14, R11, RZ, 0x3c, !PT ;  /* 0x0000000b0e0e7212 */ /* 0x000fe200078e3cff */
[----:B------:R-:W-:Y:S01]  /*17ef0*/  BSSY B1, `(.L_x_2846) ;  /* 0x0000062000017945 */ /* 0x000fe20003800000 */
[----:B------:R-:W-:-:S02]  /*17f00*/  SHF.R.S32.HI R88, RZ, 0x1f, R223 ;  /* 0x0000001fff587819 */ /* 0x000fc400000114df */
[----:B------:R-:W-:Y:S02]  /*17f10*/  SHF.R.S32.HI R90, RZ, 0x1f, R221 ;  /* 0x0000001fff5a7819 */ /* 0x000fe400000114dd */
[----:B------:R-:W-:Y:S02]  /*17f20*/  SHF.R.S32.HI R92, RZ, 0x1f, R222 ;  /* 0x0000001fff5c7819 */ /* 0x000fe400000114de */
[----:B------:R-:W-:Y:S01]  /*17f30*/  SHF.R.S32.HI R93, RZ, 0x1f, R208 ;  /* 0x0000001fff5d7819 */ /* 0x000fe200000114d0 */
[----:B--2---:R-:W-:-:S05]  /*17f40*/  IMAD.IADD R4, R26, 0x1, R206 ;  /* 0x000000011a047824 */ /* 0x004fca00078e02ce */
[C---:B------:R-:W-:Y:S01]  /*17f50*/  ISETP.GE.OR P2, PT, R4.reuse, R87, P0 ;  /* 0x000000570400720c */ /* 0x040fe20000746670 */
[----:B------:R-:W-:-:S05]  /*17f60*/  VIADD R4, R4, 0x8 ;  /* 0x0000000804047836 */ /* 0x000fca0000000000 */
[----:B------:R-:W-:Y:S02]  /*17f70*/  ISETP.GE.OR P0, PT, R4, R87, P0 ;  /* 0x000000570400720c */ /* 0x000fe40000706670 */
[----:B------:R-:W-:-:S04]  /*17f80*/  LOP3.LUT R4, R7, 0x380, RZ, 0xc0, !PT ;  /* 0x0000038007047812 */ /* 0x000fc800078ec0ff */
[----:B------:R-:W-:Y:S01]  /*17f90*/  SHF.R.U64 R4, R4, 0x3, RZ ;  /* 0x0000000304047819 */ /* 0x000fe200000012ff */
[----:B----4-:R-:W-:Y:S03]  /*17fa0*/  @!P2 ST.E desc[UR38][R54.64], R6 ;  /* 0x000000063600a985 */ /* 0x010fe6000c101926 */
[----:B------:R-:W-:-:S03]  /*17fb0*/  LOP3.LUT R72, R4, R7, RZ, 0x3c, !PT ;  /* 0x0000000704487212 */ /* 0x000fc600078e3cff */
[----:B0-----:R0:W-:Y:S04]  /*17fc0*/  @!P0 ST.E desc[UR38][R58.64], R5 ;  /* 0x000000053a008985 */ /* 0x0011e8000c101926 */
[----:B------:R-:W5:Y:S04]  /*17fd0*/  LD.E.128 R8, desc[UR38][R8.64] ;  /* 0x0000002608087980 */ /* 0x000f68000c101d00 */
[----:B------:R-:W5:Y:S04]  /*17fe0*/  LD.E.128 R12, desc[UR38][R14.64] ;  /* 0x000000260e0c7980 */ /* 0x000f68000c101d00 */
[----:B0-----:R0:W5:Y:S04]  /*17ff0*/  LD.E.128 R4, desc[UR38][R78.64] ;  /* 0x000000264e047980 */ /* 0x001168000c101d00 */
[----:B------:R-:W5:Y:S04]  /*18000*/  LD.E.128 R24, desc[UR38][R24.64] ;  /* 0x0000002618187980 */ /* 0x000f68000c101d00 */
[----:B------:R-:W5:Y:S01]  /*18010*/  LD.E.128 R28, desc[UR38][R28.64] ;  /* 0x000000261c1c7980 */ /* 0x000f62000c101d00 */
[----:B0-----:R-:W-:-:S02]  /*18020*/  IMAD R78, R77, UR4, RZ ;  /* 0x000000044d4e7c24 */ /* 0x001fc4000f8e02ff */
[----:B------:R-:W-:Y:S01]  /*18030*/  IMAD R77, R224, 0x20, R235 ;  /* 0x00000020e04d7824 */ /* 0x000fe200078e02eb */
[----:B------:R-:W5:Y:S01]  /*18040*/  LD.E.128 R32, desc[UR38][R32.64] ;  /* 0x0000002620207980 */ /* 0x000f62000c101d00 */
[----:B------:R-:W-:Y:S01]  /*18050*/  IMAD R79, R225, UR5, R78 ;  /* 0x00000005e14f7c24 */ /* 0x000fe2000f8e024e */
[----:B------:R-:W-:Y:S01]  /*18060*/  ULDC.64 UR4, c[0x0][0xaf0] ;  /* 0x0002bc0000047ab9 */ /* 0x000fe20000000a00 */
[----:B------:R-:W-:Y:S01]  /*18070*/  IMAD.IADD R80, R206, 0x1, R77 ;  /* 0x00000001ce507824 */ /* 0x000fe200078e024d */
[----:B------:R-:W5:Y:S01]  /*18080*/  LD.E.128 R36, desc[UR38][R36.64] ;  /* 0x0000002624247980 */ /* 0x000f62000c101d00 */
[----:B------:R-:W-:Y:S02]  /*18090*/  IMAD R77, R3, UR4, RZ ;  /* 0x00000004034d7c24 */ /* 0x000fe4000f8e02ff */
[----:B------:R-:W-:Y:S01]  /*180a0*/  @P1 IMAD.HI.U32 R78, R80, R89, RZ ;  /* 0x00000059504e1227 */ /* 0x000fe200078e00ff */
[----:B------:R-:W5:Y:S03]  /*180b0*/  LD.E.128 R40, desc[UR38][R40.64] ;  /* 0x0000002628287980 */ /* 0x000f66000c101d00 */
[----:B------:R-:W-:Y:S01]  /*180c0*/  IMAD.IADD R21, R21, 0x1, R79 ;  /* 0x0000000115157824 */ /* 0x000fe200078e024f */
[----:B------:R-:W5:Y:S01]  /*180d0*/  LD.E.128 R44, desc[UR38][R44.64] ;  /* 0x000000262c2c7980 */ /* 0x000f62000c101d00 */
[----:B------:R-:W-:Y:S01]  /*180e0*/  IMAD.MOV.U32 R3, RZ, RZ, R80 ;  /* 0x000000ffff037224 */ /* 0x000fe200078e0050 */
[----:B---3--:R-:W-:Y:S01]  /*180f0*/  @P1 SHF.R.U32.HI R3, RZ, R91, R78 ;  /* 0x0000005bff031219 */ /* 0x008fe2000001164e */
        /* <DEDUP_REMOVED lines=12> */
[----:B------:R-:W-:-:S03]  /*181c0*/  IMAD R85, R3, UR5, R20 ;  /* 0x0000000503557c24 */ /* 0x000fc6000f8e0214 */
[----:B------:R-:W5:Y:S01]  /*181d0*/  LD.E.128 R64, desc[UR38][R64.64] ;  /* 0x0000002640407980 */ /* 0x000f62000c101d00 */
[----:B------:R-:W-:-:S03]  /*181e0*/  IMAD.WIDE.U32 R20, R3, UR4, R76 ;  /* 0x0000000403147c25 */ /* 0x000fc6000f8e004c */
[----:B------:R-:W5:Y:S01]  /*181f0*/  LD.E.128 R68, desc[UR38][R68.64] ;  /* 0x0000002644447980 */ /* 0x000f62000c101d00 */
[----:B------:R-:W-:-:S03]  /*18200*/  SHF.R.S32.HI R3, RZ, 0x1f, R79 ;  /* 0x0000001fff037819 */ /* 0x000fc6000001144f */
[----:B------:R-:W5:Y:S01]  /*18210*/  LD.E.128 R72, desc[UR38][R72.64] ;  /* 0x0000002648487980 */ /* 0x000f62000c101d00 */
[----:B------:R-:W-:Y:S01]  /*18220*/  IMAD.IADD R206, R235, 0x1, R206 ;  /* 0x00000001ebce7824 */ /* 0x000fe200078e02ce */
[----:B------:R-:W-:Y:S01]  /*18230*/  ULDC.64 UR4, c[0x0][0xad8] ;  /* 0x0002b60000047ab9 */ /* 0x000fe20000000a00 */
        /* <DEDUP_REMOVED lines=45> */
.L_x_2847:
[----:B------:R-:W-:Y:S05]  /*18510*/  BSYNC B1 ;  /* 0x0000000000017941 */ /* 0x000fea0003800000 */
.L_x_2846:
        /* <DEDUP_REMOVED lines=22> */
.L_x_2849:
[----:B------:R-:W-:Y:S05]  /*18680*/  BSYNC B1 ;  /* 0x0000000000017941 */ /* 0x000fea0003800000 */
.L_x_2848:
        /* <DEDUP_REMOVED lines=21> */
.L_x_2851:
[----:B------:R-:W-:Y:S05]  /*187e0*/  BSYNC B1 ;  /* 0x0000000000017941 */ /* 0x000fea0003800000 */
.L_x_2850:
[----:B-1--4-:R-:W1:Y:S04]  /*187f0*/  SHFL.IDX PT, R3, R3, 0x3, 0x181f ;  /* 0x00781f0003037f89 */ /* 0x012e6800000e0000 */
[----:B------:R-:W4:Y:S01]  /*18800*/  SHFL.IDX PT, R80, R80, 0x3, 0x181f ;  /* 0x00781f0050507f89 */ /* 0x000f2200000e0000 */
[----:B------:R-:W-:Y:S05]  /*18810*/  @P1 BRA `(.L_x_2852) ;  /* 0x0000000c00e41947 */ /* 0x000fea0003800000 */
[----:B------:R-:W-:Y:S02]  /*18820*/  ULDC UR4, c[0x0][0xac8] ;  /* 0x0002b20000047ab9 */ /* 0x000fe40000000800 */
[----:B------:R-:W-:Y:S02]  /*18830*/  ISETP.GE.AND P3, PT, R208, UR4, PT ;  /* 0x00000004d0007c0c */ /* 0x000fe4000bf66270 */
[----:B------:R-:W-:Y:S02]  /*18840*/  ISETP.GE.AND P4, PT, R222, UR4, PT ;  /* 0x00000004de007c0c */ /* 0x000fe4000bf86270 */
[----:B------:R-:W-:-:S09]  /*18850*/  ISETP.GE.AND P5, PT, R221, UR4, PT ;  /* 0x00000004dd007c0c */ /* 0x000fd2000bfa6270 */
[-C--:B0---4-:R-:W-:Y:S02]  /*18860*/  @!P3 LEA R4, P0, R208, R80.reuse, 0x1 ;  /* 0x00000050d004b211 */ /* 0x091fe400078008ff */
[-C--:B------:R-:W-:Y:S02]  /*18870*/  @!P4 LEA R6, P1, R222, R80.reuse, 0x1 ;  /* 0x00000050de06c211 */ /* 0x080fe400078208ff */
[C---:B------:R-:W-:Y:S02]  /*18880*/  @!P5 LEA R8, P2, R221.reuse, R80, 0x1 ;  /* 0x00000050dd08d211 */ /* 0x040fe400078408ff */
[-C--:B-1----:R-:W-:Y:S02]  /*18890*/  @!P3 LEA.HI.X R5, R208, R3.reuse, R93, 0x1, P0 ;  /* 0x00000003d005b211 */ /* 0x082fe400000f0c5d */
        /* <DEDUP_REMOVED lines=11> */
.L_x_2844:
[----:B------:R-:W-:Y:S01]  /*18950*/  ULDC.64 UR4, c[0x0][0xc00] ;  /* 0x0003000000047ab9 */ /* 0x000fe20000000a00 */
[----:B------:R-:W4:Y:S01]  /*18960*/  LDC.64 R4, c[0x0][0xc00] ;  /* 0x00030000ff047b82 */ /* 0x000f220000000a00 */
[----:B------:R-:W-:Y:S01]  /*18970*/  ISETP.NE.U32.AND P0, PT, RZ, UR4, PT ;  /* 0x00000004ff007c0c */ /* 0x000fe2000bf05070 */
[----:B------:R-:W-:-:S03]  /*18980*/  IMAD.MOV.U32 R0, RZ, RZ, RZ ;  /* 0x000000ffff007224 */ /* 0x000fc600078e00ff */
[----:B------:R-:W-:Y:S01]  /*18990*/  ISETP.NE.AND.EX P0, PT, RZ, UR5, PT, P0 ;  /* 0x00000005ff007c0c */ /* 0x000fe2000bf05300 */
[----:B------:R-:W-:Y:S02]  /*189a0*/  ULDC.64 UR4, c[0x0][0xc08] ;  /* 0x0003020000047ab9 */ /* 0x000fe40000000a00 */
[----:B------:R-:W-:Y:S01]  /*189b0*/  ISETP.NE.U32.AND P1, PT, RZ, UR4, PT ;  /* 0x00000004ff007c0c */ /* 0x000fe2000bf25070 */
[----:B------:R-:W0:Y:S03]  /*189c0*/  LDC R25, c[0x0][0xbe8] ;  /* 0x0002fa00ff197b82 */ /* 0x000e260000000800 */
[----:B------:R-:W-:Y:S01]  /*189d0*/  ISETP.NE.AND.EX P1, PT, RZ, UR5, PT, P1 ;  /* 0x00000005ff007c0c */ /* 0x000fe2000bf25310 */
[----:B----4-:R-:W-:-:S12]  /*189e0*/  IMAD.WIDE R4, R232, 0x4, R4 ;  /* 0x00000004e8047825 */ /* 0x010fd800078e0204 */
[----:B------:R-:W4:Y:S01]  /*189f0*/  @P1 LDC.64 R6, c[0x0][0xc08] ;  /* 0x00030200ff061b82 */ /* 0x000f220000000a00 */
[----:B------:R-:W-:Y:S02]  /*18a00*/  ULDC UR4, c[0x0][0xa88] ;  /* 0x0002a20000047ab9 */ /* 0x000fe40000000800 */
[----:B------:R-:W-:Y:S01]  /*18a10*/  IMAD.U32 R8, RZ, RZ, UR4 ;  /* 0x00000004ff087e24 */ /* 0x000fe2000f8e00ff */
[----:B------:R0:W5:Y:S01]  /*18a20*/  @P0 LDG.E R0, desc[UR38][R4.64] ;  /* 0x0000002604000981 */ /* 0x000162000c1e1900 */
[----:B----4-:R-:W-:-:S05]  /*18a30*/  @P1 IMAD.WIDE R6, R232, 0x4, R6 ;  /* 0x00000004e8061825 */ /* 0x010fca00078e0206 */
[----:B------:R4:W5:Y:S01]  /*18a40*/  @P1 LDG.E R8, desc[UR38][R6.64] ;  /* 0x0000002606081981 */ /* 0x000962000c1e1900 */
[----:B0-----:R-:W-:Y:S02]  /*18a50*/  ISETP.NE.AND P2, PT, R25, 0x1, PT ;  /* 0x000000011900780c */ /* 0x001fe40003f45270 */
[----:B------:R-:W-:Y:S01]  /*18a60*/  SHF.R.S32.HI R9, RZ, 0x1f, R232 ;  /* 0x0000001fff097819 */ /* 0x000fe200000114e8 */
[----:B------:R-:W0:Y:S10]  /*18a70*/  S2R R3, SR_TID.X ;  /* 0x0000000000037919 */ /* 0x000e340000002100 */
[----:B------:R-:W1:Y:S01]  /*18a80*/  @P2 LDC R27, c[0x0][0xbec] ;  /* 0x0002fb00ff1b2b82 */ /* 0x000e620000000800 */
[----:B0-----:R-:W-:-:S05]  /*18a90*/  VIADD R3, R3, 0xffffff80 ;  /* 0xffffff8003037836 */ /* 0x001fca0000000000 */
[----:B------:R-:W-:Y:S01]  /*18aa0*/  ISETP.GE.AND P3, PT, R3, 0x80, PT ;  /* 0x000000800300780c */ /* 0x000fe20003f66270 */
[----:B----4-:R-:W-:-:S12]  /*18ab0*/  @P1 BRA `(.L_x_2853) ;  /* 0x0000000000101947 */ /* 0x010fd80003800000 */
[----:B------:R-:W-:Y:S05]  /*18ac0*/  @!P0 BRA `(.L_x_2853) ;  /* 0x00000000000c8947 */ /* 0x000fea0003800000 */
[----:B------:R-:W4:Y:S04]  /*18ad0*/  LDG.E R3, desc[UR38][R4.64] ;  /* 0x0000002604037981 */ /* 0x000f28000c1e1900 */
[----:B-----5:R-:W4:Y:S02]  /*18ae0*/  LDG.E R8, desc[UR38][R4.64+0x4] ;  /* 0x0000042604087981 */ /* 0x020f24000c1e1900 */
[----:B----4-:R-:W-:-:S07]  /*18af0*/  IMAD.IADD R8, R8, 0x1, -R3 ;  /* 0x0000000108087824 */ /* 0x010fce00078e0a03 */
.L_x_2853:
[----:B------:R-:W-:Y:S01]  /*18b00*/  BSSY B1, `(.L_x_2854) ;  /* 0x000002d000017945 */ /* 0x000fe20003800000 */
[----:B------:R-:W-:Y:S02]  /*18b10*/  SHF.R.S32.HI R13, RZ, 0x1f, R225 ;  /* 0x0000001fff0d7819 */ /* 0x000fe400000114e1 */
[----:B------:R-:W-:Y:S02]  /*18b20*/  SEL R15, R232, RZ, !P0 ;  /* 0x000000ffe80f7207 */ /* 0x000fe40004000000 */
[----:B------:R-:W-:Y:S02]  /*18b30*/  SEL R14, R9, RZ, !P0 ;  /* 0x000000ff090e7207 */ /* 0x000fe40004000000 */
[----:B-----5:R-:W-:Y:S01]  /*18b40*/  SHF.R.S32.HI R11, RZ, 0x1f, R0 ;  /* 0x0000001fff0b7819 */ /* 0x020fe20000011400 */
[----:B------:R-:W-:Y:S06]  /*18b50*/  @P3 BRA `(.L_x_2855) ;  /* 0x00000000009c3947 */ /* 0x000fec0003800000 */
[----:B------:R-:W0:Y:S01]  /*18b60*/  S2R R5, SR_TID.X ;  /* 0x0000000000057919 */ /* 0x000e220000002100 */
[----:B------:R-:W4:Y:S02]  /*18b70*/  LDC R9, c[0x0][0xbe8] ;  /* 0x0002fa00ff097b82 */ /* 0x000f240000000800 */
[----:B----4-:R-:W-:Y:S01]  /*18b80*/  IMAD R3, R8, R9, RZ ;  /* 0x0000000908037224 */ /* 0x010fe200078e02ff */
[----:B0-----:R-:W-:-:S04]  /*18b90*/  IADD3 R12, R206, -0x80, R5 ;  /* 0xffffff80ce0c7810 */ /* 0x001fc80007ffe005 */
        /* <DEDUP_REMOVED lines=9> */
[----:B------:R-:W0:Y:S08]  /*18c30*/  @P0 LDC R7, c[0x0][0xbec] ;  /* 0x0002fb00ff070b82 */ /* 0x000e300000000800 */
[----:B------:R-:W4:Y:S01]  /*18c40*/  @P0 LDC R21, c[0x0][0xbf0] ;  /* 0x0002fc00ff150b82 */ /* 0x000f220000000800 */
[----:B0-----:R-:W-:-:S04]  /*18c50*/  @P0 IMAD.HI.U32 R6, R12, R7, RZ ;  /* 0x000000070c060227 */ /* 0x001fc800078e00ff */
[----:B------:R-:W-:Y:S01]  /*18c60*/  IMAD R7, R225, UR5, R10 ;  /* 0x00000005e1077c24 */ /* 0x000fe2000f8e020a */
[----:B------:R-:W-:Y:S01]  /*18c70*/  ULDC.64 UR4, c[0x0][0xb98] ;  /* 0x0002e60000047ab9 */ /* 0x000fe20000000a00 */
[----:B----4-:R-:W-:Y:S02]  /*18c80*/  @P0 SHF.R.U32.HI R3, RZ, R21, R6 ;  /* 0x00000015ff030219 */ /* 0x010fe40000011606 */
[----:B------:R-:W-:Y:S02]  /*18c90*/  IMAD.IADD R5, R5, 0x1, R7 ;  /* 0x0000000105057824 */ /* 0x000fe400078e0207 */
[----:B------:R-:W-:Y:S02]  /*18ca0*/  IMAD R6, R14, UR4, RZ ;  /* 0x000000040e067c24 */ /* 0x000fe4000f8e02ff */
[----:B------:R-:W-:Y:S02]  /*18cb0*/  IMAD.MOV R7, RZ, RZ, -R3 ;  /* 0x000000ffff077224 */ /* 0x000fe400078e0a03 */
[----:B------:R-:W-:-:S04]  /*18cc0*/  IMAD.WIDE.U32 R4, R15, UR4, R4 ;  /* 0x000000040f047c25 */ /* 0x000fc8000f8e0004 */
[----:B------:R-:W-:Y:S01]  /*18cd0*/  IMAD R7, R9, R7, R12 ;  /* 0x0000000709077224 */ /* 0x000fe200078e020c */
[----:B------:R-:W-:Y:S01]  /*18ce0*/  SHF.R.S32.HI R9, RZ, 0x1f, R3 ;  /* 0x0000001fff097819 */ /* 0x000fe20000011403 */
[----:B------:R-:W-:Y:S01]  /*18cf0*/  IMAD R6, R15, UR5, R6 ;  /* 0x000000050f067c24 */ /* 0x000fe2000f8e0206 */
[----:B------:R-:W-:Y:S01]  /*18d00*/  IADD3 R4, P0, R3, R4, RZ ;  /* 0x0000000403047210 */ /* 0x000fe20007f1e0ff */
[----:B------:R-:W-:Y:S01]  /*18d10*/  ULDC.64 UR4, c[0x0][0xb88] ;  /* 0x0002e20000047ab9 */ /* 0x000fe20000000a00 */
        /* <DEDUP_REMOVED lines=11> */
.L_x_2855:
[----:B------:R-:W-:Y:S05]  /*18dd0*/  BSYNC B1 ;  /* 0x0000000000017941 */ /* 0x000fea0003800000 */
.L_x_2854:
[----:B------:R-:W4:Y:S01]  /*18de0*/  @P2 LDC R9, c[0x0][0xbf0] ;  /* 0x0002fc00ff092b82 */ /* 0x000f220000000800 */
[----:B------:R-:W-:Y:S01]  /*18df0*/  ULDC.64 UR4, c[0x0][0xaa0] ;  /* 0x0002a80000047ab9 */ /* 0x000fe20000000a00 */
[----:B0-----:R-:W-:Y:S02]  /*18e00*/  IMAD R7, R224, 0x20, R235 ;  /* 0x00000020e0077824 */ /* 0x001fe400078e02eb */
[----:B------:R-:W-:Y:S02]  /*18e10*/  IMAD R3, R11, UR4, RZ ;  /* 0x000000040b037c24 */ /* 0x000fe4000f8e02ff */
[----:B------:R-:W-:-:S04]  /*18e20*/  IMAD.WIDE.U32 R4, R0, UR4, RZ ;  /* 0x0000000400047c25 */ /* 0x000fc8000f8e00ff */
[----:B------:R-:W-:Y:S01]  /*18e30*/  IMAD R3, R0, UR5, R3 ;  /* 0x0000000500037c24 */ /* 0x000fe2000f8e0203 */
[----:B------:R-:W-:Y:S01]  /*18e40*/  ULDC.64 UR4, c[0x0][0xae8] ;  /* 0x0002ba0000047ab9 */ /* 0x000fe20000000a00 */
[----:B------:R-:W-:Y:S02]  /*18e50*/  IMAD.IADD R10, R206, 0x1, R7 ;  /* 0x00000001ce0a7824 */ /* 0x000fe400078e0207 */
[----:B------:R-:W-:Y:S02]  /*18e60*/  IMAD R0, R13, UR4, RZ ;  /* 0x000000040d007c24 */ /* 0x000fe4000f8e02ff */
[----:B------:R-:W-:Y:S02]  /*18e70*/  IMAD.IADD R5, R5, 0x1, R3 ;  /* 0x0000000105057824 */ /* 0x000fe400078e0203 */
[----:B------:R-:W-:Y:S02]  /*18e80*/  IMAD R7, R225, UR5, R0 ;  /* 0x00000005e1077c24 */ /* 0x000fe4000f8e0200 */
[----:B-1----:R-:W-:-:S04]  /*18e90*/  @P2 IMAD.HI.U32 R0, R10, R27, RZ ;  /* 0x0000001b0a002227 */ /* 0x002fc800078e00ff */
        /* <DEDUP_REMOVED lines=28> */
[----:B------:R0:W1:Y:S04]  /*19060*/  SHFL.IDX PT, R0, R4, RZ, 0x181f ;  /* 0x00181fff04007589 */ /* 0x00006800000e0000 */
[----:B------:R0:W4:Y:S02]  /*19070*/  SHFL.IDX PT, R14, R3, RZ, 0x181f ;  /* 0x00181fff030e7589 */ /* 0x00012400000e0000 */
.L_x_3076:
[----:B------:R-:W-:Y:S01]  /*19080*/  IMAD R8, R8, R25, RZ ;  /* 0x0000001908087224 */ /* 0x000fe200078e02ff */
[----:B------:R-:W-:Y:S01]  /*19090*/  BSSY B1, `(.L_x_2857) ;  /* 0x0000019000017945 */ /* 0x000fe20003800000 */
[----:B------:R-:W-:-:S05]  /*190a0*/  IMAD.IADD R7, R235, 0x1, R206 ;  /* 0x00000001eb077824 */ /* 0x000fca00078e02ce */
        /* <DEDUP_REMOVED lines=12> */
[----:B-1----:R-:W-:Y:S02]  /*19170*/  @!P3 LEA.HI.X R11, R208, R0, R5, 0x1, P5 ;  /* 0x00000000d00bb211 */ /* 0x002fe400028f0c05 */
        /* <DEDUP_REMOVED lines=10> */
.L_x_2858:
[----:B------:R-:W-:Y:S05]  /*19220*/  BSYNC B1 ;  /* 0x0000000000017941 */ /* 0x000fea0003800000 */
.L_x_2857:
[----:B------:R-:W-:-:S03]  /*19230*/  UMOV UR4, 0xffffffff ;  /* 0xffffffff00047882 */ /* 0x000fc60000000000 */
[----:B------:R-:W-:Y:S05]  /*19240*/  BRA.DIV UR4, `(.L_x_2859) ;  /* 0x0000009204f47947 */ /* 0x000fea000b800000 */
[----:B-1----:R1:W0:Y:S04]  /*19250*/  SHFL.IDX PT, R0, R4, 0x1, 0x181f ;  /* 0x00381f0004007f89 */ /* 0x00222800000e0000 */
[----:B----4-:R1:W4:Y:S02]  /*19260*/  SHFL.IDX PT, R14, R3, 0x1, 0x181f ;  /* 0x00381f00030e7f89 */ /* 0x01032400000e0000 */
.L_x_3080:
        /* <DEDUP_REMOVED lines=25> */
.L_x_2861:
[----:B------:R-:W-:Y:S05]  /*19400*/  BSYNC B1 ;  /* 0x0000000000017941 */ /* 0x000fea0003800000 */
.L_x_2860:
[----:B------:R-:W-:-:S03]  /*19410*/  UMOV UR4, 0xffffffff ;  /* 0xffffffff00047882 */ /* 0x000fc60000000000 */
[----:B------:R-:W-:Y:S05]  /*19420*/  BRA.DIV UR4, `(.L_x_2862) ;  /* 0x0000009204c47947 */ /* 0x000fea000b800000 */
[----:B0-----:R0:W0:Y:S04]  /*19430*/  SHFL.IDX PT, R0, R4, 0x2, 0x181f ;  /* 0x00581f0004007f89 */ /* 0x00102800000e0000 */
[----:B----4-:R4:W0:Y:S02]  /*19440*/  SHFL.IDX PT, R14, R3, 0x2, 0x181f ;  /* 0x00581f00030e7f89 */ /* 0x01082400000e0000 */
.L_x_3084:
        /* <DEDUP_REMOVED lines=25> */
.L_x_2864:
[----:B------:R-:W-:Y:S05]  /*195e0*/  BSYNC B1 ;  /* 0x0000000000017941 */ /* 0x000fea0003800000 */
.L_x_2863:
[----:B------:R-:W-:-:S03]  /*195f0*/  UMOV UR4, 0xffffffff ;  /* 0xffffffff00047882 */ /* 0x000fc60000000000 */
[----:B------:R-:W-:Y:S05]  /*19600*/  BRA.DIV UR4, `(.L_x_2865) ;  /* 0x0000009204947947 */ /* 0x000fea000b800000 */
[----:B0-----:R0:W0:Y:S04]  /*19610*/  SHFL.IDX PT, R0, R4, 0x3, 0x181f ;  /* 0x00781f0004007f89 */ /* 0x00102800000e0000 */
[----:B------:R0:W0:Y:S02]  /*19620*/  SHFL.IDX PT, R14, R3, 0x3, 0x181f ;  /* 0x00781f00030e7f89 */ /* 0x00002400000e0000 */
.L_x_3088:
[----:B01--4-:R-:W-:-:S05]  /*19630*/  VIADD R3, R7, 0x60 ;  /* 0x0000006007037836 */ /* 0x013fca0000000000 */
        /* <DEDUP_REMOVED lines=23> */
.L_x_2852:
[----:B------:R-:W-:Y:S05]  /*197b0*/  BSYNC B0 ;  /* 0x0000000000007941 */ /* 0x000fea0003800000 */
.L_x_2843:
[----:B------:R-:W-:Y:S02]  /*197c0*/  ULDC UR4, c[0x0][0xc3c] ;  /* 0x00030f0000047ab9 */ /* 0x000fe40000000800 */
[----:B---3--:R-:W-:-:S13]  /*197d0*/  ISETP.GE.AND P0, PT, R83, UR4, PT ;  /* 0x0000000453007c0c */ /* 0x008fda000bf06270 */
[----:B------:R-:W-:Y:S05]  /*197e0*/  @!P0 BRA `(.L_x_2866) ;  /* 0xfffffe7800188947 */ /* 0x000fea000383ffff */
[----:B------:R-:W-:Y:S05]  /*197f0*/  BRA `(.L_x_2660) ;  /* 0x0000007c00ac7947 */ /* 0x000fea0003800000 */
.L_x_2658:
[----:B------:R-:W-:-:S08]  /*19800*/  NOP ;  /* 0x0000000000007918 */ /* 0x000fd00000000000 */
[----:B--2---:R-:W0:-:S00]  /*19810*/  USETMAXREG.DEALLOC.CTAPOOL 0x18 ;  /* 0x00000018000079c8 */ /* 0x004e0000080e0500 */
        /* <DEDUP_REMOVED lines=16> */
.L_x_2867:
[----:B------:R-:W-:Y:S01]  /*19920*/  LOP3.LUT R0, R4, 0x1f, RZ, 0xc0, !PT ;  /* 0x0000001f04007812 */ /* 0x000fe200078ec0ff */
[----:B------:R-:W-:Y:S01]  /*19930*/  ULDC UR4, c[0x0][0xc3c] ;  /* 0x00030f0000047ab9 */ /* 0x000fe20000000800 */
[----:B------:R-:W1:Y:S01]  /*19940*/  S2UR UR6, SR_CTAID.X ;  /* 0x00000000000679c3 */ /* 0x000e620000002500 */
[----:B------:R-:W-:Y:S01]  /*19950*/  ULDC UR5, c[0x0][0xc38] ;  /* 0x00030e0000057ab9 */ /* 0x000fe20000000800 */
[----:B------:R-:W-:-:S04]  /*19960*/  ISETP.NE.AND P0, PT, R0, 0x1f, PT ;  /* 0x0000001f0000780c */ /* 0x000fc80003f05270 */
[----:B------:R-:W-:-:S13]  /*19970*/  ISETP.GE.OR P1, PT, R0, UR4, !P0 ;  /* 0x0000000400007c0c */ /* 0x000fda000c726670 */
[----:B0-----:R-:W0:Y:S02]  /*19980*/  @!P1 LDC.64 R2, c[0x0][0xc80] ;  /* 0x00032000ff029b82 */ /* 0x001e240000000a00 */
        /* <DEDUP_REMOVED lines=34> */
.L_x_2873:
        /* <DEDUP_REMOVED lines=12> */
.L_x_2872:
[----:B------:R-:W-:Y:S05]  /*19c70*/  BSYNC B0 ;  /* 0x0000000000007941 */ /* 0x000fea0003800000 */
.L_x_2871:
        /* <DEDUP_REMOVED lines=21> */
.L_x_2869:
        /* <DEDUP_REMOVED lines=20> */
.L_x_2874:
[----:B-12---:R-:W-:Y:S01]  /*19f10*/  IMAD.MOV R5, RZ, RZ, -R3 ;  /* 0x000000ffff057224 */ /* 0x006fe200078e0a03 */
[----:B------:R-:W-:Y:S01]  /*19f20*/  IABS R7, R9 ;  /* 0x0000000900077213 */ /* 0x000fe20000000000 */
[----:B---3--:R-:W-:Y:S02]  /*19f30*/  IMAD R16, R16, UR5, R8 ;  /* 0x0000000510107c24 */ /* 0x008fe4000f8e0208 */
        /* <DEDUP_REMOVED lines=22> */
[----:B------:R-:W-:Y:S01]  /*1a0a0*/  VIADDMNMX R11, R10, UR5, R11, PT ;  /* 0x000000050a0b7c46 */ /* 0x000fe2000b80010b */
[----:B------:R-:W-:-:S03]  /*1a0b0*/  IMAD.IADD R5, R8, 0x1, R5 ;  /* 0x0000000108057824 */ /* 0x000fc600078e0205 */
[----:B------:R-:W-:-:S04]  /*1a0c0*/  IABS R7, R11 ;  /* 0x0000000b00077213 */ /* 0x000fc80000000000 */
[----:B------:R-:W1:Y:S08]  /*1a0d0*/  I2F.RP R10, R7 ;  /* 0x00000007000a7306 */ /* 0x000e700000209400 */
[----:B-1----:R-:W1:Y:S02]  /*1a0e0*/  MUFU.RCP R10, R10 ;  /* 0x0000000a000a7308 */ /* 0x002e640000001000 */
[----:B-1----:R-:W-:Y:S01]  /*1a0f0*/  VIADD R3, R10, 0xffffffe ;  /* 0x0ffffffe0a037836 */ /* 0x002fe20000000000 */
[----:B------:R-:W-:-:S05]  /*1a100*/  IABS R10, R11 ;  /* 0x0000000b000a7213 */ /* 0x000fca0000000000 */
[----:B------:R-:W1:Y:S01]  /*1a110*/  F2I.FTZ.U32.TRUNC.NTZ R3, R3 ;  /* 0x0000000300037305 */ /* 0x000e62000021f000 */
[----:B------:R-:W-:Y:S02]  /*1a120*/  IMAD.MOV R10, RZ, RZ, -R10 ;  /* 0x000000ffff0a7224 */ /* 0x000fe400078e0a0a */
[----:B-1----:R-:W-:-:S04]  /*1a130*/  IMAD.MOV R2, RZ, RZ, -R3 ;  /* 0x000000ffff027224 */ /* 0x002fc800078e0a03 */
[----:B------:R-:W-:Y:S02]  /*1a140*/  IMAD R9, R2, R7, RZ ;  /* 0x0000000702097224 */ /* 0x000fe400078e02ff */
[----:B------:R-:W-:-:S04]  /*1a150*/  IMAD.MOV.U32 R2, RZ, RZ, RZ ;  /* 0x000000ffff027224 */ /* 0x000fc800078e00ff */
[----:B------:R-:W-:Y:S01]  /*1a160*/  IMAD.HI.U32 R2, R3, R9, R2 ;  /* 0x0000000903027227 */ /* 0x000fe200078e0002 */
[----:B------:R-:W-:Y:S02]  /*1a170*/  IABS R9, R8 ;  /* 0x0000000800097213 */ /* 0x000fe40000000000 */
[----:B------:R-:W-:-:S03]  /*1a180*/  LOP3.LUT R3, R8, R11, RZ, 0x3c, !PT ;  /* 0x0000000b08037212 */ /* 0x000fc600078e3cff */
        /* <DEDUP_REMOVED lines=16> */
.L_x_2870:
[----:B------:R-:W-:Y:S02]  /*1a290*/  IMAD.MOV.U32 R17, RZ, RZ, RZ ;  /* 0x000000ffff117224 */ /* 0x000fe400078e00ff */
[----:B------:R-:W-:Y:S02]  /*1a2a0*/  IMAD.U32 R16, RZ, RZ, UR6 ;  /* 0x00000006ff107e24 */ /* 0x000fe4000f8e00ff */
[----:B------:R-:W-:-:S07]  /*1a2b0*/  IMAD.MOV.U32 R18, RZ, RZ, RZ ;  /* 0x000000ffff127224 */ /* 0x000fce00078e00ff */
.L_x_2875:
[----:B------:R-:W-:-:S13]  /*1a2c0*/  ISETP.NE.AND P0, PT, R0, RZ, PT ;  /* 0x000000ff0000720c */ /* 0x000fda0003f05270 */
[----:B------:R-:W1:Y:S01]  /*1a2d0*/  @!P0 S2R R3, SR_CgaCtaId ;  /* 0x0000000000038919 */ /* 0x000e620000008800 */
[----:B------:R-:W-:-:S04]  /*1a2e0*/  @!P0 MOV R0, 0x400 ;  /* 0x0000040000008802 */ /* 0x000fc80000000f00 */
[----:B-1----:R-:W-:-:S05]  /*1a2f0*/  @!P0 LEA R0, R3, R0, 0x18 ;  /* 0x0000000003008211 */ /* 0x002fca00078ec0ff */
[----:B------:R2:W-:Y:S01]  /*1a300*/  @!P0 STS.128 [R0+0x228d0], R16 ;  /* 0x0228d01000008388 */ /* 0x0005e20000000c00 */
[----:B------:R-:W-:Y:S06]  /*1a310*/  BAR.ARV 0x5, 0x180 ;  /* 0x0146000000007b1d */ /* 0x000fec0000002000 */
.L_x_2868:
[----:B--2---:R-:W-:Y:S01]  /*1a320*/  IMAD.MOV.U32 R0, RZ, RZ, 0x1 ;  /* 0x00000001ff007424 */ /* 0x004fe200078e00ff */
[----:B------:R2:W-:Y:S01]  /*1a330*/  STL [R1+0x8], RZ ;  /* 0x000008ff01007387 */ /* 0x0005e20000100800 */
[----:B------:R-:W-:Y:S02]  /*1a340*/  ULDC UR4, c[0x0][0xc3c] ;  /* 0x00030f0000047ab9 */ /* 0x000fe40000000800 */
[----:B-1----:R-:W-:Y:S01]  /*1a350*/  ISETP.GE.AND P0, PT, R19, UR4, PT ;  /* 0x0000000413007c0c */ /* 0x002fe2000bf06270 */
[----:B------:R2:W-:Y:S04]  /*1a360*/  STL [R1+0x14], R0 ;  /* 0x0000140001007387 */ /* 0x0005e80000100800 */
[----:B------:R2:W-:Y:S08]  /*1a370*/  STL [R1+0x48], RZ ;  /* 0x000048ff01007387 */ /* 0x0005f00000100800 */
[----:B--2---:R-:W-:Y:S05]  /*1a380*/  @P0 BRA `(.L_x_2876) ;  /* 0x0000006c00e00947 */ /* 0x004fea0003800000 */
[----:B------:R-:W1:Y:S01]  /*1a390*/  S2UR UR5, SR_CgaCtaId ;  /* 0x00000000000579c3 */ /* 0x000e620000008800 */
[C---:B------:R-:W-:Y:S01]  /*1a3a0*/  IMAD.SHL.U32 R0, R4.reuse, 0x8, RZ ;  /* 0x0000000804007824 */ /* 0x040fe200078e00ff */
[----:B------:R-:W-:Y:S01]  /*1a3b0*/  LOP3.LUT R5, R4, 0x7f, RZ, 0xc0, !PT ;  /* 0x0000007f04057812 */ /* 0x000fe200078ec0ff */
[----:B------:R-:W-:Y:S01]  /*1a3c0*/  UMOV UR4, 0x400 ;  /* 0x0000040000047882 */ /* 0x000fe20000000000 */
[----:B------:R-:W-:Y:S01]  /*1a3d0*/  BSSY B8, `(.L_x_2876) ;  /* 0x00006f3000087945 */ /* 0x000fe20003800000 */
[----:B------:R-:W-:Y:S01]  /*1a3e0*/  ULDC.64 UR40, c[0x0][0x198] ;  /* 0x0000660000287ab9 */ /* 0x000fe20000000a00 */
[----:B------:R-:W-:Y:S01]  /*1a3f0*/  LOP3.LUT R3, R0, 0x1f8, RZ, 0xc0, !PT ;  /* 0x000001f800037812 */ /* 0x000fe200078ec0ff */
[----:B0-----:R-:W-:Y:S01]  /*1a400*/  IMAD.SHL.U32 R2, R5, 0x8, RZ ;  /* 0x0000000805027824 */ /* 0x001fe200078e00ff */
[----:B------:R-:W-:Y:S01]  /*1a410*/  SHF.R.U32.HI R5, RZ, 0x3, R5 ;  /* 0x00000003ff057819 */ /* 0x000fe20000011605 */
[----:B------:R-:W-:Y:S01]  /*1a420*/  ULDC UR36, c[0x0][0xc] ;  /* 0x0000030000247ab9 */ /* 0x000fe20000000800 */
[----:B------:R-:W-:Y:S01]  /*1a430*/  LOP3.LUT R3, R3, 0x38, R4, 0x78, !PT ;  /* 0x0000003803037812 */ /* 0x000fe200078e7804 */
[----:B------:R-:W-:-:S03]  /*1a440*/  IMAD.SHL.U32 R4, R4, 0x10, RZ ;  /* 0x0000001004047824 */ /* 0x000fc600078e00ff */
[----:B------:R-:W-:Y:S02]  /*1a450*/  LOP3.LUT R2, R3, 0x200, R2, 0xf8, !PT ;  /* 0x0000020003027812 */ /* 0x000fe400078ef802 */
[----:B------:R-:W-:Y:S01]  /*1a460*/  LOP3.LUT R0, R5, 0x70, R4, 0xf8, !PT ;  /* 0x0000007005007812 */ /* 0x000fe200078ef804 */
[----:B------:R-:W-:Y:S01]  /*1a470*/  IMAD.MOV.U32 R0, RZ, RZ, 0x1 ;  /* 0x00000001ff007424 */ /* 0x000fe200078e00ff */
[----:B-1----:R-:W-:-:S06]  /*1a480*/  ULEA UR4, UR5, UR4, 0x18 ;  /* 0x0000000405047291 */ /* 0x002fcc000f8ec03f */
[----:B------:R-:W-:-:S04]  /*1a490*/  IMAD.U32 R3, RZ, RZ, UR4 ;  /* 0x00000004ff037e24 */ /* 0x000fc8000f8e00ff */
[----:B------:R-:W-:Y:S01]  /*1a4a0*/  IMAD R2, R2, 0x2, R3 ;  /* 0x0000000202027824 */ /* 0x000fe200078e0203 */
[----:B------:R0:W-:Y:S04]  /*1a4b0*/  STL [R1+0x4], R3 ;  /* 0x0000040301007387 */ /* 0x0001e80000100800 */
[----:B------:R0:W-:Y:S04]  /*1a4c0*/  STL [R1+0x34], R2 ;  /* 0x0000340201007387 */ /* 0x0001e80000100800 */
[----:B------:R0:W-:Y:S04]  /*1a4d0*/  STL [R1+0x48], RZ ;  /* 0x000048ff01007387 */ /* 0x0001e80000100800 */
[----:B------:R0:W-:Y:S04]  /*1a4e0*/  STL [R1+0x18], R0 ;  /* 0x0000180001007387 */ /* 0x0001e80000100800 */
[----:B------:R0:W-:Y:S04]  /*1a4f0*/  STL [R1+0xc], RZ ;  /* 0x00000cff01007387 */ /* 0x0001e80000100800 */
[----:B------:R0:W-:Y:S04]  /*1a500*/  STL [R1+0x8], RZ ;  /* 0x000008ff01007387 */ /* 0x0001e80000100800 */
[----:B------:R0:W-:Y:S02]  /*1a510*/  STL [R1+0x14], R0 ;  /* 0x0000140001007387 */ /* 0x0001e40000100800 */
.L_x_3032:
[----:B------:R-:W-:Y:S05]  /*1a520*/  YIELD ;  /* 0x0000000000007946 */ /* 0x000fea0003800000 */
[----:B------:R-:W-:Y:S01]  /*1a530*/  ULDC.64 UR4, c[0x0][0xa28] ;  /* 0x00028a0000047ab9 */ /* 0x000fe20000000a00 */
[----:B0-----:R-:W-:Y:S02]  /*1a540*/  CS2R R6, SRZ ;  /* 0x0000000000067805 */ /* 0x001fe4000001ff00 */
[----:B------:R-:W-:Y:S01]  /*1a550*/  ISETP.NE.U32.AND P0, PT, RZ, UR4, PT ;  /* 0x00000004ff007c0c */ /* 0x000fe2000bf05070 */
[----:B-1----:R-:W1:Y:S01]  /*1a560*/  LDC.64 R12, c[0x0][0xa00] ;  /* 0x00028000ff0c7b82 */ /* 0x002e620000000a00 */
[----:B------:R-:W-:Y:S01]  /*1a570*/  ULDC.64 UR6, c[0x0][0xa08] ;  /* 0x0002820000067ab9 */ /* 0x000fe20000000a00 */
[----:B------:R-:W-:Y:S01]  /*1a580*/  ULDC.64 UR8, c[0x0][0xa10] ;  /* 0x0002840000087ab9 */ /* 0x000fe20000000a00 */
[----:B------:R-:W-:Y:S01]  /*1a590*/  ISETP.NE.AND.EX P0, PT, RZ, UR5, PT, P0 ;  /* 0x00000005ff007c0c */ /* 0x000fe2000bf05300 */
[----:B------:R-:W-:-:S04]  /*1a5a0*/  ULDC.64 UR4, c[0x0][0xa18] ;  /* 0x0002860000047ab9 */ /* 0x000fc80000000a00 */
[----:B--2---:R-:W2:Y:S08]  /*1a5b0*/  LDC.64 R4, c[0x0][0xa08] ;  /* 0x00028200ff047b82 */ /* 0x004eb00000000a00 */
[----:B0-----:R-:W0:Y:S02]  /*1a5c0*/  @P0 LDC.64 R2, c[0x0][0xa28] ;  /* 0x00028a00ff020b82 */ /* 0x001e240000000a00 */
[----:B0-----:R-:W-:-:S05]  /*1a5d0*/  @P0 IMAD.WIDE R2, R19, 0x4, R2 ;  /* 0x0000000413020825 */ /* 0x001fca00078e0202 */
[----:B-----5:R0:W5:Y:S01]  /*1a5e0*/  @P0 LDG.E R6, desc[UR38][R2.64] ;  /* 0x0000002602060981 */ /* 0x020162000c1e1900 */
[----:B------:R-:W-:Y:S01]  /*1a5f0*/  ISETP.NE.U32.AND P0, PT, RZ, UR4, PT ;  /* 0x00000004ff007c0c */ /* 0x000fe2000bf05070 */
[----:B-1----:R-:W-:Y:S01]  /*1a600*/  IMAD.WIDE R12, R19, 0x4, R12 ;  /* 0x00000004130c7825 */ /* 0x002fe200078e020c */
[----:B------:R-:W-:Y:S02]  /*1a610*/  ISETP.NE.U32.AND P2, PT, RZ, UR6, PT ;  /* 0x00000006ff007c0c */ /* 0x000fe4000bf45070 */
[----:B------:R-:W-:Y:S01]  /*1a620*/  ISETP.NE.AND.EX P0, PT, RZ, UR5, PT, P0 ;  /* 0x00000005ff007c0c */ /* 0x000fe2000bf05300 */
[----:B------:R-:W-:Y:S01]  /*1a630*/  ULDC.64 UR4, c[0x0][0xa00] ;  /* 0x0002800000047ab9 */ /* 0x000fe20000000a00 */
[----:B------:R-:W-:Y:S01]  /*1a640*/  ISETP.NE.U32.AND P4, PT, RZ, UR8, PT ;  /* 0x00000008ff007c0c */ /* 0x000fe2000bf85070 */
[----:B------:R-:W-:Y:S01]  /*1a650*/  IMAD.MOV.U32 R8, RZ, RZ, RZ ;  /* 0x000000ffff087224 */ /* 0x000fe200078e00ff */
[----:B------:R-:W-:Y:S01]  /*1a660*/  ISETP.NE.U32.AND P1, PT, RZ, UR4, PT ;  /* 0x00000004ff007c0c */ /* 0x000fe2000bf25070 */
[----:B0-----:R-:W0:Y:S01]  /*1a670*/  LDC.64 R2, c[0x0][0xa10] ;  /* 0x00028400ff027b82 */ /* 0x001e220000000a00 */
[----:B------:R-:W-:-:S02]  /*1a680*/  IMAD.MOV.U32 R0, RZ, RZ, RZ ;  /* 0x000000ffff007224 */ /* 0x000fc400078e00ff */
[----:B------:R-:W-:Y:S01]  /*1a690*/  ISETP.NE.AND.EX P3, PT, RZ, UR5, PT, P1 ;  /* 0x00000005ff007c0c */ /* 0x000fe2000bf65310 */
[----:B--2---:R-:W-:-:S04]  /*1a6a0*/  IMAD.WIDE R4, R19, 0x4, R4 ;  /* 0x0000000413047825 */ /* 0x004fc800078e0204 */
[----:B------:R-:W1:Y:S01]  /*1a6b0*/  @P0 LDC.64 R10, c[0x0][0xa18] ;  /* 0x00028600ff0a0b82 */ /* 0x000e620000000a00 */
[----:B------:R-:W-:Y:S01]  /*1a6c0*/  ULDC UR4, c[0x0][0x288] ;  /* 0x0000a20000047ab9 */ /* 0x000fe20000000800 */
[----:B------:R-:W-:Y:S02]  /*1a6d0*/  ISETP.NE.AND.EX P1, PT, RZ, UR7, PT, P2 ;  /* 0x00000007ff007c0c */ /* 0x000fe4000bf25320 */
[----:B------:R-:W-:-:S04]  /*1a6e0*/  ISETP.NE.AND.EX P2, PT, RZ, UR9, PT, P4 ;  /* 0x00000009ff007c0c */ /* 0x000fc8000bf45340 */
[----:B------:R-:W2:Y:S07]  /*1a6f0*/  @P3 LDG.E R7, desc[UR38][R12.64] ;  /* 0x000000260c073981 */ /* 0x000eae000c1e1900 */
[----:B------:R-:W5:Y:S01]  /*1a700*/  @P1 LDG.E R8, desc[UR38][R4.64] ;  /* 0x0000002604081981 */ /* 0x000f62000c1e1900 */
        /* <DEDUP_REMOVED lines=15> */
[----:B--2---:R0:W-:Y:S01]  /*1a800*/  STL [R1+0x38], R7 ;  /* 0x0000380701007387 */ /* 0x0041e20000100800 */
[----:B------:R-:W-:Y:S02]  /*1a810*/  IMAD.MOV.U32 R11, RZ, RZ, R7 ;  /* 0x000000ffff0b7224 */ /* 0x000fe400078e0007 */
[----:B0-----:R-:W-:Y:S01]  /*1a820*/  IMAD.U32 R7, RZ, RZ, UR4 ;  /* 0x00000004ff077e24 */ /* 0x001fe2000f8e00ff */
[----:B------:R-:W-:Y:S06]  /*1a830*/  @P0 BRA `(.L_x_2877) ;  /* 0x0000000000140947 */ /* 0x000fec0003800000 */
[----:B------:R-:W-:Y:S05]  /*1a840*/  @!P3 BRA `(.L_x_2877) ;  /* 0x000000000010b947 */ /* 0x000fea0003800000 */
[----:B------:R-:W2:Y:S04]  /*1a850*/  LDG.E R9, desc[UR38][R12.64] ;  /* 0x000000260c097981 */ /* 0x000ea8000c1e1900 */
[----:B------:R-:W2:Y:S02]  /*1a860*/  LDG.E R12, desc[UR38][R12.64+0x4] ;  /* 0x000004260c0c7981 */ /* 0x000ea4000c1e1900 */
[----:B--2---:R-:W-:-:S05]  /*1a870*/  IMAD.IADD R11, R12, 0x1, -R9 ;  /* 0x000000010c0b7824 */ /* 0x004fca00078e0a09 */
[----:B------:R0:W-:Y:S02]  /*1a880*/  STL [R1+0x38], R11 ;  /* 0x0000380b01007387 */ /* 0x0001e40000100800 */
.L_x_2877:
[----:B-----5:R-:W-:Y:S01]  /*1a890*/  IMAD.IADD R8, R8, 0x1, R6 ;  /* 0x0000000108087824 */ /* 0x020fe200078e0206 */
[----:B------:R-:W-:Y:S02]  /*1a8a0*/  ULDC.64 UR4, c[0x0][0xa20] ;  /* 0x0002880000047ab9 */ /* 0x000fe40000000a00 */
[----:B------:R-:W-:Y:S02]  /*1a8b0*/  ISETP.NE.U32.AND P0, PT, RZ, UR4, PT ;  /* 0x00000004ff007c0c */ /* 0x000fe4000bf05070 */
[----:B------:R1:W-:Y:S02]  /*1a8c0*/  STL [R1+0x20], R8 ;  /* 0x0000200801007387 */ /* 0x0003e40000100800 */
[----:B------:R-:W-:-:S13]  /*1a8d0*/  ISETP.NE.AND.EX P0, PT, RZ, UR5, PT, P0 ;  /* 0x00000005ff007c0c */ /* 0x000fda000bf05300 */
[----:B-1----:R-:W-:Y:S05]  /*1a8e0*/  @!P0 BRA `(.L_x_2878) ;  /* 0x0000000000108947 */ /* 0x002fea0003800000 */
[----:B------:R-:W1:Y:S02]  /*1a8f0*/  LDC.64 R4, c[0x0][0xa20] ;  /* 0x00028800ff047b82 */ /* 0x000e640000000a00 */
[----:B-1----:R-:W-:-:S05]  /*1a900*/  IMAD.WIDE R4, R19, 0x4, R4 ;  /* 0x0000000413047825 */ /* 0x002fca00078e0204 */
[----:B------:R1:W5:Y:S01]  /*1a910*/  LDG.E R7, desc[UR38][R4.64] ;  /* 0x0000002604077981 */ /* 0x000362000c1e1900 */
[----:B------:R-:W-:Y:S05]  /*1a920*/  BRA `(.L_x_2879) ;  /* 0x0000000000107947 */ /* 0x000fea0003800000 */
.L_x_2878:
[----:B------:R-:W-:Y:S05]  /*1a930*/  @!P1 BRA `(.L_x_2879) ;  /* 0x00000000000c9947 */ /* 0x000fea0003800000 */
[----:B------:R-:W2:Y:S04]  /*1a940*/  LDG.E R7, desc[UR38][R4.64] ;  /* 0x0000002604077981 */ /* 0x000ea8000c1e1900 */
[----:B------:R-:W2:Y:S02]  /*1a950*/  LDG.E R4, desc[UR38][R4.64+0x4] ;  /* 0x0000042604047981 */ /* 0x000ea4000c1e1900 */
[----:B--2---:R-:W-:-:S07]  /*1a960*/  IMAD.IADD R7, R4, 0x1, -R7 ;  /* 0x0000000104077824 */ /* 0x004fce00078e0a07 */
.L_x_2879:
[----:B-1----:R-:W2:Y:S04]  /*1a970*/  @P2 LDG.E R4, desc[UR38][R2.64] ;  /* 0x0000002602042981 */ /* 0x002ea8000c1e1900 */
[----:B------:R1:W2:Y:S01]  /*1a980*/  @P2 LDG.E R2, desc[UR38][R2.64+0x4] ;  /* 0x0000042602022981 */ /* 0x0002a2000c1e1900 */
[----:B------:R-:W-:Y:S02]  /*1a990*/  IMAD.SHL.U32 R12, R17, 0x80, RZ ;  /* 0x00000080110c7824 */ /* 0x000fe400078e00ff */
[----:B-----5:R-:W-:Y:S02]  /*1a9a0*/  IMAD.IADD R9, R7, 0x1, -R6 ;  /* 0x0000000107097824 */ /* 0x020fe400078e0a06 */
[----:B------:R-:W-:Y:S01]  /*1a9b0*/  VIADD R7, R12, 0x7f ;  /* 0x0000007f0c077836 */ /* 0x000fe20000000000 */
[----:B------:R3:W-:Y:S01]  /*1a9c0*/  STL [R1+0x28], R12 ;  /* 0x0000280c01007387 */ /* 0x0007e20000100800 */
[----:B-1----:R-:W1:Y:S02]  /*1a9d0*/  LDC R3, c[0x0][0x448] ;  /* 0x00011200ff037b82 */ /* 0x002e640000000800 */
[----:B-1----:R-:W-:-:S13]  /*1a9e0*/  ISETP.NE.AND P1, PT, R3, 0x1, PT ;  /* 0x000000010300780c */ /* 0x002fda0003f25270 */
[----:B------:R-:W1:Y:S08]  /*1a9f0*/  @P1 LDC R3, c[0x0][0x44c] ;  /* 0x00011300ff031b82 */ /* 0x000e700000000800 */
[----:B------:R-:W4:Y:S01]  /*1aa00*/  @P1 LDC R5, c[0x0][0x450] ;  /* 0x00011400ff051b82 */ /* 0x000f220000000800 */
[----:B--2---:R-:W-:Y:S02]  /*1aa10*/  @P2 IMAD.IADD R10, R2, 0x1, -R4 ;  /* 0x00000001020a2824 */ /* 0x004fe400078e0a04 */
[----:B-1----:R-:W-:-:S04]  /*1aa20*/  @P1 IMAD.HI.U32 R2, R7, R3, RZ ;  /* 0x0000000307021227 */ /* 0x002fc800078e00ff */
[----:B------:R-:W-:Y:S01]  /*1aa30*/  IMAD.IADD R6, R9, 0x1, R10 ;  /* 0x0000000109067824 */ /* 0x000fe200078e020a */
[----:B----4-:R-:W-:-:S03]  /*1aa40*/  @P1 SHF.R.U32.HI R7, RZ, R5, R2 ;  /* 0x00000005ff071219 */ /* 0x010fc60000011602 */
[C---:B------:R-:W-:Y:S01]  /*1aa50*/  VIADD R2, R6.reuse, 0x5f ;  /* 0x0000005f06027836 */ /* 0x040fe20000000000 */
[----:B------:R-:W-:-:S03]  /*1aa60*/  IADD3 R17, R6, 0x1, -R11 ;  /* 0x0000000106117810 */ /* 0x000fc60007ffe80b */
[----:B------:R-:W-:-:S04]  /*1aa70*/  IMAD.HI R2, R2, 0x2aaaaaab, RZ ;  /* 0x2aaaaaab02027827 */ /* 0x000fc800078e02ff */
[----:B------:R-:W-:Y:S01]  /*1aa80*/  IMAD.IADD R7, R17, 0x1, R7 ;  /* 0x0000000111077824 */ /* 0x000fe200078e0207 */
[----:B------:R-:W-:-:S04]  /*1aa90*/  SHF.R.U32.HI R21, RZ, 0x1f, R2 ;  /* 0x0000001fff157819 */ /* 0x000fc80000011602 */
[----:B------:R-:W-:Y:S02]  /*1aaa0*/  LEA.HI.SX32 R21, R2, R21, 0x1c ;  /* 0x0000001502157211 */ /* 0x000fe400078fe2ff */
[----:B------:R-:W1:Y:S02]  /*1aab0*/  LDC.64 R2, c[0x0][0x9e0] ;  /* 0x00027800ff027b82 */ /* 0x000e640000000a00 */
[----:B-1----:R-:W-:Y:S01]  /*1aac0*/  ISETP.GE.AND P3, PT, R3, 0x1, PT ;  /* 0x000000010300780c */ /* 0x002fe20003f66270 */
        /* <DEDUP_REMOVED lines=8> */
[----:B------:R-:W1:Y:S02]  /*1ab50*/  @P0 LDC.64 R4, c[0x0][0x9e8] ;  /* 0x00027a00ff040b82 */ /* 0x000e640000000a00 */
[----:B-1----:R-:W-:-:S05]  /*1ab60*/  @P0 IMAD.HI.U32 R4, R2, R4, RZ ;  /* 0x0000000402040227 */ /* 0x002fca00078e00ff */
[----:B------:R-:W-:-:S04]  /*1ab70*/  @P0 SHF.R.U32.HI R2, RZ, R5, R4 ;  /* 0x00000005ff020219 */ /* 0x000fc80000011604 */
[----:B------:R-:W-:Y:S01]  /*1ab80*/  LOP3.LUT R2, RZ, R2, RZ, 0x33, !PT ;  /* 0x00000002ff027212 */ /* 0x000fe200078e33ff */
[----:B------:R-:W-:Y:S06]  /*1ab90*/  BRA `(.L_x_2883) ;  /* 0x0000000000107947 */ /* 0x000fec0003800000 */
.L_x_2882:
[----:B------:R-:W-:-:S13]  /*1aba0*/  ISETP.NE.AND P0, PT, R3, 0x1, PT ;  /* 0x000000010300780c */ /* 0x000fda0003f05270 */
[----:B------:R-:W1:Y:S02]  /*1abb0*/  @P0 LDC.64 R4, c[0x0][0x9e8] ;  /* 0x00027a00ff040b82 */ /* 0x000e640000000a00 */
[----:B-1----:R-:W-:-:S05]  /*1abc0*/  @P0 IMAD.HI.U32 R4, R2, R4, RZ ;  /* 0x0000000402040227 */ /* 0x002fca00078e00ff */
[----:B------:R-:W-:-:S07]  /*1abd0*/  @P0 SHF.R.U32.HI R2, RZ, R5, R4 ;  /* 0x00000005ff020219 */ /* 0x000fce0000011604 */
.L_x_2883:
[----:B------:R-:W-:Y:S05]  /*1abe0*/  BSYNC B0 ;  /* 0x0000000000007941 */ /* 0x000fea0003800000 */
.L_x_2881:
[----:B------:R-:W-:-:S05]  /*1abf0*/  IMAD R2, R2, R3, R3 ;  /* 0x0000000302027224 */ /* 0x000fca00078e0203 */
[----:B------:R-:W-:-:S07]  /*1ac00*/  VIMNMX R8, R8, R2, PT ;  /* 0x0000000208087248 */ /* 0x000fce0003fe0100 */
.L_x_2880:
[----:B------:R-:W1:Y:S01]  /*1ac10*/  @P1 LDC R4, c[0x0][0x44c] ;  /* 0x00011300ff041b82 */ /* 0x000e620000000800 */
[----:B------:R-:W-:Y:S01]  /*1ac20*/  IMAD.MOV.U32 R2, RZ, RZ, R12 ;  /* 0x000000ffff027224 */ /* 0x000fe200078e000c */
[----:B------:R-:W-:Y:S01]  /*1ac30*/  ULDC UR4, c[0x0][0x9dc] ;  /* 0x0002770000047ab9 */ /* 0x000fe20000000800 */
[----:B------:R-:W-:-:S05]  /*1ac40*/  IMAD.IADD R20, R6, 0x1, -R11 ;  /* 0x0000000106147824 */ /* 0x000fca00078e0a0b */
[----:B------:R-:W2:Y:S01]  /*1ac50*/  @P1 LDC R5, c[0x0][0x450] ;  /* 0x00011400ff051b82 */ /* 0x000ea20000000800 */
[----:B-1----:R-:W-:-:S05]  /*1ac60*/  @P1 IMAD.HI.U32 R4, R12, R4, RZ ;  /* 0x000000040c041227 */ /* 0x002fca00078e00ff */
[----:B--2---:R-:W-:-:S05]  /*1ac70*/  @P1 SHF.R.U32.HI R2, RZ, R5, R4 ;  /* 0x00000005ff021219 */ /* 0x004fca0000011604 */
[----:B------:R-:W-:-:S04]  /*1ac80*/  IMAD.IADD R2, R20, 0x1, R2 ;  /* 0x0000000114027824 */ /* 0x000fc800078e0202 */
[----:B------:R-:W-:Y:S01]  /*1ac90*/  VIADD R6, R2, -UR4 ;  /* 0x8000000402067c36 */ /* 0x000fe20008000000 */
[----:B------:R-:W-:Y:S06]  /*1aca0*/  @!P3 BRA `(.L_x_2884) ;  /* 0x000000000044b947 */ /* 0x000fec0003800000 */
[----:B------:R-:W-:Y:S01]  /*1acb0*/  ISETP.GT.AND P0, PT, R2, -0x1, PT ;  /* 0xffffffff0200780c */ /* 0x000fe20003f04270 */
[----:B------:R-:W-:-:S12]  /*1acc0*/  BSSY B0, `(.L_x_2885) ;  /* 0x000000d000007945 */ /* 0x000fd80003800000 */
        /* <DEDUP_REMOVED lines=8> */
.L_x_2886:
[----:B------:R-:W-:-:S13]  /*1ad50*/  ISETP.NE.AND P0, PT, R3, 0x1, PT ;  /* 0x000000010300780c */ /* 0x000fda0003f05270 */
[----:B------:R-:W1:Y:S02]  /*1ad60*/  @P0 LDC.64 R4, c[0x0][0x9e8] ;  /* 0x00027a00ff040b82 */ /* 0x000e640000000a00 */
[----:B-1----:R-:W-:-:S05]  /*1ad70*/  @P0 IMAD.HI.U32 R4, R2, R4, RZ ;  /* 0x0000000402040227 */ /* 0x002fca00078e00ff */
[----:B------:R-:W-:-:S07]  /*1ad80*/  @P0 SHF.R.U32.HI R2, RZ, R5, R4 ;  /* 0x00000005ff020219 */ /* 0x000fce0000011604 */
.L_x_2887:
[----:B------:R-:W-:Y:S05]  /*1ad90*/  BSYNC B0 ;  /* 0x0000000000007941 */ /* 0x000fea0003800000 */
.L_x_2885:
[----:B------:R-:W-:-:S05]  /*1ada0*/  IMAD R2, R2, R3, RZ ;  /* 0x0000000302027224 */ /* 0x000fca00078e02ff */
[----:B------:R-:W-:-:S07]  /*1adb0*/  VIMNMX R6, R6, R2, !PT ;  /* 0x0000000206067248 */ /* 0x000fce0007fe0100 */
.L_x_2884:
[----:B------:R-:W-:Y:S01]  /*1adc0*/  VIADD R8, R8, 0x5f ;  /* 0x0000005f08087836 */ /* 0x000fe20000000000 */
[----:B------:R-:W-:Y:S01]  /*1add0*/  BSSY B0, `(.L_x_2888) ;  /* 0x000014f000007945 */ /* 0x000fe20003800000 */
        /* <DEDUP_REMOVED lines=26> */
[----:B------:R-:W1:Y:S02]  /*1af80*/  S2R R5, SR_TID.X ;  /* 0x0000000000057919 */ /* 0x000e640000002100 */
[----:B-1----:R-:W-:-:S04]  /*1af90*/  SHF.R.U32.HI R5, RZ, 0x5, R5 ;  /* 0x00000005ff057819 */ /* 0x002fc80000011605 */
[----:B------:R-:W-:-:S05]  /*1afa0*/  LOP3.LUT R5, R5, 0x3, RZ, 0xc0, !PT ;  /* 0x0000000305057812 */ /* 0x000fca00078ec0ff */
[----:B------:R1:W2:Y:S02]  /*1afb0*/  SHFL.IDX PT, R14, R5, RZ, 0x1f ;  /* 0x00001fff050e7589 */ /* 0x0002a400000e0000 */
.L_x_3091:
[----:B--2---:R-:W-:Y:S02]  /*1afc0*/  ISETP.NE.AND P0, PT, R14, RZ, PT ;  /* 0x000000ff0e00720c */ /* 0x004fe40003f05270 */
[----:B------:R-:W-:-:S11]  /*1afd0*/  PLOP3.LUT P6, PT, PT, PT, PT, 0x8, 0x0 ;  /* 0x000000000000781c */ /* 0x000fd60003fce170 */
[----:B------:R-:W-:Y:S05]  /*1afe0*/  @P0 BRA `(.L_x_2891) ;  /* 0x00000000000c0947 */ /* 0x000fea0003800000 */
[----:B------:R-:W-:-:S03]  /*1aff0*/  UMOV UR4, 0xffffffff ;  /* 0xffffffff00047882 */ /* 0x000fc60000000000 */
[----:B------:R-:W-:Y:S05]  /*1b000*/  BRA.DIV UR4, `(.L_x_2892) ;  /* 0x0000007a04907947 */ /* 0x000fea000b800000 */
[----:B------:R-:W-:-:S13]  /*1b010*/  ELECT P6, URZ, PT ;  /* 0x00000000003f782f */ /* 0x000fda00038c0000 */
.L_x_2891:
[----:B-1----:R-:W2:Y:S04]  /*1b020*/  LDL R5, [R1+0x48] ;  /* 0x0000480001057983 */ /* 0x002ea80000100800 */
[----:B------:R-:W3:Y:S01]  /*1b030*/  LDL R7, [R1+0x4] ;  /* 0x0000040001077983 */ /* 0x000ee20000100800 */
[----:B------:R-:W-:Y:S01]  /*1b040*/  BSSY B1, `(.L_x_2893) ;  /* 0x0000008000017945 */ /* 0x000fe20003800000 */
[----:B--2---:R-:W-:-:S05]  /*1b050*/  VIADD R5, R5, 0x1 ;  /* 0x0000000105057836 */ /* 0x004fca0000000000 */
[----:B------:R-:W-:-:S04]  /*1b060*/  LEA.HI R6, R5, R5, RZ, 0x1 ;  /* 0x0000000505067211 */ /* 0x000fc800078f08ff */
[----:B------:R-:W-:-:S05]  /*1b070*/  LOP3.LUT R6, R6, 0xfffffffe, RZ, 0xc0, !PT ;  /* 0xfffffffe06067812 */ /* 0x000fca00078ec0ff */
[----:B------:R-:W-:-:S05]  /*1b080*/  IMAD.IADD R5, R5, 0x1, -R6 ;  /* 0x0000000105057824 */ /* 0x000fca00078e0a06 */
[----:B------:R-:W-:-:S04]  /*1b090*/  SHF.L.U32 R5, R5, 0x1f, RZ ;  /* 0x0000001f05057819 */ /* 0x000fc800000006ff */
[----:B---3--:R-:W1:Y:S02]  /*1b0a0*/  SYNCS.PHASECHK.TRANS64.TRYWAIT P0, [R7+URZ+0x22820], R5 ;  /* 0x02282005070075a7 */ /* 0x008e64000800017f */
[----:B-1----:R-:W-:Y:S05]  /*1b0b0*/  @!P0 BRA `(.L_x_2894) ;  /* 0x0000007800848947 */ /* 0x002fea0003800000 */
.L_x_3094:
[----:B------:R-:W-:Y:S05]  /*1b0c0*/  BSYNC B1 ;  /* 0x0000000000017941 */ /* 0x000fea0003800000 */
.L_x_2893:
[----:B------:R-:W-:Y:S04]  /*1b0d0*/  BSSY B1, `(.L_x_2895) ;  /* 0x0000082000017945 */ /* 0x000fe80003800000 */
[----:B------:R-:W-:Y:S05]  /*1b0e0*/  @!P6 BRA `(.L_x_2896) ;  /* 0x000000080000e947 */ /* 0x000fea0003800000 */
[----:B------:R-:W2:Y:S04]  /*1b0f0*/  LDL R9, [R1+0x4] ;  /* 0x0000040001097983 */ /* 0x000ea80000100800 */
[----:B-1----:R-:W2:Y:S04]  /*1b100*/  LDL R6, [R1+0xc] ;  /* 0x00000c0001067983 */ /* 0x002ea80000100800 */
[----:B------:R-:W3:Y:S01]  /*1b110*/  LDL R8, [R1+0x18] ;  /* 0x0000180001087983 */ /* 0x000ee20000100800 */
[----:B------:R-:W-:Y:S01]  /*1b120*/  BSSY B2, `(.L_x_2897) ;  /* 0x0000008000027945 */ /* 0x000fe20003800000 */
[----:B------:R-:W1:Y:S02]  /*1b130*/  S2R R7, SR_TID.X ;  /* 0x0000000000077919 */ /* 0x000e640000002100 */
[----:B-1----:R-:W-:-:S04]  /*1b140*/  LOP3.LUT R7, R7, 0x7f, RZ, 0xc0, !PT ;  /* 0x0000007f07077812 */ /* 0x002fc800078ec0ff */
[----:B------:R-:W-:Y:S01]  /*1b150*/  ISETP.NE.AND P1, PT, R7, RZ, PT ;  /* 0x000000ff0700720c */ /* 0x000fe20003f25270 */
[----:B--2---:R-:W-:Y:S01]  /*1b160*/  IMAD R6, R6, 0x8, R9 ;  /* 0x0000000806067824 */ /* 0x004fe200078e0209 */
[----:B---3--:R-:W-:-:S04]  /*1b170*/  SHF.L.U32 R9, R8, 0x1f, RZ ;  /* 0x0000001f08097819 */ /* 0x008fc800000006ff */
[----:B------:R-:W1:Y:S02]  /*1b180*/  SYNCS.PHASECHK.TRANS64.TRYWAIT P0, [R6+URZ+0x228a0], R9 ;  /* 0x0228a009060075a7 */ /* 0x000e64000800017f */
[----:B-1----:R-:W-:Y:S05]  /*1b190*/  @!P0 BRA `(.L_x_2898) ;  /* 0x0000007800648947 */ /* 0x002fea0003800000 */
.L_x_3095:
[----:B------:R-:W-:Y:S05]  /*1b1a0*/  BSYNC B2 ;  /* 0x0000000000027941 */ /* 0x000fea0003800000 */
.L_x_2897:
        /* <DEDUP_REMOVED lines=9> */
.L_x_2900:
[----:B------:R-:W-:Y:S05]  /*1b240*/  BSYNC B2 ;  /* 0x0000000000027941 */ /* 0x000fea0003800000 */
.L_x_2899:
        /* <DEDUP_REMOVED lines=14> */
.L_x_2901:
        /* <DEDUP_REMOVED lines=10> */
[----:B------:R-:W2:Y:S01]  /*1b3d0*/  SYNCS.PHASECHK.TRANS64.TRYWAIT P0, [R6+URZ+0x228c0], R9 ;  /* 0x0228c009060075a7 */ /* 0x000ea2000800017f */
[----:B------:R-:W-:Y:S04]  /*1b3e0*/  BSSY B2, `(.L_x_2902) ;  /* 0x0000002000027945 */ /* 0x000fe80003800000 */
[----:B--2---:R-:W-:Y:S05]  /*1b3f0*/  @!P0 BRA `(.L_x_2903) ;  /* 0x0000007400e08947 */ /* 0x004fea0003800000 */
.L_x_3096:
[----:B------:R-:W-:Y:S05]  /*1b400*/  BSYNC B2 ;  /* 0x0000000000027941 */ /* 0x000fea0003800000 */
.L_x_2902:
[----:B------:R-:W-:Y:S01]  /*1b410*/  BSSY B2, `(.L_x_2904) ;  /* 0x000000b000027945 */ /* 0x000fe20003800000 */
[----:B------:R-:W-:Y:S02]  /*1b420*/  IMAD.MOV.U32 R10, RZ, RZ, 0x0 ;  /* 0x00000000ff0a7424 */ /* 0x000fe400078e00ff */
[----:B0-----:R-:W-:Y:S01]  /*1b430*/  IMAD.MOV.U32 R11, RZ, RZ, 0x12f00000 ;  /* 0x12f00000ff0b7424 */ /* 0x001fe200078e00ff */
[----:B------:R-:W-:Y:S06]  /*1b440*/  @P1 BRA `(.L_x_2905) ;  /* 0x00000000001c1947 */ /* 0x000fec0003800000 */
[----:B------:R-:W0:Y:S01]  /*1b450*/  S2R R8, SR_TID.X ;  /* 0x0000000000087919 */ /* 0x000e220000002100 */
[----:B------:R-:W-:-:S04]  /*1b460*/  IMAD.MOV.U32 R7, RZ, RZ, 0xc000 ;  /* 0x0000c000ff077424 */ /* 0x000fc800078e00ff */
[----:B------:R3:W-:Y:S01]  /*1b470*/  SYNCS.ARRIVE.TRANS64 RZ, [R6+URZ+0x228b0], R7 ;  /* 0x0228b00706ff79a7 */ /* 0x0007e2000800003f */
[----:B0-----:R-:W-:-:S04]  /*1b480*/  LOP3.LUT R8, R8, 0x1f, RZ, 0xc0, !PT ;  /* 0x0000001f08087812 */ /* 0x001fc800078ec0ff */
[----:B------:R-:W-:-:S13]  /*1b490*/  ISETP.NE.AND P0, PT, R8, RZ, PT ;  /* 0x000000ff0800720c */ /* 0x000fda0003f05270 */
[----:B---3--:R-:W-:Y:S05]  /*1b4a0*/  @!P0 BRA `(.L_x_2905) ;  /* 0x0000000000048947 */ /* 0x008fea0003800000 */
[----:B------:R-:W-:Y:S01]  /*1b4b0*/  BPT.TRAP 0x1 ;  /* 0x000000040000795c */ /* 0x000fe20000300000 */
.L_x_2905:
[----:B------:R-:W-:Y:S05]  /*1b4c0*/  BSYNC B2 ;  /* 0x0000000000027941 */ /* 0x000fea0003800000 */
.L_x_2904:
[----:B------:R-:W3:Y:S04]  /*1b4d0*/  LDL R8, [R1+0x4] ;  /* 0x0000040001087983 */ /* 0x000ee80000100800 */
[----:B------:R-:W3:Y:S01]  /*1b4e0*/  LDL R7, [R1+0xc] ;  /* 0x00000c0001077983 */ /* 0x000ee20000100800 */
[----:B------:R-:W-:Y:S01]  /*1b4f0*/  R2UR UR10, R12 ;  /* 0x000000000c0a72ca */ /* 0x000fe200000e0000 */
[----:B------:R-:W-:Y:S01]  /*1b500*/  UIADD3 UR4, UP0, UR40, 0x670, URZ ;  /* 0x0000067028047890 */ /* 0x000fe2000ff1e03f */
[----:B------:R-:W-:Y:S01]  /*1b510*/  R2UR UR6, R10 ;  /* 0x000000000a0672ca */ /* 0x000fe200000e0000 */
[----:B-12---:R-:W-:Y:S01]  /*1b520*/  VIADD R6, R6, 0x228b0 ;  /* 0x000228b006067836 */ /* 0x006fe20000000000 */
[----:B------:R-:W-:Y:S01]  /*1b530*/  R2UR UR7, R11 ;  /* 0x000000000b0772ca */ /* 0x000fe200000e0000 */
[----:B------:R-:W-:Y:S01]  /*1b540*/  UIADD3.X UR5, URZ, UR41, URZ, UP0, !UPT ;  /* 0x000000293f057290 */ /* 0x000fe200087fe43f */
[----:B------:R-:W-:Y:S01]  /*1b550*/  PLOP3.LUT P0, PT, PT, PT, PT, 0x80, 0x0 ;  /* 0x000000000000781c */ /* 0x000fe20003f0f070 */
[----:B---3--:R-:W-:-:S04]  /*1b560*/  IMAD R7, R7, 0xc000, R8 ;  /* 0x0000c00007077824 */ /* 0x008fc800078e0208 */
[----:B------:R-:W-:-:S08]  /*1b570*/  VIADD R8, R7, 0x400 ;  /* 0x0000040007087836 */ /* 0x000fd00000000000 */
.L_x_2906:
        /* <DEDUP_REMOVED lines=15> */
.L_x_2907:
        /* <DEDUP_REMOVED lines=15> */
.L_x_2908:
        /* <DEDUP_REMOVED lines=15> */
.L_x_2909:
        /* <DEDUP_REMOVED lines=10> */
.L_x_2896:
[----:B------:R-:W-:Y:S05]  /*1b8f0*/  BSYNC B1 ;  /* 0x0000000000017941 */ /* 0x000fea0003800000 */
.L_x_2895:
[----:B------:R-:W1:Y:S04]  /*1b900*/  LDL.LU R9, [R1+0xc] ;  /* 0x00000c0001097983 */ /* 0x000e680000300800 */
[----:B------:R-:W2:Y:S01]  /*1b910*/  LDL.LU R8, [R1+0x18] ;  /* 0x0000180001087983 */ /* 0x000ea20000300800 */
[----:B------:R-:W-:Y:S01]  /*1b920*/  VIADD R4, R4, 0xfffffffe ;  /* 0xfffffffe04047836 */ /* 0x000fe20000000000 */
[----:B------:R-:W-:-:S04]  /*1b930*/  PLOP3.LUT P0, PT, PT, PT, PT, 0x8, 0x0 ;  /* 0x000000000000781c */ /* 0x000fc80003f0e170 */
[----:B------:R-:W-:Y:S01]  /*1b940*/  ISETP.GE.AND P2, PT, R4, R3, PT ;  /* 0x000000030400720c */ /* 0x000fe20003f46270 */
[----:B-1----:R-:W-:-:S05]  /*1b950*/  VIADD R5, R9, 0x1 ;  /* 0x0000000109057836 */ /* 0x002fca0000000000 */
[----:B------:R-:W-:-:S04]  /*1b960*/  ISETP.NE.AND P1, PT, R5, 0x2, PT ;  /* 0x000000020500780c */ /* 0x000fc80003f25270 */
[----:B------:R-:W-:Y:S02]  /*1b970*/  SEL R6, RZ, 0x1, P1 ;  /* 0x00000001ff067807 */ /* 0x000fe40000800000 */
[----:B------:R-:W-:Y:S02]  /*1b980*/  SEL R5, R5, RZ, P1 ;  /* 0x000000ff05057207 */ /* 0x000fe40000800000 */
[----:B--2---:R-:W-:-:S03]  /*1b990*/  LOP3.LUT R8, R8, R6, RZ, 0x3c, !PT ;  /* 0x0000000608087212 */ /* 0x004fc600078e3cff */
[----:B------:R1:W-:Y:S04]  /*1b9a0*/  STL [R1+0xc], R5 ;  /* 0x00000c0501007387 */ /* 0x0003e80000100800 */
[----:B------:R1:W-:Y:S01]  /*1b9b0*/  STL [R1+0x18], R8 ;  /* 0x0000180801007387 */ /* 0x0003e20000100800 */
[----:B------:R-:W-:Y:S05]  /*1b9c0*/  @!P2 BRA `(.L_x_2889) ;  /* 0x00000008003ca947 */ /* 0x000fea0003800000 */
.L_x_2925:
[----:B------:R-:W-:Y:S05]  /*1b9d0*/  YIELD ;  /* 0x0000000000007946 */ /* 0x000fea0003800000 */
[----:B------:R-:W-:Y:S04]  /*1b9e0*/  BSSY B1, `(.L_x_2910) ;  /* 0x0000081000017945 */ /* 0x000fe80003800000 */
[----:B--2---:R-:W-:Y:S05]  /*1b9f0*/  @!P6 BRA `(.L_x_2911) ;  /* 0x0000000400fce947 */ /* 0x004fea0003800000 */
[----:B-1----:R-:W2:Y:S04]  /*1ba00*/  LDL R8, [R1+0x4] ;  /* 0x0000040001087983 */ /* 0x002ea80000100800 */
[----:B------:R-:W2:Y:S04]  /*1ba10*/  LDL R5, [R1+0xc] ;  /* 0x00000c0001057983 */ /* 0x000ea80000100800 */
        /* <DEDUP_REMOVED lines=9> */
.L_x_3097:
[----:B------:R-:W-:Y:S05]  /*1bab0*/  BSYNC B2 ;  /* 0x0000000000027941 */ /* 0x000fea0003800000 */
.L_x_2912:
        /* <DEDUP_REMOVED lines=9> */
.L_x_2915:
[----:B------:R-:W-:Y:S05]  /*1bb50*/  BSYNC B2 ;  /* 0x0000000000027941 */ /* 0x000fea0003800000 */
.L_x_2914:
        /* <DEDUP_REMOVED lines=13> */
.L_x_2916:
        /* <DEDUP_REMOVED lines=13> */
.L_x_3098:
[----:B------:R-:W-:Y:S05]  /*1bd00*/  BSYNC B2 ;  /* 0x0000000000027941 */ /* 0x000fea0003800000 */
.L_x_2917:
[----:B------:R-:W-:Y:S01]  /*1bd10*/  BSSY B2, `(.L_x_2919) ;  /* 0x000000b000027945 */ /* 0x000fe20003800000 */
[----:B------:R-:W-:Y:S02]  /*1bd20*/  IMAD.MOV.U32 R10, RZ, RZ, 0x0 ;  /* 0x00000000ff0a7424 */ /* 0x000fe400078e00ff */
[----:B0-----:R-:W-:Y:S01]  /*1bd30*/  IMAD.MOV.U32 R11, RZ, RZ, 0x12f00000 ;  /* 0x12f00000ff0b7424 */ /* 0x001fe200078e00ff */
[----:B------:R-:W-:Y:S06]  /*1bd40*/  @P2 BRA `(.L_x_2920) ;  /* 0x00000000001c2947 */ /* 0x000fec0003800000 */
[----:B------:R-:W0:Y:S01]  /*1bd50*/  S2R R7, SR_TID.X ;  /* 0x0000000000077919 */ /* 0x000e220000002100 */
[----:B-12---:R-:W-:-:S04]  /*1bd60*/  IMAD.MOV.U32 R6, RZ, RZ, 0xc000 ;  /* 0x0000c000ff067424 */ /* 0x006fc800078e00ff */
[----:B------:R3:W-:Y:S01]  /*1bd70*/  SYNCS.ARRIVE.TRANS64 RZ, [R5+URZ+0x228b0], R6 ;  /* 0x0228b00605ff79a7 */ /* 0x0007e2000800003f */
[----:B0-----:R-:W-:-:S04]  /*1bd80*/  LOP3.LUT R7, R7, 0x1f, RZ, 0xc0, !PT ;  /* 0x0000001f07077812 */ /* 0x001fc800078ec0ff */
[----:B------:R-:W-:-:S13]  /*1bd90*/  ISETP.NE.AND P1, PT, R7, RZ, PT ;  /* 0x000000ff0700720c */ /* 0x000fda0003f25270 */
[----:B---3--:R-:W-:Y:S05]  /*1bda0*/  @!P1 BRA `(.L_x_2920) ;  /* 0x0000000000049947 */ /* 0x008fea0003800000 */
[----:B------:R-:W-:Y:S01]  /*1bdb0*/  BPT.TRAP 0x1 ;  /* 0x000000040000795c */ /* 0x000fe20000300000 */
.L_x_2920:
[----:B------:R-:W-:Y:S05]  /*1bdc0*/  BSYNC B2 ;  /* 0x0000000000027941 */ /* 0x000fea0003800000 */
.L_x_2919:
[----:B------:R-:W3:Y:S04]  /*1bdd0*/  LDL R7, [R1+0x4] ;  /* 0x0000040001077983 */ /* 0x000ee80000100800 */
[----:B-12---:R-:W3:Y:S01]  /*1bde0*/  LDL R6, [R1+0xc] ;  /* 0x00000c0001067983 */ /* 0x006ee20000100800 */
[----:B------:R-:W-:Y:S01]  /*1bdf0*/  R2UR UR10, R12 ;  /* 0x000000000c0a72ca */ /* 0x000fe200000e0000 */
[----:B------:R-:W-:Y:S01]  /*1be00*/  UIADD3 UR4, UP0, UR40, 0x670, URZ ;  /* 0x0000067028047890 */ /* 0x000fe2000ff1e03f */
[----:B------:R-:W-:Y:S01]  /*1be10*/  R2UR UR6, R10 ;  /* 0x000000000a0672ca */ /* 0x000fe200000e0000 */
[----:B------:R-:W-:Y:S01]  /*1be20*/  VIADD R5, R5, 0x228b0 ;  /* 0x000228b005057836 */ /* 0x000fe20000000000 */
[----:B------:R-:W-:Y:S01]  /*1be30*/  R2UR UR7, R11 ;  /* 0x000000000b0772ca */ /* 0x000fe200000e0000 */
[----:B------:R-:W-:Y:S01]  /*1be40*/  UIADD3.X UR5, URZ, UR41, URZ, UP0, !UPT ;  /* 0x000000293f057290 */ /* 0x000fe200087fe43f */
[----:B------:R-:W-:Y:S01]  /*1be50*/  PLOP3.LUT P1, PT, PT, PT, PT, 0x80, 0x0 ;  /* 0x000000000000781c */ /* 0x000fe20003f2f070 */
[----:B---3--:R-:W-:-:S04]  /*1be60*/  IMAD R6, R6, 0xc000, R7 ;  /* 0x0000c00006067824 */ /* 0x008fc800078e0207 */
[----:B------:R-:W-:-:S08]  /*1be70*/  VIADD R7, R6, 0x400 ;  /* 0x0000040006077836 */ /* 0x000fd00000000000 */
.L_x_2921:
        /* <DEDUP_REMOVED lines=15> */
.L_x_2922:
        /* <DEDUP_REMOVED lines=15> */
.L_x_2923:
        /* <DEDUP_REMOVED lines=15> */
.L_x_2924:
        /* <DEDUP_REMOVED lines=10> */
.L_x_2911:
[----:B------:R-:W-:Y:S05]  /*1c1f0*/  BSYNC B1 ;  /* 0x0000000000017941 */ /* 0x000fea0003800000 */
.L_x_2910:
[----:B------:R-:W1:Y:S04]  /*1c200*/  LDL.LU R9, [R1+0xc] ;  /* 0x00000c0001097983 */ /* 0x000e680000300800 */
[----:B------:R-:W2:Y:S01]  /*1c210*/  LDL.LU R7, [R1+0x18] ;  /* 0x0000180001077983 */ /* 0x000ea20000300800 */
[C---:B------:R-:W-:Y:S01]  /*1c220*/  ISETP.GT.AND P2, PT, R4.reuse, R3, PT ;  /* 0x000000030400720c */ /* 0x040fe20003f44270 */
[----:B------:R-:W-:Y:S02]  /*1c230*/  VIADD R4, R4, 0xffffffff ;  /* 0xffffffff04047836 */ /* 0x000fe40000000000 */
[----:B-1----:R-:W-:-:S05]  /*1c240*/  VIADD R5, R9, 0x1 ;  /* 0x0000000109057836 */ /* 0x002fca0000000000 */
[----:B------:R-:W-:-:S04]  /*1c250*/  ISETP.NE.AND P1, PT, R5, 0x2, PT ;  /* 0x000000020500780c */ /* 0x000fc80003f25270 */
[----:B------:R-:W-:Y:S02]  /*1c260*/  SEL R6, RZ, 0x1, P1 ;  /* 0x00000001ff067807 */ /* 0x000fe40000800000 */
[----:B------:R-:W-:Y:S02]  /*1c270*/  SEL R5, R5, RZ, P1 ;  /* 0x000000ff05057207 */ /* 0x000fe40000800000 */
[----:B--2---:R-:W-:-:S05]  /*1c280*/  LOP3.LUT R7, R7, R6, RZ, 0x3c, !PT ;  /* 0x0000000607077212 */ /* 0x004fca00078e3cff */
[----:B------:R2:W-:Y:S04]  /*1c290*/  STL [R1+0x18], R7 ;  /* 0x0000180701007387 */ /* 0x0005e80000100800 */
[----:B------:R2:W-:Y:S01]  /*1c2a0*/  STL [R1+0xc], R5 ;  /* 0x00000c0501007387 */ /* 0x0005e20000100800 */
[----:B------:R-:W-:Y:S05]  /*1c2b0*/  @P2 BRA `(.L_x_2925) ;  /* 0xfffffff400c42947 */ /* 0x000fea000383ffff */
.L_x_2889:
[----:B------:R-:W-:Y:S05]  /*1c2c0*/  BSYNC B0 ;  /* 0x0000000000007941 */ /* 0x000fea0003800000 */
.L_x_2888:
[----:B--2---:R-:W2:Y:S01]  /*1c2d0*/  LDL R7, [R1+0x28] ;  /* 0x0000280001077983 */ /* 0x004ea20000100800 */
[----:B------:R-:W3:Y:S01]  /*1c2e0*/  LDC R0, c[0x0][0x448] ;  /* 0x00011200ff007b82 */ /* 0x000ee20000000800 */
[----:B------:R-:W-:Y:S07]  /*1c2f0*/  @!P0 WARPSYNC.ALL ;  /* 0x0000000000008948 */ /* 0x000fee0003800000 */
[----:B------:R-:W-:Y:S01]  /*1c300*/  @!P0 BAR.SYNC.DEFER_BLOCKING 0xc, 0x180 ;  /* 0x0306000000008b1d */ /* 0x000fe20000010000 */
[----:B---3--:R-:W-:-:S13]  /*1c310*/  ISETP.NE.AND P1, PT, R0, 0x1, PT ;  /* 0x000000010000780c */ /* 0x008fda0003f25270 */
[----:B------:R-:W3:Y:S08]  /*1c320*/  @P1 LDC R2, c[0x0][0x44c] ;  /* 0x00011300ff021b82 */ /* 0x000ef00000000800 */
[----:B------:R-:W4:Y:S01]  /*1c330*/  @P1 LDC R3, c[0x0][0x450] ;  /* 0x00011400ff031b82 */ /* 0x000f220000000800 */
[----:B--2---:R-:W-:-:S04]  /*1c340*/  VIADD R0, R7, 0x7f ;  /* 0x0000007f07007836 */ /* 0x004fc80000000000 */
[----:B---3--:R-:W-:-:S05]  /*1c350*/  @P1 IMAD.HI.U32 R2, R0, R2, RZ ;  /* 0x0000000200021227 */ /* 0x008fca00078e00ff */
[----:B----4-:R-:W-:Y:S02]  /*1c360*/  @P1 SHF.R.U32.HI R0, RZ, R3, R2 ;  /* 0x00000003ff001219 */ /* 0x010fe40000011602 */
[----:B------:R-:W2:Y:S03]  /*1c370*/  LDC.64 R2, c[0x0][0x9e0] ;  /* 0x00027800ff027b82 */ /* 0x000ea60000000a00 */
[----:B------:R-:W-:Y:S01]  /*1c380*/  IMAD.IADD R0, R17, 0x1, R0 ;  /* 0x0000000111007824 */ /* 0x000fe200078e0200 */
[----:B--2---:R-:W-:-:S03]  /*1c390*/  ISETP.GE.AND P2, PT, R3, 0x1, PT ;  /* 0x000000010300780c */ /* 0x004fc60003f46270 */
[----:B------:R-:W-:-:S10]  /*1c3a0*/  IMAD.IADD R2, R0, 0x1, R2 ;  /* 0x0000000100027824 */ /* 0x000fd400078e0202 */
[----:B------:R-:W-:Y:S05]  /*1c3b0*/  @!P2 BRA `(.L_x_2926) ;  /* 0x000000000048a947 */ /* 0x000fea0003800000 */
[C---:B------:R-:W-:Y:S01]  /*1c3c0*/  ISETP.GT.AND P0, PT, R0.reuse, RZ, PT ;  /* 0x000000ff0000720c */ /* 0x040fe20003f04270 */
[----:B------:R-:W-:Y:S01]  /*1c3d0*/  BSSY B0, `(.L_x_2927) ;  /* 0x000000e000007945 */ /* 0x000fe20003800000 */
[----:B------:R-:W-:-:S11]  /*1c3e0*/  VIADD R6, R0, 0xffffffff ;  /* 0xffffffff00067836 */ /* 0x000fd60000000000 */
[----:B------:R-:W-:Y:S05]  /*1c3f0*/  @P0 BRA `(.L_x_2928) ;  /* 0x00000000001c0947 */ /* 0x000fea0003800000 */
[----:B------:R-:W-:Y:S01]  /*1c400*/  ISETP.NE.AND P0, PT, R3, 0x1, PT ;  /* 0x000000010300780c */ /* 0x000fe20003f05270 */
[----:B------:R-:W-:-:S12]  /*1c410*/  IMAD.MOV R0, RZ, RZ, -R0 ;  /* 0x000000ffff007224 */ /* 0x000fd800078e0a00 */
[----:B-1----:R-:W1:Y:S02]  /*1c420*/  @P0 LDC.64 R4, c[0x0][0x9e8] ;  /* 0x00027a00ff040b82 */ /* 0x002e640000000a00 */
[----:B-1----:R-:W-:-:S05]  /*1c430*/  @P0 IMAD.HI.U32 R4, R0, R4, RZ ;  /* 0x0000000400040227 */ /* 0x002fca00078e00ff */
[----:B------:R-:W-:-:S04]  /*1c440*/  @P0 SHF.R.U32.HI R0, RZ, R5, R4 ;  /* 0x00000005ff000219 */ /* 0x000fc80000011604 */
[----:B------:R-:W-:Y:S01]  /*1c450*/  LOP3.LUT R6, RZ, R0, RZ, 0x33, !PT ;  /* 0x00000000ff067212 */ /* 0x000fe200078e33ff */
[----:B------:R-:W-:Y:S06]  /*1c460*/  BRA `(.L_x_2929) ;  /* 0x0000000000107947 */ /* 0x000fec0003800000 */
.L_x_2928:
[----:B------:R-:W-:-:S13]  /*1c470*/  ISETP.NE.AND P0, PT, R3, 0x1, PT ;  /* 0x000000010300780c */ /* 0x000fda0003f05270 */
[----:B-1----:R-:W1:Y:S02]  /*1c480*/  @P0 LDC.64 R4, c[0x0][0x9e8] ;  /* 0x00027a00ff040b82 */ /* 0x002e640000000a00 */
[----:B-1----:R-:W-:-:S05]  /*1c490*/  @P0 IMAD.HI.U32 R4, R6, R4, RZ ;  /* 0x0000000406040227 */ /* 0x002fca00078e00ff */
[----:B------:R-:W-:-:S07]  /*1c4a0*/  @P0 SHF.R.U32.HI R6, RZ, R5, R4 ;  /* 0x00000005ff060219 */ /* 0x000fce0000011604 */
.L_x_2929:
[----:B------:R-:W-:Y:S05]  /*1c4b0*/  BSYNC B0 ;  /* 0x0000000000007941 */ /* 0x000fea0003800000 */
.L_x_2927:
[----:B------:R-:W-:-:S05]  /*1c4c0*/  IMAD R6, R6, R3, R3 ;  /* 0x0000000306067224 */ /* 0x000fca00078e0203 */
[----:B------:R-:W-:-:S07]  /*1c4d0*/  VIMNMX R2, R2, R6, PT ;  /* 0x0000000602027248 */ /* 0x000fce0003fe0100 */
.L_x_2926:
[----:B------:R-:W-:Y:S01]  /*1c4e0*/  VIADD R0, R2, 0x5f ;  /* 0x0000005f02007836 */ /* 0x000fe20000000000 */
[----:B------:R-:W2:Y:S01]  /*1c4f0*/  @P1 LDC R4, c[0x0][0x450] ;  /* 0x00011400ff041b82 */ /* 0x000ea20000000800 */
[----:B------:R-:W-:Y:S02]  /*1c500*/  ULDC UR4, c[0x0][0x9dc] ;  /* 0x0002770000047ab9 */ /* 0x000fe40000000800 */
[----:B------:R-:W-:-:S05]  /*1c510*/  IMAD.HI R0, R0, 0x2aaaaaab, RZ ;  /* 0x2aaaaaab00007827 */ /* 0x000fca00078e02ff */
[----:B------:R-:W-:-:S04]  /*1c520*/  SHF.R.U32.HI R2, RZ, 0x1f, R0 ;  /* 0x0000001fff027819 */ /* 0x000fc80000011600 */
[----:B------:R-:W-:Y:S02]  /*1c530*/  LEA.HI.SX32 R2, R0, R2, 0x1c ;  /* 0x0000000200027211 */ /* 0x000fe400078fe2ff */
[----:B------:R-:W3:Y:S02]  /*1c540*/  @P1 LDC R0, c[0x0][0x44c] ;  /* 0x00011300ff001b82 */ /* 0x000ee40000000800 */
[----:B------:R-:W-:Y:S01]  /*1c550*/  VIMNMX R6, R21, R2, PT ;  /* 0x0000000215067248 */ /* 0x000fe20003fe0100 */
[----:B------:R-:W-:-:S04]  /*1c560*/  IMAD.MOV.U32 R2, RZ, RZ, R7 ;  /* 0x000000ffff027224 */ /* 0x000fc800078e0007 */
[----:B------:R4:W-:Y:S01]  /*1c570*/  STL [R1+0x2c], R6 ;  /* 0x00002c0601007387 */ /* 0x0009e20000100800 */
[----:B---3--:R-:W-:-:S05]  /*1c580*/  @P1 IMAD.HI.U32 R0, R7, R0, RZ ;  /* 0x0000000007001227 */ /* 0x008fca00078e00ff */
[----:B--2---:R-:W-:-:S05]  /*1c590*/  @P1 SHF.R.U32.HI R2, RZ, R4, R0 ;  /* 0x00000004ff021219 */ /* 0x004fca0000011600 */
[----:B------:R-:W-:-:S04]  /*1c5a0*/  IMAD.IADD R0, R20, 0x1, R2 ;  /* 0x0000000114007824 */ /* 0x000fc800078e0202 */
[----:B------:R-:W-:Y:S01]  /*1c5b0*/  VIADD R2, R0, -UR4 ;  /* 0x8000000400027c36 */ /* 0x000fe20008000000 */
[----:B----4-:R-:W-:Y:S06]  /*1c5c0*/  @!P2 BRA `(.L_x_2930) ;  /* 0x000000000044a947 */ /* 0x010fec0003800000 */
[----:B------:R-:W-:Y:S01]  /*1c5d0*/  ISETP.GT.AND P0, PT, R0, -0x1, PT ;  /* 0xffffffff0000780c */ /* 0x000fe20003f04270 */
[----:B------:R-:W-:-:S12]  /*1c5e0*/  BSSY B0, `(.L_x_2931) ;  /* 0x000000d000007945 */ /* 0x000fd80003800000 */
[----:B------:R-:W-:Y:S05]  /*1c5f0*/  @P0 BRA `(.L_x_2932) ;  /* 0x00000000001c0947 */ /* 0x000fea0003800000 */
[----:B------:R-:W-:Y:S02]  /*1c600*/  ISETP.NE.AND P0, PT, R3, 0x1, PT ;  /* 0x000000010300780c */ /* 0x000fe40003f05270 */
[----:B------:R-:W-:-:S11]  /*1c610*/  LOP3.LUT R0, RZ, R0, RZ, 0x33, !PT ;  /* 0x00000000ff007212 */ /* 0x000fd600078e33ff */
[----:B-1----:R-:W1:Y:S02]  /*1c620*/  @P0 LDC.64 R4, c[0x0][0x9e8] ;  /* 0x00027a00ff040b82 */ /* 0x002e640000000a00 */
[----:B-1----:R-:W-:-:S05]  /*1c630*/  @P0 IMAD.HI.U32 R4, R0, R4, RZ ;  /* 0x0000000400040227 */ /* 0x002fca00078e00ff */
[----:B------:R-:W-:-:S04]  /*1c640*/  @P0 SHF.R.U32.HI R0, RZ, R5, R4 ;  /* 0x00000005ff000219 */ /* 0x000fc80000011604 */
[----:B------:R-:W-:Y:S01]  /*1c650*/  LOP3.LUT R0, RZ, R0, RZ, 0x33, !PT ;  /* 0x00000000ff007212 */ /* 0x000fe200078e33ff */
[----:B------:R-:W-:Y:S06]  /*1c660*/  BRA `(.L_x_2933) ;  /* 0x0000000000107947 */ /* 0x000fec0003800000 */
.L_x_2932:
[----:B------:R-:W-:-:S13]  /*1c670*/  ISETP.NE.AND P0, PT, R3, 0x1, PT ;  /* 0x000000010300780c */ /* 0x000fda0003f05270 */
[----:B-1----:R-:W1:Y:S02]  /*1c680*/  @P0 LDC.64 R4, c[0x0][0x9e8] ;  /* 0x00027a00ff040b82 */ /* 0x002e640000000a00 */
[----:B-1----:R-:W-:-:S05]  /*1c690*/  @P0 IMAD.HI.U32 R4, R0, R4, RZ ;  /* 0x0000000400040227 */ /* 0x002fca00078e00ff */
[----:B------:R-:W-:-:S07]  /*1c6a0*/  @P0 SHF.R.U32.HI R0, RZ, R5, R4 ;  /* 0x00000005ff000219 */ /* 0x000fce0000011604 */
.L_x_2933:
[----:B------:R-:W-:Y:S05]  /*1c6b0*/  BSYNC B0 ;  /* 0x0000000000007941 */ /* 0x000fea0003800000 */
.L_x_2931:
[----:B------:R-:W-:-:S05]  /*1c6c0*/  IMAD R0, R0, R3, RZ ;  /* 0x0000000300007224 */ /* 0x000fca00078e02ff */
[----:B------:R-:W-:-:S07]  /*1c6d0*/  VIMNMX R2, R2, R0, !PT ;  /* 0x0000000002027248 */ /* 0x000fce0007fe0100 */
.L_x_2930:
[----:B------:R-:W-:Y:S01]  /*1c6e0*/  IMAD.HI R2, R2, 0x2aaaaaab, RZ ;  /* 0x2aaaaaab02027827 */ /* 0x000fe200078e02ff */
[----:B------:R-:W-:Y:S04]  /*1c6f0*/  BSSY B7, `(.L_x_2934) ;  /* 0x00003fa000077945 */ /* 0x000fe80003800000 */
[----:B------:R-:W-:-:S04]  /*1c700*/  SHF.R.U32.HI R0, RZ, 0x1f, R2 ;  /* 0x0000001fff007819 */ /* 0x000fc80000011602 */
[----:B------:R-:W-:-:S04]  /*1c710*/  LEA.HI.SX32 R0, R2, R0, 0x1c ;  /* 0x0000000002007211 */ /* 0x000fc800078fe2ff */
[----:B------:R-:W-:-:S04]  /*1c720*/  VIMNMX R3, RZ, R0, !PT ;  /* 0x00000000ff037248 */ /* 0x000fc80007fe0100 */
[----:B------:R-:W-:Y:S01]  /*1c730*/  ISETP.GT.AND P0, PT, R6, R3, PT ;  /* 0x000000030600720c */ /* 0x000fe20003f04270 */
[----:B------:R2:W-:-:S12]  /*1c740*/  STL [R1+0x24], R3 ;  /* 0x0000240301007387 */ /* 0x0005d80000100800 */
[----:B--2---:R-:W-:Y:S05]  /*1c750*/  @P0 BRA `(.L_x_2935) ;  /* 0x0000000000440947 */ /* 0x004fea0003800000 */
[----:B------:R-:W2:Y:S02]  /*1c760*/  S2R R3, SR_TID.X ;  /* 0x0000000000037919 */ /* 0x000ea40000002100 */
[----:B--2---:R-:W-:-:S04]  /*1c770*/  LOP3.LUT R3, R3, 0x7f, RZ, 0xc0, !PT ;  /* 0x0000007f03037812 */ /* 0x004fc800078ec0ff */
[----:B------:R-:W-:-:S13]  /*1c780*/  ISETP.NE.AND P0, PT, R3, RZ, PT ;  /* 0x000000ff0300720c */ /* 0x000fda0003f05270 */
[----:B------:R-:W-:Y:S05]  /*1c790*/  @P0 BRA `(.L_x_2936) ;  /* 0x0000003c00bc0947 */ /* 0x000fea0003800000 */
[----:B------:R-:W2:Y:S01]  /*1c7a0*/  S2R R3, SR_LANEID ;  /* 0x0000000000037919 */ /* 0x000ea20000000000 */
[----:B------:R-:W-:Y:S02]  /*1c7b0*/  VOTEU.ANY UR4, UPT, PT ;  /* 0x0000000000047886 */ /* 0x000fe400038e0100 */
[----:B------:R-:W2:Y:S08]  /*1c7c0*/  FLO.U32 R0, UR4 ;  /* 0x0000000400007d00 */ /* 0x000eb000080e0000 */
[----:B-1----:R-:W1:Y:S01]  /*1c7d0*/  POPC R5, UR4 ;  /* 0x0000000400057d09 */ /* 0x002e620008000000 */
[----:B--2---:R-:W-:-:S02]  /*1c7e0*/  ISETP.EQ.U32.AND P0, PT, R0, R3, PT ;  /* 0x000000030000720c */ /* 0x004fc40003f02070 */
[----:B------:R-:W1:Y:S11]  /*1c7f0*/  LDC.64 R2, c[0x0][0xc60] ;  /* 0x00031800ff027b82 */ /* 0x000e760000000a00 */
[----:B-1----:R-:W2:Y:S01]  /*1c800*/  @P0 ATOMG.E.ADD.STRONG.GPU PT, R3, desc[UR38][R2.64], R5 ;  /* 0x00000005020309a8 */ /* 0x002ea200081ee1e6 */
[----:B------:R-:W1:Y:S02]  /*1c810*/  S2R R4, SR_LTMASK ;  /* 0x0000000000047919 */ /* 0x000e640000003900 */
[----:B-1----:R-:W-:-:S04]  /*1c820*/  LOP3.LUT R4, R4, UR4, RZ, 0xc0, !PT ;  /* 0x0000000404047c12 */ /* 0x002fc8000f8ec0ff */
[----:B------:R-:W1:Y:S01]  /*1c830*/  POPC R7, R4 ;  /* 0x0000000400077309 */ /* 0x000e620000000000 */
[----:B--2---:R-:W1:Y:S02]  /*1c840*/  SHFL.IDX PT, R0, R3, R0, 0x1f ;  /* 0x00001f0003007589 */ /* 0x004e6400000e0000 */
[----:B-1----:R-:W-:Y:S01]  /*1c850*/  IADD3 R16, R0, UR36, R7 ;  /* 0x0000002400107c10 */ /* 0x002fe2000fffe007 */
[----:B------:R-:W-:Y:S06]  /*1c860*/  BRA `(.L_x_2936) ;  /* 0x0000003c00887947 */ /* 0x000fec0003800000 */
.L_x_2935:
        /* <DEDUP_REMOVED lines=11> */
[----:B-1----:R-:W-:Y:S02]  /*1c920*/  IMAD.U32 R5, RZ, RZ, UR7 ;  /* 0x00000007ff057e24 */ /* 0x002fe4000f8e00ff */
[----:B------:R-:W-:Y:S02]  /*1c930*/  IMAD.U32 R6, RZ, RZ, UR8 ;  /* 0x00000008ff067e24 */ /* 0x000fe4000f8e00ff */
[----:B------:R-:W-:-:S02]  /*1c940*/  IMAD.U32 R7, RZ, RZ, UR9 ;  /* 0x00000009ff077e24 */ /* 0x000fc4000f8e00ff */
[----:B------:R-:W-:Y:S02]  /*1c950*/  IMAD.U32 R10, RZ, RZ, UR4 ;  /* 0x00000004ff0a7e24 */ /* 0x000fe4000f8e00ff */
[----:B0-----:R-:W-:Y:S02]  /*1c960*/  IMAD.U32 R11, RZ, RZ, UR5 ;  /* 0x00000005ff0b7e24 */ /* 0x001fe4000f8e00ff */
[----:B------:R-:W-:Y:S02]  /*1c970*/  IMAD.MOV.U32 R8, RZ, RZ, 0x70 ;  /* 0x00000070ff087424 */ /* 0x000fe400078e00ff */
[----:B------:R-:W-:Y:S02]  /*1c980*/  IMAD.MOV.U32 R12, RZ, RZ, 0x1 ;  /* 0x00000001ff0c7424 */ /* 0x000fe400078e00ff */
[----:B------:R-:W-:-:S07]  /*1c990*/  IMAD.MOV.U32 R13, RZ, RZ, RZ ;  /* 0x000000ffff0d7224 */ /* 0x000fce00078e00ff */
[----:B------:R-:W-:-:S07]  /*1c9a0*/  LEPC R20, `(.L_x_2938) ;  /* 0x000000001014794e */ /* 0x000fce0000000000 */
[----:B--2---:R-:W-:Y:S05]  /*1c9b0*/  CALL.ABS.NOINC R2 ;  /* 0x0000000002007343 */ /* 0x004fea0003c00000 */
.L_x_2938:
[----:B------:R-:W-:Y:S05]  /*1c9c0*/  BSYNC B6 ;  /* 0x0000000000067941 */ /* 0x000fea0003800000 */
.L_x_2937:
        /* <DEDUP_REMOVED lines=10> */
[----:B-1----:R-:W-:Y:S02]  /*1ca70*/  IMAD.U32 R5, RZ, RZ, UR7 ;  /* 0x00000007ff057e24 */ /* 0x002fe4000f8e00ff */
[----:B------:R-:W-:Y:S02]  /*1ca80*/  IMAD.U32 R6, RZ, RZ, UR8 ;  /* 0x00000008ff067e24 */ /* 0x000fe4000f8e00ff */
[----:B------:R-:W-:-:S02]  /*1ca90*/  IMAD.U32 R7, RZ, RZ, UR9 ;  /* 0x00000009ff077e24 */ /* 0x000fc4000f8e00ff */
[----:B------:R-:W-:Y:S02]  /*1caa0*/  IMAD.U32 R10, RZ, RZ, UR4 ;  /* 0x00000004ff0a7e24 */ /* 0x000fe4000f8e00ff */
[----:B0-----:R-:W-:Y:S02]  /*1cab0*/  IMAD.U32 R11, RZ, RZ, UR5 ;  /* 0x00000005ff0b7e24 */ /* 0x001fe4000f8e00ff */
[----:B------:R-:W-:Y:S02]  /*1cac0*/  IMAD.MOV.U32 R8, RZ, RZ, 0x70 ;  /* 0x00000070ff087424 */ /* 0x000fe400078e00ff */
[----:B------:R-:W-:Y:S02]  /*1cad0*/  IMAD.MOV.U32 R12, RZ, RZ, 0x1 ;  /* 0x00000001ff0c7424 */ /* 0x000fe400078e00ff */
[----:B--2---:R-:W-:-:S07]  /*1cae0*/  IMAD.MOV.U32 R13, RZ, RZ, RZ ;  /* 0x000000ffff0d7224 */ /* 0x004fce00078e00ff */
[----:B------:R-:W-:-:S07]  /*1caf0*/  LEPC R20, `(.L_x_2941) ;  /* 0x000000001014794e */ /* 0x000fce0000000000 */
[----:B---3--:R-:W-:Y:S05]  /*1cb00*/  CALL.ABS.NOINC R2 ;  /* 0x0000000002007343 */ /* 0x008fea0003c00000 */
.L_x_2941:
        /* <DEDUP_REMOVED lines=15> */
.L_x_2940:
[----:B------:R-:W-:Y:S05]  /*1cc00*/  BSYNC B6 ;  /* 0x0000000000067941 */ /* 0x000fea0003800000 */
.L_x_2939:
[----:B------:R-:W-:Y:S01]  /*1cc10*/  ULDC.64 UR4, c[0x0][0x9f8] ;  /* 0x00027e0000047ab9 */ /* 0x000fe20000000a00 */
[----:B------:R-:W2:Y:S01]  /*1cc20*/  LDL R17, [R1+0x2c] ;  /* 0x00002c0001117983 */ /* 0x000ea20000100800 */
[----:B------:R-:W-:Y:S01]  /*1cc30*/  ISETP.NE.U32.AND P0, PT, RZ, UR4, PT ;  /* 0x00000004ff007c0c */ /* 0x000fe2000bf05070 */
[----:B------:R-:W-:-:S03]  /*1cc40*/  IMAD.MOV.U32 R7, RZ, RZ, R19 ;  /* 0x000000ffff077224 */ /* 0x000fc600078e0013 */
[----:B------:R-:W-:Y:S01]  /*1cc50*/  ISETP.NE.AND.EX P0, PT, RZ, UR5, PT, P0 ;  /* 0x00000005ff007c0c */ /* 0x000fe2000bf05300 */
[----:B------:R-:W-:-:S12]  /*1cc60*/  ULDC.64 UR4, c[0x0][0xa08] ;  /* 0x0002820000047ab9 */ /* 0x000fd80000000a00 */
[----:B------:R-:W3:Y:S02]  /*1cc70*/  @P0 LDC.64 R2, c[0x0][0x9f8] ;  /* 0x00027e00ff020b82 */ /* 0x000ee40000000a00 */
[----:B---3--:R-:W-:-:S05]  /*1cc80*/  @P0 IMAD.WIDE R2, R19, 0x4, R2 ;  /* 0x0000000413020825 */ /* 0x008fca00078e0202 */
[----:B------:R3:W1:Y:S02]  /*1cc90*/  @P0 LDG.E R7, desc[UR38][R2.64] ;  /* 0x0000002602070981 */ /* 0x000664000c1e1900 */
[----:B---3--:R-:W3:Y:S02]  /*1cca0*/  LDC.64 R2, c[0x0][0x418] ;  /* 0x00010600ff027b82 */ /* 0x008ee40000000a00 */
[----:B---3--:R-:W-:Y:S01]  /*1ccb0*/  LOP3.LUT P0, RZ, R2, UR4, RZ, 0xfc, !PT ;  /* 0x0000000402ff7c12 */ /* 0x008fe2000f80fcff */
[----:B------:R-:W-:-:S03]  /*1ccc0*/  UMOV UR4, 0xffffffff ;  /* 0xffffffff00047882 */ /* 0x000fc60000000000 */
[----:B------:R-:W-:Y:S01]  /*1ccd0*/  LOP3.LUT P0, RZ, R3, UR5, RZ, 0xfc, P0 ;  /* 0x0000000503ff7c12 */ /* 0x000fe2000800fcff */
[----:B--2---:R-:W-:Y:S01]  /*1cce0*/  VIADD R0, R17, 0xffffffff ;  /* 0xffffffff11007836 */ /* 0x004fe20000000000 */
[----:B-1----:R-:W-:Y:S01]  /*1ccf0*/  SHF.R.S32.HI R8, RZ, 0x1f, R7 ;  /* 0x0000001fff087819 */ /* 0x002fe20000011407 */
[----:B------:R1:W-:Y:S01]  /*1cd00*/  STL [R1+0x10], R7 ;  /* 0x0000100701007387 */ /* 0x0003e20000100800 */
[----:B------:R-:W-:-:S03]  /*1cd10*/  SEL R17, R7, RZ, !P0 ;  /* 0x000000ff07117207 */ /* 0x000fc60004000000 */
[----:B------:R1:W-:Y:S01]  /*1cd20*/  STL [R1+0x1c], R8 ;  /* 0x00001c0801007387 */ /* 0x0003e20000100800 */
[----:B------:R-:W-:Y:S05]  /*1cd30*/  BRA.DIV UR4, `(.L_x_2942) ;  /* 0x0000005e04cc7947 */ /* 0x000fea000b800000 */
[----:B------:R-:W2:Y:S02]  /*1cd40*/  S2R R4, SR_TID.X ;  /* 0x0000000000047919 */ /* 0x000ea40000002100 */
[----:B--2---:R-:W-:-:S04]  /*1cd50*/  SHF.R.U32.HI R4, RZ, 0x5, R4 ;  /* 0x00000005ff047819 */ /* 0x004fc80000011604 */
[----:B------:R-:W-:-:S05]  /*1cd60*/  LOP3.LUT R4, R4, 0x3, RZ, 0xc0, !PT ;  /* 0x0000000304047812 */ /* 0x000fca00078ec0ff */
[----:B------:R2:W3:Y:S02]  /*1cd70*/  SHFL.IDX PT, R14, R4, RZ, 0x1f ;  /* 0x00001fff040e7589 */ /* 0x0004e400000e0000 */
.L_x_3101:
[----:B--2---:R-:W2:Y:S01]  /*1cd80*/  LDL.LU R4, [R1] ;  /* 0x0000000001047983 */ /* 0x004ea20000300800 */
[----:B------:R-:W-:Y:S02]  /*1cd90*/  PLOP3.LUT P1, PT, PT, PT, PT, 0x8, 0x0 ;  /* 0x000000000000781c */ /* 0x000fe40003f2e170 */
[----:B---3--:R-:W-:Y:S01]  /*1cda0*/  ISETP.NE.AND P0, PT, R14, RZ, PT ;  /* 0x000000ff0e00720c */ /* 0x008fe20003f05270 */
[----:B------:R3:W-:Y:S01]  /*1cdb0*/  STL [R1+0x30], R0 ;  /* 0x0000300001007387 */ /* 0x0007e20000100800 */
[----:B--2---:R-:W-:-:S09]  /*1cdc0*/  LOP3.LUT R4, R4, 0xfffffffe, RZ, 0xc0, !PT ;  /* 0xfffffffe04047812 */ /* 0x004fd200078ec0ff */
[----:B------:R-:W-:-:S05]  /*1cdd0*/  @P1 LOP3.LUT R4, R4, 0x1, RZ, 0xfc, !PT ;  /* 0x0000000104041812 */ /* 0x000fca00078efcff */
[----:B------:R3:W-:Y:S01]  /*1cde0*/  STL [R1], R4 ;  /* 0x0000000401007387 */ /* 0x0007e20000100800 */
[----:B------:R-:W-:Y:S05]  /*1cdf0*/  @P0 BRA `(.L_x_2943) ;  /* 0x00000004001c0947 */ /* 0x000fea0003800000 */
[----:B------:R-:W-:-:S03]  /*1ce00*/  UMOV UR4, 0xffffffff ;  /* 0xffffffff00047882 */ /* 0x000fc60000000000 */
[----:B------:R-:W-:Y:S05]  /*1ce10*/  BRA.DIV UR4, `(.L_x_2944) ;  /* 0x0000005e04c87947 */ /* 0x000fea000b800000 */
[----:B------:R-:W-:-:S13]  /*1ce20*/  ELECT P6, URZ, PT ;  /* 0x00000000003f782f */ /* 0x000fda00038c0000 */
.L_x_3104:
[----:B------:R-:W-:Y:S05]  /*1ce30*/  @!P6 BRA `(.L_x_2943) ;  /* 0x00000004000ce947 */ /* 0x000fea0003800000 */
[----:B------:R-:W-:-:S04]  /*1ce40*/  ISETP.NE.U32.AND P0, PT, R2, RZ, PT ;  /* 0x000000ff0200720c */ /* 0x000fc80003f05070 */
[----:B------:R-:W-:-:S13]  /*1ce50*/  ISETP.NE.AND.EX P0, PT, R3, RZ, PT, P0 ;  /* 0x000000ff0300720c */ /* 0x000fda0003f05300 */
[----:B------:R-:W-:Y:S05]  /*1ce60*/  @!P0 BRA `(.L_x_2945) ;  /* 0x0000000000508947 */ /* 0x000fea0003800000 */
[----:B------:R-:W2:Y:S01]  /*1ce70*/  LDC R6, c[0x0][0x43c] ;  /* 0x00010f00ff067b82 */ /* 0x000ea20000000800 */
[----:B------:R-:W-:Y:S01]  /*1ce80*/  IMAD.MOV.U32 R9, RZ, RZ, R0 ;  /* 0x000000ffff097224 */ /* 0x000fe200078e0000 */
[----:B------:R-:W-:-:S03]  /*1ce90*/  ULDC.64 UR4, c[0x0][0x428] ;  /* 0x00010a0000047ab9 */ /* 0x000fc60000000a00 */
[----:B---3--:R-:W-:Y:S01]  /*1cea0*/  IMAD.MOV.U32 R0, RZ, RZ, R9 ;  /* 0x000000ffff007224 */ /* 0x008fe200078e0009 */
[----:B--2---:R-:W-:-:S13]  /*1ceb0*/  ISETP.NE.AND P0, PT, R6, 0x1, PT ;  /* 0x000000010600780c */ /* 0x004fda0003f05270 */
[----:B------:R-:W2:Y:S02]  /*1cec0*/  @P0 LDC.64 R4, c[0x0][0x440] ;  /* 0x00011000ff040b82 */ /* 0x000ea40000000a00 */
[----:B--2---:R-:W-:-:S05]  /*1ced0*/  @P0 IMAD.HI.U32 R4, R9, R4, RZ ;  /* 0x0000000409040227 */ /* 0x004fca00078e00ff */
        /* <DEDUP_REMOVED lines=13> */
.L_x_2945:
[----:B-1----:R-:W4:Y:S04]  /*1cfb0*/  LDL R7, [R1+0x4] ;  /* 0x0000040001077983 */ /* 0x002f280000100800 */
[----:B---3--:R-:W4:Y:S04]  /*1cfc0*/  LDL R0, [R1+0x8] ;  /* 0x0000080001007983 */ /* 0x008f280000100800 */
[----:B--2---:R-:W2:Y:S01]  /*1cfd0*/  LDL R2, [R1+0x14] ;  /* 0x0000140001027983 */ /* 0x004ea20000100800 */
[----:B----4-:R-:W-:Y:S01]  /*1cfe0*/  IMAD R0, R0, 0x8, R7 ;  /* 0x0000000800007824 */ /* 0x010fe200078e0207 */
[----:B--2---:R-:W-:-:S04]  /*1cff0*/  SHF.L.U32 R2, R2, 0x1f, RZ ;  /* 0x0000001f02027819 */ /* 0x004fc800000006ff */
[----:B------:R-:W1:Y:S02]  /*1d000*/  SYNCS.PHASECHK.TRANS64.TRYWAIT P0, [R0+URZ+0x22840], R2 ;  /* 0x02284002000075a7 */ /* 0x000e64000800017f */
[----:B-1----:R-:W-:Y:S05]  /*1d010*/  @!P0 BRA `(.L_x_2946) ;  /* 0x0000005c00688947 */ /* 0x002fea0003800000 */
.L_x_3105:
[----:B------:R-:W2:Y:S02]  /*1d020*/  S2R R3, SR_TID.X ;  /* 0x0000000000037919 */ /* 0x000ea40000002100 */
[----:B--2---:R-:W-:-:S04]  /*1d030*/  LOP3.LUT R3, R3, 0x7f, RZ, 0xc0, !PT ;  /* 0x0000007f03037812 */ /* 0x004fc800078ec0ff */
[----:B------:R-:W-:-:S13]  /*1d040*/  ISETP.NE.AND P0, PT, R3, RZ, PT ;  /* 0x000000ff0300720c */ /* 0x000fda0003f05270 */
        /* <DEDUP_REMOVED lines=8> */
.L_x_2947:
[----:B------:R-:W2:Y:S04]  /*1d0d0*/  LDL R6, [R1+0x4] ;  /* 0x0000040001067983 */ /* 0x000ea80000100800 */
[----:B------:R-:W2:Y:S04]  /*1d0e0*/  LDL R5, [R1+0x8] ;  /* 0x0000080001057983 */ /* 0x000ea80000100800 */
[----:B------:R-:W3:Y:S04]  /*1d0f0*/  LDL R4, [R1+0x30] ;  /* 0x0000300001047983 */ /* 0x000ee80000100800 */
[----:B------:R-:W4:Y:S04]  /*1d100*/  LDL R3, [R1+0x20] ;  /* 0x0000200001037983 */ /* 0x000f280000100800 */
[----:B-1----:R-:W4:Y:S01]  /*1d110*/  LDL.LU R2, [R1] ;  /* 0x0000000001027983 */ /* 0x002f220000300800 */
        /* <DEDUP_REMOVED lines=9> */
[----:B--2---:R-:W-:Y:S01]  /*1d1b0*/  IMAD R0, R5, 0x3000, R6 ;  /* 0x0000300005007824 */ /* 0x004fe200078e0206 */
[----:B---3--:R-:W-:-:S04]  /*1d1c0*/  R2UR UR11, R4 ;  /* 0x00000000040b72ca */ /* 0x008fc800000e0000 */
[----:B------:R-:W-:Y:S02]  /*1d1d0*/  R2UR UR8, R0 ;  /* 0x00000000000872ca */ /* 0x000fe400000e0000 */
[----:B----4-:R-:W-:Y:S02]  /*1d1e0*/  R2UR UR4, R3 ;  /* 0x00000000030472ca */ /* 0x010fe400000e0000 */
[----:B------:R-:W-:-:S04]  /*1d1f0*/  LOP3.LUT R2, R2, 0xfffffffe, RZ, 0xc0, !PT ;  /* 0xfffffffe02027812 */ /* 0x000fc800078ec0ff */
[----:B------:R-:W-:-:S05]  /*1d200*/  @P0 LOP3.LUT R2, R2, 0x1, RZ, 0xfc, !PT ;  /* 0x0000000102020812 */ /* 0x000fca00078efcff */
[----:B------:R-:W-:Y:S02]  /*1d210*/  UIADD3 UR8, UR8, 0x1c400, URZ ;  /* 0x0001c40008087890 */ /* 0x000fe4000fffe03f */
[----:B------:R-:W-:Y:S01]  /*1d220*/  UIMAD UR11, UR11, 0x60, UR4 ;  /* 0x000000600b0b78a4 */ /* 0x000fe2000f8e0204 */
[----:B------:R2:W-:Y:S02]  /*1d230*/  STL [R1], R2 ;  /* 0x0000000201007387 */ /* 0x0005e40000100800 */
[----:B------:R-:W-:-:S06]  /*1d240*/  UMOV UR4, 0x0 ;  /* 0x0000000000047882 */ /* 0x000fcc0000000000 */
[----:B------:R2:W-:Y:S01]  /*1d250*/  UTMALDG.4D [UR8], [UR6], desc[UR4] ;  /* 0x00000408060075b4 */ /* 0x0005e20008019000 */
[----:B------:R-:W-:Y:S02]  /*1d260*/  NOP ;  /* 0x0000000000007918 */ /* 0x000fe40000000000 */
.L_x_2943:
[----:B---3--:R-:W3:Y:S04]  /*1d270*/  LDL R4, [R1+0x4] ;  /* 0x0000040001047983 */ /* 0x008ee80000100800 */
[----:B------:R-:W4:Y:S01]  /*1d280*/  LDL.LU R3, [R1+0x40] ;  /* 0x0000400001037983 */ /* 0x000f220000300800 */
[----:B------:R-:W-:Y:S05]  /*1d290*/  WARPSYNC.ALL ;  /* 0x0000000000007948 */ /* 0x000fea0003800000 */
[----:B--2---:R-:W-:Y:S01]  /*1d2a0*/  ULDC.64 UR4, c[0x0][0x298] ;  /* 0x0000a60000047ab9 */ /* 0x004fe20000000a00 */
[----:B------:R-:W-:Y:S01]  /*1d2b0*/  BSSY B6, `(.L_x_2948) ;  /* 0x000001c000067945 */ /* 0x000fe20003800000 */
[----:B------:R-:W-:Y:S01]  /*1d2c0*/  BAR.SYNC.DEFER_BLOCKING 0x8, 0x180 ;  /* 0x0206000000007b1d */ /* 0x000fe20000010000 */
[----:B----4-:R-:W-:-:S05]  /*1d2d0*/  SHF.R.S32.HI R0, RZ, 0x1f, R3 ;  /* 0x0000001fff007819 */ /* 0x010fca0000011403 */
[----:B------:R-:W-:Y:S02]  /*1d2e0*/  IMAD R2, R0, UR4, RZ ;  /* 0x0000000400027c24 */ /* 0x000fe4000f8e02ff */
[----:B---3--:R-:W-:Y:S02]  /*1d2f0*/  VIADD R0, R4, 0x18400 ;  /* 0x0001840004007836 */ /* 0x008fe40000000000 */
[C---:B------:R-:W-:Y:S02]  /*1d300*/  IMAD R2, R3.reuse, UR5, R2 ;  /* 0x0000000503027c24 */ /* 0x040fe4000f8e0202 */
[----:B------:R-:W-:Y:S01]  /*1d310*/  IMAD.WIDE.U32 R4, R3, UR4, RZ ;  /* 0x0000000403047c25 */ /* 0x000fe2000f8e00ff */
[----:B------:R-:W-:-:S03]  /*1d320*/  LOP3.LUT P0, RZ, R0, 0x3ff, RZ, 0xc0, !PT ;  /* 0x000003ff00ff7812 */ /* 0x000fc6000780c0ff */
[----:B------:R-:W-:Y:S01]  /*1d330*/  IMAD.IADD R0, R5, 0x1, R2 ;  /* 0x0000000105007824 */ /* 0x000fe200078e0202 */
[----:B------:R2:W-:Y:S04]  /*1d340*/  STL.64 [R1+0x40], R4 ;  /* 0x0000400401007387 */ /* 0x0005e80000100a00 */
[----:B------:R2:W-:Y:S05]  /*1d350*/  STL [R1+0x4c], R0 ;  /* 0x00004c0001007387 */ /* 0x0005ea0000100800 */
[----:B------:R-:W-:Y:S05]  /*1d360*/  @!P0 BRA `(.L_x_2949) ;  /* 0x0000000000408947 */ /* 0x000fea0003800000 */
[----:B------:R-:W-:Y:S01]  /*1d370*/  MOV R2, 0x0 ;  /* 0x0000000000027802 */ /* 0x000fe20000000f00 */
[----:B------:R-:W-:Y:S01]  /*1d380*/  ULDC.64 UR4, c[0x4][0x98] ;  /* 0x0100260000047ab9 */ /* 0x000fe20000000a00 */
[----:B------:R-:W-:Y:S01]  /*1d390*/  ULDC.64 UR6, c[0x4][0xa0] ;  /* 0x0100280000067ab9 */ /* 0x000fe20000000a00 */
[----:B------:R-:W-:Y:S01]  /*1d3a0*/  ULDC.64 UR8, c[0x4][0x20] ;  /* 0x0100080000087ab9 */ /* 0x000fe20000000a00 */
[----:B--2---:R-:W-:Y:S02]  /*1d3b0*/  IMAD.U32 R4, RZ, RZ, UR4 ;  /* 0x00000004ff047e24 */ /* 0x004fe4000f8e00ff */
[----:B------:R-:W2:Y:S01]  /*1d3c0*/  LDC.64 R2, c[0x4][R2] ;  /* 0x0100000002027b82 */ /* 0x000ea20000000a00 */
[----:B------:R-:W-:Y:S02]  /*1d3d0*/  IMAD.U32 R5, RZ, RZ, UR5 ;  /* 0x00000005ff057e24 */ /* 0x000fe4000f8e00ff */
[----:B------:R-:W-:Y:S02]  /*1d3e0*/  IMAD.U32 R6, RZ, RZ, UR6 ;  /* 0x00000006ff067e24 */ /* 0x000fe4000f8e00ff */
[----:B-1----:R-:W-:-:S02]  /*1d3f0*/  IMAD.U32 R7, RZ, RZ, UR7 ;  /* 0x00000007ff077e24 */ /* 0x002fc4000f8e00ff */
[----:B------:R-:W-:Y:S02]  /*1d400*/  IMAD.U32 R10, RZ, RZ, UR8 ;  /* 0x00000008ff0a7e24 */ /* 0x000fe4000f8e00ff */
[----:B0-----:R-:W-:Y:S02]  /*1d410*/  IMAD.U32 R11, RZ, RZ, UR9 ;  /* 0x00000009ff0b7e24 */ /* 0x001fe4000f8e00ff */
[----:B------:R-:W-:Y:S02]  /*1d420*/  IMAD.MOV.U32 R8, RZ, RZ, 0x70 ;  /* 0x00000070ff087424 */ /* 0x000fe400078e00ff */
[----:B------:R-:W-:Y:S02]  /*1d430*/  IMAD.MOV.U32 R12, RZ, RZ, 0x1 ;  /* 0x00000001ff0c7424 */ /* 0x000fe400078e00ff */
[----:B------:R-:W-:-:S07]  /*1d440*/  IMAD.MOV.U32 R13, RZ, RZ, RZ ;  /* 0x000000ffff0d7224 */ /* 0x000fce00078e00ff */
[----:B------:R-:W-:-:S07]  /*1d450*/  LEPC R20, `(.L_x_2949) ;  /* 0x000000001014794e */ /* 0x000fce0000000000 */
[----:B--2---:R-:W-:Y:S05]  /*1d460*/  CALL.ABS.NOINC R2 ;  /* 0x0000000002007343 */ /* 0x004fea0003c00000 */
.L_x_2949:
[----:B------:R-:W-:Y:S05]  /*1d470*/  BSYNC B6 ;  /* 0x0000000000067941 */ /* 0x000fea0003800000 */
.L_x_2948:
[----:B--2---:R-:W2:Y:S01]  /*1d480*/  LDL.LU R0, [R1+0x4c] ;  /* 0x00004c0001007983 */ /* 0x004ea20000300800 */
[----:B-1----:R-:W1:Y:S01]  /*1d490*/  LDC R7, c[0x0][0x448] ;  /* 0x00011200ff077b82 */ /* 0x002e620000000800 */
[----:B------:R-:W-:Y:S01]  /*1d4a0*/  ULDC.64 UR4, c[0x0][0x2d8] ;  /* 0x0000b60000047ab9 */ /* 0x000fe20000000a00 */
[----:B------:R-:W-:Y:S01]  /*1d4b0*/  ULDC UR6, c[0x0][0x2b8] ;  /* 0x0000ae0000067ab9 */ /* 0x000fe20000000800 */
[----:B------:R-:W2:Y:S04]  /*1d4c0*/  LDL.LU.64 R2, [R1+0x40] ;  /* 0x0000400001027983 */ /* 0x000ea80000300a00 */
[----:B------:R-:W3:Y:S04]  /*1d4d0*/  LDL R12, [R1+0x28] ;  /* 0x00002800010c7983 */ /* 0x000ee80000100800 */
[----:B------:R4:W5:Y:S01]  /*1d4e0*/  LDL R9, [R1+0x34] ;  /* 0x0000340001097983 */ /* 0x0009620000100800 */
[----:B------:R-:W0:Y:S01]  /*1d4f0*/  S2R R5, SR_TID.X ;  /* 0x0000000000057919 */ /* 0x000e220000002100 */
[----:B------:R-:W4:Y:S01]  /*1d500*/  S2R R8, SR_TID.X ;  /* 0x0000000000087919 */ /* 0x000f220000002100 */
[----:B0-----:R-:W-:-:S04]  /*1d510*/  LOP3.LUT R5, R5, 0x7f, RZ, 0xc0, !PT ;  /* 0x0000007f05057812 */ /* 0x001fc800078ec0ff */
[----:B------:R-:W-:Y:S01]  /*1d520*/  SHF.R.U32.HI R5, RZ, 0x3, R5 ;  /* 0x00000003ff057819 */ /* 0x000fe20000011605 */
[----:B----4-:R-:W-:-:S05]  /*1d530*/  IMAD.SHL.U32 R8, R8, 0x10, RZ ;  /* 0x0000001008087824 */ /* 0x010fca00078e00ff */
[----:B------:R-:W-:Y:S01]  /*1d540*/  LOP3.LUT R8, R5, 0x70, R8, 0xf8, !PT ;  /* 0x0000007005087812 */ /* 0x000fe200078ef808 */
[----:B------:R-:W0:Y:S02]  /*1d550*/  S2R R10, SR_TID.X ;  /* 0x00000000000a7919 */ /* 0x000e240000002100 */
[----:B0-----:R-:W-:-:S05]  /*1d560*/  IMAD.SHL.U32 R10, R10, 0x8, RZ ;  /* 0x000000080a0a7824 */ /* 0x001fca00078e00ff */
[----:B------:R-:W-:Y:S01]  /*1d570*/  LOP3.LUT R10, R10, 0x38, RZ, 0xc0, !PT ;  /* 0x000000380a0a7812 */ /* 0x000fe200078ec0ff */
[----:B--2---:R-:W-:Y:S01]  /*1d580*/  IMAD.MOV.U32 R3, RZ, RZ, R0 ;  /* 0x000000ffff037224 */ /* 0x004fe200078e0000 */
        /* <DEDUP_REMOVED lines=12> */
[----:B-1----:R-:W-:-:S13]  /*1d650*/  ISETP.NE.AND P0, PT, R7, 0x1, PT ;  /* 0x000000010700780c */ /* 0x002fda0003f05270 */
[----:B------:R-:W0:Y:S08]  /*1d660*/  @P0 LDC R5, c[0x0][0x44c] ;  /* 0x00011300ff050b82 */ /* 0x000e300000000800 */
[----:B------:R-:W1:Y:S01]  /*1d670*/  @P0 LDC R6, c[0x0][0x450] ;  /* 0x00011400ff060b82 */ /* 0x000e620000000800 */
[----:B------:R-:W-:Y:S02]  /*1d680*/  IMAD R4, R4, UR4, RZ ;  /* 0x0000000404047c24 */ /* 0x000fe4000f8e02ff */
[----:B------:R-:W-:-:S04]  /*1d690*/  IMAD.WIDE.U32 R2, R0, UR4, R2 ;  /* 0x0000000400027c25 */ /* 0x000fc8000f8e0002 */
[----:B------:R-:W-:Y:S01]  /*1d6a0*/  IMAD R0, R0, UR5, R4 ;  /* 0x0000000500007c24 */ /* 0x000fe2000f8e0204 */
[----:B------:R-:W-:Y:S01]  /*1d6b0*/  ULDC.64 UR4, c[0x0][0x2d0] ;  /* 0x0000b40000047ab9 */ /* 0x000fe20000000a00 */
[----:B---3--:R-:W-:Y:S02]  /*1d6c0*/  IMAD.IADD R4, R8, 0x1, R12 ;  /* 0x0000000108047824 */ /* 0x008fe400078e020c */
[----:B------:R-:W-:Y:S02]  /*1d6d0*/  IMAD.IADD R3, R3, 0x1, R0 ;  /* 0x0000000103037824 */ /* 0x000fe400078e0200 */
[----:B0-----:R-:W-:-:S04]  /*1d6e0*/  @P0 IMAD.HI.U32 R5, R4, R5, RZ ;  /* 0x0000000504050227 */ /* 0x001fc800078e00ff */
[----:B------:R-:W-:Y:S01]  /*1d6f0*/  IMAD.MOV.U32 R0, RZ, RZ, R4 ;  /* 0x000000ffff007224 */ /* 0x000fe200078e0004 */
[----:B-1----:R-:W-:Y:S01]  /*1d700*/  @P0 SHF.R.U32.HI R0, RZ, R6, R5 ;  /* 0x00000006ff000219 */ /* 0x002fe20000011605 */
[----:B------:R-:W0:Y:S04]  /*1d710*/  S2R R8, SR_TID.X ;  /* 0x0000000000087919 */ /* 0x000e280000002100 */
        /* <DEDUP_REMOVED lines=16> */
[----:B0-----:R-:W-:Y:S02]  /*1d820*/  LOP3.LUT R8, R8, 0x7f, RZ, 0xc0, !PT ;  /* 0x0000007f08087812 */ /* 0x001fe400078ec0ff */
        /* <DEDUP_REMOVED lines=71> */
[----:B------:R0:W1:Y:S04]  /*1dca0*/  SHFL.IDX PT, R5, R3, 0x7, 0x181f ;  /* 0x00f81f0003057f89 */ /* 0x00006800000e0000 */
[----:B------:R0:W-:Y:S04]  /*1dcb0*/  @!P1 LDGSTS.E.BYPASS.LTC128B.128 [R9+0x1b400], desc[UR38][R6.64], !P0 ;  /* 0x1b40000006099fae */ /* 0x0001e8000c101d66 */
[----:B------:R0:W2:Y:S02]  /*1dcc0*/  SHFL.IDX PT, R3, R4, 0x7, 0x181f ;  /* 0x00f81f0004037f89 */ /* 0x0000a400000e0000 */
.L_x_3122:
[----:B------:R3:W5:Y:S01]  /*1dcd0*/  LDL R8, [R1+0x4] ;  /* 0x0000040001087983 */ /* 0x0007620000100800 */
[----:B------:R-:W-:-:S05]  /*1dce0*/  VIADD R0, R0, 0x70 ;  /* 0x0000007000007836 */ /* 0x000fca0000000000 */
[----:B------:R-:W-:-:S13]  /*1dcf0*/  ISETP.GE.AND P1, PT, R0, R2, PT ;  /* 0x000000020000720c */ /* 0x000fda0003f26270 */
[----:B--2---:R-:W-:-:S05]  /*1dd00*/  @!P1 LEA R2, P2, R10, R3, 0x1 ;  /* 0x000000030a029211 */ /* 0x004fca00078408ff */
[----:B01----:R-:W-:-:S05]  /*1dd10*/  @!P1 IMAD.X R3, RZ, RZ, R5, P2 ;  /* 0x000000ffff039224 */ /* 0x003fca00010e0605 */
[----:B------:R-:W-:Y:S01]  /*1dd20*/  @!PT LDS RZ, [RZ] ;  /* 0x00000000fffff984 */ /* 0x000fe20000000800 */
[----:B------:R-:W-:Y:S01]  /*1dd30*/  @!PT LDS RZ, [RZ] ;  /* 0x00000000fffff984 */ /* 0x000fe20000000800 */
[----:B------:R-:W-:Y:S01]  /*1dd40*/  @!PT LDS RZ, [RZ] ;  /* 0x00000000fffff984 */ /* 0x000fe20000000800 */
[----:B------:R3:W-:Y:S01]  /*1dd50*/  @!P1 LDGSTS.E.BYPASS.LTC128B.128 [R9+0x1bc00], desc[UR38][R2.64], !P0 ;  /* 0x1bc0000002099fae */ /* 0x0007e2000c101d66 */
[----:B------:R-:W-:Y:S01]  /*1dd60*/  PLOP3.LUT P0, PT, PT, PT, PT, 0x80, 0x0 ;  /* 0x000000000000781c */ /* 0x000fe20003f0f070 */
[----:B------:R-:W-:-:S12]  /*1dd70*/  NOP ;  /* 0x0000000000007918 */ /* 0x000fd80000000000 */
.L_x_2951:
        /* <DEDUP_REMOVED lines=19> */
.L_x_3123:
[----:B------:R-:W-:Y:S05]  /*1deb0*/  BSYNC B0 ;  /* 0x0000000000007941 */ /* 0x000fea0003800000 */
.L_x_2952:
[----:B0-----:R-:W2:Y:S01]  /*1dec0*/  LDL R2, [R1] ;  /* 0x0000000001027983 */ /* 0x001ea20000100800 */
[----:B------:R-:W-:Y:S01]  /*1ded0*/  BSSY B0, `(.L_x_2954) ;  /* 0x000005e000007945 */ /* 0x000fe20003800000 */
[----:B--2---:R-:W-:-:S13]  /*1dee0*/  LOP3.LUT P0, RZ, R2, 0x1, RZ, 0xc0, !PT ;  /* 0x0000000102ff7812 */ /* 0x004fda000780c0ff */
[----:B------:R-:W-:Y:S05]  /*1def0*/  @!P0 BRA `(.L_x_2955) ;  /* 0x00000004006c8947 */ /* 0x000fea0003800000 */
[----:B------:R-:W2:Y:S04]  /*1df00*/  LDL R5, [R1+0x4] ;  /* 0x0000040001057983 */ /* 0x000ea80000100800 */
[----:B------:R-:W2:Y:S04]  /*1df10*/  LDL R2, [R1+0x8] ;  /* 0x0000080001027983 */ /* 0x000ea80000100800 */
[----:B------:R-:W3:Y:S01]  /*1df20*/  LDL R4, [R1+0x14] ;  /* 0x0000140001047983 */ /* 0x000ee20000100800 */
[----:B------:R-:W-:Y:S01]  /*1df30*/  BSSY B1, `(.L_x_2956) ;  /* 0x0000008000017945 */ /* 0x000fe20003800000 */
[----:B------:R-:W0:Y:S02]  /*1df40*/  S2R R3, SR_TID.X ;  /* 0x0000000000037919 */ /* 0x000e240000002100 */
[----:B0-----:R-:W-:-:S04]  /*1df50*/  LOP3.LUT R3, R3, 0x7f, RZ, 0xc0, !PT ;  /* 0x0000007f03037812 */ /* 0x001fc800078ec0ff */
[----:B------:R-:W-:Y:S01]  /*1df60*/  ISETP.NE.AND P1, PT, R3, RZ, PT ;  /* 0x000000ff0300720c */ /* 0x000fe20003f25270 */
[----:B--2---:R-:W-:Y:S01]  /*1df70*/  IMAD R2, R2, 0x8, R5 ;  /* 0x0000000802027824 */ /* 0x004fe200078e0205 */
[----:B---3--:R-:W-:-:S04]  /*1df80*/  SHF.L.U32 R0, R4, 0x1f, RZ ;  /* 0x0000001f04007819 */ /* 0x008fc800000006ff */
[----:B------:R-:W0:Y:S02]  /*1df90*/  SYNCS.PHASECHK.TRANS64.TRYWAIT P0, [R2+URZ+0x22860], R0 ;  /* 0x02286000020075a7 */ /* 0x000e24000800017f */
[----:B0-----:R-:W-:Y:S05]  /*1dfa0*/  @!P0 BRA `(.L_x_2957) ;  /* 0x0000005800448947 */ /* 0x001fea0003800000 */
.L_x_3124:
[----:B------:R-:W-:Y:S05]  /*1dfb0*/  BSYNC B1 ;  /* 0x0000000000017941 */ /* 0x000fea0003800000 */
.L_x_2956:
        /* <DEDUP_REMOVED lines=9> */
.L_x_2959:
[----:B------:R-:W-:Y:S05]  /*1e050*/  BSYNC B1 ;  /* 0x0000000000017941 */ /* 0x000fea0003800000 */
.L_x_2958:
        /* <DEDUP_REMOVED lines=14> */
.L_x_2960:
        /* <DEDUP_REMOVED lines=15> */
.L_x_2961:
        /* <DEDUP_REMOVED lines=15> */
.L_x_2962:
        /* <DEDUP_REMOVED lines=15> */
.L_x_2963:
        /* <DEDUP_REMOVED lines=10> */
.L_x_2955:
[----:B------:R-:W-:Y:S05]  /*1e4b0*/  BSYNC B0 ;  /* 0x0000000000007941 */ /* 0x000fea0003800000 */
.L_x_2954:
        /* <DEDUP_REMOVED lines=50> */
.L_x_2970:
[----:B------:R-:W2:Y:S01]  /*1e7e0*/  LDL R2, [R1+0x4] ;  /* 0x0000040001027983 */ /* 0x000ea20000100800 */
[----:B-1----:R-:W-:Y:S01]  /*1e7f0*/  SHF.L.U32 R5, R7, 0x1f, RZ ;  /* 0x0000001f07057819 */ /* 0x002fe200000006ff */
[----:B------:R-:W-:Y:S01]  /*1e800*/  BSSY B3, `(.L_x_2971) ;  /* 0x0000007000037945 */ /* 0x000fe20003800000 */
[----:B------:R-:W1:Y:S02]  /*1e810*/  S2R R3, SR_TID.X ;  /* 0x0000000000037919 */ /* 0x000e640000002100 */
[----:B-1----:R-:W-:-:S04]  /*1e820*/  LOP3.LUT R3, R3, 0x7f, RZ, 0xc0, !PT ;  /* 0x0000007f03037812 */ /* 0x002fc800078ec0ff */
[----:B------:R-:W-:Y:S01]  /*1e830*/  ISETP.NE.AND P1, PT, R3, RZ, PT ;  /* 0x000000ff0300720c */ /* 0x000fe20003f25270 */
[----:B--2---:R-:W-:-:S04]  /*1e840*/  IMAD R2, R8, 0x8, R2 ;  /* 0x0000000808027824 */ /* 0x004fc800078e0202 */
[----:B------:R-:W1:Y:S02]  /*1e850*/  SYNCS.PHASECHK.TRANS64.TRYWAIT P0, [R2+URZ+0x22840], R5 ;  /* 0x02284005020075a7 */ /* 0x000e64000800017f */
[----:B-1----:R-:W-:Y:S06]  /*1e860*/  @!P0 BRA `(.L_x_2972) ;  /* 0x0000005000288947 */ /* 0x002fec0003800000 */
.L_x_3125:
[----:B------:R-:W-:Y:S05]  /*1e870*/  BSYNC B3 ;  /* 0x0000000000037941 */ /* 0x000fea0003800000 */
.L_x_2971:
        /* <DEDUP_REMOVED lines=9> */
.L_x_2974:
[----:B------:R-:W-:Y:S05]  /*1e910*/  BSYNC B3 ;  /* 0x0000000000037941 */ /* 0x000fea0003800000 */
.L_x_2973:
        /* <DEDUP_REMOVED lines=14> */
.L_x_2975:
        /* <DEDUP_REMOVED lines=13> */
.L_x_3126:
[----:B------:R-:W-:Y:S05]  /*1ead0*/  BSYNC B3 ;  /* 0x0000000000037941 */ /* 0x000fea0003800000 */
.L_x_2976:
[----:B------:R-:W-:Y:S01]  /*1eae0*/  BSSY B3, `(.L_x_2978) ;  /* 0x000000b000037945 */ /* 0x000fe20003800000 */
[----:B------:R-:W-:Y:S02]  /*1eaf0*/  IMAD.MOV.U32 R8, RZ, RZ, 0x0 ;  /* 0x00000000ff087424 */ /* 0x000fe400078e00ff */
[----:B------:R-:W-:Y:S01]  /*1eb00*/  IMAD.MOV.U32 R9, RZ, RZ, 0x14f00000 ;  /* 0x14f00000ff097424 */ /* 0x000fe200078e00ff */
[----:B------:R-:W-:Y:S06]  /*1eb10*/  @P1 BRA `(.L_x_2979) ;  /* 0x00000000001c1947 */ /* 0x000fec0003800000 */
[----:B------:R-:W2:Y:S01]  /*1eb20*/  S2R R4, SR_TID.X ;  /* 0x0000000000047919 */ /* 0x000ea20000002100 */
[----:B------:R-:W-:-:S04]  /*1eb30*/  IMAD.MOV.U32 R3, RZ, RZ, 0xc000 ;  /* 0x0000c000ff037424 */ /* 0x000fc800078e00ff */
[----:B------:R3:W-:Y:S01]  /*1eb40*/  SYNCS.ARRIVE.TRANS64 RZ, [R2+URZ+0x22850], R3 ;  /* 0x0228500302ff79a7 */ /* 0x0007e2000800003f */
[----:B--2---:R-:W-:-:S04]  /*1eb50*/  LOP3.LUT R4, R4, 0x1f, RZ, 0xc0, !PT ;  /* 0x0000001f04047812 */ /* 0x004fc800078ec0ff */
[----:B------:R-:W-:-:S13]  /*1eb60*/  ISETP.NE.AND P0, PT, R4, RZ, PT ;  /* 0x000000ff0400720c */ /* 0x000fda0003f05270 */
[----:B---3--:R-:W-:Y:S05]  /*1eb70*/  @!P0 BRA `(.L_x_2979) ;  /* 0x0000000000048947 */ /* 0x008fea0003800000 */
[----:B------:R-:W-:Y:S01]  /*1eb80*/  BPT.TRAP 0x1 ;  /* 0x000000040000795c */ /* 0x000fe20000300000 */
.L_x_2979:
[----:B------:R-:W-:Y:S05]  /*1eb90*/  BSYNC B3 ;  /* 0x0000000000037941 */ /* 0x000fea0003800000 */
.L_x_2978:
        /* <DEDUP_REMOVED lines=11> */
.L_x_2980:
        /* <DEDUP_REMOVED lines=15> */
.L_x_2981:
        /* <DEDUP_REMOVED lines=15> */
.L_x_2982:
        /* <DEDUP_REMOVED lines=15> */
.L_x_2983:
        /* <DEDUP_REMOVED lines=10> */
.L_x_2969:
[----:B------:R-:W-:Y:S05]  /*1efc0*/  BSYNC B1 ;  /* 0x0000000000017941 */ /* 0x000fea0003800000 */
.L_x_2968:
[----:B------:R-:W2:Y:S02]  /*1efd0*/  LDL R4, [R1+0x2c] ;  /* 0x00002c0001047983 */ /* 0x000ea40000100800 */
[----:B--2---:R-:W-:-:S07]  /*1efe0*/  VIADD R0, R4, 0xfffffffd ;  /* 0xfffffffd04007836 */ /* 0x004fce0000000000 */
.L_x_2967:
[----:B------:R-:W-:Y:S05]  /*1eff0*/  BSYNC B2 ;  /* 0x0000000000027941 */ /* 0x000fea0003800000 */
.L_x_2966:
[----:B------:R-:W2:Y:S01]  /*1f000*/  LDL.LU R2, [R1+0x2c] ;  /* 0x00002c0001027983 */ /* 0x000ea20000300800 */
[----:B------:R-:W-:Y:S01]  /*1f010*/  VIADD R6, R6, 0xfffffffe ;  /* 0xfffffffe06067836 */ /* 0x000fe20000000000 */
[----:B--2---:R-:W-:-:S04]  /*1f020*/  LOP3.LUT R2, RZ, R2, RZ, 0x33, !PT ;  /* 0x00000002ff027212 */ /* 0x004fc800078e33ff */
[----:B------:R-:W-:-:S13]  /*1f030*/  ISETP.NE.AND P0, PT, R6, R2, PT ;  /* 0x000000020600720c */ /* 0x000fda0003f05270 */
[----:B------:R-:W-:Y:S05]  /*1f040*/  @!P0 BRA `(.L_x_2965) ;  /* 0x0000001400208947 */ /* 0x000fea0003800000 */
.L_x_3016:
        /* <DEDUP_REMOVED lines=36> */
.L_x_2986:
[----:B------:R-:W2:Y:S01]  /*1f290*/  LDL R2, [R1+0x4] ;  /* 0x0000040001027983 */ /* 0x000ea20000100800 */
[----:B------:R-:W-:Y:S01]  /*1f2a0*/  BSSY B2, `(.L_x_2987) ;  /* 0x0000008000027945 */ /* 0x000fe20003800000 */
[----:B0-----:R-:W0:Y:S02]  /*1f2b0*/  S2R R4, SR_TID.X ;  /* 0x0000000000047919 */ /* 0x001e240000002100 */
[----:B0-----:R-:W-:-:S04]  /*1f2c0*/  LOP3.LUT R4, R4, 0x7f, RZ, 0xc0, !PT ;  /* 0x0000007f04047812 */ /* 0x001fc800078ec0ff */
[----:B------:R-:W-:Y:S01]  /*1f2d0*/  ISETP.NE.AND P1, PT, R4, RZ, PT ;  /* 0x000000ff0400720c */ /* 0x000fe20003f25270 */
[----:B--2---:R-:W-:Y:S01]  /*1f2e0*/  IMAD R3, R7, 0x8, R2 ;  /* 0x0000000807037824 */ /* 0x004fe200078e0202 */
[----:B------:R-:W-:-:S04]  /*1f2f0*/  SHF.L.U32 R2, R6, 0x1f, RZ ;  /* 0x0000001f06027819 */ /* 0x000fc800000006ff */
[----:B------:R-:W0:Y:S02]  /*1f300*/  SYNCS.PHASECHK.TRANS64.TRYWAIT P0, [R3+URZ+0x22840], R2 ;  /* 0x02284002030075a7 */ /* 0x000e24000800017f */
[----:B0-----:R-:W-:Y:S05]  /*1f310*/  @!P0 BRA `(.L_x_2988) ;  /* 0x0000004400a48947 */ /* 0x001fea0003800000 */
.L_x_3127:
[----:B------:R-:W-:Y:S05]  /*1f320*/  BSYNC B2 ;  /* 0x0000000000027941 */ /* 0x000fea0003800000 */
.L_x_2987:
[----:B------:R-:W-:Y:S04]  /*1f330*/  BSSY B2, `(.L_x_2989) ;  /* 0x0000009000027945 */ /* 0x000fe80003800000 */
[----:B------:R-:W-:Y:S05]  /*1f340*/  @P1 BRA `(.L_x_2990) ;  /* 0x00000000001c1947 */ /* 0x000fea0003800000 */
[----:B------:R-:W1:Y:S01]  /*1f350*/  S2R R5, SR_TID.X ;  /* 0x0000000000057919 */ /* 0x000e620000002100 */
[----:B------:R-:W-:-:S04]  /*1f360*/  IMAD.MOV.U32 R4, RZ, RZ, 0x3000 ;  /* 0x00003000ff047424 */ /* 0x000fc800078e00ff */
[----:B------:R2:W-:Y:S01]  /*1f370*/  SYNCS.ARRIVE.TRANS64 RZ, [R3+URZ+0x22830], R4 ;  /* 0x0228300403ff79a7 */ /* 0x0005e2000800003f */
[----:B-1----:R-:W-:-:S04]  /*1f380*/  LOP3.LUT R5, R5, 0x1f, RZ, 0xc0, !PT ;  /* 0x0000001f05057812 */ /* 0x002fc800078ec0ff */
[----:B------:R-:W-:-:S13]  /*1f390*/  ISETP.NE.AND P0, PT, R5, RZ, PT ;  /* 0x000000ff0500720c */ /* 0x000fda0003f05270 */
[----:B--2---:R-:W-:Y:S05]  /*1f3a0*/  @!P0 BRA `(.L_x_2990) ;  /* 0x0000000000048947 */ /* 0x004fea0003800000 */
[----:B------:R-:W-:Y:S01]  /*1f3b0*/  BPT.TRAP 0x1 ;  /* 0x000000040000795c */ /* 0x000fe20000300000 */
.L_x_2990:
[----:B------:R-:W-:Y:S05]  /*1f3c0*/  BSYNC B2 ;  /* 0x0000000000027941 */ /* 0x000fea0003800000 */
.L_x_2989:
        /* <DEDUP_REMOVED lines=13> */
.L_x_2991:
        /* <DEDUP_REMOVED lines=13> */
.L_x_3128:
[----:B------:R-:W-:Y:S05]  /*1f570*/  BSYNC B2 ;  /* 0x0000000000027941 */ /* 0x000fea0003800000 */
.L_x_2992:
        /* <DEDUP_REMOVED lines=11> */
.L_x_2995:
[----:B------:R-:W-:Y:S05]  /*1f630*/  BSYNC B2 ;  /* 0x0000000000027941 */ /* 0x000fea0003800000 */
.L_x_2994:
        /* <DEDUP_REMOVED lines=10> */
.L_x_2996:
        /* <DEDUP_REMOVED lines=15> */
.L_x_2997:
        /* <DEDUP_REMOVED lines=15> */
.L_x_2998:
        /* <DEDUP_REMOVED lines=15> */
.L_x_2999:
        /* <DEDUP_REMOVED lines=10> */
.L_x_2985:
[----:B------:R-:W-:Y:S05]  /*1fa50*/  BSYNC B1 ;  /* 0x0000000000017941 */ /* 0x000fea0003800000 */
.L_x_2984:
        /* <DEDUP_REMOVED lines=36> */
.L_x_3002:
        /* <DEDUP_REMOVED lines=9> */
.L_x_3129:
[----:B------:R-:W-:Y:S05]  /*1fd30*/  BSYNC B2 ;  /* 0x0000000000027941 */ /* 0x000fea0003800000 */
.L_x_3003:
        /* <DEDUP_REMOVED lines=9> */
.L_x_3006:
[----:B------:R-:W-:Y:S05]  /*1fdd0*/  BSYNC B2 ;  /* 0x0000000000027941 */ /* 0x000fea0003800000 */
.L_x_3005:
        /* <DEDUP_REMOVED lines=14> */
.L_x_3007:
        /* <DEDUP_REMOVED lines=13> */
.L_x_3130:
[----:B------:R-:W-:Y:S05]  /*1ff90*/  BSYNC B2 ;  /* 0x0000000000027941 */ /* 0x000fea0003800000 */
.L_x_3008:
        /* <DEDUP_REMOVED lines=11> */
.L_x_3011:
[----:B------:R-:W-:Y:S05]  /*20050*/  BSYNC B2 ;  /* 0x0000000000027941 */ /* 0x000fea0003800000 */
.L_x_3010:
        /* <DEDUP_REMOVED lines=11> */
.L_x_3012:
        /* <DEDUP_REMOVED lines=15> */
.L_x_3013:
        /* <DEDUP_REMOVED lines=15> */
.L_x_3014:
        /* <DEDUP_REMOVED lines=15> */
.L_x_3015:
        /* <DEDUP_REMOVED lines=10> */
.L_x_3001:
[----:B------:R-:W-:Y:S05]  /*20480*/  BSYNC B1 ;  /* 0x0000000000017941 */ /* 0x000fea0003800000 */
.L_x_3000:
[----:B------:R-:W2:Y:S01]  /*20490*/  LDL R5, [R1+0x24] ;  /* 0x0000240001057983 */ /* 0x000ea20000100800 */
[----:B------:R-:W-:Y:S01]  /*204a0*/  VIADD R0, R0, 0xfffffffe ;  /* 0xfffffffe00007836 */ /* 0x000fe20000000000 */
[----:B--2---:R-:W-:-:S13]  /*204b0*/  ISETP.GT.AND P0, PT, R6, R5, PT ;  /* 0x000000050600720c */ /* 0x004fda0003f04270 */
[----:B------:R-:W-:Y:S05]  /*204c0*/  @P0 BRA `(.L_x_3016) ;  /* 0xffffffe800e00947 */ /* 0x000fea000383ffff */
.L_x_2965:
[----:B------:R-:W-:Y:S05]  /*204d0*/  BSYNC B0 ;  /* 0x0000000000007941 */ /* 0x000fea0003800000 */
.L_x_2964:
        /* <DEDUP_REMOVED lines=12> */
[----:B-1----:R-:W1:Y:S01]  /*205a0*/  S2R R3, SR_LANEID ;  /* 0x0000000000037919 */ /* 0x002e620000000000 */
[----:B------:R-:W-:Y:S02]  /*205b0*/  VOTEU.ANY UR4, UPT, PT ;  /* 0x0000000000047886 */ /* 0x000fe400038e0100 */
[----:B------:R-:W1:Y:S08]  /*205c0*/  FLO.U32 R4, UR4 ;  /* 0x0000000400047d00 */ /* 0x000e7000080e0000 */
[----:B------:R-:W2:Y:S01]  /*205d0*/  POPC R5, UR4 ;  /* 0x0000000400057d09 */ /* 0x000ea20008000000 */
[----:B-1----:R-:W-:-:S02]  /*205e0*/  ISETP.EQ.U32.AND P1, PT, R4, R3, PT ;  /* 0x000000030400720c */ /* 0x002fc40003f22070 */
[----:B------:R-:W2:Y:S11]  /*205f0*/  LDC.64 R2, c[0x0][0xc60] ;  /* 0x00031800ff027b82 */ /* 0x000eb60000000a00 */
[----:B--2---:R-:W2:Y:S01]  /*20600*/  @P1 ATOMG.E.ADD.STRONG.GPU PT, R3, desc[UR38][R2.64], R5 ;  /* 0x00000005020319a8 */ /* 0x004ea200081ee1e6 */
[----:B------:R-:W1:Y:S02]  /*20610*/  S2R R6, SR_LTMASK ;  /* 0x0000000000067919 */ /* 0x000e640000003900 */
[----:B-1----:R-:W-:-:S04]  /*20620*/  LOP3.LUT R6, R6, UR4, RZ, 0xc0, !PT ;  /* 0x0000000406067c12 */ /* 0x002fc8000f8ec0ff */
[----:B0-----:R-:W0:Y:S01]  /*20630*/  POPC R7, R6 ;  /* 0x0000000600077309 */ /* 0x001e220000000000 */
[----:B--2---:R-:W0:Y:S02]  /*20640*/  SHFL.IDX PT, R4, R3, R4, 0x1f ;  /* 0x00001f0403047589 */ /* 0x004e2400000e0000 */
[----:B0-----:R-:W-:-:S07]  /*20650*/  IADD3 R16, R4, UR36, R7 ;  /* 0x0000002404107c10 */ /* 0x001fce000fffe007 */
.L_x_3018:
[----:B------:R-:W-:Y:S05]  /*20660*/  BSYNC B0 ;  /* 0x0000000000007941 */ /* 0x000fea0003800000 */
.L_x_3017:
[----:B------:R-:W-:-:S05]  /*20670*/  SEL R0, R0, RZ, P0 ;  /* 0x000000ff00007207 */ /* 0x000fca0000000000 */
[----:B------:R2:W-:Y:S02]  /*20680*/  STL [R1+0x8], R0 ;  /* 0x0000080001007387 */ /* 0x0005e40000100800 */
.L_x_2936:
[----:B------:R-:W-:Y:S05]  /*20690*/  BSYNC B7 ;  /* 0x0000000000077941 */ /* 0x000fea0003800000 */
.L_x_2934:
[----:B--2---:R-:W2:Y:S02]  /*206a0*/  LDL R0, [R1] ;  /* 0x0000000001007983 */ /* 0x004ea40000100800 */
        /* <DEDUP_REMOVED lines=12> */
.L_x_3019:
[----:B------:R-:W2:Y:S01]  /*20770*/  S2R R6, SR_TID.X ;  /* 0x0000000000067919 */ /* 0x000ea20000002100 */
[----:B------:R-:W-:Y:S01]  /*20780*/  UMOV UR4, 0xffffffff ;  /* 0xffffffff00047882 */ /* 0x000fe20000000000 */
[----:B--2---:R-:W-:-:S04]  /*20790*/  LOP3.LUT R6, R6, 0x1f, RZ, 0xc0, !PT ;  /* 0x0000001f06067812 */ /* 0x004fc800078ec0ff */
[----:B------:R-:W-:Y:S01]  /*207a0*/  ISETP.NE.AND P0, PT, R6, 0x1f, PT ;  /* 0x0000001f0600780c */ /* 0x000fe20003f05270 */
[----:B------:R-:W-:-:S12]  /*207b0*/  BRA.DIV UR4, `(.L_x_3021) ;  /* 0x0000003204cc7947 */ /* 0x000fd8000b800000 */
[----:B-1----:R-:W-:Y:S01]  /*207c0*/  IMAD.IADD R5, R19, 0x1, R6 ;  /* 0x0000000113057824 */ /* 0x002fe200078e0206 */
[----:B------:R-:W-:-:S04]  /*207d0*/  ULDC UR4, c[0x0][0xc3c] ;  /* 0x00030f0000047ab9 */ /* 0x000fc80000000800 */
[----:B------:R-:W-:-:S13]  /*207e0*/  ISETP.GE.OR P1, PT, R5, UR4, !P0 ;  /* 0x0000000405007c0c */ /* 0x000fda000c726670 */
[----:B------:R-:W1:Y:S02]  /*207f0*/  @!P1 LDC.64 R2, c[0x0][0xc80] ;  /* 0x00032000ff029b82 */ /* 0x000e640000000a00 */
[----:B-1----:R-:W-:-:S06]  /*20800*/  @!P1 IMAD.WIDE R2, R5, 0x4, R2 ;  /* 0x0000000405029825 */ /* 0x002fcc00078e0202 */
[----:B------:R1:W2:Y:S01]  /*20810*/  @!P1 LDG.E R2, desc[UR38][R2.64] ;  /* 0x0000002602029981 */ /* 0x0002a2000c1e1900 */
[C---:B------:R-:W-:Y:S02]  /*20820*/  ISETP.GE.U32.AND P2, PT, R6.reuse, 0x2, PT ;  /* 0x000000020600780c */ /* 0x040fe40003f46070 */
[C---:B------:R-:W-:Y:S01]  /*20830*/  ISETP.GE.U32.AND P3, PT, R6.reuse, 0x4, PT ;  /* 0x000000040600780c */ /* 0x040fe20003f66070 */
[----:B------:R-:W-:Y:S01]  /*20840*/  SHFL.IDX PT, R0, R16, RZ, 0x1f ;  /* 0x00001fff10007589 */ /* 0x000fe200000e0000 */
[C---:B------:R-:W-:Y:S02]  /*20850*/  ISETP.GE.U32.AND P4, PT, R6.reuse, 0x8, PT ;  /* 0x000000080600780c */ /* 0x040fe40003f86070 */
[C---:B------:R-:W-:Y:S01]  /*20860*/  ISETP.GE.U32.AND P5, PT, R6.reuse, 0x10, PT ;  /* 0x000000100600780c */ /* 0x040fe20003fa6070 */
        /* <DEDUP_REMOVED lines=17> */
[----:B------:R-:W-:Y:S02]  /*20980*/  IMAD.IADD R2, R2, 0x1, R5 ;  /* 0x0000000102027824 */ /* 0x000fe400078e0205 */
[----:B------:R1:W2:Y:S04]  /*20990*/  SHFL.IDX PT, R5, R16, 0x1, 0x1f ;  /* 0x00201f0010057f89 */ /* 0x0002a800000e0000 */
[----:B------:R1:W3:Y:S02]  /*209a0*/  SHFL.IDX PT, R16, R2, 0x1f, 0x1f ;  /* 0x03e01f0002107f89 */ /* 0x0002e400000e0000 */
.L_x_3140:
[----:B------:R-:W-:Y:S02]  /*209b0*/  ULDC UR4, c[0x0][0xc38] ;  /* 0x00030e0000047ab9 */ /* 0x000fe40000000800 */
[----:B------:R-:W-:-:S04]  /*209c0*/  IMAD.U32 R4, RZ, RZ, UR4 ;  /* 0x00000004ff047e24 */ /* 0x000fc8000f8e00ff */
[----:B-1-3--:R-:W-:-:S04]  /*209d0*/  IMAD R16, R16, R4, RZ ;  /* 0x0000000410107224 */ /* 0x00afc800078e02ff */
[----:B--2---:R-:W-:-:S05]  /*209e0*/  IMAD.IADD R5, R5, 0x1, R16 ;  /* 0x0000000105057824 */ /* 0x004fca00078e0210 */
[----:B------:R-:W-:-:S13]  /*209f0*/  ISETP.GT.AND P6, PT, R5, R0, PT ;  /* 0x000000000500720c */ /* 0x000fda0003fc4270 */
[----:B------:R-:W-:Y:S05]  /*20a00*/  @P6 BRA `(.L_x_3022) ;  /* 0x00000000009c6947 */ /* 0x000fea0003800000 */
.L_x_3027:
[----:B0-----:R-:W1:Y:S01]  /*20a10*/  LDC R2, c[0x0][0xc3c] ;  /* 0x00030f00ff027b82 */ /* 0x001e620000000800 */
[----:B------:R-:W-:-:S05]  /*20a20*/  VIADD R19, R19, 0x1f ;  /* 0x0000001f13137836 */ /* 0x000fca0000000000 */
[----:B-1----:R-:W-:-:S13]  /*20a30*/  ISETP.GE.AND P6, PT, R19, R2, PT ;  /* 0x000000021300720c */ /* 0x002fda0003fc6270 */
[----:B------:R-:W-:Y:S05]  /*20a40*/  @P6 BRA `(.L_x_3023) ;  /* 0x0000000400d46947 */ /* 0x000fea0003800000 */
[----:B------:R-:W1:Y:S01]  /*20a50*/  S2R R3, SR_TID.X ;  /* 0x0000000000037919 */ /* 0x000e620000002100 */
[----:B------:R-:W-:Y:S01]  /*20a60*/  BSSY B0, `(.L_x_3024) ;  /* 0x0000009000007945 */ /* 0x000fe20003800000 */
[----:B-1----:R-:W-:-:S05]  /*20a70*/  LOP3.LUT R3, R3, 0x1f, RZ, 0xc0, !PT ;  /* 0x0000001f03037812 */ /* 0x002fca00078ec0ff */
[----:B------:R-:W-:Y:S02]  /*20a80*/  IMAD.IADD R4, R19, 0x1, R3 ;  /* 0x0000000113047824 */ /* 0x000fe400078e0203 */
[----:B------:R-:W-:-:S03]  /*20a90*/  IMAD.MOV.U32 R3, RZ, RZ, RZ ;  /* 0x000000ffff037224 */ /* 0x000fc600078e00ff */
[----:B------:R-:W-:-:S13]  /*20aa0*/  ISETP.GE.OR P6, PT, R4, R2, !P0 ;  /* 0x000000020400720c */ /* 0x000fda00047c6670 */
[----:B------:R-:W-:Y:S05]  /*20ab0*/  @P6 BRA `(.L_x_3025) ;  /* 0x00000000000c6947 */ /* 0x000fea0003800000 */
[----:B------:R-:W1:Y:S02]  /*20ac0*/  LDC.64 R2, c[0x0][0xc80] ;  /* 0x00032000ff027b82 */ /* 0x000e640000000a00 */
[----:B-1----:R-:W-:-:S06]  /*20ad0*/  IMAD.WIDE R2, R4, 0x4, R2 ;  /* 0x0000000404027825 */ /* 0x002fcc00078e0202 */
[----:B------:R1:W5:Y:S02]  /*20ae0*/  LDG.E R3, desc[UR38][R2.64] ;  /* 0x0000002602037981 */ /* 0x000364000c1e1900 */
.L_x_3025:
[----:B------:R-:W-:Y:S05]  /*20af0*/  BSYNC B0 ;  /* 0x0000000000007941 */ /* 0x000fea0003800000 */
.L_x_3024:
[----:B------:R-:W-:-:S03]  /*20b00*/  UMOV UR4, 0xffffffff ;  /* 0xffffffff00047882 */ /* 0x000fc60000000000 */
[----:B------:R-:W-:Y:S05]  /*20b10*/  BRA.DIV UR4, `(.L_x_3026) ;  /* 0x00000036042c7947 */ /* 0x000fea000b800000 */
[----:B-----5:R-:W1:Y:S02]  /*20b20*/  SHFL.UP PT, R14, R3, 0x1, RZ ;  /* 0x04200000030e7989 */ /* 0x020e6400000e00ff */
[----:B-1----:R-:W-:-:S05]  /*20b30*/  SEL R2, R14, RZ, P1 ;  /* 0x000000ff0e027207 */ /* 0x002fca0000800000 */
        /* <DEDUP_REMOVED lines=14> */
.L_x_3148:
[----:B------:R-:W-:Y:S02]  /*20c20*/  ULDC UR4, c[0x0][0xc38] ;  /* 0x00030e0000047ab9 */ /* 0x000fe40000000800 */
[----:B------:R-:W-:-:S04]  /*20c30*/  IMAD.U32 R4, RZ, RZ, UR4 ;  /* 0x00000004ff047e24 */ /* 0x000fc8000f8e00ff */
[----:B-1----:R-:W-:-:S04]  /*20c40*/  IMAD R16, R16, R4, RZ ;  /* 0x0000000410107224 */ /* 0x002fc800078e02ff */
[----:B------:R-:W-:-:S05]  /*20c50*/  IMAD.IADD R5, R16, 0x1, R5 ;  /* 0x0000000110057824 */ /* 0x000fca00078e0205 */
[----:B------:R-:W-:-:S13]  /*20c60*/  ISETP.GT.AND P6, PT, R5, R0, PT ;  /* 0x000000000500720c */ /* 0x000fda0003fc4270 */
[----:B------:R-:W-:Y:S05]  /*20c70*/  @!P6 BRA `(.L_x_3027) ;  /* 0xfffffffc0064e947 */ /* 0x000fea000383ffff */
.L_x_3022:
        /* <DEDUP_REMOVED lines=8> */
.L_x_3152:
[----:B------:R-:W-:Y:S01]  /*20d00*/  ISETP.NE.AND P0, PT, R5, RZ, PT ;  /* 0x000000ff0500720c */ /* 0x000fe20003f05270 */
[----:B------:R-:W-:-:S12]  /*20d10*/  IMAD.MOV.U32 R5, RZ, RZ, RZ ;  /* 0x000000ffff057224 */ /* 0x000fd800078e00ff */
[----:B------:R-:W-:Y:S05]  /*20d20*/  @!P0 BRA `(.L_x_3029) ;  /* 0x0000000000148947 */ /* 0x000fea0003800000 */
[----:B------:R-:W-:Y:S01]  /*20d30*/  UMOV UR4, 0xffffffff ;  /* 0xffffffff00047882 */ /* 0x000fe20000000000 */
[----:B------:R-:W-:Y:S02]  /*20d40*/  VIADD R12, R6, 0xffffffff ;  /* 0xffffffff060c7836 */ /* 0x000fe40000000000 */
[----:B------:R-:W-:Y:S05]  /*20d50*/  BRA.DIV UR4, `(.L_x_3030) ;  /* 0x0000003604a87947 */ /* 0x000fea000b800000 */
[----:B0-----:R0:W3:Y:S02]  /*20d60*/  SHFL.IDX PT, R2, R2, R12, 0x1f ;  /* 0x00001f0c02027589 */ /* 0x0010e400000e0000 */
.L_x_3155:
[----:B---3--:R-:W-:-:S07]  /*20d70*/  IMAD.MOV.U32 R5, RZ, RZ, R2 ;  /* 0x000000ffff057224 */ /* 0x008fce00078e0002 */
.L_x_3029:
[----:B01----:R-:W0:Y:S01]  /*20d80*/  LDC.64 R2, c[0x0][0xc90] ;  /* 0x00032400ff027b82 */ /* 0x003e220000000a00 */
[----:B------:R-:W-:-:S04]  /*20d90*/  IMAD.IADD R19, R6, 0x1, R19 ;  /* 0x0000000106137824 */ /* 0x000fc800078e0213 */
[----:B0-----:R-:W-:-:S05]  /*20da0*/  IMAD.WIDE R2, R19, 0x4, R2 ;  /* 0x0000000413027825 */ /* 0x001fca00078e0202 */
[----:B------:R-:W2:Y:S01]  /*20db0*/  LDG.E R7, desc[UR38][R2.64] ;  /* 0x0000002602077981 */ /* 0x000ea2000c1e1900 */
[----:B------:R-:W-:-:S04]  /*20dc0*/  IMAD R16, R5, R4, R16 ;  /* 0x0000000405107224 */ /* 0x000fc800078e0210 */
[----:B------:R-:W-:Y:S02]  /*20dd0*/  IMAD.IADD R0, R0, 0x1, -R16 ;  /* 0x0000000100007824 */ /* 0x000fe400078e0a10 */
[----:B--2---:R-:W-:-:S05]  /*20de0*/  IMAD R6, R17, R7, RZ ;  /* 0x0000000711067224 */ /* 0x004fca00078e02ff */
        /* <DEDUP_REMOVED lines=53> */
[----:B------:R-:W-:Y:S01]  /*21140*/  @!P1 LOP3.LUT R2, RZ, R4, RZ, 0x33, !PT ;  /* 0x00000004ff029212 */ /* 0x000fe200078e33ff */
[----:B------:R-:W-:-:S04]  /*21150*/  IMAD.MOV R4, RZ, RZ, -R4 ;  /* 0x000000ffff047224 */ /* 0x000fc800078e0a04 */
[----:B------:R-:W-:Y:S01]  /*21160*/  IMAD R18, R2, R4, R5 ;  /* 0x0000000402127224 */ /* 0x000fe200078e0205 */
[----:B------:R-:W-:-:S05]  /*21170*/  LOP3.LUT R2, RZ, R2, RZ, 0x33, !PT ;  /* 0x00000002ff027212 */ /* 0x000fca00078e33ff */
[----:B------:R-:W-:Y:S01]  /*21180*/  IMAD.IADD R17, R17, 0x1, R2 ;  /* 0x0000000111117824 */ /* 0x000fe200078e0202 */
[----:B------:R-:W-:Y:S06]  /*21190*/  BRA `(.L_x_3031) ;  /* 0x00000000001c7947 */ /* 0x000fec0003800000 */
.L_x_3023:
[----:B------:R-:W-:Y:S01]  /*211a0*/  UMOV UR4, URZ ;  /* 0x0000003f00047c82 */ /* 0x000fe20008000000 */
[----:B------:R-:W-:Y:S01]  /*211b0*/  UMOV UR5, URZ ;  /* 0x0000003f00057c82 */ /* 0x000fe20008000000 */
[----:B------:R-:W-:Y:S01]  /*211c0*/  ULDC UR6, c[0x0][0xc3c] ;  /* 0x00030f0000067ab9 */ /* 0x000fe20000000800 */
[----:B------:R-:W-:Y:S02]  /*211d0*/  IMAD.MOV.U32 R16, RZ, RZ, R0 ;  /* 0x000000ffff107224 */ /* 0x000fe400078e0000 */
[----:B------:R-:W-:Y:S02]  /*211e0*/  IMAD.U32 R17, RZ, RZ, UR4 ;  /* 0x00000004ff117e24 */ /* 0x000fe4000f8e00ff */
[----:B------:R-:W-:Y:S02]  /*211f0*/  IMAD.U32 R18, RZ, RZ, UR5 ;  /* 0x00000005ff127e24 */ /* 0x000fe4000f8e00ff */
[----:B------:R-:W-:-:S07]  /*21200*/  IMAD.U32 R19, RZ, RZ, UR6 ;  /* 0x00000006ff137e24 */ /* 0x000fce000f8e00ff */
.L_x_3031:
[----:B------:R1:W2:Y:S01]  /*21210*/  LDL R2, [R1+0x4] ;  /* 0x0000040001027983 */ /* 0x0002a20000100800 */
[----:B------:R-:W3:Y:S01]  /*21220*/  S2R R0, SR_TID.X ;  /* 0x0000000000007919 */ /* 0x000ee20000002100 */
[----:B------:R-:W-:Y:S05]  /*21230*/  WARPSYNC.ALL ;  /* 0x0000000000007948 */ /* 0x000fea0003800000 */
[----:B---3--:R-:W-:Y:S01]  /*21240*/  LOP3.LUT R0, R0, 0x1f, RZ, 0xc0, !PT ;  /* 0x0000001f00007812 */ /* 0x008fe200078ec0ff */
        /* <DEDUP_REMOVED lines=8> */
.L_x_3020:
[----:B------:R-:W-:Y:S02]  /*212d0*/  ULDC UR4, c[0x0][0xc3c] ;  /* 0x00030f0000047ab9 */ /* 0x000fe40000000800 */
[----:B---3--:R-:W-:-:S13]  /*212e0*/  ISETP.GE.AND P0, PT, R19, UR4, PT ;  /* 0x0000000413007c0c */ /* 0x008fda000bf06270 */
[----:B------:R-:W-:Y:S05]  /*212f0*/  @!P0 BRA `(.L_x_3032) ;  /* 0xffffff9000888947 */ /* 0x000fea000383ffff */
[----:B------:R-:W-:Y:S05]  /*21300*/  BSYNC B8 ;  /* 0x0000000000087941 */ /* 0x000fea0003800000 */
.L_x_2876:
[----:B--2---:R-:W2:Y:S01]  /*21310*/  LDL.LU R0, [R1+0x48] ;  /* 0x0000480001007983 */ /* 0x004ea20000300800 */
[----:B------:R-:W-:Y:S01]  /*21320*/  BSSY B0, `(.L_x_3033) ;  /* 0x000000b000007945 */ /* 0x000fe20003800000 */
[----:B-1----:R-:W1:Y:S01]  /*21330*/  S2R R5, SR_CgaCtaId ;  /* 0x0000000000057919 */ /* 0x002e620000008800 */
[----:B--2---:R-:W-:-:S05]  /*21340*/  VIADD R0, R0, 0x1 ;  /* 0x0000000100007836 */ /* 0x004fca0000000000 */
[----:B0-----:R-:W-:-:S04]  /*21350*/  LEA.HI R2, R0, R0, RZ, 0x1 ;  /* 0x0000000000027211 */ /* 0x001fc800078f08ff */
[----:B------:R-:W-:-:S05]  /*21360*/  LOP3.LUT R3, R2, 0xfffffffe, RZ, 0xc0, !PT ;  /* 0xfffffffe02037812 */ /* 0x000fca00078ec0ff */
[----:B------:R-:W-:Y:S01]  /*21370*/  IMAD.IADD R3, R0, 0x1, -R3 ;  /* 0x0000000100037824 */ /* 0x000fe200078e0a03 */
[----:B------:R-:W-:-:S04]  /*21380*/  MOV R0, 0x400 ;  /* 0x0000040000007802 */ /* 0x000fc80000000f00 */
[----:B-1----:R-:W-:Y:S02]  /*21390*/  LEA R0, R5, R0, 0x18 ;  /* 0x0000000005007211 */ /* 0x002fe400078ec0ff */
[----:B------:R-:W-:-:S04]  /*213a0*/  SHF.L.U32 R3, R3, 0x1f, RZ ;  /* 0x0000001f03037819 */ /* 0x000fc800000006ff */
[----:B------:R-:W0:Y:S02]  /*213b0*/  SYNCS.PHASECHK.TRANS64.TRYWAIT P0, [R0+URZ+0x22820], R3 ;  /* 0x02282003000075a7 */ /* 0x000e24000800017f */
[----:B0-----:R-:W-:Y:S05]  /*213c0*/  @!P0 BRA `(.L_x_3034) ;  /* 0x0000003000348947 */ /* 0x001fea0003800000 */
.L_x_3156:
[----:B------:R-:W-:Y:S05]  /*213d0*/  BSYNC B0 ;  /* 0x0000000000007941 */ /* 0x000fea0003800000 */
.L_x_3033:
[----:B------:R-:W-:-:S03]  /*213e0*/  UMOV UR4, 0xffffffff ;  /* 0xffffffff00047882 */ /* 0x000fc60000000000 */
[----:B------:R-:W-:Y:S05]  /*213f0*/  BRA.DIV UR4, `(.L_x_3035) ;  /* 0x00000032043c7947 */ /* 0x000fea000b800000 */
[----:B------:R-:W1:Y:S02]  /*21400*/  S2R R2, SR_TID.X ;  /* 0x0000000000027919 */ /* 0x000e640000002100 */
[----:B-1----:R-:W-:-:S04]  /*21410*/  SHF.R.U32.HI R2, RZ, 0x5, R2 ;  /* 0x00000005ff027819 */ /* 0x002fc80000011602 */
[----:B------:R-:W-:-:S05]  /*21420*/  LOP3.LUT R2, R2, 0x3, RZ, 0xc0, !PT ;  /* 0x0000000302027812 */ /* 0x000fca00078ec0ff */
[----:B------:R1:W2:Y:S02]  /*21430*/  SHFL.IDX PT, R14, R2, RZ, 0x1f ;  /* 0x00001fff020e7589 */ /* 0x0002a400000e0000 */
.L_x_3159:
[----:B--2---:R-:W-:-:S13]  /*21440*/  ISETP.NE.AND P0, PT, R14, RZ, PT ;  /* 0x000000ff0e00720c */ /* 0x004fda0003f05270 */
[----:B------:R-:W-:Y:S05]  /*21450*/  @P0 BRA `(.L_x_2660) ;  /* 0x0000000000940947 */ /* 0x000fea0003800000 */
[----:B------:R-:W-:-:S03]  /*21460*/  UMOV UR4, 0xffffffff ;  /* 0xffffffff00047882 */ /* 0x000fc60000000000 */
[----:B------:R-:W-:Y:S05]  /*21470*/  BRA.DIV UR4, `(.L_x_3036) ;  /* 0x0000003204507947 */ /* 0x000fea000b800000 */
[----:B------:R-:W-:-:S13]  /*21480*/  ELECT P6, URZ, PT ;  /* 0x00000000003f782f */ /* 0x000fda00038c0000 */
.L_x_3162:
[----:B------:R-:W-:Y:S05]  /*21490*/  @!P6 BRA `(.L_x_2660) ;  /* 0x000000000084e947 */ /* 0x000fea0003800000 */
[----:B-1----:R-:W2:Y:S02]  /*214a0*/  LDL.LU R2, [R1+0x50] ;  /* 0x0000500001027983 */ /* 0x002ea40000300800 */
[----:B--2---:R-:W-:-:S04]  /*214b0*/  LOP3.LUT R2, R2, 0x2, RZ, 0xfc, !PT ;  /* 0x0000000202027812 */ /* 0x004fc800078efcff */
[----:B------:R-:W-:-:S13]  /*214c0*/  ISETP.NE.AND P2, PT, R2, 0x3, PT ;  /* 0x000000030200780c */ /* 0x000fda0003f45270 */
[----:B------:R-:W-:Y:S05]  /*214d0*/  @!P2 BRA `(.L_x_3037) ;  /* 0x000000000004a947 */ /* 0x000fea0003800000 */
[----:B------:R-:W-:Y:S01]  /*214e0*/  BPT.TRAP 0x1 ;  /* 0x000000040000795c */ /* 0x000fe20000300000 */
.L_x_3037:
        /* <DEDUP_REMOVED lines=14> */
.L_x_3163:
[----:B------:R-:W1:Y:S02]  /*215d0*/  SYNCS.PHASECHK.TRANS64.TRYWAIT P0, [R7+URZ], R2 ;  /* 0x00000002070075a7 */ /* 0x000e64000800017f */
[----:B-1----:R-:W-:Y:S05]  /*215e0*/  @!P0 BRA `(.L_x_3039) ;  /* 0x0000003000288947 */ /* 0x002fea0003800000 */
.L_x_3164:
[----:B------:R-:W-:Y:S05]  /*215f0*/  @!P2 BRA `(.L_x_3040) ;  /* 0x000000000004a947 */ /* 0x000fea0003800000 */
[----:B------:R-:W-:Y:S01]  /*21600*/  BPT.TRAP 0x1 ;  /* 0x000000040000795c */ /* 0x000fe20000300000 */
.L_x_3040:
[----:B------:R-:W2:Y:S01]  /*21610*/  LDL.LU R4, [R1+0x8] ;  /* 0x0000080001047983 */ /* 0x000ea20000300800 */
[----:B------:R-:W-:-:S04]  /*21620*/  VIADD R0, R0, 0x22860 ;  /* 0x0002286000007836 */ /* 0x000fc80000000000 */
[----:B--2---:R-:W-:-:S04]  /*21630*/  IMAD R4, R4, 0x8, R0 ;  /* 0x0000000804047824 */ /* 0x004fc800078e0200 */
[----:B------:R-:W2:Y:S02]  /*21640*/  SYNCS.PHASECHK.TRANS64.TRYWAIT P0, [R4+URZ], R5 ;  /* 0x00000005040075a7 */ /* 0x000ea4000800017f */
[----:B--2---:R-:W-:Y:S05]  /*21650*/  @!P0 BRA `(.L_x_3041) ;  /* 0x0000003000208947 */ /* 0x004fea0003800000 */
.L_x_3165:
[----:B------:R-:W-:-:S07]  /*21660*/  IMAD R3, R3, 0x8, R0 ;  /* 0x0000000803037824 */ /* 0x000fce00078e0200 */
.L_x_3042:
[----:B---3--:R3:W4:Y:S02]  /*21670*/  SYNCS.PHASECHK.TRANS64.TRYWAIT P0, [R3+URZ], R2 ;  /* 0x00000002030075a7 */ /* 0x008724000800017f */
[----:B----4-:R-:W-:Y:S05]  /*21680*/  @!P0 NANOSLEEP.SYNCS 0x989680 ;  /* 0x009896800000895d */ /* 0x010fea0003900000 */
[----:B------:R-:W4:Y:S02]  /*21690*/  @!P0 SYNCS.PHASECHK.TRANS64 P0, [R3+URZ], R2 ;  /* 0x00000002030085a7 */ /* 0x000f24000800007f */
[----:B----4-:R-:W-:Y:S05]  /*216a0*/  @!P0 BRA `(.L_x_3042) ;  /* 0xfffffffc00f08947 */ /* 0x010fea000383ffff */
.L_x_2660:
[----:B------:R-:W-:Y:S05]  /*216b0*/  BSYNC B9 ;  /* 0x0000000000097941 */ /* 0x000fea0003800000 */
.L_x_2657:
[----:B------:R-:W-:Y:S05]  /*216c0*/  EXIT ;  /* 0x000000000000794d */ /* 0x000fea0003800000 */
.L_x_2686:
[----:B0-----:R0:W1:Y:S02]  /*216d0*/  SYNCS.PHASECHK.TRANS64.TRYWAIT P6, [R98+URZ+0x22890], R103 ;  /* 0x02289067620075a7 */ /* 0x00106400080c017f */
[----:B-1----:R-:W-:Y:S05]  /*216e0*/  @!P6 NANOSLEEP.SYNCS 0x989680 ;  /* 0x009896800000e95d */ /* 0x002fea0003900000 */
[----:B------:R-:W1:Y:S02]  /*216f0*/  @!P6 SYNCS.PHASECHK.TRANS64 P6, [R98+URZ+0x22890], R103 ;  /* 0x022890676200e5a7 */ /* 0x000e6400080c007f */
[----:B-1----:R-:W-:Y:S05]  /*21700*/  @!P6 BRA `(.L_x_2686) ;  /* 0xfffffffc00f0e947 */ /* 0x002fea000383ffff */
[----:B------:R-:W-:Y:S05]  /*21710*/  BRA `(.L_x_3043) ;  /* 0xfffffe1800247947 */ /* 0x000fea000383ffff */
.L_x_2704:
[----:B0-----:R0:W1:Y:S02]  /*21720*/  SYNCS.PHASECHK.TRANS64.TRYWAIT P5, [R98+URZ+0x22890], R103 ;  /* 0x02289067620075a7 */ /* 0x00106400080a017f */
[----:B-1----:R-:W-:Y:S05]  /*21730*/  @!P5 NANOSLEEP.SYNCS 0x989680 ;  /* 0x009896800000d95d */ /* 0x002fea0003900000 */
[----:B------:R-:W1:Y:S02]  /*21740*/  @!P5 SYNCS.PHASECHK.TRANS64 P5, [R98+URZ+0x22890], R103 ;  /* 0x022890676200d5a7 */ /* 0x000e6400080a007f */
[----:B-1----:R-:W-:Y:S05]  /*21750*/  @!P5 BRA `(.L_x_2704) ;  /* 0xfffffffc00f0d947 */ /* 0x002fea000383ffff */
[----:B------:R-:W-:Y:S05]  /*21760*/  BRA `(.L_x_3044) ;  /* 0xfffffe2800cc7947 */ /* 0x000fea000383ffff */
.L_x_2713:
[----:B0-----:R0:W1:Y:S02]  /*21770*/  SYNCS.PHASECHK.TRANS64.TRYWAIT P4, [R98+URZ+0x22890], R103 ;  /* 0x02289067620075a7 */ /* 0x001064000808017f */
[----:B-1----:R-:W-:Y:S05]  /*21780*/  @!P4 NANOSLEEP.SYNCS 0x989680 ;  /* 0x009896800000c95d */ /* 0x002fea0003900000 */
[----:B------:R-:W1:Y:S02]  /*21790*/  @!P4 SYNCS.PHASECHK.TRANS64 P4, [R98+URZ+0x22890], R103 ;  /* 0x022890676200c5a7 */ /* 0x000e64000808007f */
[----:B-1----:R-:W-:Y:S05]  /*217a0*/  @!P4 BRA `(.L_x_2713) ;  /* 0xfffffffc00f0c947 */ /* 0x002fea000383ffff */
[----:B------:R-:W-:Y:S05]  /*217b0*/  BRA `(.L_x_3045) ;  /* 0xfffffe3800f47947 */ /* 0x000fea000383ffff */
.L_x_2719:
[----:B-1----:R1:W2:Y:S02]  /*217c0*/  SYNCS.PHASECHK.TRANS64.TRYWAIT P3, [R98+URZ+0x228b0], R103 ;  /* 0x0228b067620075a7 */ /* 0x0022a4000806017f */
[----:B--2---:R-:W-:Y:S05]  /*217d0*/  @!P3 NANOSLEEP.SYNCS 0x989680 ;  /* 0x009896800000b95d */ /* 0x004fea0003900000 */
[----:B------:R-:W2:Y:S02]  /*217e0*/  @!P3 SYNCS.PHASECHK.TRANS64 P3, [R98+URZ+0x228b0], R103 ;  /* 0x0228b0676200b5a7 */ /* 0x000ea4000806007f */
[----:B--2---:R-:W-:Y:S05]  /*217f0*/  @!P3 BRA `(.L_x_2719) ;  /* 0xfffffffc00f0b947 */ /* 0x004fea000383ffff */
[----:B------:R-:W-:Y:S05]  /*21800*/  BRA `(.L_x_3046) ;  /* 0xfffffe3c00847947 */ /* 0x000fea000383ffff */
.L_x_2735:
[----:B------:R-:W0:Y:S01]  /*21810*/  S2R R12, SR_TID.X ;  /* 0x00000000000c7919 */ /* 0x000e220000002100 */
[----:B------:R-:W-:Y:S01]  /*21820*/  BSSY B0, `(.L_x_3047) ;  /* 0x000000c000007945 */ /* 0x000fe20003800000 */
[----:B------:R-:W-:Y:S02]  /*21830*/  IMAD.MOV.U32 R11, RZ, RZ, 0x1f ;  /* 0x0000001fff0b7424 */ /* 0x000fe400078e00ff */
[----:B------:R-:W-:Y:S02]  /*21840*/  IMAD.MOV.U32 R15, RZ, RZ, -0x1 ;  /* 0xffffffffff0f7424 */ /* 0x000fe400078e00ff */
[----:B0-----:R-:W-:-:S05]  /*21850*/  VIADD R12, R12, 0xffffff80 ;  /* 0xffffff800c0c7836 */ /* 0x001fca0000000000 */
[----:B------:R-:W-:-:S04]  /*21860*/  SHF.R.S32.HI R7, RZ, 0x1f, R12 ;  /* 0x0000001fff077819 */ /* 0x000fc8000001140c */
[----:B------:R-:W-:Y:S01]  /*21870*/  LEA.HI R7, R7, R12, RZ, 0x7 ;  /* 0x0000000c07077211 */ /* 0x000fe200078f38ff */
[----:B------:R-:W-:-:S03]  /*21880*/  IMAD.MOV.U32 R12, RZ, RZ, RZ ;  /* 0x000000ffff0c7224 */ /* 0x000fc600078e00ff */
[----:B------:R-:W-:-:S05]  /*21890*/  SHF.R.S32.HI R7, RZ, 0x7, R7 ;  /* 0x00000007ff077819 */ /* 0x000fca0000011407 */
[----:B------:R-:W-:-:S07]  /*218a0*/  IMAD.MOV.U32 R13, RZ, RZ, R7 ;  /* 0x000000ffff0d7224 */ /* 0x000fce00078e0007 */
[----:B-----5:R-:W-:Y:S05]  /*218b0*/  WARPSYNC.COLLECTIVE R15, `(.L_x_3048) ;  /* 0x000000000f087348 */ /* 0x020fea0003c00000 */
[----:B------:R0:W1:Y:S02]  /*218c0*/  SHFL.IDX P6, R14, R13, R12, R11 ;  /* 0x0000000c0d0e7389 */ /* 0x00006400000c000b */
[----:B01---5:R-:W-:Y:S01]  /*218d0*/  ENDCOLLECTIVE ;  /* 0x000000000000791b */ /* 0x023fe20003800000 */
.L_x_3048:
[----:B------:R-:W-:Y:S05]  /*218e0*/  BSYNC B0 ;  /* 0x0000000000007941 */ /* 0x000fea0003800000 */
.L_x_3047:
[----:B------:R-:W-:Y:S05]  /*218f0*/  BRA `(.L_x_3049) ;  /* 0xfffffe4c002c7947 */ /* 0x000fea000383ffff */
.L_x_2747:
        /* <DEDUP_REMOVED lines=8> */
.L_x_3051:
[----:B------:R-:W-:Y:S05]  /*21980*/  BSYNC B1 ;  /* 0x0000000000017941 */ /* 0x000fea0003800000 */
.L_x_3050:
        /* <DEDUP_REMOVED lines=8> */
.L_x_3052:
[----:B------:R-:W-:Y:S02]  /*21a10*/  IMAD.MOV.U32 R13, RZ, RZ, R8 ;  /* 0x000000ffff0d7224 */ /* 0x000fe400078e0008 */
[----:B------:R-:W-:-:S07]  /*21a20*/  IMAD.MOV.U32 R0, RZ, RZ, R14 ;  /* 0x000000ffff007224 */ /* 0x000fce00078e000e */
[----:B------:R-:W-:Y:S05]  /*21a30*/  WARPSYNC.COLLECTIVE R15, `(.L_x_3053) ;  /* 0x000000000f087348 */ /* 0x000fea0003c00000 */
[----:B------:R0:W1:Y:S02]  /*21a40*/  SHFL.IDX P6, R14, R13, R12, R11 ;  /* 0x0000000c0d0e7389 */ /* 0x00006400000c000b */
[----:B01----:R-:W-:Y:S01]  /*21a50*/  ENDCOLLECTIVE ;  /* 0x000000000000791b */ /* 0x003fe20003800000 */
.L_x_3053:
[----:B------:R-:W-:Y:S02]  /*21a60*/  IMAD.MOV.U32 R13, RZ, RZ, R7 ;  /* 0x000000ffff0d7224 */ /* 0x000fe400078e0007 */
[----:B------:R-:W-:-:S07]  /*21a70*/  IMAD.MOV.U32 R5, RZ, RZ, R14 ;  /* 0x000000ffff057224 */ /* 0x000fce00078e000e */
[----:B------:R-:W-:Y:S05]  /*21a80*/  WARPSYNC.COLLECTIVE R15, `(.L_x_3054) ;  /* 0x000000000f087348 */ /* 0x000fea0003c00000 */
[----:B------:R0:W1:Y:S02]  /*21a90*/  SHFL.IDX P6, R14, R13, R12, R11 ;  /* 0x0000000c0d0e7389 */ /* 0x00006400000c000b */
[----:B01----:R-:W-:Y:S01]  /*21aa0*/  ENDCOLLECTIVE ;  /* 0x000000000000791b */ /* 0x003fe20003800000 */
.L_x_3054:
[----:B------:R-:W-:Y:S05]  /*21ab0*/  BRA `(.L_x_3055) ;  /* 0xfffffe5000907947 */ /* 0x000fea000383ffff */
.L_x_2750:
[----:B------:R-:W-:Y:S01]  /*21ac0*/  BSSY B1, `(.L_x_3056) ;  /* 0x0000008000017945 */ /* 0x000fe20003800000 */
[----:B------:R-:W-:Y:S02]  /*21ad0*/  IMAD.MOV.U32 R13, RZ, RZ, R6 ;  /* 0x000000ffff0d7224 */ /* 0x000fe400078e0006 */
[----:B------:R-:W-:Y:S02]  /*21ae0*/  IMAD.MOV.U32 R12, RZ, RZ, 0x1 ;  /* 0x00000001ff0c7424 */ /* 0x000fe400078e00ff */
[----:B------:R-:W-:Y:S02]  /*21af0*/  IMAD.MOV.U32 R11, RZ, RZ, 0x1c1f ;  /* 0x00001c1fff0b7424 */ /* 0x000fe400078e00ff */
[----:B------:R-:W-:-:S07]  /*21b00*/  IMAD.MOV.U32 R15, RZ, RZ, -0x1 ;  /* 0xffffffffff0f7424 */ /* 0x000fce00078e00ff */
[----:B0---4-:R-:W-:Y:S05]  /*21b10*/  WARPSYNC.COLLECTIVE R15, `(.L_x_3057) ;  /* 0x000000000f087348 */ /* 0x011fea0003c00000 */
[----:B----4-:R1:W2:Y:S02]  /*21b20*/  SHFL.IDX P6, R14, R13, R12, R11 ;  /* 0x0000000c0d0e7389 */ /* 0x0102a400000c000b */
[----:B012---:R-:W-:Y:S01]  /*21b30*/  ENDCOLLECTIVE ;  /* 0x000000000000791b */ /* 0x007fe20003800000 */
.L_x_3057:
[----:B------:R-:W-:Y:S05]  /*21b40*/  BSYNC B1 ;  /* 0x0000000000017941 */ /* 0x000fea0003800000 */
.L_x_3056:
        /* <DEDUP_REMOVED lines=8> */
.L_x_3058:
[----:B------:R-:W-:Y:S02]  /*21bd0*/  IMAD.MOV.U32 R13, RZ, RZ, R8 ;  /* 0x000000ffff0d7224 */ /* 0x000fe400078e0008 */
[----:B------:R-:W-:-:S07]  /*21be0*/  IMAD.MOV.U32 R0, RZ, RZ, R14 ;  /* 0x000000ffff007224 */ /* 0x000fce00078e000e */
[----:B------:R-:W-:Y:S05]  /*21bf0*/  WARPSYNC.COLLECTIVE R15, `(.L_x_3059) ;  /* 0x000000000f087348 */ /* 0x000fea0003c00000 */
[----:B------:R0:W1:Y:S02]  /*21c00*/  SHFL.IDX P6, R14, R13, R12, R11 ;  /* 0x0000000c0d0e7389 */ /* 0x00006400000c000b */
[----:B01----:R-:W-:Y:S01]  /*21c10*/  ENDCOLLECTIVE ;  /* 0x000000000000791b */ /* 0x003fe20003800000 */
.L_x_3059:
[----:B------:R-:W-:Y:S02]  /*21c20*/  IMAD.MOV.U32 R13, RZ, RZ, R7 ;  /* 0x000000ffff0d7224 */ /* 0x000fe400078e0007 */
[----:B------:R-:W-:-:S07]  /*21c30*/  IMAD.MOV.U32 R5, RZ, RZ, R14 ;  /* 0x000000ffff057224 */ /* 0x000fce00078e000e */
[----:B------:R-:W-:Y:S05]  /*21c40*/  WARPSYNC.COLLECTIVE R15, `(.L_x_3060) ;  /* 0x000000000f087348 */ /* 0x000fea0003c00000 */
[----:B------:R0:W1:Y:S02]  /*21c50*/  SHFL.IDX P6, R14, R13, R12, R11 ;  /* 0x0000000c0d0e7389 */ /* 0x00006400000c000b */
[----:B01----:R-:W-:Y:S01]  /*21c60*/  ENDCOLLECTIVE ;  /* 0x000000000000791b */ /* 0x003fe20003800000 */
.L_x_3060:
[----:B------:R-:W-:Y:S05]  /*21c70*/  BRA `(.L_x_3061) ;  /* 0xfffffe5000ec7947 */ /* 0x000fea000383ffff */
.L_x_2754:
[----:B0-----:R0:W1:Y:S02]  /*21c80*/  SYNCS.PHASECHK.TRANS64.TRYWAIT P0, [R16+URZ+0x22800], R35 ;  /* 0x02280023100075a7 */ /* 0x001064000800017f */
[----:B-1----:R-:W-:Y:S05]  /*21c90*/  @!P0 NANOSLEEP.SYNCS 0x989680 ;  /* 0x009896800000895d */ /* 0x002fea0003900000 */
[----:B------:R-:W1:Y:S02]  /*21ca0*/  @!P0 SYNCS.PHASECHK.TRANS64 P0, [R16+URZ+0x22800], R35 ;  /* 0x02280023100085a7 */ /* 0x000e64000800007f */
[----:B-1----:R-:W-:Y:S05]  /*21cb0*/  @!P0 BRA `(.L_x_2754) ;  /* 0xfffffffc00f08947 */ /* 0x002fea000383ffff */
[----:B------:R-:W-:Y:S05]  /*21cc0*/  BRA `(.L_x_3062) ;  /* 0xfffffe5400d87947 */ /* 0x000fea000383ffff */
.L_x_2762:
[----:B------:R-:W0:Y:S01]  /*21cd0*/  LDC R38, c[0x0][0x3f4] ;  /* 0x0000fd00ff267b82 */ /* 0x000e220000000800 */
        /* <DEDUP_REMOVED lines=8> */
.L_x_3064:
[----:B------:R-:W-:Y:S05]  /*21d60*/  BSYNC B1 ;  /* 0x0000000000017941 */ /* 0x000fea0003800000 */
.L_x_3063:
[----:B------:R-:W-:Y:S01]  /*21d70*/  IMAD.MOV.U32 R13, RZ, RZ, R10 ;  /* 0x000000ffff0d7224 */ /* 0x000fe200078e000a */
[----:B------:R-:W-:Y:S01]  /*21d80*/  ISETP.GE.AND P0, PT, R37, R38, PT ;  /* 0x000000262500720c */ /* 0x000fe20003f06270 */
[----:B------:R-:W-:Y:S02]  /*21d90*/  IMAD.MOV.U32 R12, RZ, RZ, RZ ;  /* 0x000000ffff0c7224 */ /* 0x000fe400078e00ff */
[----:B------:R-:W-:Y:S02]  /*21da0*/  IMAD.MOV.U32 R11, RZ, RZ, 0x1c1f ;  /* 0x00001c1fff0b7424 */ /* 0x000fe400078e00ff */
[----:B------:R-:W-:Y:S02]  /*21db0*/  IMAD.MOV.U32 R15, RZ, RZ, -0x1 ;  /* 0xffffffffff0f7424 */ /* 0x000fe400078e00ff */
[----:B------:R-:W-:Y:S02]  /*21dc0*/  IMAD.MOV.U32 R0, RZ, RZ, R14 ;  /* 0x000000ffff007224 */ /* 0x000fe400078e000e */
[----:B------:R-:W-:-:S07]  /*21dd0*/  IMAD R31, R200, R31, RZ ;  /* 0x0000001fc81f7224 */ /* 0x000fce00078e02ff */
[----:B------:R-:W-:Y:S05]  /*21de0*/  WARPSYNC.COLLECTIVE R15, `(.L_x_3065) ;  /* 0x000000000f087348 */ /* 0x000fea0003c00000 */
[----:B------:R0:W1:Y:S02]  /*21df0*/  SHFL.IDX P6, R14, R13, R12, R11 ;  /* 0x0000000c0d0e7389 */ /* 0x00006400000c000b */
[----:B01----:R-:W-:Y:S01]  /*21e00*/  ENDCOLLECTIVE ;  /* 0x000000000000791b */ /* 0x003fe20003800000 */
.L_x_3065:
[----:B------:R-:W-:Y:S01]  /*21e10*/  ISETP.GE.OR P1, PT, R34, R31, P0 ;  /* 0x0000001f2200720c */ /* 0x000fe20000726670 */
[----:B------:R-:W-:-:S12]  /*21e20*/  IMAD.MOV.U32 R13, RZ, RZ, R29 ;  /* 0x000000ffff0d7224 */ /* 0x000fd800078e001d */
[C---:B------:R-:W-:Y:S01]  /*21e30*/  @!P1 IMAD.SHL.U32 R9, R37.reuse, 0x2, RZ ;  /* 0x0000000225099824 */ /* 0x040fe200078e00ff */
[----:B------:R-:W-:Y:S01]  /*21e40*/  @!P1 SHF.L.U64.HI R21, R37, 0x1, R30 ;  /* 0x0000000125159819 */ /* 0x000fe2000001021e */
[----:B------:R-:W-:-:S07]  /*21e50*/  IMAD.MOV.U32 R3, RZ, RZ, R14 ;  /* 0x000000ffff037224 */ /* 0x000fce00078e000e */
[----:B------:R-:W-:Y:S05]  /*21e60*/  WARPSYNC.COLLECTIVE R15, `(.L_x_3066) ;  /* 0x000000000f087348 */ /* 0x000fea0003c00000 */
[----:B------:R0:W1:Y:S02]  /*21e70*/  SHFL.IDX P6, R14, R13, R12, R11 ;  /* 0x0000000c0d0e7389 */ /* 0x00006400000c000b */
[----:B01----:R-:W-:Y:S01]  /*21e80*/  ENDCOLLECTIVE ;  /* 0x000000000000791b */ /* 0x003fe20003800000 */
.L_x_3066:
[----:B------:R-:W-:-:S05]  /*21e90*/  @!P1 IADD3 R4, P2, R3, R9, RZ ;  /* 0x0000000903049210 */ /* 0x000fca0007f5e0ff */
[----:B------:R-:W-:-:S06]  /*21ea0*/  @!P1 IMAD.X R5, R0, 0x1, R21, P2 ;  /* 0x0000000100059824 */ /* 0x000fcc00010e0615 */
[----:B------:R-:W5:Y:S01]  /*21eb0*/  @!P1 LD.E.128 R4, desc[UR38][R4.64] ;  /* 0x0000002604049980 */ /* 0x000f62000c101d00 */
[----:B------:R-:W-:Y:S02]  /*21ec0*/  IMAD.MOV.U32 R13, RZ, RZ, R28 ;  /* 0x000000ffff0d7224 */ /* 0x000fe400078e001c */
[----:B------:R-:W-:-:S07]  /*21ed0*/  IMAD.MOV.U32 R8, RZ, RZ, R14 ;  /* 0x000000ffff087224 */ /* 0x000fce00078e000e */
[----:B-----5:R-:W-:Y:S05]  /*21ee0*/  WARPSYNC.COLLECTIVE R15, `(.L_x_3067) ;  /* 0x000000000f087348 */ /* 0x020fea0003c00000 */
[----:B------:R0:W1:Y:S02]  /*21ef0*/  SHFL.IDX P6, R14, R13, R12, R11 ;  /* 0x0000000c0d0e7389 */ /* 0x00006400000c000b */
[----:B01---5:R-:W-:Y:S01]  /*21f00*/  ENDCOLLECTIVE ;  /* 0x000000000000791b */ /* 0x023fe20003800000 */
.L_x_3067:
[----:B------:R-:W-:-:S05]  /*21f10*/  @!P1 IADD3 R14, P2, R14, R9, RZ ;  /* 0x000000090e0e9210 */ /* 0x000fca0007f5e0ff */
[----:B------:R-:W-:-:S04]  /*21f20*/  @!P1 IMAD.X R3, R8, 0x1, R21, P2 ;  /* 0x0000000108039824 */ /* 0x000fc800010e0615 */
[----:B------:R-:W-:-:S05]  /*21f30*/  @!P1 IMAD.MOV.U32 R15, RZ, RZ, R3 ;  /* 0x000000ffff0f9224 */ /* 0x000fca00078e0003 */
[----:B------:R0:W5:Y:S01]  /*21f40*/  @!P1 LD.E.128 R24, desc[UR38][R14.64] ;  /* 0x000000260e189980 */ /* 0x000162000c101d00 */
[----:B------:R-:W-:Y:S02]  /*21f50*/  IMAD.MOV.U32 R13, RZ, RZ, R20 ;  /* 0x000000ffff0d7224 */ /* 0x000fe400078e0014 */
[----:B------:R-:W-:Y:S02]  /*21f60*/  IMAD.MOV.U32 R12, RZ, RZ, 0x1 ;  /* 0x00000001ff0c7424 */ /* 0x000fe400078e00ff */
[----:B0-----:R-:W-:-:S07]  /*21f70*/  IMAD.MOV.U32 R15, RZ, RZ, -0x1 ;  /* 0xffffffffff0f7424 */ /* 0x001fce00078e00ff */
[----:B-----5:R-:W-:Y:S05]  /*21f80*/  WARPSYNC.COLLECTIVE R15, `(.L_x_3068) ;  /* 0x000000000f087348 */ /* 0x020fea0003c00000 */
[----:B------:R0:W1:Y:S02]  /*21f90*/  SHFL.IDX P6, R14, R13, R12, R11 ;  /* 0x0000000c0d0e7389 */ /* 0x00006400000c000b */
[----:B01---5:R-:W-:Y:S01]  /*21fa0*/  ENDCOLLECTIVE ;  /* 0x000000000000791b */ /* 0x023fe20003800000 */
.L_x_3068:
[----:B------:R-:W-:Y:S01]  /*21fb0*/  CS2R R42, SRZ ;  /* 0x00000000002a7805 */ /* 0x000fe2000001ff00 */
[----:B------:R-:W-:Y:S01]  /*21fc0*/  IMAD.MOV.U32 R13, RZ, RZ, R10 ;  /* 0x000000ffff0d7224 */ /* 0x000fe200078e000a */
[----:B------:R-:W-:Y:S01]  /*21fd0*/  CS2R R40, SRZ ;  /* 0x0000000000287805 */ /* 0x000fe2000001ff00 */
[----:B------:R-:W-:-:S04]  /*21fe0*/  @!P1 IMAD.MOV.U32 R42, RZ, RZ, R4 ;  /* 0x000000ffff2a9224 */ /* 0x000fc800078e0004 */
[----:B------:R-:W-:-:S05]  /*21ff0*/  IMAD.MOV.U32 R0, RZ, RZ, R42 ;  /* 0x000000ffff007224 */ /* 0x000fca00078e002a */
[----:B------:R-:W-:Y:S01]  /*22000*/  PRMT R46, R46, 0x5410, R0 ;  /* 0x000054102e2e7816 */ /* 0x000fe20000000000 */
[----:B------:R-:W-:-:S07]  /*22010*/  IMAD.MOV.U32 R0, RZ, RZ, R14 ;  /* 0x000000ffff007224 */ /* 0x000fce00078e000e */
[----:B------:R-:W-:Y:S05]  /*22020*/  WARPSYNC.COLLECTIVE R15, `(.L_x_3069) ;  /* 0x000000000f087348 */ /* 0x000fea0003c00000 */
[----:B------:R0:W1:Y:S02]  /*22030*/  SHFL.IDX P6, R14, R13, R12, R11 ;  /* 0x0000000c0d0e7389 */ /* 0x00006400000c000b */
[----:B01----:R-:W-:Y:S01]  /*22040*/  ENDCOLLECTIVE ;  /* 0x000000000000791b */ /* 0x003fe20003800000 */
.L_x_3069:
[----:B------:R-:W-:-:S04]  /*22050*/  @!P1 IMAD.MOV.U32 R43, RZ, RZ, R5 ;  /* 0x000000ffff2b9224 */ /* 0x000fc800078e0005 */
[----:B------:R-:W-:-:S05]  /*22060*/  IMAD.MOV.U32 R3, RZ, RZ, R43 ;  /* 0x000000ffff037224 */ /* 0x000fca00078e002b */
[----:B------:R-:W-:Y:S01]  /*22070*/  PRMT R47, R3, 0x7610, R47 ;  /* 0x00007610032f7816 */ /* 0x000fe2000000002f */
[----:B------:R-:W-:Y:S02]  /*22080*/  IMAD.MOV.U32 R13, RZ, RZ, R29 ;  /* 0x000000ffff0d7224 */ /* 0x000fe400078e001d */
[----:B------:R-:W-:-:S07]  /*22090*/  IMAD.MOV.U32 R3, RZ, RZ, R14 ;  /* 0x000000ffff037224 */ /* 0x000fce00078e000e */
[----:B------:R-:W-:Y:S05]  /*220a0*/  WARPSYNC.COLLECTIVE R15, `(.L_x_3070) ;  /* 0x000000000f087348 */ /* 0x000fea0003c00000 */
[----:B------:R0:W1:Y:S02]  /*220b0*/  SHFL.IDX P6, R14, R13, R12, R11 ;  /* 0x0000000c0d0e7389 */ /* 0x00006400000c000b */
[----:B01----:R-:W-:Y:S01]  /*220c0*/  ENDCOLLECTIVE ;  /* 0x000000000000791b */ /* 0x003fe20003800000 */
.L_x_3070:
[----:B------:R-:W-:Y:S02]  /*220d0*/  @!P1 IMAD.MOV.U32 R40, RZ, RZ, R6 ;  /* 0x000000ffff289224 */ /* 0x000fe400078e0006 */
[----:B------:R-:W-:Y:S01]  /*220e0*/  @!P1 IMAD.MOV.U32 R41, RZ, RZ, R7 ;  /* 0x000000ffff299224 */ /* 0x000fe200078e0007 */
[----:B------:R-:W-:Y:S02]  /*220f0*/  CS2R R6, SRZ ;  /* 0x0000000000067805 */ /* 0x000fe4000001ff00 */
[----:B------:R-:W-:Y:S01]  /*22100*/  CS2R R4, SRZ ;  /* 0x0000000000047805 */ /* 0x000fe2000001ff00 */
[----:B------:R-:W-:Y:S02]  /*22110*/  IMAD.MOV.U32 R10, RZ, RZ, R40 ;  /* 0x000000ffff0a7224 */ /* 0x000fe400078e0028 */
[----:B------:R-:W-:Y:S02]  /*22120*/  IMAD.MOV.U32 R21, RZ, RZ, R41 ;  /* 0x000000ffff157224 */ /* 0x000fe400078e0029 */
[----:B------:R-:W-:-:S02]  /*22130*/  @!P1 IMAD.MOV.U32 R6, RZ, RZ, R24 ;  /* 0x000000ffff069224 */ /* 0x000fc400078e0018 */
[----:B------:R-:W-:Y:S02]  /*22140*/  IMAD.MOV.U32 R13, RZ, RZ, R28 ;  /* 0x000000ffff0d7224 */ /* 0x000fe400078e001c */
[----:B------:R-:W-:Y:S02]  /*22150*/  @!P1 IMAD.MOV.U32 R7, RZ, RZ, R25 ;  /* 0x000000ffff079224 */ /* 0x000fe400078e0019 */
[----:B------:R-:W-:Y:S02]  /*22160*/  @!P1 IMAD.MOV.U32 R4, RZ, RZ, R26 ;  /* 0x000000ffff049224 */ /* 0x000fe400078e001a */
[----:B------:R-:W-:Y:S01]  /*22170*/  @!P1 IMAD.MOV.U32 R5, RZ, RZ, R27 ;  /* 0x000000ffff059224 */ /* 0x000fe200078e001b */
[----:B------:R-:W-:Y:S01]  /*22180*/  PRMT R9, R10, 0x7610, R9 ;  /* 0x000076100a097816 */ /* 0x000fe20000000009 */
[----:B------:R-:W-:Y:S02]  /*22190*/  IMAD.MOV.U32 R20, RZ, RZ, R6 ;  /* 0x000000ffff147224 */ /* 0x000fe400078e0006 */
[----:B------:R-:W-:-:S07]  /*221a0*/  IMAD.MOV.U32 R8, RZ, RZ, R14 ;  /* 0x000000ffff087224 */ /* 0x000fce00078e000e */
[----:B------:R-:W-:Y:S05]  /*221b0*/  WARPSYNC.COLLECTIVE R15, `(.L_x_3071) ;  /* 0x000000000f087348 */ /* 0x000fea0003c00000 */
[----:B------:R0:W1:Y:S02]  /*221c0*/  SHFL.IDX P6, R14, R13, R12, R11 ;  /* 0x0000000c0d0e7389 */ /* 0x00006400000c000b */
[----:B01----:R-:W-:Y:S01]  /*221d0*/  ENDCOLLECTIVE ;  /* 0x000000000000791b */ /* 0x003fe20003800000 */
.L_x_3071:
[----:B------:R-:W-:Y:S02]  /*221e0*/  PRMT R10, R21, 0x7610, R10 ;  /* 0x00007610150a7816 */ /* 0x000fe4000000000a */
[----:B------:R-:W-:Y:S02]  /*221f0*/  CS2R R24, SRZ ;  /* 0x0000000000187805 */ /* 0x000fe4000001ff00 */
[----:B------:R-:W-:Y:S01]  /*22200*/  PRMT R9, R9, 0x5410, R20 ;  /* 0x0000541009097816 */ /* 0x000fe20000000014 */
[----:B------:R-:W-:Y:S02]  /*22210*/  IMAD.MOV.U32 R11, RZ, RZ, R7 ;  /* 0x000000ffff0b7224 */ /* 0x000fe400078e0007 */
[----:B------:R-:W-:Y:S02]  /*22220*/  IMAD.MOV.U32 R12, RZ, RZ, R4 ;  /* 0x000000ffff0c7224 */ /* 0x000fe400078e0004 */
[----:B------:R-:W-:Y:S01]  /*22230*/  IMAD.MOV.U32 R13, RZ, RZ, R5 ;  /* 0x000000ffff0d7224 */ /* 0x000fe200078e0005 */
[----:B------:R-:W-:-:S02]  /*22240*/  PRMT R21, R11, 0x7610, R21 ;  /* 0x000076100b157816 */ /* 0x000fc40000000015 */
[----:B------:R-:W-:Y:S02]  /*22250*/  PRMT R10, R10, 0x5410, R12 ;  /* 0x000054100a0a7816 */ /* 0x000fe4000000000c */
[----:B------:R-:W-:Y:S01]  /*22260*/  PRMT R46, R13, 0x7610, R46 ;  /* 0x000076100d2e7816 */ /* 0x000fe2000000002e */
[----:B------:R-:W-:Y:S06]  /*22270*/  BRA `(.L_x_3072) ;  /* 0xfffffe6000e87947 */ /* 0x000fec000383ffff */
.L_x_2766:
[----:B-1----:R1:W2:Y:S02]  /*22280*/  SYNCS.PHASECHK.TRANS64.TRYWAIT P1, [R16+URZ+0x22800], R11 ;  /* 0x0228000b100075a7 */ /* 0x0022a4000802017f */
[----:B--2---:R-:W-:Y:S05]  /*22290*/  @!P1 NANOSLEEP.SYNCS 0x989680 ;  /* 0x009896800000995d */ /* 0x004fea0003900000 */
[----:B------:R-:W2:Y:S02]  /*222a0*/  @!P1 SYNCS.PHASECHK.TRANS64 P1, [R16+URZ+0x22800], R11 ;  /* 0x0228000b100095a7 */ /* 0x000ea4000802007f */
[----:B--2---:R-:W-:Y:S05]  /*222b0*/  @!P1 BRA `(.L_x_2766) ;  /* 0xfffffffc00f09947 */ /* 0x004fea000383ffff */
[----:B------:R-:W-:Y:S05]  /*222c0*/  BRA `(.L_x_3073) ;  /* 0xfffffe6400847947 */ /* 0x000fea000383ffff */
.L_x_2772:
[----:B0-----:R0:W3:Y:S02]  /*222d0*/  SYNCS.PHASECHK.TRANS64.TRYWAIT P2, [R6+URZ+0x22830], R21 ;  /* 0x02283015060075a7 */ /* 0x0010e4000804017f */
[----:B---3--:R-:W-:Y:S05]  /*222e0*/  @!P2 NANOSLEEP.SYNCS 0x989680 ;  /* 0x009896800000a95d */ /* 0x008fea0003900000 */
[----:B------:R-:W3:Y:S02]  /*222f0*/  @!P2 SYNCS.PHASECHK.TRANS64 P2, [R6+URZ+0x22830], R21 ;  /* 0x022830150600a5a7 */ /* 0x000ee4000804007f */
[----:B---3--:R-:W-:Y:S05]  /*22300*/  @!P2 BRA `(.L_x_2772) ;  /* 0xfffffffc00f0a947 */ /* 0x008fea000383ffff */
[----:B------:R-:W-:Y:S05]  /*22310*/  BRA `(.L_x_2771) ;  /* 0xfffffe7400307947 */ /* 0x000fea000383ffff */
.L_x_2785:
[----:B-1----:R1:W2:Y:S02]  /*22320*/  SYNCS.PHASECHK.TRANS64.TRYWAIT P2, [R6+URZ+0x22850], R21 ;  /* 0x02285015060075a7 */ /* 0x0022a4000804017f */
[----:B--2---:R-:W-:Y:S05]  /*22330*/  @!P2 NANOSLEEP.SYNCS 0x989680 ;  /* 0x009896800000a95d */ /* 0x004fea0003900000 */
[----:B------:R-:W2:Y:S02]  /*22340*/  @!P2 SYNCS.PHASECHK.TRANS64 P2, [R6+URZ+0x22850], R21 ;  /* 0x022850150600a5a7 */ /* 0x000ea4000804007f */
[----:B--2---:R-:W-:Y:S05]  /*22350*/  @!P2 BRA `(.L_x_2785) ;  /* 0xfffffffc00f0a947 */ /* 0x004fea000383ffff */
[----:B------:R-:W-:Y:S05]  /*22360*/  BRA `(.L_x_2784) ;  /* 0xfffffe9c00987947 */ /* 0x000fea000383ffff */
.L_x_2794:
[----:B-1----:R1:W2:Y:S02]  /*22370*/  SYNCS.PHASECHK.TRANS64.TRYWAIT P2, [R210+URZ+0x22830], R209 ;  /* 0x022830d1d20075a7 */ /* 0x0022a4000804017f */
[----:B--2---:R-:W-:Y:S05]  /*22380*/  @!P2 NANOSLEEP.SYNCS 0x989680 ;  /* 0x009896800000a95d */ /* 0x004fea0003900000 */
[----:B------:R-:W2:Y:S02]  /*22390*/  @!P2 SYNCS.PHASECHK.TRANS64 P2, [R210+URZ+0x22830], R209 ;  /* 0x022830d1d200a5a7 */ /* 0x000ea4000804007f */
[----:B--2---:R-:W-:Y:S05]  /*223a0*/  @!P2 BRA `(.L_x_2794) ;  /* 0xfffffffc00f0a947 */ /* 0x004fea000383ffff */
[----:B------:R-:W-:Y:S05]  /*223b0*/  BRA `(.L_x_2793) ;  /* 0xfffffea400607947 */ /* 0x000fea000383ffff */
.L_x_2807:
[----:B--2---:R2:W3:Y:S02]  /*223c0*/  SYNCS.PHASECHK.TRANS64.TRYWAIT P2, [R210+URZ+0x22850], R209 ;  /* 0x022850d1d20075a7 */ /* 0x0044e4000804017f */
[----:B---3--:R-:W-:Y:S05]  /*223d0*/  @!P2 NANOSLEEP.SYNCS 0x989680 ;  /* 0x009896800000a95d */ /* 0x008fea0003900000 */
[----:B------:R-:W3:Y:S02]  /*223e0*/  @!P2 SYNCS.PHASECHK.TRANS64 P2, [R210+URZ+0x22850], R209 ;  /* 0x022850d1d200a5a7 */ /* 0x000ee4000804007f */
[----:B---3--:R-:W-:Y:S05]  /*223f0*/  @!P2 BRA `(.L_x_2807) ;  /* 0xfffffffc00f0a947 */ /* 0x008fea000383ffff */
[----:B------:R-:W-:Y:S05]  /*22400*/  BRA `(.L_x_2806) ;  /* 0xfffffed400fc7947 */ /* 0x000fea000383ffff */
.L_x_2817:
[----:B--2---:R2:W3:Y:S02]  /*22410*/  SYNCS.PHASECHK.TRANS64.TRYWAIT P3, [R6+URZ+0x22830], R210 ;  /* 0x022830d2060075a7 */ /* 0x0044e4000806017f */
[----:B---3--:R-:W-:Y:S05]  /*22420*/  @!P3 NANOSLEEP.SYNCS 0x989680 ;  /* 0x009896800000b95d */ /* 0x008fea0003900000 */
[----:B------:R-:W3:Y:S02]  /*22430*/  @!P3 SYNCS.PHASECHK.TRANS64 P3, [R6+URZ+0x22830], R210 ;  /* 0x022830d20600b5a7 */ /* 0x000ee4000806007f */
[----:B---3--:R-:W-:Y:S05]  /*22440*/  @!P3 BRA `(.L_x_2817) ;  /* 0xfffffffc00f0b947 */ /* 0x008fea000383ffff */
[----:B------:R-:W-:Y:S05]  /*22450*/  BRA `(.L_x_2816) ;  /* 0xfffffedc00f47947 */ /* 0x000fea000383ffff */
.L_x_2822:
[----:B-1----:R1:W2:Y:S02]  /*22460*/  SYNCS.PHASECHK.TRANS64.TRYWAIT P3, [R6+URZ+0x22850], R210 ;  /* 0x022850d2060075a7 */ /* 0x0022a4000806017f */
[----:B--2---:R-:W-:Y:S05]  /*22470*/  @!P3 NANOSLEEP.SYNCS 0x989680 ;  /* 0x009896800000b95d */ /* 0x004fea0003900000 */
[----:B------:R-:W2:Y:S02]  /*22480*/  @!P3 SYNCS.PHASECHK.TRANS64 P3, [R6+URZ+0x22850], R210 ;  /* 0x022850d20600b5a7 */ /* 0x000ea4000806007f */
[----:B--2---:R-:W-:Y:S05]  /*22490*/  @!P3 BRA `(.L_x_2822) ;  /* 0xfffffffc00f0b947 */ /* 0x004fea000383ffff */
[----:B------:R-:W-:Y:S05]  /*224a0*/  BRA `(.L_x_2821) ;  /* 0xfffffefc00d07947 */ /* 0x000fea000383ffff */
.L_x_2828:
[----:B--2---:R2:W3:Y:S02]  /*224b0*/  SYNCS.PHASECHK.TRANS64.TRYWAIT P2, [R210+URZ+0x22830], R209 ;  /* 0x022830d1d20075a7 */ /* 0x0044e4000804017f */
[----:B---3--:R-:W-:Y:S05]  /*224c0*/  @!P2 NANOSLEEP.SYNCS 0x989680 ;  /* 0x009896800000a95d */ /* 0x008fea0003900000 */
[----:B------:R-:W3:Y:S02]  /*224d0*/  @!P2 SYNCS.PHASECHK.TRANS64 P2, [R210+URZ+0x22830], R209 ;  /* 0x022830d1d200a5a7 */ /* 0x000ee4000804007f */
[----:B---3--:R-:W-:Y:S05]  /*224e0*/  @!P2 BRA `(.L_x_2828) ;  /* 0xfffffffc00f0a947 */ /* 0x008fea000383ffff */
[----:B------:R-:W-:Y:S05]  /*224f0*/  BRA `(.L_x_2827) ;  /* 0xffffff0400007947 */ /* 0x000fea000383ffff */
.L_x_2841:
[----:B-1----:R1:W3:Y:S02]  /*22500*/  SYNCS.PHASECHK.TRANS64.TRYWAIT P2, [R210+URZ+0x22850], R209 ;  /* 0x022850d1d20075a7 */ /* 0x0022e4000804017f */
[----:B---3--:R-:W-:Y:S05]  /*22510*/  @!P2 NANOSLEEP.SYNCS 0x989680 ;  /* 0x009896800000a95d */ /* 0x008fea0003900000 */
[----:B------:R-:W3:Y:S02]  /*22520*/  @!P2 SYNCS.PHASECHK.TRANS64 P2, [R210+URZ+0x22850], R209 ;  /* 0x022850d1d200a5a7 */ /* 0x000ee4000804007f */
[----:B---3--:R-:W-:Y:S05]  /*22530*/  @!P2 BRA `(.L_x_2841) ;  /* 0xfffffffc00f0a947 */ /* 0x008fea000383ffff */
[----:B------:R-:W-:Y:S05]  /*22540*/  BRA `(.L_x_2840) ;  /* 0xffffff3400987947 */ /* 0x000fea000383ffff */
.L_x_2856:
[----:B------:R-:W-:Y:S02]  /*22550*/  IMAD.MOV.U32 R13, RZ, RZ, R4 ;  /* 0x000000ffff0d7224 */ /* 0x000fe400078e0004 */
[----:B------:R-:W-:Y:S02]  /*22560*/  IMAD.MOV.U32 R12, RZ, RZ, RZ ;  /* 0x000000ffff0c7224 */ /* 0x000fe400078e00ff */
[----:B------:R-:W-:Y:S02]  /*22570*/  IMAD.MOV.U32 R11, RZ, RZ, 0x181f ;  /* 0x0000181fff0b7424 */ /* 0x000fe400078e00ff */
[----:B------:R-:W-:-:S07]  /*22580*/  IMAD.MOV.U32 R15, RZ, RZ, -0x1 ;  /* 0xffffffffff0f7424 */ /* 0x000fce00078e00ff */
[----:B--23--:R-:W-:Y:S05]  /*22590*/  WARPSYNC.COLLECTIVE R15, `(.L_x_3074) ;  /* 0x000000000f087348 */ /* 0x00cfea0003c00000 */
[----:B------:R0:W1:Y:S02]  /*225a0*/  SHFL.IDX P6, R14, R13, R12, R11 ;  /* 0x0000000c0d0e7389 */ /* 0x00006400000c000b */
[----:B0123--:R-:W-:Y:S01]  /*225b0*/  ENDCOLLECTIVE ;  /* 0x000000000000791b */ /* 0x00ffe20003800000 */
.L_x_3074:
[----:B------:R-:W-:Y:S02]  /*225c0*/  IMAD.MOV.U32 R13, RZ, RZ, R3 ;  /* 0x000000ffff0d7224 */ /* 0x000fe400078e0003 */
[----:B------:R-:W-:-:S07]  /*225d0*/  IMAD.MOV.U32 R0, RZ, RZ, R14 ;  /* 0x000000ffff007224 */ /* 0x000fce00078e000e */
[----:B------:R-:W-:Y:S05]  /*225e0*/  WARPSYNC.COLLECTIVE R15, `(.L_x_3075) ;  /* 0x000000000f087348 */ /* 0x000fea0003c00000 */
[----:B------:R0:W1:Y:S02]  /*225f0*/  SHFL.IDX P6, R14, R13, R12, R11 ;  /* 0x0000000c0d0e7389 */ /* 0x00006400000c000b */
[----:B01----:R-:W-:Y:S01]  /*22600*/  ENDCOLLECTIVE ;  /* 0x000000000000791b */ /* 0x003fe20003800000 */
.L_x_3075:
[----:B------:R-:W-:Y:S05]  /*22610*/  BRA `(.L_x_3076) ;  /* 0xffffff6800987947 */ /* 0x000fea000383ffff */
.L_x_2859:
[----:B------:R-:W-:Y:S01]  /*22620*/  BSSY B1, `(.L_x_3077) ;  /* 0x0000008000017945 */ /* 0x000fe20003800000 */
[----:B-1----:R-:W-:Y:S02]  /*22630*/  IMAD.MOV.U32 R13, RZ, RZ, R4 ;  /* 0x000000ffff0d7224 */ /* 0x002fe400078e0004 */
[----:B------:R-:W-:Y:S02]  /*22640*/  IMAD.MOV.U32 R12, RZ, RZ, 0x1 ;  /* 0x00000001ff0c7424 */ /* 0x000fe400078e00ff */
[----:B------:R-:W-:Y:S02]  /*22650*/  IMAD.MOV.U32 R11, RZ, RZ, 0x181f ;  /* 0x0000181fff0b7424 */ /* 0x000fe400078e00ff */
[----:B------:R-:W-:-:S07]  /*22660*/  IMAD.MOV.U32 R15, RZ, RZ, -0x1 ;  /* 0xffffffffff0f7424 */ /* 0x000fce00078e00ff */
[----:B0-234-:R-:W-:Y:S05]  /*22670*/  WARPSYNC.COLLECTIVE R15, `(.L_x_3078) ;  /* 0x000000000f087348 */ /* 0x01dfea0003c00000 */
[----:B----4-:R1:W4:Y:S02]  /*22680*/  SHFL.IDX P6, R14, R13, R12, R11 ;  /* 0x0000000c0d0e7389 */ /* 0x01032400000c000b */
[----:B01234-:R-:W-:Y:S01]  /*22690*/  ENDCOLLECTIVE ;  /* 0x000000000000791b */ /* 0x01ffe20003800000 */
.L_x_3078:
[----:B------:R-:W-:Y:S05]  /*226a0*/  BSYNC B1 ;  /* 0x0000000000017941 */ /* 0x000fea0003800000 */
.L_x_3077:
        /* <DEDUP_REMOVED lines=8> */
.L_x_3079:
[----:B------:R-:W-:Y:S05]  /*22730*/  BRA `(.L_x_3080) ;  /* 0xffffff6800cc7947 */ /* 0x000fea000383ffff */
.L_x_2862:
        /* <DEDUP_REMOVED lines=8> */
.L_x_3082:
[----:B------:R-:W-:Y:S05]  /*227c0*/  BSYNC B1 ;  /* 0x0000000000017941 */ /* 0x000fea0003800000 */
.L_x_3081:
        /* <DEDUP_REMOVED lines=8> */
.L_x_3083:
[----:B------:R-:W-:Y:S05]  /*22850*/  BRA `(.L_x_3084) ;  /* 0xffffff6800fc7947 */ /* 0x000fea000383ffff */
.L_x_2865:
        /* <DEDUP_REMOVED lines=8> */
.L_x_3086:
[----:B------:R-:W-:Y:S05]  /*228e0*/  BSYNC B1 ;  /* 0x0000000000017941 */ /* 0x000fea0003800000 */
.L_x_3085:
        /* <DEDUP_REMOVED lines=8> */
.L_x_3087:
[----:B------:R-:W-:Y:S05]  /*22970*/  BRA `(.L_x_3088) ;  /* 0xffffff6c002c7947 */ /* 0x000fea000383ffff */
.L_x_2890:
[----:B------:R-:W1:Y:S01]  /*22980*/  S2R R7, SR_TID.X ;  /* 0x0000000000077919 */ /* 0x000e620000002100 */
[----:B------:R-:W-:Y:S01]  /*22990*/  BSSY B1, `(.L_x_3089) ;  /* 0x000000a000017945 */ /* 0x000fe20003800000 */
[----:B------:R-:W-:Y:S02]  /*229a0*/  IMAD.MOV.U32 R12, RZ, RZ, RZ ;  /* 0x000000ffff0c7224 */ /* 0x000fe400078e00ff */
[----:B0-----:R-:W-:Y:S02]  /*229b0*/  IMAD.MOV.U32 R11, RZ, RZ, 0x1f ;  /* 0x0000001fff0b7424 */ /* 0x001fe400078e00ff */
[----:B------:R-:W-:Y:S01]  /*229c0*/  IMAD.MOV.U32 R15, RZ, RZ, -0x1 ;  /* 0xffffffffff0f7424 */ /* 0x000fe200078e00ff */
[----:B-1----:R-:W-:-:S04]  /*229d0*/  SHF.R.U32.HI R7, RZ, 0x5, R7 ;  /* 0x00000005ff077819 */ /* 0x002fc80000011607 */
[----:B------:R-:W-:-:S05]  /*229e0*/  LOP3.LUT R7, R7, 0x3, RZ, 0xc0, !PT ;  /* 0x0000000307077812 */ /* 0x000fca00078ec0ff */
[----:B------:R-:W-:-:S07]  /*229f0*/  IMAD.MOV.U32 R13, RZ, RZ, R7 ;  /* 0x000000ffff0d7224 */ /* 0x000fce00078e0007 */
[----:B------:R-:W-:Y:S05]  /*22a00*/  WARPSYNC.COLLECTIVE R15, `(.L_x_3090) ;  /* 0x000000000f087348 */ /* 0x000fea0003c00000 */
[----:B------:R0:W1:Y:S02]  /*22a10*/  SHFL.IDX P6, R14, R13, R12, R11 ;  /* 0x0000000c0d0e7389 */ /* 0x00006400000c000b */
[----:B01----:R-:W-:Y:S01]  /*22a20*/  ENDCOLLECTIVE ;  /* 0x000000000000791b */ /* 0x003fe20003800000 */
.L_x_3090:
[----:B------:R-:W-:Y:S05]  /*22a30*/  BSYNC B1 ;  /* 0x0000000000017941 */ /* 0x000fea0003800000 */
.L_x_3089:
[----:B------:R-:W-:Y:S05]  /*22a40*/  BRA `(.L_x_3091) ;  /* 0xffffff84005c7947 */ /* 0x000fea000383ffff */
.L_x_2892:
[----:B------:R-:W-:Y:S01]  /*22a50*/  BSSY B1, `(.L_x_3092) ;  /* 0x0000006000017945 */ /* 0x000fe20003800000 */
[----:B------:R-:W-:-:S07]  /*22a60*/  IMAD.MOV.U32 R15, RZ, RZ, -0x1 ;  /* 0xffffffffff0f7424 */ /* 0x000fce00078e00ff */
[----:B01----:R-:W-:Y:S05]  /*22a70*/  WARPSYNC.COLLECTIVE R15, `(.L_x_3093) ;  /* 0x000000000f0c7348 */ /* 0x003fea0003c00000 */
[----:B------:R-:W-:Y:S02]  /*22a80*/  ELECT P6, UR62, PT ;  /* 0x00000000003e782f */ /* 0x000fe400038c0000 */
[----:B------:R-:W-:Y:S01]  /*22a90*/  MOV R14, UR62 ;  /* 0x0000003e000e7c02 */ /* 0x000fe20008000f00 */
[----:B01----:R-:W-:Y:S10]  /*22aa0*/  ENDCOLLECTIVE ;  /* 0x000000000000791b */ /* 0x003ff40003800000 */
.L_x_3093:
[----:B------:R-:W-:Y:S05]  /*22ab0*/  BSYNC B1 ;  /* 0x0000000000017941 */ /* 0x000fea0003800000 */
.L_x_3092:
[----:B------:R-:W-:Y:S05]  /*22ac0*/  BRA `(.L_x_2891) ;  /* 0xffffff8400547947 */ /* 0x000fea000383ffff */
.L_x_2894:
[----:B-1----:R-:W2:Y:S02]  /*22ad0*/  LDL R6, [R1+0x4] ;  /* 0x0000040001067983 */ /* 0x002ea40000100800 */
[----:B--2---:R1:W2:Y:S02]  /*22ae0*/  SYNCS.PHASECHK.TRANS64.TRYWAIT P0, [R6+URZ+0x22820], R5 ;  /* 0x02282005060075a7 */ /* 0x0042a4000800017f */
[----:B--2---:R-:W-:Y:S05]  /*22af0*/  @!P0 NANOSLEEP.SYNCS 0x989680 ;  /* 0x009896800000895d */ /* 0x004fea0003900000 */
[----:B------:R-:W2:Y:S02]  /*22b00*/  @!P0 SYNCS.PHASECHK.TRANS64 P0, [R6+URZ+0x22820], R5 ;  /* 0x02282005060085a7 */ /* 0x000ea4000800007f */
[----:B--2---:R-:W-:Y:S05]  /*22b10*/  @!P0 BRA `(.L_x_2894) ;  /* 0xfffffffc00ec8947 */ /* 0x004fea000383ffff */
[----:B------:R-:W-:Y:S05]  /*22b20*/  BRA `(.L_x_3094) ;  /* 0xffffff8400647947 */ /* 0x000fea000383ffff */
.L_x_2898:
[----:B-1----:R1:W2:Y:S02]  /*22b30*/  SYNCS.PHASECHK.TRANS64.TRYWAIT P0, [R6+URZ+0x228a0], R9 ;  /* 0x0228a009060075a7 */ /* 0x0022a4000800017f */
[----:B--2---:R-:W-:Y:S05]  /*22b40*/  @!P0 NANOSLEEP.SYNCS 0x989680 ;  /* 0x009896800000895d */ /* 0x004fea0003900000 */
[----:B------:R-:W2:Y:S02]  /*22b50*/  @!P0 SYNCS.PHASECHK.TRANS64 P0, [R6+URZ+0x228a0], R9 ;  /* 0x0228a009060085a7 */ /* 0x000ea4000800007f */
[----:B--2---:R-:W-:Y:S05]  /*22b60*/  @!P0 BRA `(.L_x_2898) ;  /* 0xfffffffc00f08947 */ /* 0x004fea000383ffff */
[----:B------:R-:W-:Y:S05]  /*22b70*/  BRA `(.L_x_3095) ;  /* 0xffffff8400887947 */ /* 0x000fea000383ffff */
.L_x_2903:
[----:B--2---:R2:W3:Y:S02]  /*22b80*/  SYNCS.PHASECHK.TRANS64.TRYWAIT P0, [R6+URZ+0x228c0], R9 ;  /* 0x0228c009060075a7 */ /* 0x0044e4000800017f */
[----:B---3--:R-:W-:Y:S05]  /*22b90*/  @!P0 NANOSLEEP.SYNCS 0x989680 ;  /* 0x009896800000895d */ /* 0x008fea0003900000 */
[----:B------:R-:W3:Y:S02]  /*22ba0*/  @!P0 SYNCS.PHASECHK.TRANS64 P0, [R6+URZ+0x228c0], R9 ;  /* 0x0228c009060085a7 */ /* 0x000ee4000800007f */
[----:B---3--:R-:W-:Y:S05]  /*22bb0*/  @!P0 BRA `(.L_x_2903) ;  /* 0xfffffffc00f08947 */ /* 0x008fea000383ffff */
[----:B------:R-:W-:Y:S05]  /*22bc0*/  BRA `(.L_x_3096) ;  /* 0xffffff88000c7947 */ /* 0x000fea000383ffff */
.L_x_2913:
[----:B-1----:R1:W2:Y:S02]  /*22bd0*/  SYNCS.PHASECHK.TRANS64.TRYWAIT P1, [R5+URZ+0x228a0], R6 ;  /* 0x0228a006050075a7 */ /* 0x0022a4000802017f */
[----:B--2---:R-:W-:Y:S05]  /*22be0*/  @!P1 NANOSLEEP.SYNCS 0x989680 ;  /* 0x009896800000995d */ /* 0x004fea0003900000 */
[----:B------:R-:W2:Y:S02]  /*22bf0*/  @!P1 SYNCS.PHASECHK.TRANS64 P1, [R5+URZ+0x228a0], R6 ;  /* 0x0228a006050095a7 */ /* 0x000ea4000802007f */
[----:B--2---:R-:W-:Y:S05]  /*22c00*/  @!P1 BRA `(.L_x_2913) ;  /* 0xfffffffc00f09947 */ /* 0x004fea000383ffff */
[----:B------:R-:W-:Y:S05]  /*22c10*/  BRA `(.L_x_3097) ;  /* 0xffffff8c00a47947 */ /* 0x000fea000383ffff */
.L_x_2918:
[----:B--2---:R2:W3:Y:S02]  /*22c20*/  SYNCS.PHASECHK.TRANS64.TRYWAIT P1, [R5+URZ+0x228c0], R6 ;  /* 0x0228c006050075a7 */ /* 0x0044e4000802017f */
[----:B---3--:R-:W-:Y:S05]  /*22c30*/  @!P1 NANOSLEEP.SYNCS 0x989680 ;  /* 0x009896800000995d */ /* 0x008fea0003900000 */
[----:B------:R-:W3:Y:S02]  /*22c40*/  @!P1 SYNCS.PHASECHK.TRANS64 P1, [R5+URZ+0x228c0], R6 ;  /* 0x0228c006050095a7 */ /* 0x000ee4000802007f */
[----:B---3--:R-:W-:Y:S05]  /*22c50*/  @!P1 BRA `(.L_x_2918) ;  /* 0xfffffffc00f09947 */ /* 0x008fea000383ffff */
[----:B------:R-:W-:Y:S05]  /*22c60*/  BRA `(.L_x_3098) ;  /* 0xffffff9000247947 */ /* 0x000fea000383ffff */
.L_x_2942:
[----:B------:R-:W2:Y:S01]  /*22c70*/  S2R R4, SR_TID.X ;  /* 0x0000000000047919 */ /* 0x000ea20000002100 */
[----:B------:R-:W-:Y:S01]  /*22c80*/  BSSY B0, `(.L_x_3099) ;  /* 0x000000a000007945 */ /* 0x000fe20003800000 */
[----:B------:R-:W-:Y:S02]  /*22c90*/  IMAD.MOV.U32 R12, RZ, RZ, RZ ;  /* 0x000000ffff0c7224 */ /* 0x000fe400078e00ff */
[----:B0-----:R-:W-:Y:S02]  /*22ca0*/  IMAD.MOV.U32 R11, RZ, RZ, 0x1f ;  /* 0x0000001fff0b7424 */ /* 0x001fe400078e00ff */
[----:B------:R-:W-:Y:S01]  /*22cb0*/  IMAD.MOV.U32 R15, RZ, RZ, -0x1 ;  /* 0xffffffffff0f7424 */ /* 0x000fe200078e00ff */
[----:B--2---:R-:W-:-:S04]  /*22cc0*/  SHF.R.U32.HI R4, RZ, 0x5, R4 ;  /* 0x00000005ff047819 */ /* 0x004fc80000011604 */
[----:B------:R-:W-:-:S05]  /*22cd0*/  LOP3.LUT R4, R4, 0x3, RZ, 0xc0, !PT ;  /* 0x0000000304047812 */ /* 0x000fca00078ec0ff */
[----:B------:R-:W-:-:S07]  /*22ce0*/  IMAD.MOV.U32 R13, RZ, RZ, R4 ;  /* 0x000000ffff0d7224 */ /* 0x000fce00078e0004 */
[----:B-1----:R-:W-:Y:S05]  /*22cf0*/  WARPSYNC.COLLECTIVE R15, `(.L_x_3100) ;  /* 0x000000000f087348 */ /* 0x002fea0003c00000 */
[----:B------:R0:W2:Y:S02]  /*22d00*/  SHFL.IDX P6, R14, R13, R12, R11 ;  /* 0x0000000c0d0e7389 */ /* 0x0000a400000c000b */
[----:B012---:R-:W-:Y:S01]  /*22d10*/  ENDCOLLECTIVE ;  /* 0x000000000000791b */ /* 0x007fe20003800000 */
.L_x_3100:
[----:B------:R-:W-:Y:S05]  /*22d20*/  BSYNC B0 ;  /* 0x0000000000007941 */ /* 0x000fea0003800000 */
.L_x_3099:
[----:B------:R-:W-:Y:S05]  /*22d30*/  BRA `(.L_x_3101) ;  /* 0xffffffa000107947 */ /* 0x000fea000383ffff */
.L_x_2944:
[----:B------:R-:W-:Y:S01]  /*22d40*/  BSSY B0, `(.L_x_3102) ;  /* 0x0000006000007945 */ /* 0x000fe20003800000 */
[----:B------:R-:W-:-:S07]  /*22d50*/  IMAD.MOV.U32 R15, RZ, RZ, -0x1 ;  /* 0xffffffffff0f7424 */ /* 0x000fce00078e00ff */
[----:B01-3--:R-:W-:Y:S05]  /*22d60*/  WARPSYNC.COLLECTIVE R15, `(.L_x_3103) ;  /* 0x000000000f0c7348 */ /* 0x00bfea0003c00000 */
[----:B------:R-:W-:Y:S02]  /*22d70*/  ELECT P6, UR62, PT ;  /* 0x00000000003e782f */ /* 0x000fe400038c0000 */
[----:B------:R-:W-:Y:S01]  /*22d80*/  MOV R14, UR62 ;  /* 0x0000003e000e7c02 */ /* 0x000fe20008000f00 */
[----:B01-3--:R-:W-:Y:S10]  /*22d90*/  ENDCOLLECTIVE ;  /* 0x000000000000791b */ /* 0x00bff40003800000 */
.L_x_3103:
[----:B------:R-:W-:Y:S05]  /*22da0*/  BSYNC B0 ;  /* 0x0000000000007941 */ /* 0x000fea0003800000 */
.L_x_3102:
[----:B------:R-:W-:Y:S05]  /*22db0*/  BRA `(.L_x_3104) ;  /* 0xffffffa0001c7947 */ /* 0x000fea000383ffff */
.L_x_2946:
[----:B-1----:R1:W2:Y:S02]  /*22dc0*/  SYNCS.PHASECHK.TRANS64.TRYWAIT P0, [R0+URZ+0x22840], R2 ;  /* 0x02284002000075a7 */ /* 0x0022a4000800017f */
[----:B--2---:R-:W-:Y:S05]  /*22dd0*/  @!P0 NANOSLEEP.SYNCS 0x989680 ;  /* 0x009896800000895d */ /* 0x004fea0003900000 */
[----:B------:R-:W2:Y:S02]  /*22de0*/  @!P0 SYNCS.PHASECHK.TRANS64 P0, [R0+URZ+0x22840], R2 ;  /* 0x02284002000085a7 */ /* 0x000ea4000800007f */
[----:B--2---:R-:W-:Y:S05]  /*22df0*/  @!P0 BRA `(.L_x_2946) ;  /* 0xfffffffc00f08947 */ /* 0x004fea000383ffff */
[----:B------:R-:W-:Y:S05]  /*22e00*/  BRA `(.L_x_3105) ;  /* 0xffffffa000847947 */ /* 0x000fea000383ffff */
.L_x_2950:
        /* <DEDUP_REMOVED lines=13> */
.L_x_3106:
[----:B------:R-:W-:Y:S02]  /*22ee0*/  IMAD.MOV.U32 R13, RZ, RZ, R4 ;  /* 0x000000ffff0d7224 */ /* 0x000fe400078e0004 */
[----:B------:R-:W-:-:S07]  /*22ef0*/  IMAD.MOV.U32 R6, RZ, RZ, R14 ;  /* 0x000000ffff067224 */ /* 0x000fce00078e000e */
[----:B------:R-:W-:Y:S05]  /*22f00*/  WARPSYNC.COLLECTIVE R15, `(.L_x_3107) ;  /* 0x000000000f087348 */ /* 0x000fea0003c00000 */
[----:B------:R0:W1:Y:S02]  /*22f10*/  SHFL.IDX P6, R14, R13, R12, R11 ;  /* 0x0000000c0d0e7389 */ /* 0x00006400000c000b */
[----:B01----:R-:W-:Y:S01]  /*22f20*/  ENDCOLLECTIVE ;  /* 0x000000000000791b */ /* 0x003fe20003800000 */
.L_x_3107:
[----:B------:R-:W-:Y:S02]  /*22f30*/  IMAD.MOV.U32 R13, RZ, RZ, R3 ;  /* 0x000000ffff0d7224 */ /* 0x000fe400078e0003 */
[----:B------:R-:W-:Y:S02]  /*22f40*/  IMAD.MOV.U32 R12, RZ, RZ, 0x1 ;  /* 0x00000001ff0c7424 */ /* 0x000fe400078e00ff */
[----:B------:R-:W-:-:S07]  /*22f50*/  IMAD.MOV.U32 R7, RZ, RZ, R14 ;  /* 0x000000ffff077224 */ /* 0x000fce00078e000e */
[----:B------:R-:W-:Y:S05]  /*22f60*/  WARPSYNC.COLLECTIVE R15, `(.L_x_3108) ;  /* 0x000000000f087348 */ /* 0x000fea0003c00000 */
[----:B------:R0:W1:Y:S02]  /*22f70*/  SHFL.IDX P6, R14, R13, R12, R11 ;  /* 0x0000000c0d0e7389 */ /* 0x00006400000c000b */
[----:B01----:R-:W-:Y:S01]  /*22f80*/  ENDCOLLECTIVE ;  /* 0x000000000000791b */ /* 0x003fe20003800000 */
.L_x_3108:
        /* <DEDUP_REMOVED lines=15> */
.L_x_3109:
[----:B------:R-:W-:Y:S02]  /*23080*/  IMAD.MOV.U32 R13, RZ, RZ, R3 ;  /* 0x000000ffff0d7224 */ /* 0x000fe400078e0003 */
[----:B------:R-:W-:Y:S02]  /*23090*/  IMAD.MOV.U32 R12, RZ, RZ, 0x2 ;  /* 0x00000002ff0c7424 */ /* 0x000fe400078e00ff */
[----:B------:R-:W-:-:S07]  /*230a0*/  IMAD.MOV.U32 R5, RZ, RZ, R14 ;  /* 0x000000ffff057224 */ /* 0x000fce00078e000e */
[----:B------:R-:W-:Y:S05]  /*230b0*/  WARPSYNC.COLLECTIVE R15, `(.L_x_3110) ;  /* 0x000000000f087348 */ /* 0x000fea0003c00000 */
[----:B------:R0:W1:Y:S02]  /*230c0*/  SHFL.IDX P6, R14, R13, R12, R11 ;  /* 0x0000000c0d0e7389 */ /* 0x00006400000c000b */
[----:B01----:R-:W-:Y:S01]  /*230d0*/  ENDCOLLECTIVE ;  /* 0x000000000000791b */ /* 0x003fe20003800000 */
.L_x_3110:
        /* <DEDUP_REMOVED lines=15> */
.L_x_3111:
[----:B------:R-:W-:Y:S02]  /*231d0*/  IMAD.MOV.U32 R13, RZ, RZ, R3 ;  /* 0x000000ffff0d7224 */ /* 0x000fe400078e0003 */
[----:B------:R-:W-:Y:S02]  /*231e0*/  IMAD.MOV.U32 R12, RZ, RZ, 0x3 ;  /* 0x00000003ff0c7424 */ /* 0x000fe400078e00ff */
[----:B------:R-:W-:-:S07]  /*231f0*/  IMAD.MOV.U32 R5, RZ, RZ, R14 ;  /* 0x000000ffff057224 */ /* 0x000fce00078e000e */
[----:B------:R-:W-:Y:S05]  /*23200*/  WARPSYNC.COLLECTIVE R15, `(.L_x_3112) ;  /* 0x000000000f087348 */ /* 0x000fea0003c00000 */
[----:B------:R0:W1:Y:S02]  /*23210*/  SHFL.IDX P6, R14, R13, R12, R11 ;  /* 0x0000000c0d0e7389 */ /* 0x00006400000c000b */
[----:B01----:R-:W-:Y:S01]  /*23220*/  ENDCOLLECTIVE ;  /* 0x000000000000791b */ /* 0x003fe20003800000 */
.L_x_3112:
        /* <DEDUP_REMOVED lines=15> */
.L_x_3113:
[----:B------:R-:W-:Y:S02]  /*23320*/  IMAD.MOV.U32 R13, RZ, RZ, R3 ;  /* 0x000000ffff0d7224 */ /* 0x000fe400078e0003 */
[----:B------:R-:W-:Y:S02]  /*23330*/  IMAD.MOV.U32 R12, RZ, RZ, 0x4 ;  /* 0x00000004ff0c7424 */ /* 0x000fe400078e00ff */
[----:B------:R-:W-:-:S07]  /*23340*/  IMAD.MOV.U32 R5, RZ, RZ, R14 ;  /* 0x000000ffff057224 */ /* 0x000fce00078e000e */
[----:B------:R-:W-:Y:S05]  /*23350*/  WARPSYNC.COLLECTIVE R15, `(.L_x_3114) ;  /* 0x000000000f087348 */ /* 0x000fea0003c00000 */
[----:B------:R0:W1:Y:S02]  /*23360*/  SHFL.IDX P6, R14, R13, R12, R11 ;  /* 0x0000000c0d0e7389 */ /* 0x00006400000c000b */
[----:B01----:R-:W-:Y:S01]  /*23370*/  ENDCOLLECTIVE ;  /* 0x000000000000791b */ /* 0x003fe20003800000 */
.L_x_3114:
        /* <DEDUP_REMOVED lines=15> */
.L_x_3115:
[----:B------:R-:W-:Y:S02]  /*23470*/  IMAD.MOV.U32 R13, RZ, RZ, R3 ;  /* 0x000000ffff0d7224 */ /* 0x000fe400078e0003 */
[----:B------:R-:W-:Y:S02]  /*23480*/  IMAD.MOV.U32 R12, RZ, RZ, 0x5 ;  /* 0x00000005ff0c7424 */ /* 0x000fe400078e00ff */
[----:B------:R-:W-:-:S07]  /*23490*/  IMAD.MOV.U32 R5, RZ, RZ, R14 ;  /* 0x000000ffff057224 */ /* 0x000fce00078e000e */
[----:B------:R-:W-:Y:S05]  /*234a0*/  WARPSYNC.COLLECTIVE R15, `(.L_x_3116) ;  /* 0x000000000f087348 */ /* 0x000fea0003c00000 */
[----:B------:R0:W1:Y:S02]  /*234b0*/  SHFL.IDX P6, R14, R13, R12, R11 ;  /* 0x0000000c0d0e7389 */ /* 0x00006400000c000b */
[----:B01----:R-:W-:Y:S01]  /*234c0*/  ENDCOLLECTIVE ;  /* 0x000000000000791b */ /* 0x003fe20003800000 */
.L_x_3116:
        /* <DEDUP_REMOVED lines=15> */
.L_x_3117:
[----:B------:R-:W-:Y:S02]  /*235c0*/  IMAD.MOV.U32 R13, RZ, RZ, R3 ;  /* 0x000000ffff0d7224 */ /* 0x000fe400078e0003 */
[----:B------:R-:W-:Y:S02]  /*235d0*/  IMAD.MOV.U32 R12, RZ, RZ, 0x6 ;  /* 0x00000006ff0c7424 */ /* 0x000fe400078e00ff */
[----:B------:R-:W-:-:S07]  /*235e0*/  IMAD.MOV.U32 R5, RZ, RZ, R14 ;  /* 0x000000ffff057224 */ /* 0x000fce00078e000e */
[----:B------:R-:W-:Y:S05]  /*235f0*/  WARPSYNC.COLLECTIVE R15, `(.L_x_3118) ;  /* 0x000000000f087348 */ /* 0x000fea0003c00000 */
[----:B------:R0:W1:Y:S02]  /*23600*/  SHFL.IDX P6, R14, R13, R12, R11 ;  /* 0x0000000c0d0e7389 */ /* 0x00006400000c000b */
[----:B01----:R-:W-:Y:S01]  /*23610*/  ENDCOLLECTIVE ;  /* 0x000000000000791b */ /* 0x003fe20003800000 */
.L_x_3118:
        /* <DEDUP_REMOVED lines=13> */
.L_x_3119:
        /* <DEDUP_REMOVED lines=8> */
.L_x_3120:
        /* <DEDUP_REMOVED lines=13> */
.L_x_3121:
[----:B------:R-:W-:Y:S01]  /*23840*/  IMAD.MOV.U32 R3, RZ, RZ, R14 ;  /* 0x000000ffff037224 */ /* 0x000fe200078e000e */
[----:B------:R-:W-:Y:S06]  /*23850*/  BRA `(.L_x_3122) ;  /* 0xffffffa4001c7947 */ /* 0x000fec000383ffff */
.L_x_2953:
[----:B0-----:R-:W2:Y:S02]  /*23860*/  LDL R2, [R1+0x4] ;  /* 0x0000040001027983 */ /* 0x001ea40000100800 */
[----:B--2---:R0:W1:Y:S02]  /*23870*/  SYNCS.PHASECHK.TRANS64.TRYWAIT P0, [R2+URZ+0x22820], R0 ;  /* 0x02282000020075a7 */ /* 0x004064000800017f */
[----:B-1----:R-:W-:Y:S05]  /*23880*/  @!P0 NANOSLEEP.SYNCS 0x989680 ;  /* 0x009896800000895d */ /* 0x002fea0003900000 */
[----:B------:R-:W1:Y:S02]  /*23890*/  @!P0 SYNCS.PHASECHK.TRANS64 P0, [R2+URZ+0x22820], R0 ;  /* 0x02282000020085a7 */ /* 0x000e64000800007f */
[----:B-1----:R-:W-:Y:S05]  /*238a0*/  @!P0 BRA `(.L_x_2953) ;  /* 0xfffffffc00ec8947 */ /* 0x002fea000383ffff */
[----:B------:R-:W-:Y:S05]  /*238b0*/  BRA `(.L_x_3123) ;  /* 0xffffffa4007c7947 */ /* 0x000fea000383ffff */
.L_x_2957:
[----:B0-----:R0:W1:Y:S02]  /*238c0*/  SYNCS.PHASECHK.TRANS64.TRYWAIT P0, [R2+URZ+0x22860], R0 ;  /* 0x02286000020075a7 */ /* 0x001064000800017f */
[----:B-1----:R-:W-:Y:S05]  /*238d0*/  @!P0 NANOSLEEP.SYNCS 0x989680 ;  /* 0x009896800000895d */ /* 0x002fea0003900000 */
[----:B------:R-:W1:Y:S02]  /*238e0*/  @!P0 SYNCS.PHASECHK.TRANS64 P0, [R2+URZ+0x22860], R0 ;  /* 0x02286000020085a7 */ /* 0x000e64000800007f */
[----:B-1----:R-:W-:Y:S05]  /*238f0*/  @!P0 BRA `(.L_x_2957) ;  /* 0xfffffffc00f08947 */ /* 0x002fea000383ffff */
[----:B------:R-:W-:Y:S05]  /*23900*/  BRA `(.L_x_3124) ;  /* 0xffffffa400a87947 */ /* 0x000fea000383ffff */
.L_x_2972:
[----:B-1----:R1:W2:Y:S02]  /*23910*/  SYNCS.PHASECHK.TRANS64.TRYWAIT P0, [R2+URZ+0x22840], R5 ;  /* 0x02284005020075a7 */ /* 0x0022a4000800017f */
[----:B--2---:R-:W-:Y:S05]  /*23920*/  @!P0 NANOSLEEP.SYNCS 0x989680 ;  /* 0x009896800000895d */ /* 0x004fea0003900000 */
[----:B------:R-:W2:Y:S02]  /*23930*/  @!P0 SYNCS.PHASECHK.TRANS64 P0, [R2+URZ+0x22840], R5 ;  /* 0x02284005020085a7 */ /* 0x000ea4000800007f */
[----:B--2---:R-:W-:Y:S05]  /*23940*/  @!P0 BRA `(.L_x_2972) ;  /* 0xfffffffc00f08947 */ /* 0x004fea000383ffff */
[----:B------:R-:W-:Y:S05]  /*23950*/  BRA `(.L_x_3125) ;  /* 0xffffffac00c47947 */ /* 0x000fea000383ffff */
.L_x_2977:
[----:B0-----:R0:W2:Y:S02]  /*23960*/  SYNCS.PHASECHK.TRANS64.TRYWAIT P0, [R2+URZ+0x22860], R5 ;  /* 0x02286005020075a7 */ /* 0x0010a4000800017f */
[----:B--2---:R-:W-:Y:S05]  /*23970*/  @!P0 NANOSLEEP.SYNCS 0x989680 ;  /* 0x009896800000895d */ /* 0x004fea0003900000 */
[----:B------:R-:W2:Y:S02]  /*23980*/  @!P0 SYNCS.PHASECHK.TRANS64 P0, [R2+URZ+0x22860], R5 ;  /* 0x02286005020085a7 */ /* 0x000ea4000800007f */
[----:B--2---:R-:W-:Y:S05]  /*23990*/  @!P0 BRA `(.L_x_2977) ;  /* 0xfffffffc00f08947 */ /* 0x004fea000383ffff */
[----:B------:R-:W-:Y:S05]  /*239a0*/  BRA `(.L_x_3126) ;  /* 0xffffffb000487947 */ /* 0x000fea000383ffff */
.L_x_2988:
[----:B0-----:R0:W1:Y:S02]  /*239b0*/  SYNCS.PHASECHK.TRANS64.TRYWAIT P0, [R3+URZ+0x22840], R2 ;  /* 0x02284002030075a7 */ /* 0x001064000800017f */
[----:B-1----:R-:W-:Y:S05]  /*239c0*/  @!P0 NANOSLEEP.SYNCS 0x989680 ;  /* 0x009896800000895d */ /* 0x002fea0003900000 */
[----:B------:R-:W1:Y:S02]  /*239d0*/  @!P0 SYNCS.PHASECHK.TRANS64 P0, [R3+URZ+0x22840], R2 ;  /* 0x02284002030085a7 */ /* 0x000e64000800007f */
[----:B-1----:R-:W-:Y:S05]  /*239e0*/  @!P0 BRA `(.L_x_2988) ;  /* 0xfffffffc00f08947 */ /* 0x002fea000383ffff */
[----:B------:R-:W-:Y:S05]  /*239f0*/  BRA `(.L_x_3127) ;  /* 0xffffffb800487947 */ /* 0x000fea000383ffff */
.L_x_2993:
[----:B-1----:R1:W2:Y:S02]  /*23a00*/  SYNCS.PHASECHK.TRANS64.TRYWAIT P0, [R3+URZ+0x22860], R2 ;  /* 0x02286002030075a7 */ /* 0x0022a4000800017f */
[----:B--2---:R-:W-:Y:S05]  /*23a10*/  @!P0 NANOSLEEP.SYNCS 0x989680 ;  /* 0x009896800000895d */ /* 0x004fea0003900000 */
[----:B------:R-:W2:Y:S02]  /*23a20*/  @!P0 SYNCS.PHASECHK.TRANS64 P0, [R3+URZ+0x22860], R2 ;  /* 0x02286002030085a7 */ /* 0x000ea4000800007f */
[----:B--2---:R-:W-:Y:S05]  /*23a30*/  @!P0 BRA `(.L_x_2993) ;  /* 0xfffffffc00f08947 */ /* 0x004fea000383ffff */
[----:B------:R-:W-:Y:S05]  /*23a40*/  BRA `(.L_x_3128) ;  /* 0xffffffb800c87947 */ /* 0x000fea000383ffff */
.L_x_3004:
[----:B0-----:R0:W1:Y:S02]  /*23a50*/  SYNCS.PHASECHK.TRANS64.TRYWAIT P0, [R3+URZ+0x22840], R2 ;  /* 0x02284002030075a7 */ /* 0x001064000800017f */
[----:B-1----:R-:W-:Y:S05]  /*23a60*/  @!P0 NANOSLEEP.SYNCS 0x989680 ;  /* 0x009896800000895d */ /* 0x002fea0003900000 */
[----:B------:R-:W1:Y:S02]  /*23a70*/  @!P0 SYNCS.PHASECHK.TRANS64 P0, [R3+URZ+0x22840], R2 ;  /* 0x02284002030085a7 */ /* 0x000e64000800007f */
[----:B-1----:R-:W-:Y:S05]  /*23a80*/  @!P0 BRA `(.L_x_3004) ;  /* 0xfffffffc00f08947 */ /* 0x002fea000383ffff */
[----:B------:R-:W-:Y:S05]  /*23a90*/  BRA `(.L_x_3129) ;  /* 0xffffffc000a47947 */ /* 0x000fea000383ffff */
.L_x_3009:
[----:B-1----:R1:W2:Y:S02]  /*23aa0*/  SYNCS.PHASECHK.TRANS64.TRYWAIT P0, [R3+URZ+0x22860], R2 ;  /* 0x02286002030075a7 */ /* 0x0022a4000800017f */
[----:B--2---:R-:W-:Y:S05]  /*23ab0*/  @!P0 NANOSLEEP.SYNCS 0x989680 ;  /* 0x009896800000895d */ /* 0x004fea0003900000 */
[----:B------:R-:W2:Y:S02]  /*23ac0*/  @!P0 SYNCS.PHASECHK.TRANS64 P0, [R3+URZ+0x22860], R2 ;  /* 0x02286002030085a7 */ /* 0x000ea4000800007f */
[----:B--2---:R-:W-:Y:S05]  /*23ad0*/  @!P0 BRA `(.L_x_3009) ;  /* 0xfffffffc00f08947 */ /* 0x004fea000383ffff */
[----:B------:R-:W-:Y:S05]  /*23ae0*/  BRA `(.L_x_3130) ;  /* 0xffffffc400287947 */ /* 0x000fea000383ffff */
.L_x_3021:
[----:B------:R-:W-:Y:S01]  /*23af0*/  BSSY B0, `(.L_x_3131) ;  /* 0x0000008000007945 */ /* 0x000fe20003800000 */
[----:B------:R-:W-:Y:S02]  /*23b00*/  IMAD.MOV.U32 R13, RZ, RZ, R16 ;  /* 0x000000ffff0d7224 */ /* 0x000fe400078e0010 */
[----:B------:R-:W-:Y:S02]  /*23b10*/  IMAD.MOV.U32 R12, RZ, RZ, RZ ;  /* 0x000000ffff0c7224 */ /* 0x000fe400078e00ff */
[----:B0-----:R-:W-:Y:S02]  /*23b20*/  IMAD.MOV.U32 R11, RZ, RZ, 0x1f ;  /* 0x0000001fff0b7424 */ /* 0x001fe400078e00ff */
[----:B------:R-:W-:-:S07]  /*23b30*/  IMAD.MOV.U32 R15, RZ, RZ, -0x1 ;  /* 0xffffffffff0f7424 */ /* 0x000fce00078e00ff */
[----:B-1---5:R-:W-:Y:S05]  /*23b40*/  WARPSYNC.COLLECTIVE R15, `(.L_x_3132) ;  /* 0x000000000f087348 */ /* 0x022fea0003c00000 */
[----:B------:R0:W2:Y:S02]  /*23b50*/  SHFL.IDX P6, R14, R13, R12, R11 ;  /* 0x0000000c0d0e7389 */ /* 0x0000a400000c000b */
[----:B012--5:R-:W-:Y:S01]  /*23b60*/  ENDCOLLECTIVE ;  /* 0x000000000000791b */ /* 0x027fe20003800000 */
.L_x_3132:
[----:B------:R-:W-:Y:S05]  /*23b70*/  BSYNC B0 ;  /* 0x0000000000007941 */ /* 0x000fea0003800000 */
.L_x_3131:
        /* <DEDUP_REMOVED lines=9> */
.L_x_3133:
        /* <DEDUP_REMOVED lines=18> */
.L_x_3134:
[----:B------:R-:W-:Y:S01]  /*23d30*/  IMAD.MOV.U32 R12, RZ, RZ, 0x2 ;  /* 0x00000002ff0c7424 */ /* 0x000fe200078e00ff */
[----:B------:R-:W-:-:S05]  /*23d40*/  SEL R14, R14, RZ, P1 ;  /* 0x000000ff0e0e7207 */ /* 0x000fca0000800000 */
[----:B------:R-:W-:-:S04]  /*23d50*/  IMAD.IADD R2, R3, 0x1, R14 ;  /* 0x0000000103027824 */ /* 0x000fc800078e020e */
[----:B------:R-:W-:-:S07]  /*23d60*/  IMAD.MOV.U32 R13, RZ, RZ, R2 ;  /* 0x000000ffff0d7224 */ /* 0x000fce00078e0002 */
[----:B------:R-:W-:Y:S05]  /*23d70*/  WARPSYNC.COLLECTIVE R15, `(.L_x_3135) ;  /* 0x000000000f087348 */ /* 0x000fea0003c00000 */
[----:B------:R0:W1:Y:S02]  /*23d80*/  SHFL.UP P6, R14, R13, R12, R11 ;  /* 0x0400000c0d0e7389 */ /* 0x00006400000c000b */
[----:B01----:R-:W-:Y:S01]  /*23d90*/  ENDCOLLECTIVE ;  /* 0x000000000000791b */ /* 0x003fe20003800000 */
.L_x_3135:
        /* <DEDUP_REMOVED lines=8> */
.L_x_3136:
        /* <DEDUP_REMOVED lines=8> */
.L_x_3137:
        /* <DEDUP_REMOVED lines=8> */
.L_x_3138:
        /* <DEDUP_REMOVED lines=9> */
.L_x_3139:
[----:B------:R-:W-:Y:S01]  /*23fb0*/  IMAD.MOV.U32 R16, RZ, RZ, R14 ;  /* 0x000000ffff107224 */ /* 0x000fe200078e000e */
[----:B------:R-:W-:Y:S06]  /*23fc0*/  BRA `(.L_x_3140) ;  /* 0xffffffc800787947 */ /* 0x000fec000383ffff */
.L_x_3026:
[----:B------:R-:W-:Y:S01]  /*23fd0*/  BSSY B0, `(.L_x_3141) ;  /* 0x0000008000007945 */ /* 0x000fe20003800000 */
[----:B-----5:R-:W-:Y:S02]  /*23fe0*/  IMAD.MOV.U32 R13, RZ, RZ, R3 ;  /* 0x000000ffff0d7224 */ /* 0x020fe400078e0003 */
[----:B------:R-:W-:Y:S02]  /*23ff0*/  IMAD.MOV.U32 R12, RZ, RZ, 0x1 ;  /* 0x00000001ff0c7424 */ /* 0x000fe400078e00ff */
[----:B0-----:R-:W-:Y:S02]  /*24000*/  IMAD.MOV.U32 R11, RZ, RZ, RZ ;  /* 0x000000ffff0b7224 */ /* 0x001fe400078e00ff */
[----:B------:R-:W-:-:S07]  /*24010*/  IMAD.MOV.U32 R15, RZ, RZ, -0x1 ;  /* 0xffffffffff0f7424 */ /* 0x000fce00078e00ff */
[----:B-1----:R-:W-:Y:S05]  /*24020*/  WARPSYNC.COLLECTIVE R15, `(.L_x_3142) ;  /* 0x000000000f087348 */ /* 0x002fea0003c00000 */
[----:B------:R0:W2:Y:S02]  /*24030*/  SHFL.UP P6, R14, R13, R12, R11 ;  /* 0x0400000c0d0e7389 */ /* 0x0000a400000c000b */
[----:B012---:R-:W-:Y:S01]  /*24040*/  ENDCOLLECTIVE ;  /* 0x000000000000791b */ /* 0x007fe20003800000 */
.L_x_3142:
[----:B------:R-:W-:Y:S05]  /*24050*/  BSYNC B0 ;  /* 0x0000000000007941 */ /* 0x000fea0003800000 */
.L_x_3141:
        /* <DEDUP_REMOVED lines=9> */
.L_x_3143:
[----:B------:R-:W-:Y:S01]  /*240f0*/  IMAD.MOV.U32 R12, RZ, RZ, 0x4 ;  /* 0x00000004ff0c7424 */ /* 0x000fe200078e00ff */
[----:B------:R-:W-:-:S05]  /*24100*/  SEL R7, R14, RZ, P2 ;  /* 0x000000ff0e077207 */ /* 0x000fca0001000000 */
[----:B------:R-:W-:-:S04]  /*24110*/  IMAD.IADD R2, R2, 0x1, R7 ;  /* 0x0000000102027824 */ /* 0x000fc800078e0207 */
[----:B------:R-:W-:-:S07]  /*24120*/  IMAD.MOV.U32 R13, RZ, RZ, R2 ;  /* 0x000000ffff0d7224 */ /* 0x000fce00078e0002 */
[----:B------:R-:W-:Y:S05]  /*24130*/  WARPSYNC.COLLECTIVE R15, `(.L_x_3144) ;  /* 0x000000000f087348 */ /* 0x000fea0003c00000 */
[----:B------:R0:W1:Y:S02]  /*24140*/  SHFL.UP P6, R14, R13, R12, R11 ;  /* 0x0400000c0d0e7389 */ /* 0x00006400000c000b */
[----:B01----:R-:W-:Y:S01]  /*24150*/  ENDCOLLECTIVE ;  /* 0x000000000000791b */ /* 0x003fe20003800000 */
.L_x_3144:
[----:B------:R-:W-:Y:S01]  /*24160*/  IMAD.MOV.U32 R12, RZ, RZ, 0x8 ;  /* 0x00000008ff0c7424 */ /* 0x000fe200078e00ff */
[----:B------:R-:W-:-:S05]  /*24170*/  SEL R7, R14, RZ, P3 ;  /* 0x000000ff0e077207 */ /* 0x000fca0001800000 */
[----:B------:R-:W-:-:S04]  /*24180*/  IMAD.IADD R2, R2, 0x1, R7 ;  /* 0x0000000102027824 */ /* 0x000fc800078e0207 */
[----:B------:R-:W-:-:S07]  /*24190*/  IMAD.MOV.U32 R13, RZ, RZ, R2 ;  /* 0x000000ffff0d7224 */ /* 0x000fce00078e0002 */
[----:B------:R-:W-:Y:S05]  /*241a0*/  WARPSYNC.COLLECTIVE R15, `(.L_x_3145) ;  /* 0x000000000f087348 */ /* 0x000fea0003c00000 */
[----:B------:R0:W1:Y:S02]  /*241b0*/  SHFL.UP P6, R14, R13, R12, R11 ;  /* 0x0400000c0d0e7389 */ /* 0x00006400000c000b */
[----:B01----:R-:W-:Y:S01]  /*241c0*/  ENDCOLLECTIVE ;  /* 0x000000000000791b */ /* 0x003fe20003800000 */
.L_x_3145:
[----:B------:R-:W-:Y:S01]  /*241d0*/  IMAD.MOV.U32 R12, RZ, RZ, 0x10 ;  /* 0x00000010ff0c7424 */ /* 0x000fe200078e00ff */
[----:B------:R-:W-:-:S05]  /*241e0*/  SEL R7, R14, RZ, P4 ;  /* 0x000000ff0e077207 */ /* 0x000fca0002000000 */
[----:B------:R-:W-:-:S04]  /*241f0*/  IMAD.IADD R2, R2, 0x1, R7 ;  /* 0x0000000102027824 */ /* 0x000fc800078e0207 */
[----:B------:R-:W-:-:S07]  /*24200*/  IMAD.MOV.U32 R13, RZ, RZ, R2 ;  /* 0x000000ffff0d7224 */ /* 0x000fce00078e0002 */
[----:B------:R-:W-:Y:S05]  /*24210*/  WARPSYNC.COLLECTIVE R15, `(.L_x_3146) ;  /* 0x000000000f087348 */ /* 0x000fea0003c00000 */
[----:B------:R0:W1:Y:S02]  /*24220*/  SHFL.UP P6, R14, R13, R12, R11 ;  /* 0x0400000c0d0e7389 */ /* 0x00006400000c000b */
[----:B01----:R-:W-:Y:S01]  /*24230*/  ENDCOLLECTIVE ;  /* 0x000000000000791b */ /* 0x003fe20003800000 */
.L_x_3146:
        /* <DEDUP_REMOVED lines=8> */
.L_x_3147:
[----:B------:R-:W-:Y:S01]  /*242c0*/  IMAD.MOV.U32 R16, RZ, RZ, R14 ;  /* 0x000000ffff107224 */ /* 0x000fe200078e000e */
[----:B------:R-:W-:Y:S06]  /*242d0*/  BRA `(.L_x_3148) ;  /* 0xffffffc800507947 */ /* 0x000fec000383ffff */
.L_x_3028:
[----:B------:R-:W-:Y:S01]  /*242e0*/  BSSY B0, `(.L_x_3149) ;  /* 0x0000006000007945 */ /* 0x000fe20003800000 */
[----:B------:R-:W-:Y:S01]  /*242f0*/  PLOP3.LUT P6, PT, P6, PT, PT, 0x8, 0x0 ;  /* 0x000000000000781c */ /* 0x000fe200037ce170 */
[----:B------:R-:W-:-:S12]  /*24300*/  IMAD.MOV.U32 R15, RZ, RZ, -0x1 ;  /* 0xffffffffff0f7424 */ /* 0x000fd800078e00ff */
[----:B0----5:R-:W-:Y:S05]  /*24310*/  WARPSYNC.COLLECTIVE R15, `(.L_x_3150) ;  /* 0x000000000f087348 */ /* 0x021fea0003c00000 */
[----:B------:R-:W-:Y:S01]  /*24320*/  VOTE.ANY R14, PT, P6 ;  /* 0x00000000000e7806 */ /* 0x000fe200030e0100 */
[----:B0----5:R-:W-:Y:S06]  /*24330*/  ENDCOLLECTIVE ;  /* 0x000000000000791b */ /* 0x021fec0003800000 */
.L_x_3150:
[----:B------:R-:W-:Y:S05]  /*24340*/  BSYNC B0 ;  /* 0x0000000000007941 */ /* 0x000fea0003800000 */
.L_x_3149:
        /* <DEDUP_REMOVED lines=9> */
.L_x_3151:
[----:B------:R-:W-:Y:S01]  /*243e0*/  IMAD.MOV.U32 R17, RZ, RZ, R14 ;  /* 0x000000ffff117224 */ /* 0x000fe200078e000e */
[----:B------:R-:W-:Y:S06]  /*243f0*/  BRA `(.L_x_3152) ;  /* 0xffffffc800407947 */ /* 0x000fec000383ffff */
.L_x_3030:
[----:B------:R-:W-:Y:S01]  /*24400*/  BSSY B0, `(.L_x_3153) ;  /* 0x0000007000007945 */ /* 0x000fe20003800000 */
[----:B------:R-:W-:Y:S02]  /*24410*/  IMAD.MOV.U32 R13, RZ, RZ, R2 ;  /* 0x000000ffff0d7224 */ /* 0x000fe400078e0002 */
[----:B0-----:R-:W-:Y:S02]  /*24420*/  IMAD.MOV.U32 R11, RZ, RZ, 0x1f ;  /* 0x0000001fff0b7424 */ /* 0x001fe400078e00ff */
[----:B------:R-:W-:-:S07]  /*24430*/  IMAD.MOV.U32 R15, RZ, RZ, -0x1 ;  /* 0xffffffffff0f7424 */ /* 0x000fce00078e00ff */
[----:B-12--5:R-:W-:Y:S05]  /*24440*/  WARPSYNC.COLLECTIVE R15, `(.L_x_3154) ;  /* 0x000000000f087348 */ /* 0x026fea0003c00000 */
[----:B------:R0:W3:Y:S02]  /*24450*/  SHFL.IDX P6, R14, R13, R12, R11 ;  /* 0x0000000c0d0e7389 */ /* 0x0000e400000c000b */
[----:B0123-5:R-:W-:Y:S01]  /*24460*/  ENDCOLLECTIVE ;  /* 0x000000000000791b */ /* 0x02ffe20003800000 */
.L_x_3154:
[----:B------:R-:W-:Y:S05]  /*24470*/  BSYNC B0 ;  /* 0x0000000000007941 */ /* 0x000fea0003800000 */
.L_x_3153:
[----:B------:R-:W-:Y:S01]  /*24480*/  IMAD.MOV.U32 R2, RZ, RZ, R14 ;  /* 0x000000ffff027224 */ /* 0x000fe200078e000e */
[----:B------:R-:W-:Y:S06]  /*24490*/  BRA `(.L_x_3155) ;  /* 0xffffffc800347947 */ /* 0x000fec000383ffff */
.L_x_3034:
[----:B0-----:R0:W1:Y:S02]  /*244a0*/  SYNCS.PHASECHK.TRANS64.TRYWAIT P0, [R0+URZ+0x22820], R3 ;  /* 0x02282003000075a7 */ /* 0x001064000800017f */
[----:B-1----:R-:W-:Y:S05]  /*244b0*/  @!P0 NANOSLEEP.SYNCS 0x989680 ;  /* 0x009896800000895d */ /* 0x002fea0003900000 */
[----:B------:R-:W1:Y:S02]  /*244c0*/  @!P0 SYNCS.PHASECHK.TRANS64 P0, [R0+URZ+0x22820], R3 ;  /* 0x02282003000085a7 */ /* 0x000e64000800007f */
[----:B-1----:R-:W-:Y:S05]  /*244d0*/  @!P0 BRA `(.L_x_3034) ;  /* 0xfffffffc00f08947 */ /* 0x002fea000383ffff */
[----:B------:R-:W-:Y:S05]  /*244e0*/  BRA `(.L_x_3156) ;  /* 0xffffffcc00b87947 */ /* 0x000fea000383ffff */
.L_x_3035:
        /* <DEDUP_REMOVED lines=11> */
.L_x_3158:
[----:B------:R-:W-:Y:S05]  /*245a0*/  BSYNC B0 ;  /* 0x0000000000007941 */ /* 0x000fea0003800000 */
.L_x_3157:
[----:B------:R-:W-:Y:S05]  /*245b0*/  BRA `(.L_x_3159) ;  /* 0xffffffcc00a07947 */ /* 0x000fea000383ffff */
.L_x_3036:
[----:B------:R-:W-:Y:S01]  /*245c0*/  BSSY B0, `(.L_x_3160) ;  /* 0x0000006000007945 */ /* 0x000fe20003800000 */
[----:B------:R-:W-:-:S07]  /*245d0*/  IMAD.MOV.U32 R15, RZ, RZ, -0x1 ;  /* 0xffffffffff0f7424 */ /* 0x000fce00078e00ff */
[----:B01---5:R-:W-:Y:S05]  /*245e0*/  WARPSYNC.COLLECTIVE R15, `(.L_x_3161) ;  /* 0x000000000f0c7348 */ /* 0x023fea0003c00000 */
[----:B------:R-:W-:Y:S02]  /*245f0*/  ELECT P6, UR62, PT ;  /* 0x00000000003e782f */ /* 0x000fe400038c0000 */
[----:B------:R-:W-:Y:S01]  /*24600*/  MOV R14, UR62 ;  /* 0x0000003e000e7c02 */ /* 0x000fe20008000f00 */
[----:B01---5:R-:W-:Y:S10]  /*24610*/  ENDCOLLECTIVE ;  /* 0x000000000000791b */ /* 0x023ff40003800000 */
.L_x_3161:
[----:B------:R-:W-:Y:S05]  /*24620*/  BSYNC B0 ;  /* 0x0000000000007941 */ /* 0x000fea0003800000 */
.L_x_3160:
[----:B------:R-:W-:Y:S05]  /*24630*/  BRA `(.L_x_3162) ;  /* 0xffffffcc00947947 */ /* 0x000fea000383ffff */
.L_x_3038:
[----:B0-----:R0:W1:Y:S02]  /*24640*/  SYNCS.PHASECHK.TRANS64.TRYWAIT P0, [R6+URZ], R5 ;  /* 0x00000005060075a7 */ /* 0x001064000800017f */
[----:B-1----:R-:W-:Y:S05]  /*24650*/  @!P0 NANOSLEEP.SYNCS 0x989680 ;  /* 0x009896800000895d */ /* 0x002fea0003900000 */
[----:B------:R-:W1:Y:S02]  /*24660*/  @!P0 SYNCS.PHASECHK.TRANS64 P0, [R6+URZ], R5 ;  /* 0x00000005060085a7 */ /* 0x000e64000800007f */
[----:B-1----:R-:W-:Y:S05]  /*24670*/  @!P0 BRA `(.L_x_3038) ;  /* 0xfffffffc00f08947 */ /* 0x002fea000383ffff */
[----:B------:R-:W-:Y:S05]  /*24680*/  BRA `(.L_x_3163) ;  /* 0xffffffcc00d07947 */ /* 0x000fea000383ffff */
.L_x_3039:
[----:B-1----:R1:W2:Y:S02]  /*24690*/  SYNCS.PHASECHK.TRANS64.TRYWAIT P0, [R7+URZ], R2 ;  /* 0x00000002070075a7 */ /* 0x0022a4000800017f */
[----:B--2---:R-:W-:Y:S05]  /*246a0*/  @!P0 NANOSLEEP.SYNCS 0x989680 ;  /* 0x009896800000895d */ /* 0x004fea0003900000 */
[----:B------:R-:W2:Y:S02]  /*246b0*/  @!P0 SYNCS.PHASECHK.TRANS64 P0, [R7+URZ], R2 ;  /* 0x00000002070085a7 */ /* 0x000ea4000800007f */
[----:B--2---:R-:W-:Y:S05]  /*246c0*/  @!P0 BRA `(.L_x_3039) ;  /* 0xfffffffc00f08947 */ /* 0x004fea000383ffff */
[----:B------:R-:W-:Y:S05]  /*246d0*/  BRA `(.L_x_3164) ;  /* 0xffffffcc00c47947 */ /* 0x000fea000383ffff */
.L_x_3041:
[----:B--2---:R2:W3:Y:S02]  /*246e0*/  SYNCS.PHASECHK.TRANS64.TRYWAIT P0, [R4+URZ], R5 ;  /* 0x00000005040075a7 */ /* 0x0044e4000800017f */
[----:B---3--:R-:W-:Y:S05]  /*246f0*/  @!P0 NANOSLEEP.SYNCS 0x989680 ;  /* 0x009896800000895d */ /* 0x008fea0003900000 */
[----:B------:R-:W3:Y:S02]  /*24700*/  @!P0 SYNCS.PHASECHK.TRANS64 P0, [R4+URZ], R5 ;  /* 0x00000005040085a7 */ /* 0x000ee4000800007f */
[----:B---3--:R-:W-:Y:S05]  /*24710*/  @!P0 BRA `(.L_x_3041) ;  /* 0xfffffffc00f08947 */ /* 0x008fea000383ffff */
[----:B------:R-:W-:Y:S05]  /*24720*/  BRA `(.L_x_3165) ;  /* 0xffffffcc00cc7947 */ /* 0x000fea000383ffff */
.L_x_3166:
        /* <DEDUP_REMOVED lines=13> */
.L_x_6040:


//--------------------- .text._ZN7cutlass13device_kernelIN5flash11enable_sm90INS1_16FlashAttnFwdSm90INS1_25CollectiveMainloopFwdSm90ILi2EN4cute5tupleIJNS5_1CILi1EEES8_S8_EEENS6_IJNS7_ILi128EEENS7_ILi96EEENS7_ILi64EEEEEELi256ENS_10bfloat16_tEfNS_4arch4Sm90ELb0ELb1ELb1ELb1ELb0ELb0ELb1ELb1ELb0ELb1ELb0ELb0EEENS1_21CollectiveEpilogueFwdINS6_IJSA_NS7_ILi256EEESB_EEES9_SE_SG_Li256ELb1ELb1ELb0ELb0EEENS1_36VarlenDynamicPersistentTileSchedulerILi128ELi96ELi256ELi128ELb0ELb1ELb1ELb1ELb0ELb1EEEEEEEEEvNT_6ParamsE --------------------------
	.section	.text._ZN7cutlass13device_kernelIN5flash11enable_sm90INS1_16FlashAttnFwdSm90INS1_25CollectiveMainloopFwdSm90ILi2EN4cute5tupleIJNS5_1CILi1EEES8_S8_EEENS6_IJNS7_ILi128EEENS7_ILi96EEENS7_ILi64EEEEEELi256ENS_10bfloat16_tEfNS_4arch4Sm90ELb0ELb1ELb1ELb1ELb0ELb0ELb1ELb1ELb0ELb1ELb0ELb0EEENS1_21CollectiveEpilogueFwdINS6_IJSA_NS7_ILi256EEESB_EEES9_SE_SG_Li256ELb1ELb1ELb0ELb0EEENS1_36VarlenDynamicPersistentTileSchedulerILi128ELi96ELi256ELi128ELb0ELb1ELb1ELb1ELb0ELb1EEEEEEEEEvNT_6ParamsE,"ax",@progbits
	.align	128
.text._ZN7cutlass13device_kernelIN5flash11enable_sm90INS1_16FlashAttnFwdSm90INS1_25CollectiveMainloopFwdSm90ILi2EN4cute5tupleIJNS5_1CILi1EEES8_S8_EEENS6_IJNS7_ILi128EEENS7_ILi96EEENS7_ILi64EEEEEELi256ENS_10bfloat16_tEfNS_4arch4Sm90ELb0ELb1ELb1ELb1ELb0ELb0ELb1ELb1ELb0ELb1ELb0ELb0EEENS1_21CollectiveEpilogueFwdINS6_IJSA_NS7_ILi256EEESB_EEES9_SE_SG_Li256ELb1ELb1ELb0ELb0EEENS1_36VarlenDynamicPersistentTileSchedulerILi128ELi96ELi256ELi128ELb0ELb1ELb1ELb1ELb0ELb1EEEEEEEEEvNT_6ParamsE:
        .type           _ZN7cutlass13device_kernelIN5flash11enable_sm90INS1_16FlashAttnFwdSm90INS1_25CollectiveMainloopFwdSm90ILi2EN4cute5tupleIJNS5_1CILi1EEES8_S8_EEENS6_IJNS7_ILi128EEENS7_ILi96EEENS7_ILi64EEEEEELi256ENS_10bfloat16_tEfNS_4arch4Sm90ELb0ELb1ELb1ELb1ELb0ELb0ELb1ELb1ELb0ELb1ELb0ELb0EEENS1_21CollectiveEpilogueFwdINS6_IJSA_NS7_ILi256EEESB_EEES9_SE_SG_Li256ELb1ELb1ELb0ELb0EEENS1_36VarlenDynamicPersistentTileSchedulerILi128ELi96ELi256ELi128ELb0ELb1ELb1ELb1ELb0ELb1EEEEEEEEEvNT_6ParamsE,@function
        .size           _ZN7cutlass13device_kernelIN5flash11enable_sm90INS1_16FlashAttnFwdSm90INS1_25CollectiveMainloopFwdSm90ILi2EN4cute5tupleIJNS5_1CILi1EEES8_S8_EEENS6_IJNS7_ILi128EEENS7_ILi96EEENS7_ILi64EEEEEELi256ENS_10bfloat16_tEfNS_4arch4Sm90ELb0ELb1ELb1ELb1ELb0ELb0ELb1ELb1ELb0ELb1ELb0ELb0EEENS1_21CollectiveEpilogueFwdINS6_IJSA_NS7_ILi256EEESB_EEES9_SE_SG_Li256ELb1ELb1ELb0ELb0EEENS1_36VarlenDynamicPersistentTileSchedulerILi128ELi96ELi256ELi128ELb0ELb1ELb1ELb1ELb0ELb1EEEEEEEEEvNT_6ParamsE,(.L_x_6041 - _ZN7cutlass13device_kernelIN5flash11enable_sm90INS1_16FlashAttnFwdSm90INS1_25CollectiveMainloopFwdSm90ILi2EN4cute5tupleIJNS5_1CILi1EEES8_S8_EEENS6_IJNS7_ILi128EEENS7_ILi96EEENS7_ILi64EEEEEELi256ENS_10bfloat16_tEfNS_4arch4Sm90ELb0ELb1ELb1ELb1ELb0ELb0ELb1ELb1ELb0ELb1ELb0ELb0EEENS1_21CollectiveEpilogueFwdINS6_IJSA_NS7_ILi256EEESB_EEES9_SE_SG_Li256ELb1ELb1ELb0ELb0EEENS1_36VarlenDynamicPersistentTileSchedulerILi128ELi96ELi256ELi128ELb0ELb1ELb1ELb1ELb0ELb1EEEEEEEEEvNT_6ParamsE)
        .other          _ZN7cutlass13device_kernelIN5flash11enable_sm90INS1_16FlashAttnFwdSm90INS1_25CollectiveMainloopFwdSm90ILi2EN4cute5tupleIJNS5_1CILi1EEES8_S8_EEENS6_IJNS7_ILi128EEENS7_ILi96EEENS7_ILi64EEEEEELi256ENS_10bfloat16_tEfNS_4arch4Sm90ELb0ELb1ELb1ELb1ELb0ELb0ELb1ELb1ELb0ELb1ELb0ELb0EEENS1_21CollectiveEpilogueFwdINS6_IJSA_NS7_ILi256EEESB_EEES9_SE_SG_Li256ELb1ELb1ELb0ELb0EEENS1_36VarlenDynamicPersistentTileSchedulerILi128ELi96ELi256ELi128ELb0ELb1ELb1ELb1ELb0ELb1EEEEEEEEEvNT_6ParamsE,@"STO_CUDA_ENTRY STV_DEFAULT"
_ZN7cutlass13device_kernelIN5flash11enable_sm90INS1_16FlashAttnFwdSm90INS1_25CollectiveMainloopFwdSm90ILi2EN4cute5tupleIJNS5_1CILi1EEES8_S8_EEENS6_IJNS7_ILi128EEENS7_ILi96EEENS7_ILi64EEEEEELi256ENS_10bfloat16_tEfNS_4arch4Sm90ELb0ELb1ELb1ELb1ELb0ELb0ELb1ELb1ELb0ELb1ELb0ELb0EEENS1_21CollectiveEpilogueFwdINS6_IJSA_NS7_ILi256EEESB_EEES9_SE_SG_Li256ELb1ELb1ELb0ELb0EEENS1_36VarlenDynamicPersistentTileSchedulerILi128ELi96ELi256ELi128ELb0ELb1ELb1ELb1ELb0ELb1EEEEEEEEEvNT_6ParamsE:
        /* <DEDUP_REMOVED lines=22> */
.L_x_3168:
[----:B------:R-:W-:Y:S05]  /*0160*/  BSYNC B0 ;  /* 0x0000000000007941 */ /* 0x000fea0003800000 */
.L_x_3167:
        /* <DEDUP_REMOVED lines=43> */
.L_x_3169:
        /* <DEDUP_REMOVED lines=22> */
.L_x_3170:
        /* <DEDUP_REMOVED lines=18> */
.L_x_3171:
        /* <DEDUP_REMOVED lines=22> */
.L_x_3172:
        /* <DEDUP_REMOVED lines=22> */
.L_x_3173:
        /* <DEDUP_REMOVED lines=11> */
.L_x_3175:
[----:B------:R-:W-:-:S08]  /*0a10*/  NOP ;  /* 0x0000000000007918 */ /* 0x000fd00000000000 */
[----:B------:R-:W0:Y:S02]  /*0a20*/  USETMAXREG.TRY_ALLOC.CTAPOOL UP0, 0xf0 ;  /* 0x000000f0000079c8 */ /* 0x000e240008000600 */
[----:B0-----:R-:W-:-:S13]  /*0a30*/  PLOP3.LUT P0, PT, PT, PT, UP0, 0x80, 0x0 ;  /* 0x000000000000781c */ /* 0x001fda0003f0f008 */
[----:B------:R-:W-:Y:S05]  /*0a40*/  @!P0 BRA `(.L_x_3175) ;  /* 0xfffffffc00f08947 */ /* 0x000fea000383ffff */
[----:B------:R-:W-:Y:S01]  /*0a50*/  ISETP.NE.AND P0, PT, R14, 0x1, PT ;  /* 0x000000010e00780c */ /* 0x000fe20003f05270 */
[----:B------:R-:W0:Y:S08]  /*0a60*/  S2UR UR4, SR_CgaCtaId ;  /* 0x00000000000479c3 */ /* 0x000e300000008800 */
[----:B------:R-:W-:Y:S06]  /*0a70*/  BAR.ARV 0x8, 0x180 ;  /* 0x0206000000007b1d */ /* 0x000fec0000002000 */
[----:B------:R-:W-:-:S02]  /*0a80*/  UMOV UR46, 0x400 ;  /* 0x00000400002e7882 */ /* 0x000fc40000000000 */
[----:B------:R-:W-:Y:S08]  /*0a90*/  @!P0 BAR.ARV 0x9, 0x100 ;  /* 0x0244000000008b1d */ /* 0x000ff00000002000 */
[----:B------:R-:W-:Y:S01]  /*0aa0*/  BAR.SYNC.DEFER_BLOCKING 0x5, 0x180 ;  /* 0x0146000000007b1d */ /* 0x000fe20000010000 */
[C---:B------:R-:W-:Y:S02]  /*0ab0*/  IADD3 R208, P1, R16.reuse, 0x218, RZ ;  /* 0x0000021810d07810 */ /* 0x040fe40007f3e0ff */
[----:B------:R-:W-:Y:S01]  /*0ac0*/  IADD3 R212, P2, R16, 0x224, RZ ;  /* 0x0000022410d47810 */ /* 0x000fe20007f5e0ff */
[----:B0-----:R-:W-:-:S02]  /*0ad0*/  ULEA UR46, UR4, UR46, 0x18 ;  /* 0x0000002e042e7291 */ /* 0x001fc4000f8ec03f */
[--C-:B------:R-:W-:Y:S01]  /*0ae0*/  IMAD.X R209, RZ, RZ, R17.reuse, P1 ;  /* 0x000000ffffd17224 */ /* 0x100fe200008e0611 */
[----:B------:R-:W-:Y:S01]  /*0af0*/  ULDC UR4, c[0x0][0xd3c] ;  /* 0x00034f0000047ab9 */ /* 0x000fe20000000800 */
[----:B------:R-:W-:Y:S01]  /*0b00*/  STL.64 [R1+0x218], RZ ;  /* 0x000218ff01007387 */ /* 0x000fe20000100a00 */
[----:B------:R-:W-:-:S03]  /*0b10*/  IMAD.X R211, RZ, RZ, R17, P2 ;  /* 0x000000ffffd37224 */ /* 0x000fc600010e0611 */
[----:B------:R-:W-:Y:S04]  /*0b20*/  STL [R1+0x220], RZ ;  /* 0x000220ff01007387 */ /* 0x000fe80000100800 */
[----:B------:R-:W-:Y:S04]  /*0b30*/  STL [R1+0x224], RZ ;  /* 0x000224ff01007387 */ /* 0x000fe80000100800 */
[----:B------:R-:W0:Y:S01]  /*0b40*/  LDS.128 R8, [UR46+0x324d0] ;  /* 0x0324d02eff087984 */ /* 0x000e220008000c00 */
[----:B------:R-:W-:Y:S06]  /*0b50*/  BAR.ARV 0x4, 0x180 ;  /* 0x0106000000007b1d */ /* 0x000fec0000002000 */
[----:B0-----:R-:W-:-:S13]  /*0b60*/  ISETP.GE.AND P0, PT, R11, UR4, PT ;  /* 0x000000040b007c0c */ /* 0x001fda000bf06270 */
[----:B------:R-:W-:Y:S05]  /*0b70*/  @P0 EXIT ;  /* 0x000000000000094d */ /* 0x000fea0003800000 */
[----:B------:R-:W0:Y:S01]  /*0b80*/  S2R R0, SR_TID.X ;  /* 0x0000000000007919 */ /* 0x000e220000002100 */
[----:B------:R-:W1:Y:S01]  /*0b90*/  S2UR UR4, SR_SWINHI ;  /* 0x00000000000479c3 */ /* 0x000e620000002f00 */
[----:B------:R-:W-:Y:S01]  /*0ba0*/  IMAD.MOV.U32 R185, RZ, RZ, 0x2 ;  /* 0x00000002ffb97424 */ /* 0x000fe200078e00ff */
[----:B------:R-:W-:Y:S01]  /*0bb0*/  R2UR UR5, R9 ;  /* 0x00000000090572ca */ /* 0x000fe200000e0000 */
[----:B------:R-:W-:Y:S01]  /*0bc0*/  VIADD R205, R14, 0x8 ;  /* 0x000000080ecd7836 */ /* 0x000fe20000000000 */
[----:B------:R-:W-:Y:S02]  /*0bd0*/  R2UR UR6, R11 ;  /* 0x000000000b0672ca */ /* 0x000fe400000e0000 */
[----:B------:R-:W-:Y:S02]  /*0be0*/  R2UR UR7, R10 ;  /* 0x000000000a0772ca */ /* 0x000fe400000e0000 */
[----:B------:R-:W-:Y:S01]  /*0bf0*/  IADD3 R204, -R14, 0xb, RZ ;  /* 0x0000000b0ecc7810 */ /* 0x000fe20007ffe1ff */
[----:B------:R-:W-:Y:S01]  /*0c00*/  UMOV UR38, UR46 ;  /* 0x0000002e00267c82 */ /* 0x000fe20008000000 */
[----:B-1----:R-:W-:Y:S01]  /*0c10*/  UMOV UR39, UR4 ;  /* 0x0000000400277c82 */ /* 0x002fe20008000000 */
[----:B0-----:R-:W-:-:S05]  /*0c20*/  VIADD R202, R0, 0xffffff80 ;  /* 0xffffff8000ca7836 */ /* 0x001fca0000000000 */
[----:B------:R-:W-:-:S04]  /*0c30*/  SHF.R.S32.HI R15, RZ, 0x1f, R202 ;  /* 0x0000001fff0f7819 */ /* 0x000fc800000114ca */
[CC--:B------:R-:W-:Y:S02]  /*0c40*/  LEA.HI R3, R15.reuse, R202.reuse, RZ, 0x5 ;  /* 0x000000ca0f037211 */ /* 0x0c0fe400078f28ff */
[CC--:B----4-:R-:W-:Y:S02]  /*0c50*/  LEA.HI R2, R15.reuse, R202.reuse, RZ, 0x4 ;  /* 0x000000ca0f027211 */ /* 0x0d0fe400078f20ff */
[----:B------:R-:W-:Y:S01]  /*0c60*/  LEA.HI R0, R15, R202, RZ, 0x7 ;  /* 0x000000ca0f007211 */ /* 0x000fe200078f38ff */
[----:B------:R-:W-:Y:S01]  /*0c70*/  IMAD.SHL.U32 R4, R3, 0x20, RZ ;  /* 0x0000002003047824 */ /* 0x000fe200078e00ff */
[----:B------:R-:W-:Y:S02]  /*0c80*/  SHF.R.S32.HI R7, RZ, 0x4, R2 ;  /* 0x00000004ff077819 */ /* 0x000fe40000011402 */
[----:B------:R-:W-:Y:S02]  /*0c90*/  LOP3.LUT R3, R0, 0xffffff80, RZ, 0xc0, !PT ;  /* 0xffffff8000037812 */ /* 0x000fe400078ec0ff */
[----:B------:R-:W-:-:S02]  /*0ca0*/  LOP3.LUT R5, R2, 0x3fffff0, RZ, 0xc0, !PT ;  /* 0x03fffff002057812 */ /* 0x000fc400078ec0ff */
[----:B------:R-:W-:Y:S01]  /*0cb0*/  LEA.HI R2, R2, R7, RZ, 0x1 ;  /* 0x0000000702027211 */ /* 0x000fe200078f08ff */
[----:B------:R-:W-:Y:S01]  /*0cc0*/  IMAD.IADD R210, R202, 0x1, -R3 ;  /* 0x00000001cad27824 */ /* 0x000fe200078e0a03 */
[----:B------:R-:W-:Y:S01]  /*0cd0*/  LOP3.LUT R4, R4, 0xfffffc00, RZ, 0xc0, !PT ;  /* 0xfffffc0004047812 */ /* 0x000fe200078ec0ff */
[----:B------:R-:W-:Y:S01]  /*0ce0*/  IMAD.IADD R5, R202, 0x1, -R5 ;  /* 0x00000001ca057824 */ /* 0x000fe200078e0a05 */
[----:B------:R-:W-:Y:S02]  /*0cf0*/  LOP3.LUT R2, R2, 0x1ffffffe, RZ, 0xc0, !PT ;  /* 0x1ffffffe02027812 */ /* 0x000fe400078ec0ff */
[----:B------:R-:W-:Y:S01]  /*0d00*/  SHF.R.S32.HI R3, RZ, 0x1f, R210 ;  /* 0x0000001fff037819 */ /* 0x000fe200000114d2 */
[----:B------:R-:W-:Y:S01]  /*0d10*/  IMAD R5, R5, 0x40, R4 ;  /* 0x0000004005057824 */ /* 0x000fe200078e0204 */
[----:B------:R-:W-:Y:S01]  /*0d20*/  LEA.HI R6, R15, R202, RZ, 0x2 ;  /* 0x000000ca0f067211 */ /* 0x000fe200078f10ff */
[----:B------:R-:W-:Y:S01]  /*0d30*/  IMAD.IADD R2, R7, 0x1, -R2 ;  /* 0x0000000107027824 */ /* 0x000fe200078e0a02 */
[----:B------:R-:W-:-:S02]  /*0d40*/  LEA.HI R18, R3, R210, RZ, 0x2 ;  /* 0x000000d203127211 */ /* 0x000fc400078f10ff */
[----:B------:R-:W-:Y:S01]  /*0d50*/  LOP3.LUT R7, R6, 0xfffffffc, RZ, 0xc0, !PT ;  /* 0xfffffffc06077812 */ /* 0x000fe200078ec0ff */
[----:B------:R-:W-:Y:S01]  /*0d60*/  IMAD R184, R2, 0x8, R5 ;  /* 0x0000000802b87824 */ /* 0x000fe200078e0205 */
[--C-:B------:R-:W-:Y:S02]  /*0d70*/  SHF.R.S32.HI R2, RZ, 0x2, R18.reuse ;  /* 0x00000002ff027819 */ /* 0x100fe40000011412 */
[----:B------:R-:W-:Y:S01]  /*0d80*/  SHF.R.S32.HI R5, RZ, 0x1f, R18 ;  /* 0x0000001fff057819 */ /* 0x000fe20000011412 */
[----:B------:R-:W-:Y:S01]  /*0d90*/  IMAD.WIDE R184, R184, R185, UR38 ;  /* 0x00000026b8b87e25 */ /* 0x000fe2000f8e02b9 */
[----:B------:R-:W-:Y:S02]  /*0da0*/  LEA.HI R3, R3, R210, RZ, 0x5 ;  /* 0x000000d203037211 */ /* 0x000fe400078f28ff */
[----:B------:R-:W-:Y:S01]  /*0db0*/  LEA.HI R5, R5, R2, RZ, 0x3 ;  /* 0x0000000205057211 */ /* 0x000fe200078f18ff */
[----:B------:R-:W-:Y:S01]  /*0dc0*/  IMAD.IADD R7, R202, 0x1, -R7 ;  /* 0x00000001ca077824 */ /* 0x000fe200078e0a07 */
[----:B------:R-:W-:-:S02]  /*0dd0*/  IADD3 R9, P0, R184, 0x20, RZ ;  /* 0x00000020b8097810 */ /* 0x000fc40007f1e0ff */
[----:B------:R-:W-:Y:S02]  /*0de0*/  LOP3.LUT R5, R5, 0xfffffff8, RZ, 0xc0, !PT ;  /* 0xfffffff805057812 */ /* 0x000fe400078ec0ff */
[----:B------:R-:W-:Y:S02]  /*0df0*/  LOP3.LUT R8, R9, 0x380, RZ, 0xc0, !PT ;  /* 0x0000038009087812 */ /* 0x000fe400078ec0ff */
[----:B------:R-:W-:Y:S01]  /*0e00*/  SHF.R.S32.HI R3, RZ, 0x5, R3 ;  /* 0x00000005ff037819 */ /* 0x000fe20000011403 */
[----:B------:R-:W-:Y:S01]  /*0e10*/  IMAD.IADD R2, R2, 0x1, -R5 ;  /* 0x0000000102027824 */ /* 0x000fe200078e0a05 */
[----:B------:R-:W-:Y:S02]  /*0e20*/  LEA.HI R4, R7, R7, RZ, 0x1 ;  /* 0x0000000707047211 */ /* 0x000fe400078f08ff */
[----:B------:R-:W-:Y:S01]  /*0e30*/  SHF.R.U64 R8, R8, 0x3, RZ ;  /* 0x0000000308087819 */ /* 0x000fe200000012ff */
[----:B------:R-:W-:Y:S01]  /*0e40*/  IMAD R19, R3, 0x10, R2 ;  /* 0x0000001003137824 */ /* 0x000fe200078e0202 */
[----:B------:R-:W-:Y:S01]  /*0e50*/  LOP3.LUT R4, R4, 0x1ffffffe, RZ, 0xc0, !PT ;  /* 0x1ffffffe04047812 */ /* 0x000fe200078ec0ff */
[----:B------:R-:W-:Y:S01]  /*0e60*/  IMAD.X R3, RZ, RZ, R185, P0 ;  /* 0x000000ffff037224 */ /* 0x000fe200000e06b9 */
[----:B------:R-:W-:-:S02]  /*0e70*/  LOP3.LUT R2, R8, R9, RZ, 0x3c, !PT ;  /* 0x0000000908027212 */ /* 0x000fc400078e3cff */
[----:B------:R-:W-:Y:S01]  /*0e80*/  LEA.HI R15, R15, R202, RZ, 0x3 ;  /* 0x000000ca0f0f7211 */ /* 0x000fe200078f18ff */
[----:B------:R-:W-:Y:S01]  /*0e90*/  IMAD.IADD R21, R7, 0x1, -R4 ;  /* 0x0000000107157824 */ /* 0x000fe200078e0a04 */
[----:B------:R-:W-:Y:S02]  /*0ea0*/  SHF.R.S32.HI R223, RZ, 0x7, R0 ;  /* 0x00000007ffdf7819 */ /* 0x000fe40000011400 */
[----:B------:R-:W-:Y:S02]  /*0eb0*/  MOV R233, R2 ;  /* 0x0000000200e97202 */ /* 0x000fe40000000f00 */
[C---:B------:R-:W-:Y:S02]  /*0ec0*/  IADD3 R5, P1, R184.reuse, 0x40, RZ ;  /* 0x00000040b8057810 */ /* 0x040fe40007f3e0ff */
[----:B------:R-:W-:Y:S02]  /*0ed0*/  LOP3.LUT R3, R15, 0xfffffff8, RZ, 0xc0, !PT ;  /* 0xfffffff80f037812 */ /* 0x000fe400078ec0ff */
[----:B------:R-:W-:-:S02]  /*0ee0*/  IADD3 R7, P2, R184, 0x60, RZ ;  /* 0x00000060b8077810 */ /* 0x000fc40007f5e0ff */
[----:B------:R-:W-:Y:S01]  /*0ef0*/  IADD3 R9, P3, R184, 0x4000, RZ ;  /* 0x00004000b8097810 */ /* 0x000fe20007f7e0ff */
[----:B------:R-:W-:Y:S01]  /*0f00*/  IMAD.IADD R3, R202, 0x1, -R3 ;  /* 0x00000001ca037824 */ /* 0x000fe200078e0a03 */
[C---:B------:R-:W-:Y:S02]  /*0f10*/  IADD3 R227, P4, R184.reuse, 0x4020, RZ ;  /* 0x00004020b8e37810 */ /* 0x040fe40007f9e0ff */
[C---:B------:R-:W-:Y:S01]  /*0f20*/  IADD3 R11, P5, R184.reuse, 0x4040, RZ ;  /* 0x00004040b80b7810 */ /* 0x040fe20007fbe0ff */
[----:B------:R-:W-:Y:S01]  /*0f30*/  IMAD.SHL.U32 R190, R3, 0x8, RZ ;  /* 0x0000000803be7824 */ /* 0x000fe200078e00ff */
[----:B------:R-:W-:Y:S02]  /*0f40*/  IADD3 R13, P6, R184, 0xc060, RZ ;  /* 0x0000c060b80d7810 */ /* 0x000fe40007fde0ff */
[----:B------:R-:W-:Y:S01]  /*0f50*/  LEA.HI R0, R0, R223, RZ, 0x1 ;  /* 0x000000df00007211 */ /* 0x000fe200078f08ff */
[C---:B------:R-:W-:Y:S01]  /*0f60*/  VIADD R192, R190.reuse, 0x40 ;  /* 0x00000040bec07836 */ /* 0x040fe20000000000 */
[----:B------:R-:W-:Y:S01]  /*0f70*/  LOP3.LUT R4, R5, 0x380, RZ, 0xc0, !PT ;  /* 0x0000038005047812 */ /* 0x000fe200078ec0ff */
[C---:B------:R-:W-:Y:S01]  /*0f80*/  VIADD R191, R190.reuse, 0x80 ;  /* 0x00000080bebf7836 */ /* 0x040fe20000000000 */
[----:B------:R-:W-:Y:S01]  /*0f90*/  SHF.R.S32.HI R206, RZ, 0x3, R15 ;  /* 0x00000003ffce7819 */ /* 0x000fe2000001140f */
[----:B------:R-:W-:Y:S01]  /*0fa0*/  VIADD R193, R190, 0xc0 ;  /* 0x000000c0bec17836 */ /* 0x000fe20000000000 */
[----:B------:R-:W-:-:S02]  /*0fb0*/  LOP3.LUT R6, R7, 0x380, RZ, 0xc0, !PT ;  /* 0x0000038007067812 */ /* 0x000fc400078ec0ff */
[----:B------:R-:W-:Y:S01]  /*0fc0*/  LOP3.LUT R8, R9, 0x380, RZ, 0xc0, !PT ;  /* 0x0000038009087812 */ /* 0x000fe200078ec0ff */
[----:B------:R-:W-:Y:S01]  /*0fd0*/  IMAD R207, R3, 0x20, R206 ;  /* 0x0000002003cf7824 */ /* 0x000fe200078e02ce */
[----:B------:R-:W-:Y:S02]  /*0fe0*/  LOP3.LUT R226, R227, 0x380, RZ, 0xc0, !PT ;  /* 0x00000380e3e27812 */ /* 0x000fe400078ec0ff */
[----:B------:R-:W-:Y:S02]  /*0ff0*/  LOP3.LUT R10, R11, 0x380, RZ, 0xc0, !PT ;  /* 0x000003800b0a7812 */ /* 0x000fe400078ec0ff */
[----:B------:R-:W-:Y:S02]  /*1000*/  LOP3.LUT R12, R13, 0x380, RZ, 0xc0, !PT ;  /* 0x000003800d0c7812 */ /* 0x000fe400078ec0ff */
[----:B------:R-:W-:Y:S02]  /*1010*/  LOP3.LUT R0, R0, 0x3fffffe, RZ, 0xc0, !PT ;  /* 0x03fffffe00007812 */ /* 0x000fe400078ec0ff */
[----:B------:R-:W-:-:S02]  /*1020*/  SHF.R.U64 R4, R4, 0x3, RZ ;  /* 0x0000000304047819 */ /* 0x000fc400000012ff */
[----:B------:R-:W-:Y:S01]  /*1030*/  SHF.R.U64 R6, R6, 0x3, RZ ;  /* 0x0000000306067819 */ /* 0x000fe200000012ff */
[----:B------:R-:W-:Y:S01]  /*1040*/  IMAD.IADD R0, R223, 0x1, -R0 ;  /* 0x00000001df007824 */ /* 0x000fe200078e0a00 */
[----:B------:R-:W-:Y:S02]  /*1050*/  SHF.R.U64 R8, R8, 0x3, RZ ;  /* 0x0000000308087819 */ /* 0x000fe400000012ff */
[----:B------:R-:W-:Y:S01]  /*1060*/  SHF.R.U64 R226, R226, 0x3, RZ ;  /* 0x00000003e2e27819 */ /* 0x000fe200000012ff */
[----:B------:R-:W-:Y:S01]  /*1070*/  IMAD R200, R0, 0x40, R19 ;  /* 0x0000004000c87824 */ /* 0x000fe200078e0213 */
[----:B------:R-:W-:Y:S02]  /*1080*/  SHF.R.U64 R10, R10, 0x3, RZ ;  /* 0x000000030a0a7819 */ /* 0x000fe400000012ff */
[----:B------:R-:W-:Y:S01]  /*1090*/  SHF.R.U64 R12, R12, 0x3, RZ ;  /* 0x000000030c0c7819 */ /* 0x000fe200000012ff */
[----:B------:R-:W-:Y:S01]  /*10a0*/  IMAD R234, R21, 0x8, R200 ;  /* 0x0000000815ea7824 */ /* 0x000fe200078e02c8 */
[----:B------:R-:W-:-:S02]  /*10b0*/  LOP3.LUT R3, R18, 0x7ffffffc, RZ, 0xc0, !PT ;  /* 0x7ffffffc12037812 */ /* 0x000fc400078ec0ff */
        /* <DEDUP_REMOVED lines=14> */
[----:B------:R-:W-:-:S02]  /*11a0*/  IADD3 R222, P1, R16, 0x230, RZ ;  /* 0x0000023010de7810 */ /* 0x000fc40007f3e0ff */
[----:B------:R-:W-:Y:S01]  /*11b0*/  MOV R232, R4 ;  /* 0x0000000400e87202 */ /* 0x000fe20000000f00 */
[--C-:B------:R-:W-:Y:S01]  /*11c0*/  IMAD.X R23, RZ, RZ, R17.reuse, P0 ;  /* 0x000000ffff177224 */ /* 0x100fe200000e0611 */
[----:B------:R-:W-:Y:S01]  /*11d0*/  MOV R231, R6 ;  /* 0x0000000600e77202 */ /* 0x000fe20000000f00 */
[----:B------:R-:W-:Y:S01]  /*11e0*/  IMAD.X R213, RZ, RZ, R17, P1 ;  /* 0x000000ffffd57224 */ /* 0x000fe200008e0611 */
[----:B------:R-:W-:Y:S01]  /*11f0*/  MOV R230, R8 ;  /* 0x0000000800e67202 */ /* 0x000fe20000000f00 */
[----:B------:R-:W-:Y:S01]  /*1200*/  IMAD.SHL.U32 R201, R3, 0x2, RZ ;  /* 0x0000000203c97824 */ /* 0x000fe200078e00ff */
[----:B------:R-:W-:Y:S02]  /*1210*/  MOV R226, R226 ;  /* 0x000000e200e27202 */ /* 0x000fe40000000f00 */
[----:B------:R-:W-:Y:S02]  /*1220*/  MOV R225, R10 ;  /* 0x0000000a00e17202 */ /* 0x000fe40000000f00 */
[----:B------:R-:W-:-:S02]  /*1230*/  MOV R224, R12 ;  /* 0x0000000c00e07202 */ /* 0x000fc40000000f00 */
[----:B------:R-:W-:Y:S02]  /*1240*/  SHF.R.S32.HI R199, RZ, 0x1f, R190 ;  /* 0x0000001fffc77819 */ /* 0x000fe400000114be */
[----:B------:R-:W-:Y:S02]  /*1250*/  SHF.R.S32.HI R198, RZ, 0x1f, R192 ;  /* 0x0000001fffc67819 */ /* 0x000fe400000114c0 */
[----:B------:R-:W-:Y:S02]  /*1260*/  SHF.R.S32.HI R197, RZ, 0x1f, R191 ;  /* 0x0000001fffc57819 */ /* 0x000fe400000114bf */
[----:B------:R-:W-:-:S07]  /*1270*/  SHF.R.S32.HI R196, RZ, 0x1f, R193 ;  /* 0x0000001fffc47819 */ /* 0x000fce00000114c1 */
.L_x_3301:
[----:B------:R-:W-:Y:S01]  /*1280*/  ULDC.64 UR8, c[0x0][0xb20] ;  /* 0x0002c80000087ab9 */ /* 0x000fe20000000a00 */
[----:B------:R-:W-:Y:S01]  /*1290*/  ULDC UR48, c[0x0][0x2f0] ;  /* 0x0000bc0000307ab9 */ /* 0x000fe20000000800 */
        /* <DEDUP_REMOVED lines=10> */
[----:B012---:R-:W-:Y:S02]  /*1340*/  IMAD.U32 R2, RZ, RZ, UR8 ;  /* 0x00000008ff027e24 */ /* 0x007fe4000f8e00ff */
[----:B------:R-:W-:Y:S01]  /*1350*/  IMAD.U32 R3, RZ, RZ, UR9 ;  /* 0x00000009ff037e24 */ /* 0x000fe2000f8e00ff */
[----:B------:R-:W-:-:S03]  /*1360*/  @UP1 UIMAD.WIDE UR8, UR6, 0x4, UR10 ;  /* 0x00000004060818a5 */ /* 0x000fc6000f8e020a */
[----:B------:R-:W-:Y:S01]  /*1370*/  ULDC.64 UR10, c[0x0][0xb18] ;  /* 0x0002c600000a7ab9 */ /* 0x000fe20000000a00 */
[----:B------:R-:W2:Y:S02]  /*1380*/  @P0 LDG.E R2, desc[UR40][R2.64] ;  /* 0x0000002802020981 */ /* 0x000ea4000c1e1900 */
[----:B------:R-:W-:Y:S02]  /*1390*/  IMAD.U32 R4, RZ, RZ, UR8 ;  /* 0x00000008ff047e24 */ /* 0x000fe4000f8e00ff */
[----:B------:R-:W-:Y:S01]  /*13a0*/  IMAD.U32 R5, RZ, RZ, UR9 ;  /* 0x00000009ff057e24 */ /* 0x000fe2000f8e00ff */
[----:B------:R-:W-:-:S04]  /*13b0*/  ULDC.64 UR8, c[0x0][0x418] ;  /* 0x0001060000087ab9 */ /* 0x000fc80000000a00 */
[----:B---3--:R-:W3:Y:S01]  /*13c0*/  @P2 LDG.E R4, desc[UR40][R4.64] ;  /* 0x0000002804042981 */ /* 0x008ee2000c1e1900 */
[----:B------:R-:W-:Y:S01]  /*13d0*/  UISETP.NE.U32.AND UP0, UPT, UR8, URZ, UPT ;  /* 0x0000003f0800728c */ /* 0x000fe2000bf05070 */
[----:B------:R-:W-:Y:S01]  /*13e0*/  ISETP.NE.U32.AND P1, PT, RZ, UR10, PT ;  /* 0x0000000aff007c0c */ /* 0x000fe2000bf25070 */
[----:B------:R-:W-:Y:S01]  /*13f0*/  UMOV UR4, URZ ;  /* 0x0000003f00047c82 */ /* 0x000fe20008000000 */
[----:B------:R-:W-:Y:S01]  /*1400*/  ULDC UR8, c[0x0][0x424] ;  /* 0x0001090000087ab9 */ /* 0x000fe20000000800 */
[----:B------:R-:W-:Y:S01]  /*1410*/  UISETP.NE.AND.EX UP0, UPT, UR9, URZ, UPT, UP0 ;  /* 0x0000003f0900728c */ /* 0x000fe2000bf05300 */
[----:B------:R-:W-:Y:S01]  /*1420*/  ISETP.NE.AND.EX P1, PT, RZ, UR11, PT, P1 ;  /* 0x0000000bff007c0c */ /* 0x000fe2000bf25310 */
[----:B------:R-:W-:Y:S01]  /*1430*/  ULDC UR47, c[0x0][0x288] ;  /* 0x0000a200002f7ab9 */ /* 0x000fe20000000800 */
[----:B------:R-:W-:Y:S01]  /*1440*/  UMOV UR37, UR7 ;  /* 0x0000000700257c82 */ /* 0x000fe20008000000 */
[----:B------:R-:W-:-:S04]  /*1450*/  USEL UR8, UR8, 0x1, UP0 ;  /* 0x0000000108087887 */ /* 0x000fc80008000000 */
[----:B------:R-:W-:Y:S01]  /*1460*/  UIMAD UR48, UR8, UR48, URZ ;  /* 0x00000030083072a4 */ /* 0x000fe2000f8e023f */
[----:B--2---:R-:W-:Y:S02]  /*1470*/  @P0 R2UR UR4, R2 ;  /* 0x00000000020402ca */ /* 0x004fe400000e0000 */
[----:B---3--:R-:W-:Y:S01]  /*1480*/  @P2 R2UR UR47, R4 ;  /* 0x00000000042f22ca */ /* 0x008fe200000e0000 */
[----:B----4-:R-:W-:-:S14]  /*1490*/  @P2 BRA `(.L_x_3176) ;  /* 0x0000000000342947 */ /* 0x010fdc0003800000 */
        /* <DEDUP_REMOVED lines=13> */
.L_x_3176:
[----:B------:R-:W-:Y:S01]  /*1570*/  UMOV UR42, UR6 ;  /* 0x00000006002a7c82 */ /* 0x000fe20008000000 */
[----:B------:R-:W-:Y:S05]  /*1580*/  @!P1 BRA `(.L_x_3177) ;  /* 0x00000000001c9947 */ /* 0x000fea0003800000 */
[----:B------:R-:W-:Y:S02]  /*1590*/  ULDC.64 UR8, c[0x0][0xb18] ;  /* 0x0002c60000087ab9 */ /* 0x000fe40000000a00 */
[----:B------:R-:W-:-:S06]  /*15a0*/  UIMAD.WIDE UR6, UR6, 0x4, UR8 ;  /* 0x00000004060678a5 */ /* 0x000fcc000f8e0208 */
[----:B------:R-:W-:Y:S02]  /*15b0*/  IMAD.U32 R2, RZ, RZ, UR6 ;  /* 0x00000006ff027e24 */ /* 0x000fe4000f8e00ff */
[----:B------:R-:W-:-:S05]  /*15c0*/  IMAD.U32 R3, RZ, RZ, UR7 ;  /* 0x00000007ff037e24 */ /* 0x000fca000f8e00ff */
[----:B------:R-:W2:Y:S02]  /*15d0*/  LDG.E R2, desc[UR40][R2.64] ;  /* 0x0000002802027981 */ /* 0x000ea4000c1e1900 */
[----:B--2---:R-:W-:Y:S01]  /*15e0*/  R2UR UR48, R2 ;  /* 0x00000000023072ca */ /* 0x004fe200000e0000 */
[----:B------:R-:W-:-:S14]  /*15f0*/  BRA `(.L_x_3178) ;  /* 0x0000000000347947 */ /* 0x000fdc0003800000 */
.L_x_3177:
        /* <DEDUP_REMOVED lines=13> */
.L_x_3178:
[----:B------:R-:W0:Y:S01]  /*16d0*/  S2R R0, SR_TID.X ;  /* 0x0000000000007919 */ /* 0x000e220000002100 */
[----:B------:R-:W-:Y:S01]  /*16e0*/  UIADD3 UR6, UP2, UR38, 0x32450, URZ ;  /* 0x0003245026067890 */ /* 0x000fe2000ff5e03f */
[----:B------:R-:W-:Y:S01]  /*16f0*/  IMAD.MOV.U32 R2, RZ, RZ, 0x3000 ;  /* 0x00003000ff027424 */ /* 0x000fe200078e00ff */
[----:B------:R-:W-:Y:S01]  /*1700*/  UIADD3 UR12, UP3, UR38, 0x32460, URZ ;  /* 0x00032460260c7890 */ /* 0x000fe2000ff7e03f */
[----:B------:R-:W-:Y:S01]  /*1710*/  IMAD.U32 R3, RZ, RZ, UR36 ;  /* 0x00000024ff037e24 */ /* 0x000fe2000f8e00ff */
[----:B------:R-:W-:Y:S01]  /*1720*/  UIADD3 UR8, UP0, UR38, 0x32430, URZ ;  /* 0x0003243026087890 */ /* 0x000fe2000ff1e03f */
[----:B------:R-:W-:Y:S01]  /*1730*/  IMAD.MOV.U32 R8, RZ, RZ, 0x1 ;  /* 0x00000001ff087424 */ /* 0x000fe200078e00ff */
[----:B------:R-:W-:Y:S01]  /*1740*/  UIADD3 UR10, UP1, UR38, 0x32440, URZ ;  /* 0x00032440260a7890 */ /* 0x000fe2000ff3e03f */
[----:B------:R-:W-:Y:S01]  /*1750*/  IMAD.MOV.U32 R9, RZ, RZ, RZ ;  /* 0x000000ffff097224 */ /* 0x000fe200078e00ff */
[----:B------:R-:W-:Y:S01]  /*1760*/  UIADD3.X UR7, URZ, UR39, URZ, UP2, !UPT ;  /* 0x000000273f077290 */ /* 0x000fe200097fe43f */
[----:B------:R-:W-:Y:S01]  /*1770*/  IMAD.MOV.U32 R5, RZ, RZ, 0x100 ;  /* 0x00000100ff057424 */ /* 0x000fe200078e00ff */
[----:B------:R-:W-:Y:S01]  /*1780*/  UIADD3.X UR13, URZ, UR39, URZ, UP3, !UPT ;  /* 0x000000273f0d7290 */ /* 0x000fe20009ffe43f */
[----:B------:R-:W-:Y:S01]  /*1790*/  IMAD.MOV.U32 R6, RZ, RZ, 0x1 ;  /* 0x00000001ff067424 */ /* 0x000fe200078e00ff */
[----:B------:R-:W-:Y:S01]  /*17a0*/  UIADD3.X UR9, URZ, UR39, URZ, UP0, !UPT ;  /* 0x000000273f097290 */ /* 0x000fe200087fe43f */
[----:B------:R-:W-:Y:S01]  /*17b0*/  IMAD.MOV.U32 R7, RZ, RZ, RZ ;  /* 0x000000ffff077224 */ /* 0x000fe200078e00ff */
[----:B------:R-:W-:Y:S01]  /*17c0*/  UIADD3.X UR11, URZ, UR39, URZ, UP1, !UPT ;  /* 0x000000273f0b7290 */ /* 0x000fe20008ffe43f */
[----:B------:R-:W-:Y:S01]  /*17d0*/  IMAD.U32 R10, RZ, RZ, UR6 ;  /* 0x00000006ff0a7e24 */ /* 0x000fe2000f8e00ff */
[----:B------:R-:W-:Y:S01]  /*17e0*/  UIADD3 UR48, -UR4, UR48, URZ ;  /* 0x0000003004307290 */ /* 0x000fe2000fffe13f */
[----:B------:R-:W-:Y:S01]  /*17f0*/  IMAD.U32 R18, RZ, RZ, UR12 ;  /* 0x0000000cff127e24 */ /* 0x000fe2000f8e00ff */
[----:B------:R1:W-:Y:S01]  /*1800*/  STL.64 [R1+0x18], R2 ;  /* 0x0000180201007387 */ /* 0x0003e20000100a00 */
[----:B------:R-:W-:Y:S01]  /*1810*/  ULDC UR4, c[0x0][0x448] ;  /* 0x0001120000047ab9 */ /* 0x000fe20000000800 */
[----:B------:R-:W-:Y:S01]  /*1820*/  IMAD.U32 R11, RZ, RZ, UR7 ;  /* 0x00000007ff0b7e24 */ /* 0x000fe2000f8e00ff */
[----:B------:R-:W-:Y:S01]  /*1830*/  UISETP.NE.AND UP0, UPT, UR4, 0x1, UPT ;  /* 0x000000010400788c */ /* 0x000fe2000bf05270 */
[----:B------:R-:W-:Y:S01]  /*1840*/  IMAD.U32 R19, RZ, RZ, UR13 ;  /* 0x0000000dff137e24 */ /* 0x000fe2000f8e00ff */
[----:B------:R2:W-:Y:S01]  /*1850*/  STL.64 [R1+0x60], R8 ;  /* 0x0000600801007387 */ /* 0x0005e20000100a00 */
[----:B------:R-:W-:Y:S01]  /*1860*/  IMAD.U32 R20, RZ, RZ, UR5 ;  /* 0x00000005ff147e24 */ /* 0x000fe2000f8e00ff */
[----:B------:R-:W-:Y:S01]  /*1870*/  USHF.L.U32 UR43, UR5, 0x7, URZ ;  /* 0x00000007052b7899 */ /* 0x000fe2000800063f */
[----:B------:R-:W-:Y:S01]  /*1880*/  IMAD.MOV.U32 R12, RZ, RZ, 0xc000 ;  /* 0x0000c000ff0c7424 */ /* 0x000fe200078e00ff */
[----:B------:R-:W-:Y:S01]  /*1890*/  STL.128 [R1+0x440], RZ ;  /* 0x000440ff01007387 */ /* 0x000fe20000100c00 */
[----:B------:R-:W-:Y:S01]  /*18a0*/  IMAD.U32 R13, RZ, RZ, UR36 ;  /* 0x00000024ff0d7e24 */ /* 0x000fe2000f8e00ff */
[----:B------:R-:W-:Y:S01]  /*18b0*/  ULDC.64 UR4, c[0x0][0xad8] ;  /* 0x0002b60000047ab9 */ /* 0x000fe20000000a00 */
[----:B------:R-:W-:Y:S01]  /*18c0*/  IMAD.MOV.U32 R15, RZ, RZ, 0x100 ;  /* 0x00000100ff0f7424 */ /* 0x000fe200078e00ff */
[----:B0-----:R-:W-:Y:S01]  /*18d0*/  LOP3.LUT R0, R0, 0x7f, RZ, 0xc0, !PT ;  /* 0x0000007f00007812 */ /* 0x001fe200078ec0ff */
[----:B-1----:R-:W-:Y:S01]  /*18e0*/  IMAD.U32 R2, RZ, RZ, UR10 ;  /* 0x0000000aff027e24 */ /* 0x002fe2000f8e00ff */
[----:B------:R-:W-:Y:S01]  /*18f0*/  UISETP.GE.AND UP1, UPT, UR5, 0x1, UPT ;  /* 0x000000010500788c */ /* 0x000fe2000bf26270 */
[----:B------:R-:W-:Y:S01]  /*1900*/  IMAD.U32 R3, RZ, RZ, UR11 ;  /* 0x0000000bff037e24 */ /* 0x000fe2000f8e00ff */
[----:B------:R-:W-:Y:S01]  /*1910*/  ISETP.NE.AND P0, PT, R0, RZ, PT ;  /* 0x000000ff0000720c */ /* 0x000fe20003f05270 */
[----:B--2---:R-:W-:Y:S01]  /*1920*/  IMAD.U32 R8, RZ, RZ, UR8 ;  /* 0x00000008ff087e24 */ /* 0x004fe2000f8e00ff */
[----:B------:R-:W0:Y:S01]  /*1930*/  LDC R0, c[0x0][0xa80] ;  /* 0x0002a000ff007b82 */ /* 0x000e220000000800 */
[----:B------:R-:W-:Y:S01]  /*1940*/  IMAD.U32 R9, RZ, RZ, UR9 ;  /* 0x00000009ff097e24 */ /* 0x000fe2000f8e00ff */
[----:B------:R-:W-:Y:S01]  /*1950*/  SEL R4, RZ, 0x1, P0 ;  /* 0x00000001ff047807 */ /* 0x000fe20000000000 */
[----:B------:R-:W-:Y:S01]  /*1960*/  STL [R1+0x70], R20 ;  /* 0x0000701401007387 */ /* 0x000fe20000100800 */
[----:B------:R-:W-:Y:S01]  /*1970*/  UIADD3 UR8, UR43, 0x7f, URZ ;  /* 0x0000007f2b087890 */ /* 0x000fe2000fffe03f */
[----:B------:R-:W-:Y:S01]  /*1980*/  PLOP3.LUT P2, PT, PT, PT, UP1, 0x80, 0x0 ;  /* 0x000000000000781c */ /* 0x000fe20003f4f018 */
[----:B------:R-:W-:Y:S01]  /*1990*/  @UP0 ULDC UR6, c[0x0][0x44c] ;  /* 0x0001130000060ab9 */ /* 0x000fe20000000800 */
[----:B------:R-:W-:Y:S01]  /*19a0*/  IMAD.MOV.U32 R14, RZ, RZ, R4 ;  /* 0x000000ffff0e7224 */ /* 0x000fe200078e0004 */
[----:B------:R1:W-:Y:S01]  /*19b0*/  STL.128 [R1+0x20], R4 ;  /* 0x0000200401007387 */ /* 0x0003e20000100c00 */
[----:B------:R-:W-:Y:S01]  /*19c0*/  UIMAD.WIDE.U32 UR6, UR8, UR6, URZ ;  /* 0x00000006080672a5 */ /* 0x000fe2000f8e003f */
[C---:B------:R-:W-:Y:S01]  /*19d0*/  IADD3 R33, P0, R16.reuse, 0x440, RZ ;  /* 0x0000044010217810 */ /* 0x040fe20007f1e0ff */
[----:B------:R-:W-:Y:S01]  /*19e0*/  @UP0 ULDC UR9, c[0x0][0x450] ;  /* 0x0001140000090ab9 */ /* 0x000fe20000000800 */
[----:B------:R2:W-:Y:S01]  /*19f0*/  STL.128 [R1+0x50], R12 ;  /* 0x0000500c01007387 */ /* 0x0005e20000100c00 */
[----:B------:R-:W-:Y:S01]  /*1a00*/  UIADD3 UR44, UR48, 0x1, -UR47 ;  /* 0x00000001302c7890 */ /* 0x000fe2000fffe82f */
[----:B------:R-:W-:Y:S01]  /*1a10*/  IADD3 R32, P1, R16, 0x38, RZ ;  /* 0x0000003810207810 */ /* 0x000fe20007f3e0ff */
[----:B------:R-:W-:Y:S01]  /*1a20*/  @UP0 USHF.R.U32.HI UR8, URZ, UR9, UR7 ;  /* 0x000000093f080299 */ /* 0x000fe20008011607 */
[----:B------:R2:W-:Y:S01]  /*1a30*/  STL.64 [R1+0x8], R8 ;  /* 0x0000080801007387 */ /* 0x0005e20000100a00 */
[----:B------:R-:W-:-:S02]  /*1a40*/  IMAD.X R44, RZ, RZ, R17, P0 ;  /* 0x000000ffff2c7224 */ /* 0x000fc400000e0611 */
[----:B------:R-:W-:Y:S01]  /*1a50*/  UIADD3 UR6, UR44, UR8, URZ ;  /* 0x000000082c067290 */ /* 0x000fe2000fffe03f */
[----:B------:R2:W-:Y:S01]  /*1a60*/  STL.64 [R1+0x10], R2 ;  /* 0x0000100201007387 */ /* 0x0005e20000100a00 */
[----:B------:R-:W-:Y:S02]  /*1a70*/  IMAD.X R45, RZ, RZ, R17, P1 ;  /* 0x000000ffff2d7224 */ /* 0x000fe400008e0611 */
[----:B------:R-:W-:Y:S01]  /*1a80*/  UIADD3 UR4, UR6, UR4, URZ ;  /* 0x0000000406047290 */ /* 0x000fe2000fffe03f */
[----:B-1----:R-:W-:Y:S01]  /*1a90*/  IMAD.MOV.U32 R4, RZ, RZ, R10 ;  /* 0x000000ffff047224 */ /* 0x002fe200078e000a */
[----:B------:R2:W-:Y:S01]  /*1aa0*/  STL.64 [R1+0x30], R2 ;  /* 0x0000300201007387 */ /* 0x0005e20000100a00 */
[----:B------:R-:W-:Y:S02]  /*1ab0*/  IMAD.MOV.U32 R5, RZ, RZ, R11 ;  /* 0x000000ffff057224 */ /* 0x000fe400078e000b */
[----:B------:R-:W-:Y:S01]  /*1ac0*/  IMAD.MOV.U32 R6, RZ, RZ, R18 ;  /* 0x000000ffff067224 */ /* 0x000fe200078e0012 */
[----:B0-----:R2:W-:Y:S01]  /*1ad0*/  STL [R1+0x460], R0 ;  /* 0x0004600001007387 */ /* 0x0015e20000100800 */
[----:B------:R-:W-:-:S03]  /*1ae0*/  IMAD.MOV.U32 R7, RZ, RZ, R19 ;  /* 0x000000ffff077224 */ /* 0x000fc600078e0013 */
[----:B------:R2:W-:Y:S04]  /*1af0*/  STL.128 [R1+0x450], RZ ;  /* 0x000450ff01007387 */ /* 0x0005e80000100c00 */
[----:B------:R2:W-:Y:S04]  /*1b00*/  STL.128 [R1+0x40], R4 ;  /* 0x0000400401007387 */ /* 0x0005e80000100c00 */
[----:B------:R2:W-:Y:S04]  /*1b10*/  STL.64 [R1+0x68], R6 ;  /* 0x0000680601007387 */ /* 0x0005e80000100a00 */
        /* <DEDUP_REMOVED lines=45> */
.L_x_3180:
[----:B------:R-:W-:-:S11]  /*1df0*/  UISETP.NE.AND UP1, UPT, UR5, 0x1, UPT ;  /* 0x000000010500788c */ /* 0x000fd6000bf25270 */
[----:B------:R-:W-:Y:S02]  /*1e00*/  @UP1 ULDC.64 UR10, c[0x0][0xae0] ;  /* 0x0002b800000a1ab9 */ /* 0x000fe40000000a00 */
[----:B------:R-:W-:-:S04]  /*1e10*/  UIMAD.WIDE.U32 UR6, UR8, UR10, URZ ;  /* 0x0000000a080672a5 */ /* 0x000fc8000f8e003f */
[----:B------:R-:W-:-:S12]  /*1e20*/  @UP1 USHF.R.U32.HI UR8, URZ, UR11, UR7 ;  /* 0x0000000b3f081299 */ /* 0x000fd80008011607 */
.L_x_3181:
[----:B------:R-:W-:-:S04]  /*1e30*/  UIMAD UR8, UR8, UR5, UR5 ;  /* 0x00000005080872a4 */ /* 0x000fc8000f8e0205 */
[----:B------:R-:W-:-:S04]  /*1e40*/  UISETP.LT.AND UP1, UPT, UR4, UR8, UPT ;  /* 0x000000080400728c */ /* 0x000fc8000bf21270 */
[----:B------:R-:W-:-:S12]  /*1e50*/  USEL UR4, UR4, UR8, UP1 ;  /* 0x0000000804047287 */ /* 0x000fd80008800000 */
.L_x_3179:
        /* <DEDUP_REMOVED lines=31> */
.L_x_3183:
[----:B------:R-:W-:-:S11]  /*2050*/  UISETP.NE.AND UP0, UPT, UR5, 0x1, UPT ;  /* 0x000000010500788c */ /* 0x000fd6000bf05270 */
[----:B------:R-:W-:Y:S02]  /*2060*/  @UP0 ULDC.64 UR10, c[0x0][0xae0] ;  /* 0x0002b800000a0ab9 */ /* 0x000fe40000000a00 */
[----:B------:R-:W-:-:S04]  /*2070*/  UIMAD.WIDE.U32 UR6, UR4, UR10, URZ ;  /* 0x0000000a040672a5 */ /* 0x000fc8000f8e003f */
[----:B------:R-:W-:-:S12]  /*2080*/  @UP0 USHF.R.U32.HI UR4, URZ, UR11, UR7 ;  /* 0x0000000b3f040299 */ /* 0x000fd80008011607 */
.L_x_3184:
[----:B------:R-:W-:-:S04]  /*2090*/  UIMAD UR4, UR4, UR5, URZ ;  /* 0x00000005040472a4 */ /* 0x000fc8000f8e023f */
[----:B------:R-:W-:-:S04]  /*20a0*/  UISETP.LT.AND UP0, UPT, UR8, UR4, UPT ;  /* 0x000000040800728c */ /* 0x000fc8000bf01270 */
[----:B------:R-:W-:-:S12]  /*20b0*/  USEL UR8, UR8, UR4, !UP0 ;  /* 0x0000000408087287 */ /* 0x000fd8000c000000 */
.L_x_3182:
        /* <DEDUP_REMOVED lines=9> */
[----:B--2---:R-:W0:Y:S01]  /*2150*/  SHFL.IDX PT, R0, R223, RZ, 0x1f ;  /* 0x00001fffdf007589 */ /* 0x004e2200000e0000 */
        /* <DEDUP_REMOVED lines=87> */
.L_x_3186:
[----:B------:R-:W1:Y:S01]  /*26d0*/  S2R R20, SR_TID.X ;  /* 0x0000000000147919 */ /* 0x000e620000002100 */
[----:B0-----:R-:W0:Y:S01]  /*26e0*/  LDC.64 R10, c[0x0][0xad0] ;  /* 0x0002b400ff0a7b82 */ /* 0x001e220000000a00 */
[----:B------:R-:W-:Y:S01]  /*26f0*/  IADD3 R8, P0, R16, 0x120, RZ ;  /* 0x0000012010087810 */ /* 0x000fe20007f1e0ff */
[----:B------:R-:W-:Y:S01]  /*2700*/  ULDC UR4, c[0x0][0x20] ;  /* 0x0000080000047ab9 */ /* 0x000fe20000000800 */
[----:B------:R-:W-:Y:S01]  /*2710*/  IMAD.U32 R13, RZ, RZ, UR47 ;  /* 0x0000002fff0d7e24 */ /* 0x000fe2000f8e00ff */
[----:B------:R-:W-:Y:S01]  /*2720*/  STL.64 [R1+0x130], R34 ;  /* 0x0001302201007387 */ /* 0x000fe20000100a00 */
[----:B------:R-:W-:Y:S02]  /*2730*/  VIADD R194, R22, -UR4 ;  /* 0x8000000416c27c36 */ /* 0x000fe40008000000 */
[--C-:B------:R-:W-:Y:S01]  /*2740*/  IMAD.X R9, RZ, RZ, R17.reuse, P0 ;  /* 0x000000ffff097224 */ /* 0x100fe200000e0611 */
[----:B------:R-:W2:Y:S01]  /*2750*/  LDC.64 R4, c[0x0][0xad8] ;  /* 0x0002b600ff047b82 */ /* 0x000ea20000000a00 */
[----:B------:R-:W-:Y:S01]  /*2760*/  IMAD.U32 R15, RZ, RZ, UR48 ;  /* 0x00000030ff0f7e24 */ /* 0x000fe2000f8e00ff */
[----:B------:R-:W-:Y:S04]  /*2770*/  STL.64 [R1+0x120], R200 ;  /* 0x000120c801007387 */ /* 0x000fe80000100a00 */
[----:B------:R-:W-:Y:S02]  /*2780*/  STL.64 [R1+0x128], R8 ;  /* 0x0001280801007387 */ /* 0x000fe40000100a00 */
[----:B------:R-:W3:Y:S02]  /*2790*/  LDC.64 R2, c[0x0][0xae0] ;  /* 0x0002b800ff027b82 */ /* 0x000ee40000000a00 */
[----:B------:R-:W-:Y:S04]  /*27a0*/  STL.U8 [R1+0x138], RZ ;  /* 0x000138ff01007387 */ /* 0x000fe80000100000 */
[----:B------:R4:W-:Y:S02]  /*27b0*/  STL [R194+0x4], R13 ;  /* 0x0000040dc2007387 */ /* 0x0009e40000100800 */
[----:B------:R-:W5:Y:S02]  /*27c0*/  LDC.64 R6, c[0x0][0x448] ;  /* 0x00011200ff067b82 */ /* 0x000f640000000a00 */
[----:B------:R0:W-:Y:S04]  /*27d0*/  STL [R194+0x8], R15 ;  /* 0x0000080fc2007387 */ /* 0x0001e80000100800 */
[----:B0-----:R0:W-:Y:S01]  /*27e0*/  STL [R194+0xc], R11 ;  /* 0x00000c0bc2007387 */ /* 0x0011e20000100800 */
[----:B-1----:R-:W-:Y:S01]  /*27f0*/  VIADD R202, R20, 0xffffff80 ;  /* 0xffffff8014ca7836 */ /* 0x002fe20000000000 */
[----:B------:R-:W1:Y:S02]  /*2800*/  LDC R235, c[0x0][0x450] ;  /* 0x00011400ffeb7b82 */ /* 0x000e640000000800 */
[----:B------:R0:W-:Y:S04]  /*2810*/  STL [R194+0x14], RZ ;  /* 0x000014ffc2007387 */ /* 0x0001e80000100800 */
[----:B------:R0:W-:Y:S04]  /*2820*/  STL [R194], R202 ;  /* 0x000000cac2007387 */ /* 0x0001e80000100800 */
[----:B--2---:R0:W-:Y:S04]  /*2830*/  STL [R194+0x10], R4 ;  /* 0x00001004c2007387 */ /* 0x0041e80000100800 */
[----:B------:R0:W-:Y:S04]  /*2840*/  STL [R194+0x18], R5 ;  /* 0x00001805c2007387 */ /* 0x0001e80000100800 */
[----:B---3--:R0:W-:Y:S04]  /*2850*/  STL [R194+0x1c], R2 ;  /* 0x00001c02c2007387 */ /* 0x0081e80000100800 */
[----:B------:R0:W-:Y:S04]  /*2860*/  STL [R194+0x20], R3 ;  /* 0x00002003c2007387 */ /* 0x0001e80000100800 */
[----:B-----5:R0:W-:Y:S04]  /*2870*/  STL [R194+0x24], R6 ;  /* 0x00002406c2007387 */ /* 0x0201e80000100800 */
[----:B------:R0:W-:Y:S04]  /*2880*/  STL [R194+0x28], R7 ;  /* 0x00002807c2007387 */ /* 0x0001e80000100800 */
[----:B-1----:R0:W-:Y:S04]  /*2890*/  STL [R194+0x2c], R235 ;  /* 0x00002cebc2007387 */ /* 0x0021e80000100800 */
        /* <DEDUP_REMOVED lines=12> */
.L_x_3440:
[----:B------:R-:W-:Y:S05]  /*2960*/  BSYNC B0 ;  /* 0x0000000000007941 */ /* 0x000fea0003800000 */
.L_x_3187:
        /* <DEDUP_REMOVED lines=58> */
.L_x_3190:
[----:B------:R-:W-:Y:S05]  /*2d10*/  BSYNC B0 ;  /* 0x0000000000007941 */ /* 0x000fea0003800000 */
.L_x_3189:
        /* <DEDUP_REMOVED lines=8> */
.L_x_3192:
[----:B------:R-:W-:Y:S05]  /*2da0*/  BSYNC B0 ;  /* 0x0000000000007941 */ /* 0x000fea0003800000 */
.L_x_3191:
[----:B------:R-:W-:Y:S04]  /*2db0*/  BSSY B0, `(.L_x_3193) ;  /* 0x0000004000007945 */ /* 0x000fe80003800000 */
[----:B-1----:R-:W-:Y:S05]  /*2dc0*/  @P0 BRA `(.L_x_3194) ;  /* 0x0000000000080947 */ /* 0x002fea0003800000 */
[----:B------:R-:W1:Y:S02]  /*2dd0*/  SYNCS.PHASECHK.TRANS64.TRYWAIT P0, [R20+URZ], R21 ;  /* 0x00000015140075a7 */ /* 0x000e64000800017f */
[----:B-1----:R-:W-:Y:S05]  /*2de0*/  @!P0 BRA `(.L_x_3195) ;  /* 0x0000027000dc8947 */ /* 0x002fea0003800000 */
.L_x_3194:
[----:B------:R-:W-:Y:S05]  /*2df0*/  BSYNC B0 ;  /* 0x0000000000007941 */ /* 0x000fea0003800000 */
.L_x_3193:
        /* <DEDUP_REMOVED lines=58> */
.L_x_3441:
[----:B------:R-:W-:Y:S05]  /*31a0*/  BSYNC B0 ;  /* 0x0000000000007941 */ /* 0x000fea0003800000 */
.L_x_3196:
[----:B------:R-:W2:Y:S04]  /*31b0*/  LDL R10, [R1+0x54] ;  /* 0x00005400010a7983 */ /* 0x000ea80000100800 */
[----:B0-----:R0:W5:Y:S01]  /*31c0*/  LDL.64 R8, [R1+0x218] ;  /* 0x0002180001087983 */ /* 0x0011620000100a00 */
[----:B------:R-:W-:Y:S01]  /*31d0*/  BSSY B0, `(.L_x_3198) ;  /* 0x0000005000007945 */ /* 0x000fe20003800000 */
[----:B--2---:R-:W-:-:S04]  /*31e0*/  LOP3.LUT R10, R10, 0x1, RZ, 0xfc, !PT ;  /* 0x000000010a0a7812 */ /* 0x004fc800078efcff */
[----:B------:R-:W-:-:S13]  /*31f0*/  ISETP.NE.AND P1, PT, R10, 0x3, PT ;  /* 0x000000030a00780c */ /* 0x000fda0003f25270 */
[----:B0-----:R-:W-:Y:S05]  /*3200*/  @!P1 BRA `(.L_x_3199) ;  /* 0x0000000000049947 */ /* 0x001fea0003800000 */
[----:B------:R-:W-:Y:S01]  /*3210*/  BPT.TRAP 0x1 ;  /* 0x000000040000795c */ /* 0x000fe20000300000 */
.L_x_3199:
[----:B------:R-:W-:Y:S05]  /*3220*/  BSYNC B0 ;  /* 0x0000000000007941 */ /* 0x000fea0003800000 */
.L_x_3198:
        /* <DEDUP_REMOVED lines=8> */
.L_x_3201:
[----:B------:R-:W-:Y:S05]  /*32b0*/  BSYNC B0 ;  /* 0x0000000000007941 */ /* 0x000fea0003800000 */
.L_x_3200:
[----:B------:R-:W-:Y:S04]  /*32c0*/  BSSY B0, `(.L_x_3202) ;  /* 0x0000004000007945 */ /* 0x000fe80003800000 */
[----:B-1----:R-:W-:Y:S05]  /*32d0*/  @P0 BRA `(.L_x_3203) ;  /* 0x0000000000080947 */ /* 0x002fea0003800000 */
[----:B------:R-:W1:Y:S02]  /*32e0*/  SYNCS.PHASECHK.TRANS64.TRYWAIT P0, [R8+URZ], R9 ;  /* 0x00000009080075a7 */ /* 0x000e64000800017f */
[----:B-1----:R-:W-:Y:S05]  /*32f0*/  @!P0 BRA `(.L_x_3204) ;  /* 0x0000026c00c48947 */ /* 0x002fea0003800000 */
.L_x_3203:
[----:B------:R-:W-:Y:S05]  /*3300*/  BSYNC B0 ;  /* 0x0000000000007941 */ /* 0x000fea0003800000 */
.L_x_3202:
        /* <DEDUP_REMOVED lines=209> */
[----:B------:R-:W3:Y:S04]  /*4020*/  LDL R10, [R194+0x18] ;  /* 0x00001800c20a7983 */ /* 0x000ee80000100800 */
[----:B------:R-:W5:Y:S04]  /*4030*/  LDL R9, [R194+0x4] ;  /* 0x00000400c2097983 */ /* 0x000f680000100800 */
[----:B------:R-:W5:Y:S04]  /*4040*/  LDL R13, [R194+0xc] ;  /* 0x00000c00c20d7983 */ /* 0x000f680000100800 */
[----:B------:R-:W5:Y:S04]  /*4050*/  LDL R11, [R194+0x10] ;  /* 0x00001000c20b7983 */ /* 0x000f680000100800 */
[----:B------:R-:W5:Y:S04]  /*4060*/  LDL R12, [R194+0x14] ;  /* 0x00001400c20c7983 */ /* 0x000f680000100800 */
[----:B--2---:R-:W2:Y:S01]  /*4070*/  LD.E R14, desc[UR40][R14.64] ;  /* 0x000000280e0e7980 */ /* 0x004ea2000c101900 */
[----:B----4-:R-:W-:-:S03]  /*4080*/  ISETP.NE.AND P1, PT, R8, 0x1, PT ;  /* 0x000000010800780c */ /* 0x010fc60003f25270 */
[----:B------:R-:W4:Y:S10]  /*4090*/  LDL R8, [R194+0x8] ;  /* 0x00000800c2087983 */ /* 0x000f340000100800 */
[----:B------:R-:W4:Y:S04]  /*40a0*/  @P1 LDL R20, [R194+0x28] ;  /* 0x00002800c2141983 */ /* 0x000f280000100800 */
[----:B------:R-:W4:Y:S01]  /*40b0*/  @P1 LDL R21, [R194+0x2c] ;  /* 0x00002c00c2151983 */ /* 0x000f220000100800 */
[----:B------:R-:W-:Y:S01]  /*40c0*/  UMOV UR4, 0xffffffa0 ;  /* 0xffffffa000047882 */ /* 0x000fe20000000000 */
[----:B---3--:R-:W-:Y:S01]  /*40d0*/  ISETP.GE.AND P2, PT, R10, 0x1, PT ;  /* 0x000000010a00780c */ /* 0x008fe20003f46270 */
[----:B------:R-:W-:Y:S01]  /*40e0*/  UIMAD UR4, UR49, UR4, 0x60 ;  /* 0x00000060310474a4 */ /* 0x000fe2000f8e0204 */
[----:B-----5:R-:W-:Y:S01]  /*40f0*/  LOP3.LUT R13, RZ, R13, RZ, 0x33, !PT ;  /* 0x0000000dff0d7212 */ /* 0x020fe200078e33ff */
[----:B------:R-:W-:Y:S01]  /*4100*/  BSSY B0, `(.L_x_3205) ;  /* 0x00000a9000007945 */ /* 0x000fe20003800000 */
[-C--:B--2---:R-:W-:Y:S01]  /*4110*/  FMUL.FTZ R141, R25, R14.reuse ;  /* 0x0000000e198d7220 */ /* 0x084fe20000410000 */
[----:B------:R-:W-:Y:S01]  /*4120*/  SHF.R.S32.HI R25, RZ, 0x1f, R18 ;  /* 0x0000001fff197819 */ /* 0x000fe20000011412 */
[----:B------:R-:W-:-:S03]  /*4130*/  FMUL.FTZ R133, R26, R14 ;  /* 0x0000000e1a857220 */ /* 0x000fc60000410000 */
[----:B------:R-:W-:Y:S01]  /*4140*/  LEA.HI R26, R25, R18, RZ, 0x7 ;  /* 0x00000012191a7211 */ /* 0x000fe200078f38ff */
[----:B------:R-:W-:-:S03]  /*4150*/  FMUL.FTZ R131, R27, R14 ;  /* 0x0000000e1b837220 */ /* 0x000fc60000410000 */
[----:B------:R-:W-:Y:S01]  /*4160*/  LOP3.LUT R27, R26, 0xffffff80, RZ, 0xc0, !PT ;  /* 0xffffff801a1b7812 */ /* 0x000fe200078ec0ff */
[----:B------:R-:W-:-:S04]  /*4170*/  FMUL.FTZ R139, R28, R14 ;  /* 0x0000000e1c8b7220 */ /* 0x000fc80000410000 */
[----:B------:R-:W-:Y:S02]  /*4180*/  IMAD.IADD R27, R18, 0x1, -R27 ;  /* 0x00000001121b7824 */ /* 0x000fe400078e0a1b */
[----:B------:R-:W-:-:S03]  /*4190*/  FMUL.FTZ R137, R29, R14 ;  /* 0x0000000e1d897220 */ /* 0x000fc60000410000 */
[----:B------:R-:W-:Y:S01]  /*41a0*/  SHF.R.S32.HI R28, RZ, 0x1f, R27 ;  /* 0x0000001fff1c7819 */ /* 0x000fe2000001141b */
[----:B------:R-:W-:-:S03]  /*41b0*/  FMUL.FTZ R127, R31, R14 ;  /* 0x0000000e1f7f7220 */ /* 0x000fc60000410000 */
[----:B------:R-:W-:Y:S01]  /*41c0*/  LEA.HI R29, R28, R27, RZ, 0x2 ;  /* 0x0000001b1c1d7211 */ /* 0x000fe200078f10ff */
[----:B------:R-:W-:Y:S01]  /*41d0*/  FMUL.FTZ R129, R30, R14 ;  /* 0x0000000e1e817220 */ /* 0x000fe20000410000 */
[----:B------:R-:W-:Y:S02]  /*41e0*/  LEA.HI R31, R25, R18, RZ, 0x2 ;  /* 0x00000012191f7211 */ /* 0x000fe400078f10ff */
[--C-:B------:R-:W-:Y:S02]  /*41f0*/  SHF.R.S32.HI R30, RZ, 0x2, R29.reuse ;  /* 0x00000002ff1e7819 */ /* 0x100fe4000001141d */
[----:B------:R-:W-:Y:S01]  /*4200*/  SHF.R.S32.HI R25, RZ, 0x1f, R29 ;  /* 0x0000001fff197819 */ /* 0x000fe2000001141d */
[----:B------:R-:W-:Y:S01]  /*4210*/  FMUL.FTZ R229, R33, R14 ;  /* 0x0000000e21e57220 */ /* 0x000fe20000410000 */
[----:B------:R-:W-:Y:S02]  /*4220*/  LOP3.LUT R33, R31, 0xfffffffc, RZ, 0xc0, !PT ;  /* 0xfffffffc1f217812 */ /* 0x000fe400078ec0ff */
[----:B------:R-:W-:-:S02]  /*4230*/  LEA.HI R31, R25, R30, RZ, 0x3 ;  /* 0x0000001e191f7211 */ /* 0x000fc400078f18ff */
[----:B------:R-:W-:Y:S02]  /*4240*/  SHF.R.S32.HI R25, RZ, 0x7, R26 ;  /* 0x00000007ff197819 */ /* 0x000fe4000001141a */
[----:B------:R-:W-:Y:S01]  /*4250*/  LEA.HI R28, R28, R27, RZ, 0x5 ;  /* 0x0000001b1c1c7211 */ /* 0x000fe200078f28ff */
[----:B------:R-:W-:Y:S01]  /*4260*/  IMAD.IADD R33, R18, 0x1, -R33 ;  /* 0x0000000112217824 */ /* 0x000fe200078e0a21 */
[----:B------:R-:W-:Y:S02]  /*4270*/  LOP3.LUT R31, R31, 0xfffffff8, RZ, 0xc0, !PT ;  /* 0xfffffff81f1f7812 */ /* 0x000fe400078ec0ff */
[----:B------:R-:W-:Y:S02]  /*4280*/  LEA.HI R26, R26, R25, RZ, 0x1 ;  /* 0x000000191a1a7211 */ /* 0x000fe400078f08ff */
[----:B------:R-:W-:Y:S01]  /*4290*/  SHF.R.S32.HI R28, RZ, 0x5, R28 ;  /* 0x00000005ff1c7819 */ /* 0x000fe2000001141c */
[----:B------:R-:W-:Y:S01]  /*42a0*/  IMAD.IADD R31, R30, 0x1, -R31 ;  /* 0x000000011e1f7824 */ /* 0x000fe200078e0a1f */
[----:B------:R-:W-:-:S02]  /*42b0*/  LOP3.LUT R26, R26, 0x3fffffe, RZ, 0xc0, !PT ;  /* 0x03fffffe1a1a7812 */ /* 0x000fc400078ec0ff */
        /* <DEDUP_REMOVED lines=128> */
.L_x_3210:
[----:B------:R-:W-:Y:S05]  /*4ac0*/  BSYNC B2 ;  /* 0x0000000000027941 */ /* 0x000fea0003800000 */
.L_x_3209:
[----:B------:R-:W-:Y:S01]  /*4ad0*/  LOP3.LUT R13, RZ, R13, RZ, 0x33, !PT ;  /* 0x0000000dff0d7212 */ /* 0x000fe200078e33ff */
[----:B------:R-:W-:Y:S06]  /*4ae0*/  BRA `(.L_x_3211) ;  /* 0x0000000000187947 */ /* 0x000fec0003800000 */
.L_x_3208:
[----:B------:R-:W-:-:S13]  /*4af0*/  ISETP.NE.AND P1, PT, R10, 0x1, PT ;  /* 0x000000010a00780c */ /* 0x000fda0003f25270 */
[----:B------:R-:W-:Y:S05]  /*4b00*/  @!P1 BRA `(.L_x_3211) ;  /* 0x0000000000109947 */ /* 0x000fea0003800000 */
[----:B------:R-:W2:Y:S04]  /*4b10*/  LDL R14, [R194+0x1c] ;  /* 0x00001c00c20e7983 */ /* 0x000ea80000100800 */
[----:B------:R-:W3:Y:S01]  /*4b20*/  LDL R18, [R194+0x20] ;  /* 0x00002000c2127983 */ /* 0x000ee20000100800 */
[----:B--2---:R-:W-:-:S05]  /*4b30*/  IMAD.HI.U32 R13, R13, R14, RZ ;  /* 0x0000000e0d0d7227 */ /* 0x004fca00078e00ff */
[----:B---3--:R-:W-:-:S07]  /*4b40*/  SHF.R.U32.HI R13, RZ, R18, R13 ;  /* 0x00000012ff0d7219 */ /* 0x008fce000001160d */
.L_x_3211:
[----:B------:R-:W-:Y:S05]  /*4b50*/  BSYNC B1 ;  /* 0x0000000000017941 */ /* 0x000fea0003800000 */
.L_x_3207:
[----:B------:R-:W-:-:S05]  /*4b60*/  IMAD R13, R10, R13, R26 ;  /* 0x0000000d0a0d7224 */ /* 0x000fca00078e021a */
[----:B------:R-:W-:Y:S02]  /*4b70*/  VIMNMX R12, R12, R13, !PT ;  /* 0x0000000d0c0c7248 */ /* 0x000fe40007fe0100 */
[----:B------:R-:W-:-:S07]  /*4b80*/  VIADDMNMX R11, R13, R10, R11, PT ;  /* 0x0000000a0d0b7246 */ /* 0x000fce000380010b */
.L_x_3206:
[----:B------:R-:W-:Y:S05]  /*4b90*/  BSYNC B0 ;  /* 0x0000000000007941 */ /* 0x000fea0003800000 */
.L_x_3205:
        /* <DEDUP_REMOVED lines=133> */
.L_x_3217:
[----:B------:R-:W-:Y:S05]  /*53f0*/  BSYNC B2 ;  /* 0x0000000000027941 */ /* 0x000fea0003800000 */
.L_x_3216:
[----:B------:R-:W-:Y:S01]  /*5400*/  LOP3.LUT R9, RZ, R9, RZ, 0x33, !PT ;  /* 0x00000009ff097212 */ /* 0x000fe200078e33ff */
[----:B------:R-:W-:Y:S06]  /*5410*/  BRA `(.L_x_3218) ;  /* 0x0000000000187947 */ /* 0x000fec0003800000 */
.L_x_3215:
[----:B------:R-:W-:-:S13]  /*5420*/  ISETP.NE.AND P6, PT, R10, 0x1, PT ;  /* 0x000000010a00780c */ /* 0x000fda0003fc5270 */
[----:B------:R-:W-:Y:S05]  /*5430*/  @!P6 BRA `(.L_x_3218) ;  /* 0x000000000010e947 */ /* 0x000fea0003800000 */
[----:B------:R-:W2:Y:S04]  /*5440*/  LDL R8, [R194+0x1c] ;  /* 0x00001c00c2087983 */ /* 0x000ea80000100800 */
[----:B------:R-:W3:Y:S01]  /*5450*/  LDL R14, [R194+0x20] ;  /* 0x00002000c20e7983 */ /* 0x000ee20000100800 */
[----:B--2---:R-:W-:-:S05]  /*5460*/  IMAD.HI.U32 R9, R9, R8, RZ ;  /* 0x0000000809097227 */ /* 0x004fca00078e00ff */
[----:B---3--:R-:W-:-:S07]  /*5470*/  SHF.R.U32.HI R9, RZ, R14, R9 ;  /* 0x0000000eff097219 */ /* 0x008fce0000011609 */
.L_x_3218:
[----:B------:R-:W-:Y:S05]  /*5480*/  BSYNC B1 ;  /* 0x0000000000017941 */ /* 0x000fea0003800000 */
.L_x_3214:
[----:B------:R-:W-:-:S05]  /*5490*/  IMAD R9, R10, R9, R26 ;  /* 0x000000090a097224 */ /* 0x000fca00078e021a */
[----:B------:R-:W-:Y:S02]  /*54a0*/  VIADDMNMX R11, R9, R10, R11, PT ;  /* 0x0000000a090b7246 */ /* 0x000fe4000380010b */
[----:B------:R-:W-:-:S07]  /*54b0*/  VIMNMX R12, R12, R9, !PT ;  /* 0x000000090c0c7248 */ /* 0x000fce0007fe0100 */
.L_x_3213:
[----:B------:R-:W-:Y:S05]  /*54c0*/  BSYNC B0 ;  /* 0x0000000000007941 */ /* 0x000fea0003800000 */
.L_x_3212:
        /* <DEDUP_REMOVED lines=13> */
[----:B------:R-:W5:Y:S01]  /*55a0*/  LDL R18, [R1+0x39c] ;  /* 0x00039c0001127983 */ /* 0x000f620000100800 */
[----:B------:R-:W-:Y:S02]  /*55b0*/  ISETP.LT.OR P1, PT, R11, 0xa, P1 ;  /* 0x0000000a0b00780c */ /* 0x000fe40000f21670 */
[----:B------:R-:W-:Y:S01]  /*55c0*/  ISETP.NE.AND P6, PT, R30, RZ, PT ;  /* 0x000000ff1e00720c */ /* 0x000fe20003fc5270 */
[----:B------:R-:W5:Y:S01]  /*55d0*/  LDL R20, [R1+0x3f0] ;  /* 0x0003f00001147983 */ /* 0x000f620000100800 */
[----:B------:R-:W-:-:S02]  /*55e0*/  FSEL R127, R127, -INF , !P1 ;  /* 0xff8000007f7f7808 */ /* 0x000fc40004800000 */
[----:B------:R-:W-:Y:S01]  /*55f0*/  ISETP.NE.AND P1, PT, R27, RZ, PT ;  /* 0x000000ff1b00720c */ /* 0x000fe20003f25270 */
[----:B------:R-:W5:Y:S01]  /*5600*/  LDL R145, [R1+0x218] ;  /* 0x0002180001917983 */ /* 0x000f620000100800 */
[----:B------:R-:W-:Y:S02]  /*5610*/  FMNMX.FTZ R10, R143, R141, !PT ;  /* 0x0000008d8f0a7209 */ /* 0x000fe40007810000 */
[----:B------:R-:W-:Y:S01]  /*5620*/  ISETP.GT.AND P1, PT, R12, 0x10, !P1 ;  /* 0x000000100c00780c */ /* 0x000fe20004f24270 */
[----:B------:R-:W5:Y:S01]  /*5630*/  LDL R27, [R1+0x2a0] ;  /* 0x0002a000011b7983 */ /* 0x000f620000100800 */
[----:B------:R-:W-:Y:S02]  /*5640*/  FMNMX.FTZ R10, R139, R10, !PT ;  /* 0x0000000a8b0a7209 */ /* 0x000fe40007810000 */
[----:B------:R-:W-:Y:S01]  /*5650*/  ISETP.LT.OR P1, PT, R11, 0x11, P1 ;  /* 0x000000110b00780c */ /* 0x000fe20000f21670 */
[----:B------:R-:W5:Y:S01]  /*5660*/  LDL R26, [R1+0x408] ;  /* 0x00040800011a7983 */ /* 0x000f620000100800 */
[----:B------:R-:W-:-:S02]  /*5670*/  FMNMX.FTZ R9, R137, R10, !PT ;  /* 0x0000000a89097209 */ /* 0x000fc40007810000 */
[----:B------:R-:W-:Y:S01]  /*5680*/  FSEL R156, R156, -INF , !P1 ;  /* 0xff8000009c9c7808 */ /* 0x000fe20004800000 */
[----:B------:R-:W5:Y:S01]  /*5690*/  LDL R152, [R1+0x27c] ;  /* 0x00027c0001987983 */ /* 0x000f620000100800 */
[----:B------:R-:W-:Y:S02]  /*56a0*/  ISETP.NE.AND P1, PT, R28, RZ, PT ;  /* 0x000000ff1c00720c */ /* 0x000fe40003f25270 */
[C---:B------:R-:W-:Y:S01]  /*56b0*/  ISETP.GT.AND P3, PT, R12.reuse, 0x50, !P3 ;  /* 0x000000500c00780c */ /* 0x040fe20005f64270 */
[----:B------:R-:W5:Y:S01]  /*56c0*/  LDL R154, [R1+0x280] ;  /* 0x00028000019a7983 */ /* 0x000f620000100800 */
[C---:B------:R-:W-:Y:S02]  /*56d0*/  ISETP.GT.AND P1, PT, R12.reuse, 0x11, !P1 ;  /* 0x000000110c00780c */ /* 0x040fe40004f24270 */
[----:B------:R-:W-:Y:S01]  /*56e0*/  ISETP.GT.AND P4, PT, R12, 0x51, !P4 ;  /* 0x000000510c00780c */ /* 0x000fe20006784270 */
[----:B------:R-:W5:Y:S01]  /*56f0*/  LDL R114, [R1+0x230] ;  /* 0x0002300001727983 */ /* 0x000f620000100800 */
[----:B------:R-:W-:-:S02]  /*5700*/  ISETP.LT.OR P1, PT, R11, 0x12, P1 ;  /* 0x000000120b00780c */ /* 0x000fc40000f21670 */
[----:B------:R-:W-:Y:S01]  /*5710*/  ISETP.LT.OR P3, PT, R11, 0x51, P3 ;  /* 0x000000510b00780c */ /* 0x000fe20001f61670 */
[----:B------:R-:W5:Y:S01]  /*5720*/  LDL R116, [R1+0x234] ;  /* 0x0002340001747983 */ /* 0x000f620000100800 */
[----:B------:R-:W-:Y:S02]  /*5730*/  FSEL R167, R167, -INF , !P1 ;  /* 0xff800000a7a77808 */ /* 0x000fe40004800000 */
[C---:B------:R-:W-:Y:S01]  /*5740*/  ISETP.GT.AND P1, PT, R12.reuse, 0x18, !P2 ;  /* 0x000000180c00780c */ /* 0x040fe20005724270 */
[----:B------:R-:W5:Y:S01]  /*5750*/  LDL R118, [R1+0x238] ;  /* 0x0002380001767983 */ /* 0x000f620000100800 */
[----:B------:R-:W-:Y:S02]  /*5760*/  ISETP.NE.AND P2, PT, R15, RZ, PT ;  /* 0x000000ff0f00720c */ /* 0x000fe40003f45270 */
[----:B------:R-:W-:Y:S01]  /*5770*/  ISETP.LT.OR P1, PT, R11, 0x19, P1 ;  /* 0x000000190b00780c */ /* 0x000fe20000f21670 */
[----:B------:R-:W5:Y:S01]  /*5780*/  LDL R120, [R1+0x23c] ;  /* 0x00023c0001787983 */ /* 0x000f620000100800 */
[----:B------:R-:W-:-:S02]  /*5790*/  ISETP.GT.AND P5, PT, R12, 0x58, !P5 ;  /* 0x000000580c00780c */ /* 0x000fc40006fa4270 */
[----:B------:R-:W-:Y:S01]  /*57a0*/  FSEL R168, R168, -INF , !P1 ;  /* 0xff800000a8a87808 */ /* 0x000fe20004800000 */
[----:B------:R-:W5:Y:S01]  /*57b0*/  LDL R122, [R1+0x240] ;  /* 0x00024000017a7983 */ /* 0x000f620000100800 */
[----:B------:R-:W-:Y:S02]  /*57c0*/  ISETP.GT.AND P1, PT, R12, 0x19, !P6 ;  /* 0x000000190c00780c */ /* 0x000fe40007724270 */
[----:B------:R-:W-:Y:S01]  /*57d0*/  ISETP.NE.AND P6, PT, R41, RZ, PT ;  /* 0x000000ff2900720c */ /* 0x000fe20003fc5270 */
[----:B------:R-:W5:Y:S01]  /*57e0*/  LDL R124, [R1+0x244] ;  /* 0x00024400017c7983 */ /* 0x000f620000100800 */
[C---:B------:R-:W-:Y:S02]  /*57f0*/  ISETP.LT.OR P1, PT, R11.reuse, 0x1a, P1 ;  /* 0x0000001a0b00780c */ /* 0x040fe40000f21670 */
[----:B------:R-:W-:Y:S01]  /*5800*/  ISETP.LT.OR P4, PT, R11, 0x52, P4 ;  /* 0x000000520b00780c */ /* 0x000fe20002781670 */
[----:B------:R-:W5:Y:S01]  /*5810*/  LDL R41, [R1+0x2bc] ;  /* 0x0002bc0001297983 */ /* 0x000f620000100800 */
[----:B------:R-:W-:-:S02]  /*5820*/  FSEL R169, R169, -INF , !P1 ;  /* 0xff800000a9a97808 */ /* 0x000fc40004800000 */
[----:B------:R-:W-:Y:S01]  /*5830*/  ISETP.NE.AND P1, PT, R32, RZ, PT ;  /* 0x000000ff2000720c */ /* 0x000fe20003f25270 */
[----:B------:R-:W5:Y:S01]  /*5840*/  LDL R126, [R1+0x248] ;  /* 0x00024800017e7983 */ /* 0x000f620000100800 */
[----:B------:R-:W-:Y:S02]  /*5850*/  FSEL R180, R180, -INF , !P3 ;  /* 0xff800000b4b47808 */ /* 0x000fe40005800000 */
[----:B------:R-:W-:Y:S01]  /*5860*/  ISETP.GT.AND P1, PT, R12, 0x20, !P1 ;  /* 0x000000200c00780c */ /* 0x000fe20004f24270 */
[----:B------:R-:W5:Y:S01]  /*5870*/  LDL R128, [R1+0x24c] ;  /* 0x00024c0001807983 */ /* 0x000f620000100800 */
[C---:B------:R-:W-:Y:S02]  /*5880*/  ISETP.LT.OR P5, PT, R11.reuse, 0x59, P5 ;  /* 0x000000590b00780c */ /* 0x040fe40002fa1670 */
[----:B------:R-:W-:Y:S01]  /*5890*/  ISETP.LT.OR P1, PT, R11, 0x21, P1 ;  /* 0x000000210b00780c */ /* 0x000fe20000f21670 */
[----:B------:R-:W5:Y:S01]  /*58a0*/  LDL R130, [R1+0x250] ;  /* 0x0002500001827983 */ /* 0x000f620000100800 */
[----:B------:R-:W-:-:S02]  /*58b0*/  FSEL R181, R181, -INF , !P4 ;  /* 0xff800000b5b57808 */ /* 0x000fc40006000000 */
[----:B------:R-:W-:Y:S01]  /*58c0*/  FSEL R172, R172, -INF , !P1 ;  /* 0xff800000acac7808 */ /* 0x000fe20004800000 */
[----:B------:R-:W5:Y:S01]  /*58d0*/  LDL R132, [R1+0x254] ;  /* 0x0002540001847983 */ /* 0x000f620000100800 */
[----:B------:R-:W-:Y:S02]  /*58e0*/  ISETP.NE.AND P1, PT, R33, RZ, PT ;  /* 0x000000ff2100720c */ /* 0x000fe40003f25270 */
[----:B------:R-:W-:Y:S01]  /*58f0*/  FSEL R182, R182, -INF , !P5 ;  /* 0xff800000b6b67808 */ /* 0x000fe20006800000 */
[----:B------:R-:W5:Y:S01]  /*5900*/  LDL R134, [R1+0x258] ;  /* 0x0002580001867983 */ /* 0x000f620000100800 */
[----:B------:R-:W-:-:S03]  /*5910*/  ISETP.GT.AND P1, PT, R12, 0x21, !P1 ;  /* 0x000000210c00780c */ /* 0x000fc60004f24270 */
[----:B------:R-:W5:Y:S01]  /*5920*/  LDL R136, [R1+0x25c] ;  /* 0x00025c0001887983 */ /* 0x000f620000100800 */
[----:B------:R-:W-:-:S03]  /*5930*/  ISETP.LT.OR P1, PT, R11, 0x22, P1 ;  /* 0x000000220b00780c */ /* 0x000fc60000f21670 */
[----:B------:R-:W5:Y:S01]  /*5940*/  LDL R138, [R1+0x260] ;  /* 0x00026000018a7983 */ /* 0x000f620000100800 */
[----:B------:R-:W-:Y:S02]  /*5950*/  FSEL R173, R173, -INF , !P1 ;  /* 0xff800000adad7808 */ /* 0x000fe40004800000 */
[----:B------:R-:W-:Y:S01]  /*5960*/  ISETP.NE.AND P1, PT, R34, RZ, PT ;  /* 0x000000ff2200720c */ /* 0x000fe20003f25270 */
[----:B------:R-:W5:Y:S03]  /*5970*/  LDL R140, [R1+0x264] ;  /* 0x00026400018c7983 */ /* 0x000f660000100800 */
[----:B------:R-:W-:Y:S01]  /*5980*/  ISETP.GT.AND P1, PT, R12, 0x28, !P1 ;  /* 0x000000280c00780c */ /* 0x000fe20004f24270 */
[----:B------:R-:W5:Y:S03]  /*5990*/  LDL R142, [R1+0x268] ;  /* 0x00026800018e7983 */ /* 0x000f660000100800 */
[----:B------:R-:W-:Y:S01]  /*59a0*/  ISETP.LT.OR P1, PT, R11, 0x29, P1 ;  /* 0x000000290b00780c */ /* 0x000fe20000f21670 */
[----:B------:R-:W5:Y:S03]  /*59b0*/  LDL R144, [R1+0x26c] ;  /* 0x00026c0001907983 */ /* 0x000f660000100800 */
[----:B------:R-:W-:Y:S01]  /*59c0*/  FSEL R174, R174, -INF , !P1 ;  /* 0xff800000aeae7808 */ /* 0x000fe20004800000 */
[----:B------:R-:W5:Y:S01]  /*59d0*/  LDL R146, [R1+0x270] ;  /* 0x0002700001927983 */ /* 0x000f620000100800 */
[----:B------:R-:W-:-:S03]  /*59e0*/  ISETP.NE.AND P1, PT, R35, RZ, PT ;  /* 0x000000ff2300720c */ /* 0x000fc60003f25270 */
        /* <DEDUP_REMOVED lines=44> */
[----:B------:R-:W-:-:S02]  /*5cb0*/  ISETP.GT.AND P1, PT, R12, RZ, !P2 ;  /* 0x000000ff0c00720c */ /* 0x000fc40005724270 */
[----:B------:R-:W-:Y:S01]  /*5cc0*/  ISETP.NE.AND P2, PT, R43, RZ, PT ;  /* 0x000000ff2b00720c */ /* 0x000fe20003f45270 */
[----:B------:R-:W5:Y:S01]  /*5cd0*/  LDL R65, [R1+0x2ec] ;  /* 0x0002ec0001417983 */ /* 0x000f620000100800 */
[----:B------:R-:W-:Y:S02]  /*5ce0*/  ISETP.LT.OR P1, PT, R11, 0x1, P1 ;  /* 0x000000010b00780c */ /* 0x000fe40000f21670 */
[C---:B------:R-:W-:Y:S01]  /*5cf0*/  ISETP.GT.AND P2, PT, R12.reuse, 0x49, !P2 ;  /* 0x000000490c00780c */ /* 0x040fe20005744270 */
[----:B------:R-:W5:Y:S01]  /*5d00*/  LDL R43, [R1+0x2c0] ;  /* 0x0002c000012b7983 */ /* 0x000f620000100800 */
[----:B------:R-:W-:Y:S02]  /*5d10*/  FSEL R133, R133, -INF , !P1 ;  /* 0xff80000085857808 */ /* 0x000fe40004800000 */
[----:B------:R-:W-:Y:S01]  /*5d20*/  ISETP.GT.AND P1, PT, R12, 0x41, !P6 ;  /* 0x000000410c00780c */ /* 0x000fe20007724270 */
[----:B------:R-:W5:Y:S01]  /*5d30*/  LDL R67, [R1+0x2f0] ;  /* 0x0002f00001437983 */ /* 0x000f620000100800 */
[----:B------:R-:W-:-:S02]  /*5d40*/  FMNMX.FTZ R8, R133, R131, !PT ;  /* 0x0000008385087209 */ /* 0x000fc40007810000 */
[----:B------:R-:W-:Y:S01]  /*5d50*/  ISETP.LT.OR P1, PT, R11, 0x42, P1 ;  /* 0x000000420b00780c */ /* 0x000fe20000f21670 */
[----:B------:R-:W5:Y:S01]  /*5d60*/  LDL R69, [R1+0x2f4] ;  /* 0x0002f40001457983 */ /* 0x000f620000100800 */
[----:B------:R-:W-:Y:S02]  /*5d70*/  FMNMX.FTZ R8, R129, R8, !PT ;  /* 0x0000000881087209 */ /* 0x000fe40007810000 */
[----:B------:R-:W-:Y:S01]  /*5d80*/  FSEL R177, R177, -INF , !P1 ;  /* 0xff800000b1b17808 */ /* 0x000fe20004800000 */
[----:B------:R-:W5:Y:S01]  /*5d90*/  LDL R71, [R1+0x2f8] ;  /* 0x0002f80001477983 */ /* 0x000f620000100800 */
[----:B------:R-:W-:Y:S02]  /*5da0*/  FMNMX.FTZ R15, R127, R8, !PT ;  /* 0x000000087f0f7209 */ /* 0x000fe40007810000 */
[----:B------:R-:W-:Y:S01]  /*5db0*/  FMNMX.FTZ R8, R166, R9, !PT ;  /* 0x00000009a6087209 */ /* 0x000fe20007810000 */
[----:B------:R-:W5:Y:S01]  /*5dc0*/  LDL R73, [R1+0x2fc] ;  /* 0x0002fc0001497983 */ /* 0x000f620000100800 */
[----:B------:R-:W-:-:S02]  /*5dd0*/  FMNMX.FTZ R10, R156, R15, !PT ;  /* 0x0000000f9c0a7209 */ /* 0x000fc40007810000 */
[----:B------:R-:W-:Y:S01]  /*5de0*/  FMNMX.FTZ R9, R229, R8, !PT ;  /* 0x00000008e5097209 */ /* 0x000fe20007810000 */
[----:B------:R-:W5:Y:S01]  /*5df0*/  LDL R75, [R1+0x300] ;  /* 0x00030000014b7983 */ /* 0x000f620000100800 */
[----:B------:R-:W-:Y:S02]  /*5e00*/  FMNMX.FTZ R15, R167, R10, !PT ;  /* 0x0000000aa70f7209 */ /* 0x000fe40007810000 */
[----:B------:R-:W-:Y:S01]  /*5e10*/  FMNMX.FTZ R8, R228, R9, !PT ;  /* 0x00000009e4087209 */ /* 0x000fe20007810000 */
        /* <DEDUP_REMOVED lines=25> */
[----:B------:R-:W-:Y:S02]  /*5fb0*/  ISETP.NE.AND P1, PT, R42, RZ, PT ;  /* 0x000000ff2a00720c */ /* 0x000fe40003f25270 */
[----:B------:R-:W-:Y:S01]  /*5fc0*/  FMNMX.FTZ R10, R220, R15, !PT ;  /* 0x0000000fdc0a7209 */ /* 0x000fe20007810000 */
[----:B------:R-:W5:Y:S01]  /*5fd0*/  LDL R95, [R1+0x328] ;  /* 0x00032800015f7983 */ /* 0x000f620000100800 */
[----:B------:R-:W-:Y:S02]  /*5fe0*/  FMNMX.FTZ R8, R187, R8, !PT ;  /* 0x00000008bb087209 */ /* 0x000fe40007810000 */
[----:B------:R-:W-:Y:S01]  /*5ff0*/  ISETP.GT.AND P1, PT, R12, 0x48, !P1 ;  /* 0x000000480c00780c */ /* 0x000fe20004f24270 */
[----:B------:R-:W5:Y:S01]  /*6000*/  LDL R97, [R1+0x32c] ;  /* 0x00032c0001617983 */ /* 0x000f620000100800 */
[----:B------:R-:W-:-:S02]  /*6010*/  FMNMX.FTZ R9, R221, R10, !PT ;  /* 0x0000000add097209 */ /* 0x000fc40007810000 */
[----:B------:R-:W-:Y:S01]  /*6020*/  FMNMX.FTZ R15, R195, R8, !PT ;  /* 0x00000008c30f7209 */ /* 0x000fe20007810000 */
[----:B------:R-:W5:Y:S01]  /*6030*/  LDL R99, [R1+0x330] ;  /* 0x0003300001637983 */ /* 0x000f620000100800 */
[----:B------:R-:W-:Y:S02]  /*6040*/  ISETP.LT.OR P1, PT, R11, 0x49, P1 ;  /* 0x000000490b00780c */ /* 0x000fe40000f21670 */
[----:B------:R-:W-:Y:S01]  /*6050*/  FMNMX.FTZ R8, R176, R9, !PT ;  /* 0x00000009b0087209 */ /* 0x000fe20007810000 */
[----:B------:R-:W5:Y:S01]  /*6060*/  LDL R101, [R1+0x334] ;  /* 0x0003340001657983 */ /* 0x000f620000100800 */
[----:B------:R-:W-:Y:S02]  /*6070*/  FMNMX.FTZ R10, R218, R15, !PT ;  /* 0x0000000fda0a7209 */ /* 0x000fe40007810000 */
[----:B------:R-:W-:Y:S01]  /*6080*/  FSEL R178, R178, -INF , !P1 ;  /* 0xff800000b2b27808 */ /* 0x000fe20004800000 */
        /* <DEDUP_REMOVED lines=11> */
[----:B------:R-:W-:Y:S01]  /*6140*/  ISETP.NE.AND P6, PT, R24, RZ, PT ;  /* 0x000000ff1800720c */ /* 0x000fe20003fc5270 */
[----:B------:R-:W5:Y:S01]  /*6150*/  LDL R111, [R1+0x348] ;  /* 0x00034800016f7983 */ /* 0x000f620000100800 */
[----:B------:R-:W-:Y:S02]  /*6160*/  FMNMX.FTZ R15, R179, R8, !PT ;  /* 0x00000008b30f7209 */ /* 0x000fe40007810000 */
[----:B------:R-:W-:Y:S01]  /*6170*/  FMNMX.FTZ R10, R216, R9, !PT ;  /* 0x00000009d80a7209 */ /* 0x000fe20007810000 */
[----:B------:R-:W5:Y:S01]  /*6180*/  LDL R113, [R1+0x34c] ;  /* 0x00034c0001717983 */ /* 0x000f620000100800 */
[----:B------:R-:W-:Y:S02]  /*6190*/  ISETP.GT.AND P6, PT, R12, 0x59, !P6 ;  /* 0x000000590c00780c */ /* 0x000fe400077c4270 */
[----:B------:R-:W-:Y:S01]  /*61a0*/  FMNMX.FTZ R8, R180, R15, !PT ;  /* 0x0000000fb4087209 */ /* 0x000fe20007810000 */
[----:B------:R-:W5:Y:S01]  /*61b0*/  LDL R115, [R1+0x350] ;  /* 0x0003500001737983 */ /* 0x000f620000100800 */
[----:B------:R-:W-:-:S02]  /*61c0*/  FMNMX.FTZ R10, R215, R10, !PT ;  /* 0x0000000ad70a7209 */ /* 0x000fc40007810000 */
[----:B------:R-:W-:Y:S01]  /*61d0*/  ISETP.LT.OR P6, PT, R11, 0x5a, P6 ;  /* 0x0000005a0b00780c */ /* 0x000fe200037c1670 */
[----:B------:R-:W5:Y:S01]  /*61e0*/  LDL R15, [R1+0x294] ;  /* 0x00029400010f7983 */ /* 0x000f620000100800 */
[----:B------:R-:W-:Y:S02]  /*61f0*/  FMNMX.FTZ R9, R181, R8, !PT ;  /* 0x00000008b5097209 */ /* 0x000fe40007810000 */
[----:B------:R-:W-:Y:S01]  /*6200*/  FMNMX.FTZ R10, R217, R10, !PT ;  /* 0x0000000ad90a7209 */ /* 0x000fe20007810000 */
[----:B------:R-:W5:Y:S01]  /*6210*/  LDL R117, [R1+0x354] ;  /* 0x0003540001757983 */ /* 0x000f620000100800 */
[----:B------:R-:W-:Y:S02]  /*6220*/  FSEL R183, R183, -INF , !P6 ;  /* 0xff800000b7b77808 */ /* 0x000fe40007000000 */
[----:B------:R-:W-:Y:S01]  /*6230*/  FMNMX.FTZ R8, R182, R9, !PT ;  /* 0x00000009b6087209 */ /* 0x000fe20007810000 */
[----:B------:R-:W5:Y:S03]  /*6240*/  LDL R121, [R1+0x358] ;  /* 0x0003580001797983 */ /* 0x000f660000100800 */
[----:B------:R-:W-:Y:S01]  /*6250*/  FMNMX.FTZ R11, R183, R8, !PT ;  /* 0x00000008b70b7209 */ /* 0x000fe20007810000 */
[----:B------:R-:W0:Y:S04]  /*6260*/  SHFL.BFLY PT, R9, R10, 0x2, 0x1f ;  /* 0x0c401f000a097f89 */ /* 0x000e2800000e0000 */
[----:B------:R-:W-:Y:S04]  /*6270*/  STL.64 [R1+0x440], R10 ;  /* 0x0004400a01007387 */ /* 0x000fe80000100a00 */
[----:B------:R-:W5:Y:S04]  /*6280*/  LDL R147, [R1+0x444] ;  /* 0x0004440001937983 */ /* 0x000f680000100800 */
[----:B------:R-:W5:Y:S04]  /*6290*/  LDL R123, [R1+0x35c] ;  /* 0x00035c00017b7983 */ /* 0x000f680000100800 */
[----:B------:R-:W5:Y:S04]  /*62a0*/  LDL R125, [R1+0x360] ;  /* 0x00036000017d7983 */ /* 0x000f680000100800 */
[----:B------:R-:W5:Y:S01]  /*62b0*/  LDL R135, [R1+0x364] ;  /* 0x0003640001877983 */ /* 0x000f620000100800 */
[----:B0-----:R-:W-:-:S03]  /*62c0*/  FMNMX.FTZ R12, R10, R9, !PT ;  /* 0x000000090a0c7209 */ /* 0x001fc60007810000 */
[----:B------:R-:W5:Y:S04]  /*62d0*/  LDL R100, [R1+0x368] ;  /* 0x0003680001647983 */ /* 0x000f680000100800 */
[----:B------:R-:W0:Y:S04]  /*62e0*/  SHFL.BFLY PT, R9, R12, 0x1, 0x1f ;  /* 0x0c201f000c097f89 */ /* 0x000e2800000e0000 */
[----:B------:R-:W5:Y:S04]  /*62f0*/  LDL R102, [R1+0x36c] ;  /* 0x00036c0001667983 */ /* 0x000f680000100800 */
[----:B------:R-:W5:Y:S04]  /*6300*/  LDL R104, [R1+0x370] ;  /* 0x0003700001687983 */ /* 0x000f680000100800 */
[----:B------:R-:W5:Y:S04]  /*6310*/  LDL R106, [R1+0x374] ;  /* 0x00037400016a7983 */ /* 0x000f680000100800 */
[----:B------:R-:W5:Y:S04]  /*6320*/  LDL R108, [R1+0x378] ;  /* 0x00037800016c7983 */ /* 0x000f680000100800 */
[----:B------:R-:W5:Y:S01]  /*6330*/  LDL R110, [R1+0x37c] ;  /* 0x00037c00016e7983 */ /* 0x000f620000100800 */
[----:B0-----:R-:W-:-:S03]  /*6340*/  FMNMX.FTZ R14, R12, R9, !PT ;  /* 0x000000090c0e7209 */ /* 0x001fc60007810000 */
[----:B------:R-:W5:Y:S04]  /*6350*/  LDL R112, [R1+0x380] ;  /* 0x0003800001707983 */ /* 0x000f680000100800 */
[----:B------:R0:W-:Y:S04]  /*6360*/  STL [R1+0x440], R14 ;  /* 0x0004400e01007387 */ /* 0x0001e80000100800 */
[----:B------:R-:W5:Y:S04]  /*6370*/  LDL R119, [R1+0x440] ;  /* 0x0004400001777983 */ /* 0x000f680000100800 */
[----:B------:R-:W5:Y:S04]  /*6380*/  LDL.64 R8, [R1+0xa8] ;  /* 0x0000a80001087983 */ /* 0x000f680000100a00 */
        /* <DEDUP_REMOVED lines=40> */
[----:B--2---:R-:W-:Y:S04]  /*6610*/  STL [R1+0x284], R160 ;  /* 0x000284a001007387 */ /* 0x004fe80000100800 */
[----:B---3--:R-:W-:Y:S04]  /*6620*/  STL [R1+0x288], R162 ;  /* 0x000288a201007387 */ /* 0x008fe80000100800 */
[----:B----4-:R-:W-:Y:S04]  /*6630*/  STL [R1+0x28c], R164 ;  /* 0x00028ca401007387 */ /* 0x010fe80000100800 */
[----:B-----5:R-:W0:Y:S02]  /*6640*/  SHFL.BFLY PT, R10, R147, 0x2, 0x1f ;  /* 0x0c401f00930a7f89 */ /* 0x020e2400000e0000 */
[----:B0-----:R-:W-:-:S05]  /*6650*/  FMNMX.FTZ R149, R10, R147, !PT ;  /* 0x000000930a957209 */ /* 0x001fca0007810000 */
[----:B------:R-:W0:Y:S04]  /*6660*/  SHFL.BFLY PT, R10, R149, 0x1, 0x1f ;  /* 0x0c201f00950a7f89 */ /* 0x000e2800000e0000 */
[----:B------:R1:W-:Y:S04]  /*6670*/  STL [R1+0x294], R15 ;  /* 0x0002940f01007387 */ /* 0x0003e80000100800 */
[----:B------:R2:W-:Y:S01]  /*6680*/  STL [R1+0x298], R19 ;  /* 0x0002981301007387 */ /* 0x0005e20000100800 */
[----:B0-----:R-:W-:Y:S02]  /*6690*/  FMNMX.FTZ R10, R149, R10, !PT ;  /* 0x0000000a950a7209 */ /* 0x001fe40007810000 */
[----:B------:R-:W-:Y:S01]  /*66a0*/  FSETP.NEU.FTZ.AND P1, PT, R119, -INF , PT ;  /* 0xff8000007700780b */ /* 0x000fe20003f3d000 */
[----:B------:R-:W-:-:S02]  /*66b0*/  FMUL.FTZ R160, R14, R119 ;  /* 0x000000770ea07220 */ /* 0x000fc40000410000 */
[----:B-1----:R-:W-:-:S03]  /*66c0*/  FMUL.FTZ R15, R10, R14 ;  /* 0x0000000e0a0f7220 */ /* 0x002fc60000410000 */
[----:B------:R-:W-:Y:S02]  /*66d0*/  FSEL R160, R160, RZ, P1 ;  /* 0x000000ffa0a07208 */ /* 0x000fe40000800000 */
[----:B------:R-:W-:-:S04]  /*66e0*/  FSETP.NEU.FTZ.AND P1, PT, R10, -INF , PT ;  /* 0xff8000000a00780b */ /* 0x000fc80003f3d000 */
[----:B------:R-:W-:Y:S01]  /*66f0*/  FSEL R15, R15, RZ, P1 ;  /* 0x000000ff0f0f7208 */ /* 0x000fe20000800000 */
[----:B------:R0:W-:Y:S01]  /*6700*/  STL [R1+0x39c], R18 ;  /* 0x00039c1201007387 */ /* 0x0001e20000100800 */
[-CC-:B------:R-:W-:Y:S01]  /*6710*/  FFMA.FTZ R161, R143, R14.reuse, -R160.reuse ;  /* 0x0000000e8fa17223 */ /* 0x180fe200000108a0 */
[-CC-:B------:R-:W-:Y:S01]  /*6720*/  FFMA.FTZ R162, R141, R14.reuse, -R160.reuse ;  /* 0x0000000e8da27223 */ /* 0x180fe200000108a0 */
[-CC-:B------:R-:W-:Y:S01]  /*6730*/  FFMA.FTZ R163, R139, R14.reuse, -R160.reuse ;  /* 0x0000000e8ba37223 */ /* 0x180fe200000108a0 */
[----:B------:R1:W-:Y:S01]  /*6740*/  STL [R1+0x3f0], R20 ;  /* 0x0003f01401007387 */ /* 0x0003e20000100800 */
[-CC-:B------:R-:W-:Y:S01]  /*6750*/  FFMA.FTZ R164, R133, R14.reuse, -R15.reuse ;  /* 0x0000000e85a47223 */ /* 0x180fe2000001080f */
[-CC-:B------:R-:W-:Y:S01]  /*6760*/  FFMA.FTZ R165, R131, R14.reuse, -R15.reuse ;  /* 0x0000000e83a57223 */ /* 0x180fe2000001080f */
[-CC-:B--2---:R-:W-:Y:S01]  /*6770*/  FFMA.FTZ R19, R129, R14.reuse, -R15.reuse ;  /* 0x0000000e81137223 */ /* 0x184fe2000001080f */
[-C--:B0-----:R-:W-:Y:S01]  /*6780*/  FFMA.FTZ R18, R137, R14.reuse, -R160 ;  /* 0x0000000e89127223 */ /* 0x081fe200000108a0 */
[----:B-1----:R-:W-:Y:S01]  /*6790*/  FFMA.FTZ R20, R127, R14, -R15 ;  /* 0x0000000e7f147223 */ /* 0x002fe2000001080f */
[----:B------:R-:W-:Y:S08]  /*67a0*/  MUFU.EX2 R161, R161 ;  /* 0x000000a100a17308 */ /* 0x000ff00000000800 */
[----:B------:R-:W-:Y:S08]  /*67b0*/  MUFU.EX2 R162, R162 ;  /* 0x000000a200a27308 */ /* 0x000ff00000000800 */
[----:B------:R-:W-:Y:S08]  /*67c0*/  MUFU.EX2 R163, R163 ;  /* 0x000000a300a37308 */ /* 0x000ff00000000800 */
[----:B------:R-:W-:Y:S08]  /*67d0*/  MUFU.EX2 R18, R18 ;  /* 0x0000001200127308 */ /* 0x000ff00000000800 */
        /* <DEDUP_REMOVED lines=8> */
[----:B------:R-:W-:-:S03]  /*6860*/  R2UR UR6, R8 ;  /* 0x00000000080672ca */ /* 0x000fc600000e0000 */
[----:B------:R4:W-:Y:S01]  /*6870*/  STL [R1+0x2bc], R41 ;  /* 0x0002bc2901007387 */ /* 0x0009e20000100800 */
[----:B--2---:R-:W-:-:S03]  /*6880*/  IMAD.MOV.U32 R27, RZ, RZ, R9 ;  /* 0x000000ffff1b7224 */ /* 0x004fc600078e0009 */
[----:B------:R2:W-:Y:S01]  /*6890*/  STL [R1+0x3f4], R38 ;  /* 0x0003f42601007387 */ /* 0x0005e20000100800 */
[----:B---3--:R-:W-:-:S03]  /*68a0*/  IMAD.MOV.U32 R39, RZ, RZ, R9 ;  /* 0x000000ffff277224 */ /* 0x008fc600078e0009 */
[----:B------:R3:W-:Y:S01]  /*68b0*/  STL [R1+0x3f8], R40 ;  /* 0x0003f82801007387 */ /* 0x0007e20000100800 */
[----:B----4-:R-:W-:-:S03]  /*68c0*/  IMAD.MOV.U32 R41, RZ, RZ, R9 ;  /* 0x000000ffff297224 */ /* 0x010fc600078e0009 */
[----:B------:R4:W-:Y:S01]  /*68d0*/  STL [R1+0x408], R26 ;  /* 0x0004081a01007387 */ /* 0x0009e20000100800 */
[C---:B--2---:R-:W-:Y:S01]  /*68e0*/  VIADD R38, R8.reuse, 0x80 ;  /* 0x0000008008267836 */ /* 0x044fe20000000000 */
[----:B0-----:R-:W-:Y:S02]  /*68f0*/  F2FP.BF16.F32.PACK_AB R153, R165, R164 ;  /* 0x000000a4a599723e */ /* 0x001fe400000010ff */
[----:B------:R0:W-:Y:S01]  /*6900*/  STL [R1+0x27c], R152 ;  /* 0x00027c9801007387 */ /* 0x0001e20000100800 */
[----:B---3--:R-:W-:Y:S01]  /*6910*/  VIADD R40, R8, 0x100 ;  /* 0x0000010008287836 */ /* 0x008fe20000000000 */
[----:B-1----:R-:W-:Y:S02]  /*6920*/  F2FP.BF16.F32.PACK_AB R155, R20, R19 ;  /* 0x00000013149b723e */ /* 0x002fe400000010ff */
[----:B------:R1:W-:Y:S01]  /*6930*/  STL [R1+0x280], R154 ;  /* 0x0002809a01007387 */ /* 0x0003e20000100800 */
[----:B----4-:R-:W-:Y:S01]  /*6940*/  VIADD R26, R8, 0x180 ;  /* 0x00000180081a7836 */ /* 0x010fe20000000000 */
[----:B------:R-:W-:-:S02]  /*6950*/  R2UR UR10, R38 ;  /* 0x00000000260a72ca */ /* 0x000fc400000e0000 */
[----:B0-----:R-:W-:Y:S01]  /*6960*/  F2FP.BF16.F32.PACK_AB R152, R162, R161 ;  /* 0x000000a1a298723e */ /* 0x001fe200000010ff */
[----:B------:R-:W-:Y:S01]  /*6970*/  STL [R1+0x230], R114 ;  /* 0x0002307201007387 */ /* 0x000fe20000100800 */
[----:B-1----:R-:W-:-:S03]  /*6980*/  F2FP.BF16.F32.PACK_AB R154, R18, R163 ;  /* 0x000000a3129a723e */ /* 0x002fc600000010ff */
[----:B------:R-:W-:Y:S01]  /*6990*/  STL [R1+0x234], R116 ;  /* 0x0002347401007387 */ /* 0x000fe20000100800 */
[----:B------:R-:W-:Y:S02]  /*69a0*/  R2UR UR11, R39 ;  /* 0x00000000270b72ca */ /* 0x000fe400000e0000 */
[----:B------:R-:W-:Y:S01]  /*69b0*/  R2UR UR14, R40 ;  /* 0x00000000280e72ca */ /* 0x000fe200000e0000 */
[----:B------:R-:W-:Y:S01]  /*69c0*/  STL [R1+0x238], R118 ;  /* 0x0002387601007387 */ /* 0x000fe20000100800 */
[----:B------:R-:W-:Y:S02]  /*69d0*/  R2UR UR15, R41 ;  /* 0x00000000290f72ca */ /* 0x000fe400000e0000 */
[----:B------:R-:W-:Y:S01]  /*69e0*/  R2UR UR18, R26 ;  /* 0x000000001a1272ca */ /* 0x000fe200000e0000 */
[----:B------:R-:W-:Y:S01]  /*69f0*/  STL [R1+0x23c], R120 ;  /* 0x00023c7801007387 */ /* 0x000fe20000100800 */
[----:B------:R-:W-:-:S03]  /*6a00*/  R2UR UR19, R27 ;  /* 0x000000001b1372ca */ /* 0x000fc600000e0000 */
        /* <DEDUP_REMOVED lines=118> */
[----:B------:R-:W-:Y:S04]  /*7170*/  STL [R1+0x428], R12 ;  /* 0x0004280c01007387 */ /* 0x000fe80000100800 */
[----:B------:R2:W-:Y:S01]  /*7180*/  STL [R1+0x42c], R21 ;  /* 0x00042c1501007387 */ /* 0x0005e20000100800 */
[----:B------:R-:W-:Y:S08]  /*7190*/  MUFU.EX2 R156, R156 ;  /* 0x0000009c009c7308 */ /* 0x000ff00000000800 */
[----:B0-----:R-:W-:Y:S08]  /*71a0*/  MUFU.EX2 R11, R228 ;  /* 0x000000e4000b7308 */ /* 0x001ff00000000800 */
[----:B--2---:R-:W0:Y:S08]  /*71b0*/  MUFU.EX2 R21, R229 ;  /* 0x000000e500157308 */ /* 0x004e300000000800 */
[----:B------:R-:W2:Y:S08]  /*71c0*/  MUFU.EX2 R12, R227 ;  /* 0x000000e3000c7308 */ /* 0x000eb00000000800 */
[----:B------:R-:W3:Y:S08]  /*71d0*/  MUFU.EX2 R167, R167 ;  /* 0x000000a700a77308 */ /* 0x000ef00000000800 */
[----:B------:R-:W-:Y:S08]  /*71e0*/  MUFU.EX2 R168, R168 ;  /* 0x000000a800a87308 */ /* 0x000ff00000000800 */
[----:B------:R-:W4:Y:S01]  /*71f0*/  MUFU.EX2 R169, R169 ;  /* 0x000000a900a97308 */ /* 0x000f220000000800 */
        /* <DEDUP_REMOVED lines=10> */
[----:B------:R-:W5:Y:S08]  /*72a0*/  MUFU.EX2 R13, R13 ;  /* 0x0000000d000d7308 */ /* 0x000f700000000800 */
[----:B------:R-:W-:Y:S08]  /*72b0*/  MUFU.EX2 R170, R170 ;  /* 0x000000aa00aa7308 */ /* 0x000ff00000000800 */
[----:B------:R-:W1:Y:S08]  /*72c0*/  MUFU.EX2 R171, R171 ;  /* 0x000000ab00ab7308 */ /* 0x000e700000000800 */
[----:B------:R-:W-:Y:S01]  /*72d0*/  MUFU.EX2 R172, R172 ;  /* 0x000000ac00ac7308 */ /* 0x000fe20000000800 */
[----:B------:R-:W-:-:S02]  /*72e0*/  WARPGROUP.DEPBAR.LE gsb0, 0x0 ;  /* 0x00008000000079c5 */ /* 0x000fc40000010000 */
[----:B0-----:R-:W-:Y:S02]  /*72f0*/  F2FP.BF16.F32.PACK_AB R152, R21, R166 ;  /* 0x000000a61598723e */ /* 0x001fe400000010ff */
[----:B--2---:R-:W-:Y:S02]  /*7300*/  F2FP.BF16.F32.PACK_AB R154, R12, R11 ;  /* 0x0000000b0c9a723e */ /* 0x004fe400000010ff */
        /* <DEDUP_REMOVED lines=38> */
[----:B------:R-:W2:Y:S01]  /*7570*/  MUFU.EX2 R175, R175 ;  /* 0x000000af00af7308 */ /* 0x000ea20000000800 */
[----:B------:R-:W-:Y:S01]  /*7580*/  FADD.FTZ R162, R161, R162 ;  /* 0x000000a2a1a27221 */ /* 0x000fe20000010000 */
[-CC-:B------:R-:W-:Y:S01]  /*7590*/  FFMA.FTZ R158, R158, R14.reuse, -R160.reuse ;  /* 0x0000000e9e9e7223 */ /* 0x180fe200000108a0 */
[-CC-:B------:R-:W-:Y:S01]  /*75a0*/  FFMA.FTZ R159, R159, R14.reuse, -R160.reuse ;  /* 0x0000000e9f9f7223 */ /* 0x180fe200000108a0 */
[-C--:B------:R-:W-:Y:S01]  /*75b0*/  FFMA.FTZ R186, R186, R14.reuse, -R160 ;  /* 0x0000000ebaba7223 */ /* 0x080fe200000108a0 */
[----:B------:R-:W-:Y:S01]  /*75c0*/  FADD.FTZ R163, R163, R162 ;  /* 0x000000a2a3a37221 */ /* 0x000fe20000010000 */
[-CC-:B------:R-:W-:Y:S01]  /*75d0*/  FFMA.FTZ R187, R187, R14.reuse, -R160.reuse ;  /* 0x0000000ebbbb7223 */ /* 0x180fe200000108a0 */
[-CC-:B------:R-:W-:Y:S01]  /*75e0*/  FFMA.FTZ R188, R188, R14.reuse, -R15.reuse ;  /* 0x0000000ebcbc7223 */ /* 0x180fe2000001080f */
[-CC-:B------:R-:W-:Y:S01]  /*75f0*/  FFMA.FTZ R161, R219, R14.reuse, -R15.reuse ;  /* 0x0000000edba17223 */ /* 0x180fe2000001080f */
[-CC-:B------:R-:W-:Y:S01]  /*7600*/  FFMA.FTZ R162, R221, R14.reuse, -R15.reuse ;  /* 0x0000000edda27223 */ /* 0x180fe2000001080f */
        /* <DEDUP_REMOVED lines=10> */
[----:B------:R-:W3:Y:S08]  /*76b0*/  MUFU.EX2 R159, R159 ;  /* 0x0000009f009f7308 */ /* 0x000ef00000000800 */
[----:B------:R-:W-:Y:S08]  /*76c0*/  MUFU.EX2 R186, R186 ;  /* 0x000000ba00ba7308 */ /* 0x000ff00000000800 */
[----:B------:R-:W4:Y:S08]  /*76d0*/  MUFU.EX2 R187, R187 ;  /* 0x000000bb00bb7308 */ /* 0x000f300000000800 */
[----:B------:R-:W-:Y:S08]  /*76e0*/  MUFU.EX2 R188, R188 ;  /* 0x000000bc00bc7308 */ /* 0x000ff00000000800 */
[----:B------:R-:W4:Y:S08]  /*76f0*/  MUFU.EX2 R161, R161 ;  /* 0x000000a100a17308 */ /* 0x000f300000000800 */
[----:B------:R-:W-:Y:S08]  /*7700*/  MUFU.EX2 R160, R220 ;  /* 0x000000dc00a07308 */ /* 0x000ff00000000800 */
[----:B------:R-:W4:Y:S01]  /*7710*/  MUFU.EX2 R162, R162 ;  /* 0x000000a200a27308 */ /* 0x000f220000000800 */
[----:B------:R-:W-:-:S02]  /*7720*/  WARPGROUP.DEPBAR.LE gsb0, 0x0 ;  /* 0x00008000000079c5 */ /* 0x000fc40000010000 */
[----:B-----5:R-:W-:Y:S02]  /*7730*/  F2FP.BF16.F32.PACK_AB R152, R13, R157 ;  /* 0x0000009d0d98723e */ /* 0x020fe400000010ff */
[----:B-1----:R-:W-:Y:S02]  /*7740*/  F2FP.BF16.F32.PACK_AB R154, R171, R170 ;  /* 0x000000aaab9a723e */ /* 0x002fe400000010ff */
[----:B0-----:R-:W-:Y:S02]  /*7750*/  F2FP.BF16.F32.PACK_AB R153, R173, R172 ;  /* 0x000000acad99723e */ /* 0x001fe400000010ff */
[----:B--2---:R-:W-:Y:S01]  /*7760*/  F2FP.BF16.F32.PACK_AB R155, R175, R174 ;  /* 0x000000aeaf9b723e */ /* 0x004fe200000010ff */
        /* <DEDUP_REMOVED lines=35> */
[----:B------:R-:W-:Y:S01]  /*79a0*/  FADD.FTZ R163, R18, R163 ;  /* 0x000000a312a37221 */ /* 0x000fe20000010000 */
[-CC-:B------:R-:W-:Y:S01]  /*79b0*/  FFMA.FTZ R176, R176, R14.reuse, -R15.reuse ;  /* 0x0000000eb0b07223 */ /* 0x180fe2000001080f */
[-CC-:B------:R-:W-:Y:S01]  /*79c0*/  FFMA.FTZ R178, R178, R14.reuse, -R15.reuse ;  /* 0x0000000eb2b27223 */ /* 0x180fe2000001080f */
[-CC-:B------:R-:W-:Y:S01]  /*79d0*/  FFMA.FTZ R179, R179, R14.reuse, -R15.reuse ;  /* 0x0000000eb3b37223 */ /* 0x180fe2000001080f */
[----:B------:R-:W-:Y:S08]  /*79e0*/  MUFU.EX2 R195, R195 ;  /* 0x000000c300c37308 */ /* 0x000ff00000000800 */
[----:B------:R-:W0:Y:S08]  /*79f0*/  MUFU.EX2 R218, R218 ;  /* 0x000000da00da7308 */ /* 0x000e300000000800 */
[----:B------:R-:W-:Y:S08]  /*7a00*/  MUFU.EX2 R189, R189 ;  /* 0x000000bd00bd7308 */ /* 0x000ff00000000800 */
[----:B------:R-:W1:Y:S08]  /*7a10*/  MUFU.EX2 R203, R203 ;  /* 0x000000cb00cb7308 */ /* 0x000e700000000800 */
[----:B------:R-:W-:Y:S01]  /*7a20*/  MUFU.EX2 R18, R176 ;  /* 0x000000b000127308 */ /* 0x000fe20000000800 */
[-CC-:B------:R-:W-:Y:S01]  /*7a30*/  FFMA.FTZ R180, R180, R14.reuse, -R15.reuse ;  /* 0x0000000eb4b47223 */ /* 0x180fe2000001080f */
[-CC-:B------:R-:W-:Y:S01]  /*7a40*/  FFMA.FTZ R181, R181, R14.reuse, -R15.reuse ;  /* 0x0000000eb5b57223 */ /* 0x180fe2000001080f */
[-CC-:B------:R-:W-:Y:S01]  /*7a50*/  FFMA.FTZ R182, R182, R14.reuse, -R15.reuse ;  /* 0x0000000eb6b67223 */ /* 0x180fe2000001080f */
[----:B------:R-:W-:Y:S01]  /*7a60*/  FFMA.FTZ R183, R183, R14, -R15 ;  /* 0x0000000eb7b77223 */ /* 0x000fe2000001080f */
[----:B------:R-:W-:-:S02]  /*7a70*/  WARPGROUP.DEPBAR.LE gsb0, 0x0 ;  /* 0x00008000000079c5 */ /* 0x000fc40000010000 */
[----:B---3--:R-:W-:Y:S02]  /*7a80*/  F2FP.BF16.F32.PACK_AB R152, R159, R158 ;  /* 0x0000009e9f98723e */ /* 0x008fe400000010ff */
[----:B----4-:R-:W-:Y:S02]  /*7a90*/  F2FP.BF16.F32.PACK_AB R154, R187, R186 ;  /* 0x000000babb9a723e */ /* 0x010fe400000010ff */
[----:B------:R-:W-:Y:S02]  /*7aa0*/  F2FP.BF16.F32.PACK_AB R153, R161, R188 ;  /* 0x000000bca199723e */ /* 0x000fe400000010ff */
[----:B------:R-:W-:Y:S01]  /*7ab0*/  F2FP.BF16.F32.PACK_AB R155, R162, R160 ;  /* 0x000000a0a29b723e */ /* 0x000fe200000010ff */
        /* <DEDUP_REMOVED lines=32> */
[----:B--2---:R-:W-:-:S06]  /*7cc0*/  WARPGROUP.ARRIVE ;  /* 0x00000000000079c5 */ /* 0x004fcc0000000000 */
[----:B------:R-:W-:Y:S01]  /*7cd0*/  HGMMA.64x256x16.F32.BF16 R24, R152, gdesc[UR16].tnspB, R24, gsb0 ;  /* 0x43e0001098187df0 */ /* 0x000fe20008001818 */
[----:B------:R-:W-:Y:S08]  /*7ce0*/  MUFU.EX2 R214, R214 ;  /* 0x000000d600d67308 */ /* 0x000ff00000000800 */
[----:B------:R-:W-:Y:S08]  /*7cf0*/  MUFU.EX2 R215, R215 ;  /* 0x000000d700d77308 */ /* 0x000ff00000000800 */
[----:B------:R-:W-:Y:S08]  /*7d00*/  MUFU.EX2 R180, R180 ;  /* 0x000000b400b47308 */ /* 0x000ff00000000800 */
[----:B------:R-:W-:Y:S08]  /*7d10*/  MUFU.EX2 R181, R181 ;  /* 0x000000b500b57308 */ /* 0x000ff00000000800 */
[----:B------:R-:W-:Y:S08]  /*7d20*/  MUFU.EX2 R182, R182 ;  /* 0x000000b600b67308 */ /* 0x000ff00000000800 */
[----:B------:R-:W-:Y:S01]  /*7d30*/  MUFU.EX2 R183, R183 ;  /* 0x000000b700b77308 */ /* 0x000fe20000000800 */
[----:B------:R-:W-:-:S02]  /*7d40*/  WARPGROUP.DEPBAR.LE gsb0, 0x0 ;  /* 0x00008000000079c5 */ /* 0x000fc40000010000 */
[----:B------:R-:W-:Y:S01]  /*7d50*/  FADD.FTZ R153, R19, R164 ;  /* 0x000000a413997221 */ /* 0x000fe20000010000 */
[----:B------:R-:W-:Y:S01]  /*7d60*/  FFMA.FTZ R19, R177, R14, -R15 ;  /* 0x0000000eb1137223 */ /* 0x000fe2000001080f */
[----:B------:R-:W-:Y:S02]  /*7d70*/  FADD.FTZ R164, R166, R163 ;  /* 0x000000a3a6a47221 */ /* 0x000fe40000010000 */
[----:B------:R-:W-:Y:S02]  /*7d80*/  FADD.FTZ R153, R20, R153 ;  /* 0x0000009914997221 */ /* 0x000fe40000010000 */
[----:B------:R-:W-:Y:S01]  /*7d90*/  FADD.FTZ R164, R21, R164 ;  /* 0x000000a415a47221 */ /* 0x000fe20000010000 */
[----:B------:R-:W2:Y:S08]  /*7da0*/  MUFU.EX2 R19, R19 ;  /* 0x0000001300137308 */ /* 0x000eb00000000800 */
[----:B------:R-:W-:Y:S08]  /*7db0*/  MUFU.EX2 R20, R178 ;  /* 0x000000b200147308 */ /* 0x000ff00000000800 */
[----:B------:R-:W3:Y:S01]  /*7dc0*/  MUFU.EX2 R21, R179 ;  /* 0x000000b300157308 */ /* 0x000ee20000000800 */
[----:B------:R-:W-:-:S02]  /*7dd0*/  VIADD R14, R8, 0x200 ;  /* 0x00000200080e7836 */ /* 0x000fc40000000000 */
[----:B------:R-:W-:Y:S02]  /*7de0*/  IMAD.MOV.U32 R15, RZ, RZ, R9 ;  /* 0x000000ffff0f7224 */ /* 0x000fe400078e0009 */
[----:B------:R-:W-:Y:S01]  /*7df0*/  FADD.FTZ R156, R156, R153 ;  /* 0x000000999c9c7221 */ /* 0x000fe20000010000 */
[----:B------:R-:W-:Y:S02]  /*7e00*/  R2UR UR6, R14 ;  /* 0x000000000e0672ca */ /* 0x000fe400000e0000 */
[----:B------:R-:W-:Y:S02]  /*7e10*/  R2UR UR7, R15 ;  /* 0x000000000f0772ca */ /* 0x000fe400000e0000 */
[----:B0-----:R-:W-:Y:S02]  /*7e20*/  F2FP.BF16.F32.PACK_AB R152, R218, R195 ;  /* 0x000000c3da98723e */ /* 0x001fe400000010ff */
[----:B-1----:R-:W-:Y:S02]  /*7e30*/  F2FP.BF16.F32.PACK_AB R154, R203, R189 ;  /* 0x000000bdcb9a723e */ /* 0x002fe400000010ff */
[----:B--2---:R-:W-:-:S02]  /*7e40*/  F2FP.BF16.F32.PACK_AB R153, R19, R18 ;  /* 0x000000121399723e */ /* 0x004fc400000010ff */
        /* <DEDUP_REMOVED lines=36> */
[----:B------:R-:W1:Y:S01]  /*8090*/  MUFU.EX2 R14, R217 ;  /* 0x000000d9000e7308 */ /* 0x000e620000000800 */
[----:B------:R-:W-:Y:S01]  /*80a0*/  VIADD R8, R8, 0x280 ;  /* 0x0000028008087836 */ /* 0x000fe20000000000 */
[----:B------:R-:W-:-:S04]  /*80b0*/  R2UR UR7, R9 ;  /* 0x00000000090772ca */ /* 0x000fc800000e0000 */
[----:B------:R-:W-:Y:S01]  /*80c0*/  R2UR UR6, R8 ;  /* 0x00000000080672ca */ /* 0x000fe200000e0000 */
[----:B------:R-:W-:Y:S01]  /*80d0*/  FADD.FTZ R11, R11, R164 ;  /* 0x000000a40b0b7221 */ /* 0x000fe20000010000 */
[----:B------:R-:W2:Y:S01]  /*80e0*/  @!P0 LDL.64 R8, [R1+0x68] ;  /* 0x0000680001088983 */ /* 0x000ea20000100a00 */
[----:B------:R-:W-:Y:S02]  /*80f0*/  FADD.FTZ R167, R167, R156 ;  /* 0x0000009ca7a77221 */ /* 0x000fe40000010000 */
[----:B------:R-:W-:Y:S02]  /*8100*/  FADD.FTZ R156, R12, R11 ;  /* 0x0000000b0c9c7221 */ /* 0x000fe40000010000 */
[----:B------:R-:W3:Y:S01]  /*8110*/  @!P0 LDL R11, [R1+0x218] ;  /* 0x00021800010b8983 */ /* 0x000ee20000100800 */
[----:B------:R-:W-:Y:S01]  /*8120*/  FADD.FTZ R168, R168, R167 ;  /* 0x000000a7a8a87221 */ /* 0x000fe20000010000 */
[----:B------:R-:W-:-:S03]  /*8130*/  FADD.FTZ R156, R157, R156 ;  /* 0x0000009c9d9c7221 */ /* 0x000fc60000010000 */
[----:B------:R-:W-:Y:S01]  /*8140*/  FADD.FTZ R169, R169, R168 ;  /* 0x000000a8a9a97221 */ /* 0x000fe20000010000 */
[----:B------:R-:W-:Y:S02]  /*8150*/  WARPGROUP.DEPBAR.LE gsb0, 0x0 ;  /* 0x00008000000079c5 */ /* 0x000fe40000010000 */
[----:B0-----:R-:W-:Y:S02]  /*8160*/  F2FP.BF16.F32.PACK_AB R152, R15, R214 ;  /* 0x000000d60f98723e */ /* 0x001fe400000010ff */
[----:B-1----:R-:W-:Y:S02]  /*8170*/  F2FP.BF16.F32.PACK_AB R154, R14, R215 ;  /* 0x000000d70e9a723e */ /* 0x002fe400000010ff */
        /* <DEDUP_REMOVED lines=238> */
[----:B------:R1:W-:Y:S04]  /*9060*/  STL [R1+0x444], R10 ;  /* 0x0004440a01007387 */ /* 0x0003e80000100800 */
        /* <DEDUP_REMOVED lines=152> */
.L_x_3221:
[----:B------:R-:W-:-:S13]  /*99f0*/  ISETP.NE.AND P1, PT, R5, 0x1, PT ;  /* 0x000000010500780c */ /* 0x000fda0003f25270 */
[----:B------:R-:W-:-:S05]  /*9a00*/  @P1 IMAD.HI.U32 R2, R6, R2, RZ ;  /* 0x0000000206021227 */ /* 0x000fca00078e00ff */
[----:B------:R-:W-:-:S07]  /*9a10*/  @P1 SHF.R.U32.HI R6, RZ, R3, R2 ;  /* 0x00000003ff061219 */ /* 0x000fce0000011602 */
.L_x_3222:
[----:B------:R-:W-:Y:S05]  /*9a20*/  BSYNC B0 ;  /* 0x0000000000007941 */ /* 0x000fea0003800000 */
.L_x_3220:
[----:B------:R-:W-:-:S05]  /*9a30*/  IMAD R5, R6, R5, R5 ;  /* 0x0000000506057224 */ /* 0x000fca00078e0205 */
[----:B------:R-:W-:-:S07]  /*9a40*/  VIMNMX R4, R4, R5, PT ;  /* 0x0000000504047248 */ /* 0x000fce0003fe0100 */
.L_x_3219:
        /* <DEDUP_REMOVED lines=8> */
.L_x_3227:
[----:B------:R-:W-:Y:S01]  /*9ad0*/  BSSY B0, `(.L_x_3226) ;  /* 0x0000004000007945 */ /* 0x000fe20003800000 */
[----:B------:R-:W-:Y:S01]  /*9ae0*/  VIADD R0, R16, 0x178 ;  /* 0x0000017810007836 */ /* 0x000fe20000000000 */
[----:B------:R-:W-:-:S07]  /*9af0*/  MOV R214, 0x9b10 ;  /* 0x00009b1000d67802 */ /* 0x000fce0000000f00 */
[----:B------:R-:W-:Y:S05]  /*9b00*/  CALL.REL.NOINC `($_ZN7cutlass13device_kernelIN5flash11enable_sm90INS1_16FlashAttnFwdSm90INS1_25CollectiveMainloopFwdSm90ILi2EN4cute5tupleIJNS5_1CILi1EEES8_S8_EEENS6_IJNS7_ILi128EEENS7_ILi96EEENS7_ILi64EEEEEELi256ENS_10bfloat16_tEfNS_4arch4Sm90ELb0ELb1ELb1ELb1ELb0ELb0ELb1ELb1ELb0ELb1ELb0ELb0EEENS1_21CollectiveEpilogueFwdINS6_IJSA_NS7_ILi256EEESB_EEES9_SE_SG_Li256ELb1ELb1ELb0ELb0EEENS1_36VarlenDynamicPersistentTileSchedulerILi128ELi96ELi256ELi128ELb0ELb1ELb1ELb1ELb0ELb1EEEEEEEEEvNT_6ParamsE$_ZZN5flash25CollectiveMainloopFwdSm90ILi2EN4cute5tupleIJNS1_1CILi1EEES4_S4_EEENS2_IJNS3_ILi128EEENS3_ILi96EEENS3_ILi64EEEEEELi256EN7cutlass10bfloat16_tEfNSA_4arch4Sm90ELb0ELb1ELb1ELb1ELb0ELb0ELb1ELb1ELb0ELb1ELb0ELb0EE3mmaINS_16FlashAttnFwdSm90ISE_NS_21CollectiveEpilogueFwdINS2_IJS6_NS3_ILi256EEES7_EEES5_SB_SD_Li256ELb1ELb1ELb0ELb0EEENS_36VarlenDynamicPersistentTileSchedulerILi128ELi96ELi256ELi128ELb0ELb1ELb1ELb1ELb0ELb1EEEE13SharedStorageENS1_6TensorINS1_11ArrayEngineIfLm128EEENS1_6LayoutINS2_IJNS2_IJNS3_ILi2EEEST_NS3_ILi32EEEEEES4_S4_EEENS2_IJNS2_IJS4_ST_NS3_ILi4EEEEEENS3_ILi0EEESZ_EEEEEEENS_7SoftmaxILi2ELi0EEEEEbRKNSE_6ParamsENSA_25PipelineTmaAsyncNoClusterILi2ENSA_16PipelineTmaAsyncILi2EEEEES1B_RNSA_13PipelineStateILj2EEERT0_RT1_iRiRKNS_16SeqlenInfoQKNewKILb1ELb0EEENS2_IJiiiiEEERT_ENKUliT_T0_T1_E_clIZSF_ISO_S12_S14_EbS17_S1B_S1B_S1E_S1G_S1I_iS1J_S1N_S1O_S1Q_EUlRS1R_iE1_NS3_ILb0EEENS3_ILb1EEEEEDaiS1R_S1S_S1T_) ;  /* 0x0000023000687944 */ /* 0x000fea0003c00000 */
[----:B------:R-:W-:Y:S05]  /*9b10*/  BSYNC B0 ;  /* 0x0000000000007941 */ /* 0x000fea0003800000 */
.L_x_3226:
[C---:B------:R-:W-:Y:S01]  /*9b20*/  ISETP.GT.AND P1, PT, R10.reuse, R189, PT ;  /* 0x000000bd0a00720c */ /* 0x040fe20003f24270 */
[----:B------:R-:W-:-:S12]  /*9b30*/  VIADD R10, R10, 0xffffffff ;  /* 0xffffffff0a0a7836 */ /* 0x000fd80000000000 */
[----:B------:R-:W-:Y:S05]  /*9b40*/  @P1 BRA `(.L_x_3227) ;  /* 0xfffffffc00e01947 */ /* 0x000fea000383ffff */
[----:B------:R-:W-:Y:S05]  /*9b50*/  BSYNC B1 ;  /* 0x0000000000017941 */ /* 0x000fea0003800000 */
.L_x_3225:
[----:B------:R-:W2:Y:S02]  /*9b60*/  LDL R0, [R1+0x70] ;  /* 0x0000700001007983 */ /* 0x000ea40000100800 */
[----:B--2---:R-:W-:-:S07]  /*9b70*/  IMAD.SHL.U32 R0, R0, 0x80, RZ ;  /* 0x0000008000007824 */ /* 0x004fce00078e00ff */
.L_x_3224:
[----:B------:R-:W-:Y:S05]  /*9b80*/  BSYNC B2 ;  /* 0x0000000000027941 */ /* 0x000fea0003800000 */
.L_x_3223:
        /* <DEDUP_REMOVED lines=23> */
.L_x_3230:
[----:B------:R-:W-:-:S13]  /*9d00*/  ISETP.NE.AND P1, PT, R7, 0x1, PT ;  /* 0x000000010700780c */ /* 0x000fda0003f25270 */
[----:B------:R-:W0:Y:S02]  /*9d10*/  @P1 LDC.64 R4, c[0x0][0xae0] ;  /* 0x0002b800ff041b82 */ /* 0x000e240000000a00 */
[----:B0-----:R-:W-:-:S05]  /*9d20*/  @P1 IMAD.HI.U32 R4, R0, R4, RZ ;  /* 0x0000000400041227 */ /* 0x001fca00078e00ff */
[----:B------:R-:W-:-:S07]  /*9d30*/  @P1 SHF.R.U32.HI R0, RZ, R5, R4 ;  /* 0x00000005ff001219 */ /* 0x000fce0000011604 */
.L_x_3231:
[----:B------:R-:W-:Y:S05]  /*9d40*/  BSYNC B0 ;  /* 0x0000000000007941 */ /* 0x000fea0003800000 */
.L_x_3229:
[----:B------:R-:W-:-:S05]  /*9d50*/  IMAD R3, R0, R7, RZ ;  /* 0x0000000700037224 */ /* 0x000fca00078e02ff */
[----:B------:R-:W-:-:S07]  /*9d60*/  VIMNMX R2, R2, R3, !PT ;  /* 0x0000000302027248 */ /* 0x000fce0007fe0100 */
.L_x_3228:
[----:B------:R-:W-:-:S04]  /*9d70*/  VIADD R2, R2, 0x5f ;  /* 0x0000005f02027836 */ /* 0x000fc80000000000 */
[----:B------:R-:W-:-:S05]  /*9d80*/  IMAD.HI R2, R2, 0x2aaaaaab, RZ ;  /* 0x2aaaaaab02027827 */ /* 0x000fca00078e02ff */
[----:B------:R-:W-:-:S04]  /*9d90*/  SHF.R.U32.HI R3, RZ, 0x1f, R2 ;  /* 0x0000001fff037819 */ /* 0x000fc80000011602 */
[----:B------:R-:W-:-:S04]  /*9da0*/  LEA.HI.SX32 R2, R2, R3, 0x1c ;  /* 0x0000000302027211 */ /* 0x000fc800078fe2ff */
[----:B------:R-:W-:-:S04]  /*9db0*/  VIMNMX R2, R2, UR45, !PT ;  /* 0x0000002d02027c48 */ /* 0x000fc8000ffe0100 */
[----:B------:R-:W-:-:S13]  /*9dc0*/  ISETP.GE.AND P1, PT, R10, R2, PT ;  /* 0x000000020a00720c */ /* 0x000fda0003f26270 */
[----:B------:R-:W-:Y:S05]  /*9dd0*/  @!P1 BRA `(.L_x_3232) ;  /* 0x0000009c00709947 */ /* 0x000fea0003800000 */
.L_x_3249:
        /* <DEDUP_REMOVED lines=24> */
.L_x_3234:
[----:B------:R-:W-:Y:S05]  /*9f60*/  BSYNC B0 ;  /* 0x0000000000007941 */ /* 0x000fea0003800000 */
.L_x_3233:
        /* <DEDUP_REMOVED lines=13> */
.L_x_3236:
[----:B------:R-:W-:Y:S05]  /*a040*/  BSYNC B0 ;  /* 0x0000000000007941 */ /* 0x000fea0003800000 */
.L_x_3235:
        /* <DEDUP_REMOVED lines=8> */
.L_x_3238:
[----:B------:R-:W-:Y:S05]  /*a0d0*/  BSYNC B0 ;  /* 0x0000000000007941 */ /* 0x000fea0003800000 */
.L_x_3237:
        /* <DEDUP_REMOVED lines=59> */
.L_x_3241:
[----:B------:R-:W-:Y:S05]  /*a490*/  BSYNC B0 ;  /* 0x0000000000007941 */ /* 0x000fea0003800000 */
.L_x_3240:
        /* <DEDUP_REMOVED lines=10> */
.L_x_3243:
[----:B------:R-:W-:Y:S05]  /*a540*/  BSYNC B0 ;  /* 0x0000000000007941 */ /* 0x000fea0003800000 */
.L_x_3242:
[----:B------:R-:W-:Y:S04]  /*a550*/  BSSY B0, `(.L_x_3244) ;  /* 0x0000006000007945 */ /* 0x000fe80003800000 */
[----:B-1----:R-:W-:Y:S05]  /*a560*/  @P2 BRA `(.L_x_3245) ;  /* 0x0000000000102947 */ /* 0x002fea0003800000 */
[----:B-----5:R-:W-:Y:S01]  /*a570*/  IMAD R4, R4, 0x8, R6 ;  /* 0x0000000804047824 */ /* 0x020fe200078e0206 */
[----:B------:R-:W-:-:S04]  /*a580*/  SHF.L.U32 R5, R5, 0x1f, RZ ;  /* 0x0000001f05057819 */ /* 0x000fc800000006ff */
[----:B------:R-:W1:Y:S02]  /*a590*/  SYNCS.PHASECHK.TRANS64.TRYWAIT P2, [R4+URZ], R5 ;  /* 0x00000005040075a7 */ /* 0x000e64000804017f */
[----:B-1----:R-:W-:Y:S05]  /*a5a0*/  @!P2 BRA `(.L_x_3246) ;  /* 0x000001fc0040a947 */ /* 0x002fea0003800000 */
.L_x_3245:
[----:B------:R-:W-:Y:S05]  /*a5b0*/  BSYNC B0 ;  /* 0x0000000000007941 */ /* 0x000fea0003800000 */
.L_x_3244:
        /* <DEDUP_REMOVED lines=261> */
[----:B------:R-:W-:-:S04]  /*b610*/  FMUL.FTZ R11, R28, R9 ;  /* 0x000000091c0b7220 */ /* 0x000fc80000410000 */
[----:B------:R-:W3:Y:S01]  /*b620*/  MUFU.TANH R7, R7 ;  /* 0x0000000700077308 */ /* 0x000ee20000002400 */
[-C--:B------:R-:W-:Y:S01]  /*b630*/  FMUL.FTZ R20, R29, R9.reuse ;  /* 0x000000091d147220 */ /* 0x080fe20000410000 */
[----:B------:R-:W-:-:S06]  /*b640*/  FMUL.FTZ R28, R32, R9 ;  /* 0x00000009201c7220 */ /* 0x000fcc0000410000 */
[----:B------:R-:W2:Y:S01]  /*b650*/  MUFU.TANH R8, R8 ;  /* 0x0000000800087308 */ /* 0x000ea20000002400 */
[-C--:B------:R-:W-:Y:S01]  /*b660*/  FMUL.FTZ R122, R30, R9.reuse ;  /* 0x000000091e7a7220 */ /* 0x080fe20000410000 */
[----:B------:R-:W-:-:S06]  /*b670*/  FMUL.FTZ R30, R33, R9 ;  /* 0x00000009211e7220 */ /* 0x000fcc0000410000 */
[----:B------:R3:W0:Y:S01]  /*b680*/  MUFU.TANH R12, R11 ;  /* 0x0000000b000c7308 */ /* 0x0006220000002400 */
[----:B------:R-:W-:-:S07]  /*b690*/  FMUL.FTZ R32, R36, R9 ;  /* 0x0000000924207220 */ /* 0x000fce0000410000 */
[----:B------:R-:W1:Y:S01]  /*b6a0*/  MUFU.TANH R20, R20 ;  /* 0x0000001400147308 */ /* 0x000e620000002400 */
[----:B---3--:R-:W-:Y:S01]  /*b6b0*/  FMNMX.FTZ R11, R7, R4, !PT ;  /* 0x00000004070b7209 */ /* 0x008fe20007810000 */
[-C--:B------:R-:W-:Y:S01]  /*b6c0*/  FMUL.FTZ R36, R37, R9.reuse ;  /* 0x0000000925247220 */ /* 0x080fe20000410000 */
[-C--:B------:R-:W-:Y:S01]  /*b6d0*/  FMUL.FTZ R40, R40, R9.reuse ;  /* 0x0000000928287220 */ /* 0x080fe20000410000 */
[----:B------:R-:W-:-:S04]  /*b6e0*/  FMUL.FTZ R76, R41, R9 ;  /* 0x00000009294c7220 */ /* 0x000fc80000410000 */
[----:B------:R-:W3:Y:S01]  /*b6f0*/  MUFU.TANH R28, R28 ;  /* 0x0000001c001c7308 */ /* 0x000ee20000002400 */
[----:B--2---:R-:W-:Y:S01]  /*b700*/  FMNMX.FTZ R11, R8, R11, !PT ;  /* 0x0000000b080b7209 */ /* 0x004fe20007810000 */
[-C--:B------:R-:W-:Y:S01]  /*b710*/  FMUL.FTZ R78, R44, R9.reuse ;  /* 0x000000092c4e7220 */ /* 0x080fe20000410000 */
[-C--:B------:R-:W-:Y:S01]  /*b720*/  FMUL.FTZ R82, R45, R9.reuse ;  /* 0x000000092d527220 */ /* 0x080fe20000410000 */
[-C--:B------:R-:W-:Y:S01]  /*b730*/  FMUL.FTZ R84, R48, R9.reuse ;  /* 0x0000000930547220 */ /* 0x080fe20000410000 */
[-C--:B------:R-:W-:Y:S01]  /*b740*/  FMUL.FTZ R92, R49, R9.reuse ;  /* 0x00000009315c7220 */ /* 0x080fe20000410000 */
[-C--:B------:R-:W-:Y:S01]  /*b750*/  FMUL.FTZ R88, R52, R9.reuse ;  /* 0x0000000934587220 */ /* 0x080fe20000410000 */
[----:B------:R-:W-:Y:S01]  /*b760*/  FMUL.FTZ R60, R60, R9 ;  /* 0x000000093c3c7220 */ /* 0x000fe20000410000 */
[----:B------:R-:W2:Y:S01]  /*b770*/  MUFU.TANH R30, R30 ;  /* 0x0000001e001e7308 */ /* 0x000ea20000002400 */
[----:B0-----:R-:W-:Y:S01]  /*b780*/  FMNMX.FTZ R11, R12, R11, !PT ;  /* 0x0000000b0c0b7209 */ /* 0x001fe20007810000 */
[-C--:B------:R-:W-:Y:S01]  /*b790*/  FMUL.FTZ R74, R61, R9.reuse ;  /* 0x000000093d4a7220 */ /* 0x080fe20000410000 */
[-C--:B------:R-:W-:Y:S01]  /*b7a0*/  FMUL.FTZ R72, R64, R9.reuse ;  /* 0x0000000940487220 */ /* 0x080fe20000410000 */
[-C--:B------:R-:W-:Y:S01]  /*b7b0*/  FMUL.FTZ R80, R65, R9.reuse ;  /* 0x0000000941507220 */ /* 0x080fe20000410000 */
[-C--:B------:R-:W-:Y:S01]  /*b7c0*/  FMUL.FTZ R86, R68, R9.reuse ;  /* 0x0000000944567220 */ /* 0x080fe20000410000 */
[-C--:B------:R-:W-:Y:S01]  /*b7d0*/  FMUL.FTZ R90, R69, R9.reuse ;  /* 0x00000009455a7220 */ /* 0x080fe20000410000 */
[----:B------:R-:W-:Y:S01]  /*b7e0*/  FMUL.FTZ R6, R26, R9 ;  /* 0x000000091a067220 */ /* 0x000fe20000410000 */
[----:B------:R-:W0:Y:S01]  /*b7f0*/  MUFU.TANH R32, R32 ;  /* 0x0000002000207308 */ /* 0x000e220000002400 */
[----:B-1----:R-:W-:Y:S01]  /*b800*/  FMNMX.FTZ R11, R20, R11, !PT ;  /* 0x0000000b140b7209 */ /* 0x002fe20007810000 */
[-C--:B------:R-:W-:Y:S01]  /*b810*/  FMUL.FTZ R3, R27, R9.reuse ;  /* 0x000000091b037220 */ /* 0x080fe20000410000 */
[-C--:B------:R-:W-:Y:S01]  /*b820*/  FMUL.FTZ R132, R31, R9.reuse ;  /* 0x000000091f847220 */ /* 0x080fe20000410000 */
[-C--:B------:R-:W-:Y:S01]  /*b830*/  FMUL.FTZ R142, R34, R9.reuse ;  /* 0x00000009228e7220 */ /* 0x080fe20000410000 */
[-C--:B------:R-:W-:Y:S01]  /*b840*/  FMUL.FTZ R148, R35, R9.reuse ;  /* 0x0000000923947220 */ /* 0x080fe20000410000 */
[-C--:B------:R-:W-:Y:S01]  /*b850*/  FMUL.FTZ R182, R38, R9.reuse ;  /* 0x0000000926b67220 */ /* 0x080fe20000410000 */
[----:B------:R-:W-:Y:S01]  /*b860*/  FMUL.FTZ R176, R39, R9 ;  /* 0x0000000927b07220 */ /* 0x000fe20000410000 */
[----:B------:R-:W1:Y:S01]  /*b870*/  MUFU.TANH R36, R36 ;  /* 0x0000002400247308 */ /* 0x000e620000002400 */
[----:B---3--:R-:W-:Y:S01]  /*b880*/  FMNMX.FTZ R11, R28, R11, !PT ;  /* 0x0000000b1c0b7209 */ /* 0x008fe20007810000 */
[-C--:B------:R-:W-:Y:S01]  /*b890*/  FMUL.FTZ R166, R42, R9.reuse ;  /* 0x000000092aa67220 */ /* 0x080fe20000410000 */
[-C--:B------:R-:W-:Y:S01]  /*b8a0*/  FMUL.FTZ R158, R43, R9.reuse ;  /* 0x000000092b9e7220 */ /* 0x080fe20000410000 */
[-C--:B------:R-:W-:Y:S01]  /*b8b0*/  FMUL.FTZ R13, R46, R9.reuse ;  /* 0x000000092e0d7220 */ /* 0x080fe20000410000 */
[-C--:B------:R-:W-:Y:S01]  /*b8c0*/  FMUL.FTZ R18, R50, R9.reuse ;  /* 0x0000000932127220 */ /* 0x080fe20000410000 */
[-C--:B------:R-:W-:Y:S01]  /*b8d0*/  FMUL.FTZ R160, R51, R9.reuse ;  /* 0x0000000933a07220 */ /* 0x080fe20000410000 */
[----:B------:R-:W-:Y:S01]  /*b8e0*/  FMUL.FTZ R168, R54, R9 ;  /* 0x0000000936a87220 */ /* 0x000fe20000410000 */
        /* <DEDUP_REMOVED lines=13> */
[----:B------:R-:W-:Y:S01]  /*b9c0*/  FMUL.FTZ R79, R71, R9 ;  /* 0x00000009474f7220 */ /* 0x000fe20000410000 */
[----:B------:R-:W4:Y:S02]  /*b9d0*/  LD.E R37, desc[UR40][R16.64+0x248] ;  /* 0x0002482810257980 */ /* 0x000f24000c101900 */
[----:B------:R-:W0:Y:S01]  /*b9e0*/  MUFU.TANH R78, R78 ;  /* 0x0000004e004e7308 */ /* 0x000e220000002400 */
[----:B-1----:R-:W-:Y:S01]  /*b9f0*/  FMNMX.FTZ R11, R36, R11, !PT ;  /* 0x0000000b240b7209 */ /* 0x002fe20007810000 */
[----:B------:R-:W4:Y:S04]  /*ba00*/  LD.E R33, desc[UR40][R16.64+0x25c] ;  /* 0x00025c2810217980 */ /* 0x000f28000c101900 */
[----:B------:R-:W4:Y:S02]  /*ba10*/  LD.E R41, desc[UR40][R16.64+0x27c] ;  /* 0x00027c2810297980 */ /* 0x000f24000c101900 */
[----:B------:R-:W1:Y:S01]  /*ba20*/  MUFU.TANH R82, R82 ;  /* 0x0000005200527308 */ /* 0x000e620000002400 */
[----:B---3--:R-:W-:Y:S01]  /*ba30*/  FMNMX.FTZ R11, R40, R11, !PT ;  /* 0x0000000b280b7209 */ /* 0x008fe20007810000 */
[----:B------:R-:W-:Y:S01]  /*ba40*/  FMUL.FTZ R48, R56, R9 ;  /* 0x0000000938307220 */ /* 0x000fe20000410000 */
[----:B------:R-:W3:Y:S04]  /*ba50*/  LD.E R49, desc[UR40][R16.64+0x278] ;  /* 0x0002782810317980 */ /* 0x000ee8000c101900 */
[----:B------:R-:W3:Y:S01]  /*ba60*/  LD.E R45, desc[UR40][R16.64+0x28c] ;  /* 0x00028c28102d7980 */ /* 0x000ee2000c101900 */
[----:B------:R-:W1:Y:S01]  /*ba70*/  MUFU.TANH R84, R84 ;  /* 0x0000005400547308 */ /* 0x000e620000002400 */
[----:B--2---:R-:W-:-:S07]  /*ba80*/  FMNMX.FTZ R11, R76, R11, !PT ;  /* 0x0000000b4c0b7209 */ /* 0x004fce0007810000 */
[----:B------:R-:W2:Y:S01]  /*ba90*/  MUFU.TANH R92, R92 ;  /* 0x0000005c005c7308 */ /* 0x000ea20000002400 */
[----:B0-----:R-:W-:Y:S01]  /*baa0*/  FMNMX.FTZ R11, R78, R11, !PT ;  /* 0x0000000b4e0b7209 */ /* 0x001fe20007810000 */
[----:B------:R-:W-:Y:S01]  /*bab0*/  FMUL.FTZ R52, R57, R9 ;  /* 0x0000000939347220 */ /* 0x000fe20000410000 */
[----:B------:R-:W3:Y:S05]  /*bac0*/  LD.E R27, desc[UR40][R16.64+0x42c] ;  /* 0x00042c28101b7980 */ /* 0x000eea000c101900 */
[----:B------:R-:W0:Y:S01]  /*bad0*/  MUFU.TANH R88, R88 ;  /* 0x0000005800587308 */ /* 0x000e220000002400 */
[----:B-1----:R-:W-:Y:S01]  /*bae0*/  FMNMX.FTZ R11, R82, R11, !PT ;  /* 0x0000000b520b7209 */ /* 0x002fe20007810000 */
[----:B------:R-:W3:Y:S04]  /*baf0*/  LD.E R38, desc[UR40][R16.64+0x244] ;  /* 0x0002442810267980 */ /* 0x000ee8000c101900 */
[----:B------:R-:W3:Y:S02]  /*bb00*/  LD.E R34, desc[UR40][R16.64+0x250] ;  /* 0x0002502810227980 */ /* 0x000ee4000c101900 */
[----:B------:R-:W1:Y:S01]  /*bb10*/  MUFU.TANH R44, R44 ;  /* 0x0000002c002c7308 */ /* 0x000e620000002400 */
[----:B------:R-:W-:Y:S01]  /*bb20*/  FMNMX.FTZ R11, R84, R11, !PT ;  /* 0x0000000b540b7209 */ /* 0x000fe20007810000 */
[----:B------:R-:W3:Y:S04]  /*bb30*/  LD.E R46, desc[UR40][R16.64+0x270] ;  /* 0x00027028102e7980 */ /* 0x000ee8000c101900 */
[----:B------:R-:W3:Y:S02]  /*bb40*/  LD.E R42, desc[UR40][R16.64+0x274] ;  /* 0x00027428102a7980 */ /* 0x000ee4000c101900 */
[----:B------:R-:W1:Y:S01]  /*bb50*/  MUFU.TANH R48, R48 ;  /* 0x0000003000307308 */ /* 0x000e620000002400 */
[----:B--2---:R-:W-:Y:S01]  /*bb60*/  FMNMX.FTZ R11, R92, R11, !PT ;  /* 0x0000000b5c0b7209 */ /* 0x004fe20007810000 */
[----:B------:R-:W2:Y:S04]  /*bb70*/  LD.E R50, desc[UR40][R16.64+0x284] ;  /* 0x0002842810327980 */ /* 0x000ea8000c101900 */
[----:B------:R-:W2:Y:S02]  /*bb80*/  LD.E R54, desc[UR40][R16.64+0x290] ;  /* 0x0002902810367980 */ /* 0x000ea4000c101900 */
[----:B------:R-:W1:Y:S01]  /*bb90*/  MUFU.TANH R52, R52 ;  /* 0x0000003400347308 */ /* 0x000e620000002400 */
[----:B0-----:R-:W-:Y:S01]  /*bba0*/  FMNMX.FTZ R11, R88, R11, !PT ;  /* 0x0000000b580b7209 */ /* 0x001fe20007810000 */
[----:B------:R-:W2:Y:S06]  /*bbb0*/  LD.E R56, desc[UR40][R16.64+0x2a0] ;  /* 0x0002a02810387980 */ /* 0x000eac000c101900 */
[----:B------:R-:W0:Y:S01]  /*bbc0*/  MUFU.TANH R60, R60 ;  /* 0x0000003c003c7308 */ /* 0x000e220000002400 */
[----:B-1----:R-:W-:Y:S01]  /*bbd0*/  FMNMX.FTZ R11, R44, R11, !PT ;  /* 0x0000000b2c0b7209 */ /* 0x002fe20007810000 */
[----:B------:R-:W2:Y:S04]  /*bbe0*/  LD.E R58, desc[UR40][R16.64+0x2a4] ;  /* 0x0002a428103a7980 */ /* 0x000ea8000c101900 */
[----:B------:R-:W2:Y:S02]  /*bbf0*/  LD.E R61, desc[UR40][R16.64+0x2ac] ;  /* 0x0002ac28103d7980 */ /* 0x000ea4000c101900 */
[----:B------:R-:W1:Y:S01]  /*bc00*/  MUFU.TANH R74, R74 ;  /* 0x0000004a004a7308 */ /* 0x000e620000002400 */
[----:B------:R-:W-:Y:S01]  /*bc10*/  FMNMX.FTZ R11, R48, R11, !PT ;  /* 0x0000000b300b7209 */ /* 0x000fe20007810000 */
[----:B------:R-:W2:Y:S04]  /*bc20*/  LD.E R68, desc[UR40][R16.64+0x2b0] ;  /* 0x0002b02810447980 */ /* 0x000ea8000c101900 */
[----:B------:R-:W2:Y:S02]  /*bc30*/  LD.E R64, desc[UR40][R16.64+0x2c4] ;  /* 0x0002c42810407980 */ /* 0x000ea4000c101900 */
[----:B------:R-:W1:Y:S01]  /*bc40*/  MUFU.TANH R72, R72 ;  /* 0x0000004800487308 */ /* 0x000e620000002400 */
[----:B------:R-:W-:Y:S01]  /*bc50*/  FMNMX.FTZ R11, R52, R11, !PT ;  /* 0x0000000b340b7209 */ /* 0x000fe20007810000 */
        /* <DEDUP_REMOVED lines=11> */
[----:B------:R-:W2:Y:S03]  /*bd10*/  LD.E R39, desc[UR40][R16.64+0x23c] ;  /* 0x00023c2810277980 */ /* 0x000ea6000c101900 */
[----:B------:R-:W-:Y:S01]  /*bd20*/  FMNMX.FTZ R11, R80, R11, !PT ;  /* 0x0000000b500b7209 */ /* 0x000fe20007810000 */
[----:B------:R-:W2:Y:S02]  /*bd30*/  LD.E R35, desc[UR40][R16.64+0x24c] ;  /* 0x00024c2810237980 */ /* 0x000ea4000c101900 */
[----:B------:R-:W1:Y:S01]  /*bd40*/  MUFU.TANH R6, R6 ;  /* 0x0000000600067308 */ /* 0x000e620000002400 */
[----:B0-----:R-:W-:Y:S01]  /*bd50*/  FMNMX.FTZ R11, R86, R11, !PT ;  /* 0x0000000b560b7209 */ /* 0x001fe20007810000 */
[----:B------:R-:W2:Y:S04]  /*bd60*/  LD.E R51, desc[UR40][R16.64+0x26c] ;  /* 0x00026c2810337980 */ /* 0x000ea8000c101900 */
[----:B------:R-:W2:Y:S02]  /*bd70*/  LD.E R43, desc[UR40][R16.64+0x298] ;  /* 0x00029828102b7980 */ /* 0x000ea4000c101900 */
[----:B------:R-:W0:Y:S01]  /*bd80*/  MUFU.TANH R3, R3 ;  /* 0x0000000300037308 */ /* 0x000e220000002400 */
[----:B-1----:R-:W-:Y:S01]  /*bd90*/  FMNMX.FTZ R15, R90, R11, !PT ;  /* 0x0000000b5a0f7209 */ /* 0x002fe20007810000 */
[----:B------:R-:W2:Y:S06]  /*bda0*/  LD.E R63, desc[UR40][R16.64+0x29c] ;  /* 0x00029c28103f7980 */ /* 0x000eac000c101900 */
[----:B------:R-:W1:Y:S01]  /*bdb0*/  MUFU.TANH R122, R122 ;  /* 0x0000007a007a7308 */ /* 0x000e620000002400 */
[----:B------:R-:W1:Y:S01]  /*bdc0*/  SHFL.BFLY PT, R14, R15, 0x2, 0x1f ;  /* 0x0c401f000f0e7f89 */ /* 0x000e6200000e0000 */
[----:B------:R-:W-:-:S03]  /*bdd0*/  FMNMX.FTZ R24, R6, R5, !PT ;  /* 0x0000000506187209 */ /* 0x000fc60007810000 */
[----:B------:R-:W2:Y:S03]  /*bde0*/  LD.E R55, desc[UR40][R16.64+0x2a8] ;  /* 0x0002a82810377980 */ /* 0x000ea6000c101900 */
[----:B------:R-:W1:Y:S01]  /*bdf0*/  MUFU.TANH R132, R132 ;  /* 0x0000008400847308 */ /* 0x000e620000002400 */
[----:B0-----:R-:W-:Y:S01]  /*be00*/  FMNMX.FTZ R11, R3, R24, !PT ;  /* 0x00000018030b7209 */ /* 0x001fe20007810000 */
[----:B------:R-:W2:Y:S04]  /*be10*/  LD.E R59, desc[UR40][R16.64+0x2b8] ;  /* 0x0002b828103b7980 */ /* 0x000ea8000c101900 */
[----:B------:R-:W2:Y:S02]  /*be20*/  LD.E R57, desc[UR40][R16.64+0x2bc] ;  /* 0x0002bc2810397980 */ /* 0x000ea4000c101900 */
[----:B------:R-:W0:Y:S01]  /*be30*/  MUFU.TANH R142, R142 ;  /* 0x0000008e008e7308 */ /* 0x000e220000002400 */
[----:B-1----:R-:W-:Y:S01]  /*be40*/  FMNMX.FTZ R11, R122, R11, !PT ;  /* 0x0000000b7a0b7209 */ /* 0x002fe20007810000 */
[----:B------:R-:W2:Y:S04]  /*be50*/  LD.E R53, desc[UR40][R16.64+0x2c8] ;  /* 0x0002c82810357980 */ /* 0x000ea8000c101900 */
[----:B------:R-:W2:Y:S02]  /*be60*/  LD.E R71, desc[UR40][R16.64+0x2d8] ;  /* 0x0002d82810477980 */ /* 0x000ea4000c101900 */
[----:B------:R-:W1:Y:S01]  /*be70*/  MUFU.TANH R148, R148 ;  /* 0x0000009400947308 */ /* 0x000e620000002400 */
[----:B------:R-:W-:Y:S01]  /*be80*/  FMNMX.FTZ R11, R132, R11, !PT ;  /* 0x0000000b840b7209 */ /* 0x000fe20007810000 */
[----:B------:R-:W2:Y:S06]  /*be90*/  LD.E R67, desc[UR40][R16.64+0x2e8] ;  /* 0x0002e82810437980 */ /* 0x000eac000c101900 */
[----:B------:R-:W1:Y:S01]  /*bea0*/  MUFU.TANH R182, R182 ;  /* 0x000000b600b67308 */ /* 0x000e620000002400 */
[----:B0-----:R-:W-:-:S07]  /*beb0*/  FMNMX.FTZ R11, R142, R11, !PT ;  /* 0x0000000b8e0b7209 */ /* 0x001fce0007810000 */
[----:B------:R-:W0:Y:S01]  /*bec0*/  MUFU.TANH R176, R176 ;  /* 0x000000b000b07308 */ /* 0x000e220000002400 */
[----:B------:R-:W-:Y:S01]  /*bed0*/  FMNMX.FTZ R19, R15, R14, !PT ;  /* 0x0000000e0f137209 */ /* 0x000fe20007810000 */
[----:B------:R-:W-:Y:S01]  /*bee0*/  FMUL.FTZ R14, R47, R9 ;  /* 0x000000092f0e7220 */ /* 0x000fe20000410000 */
[----:B-1----:R-:W-:-:S05]  /*bef0*/  FMNMX.FTZ R11, R148, R11, !PT ;  /* 0x0000000b940b7209 */ /* 0x002fca0007810000 */
[----:B------:R-:W1:Y:S01]  /*bf00*/  MUFU.TANH R166, R166 ;  /* 0x000000a600a67308 */ /* 0x000e620000002400 */
[----:B------:R-:W-:-:S07]  /*bf10*/  FMNMX.FTZ R11, R182, R11, !PT ;  /* 0x0000000bb60b7209 */ /* 0x000fce0007810000 */
[----:B------:R-:W1:Y:S01]  /*bf20*/  MUFU.TANH R158, R158 ;  /* 0x0000009e009e7308 */ /* 0x000e620000002400 */
[----:B0-----:R-:W-:-:S07]  /*bf30*/  FMNMX.FTZ R11, R176, R11, !PT ;  /* 0x0000000bb00b7209 */ /* 0x001fce0007810000 */
[----:B------:R-:W0:Y:S01]  /*bf40*/  MUFU.TANH R13, R13 ;  /* 0x0000000d000d7308 */ /* 0x000e220000002400 */
[----:B-1----:R-:W-:-:S07]  /*bf50*/  FMNMX.FTZ R11, R166, R11, !PT ;  /* 0x0000000ba60b7209 */ /* 0x002fce0007810000 */
[----:B------:R-:W-:Y:S08]  /*bf60*/  MUFU.TANH R18, R18 ;  /* 0x0000001200127308 */ /* 0x000ff00000002400 */
[----:B------:R-:W-:Y:S08]  /*bf70*/  MUFU.TANH R160, R160 ;  /* 0x000000a000a07308 */ /* 0x000ff00000002400 */
[----:B------:R-:W-:Y:S08]  /*bf80*/  MUFU.TANH R168, R168 ;  /* 0x000000a800a87308 */ /* 0x000ff00000002400 */
[----:B------:R-:W-:Y:S08]  /*bf90*/  MUFU.TANH R174, R174 ;  /* 0x000000ae00ae7308 */ /* 0x000ff00000002400 */
[----:B------:R-:W-:Y:S08]  /*bfa0*/  MUFU.TANH R218, R218 ;  /* 0x000000da00da7308 */ /* 0x000ff00000002400 */
[----:B------:R-:W-:Y:S08]  /*bfb0*/  MUFU.TANH R220, R220 ;  /* 0x000000dc00dc7308 */ /* 0x000ff00000002400 */
[----:B------:R-:W-:Y:S01]  /*bfc0*/  MUFU.TANH R228, R228 ;  /* 0x000000e400e47308 */ /* 0x000fe20000002400 */
[----:B------:R-:W1:Y:S07]  /*bfd0*/  SHFL.BFLY PT, R26, R19, 0x1, 0x1f ;  /* 0x0c201f00131a7f89 */ /* 0x000e6e00000e0000 */
[----:B------:R-:W-:Y:S08]  /*bfe0*/  MUFU.TANH R236, R236 ;  /* 0x000000ec00ec7308 */ /* 0x000ff00000002400 */
[----:B------:R-:W-:Y:S08]  /*bff0*/  MUFU.TANH R73, R73 ;  /* 0x0000004900497308 */ /* 0x000ff00000002400 */
[----:B------:R-:W-:Y:S08]  /*c000*/  MUFU.TANH R75, R75 ;  /* 0x0000004b004b7308 */ /* 0x000ff00000002400 */
[----:B------:R-:W-:Y:S08]  /*c010*/  MUFU.TANH R77, R77 ;  /* 0x0000004d004d7308 */ /* 0x000ff00000002400 */
[----:B------:R-:W-:Y:S01]  /*c020*/  MUFU.TANH R79, R79 ;  /* 0x0000004f004f7308 */ /* 0x000fe20000002400 */
[----:B------:R-:W-:Y:S04]  /*c030*/  ST.E desc[UR40][R16.64+0x440], R15 ;  /* 0x0004400f10007985 */ /* 0x000fe8000c101928 */
[----:B------:R-:W2:Y:S03]  /*c040*/  LD.E R47, desc[UR40][R16.64+0x288] ;  /* 0x00028828102f7980 */ /* 0x000ea6000c101900 */
[----:B------:R-:W1:Y:S01]  /*c050*/  MUFU.TANH R14, R14 ;  /* 0x0000000e000e7308 */ /* 0x000e620000002400 */
[----:B------:R-:W-:-:S04]  /*c060*/  FMNMX.FTZ R24, R158, R11, !PT ;  /* 0x0000000b9e187209 */ /* 0x000fc80007810000 */
[----:B0-----:R-:W-:-:S04]  /*c070*/  FMNMX.FTZ R11, R13, R24, !PT ;  /* 0x000000180d0b7209 */ /* 0x001fc80007810000 */
[----:B-1----:R-:W-:-:S04]  /*c080*/  FMNMX.FTZ R11, R14, R11, !PT ;  /* 0x0000000b0e0b7209 */ /* 0x002fc80007810000 */
[----:B------:R-:W-:-:S04]  /*c090*/  FMNMX.FTZ R11, R18, R11, !PT ;  /* 0x0000000b120b7209 */ /* 0x000fc80007810000 */
        /* <DEDUP_REMOVED lines=8> */
[----:B------:R-:W-:Y:S02]  /*c120*/  FMNMX.FTZ R24, R75, R24, !PT ;  /* 0x000000184b187209 */ /* 0x000fe40007810000 */
[----:B------:R-:W-:Y:S02]  /*c130*/  FMNMX.FTZ R19, R19, R26, !PT ;  /* 0x0000001a13137209 */ /* 0x000fe40007810000 */
[----:B------:R-:W-:Y:S01]  /*c140*/  FMNMX.FTZ R24, R77, R24, !PT ;  /* 0x000000184d187209 */ /* 0x000fe20007810000 */
[----:B------:R-:W3:Y:S03]  /*c150*/  LD.E R26, desc[UR40][R16.64+0x450] ;  /* 0x00045028101a7980 */ /* 0x000ee6000c101900 */
[----:B------:R-:W-:Y:S01]  /*c160*/  FMNMX.FTZ R9, R79, R24, !PT ;  /* 0x000000184f097209 */ /* 0x000fe20007810000 */
[----:B------:R-:W-:Y:S04]  /*c170*/  ST.E desc[UR40][R16.64+0x440], R19 ;  /* 0x0004401310007985 */ /* 0x000fe8000c101928 */
[----:B------:R-:W4:Y:S04]  /*c180*/  LD.E R25, desc[UR40][R16.64+0x440] ;  /* 0x0004402810197980 */ /* 0x000f28000c101900 */
[----:B------:R-:W-:Y:S04]  /*c190*/  ST.E desc[UR40][R16.64+0x444], R9 ;  /* 0x0004440910007985 */ /* 0x000fe8000c101928 */
[----:B------:R-:W2:Y:S04]  /*c1a0*/  LD.E R11, desc[UR40][R16.64+0x444] ;  /* 0x00044428100b7980 */ /* 0x000ea8000c101900 */
[----:B------:R-:W3:Y:S01]  /*c1b0*/  LD.E R24, desc[UR40][R16.64+0x454] ;  /* 0x0004542810187980 */ /* 0x000ee2000c101900 */
[----:B----4-:R-:W-:-:S04]  /*c1c0*/  FMUL.FTZ R29, R25, R21 ;  /* 0x00000015191d7220 */ /* 0x010fc80000410000 */
[----:B------:R-:W-:Y:S02]  /*c1d0*/  FFMA.FTZ R153, R8, R21, -R29 ;  /* 0x0000001508997223 */ /* 0x000fe4000001081d */
[----:B--2---:R-:W0:Y:S02]  /*c1e0*/  SHFL.BFLY PT, R8, R11, 0x2, 0x1f ;  /* 0x0c401f000b087f89 */ /* 0x004e2400000e0000 */
[----:B0-----:R-:W-:-:S05]  /*c1f0*/  FMNMX.FTZ R8, R11, R8, !PT ;  /* 0x000000080b087209 */ /* 0x001fca0007810000 */
[----:B------:R-:W0:Y:S01]  /*c200*/  SHFL.BFLY PT, R9, R8, 0x1, 0x1f ;  /* 0x0c201f0008097f89 */ /* 0x000e2200000e0000 */
[----:B------:R-:W-:Y:S01]  /*c210*/  FADD.FTZ R4, R4, -R25 ;  /* 0x8000001904047221 */ /* 0x000fe20000010000 */
[----:B------:R-:W-:-:S03]  /*c220*/  FFMA.FTZ R152, R7, R21, -R29 ;  /* 0x0000001507987223 */ /* 0x000fc6000001081d */
[-C--:B------:R-:W-:Y:S01]  /*c230*/  FMUL.FTZ R4, R4, R21.reuse ;  /* 0x0000001504047220 */ /* 0x080fe20000410000 */
[-CC-:B------:R-:W-:Y:S02]  /*c240*/  FFMA.FTZ R164, R92, R21.reuse, -R29.reuse ;  /* 0x000000155ca47223 */ /* 0x180fe4000001081d */
[----:B------:R-:W-:Y:S01]  /*c250*/  MUFU.EX2 R152, R152 ;  /* 0x0000009800987308 */ /* 0x000fe20000000800 */
[-CC-:B------:R-:W-:Y:S01]  /*c260*/  FFMA.FTZ R154, R12, R21.reuse, -R29.reuse ;  /* 0x000000150c9a7223 */ /* 0x180fe2000001081d */
[----:B------:R-:W-:-:S06]  /*c270*/  FFMA.FTZ R155, R20, R21, -R29 ;  /* 0x00000015149b7223 */ /* 0x000fcc000001081d */
[----:B------:R-:W3:Y:S01]  /*c280*/  MUFU.EX2 R25, R4 ;  /* 0x0000000400197308 */ /* 0x000ee20000000800 */
[----:B0-----:R-:W-:Y:S01]  /*c290*/  FMNMX.FTZ R31, R8, R9, !PT ;  /* 0x00000009081f7209 */ /* 0x001fe20007810000 */
[----:B------:R-:W-:-:S06]  /*c2a0*/  FFMA.FTZ R9, R90, R21, -R29 ;  /* 0x000000155a097223 */ /* 0x000fcc000001081d */
[----:B------:R-:W0:Y:S01]  /*c2b0*/  MUFU.EX2 R153, R153 ;  /* 0x0000009900997308 */ /* 0x000e220000000800 */
[-CC-:B------:R-:W-:Y:S01]  /*c2c0*/  FFMA.FTZ R180, R28, R21.reuse, -R29.reuse ;  /* 0x000000151cb47223 */ /* 0x180fe2000001081d */
[-C--:B------:R-:W-:Y:S01]  /*c2d0*/  FFMA.FTZ R7, R30, R21.reuse, -R29 ;  /* 0x000000151e077223 */ /* 0x080fe2000001081d */
[----:B------:R-:W-:Y:S01]  /*c2e0*/  FADD.FTZ R90, R5, -R31 ;  /* 0x8000001f055a7221 */ /* 0x000fe20000010000 */
[----:B------:R-:W-:-:S04]  /*c2f0*/  FMUL.FTZ R81, R31, R21 ;  /* 0x000000151f517220 */ /* 0x000fc80000410000 */
[----:B------:R-:W-:Y:S01]  /*c300*/  MUFU.EX2 R154, R154 ;  /* 0x0000009a009a7308 */ /* 0x000fe20000000800 */
[----:B------:R-:W-:Y:S01]  /*c310*/  FMUL.FTZ R92, R21, R90 ;  /* 0x0000005a155c7220 */ /* 0x000fe20000410000 */
[-CC-:B------:R-:W-:Y:S01]  /*c320*/  FFMA.FTZ R183, R6, R21.reuse, -R81.reuse ;  /* 0x0000001506b77223 */ /* 0x180fe20000010851 */
[-CC-:B------:R-:W-:Y:S01]  /*c330*/  FFMA.FTZ R188, R3, R21.reuse, -R81.reuse ;  /* 0x0000001503bc7223 */ /* 0x180fe20000010851 */
[-CC-:B------:R-:W-:Y:S01]  /*c340*/  FFMA.FTZ R6, R122, R21.reuse, -R81.reuse ;  /* 0x000000157a067223 */ /* 0x180fe20000010851 */
[----:B------:R-:W-:-:S03]  /*c350*/  FFMA.FTZ R181, R132, R21, -R81 ;  /* 0x0000001584b57223 */ /* 0x000fc60000010851 */
[----:B------:R-:W-:Y:S01]  /*c360*/  MUFU.EX2 R155, R155 ;  /* 0x0000009b009b7308 */ /* 0x000fe20000000800 */
[-C--:B------:R-:W-:Y:S01]  /*c370*/  FFMA.FTZ R179, R142, R21.reuse, -R81 ;  /* 0x000000158eb37223 */ /* 0x080fe20000010851 */
[----:B---3--:R-:W-:Y:S01]  /*c380*/  FFMA.FTZ R26, R25, R26, R152 ;  /* 0x0000001a191a7223 */ /* 0x008fe20000010098 */
[-C--:B------:R-:W-:Y:S01]  /*c390*/  FFMA.FTZ R178, R32, R21.reuse, -R29 ;  /* 0x0000001520b27223 */ /* 0x080fe2000001081d */
[-C--:B------:R-:W-:Y:S01]  /*c3a0*/  FFMA.FTZ R177, R182, R21.reuse, -R81 ;  /* 0x00000015b6b17223 */ /* 0x080fe20000010851 */
[-CC-:B------:R-:W-:Y:S01]  /*c3b0*/  FFMA.FTZ R175, R36, R21.reuse, -R29.reuse ;  /* 0x0000001524af7223 */ /* 0x180fe2000001081d */
[-CC-:B------:R-:W-:Y:S01]  /*c3c0*/  FFMA.FTZ R169, R40, R21.reuse, -R29.reuse ;  /* 0x0000001528a97223 */ /* 0x180fe2000001081d */
[-C--:B------:R-:W-:Y:S01]  /*c3d0*/  FFMA.FTZ R172, R76, R21.reuse, -R29 ;  /* 0x000000154cac7223 */ /* 0x080fe2000001081d */
[----:B------:R-:W-:Y:S01]  /*c3e0*/  MUFU.EX2 R92, R92 ;  /* 0x0000005c005c7308 */ /* 0x000fe20000000800 */
[-CC-:B------:R-:W-:Y:S01]  /*c3f0*/  FFMA.FTZ R186, R148, R21.reuse, -R81.reuse ;  /* 0x0000001594ba7223 */ /* 0x180fe20000010851 */
[-C--:B------:R-:W-:Y:S01]  /*c400*/  FFMA.FTZ R173, R166, R21.reuse, -R81 ;  /* 0x00000015a6ad7223 */ /* 0x080fe20000010851 */
[-CC-:B------:R-:W-:Y:S01]  /*c410*/  FFMA.FTZ R170, R78, R21.reuse, -R29.reuse ;  /* 0x000000154eaa7223 */ /* 0x180fe2000001081d */
[-CC-:B------:R-:W-:Y:S01]  /*c420*/  FFMA.FTZ R167, R82, R21.reuse, -R29.reuse ;  /* 0x0000001552a77223 */ /* 0x180fe2000001081d */
[-CC-:B------:R-:W-:Y:S01]  /*c430*/  FFMA.FTZ R161, R84, R21.reuse, -R29.reuse ;  /* 0x0000001554a17223 */ /* 0x180fe2000001081d */
[-CC-:B------:R-:W-:Y:S01]  /*c440*/  FFMA.FTZ R159, R88, R21.reuse, -R29.reuse ;  /* 0x00000015589f7223 */ /* 0x180fe2000001081d */
[-C--:B------:R-:W-:Y:S01]  /*c450*/  FFMA.FTZ R162, R44, R21.reuse, -R29 ;  /* 0x000000152ca27223 */ /* 0x080fe2000001081d */
[----:B------:R-:W1:Y:S01]  /*c460*/  MUFU.EX2 R183, R183 ;  /* 0x000000b700b77308 */ /* 0x000e620000000800 */
[-CC-:B------:R-:W-:Y:S01]  /*c470*/  FFMA.FTZ R171, R13, R21.reuse, -R81.reuse ;  /* 0x000000150dab7223 */ /* 0x180fe20000010851 */
[-C--:B------:R-:W-:Y:S01]  /*c480*/  FFMA.FTZ R89, R14, R21.reuse, -R81 ;  /* 0x000000150e597223 */ /* 0x080fe20000010851 */
[-CC-:B------:R-:W-:Y:S01]  /*c490*/  FFMA.FTZ R156, R48, R21.reuse, -R29.reuse ;  /* 0x00000015309c7223 */ /* 0x180fe2000001081d */
[-CC-:B------:R-:W-:Y:S01]  /*c4a0*/  FFMA.FTZ R19, R52, R21.reuse, -R29.reuse ;  /* 0x0000001534137223 */ /* 0x180fe2000001081d */
[-CC-:B------:R-:W-:Y:S01]  /*c4b0*/  FFMA.FTZ R15, R60, R21.reuse, -R29.reuse ;  /* 0x000000153c0f7223 */ /* 0x180fe2000001081d */
[-CC-:B------:R-:W-:Y:S01]  /*c4c0*/  FFMA.FTZ R20, R74, R21.reuse, -R29.reuse ;  /* 0x000000154a147223 */ /* 0x180fe2000001081d */
[-C--:B------:R-:W-:Y:S01]  /*c4d0*/  FFMA.FTZ R11, R72, R21.reuse, -R29 ;  /* 0x00000015480b7223 */ /* 0x080fe2000001081d */
[----:B------:R-:W2:Y:S01]  /*c4e0*/  MUFU.EX2 R188, R188 ;  /* 0x000000bc00bc7308 */ /* 0x000ea20000000800 */
[-C--:B------:R-:W-:Y:S01]  /*c4f0*/  FFMA.FTZ R182, R176, R21.reuse, -R81 ;  /* 0x00000015b0b67223 */ /* 0x080fe20000010851 */
[----:B0-----:R-:W-:Y:S01]  /*c500*/  FADD.FTZ R103, R153, R26 ;  /* 0x0000001a99677221 */ /* 0x001fe20000010000 */
[-CC-:B------:R-:W-:Y:S01]  /*c510*/  FFMA.FTZ R12, R80, R21.reuse, -R29.reuse ;  /* 0x00000015500c7223 */ /* 0x180fe2000001081d */
[-C--:B------:R-:W-:Y:S01]  /*c520*/  FFMA.FTZ R8, R86, R21.reuse, -R29 ;  /* 0x0000001556087223 */ /* 0x080fe2000001081d */
[----:B------:R-:W3:Y:S03]  /*c530*/  LD.E R4, desc[UR40][R16.64+0x424] ;  /* 0x0004242810047980 */ /* 0x000ee6000c101900 */
[----:B------:R-:W0:Y:S01]  /*c540*/  MUFU.EX2 R6, R6 ;  /* 0x0000000600067308 */ /* 0x000e220000000800 */
[-CC-:B------:R-:W-:Y:S01]  /*c550*/  FFMA.FTZ R176, R158, R21.reuse, -R81.reuse ;  /* 0x000000159eb07223 */ /* 0x180fe20000010851 */
[-CC-:B------:R-:W-:Y:S01]  /*c560*/  FFMA.FTZ R165, R18, R21.reuse, -R81.reuse ;  /* 0x0000001512a57223 */ /* 0x180fe20000010851 */
[----:B------:R-:W4:Y:S05]  /*c570*/  LD.E R28, desc[UR40][R16.64+0x240] ;  /* 0x00024028101c7980 */ /* 0x000f2a000c101900 */
[----:B------:R-:W0:Y:S01]  /*c580*/  MUFU.EX2 R180, R180 ;  /* 0x000000b400b47308 */ /* 0x000e220000000800 */
[-CC-:B------:R-:W-:Y:S01]  /*c590*/  FFMA.FTZ R105, R160, R21.reuse, -R81.reuse ;  /* 0x00000015a0697223 */ /* 0x180fe20000010851 */
[-CC-:B------:R-:W-:Y:S01]  /*c5a0*/  FFMA.FTZ R163, R168, R21.reuse, -R81.reuse ;  /* 0x00000015a8a37223 */ /* 0x180fe20000010851 */
[-CC-:B------:R-:W-:Y:S01]  /*c5b0*/  FFMA.FTZ R166, R174, R21.reuse, -R81.reuse ;  /* 0x00000015aea67223 */ /* 0x180fe20000010851 */
[-CC-:B------:R-:W-:Y:S01]  /*c5c0*/  FFMA.FTZ R157, R218, R21.reuse, -R81.reuse ;  /* 0x00000015da9d7223 */ /* 0x180fe20000010851 */
[-CC-:B------:R-:W-:Y:S01]  /*c5d0*/  FFMA.FTZ R228, R228, R21.reuse, -R81.reuse ;  /* 0x00000015e4e47223 */ /* 0x180fe20000010851 */
[----:B------:R-:W4:Y:S02]  /*c5e0*/  LD.E R30, desc[UR40][R16.64+0x230] ;  /* 0x00023028101e7980 */ /* 0x000f24000c101900 */
[----:B------:R-:W0:Y:S01]  /*c5f0*/  MUFU.EX2 R181, R181 ;  /* 0x000000b500b57308 */ /* 0x000e220000000800 */
[-CC-:B------:R-:W-:Y:S01]  /*c600*/  FFMA.FTZ R160, R220, R21.reuse, -R81.reuse ;  /* 0x00000015dca07223 */ /* 0x180fe20000010851 */
[-CC-:B------:R-:W-:Y:S01]  /*c610*/  FFMA.FTZ R158, R236, R21.reuse, -R81.reuse ;  /* 0x00000015ec9e7223 */ /* 0x180fe20000010851 */
[-CC-:B------:R-:W-:Y:S01]  /*c620*/  FFMA.FTZ R13, R73, R21.reuse, -R81.reuse ;  /* 0x00000015490d7223 */ /* 0x180fe20000010851 */
[-CC-:B------:R-:W-:Y:S01]  /*c630*/  FFMA.FTZ R18, R75, R21.reuse, -R81.reuse ;  /* 0x000000154b127223 */ /* 0x180fe20000010851 */
[----:B------:R-:W-:-:S03]  /*c640*/  FFMA.FTZ R3, R77, R21, -R81 ;  /* 0x000000154d037223 */ /* 0x000fc60000010851 */
[----:B------:R-:W0:Y:S01]  /*c650*/  MUFU.EX2 R7, R7 ;  /* 0x0000000700077308 */ /* 0x000e220000000800 */
[----:B------:R-:W-:Y:S01]  /*c660*/  FFMA.FTZ R14, R79, R21, -R81 ;  /* 0x000000154f0e7223 */ /* 0x000fe20000010851 */
[----:B-1----:R-:W-:Y:S01]  /*c670*/  FFMA.FTZ R21, R92, R24, R183 ;  /* 0x000000185c157223 */ /* 0x002fe200000100b7 */
[----:B------:R-:W-:Y:S01]  /*c680*/  FADD.FTZ R24, R154, R103 ;  /* 0x000000679a187221 */ /* 0x000fe20000010000 */
[----:B------:R-:W4:Y:S04]  /*c690*/  LD.E R32, desc[UR40][R16.64+0x234] ;  /* 0x0002342810207980 */ /* 0x000f28000c101900 */
[----:B------:R-:W1:Y:S01]  /*c6a0*/  MUFU.EX2 R179, R179 ;  /* 0x000000b300b37308 */ /* 0x000e620000000800 */
[----:B--2---:R-:W-:Y:S01]  /*c6b0*/  FADD.FTZ R21, R188, R21 ;  /* 0x00000015bc157221 */ /* 0x004fe20000010000 */
[----:B------:R-:W-:Y:S01]  /*c6c0*/  FADD.FTZ R109, R155, R24 ;  /* 0x000000189b6d7221 */ /* 0x000fe20000010000 */
[----:B------:R-:W2:Y:S04]  /*c6d0*/  LD.E R36, desc[UR40][R16.64+0x254] ;  /* 0x0002542810247980 */ /* 0x000ea8000c101900 */
[----:B------:R-:W2:Y:S01]  /*c6e0*/  LD.E R40, desc[UR40][R16.64+0x260] ;  /* 0x0002602810287980 */ /* 0x000ea2000c101900 */
[----:B------:R-:W1:Y:S01]  /*c6f0*/  MUFU.EX2 R178, R178 ;  /* 0x000000b200b27308 */ /* 0x000e620000000800 */
[----:B0-----:R-:W-:Y:S01]  /*c700*/  FADD.FTZ R24, R6, R21 ;  /* 0x0000001506187221 */ /* 0x001fe20000010000 */
[----:B------:R-:W-:Y:S01]  /*c710*/  FADD.FTZ R26, R180, R109 ;  /* 0x0000006db41a7221 */ /* 0x000fe20000010000 */
[----:B------:R-:W2:Y:S04]  /*c720*/  LD.E R48, desc[UR40][R16.64+0x264] ;  /* 0x0002642810307980 */ /* 0x000ea8000c101900 */
[----:B------:R-:W2:Y:S01]  /*c730*/  LD.E R76, desc[UR40][R16.64+0x2e4] ;  /* 0x0002e428104c7980 */ /* 0x000ea2000c101900 */
[----:B------:R-:W0:Y:S03]  /*c740*/  MUFU.EX2 R186, R186 ;  /* 0x000000ba00ba7308 */ /* 0x000e260000000800 */
[----:B------:R-:W2:Y:S04]  /*c750*/  LD.E R90, desc[UR40][R16.64+0x350] ;  /* 0x00035028105a7980 */ /* 0x000ea8000c101900 */
[----:B------:R-:W2:Y:S01]  /*c760*/  LD.E R122, desc[UR40][R16.64+0x3a4] ;  /* 0x0003a428107a7980 */ /* 0x000ea2000c101900 */
[----:B------:R-:W0:Y:S01]  /*c770*/  MUFU.EX2 R175, R175 ;  /* 0x000000af00af7308 */ /* 0x000e220000000800 */
[----:B------:R-:W-:Y:S01]  /*c780*/  FADD.FTZ R24, R181, R24 ;  /* 0x00000018b5187221 */ /* 0x000fe20000010000 */
[----:B------:R-:W-:Y:S01]  /*c790*/  FADD.FTZ R115, R7, R26 ;  /* 0x0000001a07737221 */ /* 0x000fe20000010000 */
[----:B------:R-:W2:Y:S04]  /*c7a0*/  LD.E R44, desc[UR40][R16.64+0x280] ;  /* 0x00028028102c7980 */ /* 0x000ea8000c101900 */
[----:B------:R-:W2:Y:S01]  /*c7b0*/  LD.E R52, desc[UR40][R16.64+0x294] ;  /* 0x0002942810347980 */ /* 0x000ea2000c101900 */
[----:B------:R-:W0:Y:S03]  /*c7c0*/  MUFU.EX2 R177, R177 ;  /* 0x000000b100b17308 */ /* 0x000e260000000800 */
[----:B------:R-:W2:Y:S04]  /*c7d0*/  LD.E R132, desc[UR40][R16.64+0x3d0] ;  /* 0x0003d02810847980 */ /* 0x000ea8000c101900 */
[----:B------:R-:W2:Y:S01]  /*c7e0*/  LD.E R60, desc[UR40][R16.64+0x2c0] ;  /* 0x0002c028103c7980 */ /* 0x000ea2000c101900 */
[----:B------:R-:W0:Y:S01]  /*c7f0*/  MUFU.EX2 R169, R169 ;  /* 0x000000a900a97308 */ /* 0x000e220000000800 */
[----:B-1----:R-:W-:Y:S01]  /*c800*/  FADD.FTZ R21, R179, R24 ;  /* 0x00000018b3157221 */ /* 0x002fe20000010000 */
[----:B------:R-:W-:Y:S01]  /*c810*/  FADD.FTZ R26, R178, R115 ;  /* 0x00000073b21a7221 */ /* 0x000fe20000010000 */
[----:B------:R-:W2:Y:S04]  /*c820*/  LD.E R78, desc[UR40][R16.64+0x2d4] ;  /* 0x0002d428104e7980 */ /* 0x000ea8000c101900 */
[----:B------:R-:W2:Y:S01]  /*c830*/  LD.E R74, desc[UR40][R16.64+0x2f0] ;  /* 0x0002f028104a7980 */ /* 0x000ea2000c101900 */
[----:B------:R-:W1:Y:S03]  /*c840*/  MUFU.EX2 R182, R182 ;  /* 0x000000b600b67308 */ /* 0x000e660000000800 */
[----:B------:R-:W2:Y:S05]  /*c850*/  LD.E R142, desc[UR40][R16.64+0x3f4] ;  /* 0x0003f428108e7980 */ /* 0x000eaa000c101900 */
[----:B------:R-:W-:Y:S01]  /*c860*/  MUFU.EX2 R164, R164 ;  /* 0x000000a400a47308 */ /* 0x000fe20000000800 */
[----:B------:R1:W-:Y:S04]  /*c870*/  ST.E desc[UR40][R16.64+0x444], R31 ;  /* 0x0004441f10007985 */ /* 0x0003e8000c101928 */
[----:B------:R-:W2:Y:S03]  /*c880*/  LD.E R5, desc[UR40][R16.64+0x238] ;  /* 0x0002382810057980 */ /* 0x000ea6000c101900 */
[----:B------:R-:W1:Y:S01]  /*c890*/  MUFU.EX2 R172, R172 ;  /* 0x000000ac00ac7308 */ /* 0x000e620000000800 */
[----:B0-----:R-:W-:Y:S01]  /*c8a0*/  FADD.FTZ R24, R186, R21 ;  /* 0x00000015ba187221 */ /* 0x001fe20000010000 */
[----:B------:R-:W-:Y:S01]  /*c8b0*/  FADD.FTZ R26, R175, R26 ;  /* 0x0000001aaf1a7221 */ /* 0x000fe20000010000 */
[----:B------:R-:W2:Y:S04]  /*c8c0*/  LD.E R72, desc[UR40][R16.64+0x2f4] ;  /* 0x0002f42810487980 */ /* 0x000ea8000c101900 */
[----:B------:R-:W2:Y:S01]  /*c8d0*/  LD.E R82, desc[UR40][R16.64+0x300] ;  /* 0x0003002810527980 */ /* 0x000ea2000c101900 */
[----:B------:R-:W-:Y:S03]  /*c8e0*/  MUFU.EX2 R170, R170 ;  /* 0x000000aa00aa7308 */ /* 0x000fe60000000800 */
[----:B------:R-:W2:Y:S05]  /*c8f0*/  LD.E R148, desc[UR40][R16.64+0x420] ;  /* 0x0004202810947980 */ /* 0x000eaa000c101900 */
[----:B------:R-:W0:Y:S01]  /*c900*/  MUFU.EX2 R173, R173 ;  /* 0x000000ad00ad7308 */ /* 0x000e220000000800 */
[----:B------:R-:W-:Y:S01]  /*c910*/  FADD.FTZ R21, R177, R24 ;  /* 0x00000018b1157221 */ /* 0x000fe20000010000 */
[----:B------:R-:W-:Y:S01]  /*c920*/  FADD.FTZ R123, R169, R26 ;  /* 0x0000001aa97b7221 */ /* 0x000fe20000010000 */
[----:B------:R-:W2:Y:S04]  /*c930*/  LD.E R80, desc[UR40][R16.64+0x304] ;  /* 0x0003042810507980 */ /* 0x000ea8000c101900 */
[----:B------:R-:W2:Y:S01]  /*c940*/  LD.E R84, desc[UR40][R16.64+0x310] ;  /* 0x0003102810547980 */ /* 0x000ea2000c101900 */
[----:B------:R-:W-:Y:S03]  /*c950*/  MUFU.EX2 R167, R167 ;  /* 0x000000a700a77308 */ /* 0x000fe60000000800 */
[----:B------:R-:W2:Y:S04]  /*c960*/  LD.E R88, desc[UR40][R16.64+0x314] ;  /* 0x0003142810587980 */ /* 0x000ea8000c101900 */
[----:B------:R-:W2:Y:S01]  /*c970*/  LD.E R86, desc[UR40][R16.64+0x320] ;  /* 0x0003202810567980 */ /* 0x000ea2000c101900 */
[----:B------:R-:W0:Y:S01]  /*c980*/  MUFU.EX2 R176, R176 ;  /* 0x000000b000b07308 */ /* 0x000e220000000800 */
[----:B-1----:R-:W-:Y:S01]  /*c990*/  FADD.FTZ R24, R182, R21 ;  /* 0x00000015b6187221 */ /* 0x002fe20000010000 */
[----:B------:R-:W-:Y:S01]  /*c9a0*/  FADD.FTZ R21, R172, R123 ;  /* 0x0000007bac157221 */ /* 0x000fe20000010000 */
[----:B------:R-:W2:Y:S05]  /*c9b0*/  LD.E R29, desc[UR40][R16.64+0x258] ;  /* 0x00025828101d7980 */ /* 0x000eaa000c101900 */
[----:B------:R-:W1:Y:S08]  /*c9c0*/  MUFU.EX2 R161, R161 ;  /* 0x000000a100a17308 */ /* 0x000e700000000800 */
[----:B------:R-:W1:Y:S01]  /*c9d0*/  MUFU.EX2 R171, R171 ;  /* 0x000000ab00ab7308 */ /* 0x000e620000000800 */
[----:B0-----:R-:W-:Y:S01]  /*c9e0*/  FADD.FTZ R129, R173, R24 ;  /* 0x00000018ad817221 */ /* 0x001fe20000010000 */
[----:B------:R-:W-:Y:S01]  /*c9f0*/  FADD.FTZ R26, R170, R21 ;  /* 0x00000015aa1a7221 */ /* 0x000fe20000010000 */
[----:B------:R-:W2:Y:S05]  /*ca00*/  LD.E R31, desc[UR40][R16.64+0x268] ;  /* 0x00026828101f7980 */ /* 0x000eaa000c101900 */
[----:B------:R-:W0:Y:S01]  /*ca10*/  MUFU.EX2 R174, R89 ;  /* 0x0000005900ae7308 */ /* 0x000e220000000800 */
[----:B------:R-:W-:Y:S01]  /*ca20*/  FADD.FTZ R24, R176, R129 ;  /* 0x00000081b0187221 */ /* 0x000fe20000010000 */
[----:B------:R-:W-:Y:S01]  /*ca30*/  FADD.FTZ R26, R167, R26 ;  /* 0x0000001aa71a7221 */ /* 0x000fe20000010000 */
[----:B------:R-:W2:Y:S03]  /*ca40*/  LD.E R73, desc[UR40][R16.64+0x2ec] ;  /* 0x0002ec2810497980 */ /* 0x000ea6000c101900 */
[----:B-1----:R-:W-:Y:S01]  /*ca50*/  FADD.FTZ R137, R161, R26 ;  /* 0x0000001aa1897221 */ /* 0x002fe20000010000 */
[----:B------:R-:W2:Y:S01]  /*ca60*/  LD.E R75, desc[UR40][R16.64+0x2f8] ;  /* 0x0002f828104b7980 */ /* 0x000ea2000c101900 */
[----:B------:R-:W-:Y:S01]  /*ca70*/  FADD.FTZ R135, R171, R24 ;  /* 0x00000018ab877221 */ /* 0x000fe20000010000 */
[----:B------:R1:W-:Y:S01]  /*ca80*/  MUFU.EX2 R168, R105 ;  /* 0x0000006900a87308 */ /* 0x0003e20000000800 */
[----:B------:R-:W-:Y:S01]  /*ca90*/  FADD.FTZ R26, R164, R137 ;  /* 0x00000089a41a7221 */ /* 0x000fe20000010000 */
[----:B------:R-:W2:Y:S04]  /*caa0*/  LD.E R77, desc[UR40][R16.64+0x2fc] ;  /* 0x0002fc28104d7980 */ /* 0x000ea8000c101900 */
[----:B------:R-:W2:Y:S01]  /*cab0*/  LD.E R79, desc[UR40][R16.64+0x308] ;  /* 0x00030828104f7980 */ /* 0x000ea2000c101900 */
[----:B0-----:R-:W-:-:S03]  /*cac0*/  FADD.FTZ R24, R174, R135 ;  /* 0x00000087ae187221 */ /* 0x001fc60000010000 */
[----:B------:R-:W2:Y:S04]  /*cad0*/  LD.E R81, desc[UR40][R16.64+0x30c] ;  /* 0x00030c2810517980 */ /* 0x000ea8000c101900 */
[----:B------:R-:W2:Y:S04]  /*cae0*/  LD.E R89, desc[UR40][R16.64+0x32c] ;  /* 0x00032c2810597980 */ /* 0x000ea8000c101900 */
[----:B------:R-:W2:Y:S04]  /*caf0*/  LD.E R103, desc[UR40][R16.64+0x368] ;  /* 0x0003682810677980 */ /* 0x000ea8000c101900 */
[----:B-1----:R-:W2:Y:S04]  /*cb00*/  LD.E R105, desc[UR40][R16.64+0x36c] ;  /* 0x00036c2810697980 */ /* 0x002ea8000c101900 */
[----:B------:R-:W2:Y:S04]  /*cb10*/  LD.E R109, desc[UR40][R16.64+0x37c] ;  /* 0x00037c28106d7980 */ /* 0x000ea8000c101900 */
[----:B------:R-:W2:Y:S04]  /*cb20*/  LD.E R115, desc[UR40][R16.64+0x398] ;  /* 0x0003982810737980 */ /* 0x000ea8000c101900 */
[----:B------:R-:W2:Y:S04]  /*cb30*/  LD.E R123, desc[UR40][R16.64+0x3bc] ;  /* 0x0003bc28107b7980 */ /* 0x000ea8000c101900 */
[----:B------:R-:W2:Y:S04]  /*cb40*/  LD.E R129, desc[UR40][R16.64+0x3d8] ;  /* 0x0003d82810817980 */ /* 0x000ea8000c101900 */
[----:B------:R-:W2:Y:S04]  /*cb50*/  LD.E R135, desc[UR40][R16.64+0x3e8] ;  /* 0x0003e82810877980 */ /* 0x000ea8000c101900 */
[----:B------:R-:W2:Y:S01]  /*cb60*/  LD.E R137, desc[UR40][R16.64+0x3fc] ;  /* 0x0003fc2810897980 */ /* 0x000ea2000c101900 */
[----:B------:R-:W0:Y:S08]  /*cb70*/  MUFU.EX2 R165, R165 ;  /* 0x000000a500a57308 */ /* 0x000e300000000800 */
[----:B------:R-:W1:Y:S08]  /*cb80*/  MUFU.EX2 R163, R163 ;  /* 0x000000a300a37308 */ /* 0x000e700000000800 */
[----:B------:R-:W1:Y:S01]  /*cb90*/  MUFU.EX2 R166, R166 ;  /* 0x000000a600a67308 */ /* 0x000e620000000800 */
[----:B0-----:R-:W-:-:S07]  /*cba0*/  FADD.FTZ R187, R165, R24 ;  /* 0x00000018a5bb7221 */ /* 0x001fce0000010000 */
[----:B------:R-:W0:Y:S01]  /*cbb0*/  MUFU.EX2 R159, R159 ;  /* 0x0000009f009f7308 */ /* 0x000e220000000800 */
[----:B------:R-:W-:-:S07]  /*cbc0*/  FADD.FTZ R24, R168, R187 ;  /* 0x000000bba8187221 */ /* 0x000fce0000010000 */
[----:B------:R-:W0:Y:S01]  /*cbd0*/  MUFU.EX2 R157, R157 ;  /* 0x0000009d009d7308 */ /* 0x000e220000000800 */
[----:B-1----:R-:W-:-:S07]  /*cbe0*/  FADD.FTZ R187, R163, R24 ;  /* 0x00000018a3bb7221 */ /* 0x002fce0000010000 */
[----:B------:R-:W1:Y:S08]  /*cbf0*/  MUFU.EX2 R162, R162 ;  /* 0x000000a200a27308 */ /* 0x000e700000000800 */
[----:B------:R-:W1:Y:S01]  /*cc00*/  MUFU.EX2 R160, R160 ;  /* 0x000000a000a07308 */ /* 0x000e620000000800 */
[----:B------:R-:W-:-:S07]  /*cc10*/  FADD.FTZ R24, R166, R187 ;  /* 0x000000bba6187221 */ /* 0x000fce0000010000 */
[----:B------:R-:W3:Y:S01]  /*cc20*/  MUFU.EX2 R156, R156 ;  /* 0x0000009c009c7308 */ /* 0x000ee20000000800 */
[----:B0-----:R-:W-:-:S07]  /*cc30*/  FADD.FTZ R189, R159, R26 ;  /* 0x0000001a9fbd7221 */ /* 0x001fce0000010000 */
[----:B------:R-:W0:Y:S01]  /*cc40*/  MUFU.EX2 R21, R228 ;  /* 0x000000e400157308 */ /* 0x000e220000000800 */
[----:B------:R-:W-:-:S07]  /*cc50*/  FADD.FTZ R187, R157, R24 ;  /* 0x000000189dbb7221 */ /* 0x000fce0000010000 */
[----:B------:R-:W0:Y:S01]  /*cc60*/  MUFU.EX2 R19, R19 ;  /* 0x0000001300137308 */ /* 0x000e220000000800 */
[----:B-1----:R-:W-:-:S07]  /*cc70*/  FADD.FTZ R189, R162, R189 ;  /* 0x000000bda2bd7221 */ /* 0x002fce0000010000 */
[----:B------:R-:W1:Y:S01]  /*cc80*/  MUFU.EX2 R158, R158 ;  /* 0x0000009e009e7308 */ /* 0x000e620000000800 */
[----:B------:R-:W-:-:S07]  /*cc90*/  FADD.FTZ R24, R160, R187 ;  /* 0x000000bba0187221 */ /* 0x000fce0000010000 */
[----:B------:R-:W1:Y:S01]  /*cca0*/  MUFU.EX2 R15, R15 ;  /* 0x0000000f000f7308 */ /* 0x000e620000000800 */
[----:B---3--:R-:W-:-:S07]  /*ccb0*/  FADD.FTZ R26, R156, R189 ;  /* 0x000000bd9c1a7221 */ /* 0x008fce0000010000 */
[----:B------:R-:W3:Y:S01]  /*ccc0*/  MUFU.EX2 R13, R13 ;  /* 0x0000000d000d7308 */ /* 0x000ee20000000800 */
[----:B0-----:R-:W-:-:S07]  /*ccd0*/  FADD.FTZ R187, R21, R24 ;  /* 0x0000001815bb7221 */ /* 0x001fce0000010000 */
[----:B------:R-:W0:Y:S01]  /*cce0*/  MUFU.EX2 R20, R20 ;  /* 0x0000001400147308 */ /* 0x000e220000000800 */
[----:B------:R-:W-:-:S07]  /*ccf0*/  FADD.FTZ R26, R19, R26 ;  /* 0x0000001a131a7221 */ /* 0x000fce0000010000 */
[----:B------:R-:W4:Y:S01]  /*cd00*/  MUFU.EX2 R18, R18 ;  /* 0x0000001200127308 */ /* 0x000f220000000800 */
        /* <DEDUP_REMOVED lines=8> */
[----:B----4-:R-:W-:-:S07]  /*cd90*/  FADD.FTZ R24, R18, R187 ;  /* 0x000000bb12187221 */ /* 0x010fce0000010000 */
[----:B------:R-:W4:Y:S01]  /*cda0*/  MUFU.EX2 R8, R8 ;  /* 0x0000000800087308 */ /* 0x000f220000000800 */
[----:B-1----:R-:W-:-:S07]  /*cdb0*/  FADD.FTZ R189, R11, R26 ;  /* 0x0000001a0bbd7221 */ /* 0x002fce0000010000 */
[----:B------:R-:W1:Y:S01]  /*cdc0*/  MUFU.EX2 R9, R9 ;  /* 0x0000000900097308 */ /* 0x000e620000000800 */
[----:B------:R-:W-:Y:S01]  /*cdd0*/  FADD.FTZ R187, R3, R24 ;  /* 0x0000001803bb7221 */ /* 0x000fe20000010000 */
[----:B---3--:R-:W-:-:S03]  /*cde0*/  FADD.FTZ R189, R12, R189 ;  /* 0x000000bd0cbd7221 */ /* 0x008fc60000010000 */
[----:B0-----:R-:W-:Y:S01]  /*cdf0*/  FADD.FTZ R187, R14, R187 ;  /* 0x000000bb0ebb7221 */ /* 0x001fe20000010000 */
[----:B------:R-:W-:Y:S01]  /*ce00*/  FMUL.FTZ R219, R92, R27 ;  /* 0x0000001b5cdb7220 */ /* 0x000fe20000410000 */
[----:B----4-:R-:W-:-:S03]  /*ce10*/  FADD.FTZ R26, R8, R189 ;  /* 0x000000bd081a7221 */ /* 0x010fc60000010000 */
[----:B------:R2:W-:Y:S01]  /*ce20*/  ST.E desc[UR40][R16.64+0x454], R187 ;  /* 0x000454bb10007985 */ /* 0x0005e2000c101928 */
[C---:B------:R-:W-:Y:S01]  /*ce30*/  FMUL.FTZ R217, R25.reuse, R4 ;  /* 0x0000000419d97220 */ /* 0x040fe20000410000 */
[C---:B------:R-:W-:Y:S01]  /*ce40*/  FMUL.FTZ R27, R25.reuse, R30 ;  /* 0x0000001e191b7220 */ /* 0x040fe20000410000 */
[C---:B------:R-:W-:Y:S01]  /*ce50*/  FMUL.FTZ R195, R25.reuse, R32 ;  /* 0x0000002019c37220 */ /* 0x040fe20000410000 */
[----:B------:R-:W-:Y:S01]  /*ce60*/  FMUL.FTZ R203, R25, R28 ;  /* 0x0000001c19cb7220 */ /* 0x000fe20000410000 */
[----:B-1----:R-:W-:Y:S01]  /*ce70*/  FADD.FTZ R189, R9, R26 ;  /* 0x0000001a09bd7221 */ /* 0x002fe20000010000 */
[----:B--2---:R-:W-:-:S04]  /*ce80*/  FMUL.FTZ R187, R25, R36 ;  /* 0x0000002419bb7220 */ /* 0x004fc80000410000 */
        /* <DEDUP_REMOVED lines=11> */
[C---:B---3--:R-:W-:Y:S01]  /*cf40*/  FMUL.FTZ R27, R25.reuse, R46 ;  /* 0x0000002e191b7220 */ /* 0x048fe20000410000 */
[C---:B0-----:R-:W-:Y:S01]  /*cf50*/  FMUL.FTZ R195, R25.reuse, R42 ;  /* 0x0000002a19c37220 */ /* 0x041fe20000410000 */
[C---:B-1----:R-:W-:Y:S01]  /*cf60*/  FMUL.FTZ R203, R25.reuse, R44 ;  /* 0x0000002c19cb7220 */ /* 0x042fe20000410000 */
[C---:B--2---:R-:W-:Y:S01]  /*cf70*/  FMUL.FTZ R187, R25.reuse, R50 ;  /* 0x0000003219bb7220 */ /* 0x044fe20000410000 */
[----:B------:R0:W-:Y:S01]  /*cf80*/  ST.E desc[UR40][R16.64+0x244], R189 ;  /* 0x000244bd10007985 */ /* 0x0001e2000c101928 */
[C---:B------:R-:W-:Y:S01]  /*cf90*/  FMUL.FTZ R221, R25.reuse, R56 ;  /* 0x0000003819dd7220 */ /* 0x040fe20000410000 */
[C---:B------:R-:W-:Y:S02]  /*cfa0*/  FMUL.FTZ R227, R25.reuse, R58 ;  /* 0x0000003a19e37220 */ /* 0x040fe40000410000 */
        /* <DEDUP_REMOVED lines=11> */
[C---:B0-----:R-:W-:Y:S01]  /*d060*/  FMUL.FTZ R27, R25.reuse, R68 ;  /* 0x00000044191b7220 */ /* 0x041fe20000410000 */
[C---:B-1----:R-:W-:Y:S01]  /*d070*/  FMUL.FTZ R195, R25.reuse, R62 ;  /* 0x0000003e19c37220 */ /* 0x042fe20000410000 */
[C---:B--2---:R-:W-:Y:S01]  /*d080*/  FMUL.FTZ R203, R25.reuse, R60 ;  /* 0x0000003c19cb7220 */ /* 0x044fe20000410000 */
[C---:B---3--:R-:W-:Y:S01]  /*d090*/  FMUL.FTZ R187, R25.reuse, R78 ;  /* 0x0000004e19bb7220 */ /* 0x048fe20000410000 */
        /* <DEDUP_REMOVED lines=62> */
[C---:B------:R-:W-:Y:S02]  /*d480*/  FMUL.FTZ R39, R92.reuse, R39 ;  /* 0x000000275c277220 */ /* 0x040fe40000410000 */
        /* <DEDUP_REMOVED lines=146> */
[----:B------:R4:W-:Y:S04]  /*ddb0*/  ST.E desc[UR40][R16.64+0x3e8], R135 ;  /* 0x0003e88710007985 */ /* 0x0009e8000c101928 */
[----:B------:R-:W-:Y:S04]  /*ddc0*/  ST.E desc[UR40][R16.64+0x3ec], R141 ;  /* 0x0003ec8d10007985 */ /* 0x000fe8000c101928 */
        /* <DEDUP_REMOVED lines=1499> */
.L_x_3248:
[----:B------:R-:W-:Y:S05]  /*13b80*/  BSYNC B0 ;  /* 0x0000000000007941 */ /* 0x000fea0003800000 */
.L_x_3247:
[----:B------:R-:W-:Y:S05]  /*13b90*/  @P1 BRA `(.L_x_3249) ;  /* 0xffffff6000901947 */ /* 0x000fea000383ffff */
.L_x_3232:
[----:B------:R-:W-:-:S13]  /*13ba0*/  ISETP.GE.AND P1, PT, R10, UR45, PT ;  /* 0x0000002d0a007c0c */ /* 0x000fda000bf26270 */
[----:B------:R-:W-:Y:S05]  /*13bb0*/  @!P1 BRA `(.L_x_3250) ;  /* 0x000000b000909947 */ /* 0x000fea0003800000 */
[----:B0-----:R0:W5:Y:S02]  /*13bc0*/  LDL.64 R2, [R1+0x178] ;  /* 0x0001780001027983 */ /* 0x0011640000100a00 */
.L_x_3281:
        /* <DEDUP_REMOVED lines=21> */
.L_x_3252:
[----:B------:R-:W-:Y:S05]  /*13d20*/  BSYNC B0 ;  /* 0x0000000000007941 */ /* 0x000fea0003800000 */
.L_x_3251:
        /* <DEDUP_REMOVED lines=13> */
.L_x_3254:
[----:B------:R-:W-:Y:S05]  /*13e00*/  BSYNC B0 ;  /* 0x0000000000007941 */ /* 0x000fea0003800000 */
.L_x_3253:
        /* <DEDUP_REMOVED lines=8> */
.L_x_3256:
[----:B------:R-:W-:Y:S05]  /*13e90*/  BSYNC B0 ;  /* 0x0000000000007941 */ /* 0x000fea0003800000 */
.L_x_3255:
        /* <DEDUP_REMOVED lines=59> */
.L_x_3259:
[----:B------:R-:W-:Y:S05]  /*14250*/  BSYNC B0 ;  /* 0x0000000000007941 */ /* 0x000fea0003800000 */
.L_x_3258:
        /* <DEDUP_REMOVED lines=10> */
.L_x_3261:
[----:B------:R-:W-:Y:S05]  /*14300*/  BSYNC B0 ;  /* 0x0000000000007941 */ /* 0x000fea0003800000 */
.L_x_3260:
[----:B------:R-:W-:Y:S04]  /*14310*/  BSSY B0, `(.L_x_3262) ;  /* 0x0000006000007945 */ /* 0x000fe80003800000 */
[----:B--2---:R-:W-:Y:S05]  /*14320*/  @P1 BRA `(.L_x_3263) ;  /* 0x0000000000101947 */ /* 0x004fea0003800000 */
[----:B-----5:R-:W-:Y:S01]  /*14330*/  IMAD R4, R4, 0x8, R7 ;  /* 0x0000000804047824 */ /* 0x020fe200078e0207 */
[----:B-1----:R-:W-:-:S04]  /*14340*/  SHF.L.U32 R5, R6, 0x1f, RZ ;  /* 0x0000001f06057819 */ /* 0x002fc800000006ff */
[----:B------:R-:W1:Y:S02]  /*14350*/  SYNCS.PHASECHK.TRANS64.TRYWAIT P1, [R4+URZ], R5 ;  /* 0x00000005040075a7 */ /* 0x000e64000802017f */
[----:B-1----:R-:W-:Y:S05]  /*14360*/  @!P1 BRA `(.L_x_3264) ;  /* 0x0000015c00f89947 */ /* 0x002fea0003800000 */
.L_x_3263:
[----:B------:R-:W-:Y:S05]  /*14370*/  BSYNC B0 ;  /* 0x0000000000007941 */ /* 0x000fea0003800000 */
.L_x_3262:
        /* <DEDUP_REMOVED lines=225> */
[-C--:B------:R-:W-:Y:S01]  /*15190*/  FMUL.FTZ R72, R25, R12.reuse ;  /* 0x0000000c19487220 */ /* 0x080fe20000410000 */
[----:B------:R-:W-:-:S03]  /*151a0*/  FMUL.FTZ R25, R34, R12 ;  /* 0x0000000c22197220 */ /* 0x000fc60000410000 */
[----:B------:R-:W-:Y:S02]  /*151b0*/  IMAD.IADD R36, R11, 0x1, -R36 ;  /* 0x000000010b247824 */ /* 0x000fe400078e0a24 */
[-C--:B------:R-:W-:Y:S01]  /*151c0*/  FMUL.FTZ R34, R37, R12.reuse ;  /* 0x0000000c25227220 */ /* 0x080fe20000410000 */
[-C--:B------:R-:W-:Y:S02]  /*151d0*/  FMUL.FTZ R74, R29, R12.reuse ;  /* 0x0000000c1d4a7220 */ /* 0x080fe40000410000 */
[----:B------:R-:W-:Y:S01]  /*151e0*/  SHF.R.S32.HI R37, RZ, 0x1f, R36 ;  /* 0x0000001fff257819 */ /* 0x000fe20000011424 */
[-C--:B------:R-:W-:Y:S01]  /*151f0*/  FMUL.FTZ R29, R38, R12.reuse ;  /* 0x0000000c261d7220 */ /* 0x080fe20000410000 */
[-C--:B------:R-:W-:Y:S01]  /*15200*/  FMUL.FTZ R83, R39, R12.reuse ;  /* 0x0000000c27537220 */ /* 0x080fe20000410000 */
[-C--:B------:R-:W-:Y:S01]  /*15210*/  FMUL.FTZ R40, R40, R12.reuse ;  /* 0x0000000c28287220 */ /* 0x080fe20000410000 */
[----:B------:R-:W-:Y:S01]  /*15220*/  FMUL.FTZ R41, R41, R12 ;  /* 0x0000000c29297220 */ /* 0x000fe20000410000 */
[----:B------:R-:W-:-:S02]  /*15230*/  LEA.HI R39, R37, R36, RZ, 0x2 ;  /* 0x0000002425277211 */ /* 0x000fc400078f10ff */
[----:B------:R-:W-:Y:S01]  /*15240*/  LEA.HI R38, R28, R11, RZ, 0x2 ;  /* 0x0000000b1c267211 */ /* 0x000fe200078f10ff */
[----:B------:R3:W4:Y:S03]  /*15250*/  MUFU.TANH R76, R40 ;  /* 0x00000028004c7308 */ /* 0x0007260000002400 */
[----:B------:R-:W-:-:S05]  /*15260*/  LOP3.LUT R38, R38, 0xfffffffc, RZ, 0xc0, !PT ;  /* 0xfffffffc26267812 */ /* 0x000fca00078ec0ff */
[----:B------:R0:W1:Y:S01]  /*15270*/  MUFU.TANH R78, R41 ;  /* 0x00000029004e7308 */ /* 0x0000620000002400 */
[----:B---3--:R-:W-:Y:S01]  /*15280*/  SHF.R.S32.HI R40, RZ, 0x2, R39 ;  /* 0x00000002ff287819 */ /* 0x008fe20000011427 */
[----:B------:R-:W-:Y:S01]  /*15290*/  IMAD.IADD R11, R11, 0x1, -R38 ;  /* 0x000000010b0b7824 */ /* 0x000fe200078e0a26 */
[----:B------:R-:W-:Y:S02]  /*152a0*/  SHF.R.S32.HI R38, RZ, 0x7, R35 ;  /* 0x00000007ff267819 */ /* 0x000fe40000011423 */
[----:B0-----:R-:W-:Y:S02]  /*152b0*/  SHF.R.S32.HI R41, RZ, 0x1f, R39 ;  /* 0x0000001fff297819 */ /* 0x001fe40000011427 */
[----:B------:R-:W-:Y:S02]  /*152c0*/  LEA.HI R37, R37, R36, RZ, 0x5 ;  /* 0x0000002425257211 */ /* 0x000fe400078f28ff */
[----:B------:R-:W-:Y:S02]  /*152d0*/  LEA.HI R41, R41, R40, RZ, 0x3 ;  /* 0x0000002829297211 */ /* 0x000fe400078f18ff */
[----:B------:R-:W-:-:S02]  /*152e0*/  LEA.HI R35, R35, R38, RZ, 0x1 ;  /* 0x0000002623237211 */ /* 0x000fc400078f08ff */
[----:B------:R-:W-:Y:S02]  /*152f0*/  LOP3.LUT R41, R41, 0xfffffff8, RZ, 0xc0, !PT ;  /* 0xfffffff829297812 */ /* 0x000fe400078ec0ff */
[----:B------:R-:W-:Y:S02]  /*15300*/  SHF.R.S32.HI R37, RZ, 0x5, R37 ;  /* 0x00000005ff257819 */ /* 0x000fe40000011425 */
[----:B------:R-:W-:Y:S01]  /*15310*/  LOP3.LUT R35, R35, 0x3fffffe, RZ, 0xc0, !PT ;  /* 0x03fffffe23237812 */ /* 0x000fe200078ec0ff */
[----:B------:R-:W-:Y:S01]  /*15320*/  IMAD.IADD R41, R40, 0x1, -R41 ;  /* 0x0000000128297824 */ /* 0x000fe200078e0a29 */
        /* <DEDUP_REMOVED lines=119> */
.L_x_3270:
[----:B------:R-:W-:Y:S05]  /*15aa0*/  BSYNC B2 ;  /* 0x0000000000027941 */ /* 0x000fea0003800000 */
.L_x_3269:
[----:B------:R-:W-:Y:S01]  /*15ab0*/  LOP3.LUT R7, RZ, R7, RZ, 0x33, !PT ;  /* 0x00000007ff077212 */ /* 0x000fe200078e33ff */
[----:B------:R-:W-:Y:S06]  /*15ac0*/  BRA `(.L_x_3271) ;  /* 0x0000000000187947 */ /* 0x000fec0003800000 */
.L_x_3268:
[----:B------:R-:W-:-:S13]  /*15ad0*/  ISETP.NE.AND P1, PT, R6, 0x1, PT ;  /* 0x000000010600780c */ /* 0x000fda0003f25270 */
[----:B------:R-:W-:Y:S05]  /*15ae0*/  @!P1 BRA `(.L_x_3271) ;  /* 0x0000000000109947 */ /* 0x000fea0003800000 */
[----:B------:R-:W2:Y:S04]  /*15af0*/  LDL R12, [R194+0x1c] ;  /* 0x00001c00c20c7983 */ /* 0x000ea80000100800 */
[----:B------:R-:W3:Y:S01]  /*15b00*/  LDL R14, [R194+0x20] ;  /* 0x00002000c20e7983 */ /* 0x000ee20000100800 */
[----:B--2---:R-:W-:-:S05]  /*15b10*/  IMAD.HI.U32 R7, R7, R12, RZ ;  /* 0x0000000c07077227 */ /* 0x004fca00078e00ff */
[----:B---3--:R-:W-:-:S07]  /*15b20*/  SHF.R.U32.HI R7, RZ, R14, R7 ;  /* 0x0000000eff077219 */ /* 0x008fce0000011607 */
.L_x_3271:
[----:B------:R-:W-:Y:S05]  /*15b30*/  BSYNC B1 ;  /* 0x0000000000017941 */ /* 0x000fea0003800000 */
.L_x_3267:
[----:B------:R-:W-:-:S05]  /*15b40*/  IMAD R7, R6, R7, R38 ;  /* 0x0000000706077224 */ /* 0x000fca00078e0226 */
[----:B------:R-:W-:Y:S02]  /*15b50*/  VIMNMX R8, R8, R7, !PT ;  /* 0x0000000708087248 */ /* 0x000fe40007fe0100 */
[----:B------:R-:W-:-:S07]  /*15b60*/  VIADDMNMX R9, R7, R6, R9, PT ;  /* 0x0000000607097246 */ /* 0x000fce0003800109 */
.L_x_3266:
[----:B------:R-:W-:Y:S05]  /*15b70*/  BSYNC B0 ;  /* 0x0000000000007941 */ /* 0x000fea0003800000 */
.L_x_3265:
[C---:B------:R-:W-:Y:S01]  /*15b80*/  ISETP.GE.AND P1, PT, R36.reuse, 0x2, PT ;  /* 0x000000022400780c */ /* 0x040fe20003f26270 */
[----:B------:R-:W0:Y:S01]  /*15b90*/  SHFL.IDX PT, R40, R40, 0x1, 0x1c1f ;  /* 0x003c1f0028287f89 */ /* 0x000e2200000e0000 */
[----:B------:R-:W-:Y:S01]  /*15ba0*/  ISETP.GE.AND P5, PT, R36, 0xa, PT ;  /* 0x0000000a2400780c */ /* 0x000fe20003fa6270 */
        /* <DEDUP_REMOVED lines=41> */
[----:B-1----:R-:W-:Y:S02]  /*15e40*/  FSEL R59, R78, -INF , !P3 ;  /* 0xff8000004e3b7808 */ /* 0x002fe40005800000 */
        /* <DEDUP_REMOVED lines=70> */
[----:B0-----:R-:W-:-:S03]  /*162b0*/  IMAD.IADD R8, R11, 0x1, R40 ;  /* 0x000000010b087824 */ /* 0x001fc600078e0228 */
[----:B------:R-:W-:Y:S01]  /*162c0*/  ISETP.LT.OR P6, PT, R9, 0x5a, P6 ;  /* 0x0000005a0900780c */ /* 0x000fe200037c1670 */
[----:B------:R-:W-:-:S03]  /*162d0*/  IMAD.IADD R9, R18, 0x1, R40 ;  /* 0x0000000112097824 */ /* 0x000fc600078e0228 */
        /* <DEDUP_REMOVED lines=15> */
.L_x_3277:
[----:B------:R-:W-:Y:S05]  /*163d0*/  BSYNC B2 ;  /* 0x0000000000027941 */ /* 0x000fea0003800000 */
.L_x_3276:
[----:B------:R-:W-:Y:S01]  /*163e0*/  LOP3.LUT R5, RZ, R5, RZ, 0x33, !PT ;  /* 0x00000005ff057212 */ /* 0x000fe200078e33ff */
[----:B------:R-:W-:Y:S06]  /*163f0*/  BRA `(.L_x_3278) ;  /* 0x0000000000187947 */ /* 0x000fec0003800000 */
.L_x_3275:
[----:B------:R-:W-:-:S13]  /*16400*/  ISETP.NE.AND P6, PT, R6, 0x1, PT ;  /* 0x000000010600780c */ /* 0x000fda0003fc5270 */
[----:B------:R-:W-:Y:S05]  /*16410*/  @!P6 BRA `(.L_x_3278) ;  /* 0x000000000010e947 */ /* 0x000fea0003800000 */
[----:B------:R-:W2:Y:S04]  /*16420*/  LDL R4, [R194+0x1c] ;  /* 0x00001c00c2047983 */ /* 0x000ea80000100800 */
[----:B------:R-:W3:Y:S01]  /*16430*/  LDL R12, [R194+0x20] ;  /* 0x00002000c20c7983 */ /* 0x000ee20000100800 */
[----:B--2---:R-:W-:-:S05]  /*16440*/  IMAD.HI.U32 R5, R5, R4, RZ ;  /* 0x0000000405057227 */ /* 0x004fca00078e00ff */
[----:B---3--:R-:W-:-:S07]  /*16450*/  SHF.R.U32.HI R5, RZ, R12, R5 ;  /* 0x0000000cff057219 */ /* 0x008fce0000011605 */
.L_x_3278:
[----:B------:R-:W-:Y:S05]  /*16460*/  BSYNC B1 ;  /* 0x0000000000017941 */ /* 0x000fea0003800000 */
.L_x_3274:
[----:B------:R-:W-:-:S05]  /*16470*/  IMAD R5, R6, R5, R38 ;  /* 0x0000000506057224 */ /* 0x000fca00078e0226 */
[----:B------:R-:W-:Y:S02]  /*16480*/  VIADDMNMX R9, R5, R6, R9, PT ;  /* 0x0000000605097246 */ /* 0x000fe40003800109 */
[----:B------:R-:W-:-:S07]  /*16490*/  VIMNMX R8, R8, R5, !PT ;  /* 0x0000000508087248 */ /* 0x000fce0007fe0100 */
.L_x_3273:
[----:B------:R-:W-:Y:S05]  /*164a0*/  BSYNC B0 ;  /* 0x0000000000007941 */ /* 0x000fea0003800000 */
.L_x_3272:
        /* <DEDUP_REMOVED lines=12> */
[----:B------:R-:W4:Y:S01]  /*16570*/  LD.E R20, desc[UR40][R16.64+0x450] ;  /* 0x0004502810147980 */ /* 0x000f22000c101900 */
        /* <DEDUP_REMOVED lines=141> */
[----:B------:R-:W-:Y:S02]  /*16e50*/  FMNMX.FTZ R12, R87, R12, !PT ;  /* 0x0000000c570c7209 */ /* 0x000fe40007810000 */
[----:B------:R-:W-:Y:S02]  /*16e60*/  ISETP.NE.AND P6, PT, R24, RZ, PT ;  /* 0x000000ff1800720c */ /* 0x000fe40003fc5270 */
[----:B------:R-:W-:Y:S01]  /*16e70*/  FMNMX.FTZ R12, R85, R12, !PT ;  /* 0x0000000c550c7209 */ /* 0x000fe20007810000 */
[----:B------:R-:W2:Y:S03]  /*16e80*/  LD.E R24, desc[UR40][R16.64+0x424] ;  /* 0x0004242810187980 */ /* 0x000ea6000c101900 */
        /* <DEDUP_REMOVED lines=20> */
[----:B------:R-:W-:-:S05]  /*16fd0*/  FMNMX.FTZ R13, R57, R12, !PT ;  /* 0x0000000c390d7209 */ /* 0x000fca0007810000 */
[----:B------:R-:W0:Y:S02]  /*16fe0*/  SHFL.BFLY PT, R12, R13, 0x2, 0x1f ;  /* 0x0c401f000d0c7f89 */ /* 0x000e2400000e0000 */
[----:B0-----:R-:W-:Y:S02]  /*16ff0*/  FMNMX.FTZ R14, R13, R12, !PT ;  /* 0x0000000c0d0e7209 */ /* 0x001fe40007810000 */
        /* <DEDUP_REMOVED lines=15> */
[----:B------:R-:W-:Y:S02]  /*170f0*/  ISETP.GT.AND P1, PT, R8, 0x48, !P1 ;  /* 0x000000480800780c */ /* 0x000fe40004f24270 */
[----:B------:R-:W-:Y:S02]  /*17100*/  FMNMX.FTZ R12, R99, R12, !PT ;  /* 0x0000000c630c7209 */ /* 0x000fe40007810000 */
[----:B------:R-:W-:Y:S02]  /*17110*/  ISETP.LT.OR P1, PT, R9, 0x49, P1 ;  /* 0x000000490900780c */ /* 0x000fe40000f21670 */
[----:B------:R-:W-:Y:S02]  /*17120*/  FMNMX.FTZ R12, R97, R12, !PT ;  /* 0x0000000c610c7209 */ /* 0x000fe40007810000 */
[----:B------:R-:W-:-:S02]  /*17130*/  ISETP.LT.OR P2, PT, R9, 0x4a, P2 ;  /* 0x0000004a0900780c */ /* 0x000fc40001741670 */
[----:B------:R-:W-:Y:S02]  /*17140*/  FSEL R103, R27, -INF , !P1 ;  /* 0xff8000001b677808 */ /* 0x000fe40004800000 */
[----:B------:R-:W-:Y:S02]  /*17150*/  FMNMX.FTZ R12, R93, R12, !PT ;  /* 0x0000000c5d0c7209 */ /* 0x000fe40007810000 */
[----:B------:R-:W-:Y:S02]  /*17160*/  FSEL R107, R107, -INF , !P3 ;  /* 0xff8000006b6b7808 */ /* 0x000fe40005800000 */
[----:B------:R-:W-:Y:S02]  /*17170*/  ISETP.LT.OR P5, PT, R9, 0x59, P5 ;  /* 0x000000590900780c */ /* 0x000fe40002fa1670 */
[----:B------:R-:W-:Y:S01]  /*17180*/  FSEL R109, R109, -INF , !P4 ;  /* 0xff8000006d6d7808 */ /* 0x000fe20006000000 */
[----:B------:R0:W-:Y:S01]  /*17190*/  ST.E desc[UR40][R16.64+0x440], R13 ;  /* 0x0004400d10007985 */ /* 0x0001e2000c101928 */
[----:B------:R-:W-:-:S02]  /*171a0*/  FSEL R105, R28, -INF , !P2 ;  /* 0xff8000001c697808 */ /* 0x000fc40005000000 */
[----:B------:R-:W-:Y:S01]  /*171b0*/  FMNMX.FTZ R12, R103, R12, !PT ;  /* 0x0000000c670c7209 */ /* 0x000fe20007810000 */
[----:B------:R-:W1:Y:S03]  /*171c0*/  SHFL.BFLY PT, R25, R14, 0x1, 0x1f ;  /* 0x0c201f000e197f89 */ /* 0x000e6600000e0000 */
[----:B------:R-:W-:Y:S01]  /*171d0*/  FMNMX.FTZ R12, R105, R12, !PT ;  /* 0x0000000c690c7209 */ /* 0x000fe20007810000 */
[----:B------:R-:W5:Y:S01]  /*171e0*/  LD.E R27, desc[UR40][R16.64+0x234] ;  /* 0x00023428101b7980 */ /* 0x000f62000c101900 */
[----:B------:R-:W-:Y:S02]  /*171f0*/  ISETP.GT.AND P1, PT, R8, 0x59, !P6 ;  /* 0x000000590800780c */ /* 0x000fe40007724270 */
[----:B------:R-:W-:Y:S01]  /*17200*/  FMNMX.FTZ R12, R107, R12, !PT ;  /* 0x0000000c6b0c7209 */ /* 0x000fe20007810000 */
[----:B------:R-:W2:Y:S01]  /*17210*/  LD.E R28, desc[UR40][R16.64+0x240] ;  /* 0x00024028101c7980 */ /* 0x000ea2000c101900 */
[----:B------:R-:W-:-:S02]  /*17220*/  ISETP.LT.OR P1, PT, R9, 0x5a, P1 ;  /* 0x0000005a0900780c */ /* 0x000fc40000f21670 */
[----:B------:R-:W-:Y:S01]  /*17230*/  FSEL R111, R111, -INF , !P5 ;  /* 0xff8000006f6f7808 */ /* 0x000fe20006800000 */
[----:B------:R-:W5:Y:S01]  /*17240*/  LD.E R9, desc[UR40][R16.64+0x454] ;  /* 0x0004542810097980 */ /* 0x000f62000c101900 */
[----:B------:R-:W-:Y:S02]  /*17250*/  FMNMX.FTZ R12, R109, R12, !PT ;  /* 0x0000000c6d0c7209 */ /* 0x000fe40007810000 */
[----:B------:R-:W-:Y:S02]  /*17260*/  FSEL R113, R113, -INF , !P1 ;  /* 0xff80000071717808 */ /* 0x000fe40004800000 */
[----:B------:R-:W-:-:S04]  /*17270*/  FMNMX.FTZ R12, R111, R12, !PT ;  /* 0x0000000c6f0c7209 */ /* 0x000fc80007810000 */
[----:B0-----:R-:W-:-:S05]  /*17280*/  FMNMX.FTZ R13, R113, R12, !PT ;  /* 0x0000000c710d7209 */ /* 0x001fca0007810000 */
[----:B------:R-:W-:Y:S04]  /*17290*/  ST.E desc[UR40][R16.64+0x444], R13 ;  /* 0x0004440d10007985 */ /* 0x000fe8000c101928 */
[----:B------:R-:W3:Y:S01]  /*172a0*/  LD.E R8, desc[UR40][R16.64+0x444] ;  /* 0x0004442810087980 */ /* 0x000ee2000c101900 */
[----:B-1----:R-:W-:-:S05]  /*172b0*/  FMNMX.FTZ R25, R14, R25, !PT ;  /* 0x000000190e197209 */ /* 0x002fca0007810000 */
[----:B------:R0:W-:Y:S04]  /*172c0*/  ST.E desc[UR40][R16.64+0x440], R25 ;  /* 0x0004401910007985 */ /* 0x0001e8000c101928 */
[----:B------:R-:W4:Y:S04]  /*172d0*/  LD.E R115, desc[UR40][R16.64+0x440] ;  /* 0x0004402810737980 */ /* 0x000f28000c101900 */
[----:B0-----:R-:W2:Y:S04]  /*172e0*/  LD.E R25, desc[UR40][R16.64+0x42c] ;  /* 0x00042c2810197980 */ /* 0x001ea8000c101900 */
[----:B---3--:R-:W0:Y:S02]  /*172f0*/  SHFL.BFLY PT, R13, R8, 0x2, 0x1f ;  /* 0x0c401f00080d7f89 */ /* 0x008e2400000e0000 */
[----:B0-----:R-:W-:-:S05]  /*17300*/  FMNMX.FTZ R13, R8, R13, !PT ;  /* 0x0000000d080d7209 */ /* 0x001fca0007810000 */
[----:B------:R-:W0:Y:S01]  /*17310*/  SHFL.BFLY PT, R8, R13, 0x1, 0x1f ;  /* 0x0c201f000d087f89 */ /* 0x000e2200000e0000 */
[C---:B----4-:R-:W-:Y:S01]  /*17320*/  FMUL.FTZ R12, R115.reuse, R116 ;  /* 0x00000074730c7220 */ /* 0x050fe20000410000 */
[----:B------:R-:W-:-:S04]  /*17330*/  FSETP.NEU.FTZ.AND P1, PT, R115, -INF , PT ;  /* 0xff8000007300780b */ /* 0x000fc80003f3d000 */
[----:B------:R-:W-:Y:S02]  /*17340*/  FSEL R12, R12, RZ, P1 ;  /* 0x000000ff0c0c7208 */ /* 0x000fe40000800000 */
[----:B------:R-:W-:-:S03]  /*17350*/  FSEL R115, R115, RZ, P1 ;  /* 0x000000ff73737208 */ /* 0x000fc60000800000 */
        /* <DEDUP_REMOVED lines=24> */
[----:B------:R-:W-:Y:S01]  /*174e0*/  FADD.FTZ R115, R4, -R115 ;  /* 0x8000007304737221 */ /* 0x000fe20000010000 */
[----:B0-----:R-:W-:Y:S01]  /*174f0*/  FMNMX.FTZ R57, R13, R8, !PT ;  /* 0x000000080d397209 */ /* 0x001fe20007810000 */
[----:B------:R-:W-:Y:S01]  /*17500*/  MUFU.EX2 R187, R187 ;  /* 0x000000bb00bb7308 */ /* 0x000fe20000000800 */
[----:B------:R-:W3:Y:S01]  /*17510*/  LD.E R33, desc[UR40][R16.64+0x264] ;  /* 0x0002642810217980 */ /* 0x000ee2000c101900 */
[-C--:B------:R-:W-:Y:S01]  /*17520*/  FMUL.FTZ R63, R115, R116.reuse ;  /* 0x00000074733f7220 */ /* 0x080fe20000410000 */
[C---:B------:R-:W-:Y:S01]  /*17530*/  FSETP.NEU.FTZ.AND P1, PT, R57.reuse, -INF , PT ;  /* 0xff8000003900780b */ /* 0x040fe20003f3d000 */
[C---:B------:R-:W-:Y:S01]  /*17540*/  FMUL.FTZ R8, R57.reuse, R116 ;  /* 0x0000007439087220 */ /* 0x040fe20000410000 */
[----:B------:R-:W4:Y:S03]  /*17550*/  LD.E R35, desc[UR40][R16.64+0x274] ;  /* 0x0002742810237980 */ /* 0x000f26000c101900 */
[----:B------:R-:W0:Y:S01]  /*17560*/  MUFU.EX2 R63, R63 ;  /* 0x0000003f003f7308 */ /* 0x000e220000000800 */
[----:B------:R-:W-:Y:S01]  /*17570*/  FSEL R118, R8, RZ, P1 ;  /* 0x000000ff08767208 */ /* 0x000fe20000800000 */
[----:B------:R-:W4:Y:S01]  /*17580*/  LD.E R4, desc[UR40][R16.64+0x300] ;  /* 0x0003002810047980 */ /* 0x000f22000c101900 */
[----:B------:R-:W-:-:S03]  /*17590*/  FSEL R8, R57, RZ, P1 ;  /* 0x000000ff39087208 */ /* 0x000fc60000800000 */
[----:B------:R-:W4:Y:S02]  /*175a0*/  LD.E R87, desc[UR40][R16.64+0x288] ;  /* 0x0002882810577980 */ /* 0x000f24000c101900 */
[----:B------:R-:W1:Y:S01]  /*175b0*/  MUFU.EX2 R152, R152 ;  /* 0x0000009800987308 */ /* 0x000e620000000800 */
[----:B------:R-:W-:Y:S01]  /*175c0*/  FADD.FTZ R115, R5, -R8 ;  /* 0x8000000805737221 */ /* 0x000fe20000010000 */
[-CC-:B------:R-:W-:Y:S01]  /*175d0*/  FFMA.FTZ R171, R11, R116.reuse, -R118.reuse ;  /* 0x000000740bab7223 */ /* 0x180fe20000010876 */
        /* <DEDUP_REMOVED lines=22> */
[-CC-:B-----5:R-:W-:Y:S01]  /*17740*/  FFMA.FTZ R12, R109, R116.reuse, -R118.reuse ;  /* 0x000000746d0c7223 */ /* 0x1a0fe20000010876 */
[-CC-:B------:R-:W-:Y:S01]  /*17750*/  FFMA.FTZ R8, R111, R116.reuse, -R118.reuse ;  /* 0x000000746f087223 */ /* 0x180fe20000010876 */
[----:B------:R-:W-:Y:S01]  /*17760*/  FFMA.FTZ R118, R113, R116, -R118 ;  /* 0x0000007471767223 */ /* 0x000fe20000010876 */
[----:B------:R-:W-:Y:S01]  /*17770*/  FMUL.FTZ R116, R116, R115 ;  /* 0x0000007374747220 */ /* 0x000fe20000410000 */
[----:B------:R-:W5:Y:S01]  /*17780*/  MUFU.EX2 R153, R153 ;  /* 0x0000009900997308 */ /* 0x000f620000000800 */
[----:B0-----:R-:W-:Y:S01]  /*17790*/  FFMA.FTZ R121, R63, R20, R187 ;  /* 0x000000143f797223 */ /* 0x001fe200000100bb */
[----:B------:R-:W4:Y:S04]  /*177a0*/  LD.E R37, desc[UR40][R16.64+0x284] ;  /* 0x0002842810257980 */ /* 0x000f28000c101900 */
[----:B------:R-:W4:Y:S02]  /*177b0*/  LD.E R39, desc[UR40][R16.64+0x294] ;  /* 0x0002942810277980 */ /* 0x000f24000c101900 */
[----:B------:R-:W-:Y:S01]  /*177c0*/  MUFU.EX2 R182, R182 ;  /* 0x000000b600b67308 */ /* 0x000fe20000000800 */
[----:B-1----:R-:W-:Y:S01]  /*177d0*/  FADD.FTZ R121, R152, R121 ;  /* 0x0000007998797221 */ /* 0x002fe20000010000 */
[----:B------:R-:W4:Y:S04]  /*177e0*/  LD.E R41, desc[UR40][R16.64+0x2a4] ;  /* 0x0002a42810297980 */ /* 0x000f28000c101900 */
[----:B------:R-:W4:Y:S02]  /*177f0*/  LD.E R43, desc[UR40][R16.64+0x2b4] ;  /* 0x0002b428102b7980 */ /* 0x000f24000c101900 */
[----:B------:R-:W-:Y:S02]  /*17800*/  MUFU.EX2 R6, R6 ;  /* 0x0000000600067308 */ /* 0x000fe40000000800 */
[----:B------:R-:W4:Y:S04]  /*17810*/  LD.E R5, desc[UR40][R16.64+0x24c] ;  /* 0x00024c2810057980 */ /* 0x000f28000c101900 */
[----:B------:R-:W4:Y:S02]  /*17820*/  LD.E R45, desc[UR40][R16.64+0x2c4] ;  /* 0x0002c428102d7980 */ /* 0x000f24000c101900 */
[----:B------:R-:W0:Y:S01]  /*17830*/  MUFU.EX2 R116, R116 ;  /* 0x0000007400747308 */ /* 0x000e220000000800 */
[----:B--2---:R-:W-:Y:S01]  /*17840*/  FADD.FTZ R20, R154, R121 ;  /* 0x000000799a147221 */ /* 0x004fe20000010000 */
[----:B------:R-:W2:Y:S04]  /*17850*/  LD.E R47, desc[UR40][R16.64+0x2d4] ;  /* 0x0002d428102f7980 */ /* 0x000ea8000c101900 */
[----:B------:R-:W2:Y:S02]  /*17860*/  LD.E R49, desc[UR40][R16.64+0x2e4] ;  /* 0x0002e42810317980 */ /* 0x000ea4000c101900 */
[----:B------:R-:W-:Y:S02]  /*17870*/  MUFU.EX2 R7, R7 ;  /* 0x0000000700077308 */ /* 0x000fe40000000800 */
[----:B------:R-:W2:Y:S04]  /*17880*/  LD.E R51, desc[UR40][R16.64+0x2f4] ;  /* 0x0002f42810337980 */ /* 0x000ea8000c101900 */
[----:B------:R-:W2:Y:S02]  /*17890*/  LD.E R53, desc[UR40][R16.64+0x310] ;  /* 0x0003102810357980 */ /* 0x000ea4000c101900 */
[----:B------:R-:W1:Y:S01]  /*178a0*/  MUFU.EX2 R183, R183 ;  /* 0x000000b700b77308 */ /* 0x000e620000000800 */
[----:B-----5:R-:W-:Y:S01]  /*178b0*/  FADD.FTZ R139, R153, R20 ;  /* 0x00000014998b7221 */ /* 0x020fe20000010000 */
[----:B------:R-:W5:Y:S04]  /*178c0*/  LD.E R55, desc[UR40][R16.64+0x320] ;  /* 0x0003202810377980 */ /* 0x000f68000c101900 */
[----:B------:R-:W5:Y:S02]  /*178d0*/  LD.E R59, desc[UR40][R16.64+0x334] ;  /* 0x00033428103b7980 */ /* 0x000f64000c101900 */
[----:B------:R-:W-:Y:S02]  /*178e0*/  MUFU.EX2 R179, R179 ;  /* 0x000000b300b37308 */ /* 0x000fe40000000800 */
[----:B------:R-:W5:Y:S04]  /*178f0*/  LD.E R61, desc[UR40][R16.64+0x344] ;  /* 0x00034428103d7980 */ /* 0x000f68000c101900 */
[----:B------:R-:W5:Y:S02]  /*17900*/  LD.E R75, desc[UR40][R16.64+0x258] ;  /* 0x00025828104b7980 */ /* 0x000f64000c101900 */
[----:B------:R-:W1:Y:S01]  /*17910*/  MUFU.EX2 R155, R155 ;  /* 0x0000009b009b7308 */ /* 0x000e620000000800 */
[----:B0-----:R-:W-:Y:S01]  /*17920*/  FFMA.FTZ R20, R116, R9, R6 ;  /* 0x0000000974147223 */ /* 0x001fe20000010006 */
[----:B------:R-:W-:Y:S01]  /*17930*/  FADD.FTZ R122, R182, R139 ;  /* 0x0000008bb67a7221 */ /* 0x000fe20000010000 */
[----:B------:R-:W5:Y:S04]  /*17940*/  LD.E R69, desc[UR40][R16.64+0x238] ;  /* 0x0002382810457980 */ /* 0x000f68000c101900 */
[----:B------:R-:W5:Y:S01]  /*17950*/  LD.E R67, desc[UR40][R16.64+0x23c] ;  /* 0x00023c2810437980 */ /* 0x000f62000c101900 */
[----:B------:R-:W-:Y:S03]  /*17960*/  MUFU.EX2 R180, R180 ;  /* 0x000000b400b47308 */ /* 0x000fe60000000800 */
[----:B------:R-:W5:Y:S04]  /*17970*/  LD.E R81, desc[UR40][R16.64+0x25c] ;  /* 0x00025c2810517980 */ /* 0x000f68000c101900 */
[----:B------:R-:W5:Y:S01]  /*17980*/  LD.E R79, desc[UR40][R16.64+0x268] ;  /* 0x00026828104f7980 */ /* 0x000f62000c101900 */
[----:B------:R-:W0:Y:S01]  /*17990*/  MUFU.EX2 R188, R188 ;  /* 0x000000bc00bc7308 */ /* 0x000e220000000800 */
[----:B-1----:R-:W-:Y:S01]  /*179a0*/  FADD.FTZ R20, R183, R20 ;  /* 0x00000014b7147221 */ /* 0x002fe20000010000 */
[----:B------:R-:W-:Y:S01]  /*179b0*/  FADD.FTZ R122, R7, R122 ;  /* 0x0000007a077a7221 */ /* 0x000fe20000010000 */
[----:B------:R-:W5:Y:S04]  /*179c0*/  LD.E R65, desc[UR40][R16.64+0x248] ;  /* 0x0002482810417980 */ /* 0x000f68000c101900 */
[----:B------:R-:W5:Y:S01]  /*179d0*/  LD.E R77, desc[UR40][R16.64+0x26c] ;  /* 0x00026c28104d7980 */ /* 0x000f62000c101900 */
[----:B------:R-:W-:Y:S03]  /*179e0*/  MUFU.EX2 R176, R176 ;  /* 0x000000b000b07308 */ /* 0x000fe60000000800 */
[----:B------:R-:W5:Y:S04]  /*179f0*/  LD.E R73, desc[UR40][R16.64+0x278] ;  /* 0x0002782810497980 */ /* 0x000f68000c101900 */
[----:B------:R-:W5:Y:S01]  /*17a00*/  LD.E R85, desc[UR40][R16.64+0x28c] ;  /* 0x00028c2810557980 */ /* 0x000f62000c101900 */
[----:B------:R-:W1:Y:S01]  /*17a10*/  MUFU.EX2 R181, R181 ;  /* 0x000000b500b57308 */ /* 0x000e620000000800 */
[----:B------:R-:W-:Y:S01]  /*17a20*/  FADD.FTZ R9, R155, R20 ;  /* 0x000000149b097221 */ /* 0x000fe20000010000 */
[----:B------:R-:W-:Y:S01]  /*17a30*/  FADD.FTZ R147, R179, R122 ;  /* 0x0000007ab3937221 */ /* 0x000fe20000010000 */
[----:B------:R-:W5:Y:S05]  /*17a40*/  LD.E R71, desc[UR40][R16.64+0x27c] ;  /* 0x00027c2810477980 */ /* 0x000f6a000c101900 */
[----:B------:R-:W-:Y:S08]  /*17a50*/  MUFU.EX2 R175, R175 ;  /* 0x000000af00af7308 */ /* 0x000ff00000000800 */
[----:B------:R-:W1:Y:S01]  /*17a60*/  MUFU.EX2 R186, R186 ;  /* 0x000000ba00ba7308 */ /* 0x000e620000000800 */
[----:B0-----:R-:W-:Y:S01]  /*17a70*/  FADD.FTZ R20, R188, R9 ;  /* 0x00000009bc147221 */ /* 0x001fe20000010000 */
[----:B------:R-:W-:Y:S01]  /*17a80*/  FADD.FTZ R151, R180, R147 ;  /* 0x00000093b4977221 */ /* 0x000fe20000010000 */
[----:B------:R-:W5:Y:S05]  /*17a90*/  LD.E R83, desc[UR40][R16.64+0x298] ;  /* 0x0002982810537980 */ /* 0x000f6a000c101900 */
[----:B------:R-:W-:Y:S08]  /*17aa0*/  MUFU.EX2 R174, R174 ;  /* 0x000000ae00ae7308 */ /* 0x000ff00000000800 */
[----:B------:R-:W0:Y:S01]  /*17ab0*/  MUFU.EX2 R177, R177 ;  /* 0x000000b100b17308 */ /* 0x000e220000000800 */
[----:B-1----:R-:W-:Y:S01]  /*17ac0*/  FADD.FTZ R9, R181, R20 ;  /* 0x00000014b5097221 */ /* 0x002fe20000010000 */
[----:B------:R-:W-:Y:S01]  /*17ad0*/  FADD.FTZ R122, R176, R151 ;  /* 0x00000097b07a7221 */ /* 0x000fe20000010000 */
[----:B------:R-:W5:Y:S05]  /*17ae0*/  LD.E R97, desc[UR40][R16.64+0x29c] ;  /* 0x00029c2810617980 */ /* 0x000f6a000c101900 */
[----:B------:R-:W-:Y:S08]  /*17af0*/  MUFU.EX2 R173, R173 ;  /* 0x000000ad00ad7308 */ /* 0x000ff00000000800 */
        /* <DEDUP_REMOVED lines=24> */
[----:B------:R-:W0:Y:S08]  /*17c80*/  MUFU.EX2 R160, R160 ;  /* 0x000000a000a07308 */ /* 0x000e300000000800 */
[----:B------:R-:W0:Y:S01]  /*17c90*/  MUFU.EX2 R163, R163 ;  /* 0x000000a300a37308 */ /* 0x000e220000000800 */
[----:B-1----:R-:W-:Y:S01]  /*17ca0*/  FADD.FTZ R9, R169, R20 ;  /* 0x00000014a9097221 */ /* 0x002fe20000010000 */
[----:B------:R-:W-:Y:S01]  /*17cb0*/  FADD.FTZ R229, R165, R122 ;  /* 0x0000007aa5e57221 */ /* 0x000fe20000010000 */
[----:B------:R-:W5:Y:S02]  /*17cc0*/  LD.E R115, desc[UR40][R16.64+0x2dc] ;  /* 0x0002dc2810737980 */ /* 0x000f64000c101900 */
[----:B------:R-:W-:Y:S01]  /*17cd0*/  FADD.FTZ R126, R170, R9 ;  /* 0x00000009aa7e7221 */ /* 0x000fe20000010000 */
[----:B------:R-:W-:Y:S01]  /*17ce0*/  FADD.FTZ R128, R166, R229 ;  /* 0x000000e5a6807221 */ /* 0x000fe20000010000 */
[----:B------:R-:W5:Y:S03]  /*17cf0*/  LD.E R113, desc[UR40][R16.64+0x2e8] ;  /* 0x0002e82810717980 */ /* 0x000f66000c101900 */
[----:B0-----:R-:W-:Y:S01]  /*17d00*/  FADD.FTZ R138, R160, R128 ;  /* 0x00000080a08a7221 */ /* 0x001fe20000010000 */
        /* <DEDUP_REMOVED lines=17> */
[----:B------:R-:W0:Y:S08]  /*17e20*/  MUFU.EX2 R164, R164 ;  /* 0x000000a400a47308 */ /* 0x000e300000000800 */
[----:B------:R-:W1:Y:S08]  /*17e30*/  MUFU.EX2 R159, R159 ;  /* 0x0000009f009f7308 */ /* 0x000e700000000800 */
[----:B------:R-:W3:Y:S08]  /*17e40*/  MUFU.EX2 R161, R161 ;  /* 0x000000a100a17308 */ /* 0x000ef00000000800 */
[----:B------:R-:W4:Y:S08]  /*17e50*/  MUFU.EX2 R157, R157 ;  /* 0x0000009d009d7308 */ /* 0x000f300000000800 */
[----:B------:R-:W-:Y:S08]  /*17e60*/  MUFU.EX2 R162, R162 ;  /* 0x000000a200a27308 */ /* 0x000ff00000000800 */
[----:B------:R-:W2:Y:S01]  /*17e70*/  MUFU.EX2 R158, R158 ;  /* 0x0000009e009e7308 */ /* 0x000ea20000000800 */
[----:B0-----:R-:W-:Y:S01]  /*17e80*/  FADD.FTZ R136, R164, R9 ;  /* 0x00000009a4887221 */ /* 0x001fe20000010000 */
[----:B-1----:R-:W-:-:S06]  /*17e90*/  FADD.FTZ R138, R159, R138 ;  /* 0x0000008a9f8a7221 */ /* 0x002fcc0000010000 */
[----:B------:R-:W-:Y:S08]  /*17ea0*/  MUFU.EX2 R21, R21 ;  /* 0x0000001500157308 */ /* 0x000ff00000000800 */
[----:B------:R-:W0:Y:S01]  /*17eb0*/  MUFU.EX2 R15, R15 ;  /* 0x0000000f000f7308 */ /* 0x000e220000000800 */
[----:B---3--:R-:W-:Y:S01]  /*17ec0*/  FADD.FTZ R9, R161, R136 ;  /* 0x00000088a1097221 */ /* 0x008fe20000010000 */
[----:B----4-:R-:W-:-:S06]  /*17ed0*/  FADD.FTZ R138, R157, R138 ;  /* 0x0000008a9d8a7221 */ /* 0x010fcc0000010000 */
[----:B------:R-:W1:Y:S08]  /*17ee0*/  MUFU.EX2 R156, R156 ;  /* 0x0000009c009c7308 */ /* 0x000e700000000800 */
[----:B------:R-:W3:Y:S01]  /*17ef0*/  MUFU.EX2 R18, R18 ;  /* 0x0000001200127308 */ /* 0x000ee20000000800 */
[----:B--2---:R-:W-:-:S07]  /*17f00*/  FADD.FTZ R138, R158, R138 ;  /* 0x0000008a9e8a7221 */ /* 0x004fce0000010000 */
[----:B------:R2:W-:Y:S01]  /*17f10*/  MUFU.EX2 R20, R120 ;  /* 0x0000007800147308 */ /* 0x0005e20000000800 */
[----:B0-----:R-:W-:Y:S01]  /*17f20*/  FADD.FTZ R138, R15, R138 ;  /* 0x0000008a0f8a7221 */ /* 0x001fe20000010000 */
[----:B--2---:R-:W-:-:S04]  /*17f30*/  FADD.FTZ R120, R162, R9 ;  /* 0x00000009a2787221 */ /* 0x004fc80000010000 */
[----:B------:R-:W-:Y:S01]  /*17f40*/  FADD.FTZ R9, R21, R120 ;  /* 0x0000007815097221 */ /* 0x000fe20000010000 */
[----:B------:R-:W-:-:S03]  /*17f50*/  FMUL.FTZ R27, R63, R27 ;  /* 0x0000001b3f1b7220 */ /* 0x000fc60000410000 */
[----:B-1----:R-:W-:Y:S01]  /*17f60*/  FADD.FTZ R120, R156, R9 ;  /* 0x000000099c787221 */ /* 0x002fe20000010000 */
[----:B---3--:R-:W-:Y:S01]  /*17f70*/  FADD.FTZ R9, R18, R138 ;  /* 0x0000008a12097221 */ /* 0x008fe20000010000 */
[----:B------:R-:W-:Y:S01]  /*17f80*/  FMUL.FTZ R138, R116, R25 ;  /* 0x00000019748a7220 */ /* 0x000fe20000410000 */
[C---:B------:R-:W-:Y:S01]  /*17f90*/  FMUL.FTZ R25, R63.reuse, R26 ;  /* 0x0000001a3f197220 */ /* 0x040fe20000410000 */
[C---:B------:R-:W-:Y:S01]  /*17fa0*/  FMUL.FTZ R29, R63.reuse, R29 ;  /* 0x0000001d3f1d7220 */ /* 0x040fe20000410000 */
[----:B------:R-:W0:Y:S01]  /*17fb0*/  MUFU.EX2 R19, R19 ;  /* 0x0000001300137308 */ /* 0x000e220000000800 */
[----:B------:R1:W-:Y:S01]  /*17fc0*/  ST.E desc[UR40][R16.64+0x234], R27 ;  /* 0x0002341b10007985 */ /* 0x0003e2000c101928 */
[C---:B------:R-:W-:Y:S01]  /*17fd0*/  FMUL.FTZ R31, R63.reuse, R31 ;  /* 0x0000001f3f1f7220 */ /* 0x040fe20000410000 */
[C---:B------:R-:W-:Y:S02]  /*17fe0*/  FMUL.FTZ R33, R63.reuse, R33 ;  /* 0x000000213f217220 */ /* 0x040fe40000410000 */
[----:B------:R2:W-:Y:S04]  /*17ff0*/  ST.E desc[UR40][R16.64+0x230], R25 ;  /* 0x0002301910007985 */ /* 0x0005e8000c101928 */
[----:B------:R3:W-:Y:S01]  /*18000*/  ST.E desc[UR40][R16.64+0x244], R29 ;  /* 0x0002441d10007985 */ /* 0x0007e2000c101928 */
[----:B------:R-:W4:Y:S01]  /*18010*/  MUFU.EX2 R14, R14 ;  /* 0x0000000e000e7308 */ /* 0x000f220000000800 */
[C---:B-1----:R-:W-:Y:S01]  /*18020*/  FMUL.FTZ R27, R63.reuse, R36 ;  /* 0x000000243f1b7220 */ /* 0x042fe20000410000 */
[C---:B--2---:R-:W-:Y:S01]  /*18030*/  FMUL.FTZ R25, R63.reuse, R34 ;  /* 0x000000223f197220 */ /* 0x044fe20000410000 */
[C---:B---3--:R-:W-:Y:S01]  /*18040*/  FMUL.FTZ R29, R63.reuse, R38 ;  /* 0x000000263f1d7220 */ /* 0x048fe20000410000 */
[----:B------:R1:W-:Y:S04]  /*18050*/  ST.E desc[UR40][R16.64+0x254], R31 ;  /* 0x0002541f10007985 */ /* 0x0003e8000c101928 */
[----:B------:R-:W2:Y:S01]  /*18060*/  MUFU.EX2 R11, R11 ;  /* 0x0000000b000b7308 */ /* 0x000ea20000000800 */
[----:B------:R3:W-:Y:S04]  /*18070*/  ST.E desc[UR40][R16.64+0x264], R33 ;  /* 0x0002642110007985 */ /* 0x0007e8000c101928 */
[----:B------:R0:W-:Y:S04]  /*18080*/  ST.E desc[UR40][R16.64+0x270], R25 ;  /* 0x0002701910007985 */ /* 0x0001e8000c101928 */
[----:B------:R4:W-:Y:S01]  /*18090*/  ST.E desc[UR40][R16.64+0x280], R27 ;  /* 0x0002801b10007985 */ /* 0x0009e2000c101928 */
[----:B-1----:R-:W-:-:S03]  /*180a0*/  FMUL.FTZ R31, R63, R40 ;  /* 0x000000283f1f7220 */ /* 0x002fc60000410000 */
[----:B------:R1:W-:Y:S01]  /*180b0*/  ST.E desc[UR40][R16.64+0x290], R29 ;  /* 0x0002901d10007985 */ /* 0x0003e2000c101928 */
[C---:B---3--:R-:W-:Y:S01]  /*180c0*/  FMUL.FTZ R33, R63.reuse, R46 ;  /* 0x0000002e3f217220 */ /* 0x048fe20000410000 */
[C---:B0-----:R-:W-:Y:S01]  /*180d0*/  FMUL.FTZ R25, R63.reuse, R42 ;  /* 0x0000002a3f197220 */ /* 0x041fe20000410000 */
[C---:B----4-:R-:W-:Y:S01]  /*180e0*/  FMUL.FTZ R27, R63.reuse, R44 ;  /* 0x0000002c3f1b7220 */ /* 0x050fe20000410000 */
[C---:B-1----:R-:W-:Y:S01]  /*180f0*/  FMUL.FTZ R29, R63.reuse, R48 ;  /* 0x000000303f1d7220 */ /* 0x042fe20000410000 */
[----:B------:R-:W0:Y:S01]  /*18100*/  MUFU.EX2 R12, R12 ;  /* 0x0000000c000c7308 */ /* 0x000e220000000800 */
[----:B------:R1:W-:Y:S01]  /*18110*/  ST.E desc[UR40][R16.64+0x2a0], R31 ;  /* 0x0002a01f10007985 */ /* 0x0003e2000c101928 */
[----:B------:R-:W-:-:S03]  /*18120*/  FMUL.FTZ R35, R63, R35 ;  /* 0x000000233f237220 */ /* 0x000fc60000410000 */
[----:B------:R3:W-:Y:S04]  /*18130*/  ST.E desc[UR40][R16.64+0x2b0], R25 ;  /* 0x0002b01910007985 */ /* 0x0007e8000c101928 */
[----:B------:R4:W-:Y:S04]  /*18140*/  ST.E desc[UR40][R16.64+0x2c0], R27 ;  /* 0x0002c01b10007985 */ /* 0x0009e8000c101928 */
[----:B------:R2:W-:Y:S01]  /*18150*/  ST.E desc[UR40][R16.64+0x2d0], R33 ;  /* 0x0002d02110007985 */ /* 0x0005e2000c101928 */
[----:B-1----:R-:W-:-:S03]  /*18160*/  FMUL.FTZ R31, R63, R50 ;  /* 0x000000323f1f7220 */ /* 0x002fc60000410000 */
[----:B------:R1:W-:Y:S01]  /*18170*/  ST.E desc[UR40][R16.64+0x2e0], R29 ;  /* 0x0002e01d10007985 */ /* 0x0003e2000c101928 */
[C---:B---3--:R-:W-:Y:S01]  /*18180*/  FMUL.FTZ R25, R63.reuse, R4 ;  /* 0x000000043f197220 */ /* 0x048fe20000410000 */
[C---:B----4-:R-:W-:Y:S01]  /*18190*/  FMUL.FTZ R27, R63.reuse, R52 ;  /* 0x000000343f1b7220 */ /* 0x050fe20000410000 */
[----:B------:R-:W3:Y:S01]  /*181a0*/  MUFU.EX2 R8, R8 ;  /* 0x0000000800087308 */ /* 0x000ee20000000800 */
[C---:B--2---:R-:W-:Y:S01]  /*181b0*/  FMUL.FTZ R33, R63.reuse, R54 ;  /* 0x000000363f217220 */ /* 0x044fe20000410000 */
[----:B-1----:R-:W-:Y:S01]  /*181c0*/  FMUL.FTZ R29, R63, R56 ;  /* 0x000000383f1d7220 */ /* 0x002fe20000410000 */
[----:B------:R-:W-:Y:S01]  /*181d0*/  FADD.FTZ R120, R19, R120 ;  /* 0x0000007813787221 */ /* 0x000fe20000010000 */
[----:B------:R1:W-:Y:S01]  /*181e0*/  ST.E desc[UR40][R16.64+0x274], R35 ;  /* 0x0002742310007985 */ /* 0x0003e2000c101928 */
[C---:B------:R-:W-:Y:S01]  /*181f0*/  FMUL.FTZ R37, R63.reuse, R37 ;  /* 0x000000253f257220 */ /* 0x040fe20000410000 */
[----:B------:R-:W-:Y:S01]  /*18200*/  FMUL.FTZ R39, R63, R39 ;  /* 0x000000273f277220 */ /* 0x000fe20000410000 */
[----:B------:R-:W-:Y:S01]  /*18210*/  FADD.FTZ R136, R14, R9 ;  /* 0x000000090e887221 */ /* 0x000fe20000010000 */
[----:B------:R2:W-:Y:S01]  /*18220*/  ST.E desc[UR40][R16.64+0x2f0], R31 ;  /* 0x0002f01f10007985 */ /* 0x0005e2000c101928 */
[----:B------:R-:W4:Y:S03]  /*18230*/  MUFU.EX2 R9, R118 ;  /* 0x0000007600097308 */ /* 0x000f260000000800 */
[----:B------:R0:W-:Y:S01]  /*18240*/  ST.E desc[UR40][R16.64+0x300], R25 ;  /* 0x0003001910007985 */ /* 0x0001e2000c101928 */
[----:B------:R-:W-:-:S03]  /*18250*/  FADD.FTZ R120, R20, R120 ;  /* 0x0000007814787221 */ /* 0x000fc60000010000 */
[----:B------:R3:W-:Y:S01]  /*18260*/  ST.E desc[UR40][R16.64+0x304], R27 ;  /* 0x0003041b10007985 */ /* 0x0007e2000c101928 */
[----:B-1----:R-:W-:-:S03]  /*18270*/  FMUL.FTZ R35, R63, R60 ;  /* 0x0000003c3f237220 */ /* 0x002fc60000410000 */
[----:B------:R1:W-:Y:S01]  /*18280*/  ST.E desc[UR40][R16.64+0x314], R33 ;  /* 0x0003142110007985 */ /* 0x0003e2000c101928 */
[----:B--2---:R-:W-:-:S03]  /*18290*/  FMUL.FTZ R31, R63, R58 ;  /* 0x0000003a3f1f7220 */ /* 0x004fc60000410000 */
[----:B------:R2:W-:Y:S01]  /*182a0*/  ST.E desc[UR40][R16.64+0x324], R29 ;  /* 0x0003241d10007985 */ /* 0x0005e2000c101928 */
[C---:B0-----:R-:W-:Y:S01]  /*182b0*/  FMUL.FTZ R25, R63.reuse, R62 ;  /* 0x0000003e3f197220 */ /* 0x041fe20000410000 */
[C---:B---3--:R-:W-:Y:S01]  /*182c0*/  FMUL.FTZ R27, R63.reuse, R64 ;  /* 0x000000403f1b7220 */ /* 0x048fe20000410000 */
[C---:B-1----:R-:W-:Y:S01]  /*182d0*/  FMUL.FTZ R33, R63.reuse, R66 ;  /* 0x000000423f217220 */ /* 0x042fe20000410000 */
[C---:B--2---:R-:W-:Y:S01]  /*182e0*/  FMUL.FTZ R29, R63.reuse, R72 ;  /* 0x000000483f1d7220 */ /* 0x044fe20000410000 */
[----:B------:R0:W-:Y:S01]  /*182f0*/  ST.E desc[UR40][R16.64+0x284], R37 ;  /* 0x0002842510007985 */ /* 0x0001e2000c101928 */
[C---:B------:R-:W-:Y:S01]  /*18300*/  FMUL.FTZ R41, R63.reuse, R41 ;  /* 0x000000293f297220 */ /* 0x040fe20000410000 */
[----:B------:R-:W-:Y:S02]  /*18310*/  FMUL.FTZ R43, R63, R43 ;  /* 0x0000002b3f2b7220 */ /* 0x000fe40000410000 */
[----:B------:R1:W-:Y:S01]  /*18320*/  ST.E desc[UR40][R16.64+0x294], R39 ;  /* 0x0002942710007985 */ /* 0x0003e2000c101928 */
[----:B------:R-:W-:-:S03]  /*18330*/  FADD.FTZ R120, R11, R120 ;  /* 0x000000780b787221 */ /* 0x000fc60000010000 */
[----:B------:R2:W-:Y:S04]  /*18340*/  ST.E desc[UR40][R16.64+0x330], R31 ;  /* 0x0003301f10007985 */ /* 0x0005e8000c101928 */
[----:B------:R3:W-:Y:S01]  /*18350*/  ST.E desc[UR40][R16.64+0x340], R35 ;  /* 0x0003402310007985 */ /* 0x0007e2000c101928 */
[C---:B0-----:R-:W-:Y:S01]  /*18360*/  FMUL.FTZ R37, R63.reuse, R68 ;  /* 0x000000443f257220 */ /* 0x041fe20000410000 */
[C---:B-1----:R-:W-:Y:S02]  /*18370*/  FMUL.FTZ R39, R63.reuse, R70 ;  /* 0x000000463f277220 */ /* 0x042fe40000410000 */
[----:B------:R0:W-:Y:S01]  /*18380*/  ST.E desc[UR40][R16.64+0x350], R25 ;  /* 0x0003501910007985 */ /* 0x0001e2000c101928 */
[----:B--2---:R-:W-:-:S03]  /*18390*/  FMUL.FTZ R31, R63, R80 ;  /* 0x000000503f1f7220 */ /* 0x004fc60000410000 */
[----:B------:R1:W-:Y:S01]  /*183a0*/  ST.E desc[UR40][R16.64+0x354], R27 ;  /* 0x0003541b10007985 */ /* 0x0003e2000c101928 */
[----:B---3--:R-:W-:-:S03]  /*183b0*/  FMUL.FTZ R35, R63, R76 ;  /* 0x0000004c3f237220 */ /* 0x008fc60000410000 */
[----:B------:R2:W-:Y:S04]  /*183c0*/  ST.E desc[UR40][R16.64+0x360], R33 ;  /* 0x0003602110007985 */ /* 0x0005e8000c101928 */
[----:B------:R3:W-:Y:S01]  /*183d0*/  ST.E desc[UR40][R16.64+0x374], R29 ;  /* 0x0003741d10007985 */ /* 0x0007e2000c101928 */
[C---:B0-----:R-:W-:Y:S01]  /*183e0*/  FMUL.FTZ R25, R63.reuse, R90 ;  /* 0x0000005a3f197220 */ /* 0x041fe20000410000 */
[C---:B-1----:R-:W-:Y:S01]  /*183f0*/  FMUL.FTZ R27, R63.reuse, R82 ;  /* 0x000000523f1b7220 */ /* 0x042fe20000410000 */
[C---:B--2---:R-:W-:Y:S01]  /*18400*/  FMUL.FTZ R33, R63.reuse, R88 ;  /* 0x000000583f217220 */ /* 0x044fe20000410000 */
[----:B---3--:R-:W-:Y:S01]  /*18410*/  FMUL.FTZ R29, R63, R98 ;  /* 0x000000623f1d7220 */ /* 0x008fe20000410000 */
[----:B------:R-:W-:Y:S01]  /*18420*/  FADD.FTZ R120, R12, R120 ;  /* 0x000000780c787221 */ /* 0x000fe20000010000 */
[----:B------:R0:W-:Y:S01]  /*18430*/  ST.E desc[UR40][R16.64+0x2a4], R41 ;  /* 0x0002a42910007985 */ /* 0x0001e2000c101928 */
[----:B------:R-:W-:-:S03]  /*18440*/  FMUL.FTZ R5, R116, R5 ;  /* 0x0000000574057220 */ /* 0x000fc60000410000 */
[----:B------:R1:W-:Y:S04]  /*18450*/  ST.E desc[UR40][R16.64+0x2b4], R43 ;  /* 0x0002b42b10007985 */ /* 0x0003e8000c101928 */
[----:B------:R2:W-:Y:S04]  /*18460*/  ST.E desc[UR40][R16.64+0x364], R37 ;  /* 0x0003642510007985 */ /* 0x0005e8000c101928 */
[----:B------:R3:W-:Y:S01]  /*18470*/  ST.E desc[UR40][R16.64+0x370], R39 ;  /* 0x0003702710007985 */ /* 0x0007e2000c101928 */
[C---:B0-----:R-:W-:Y:S01]  /*18480*/  FMUL.FTZ R41, R63.reuse, R78 ;  /* 0x0000004e3f297220 */ /* 0x041fe20000410000 */
[----:B-1----:R-:W-:-:S02]  /*18490*/  FMUL.FTZ R43, R63, R74 ;  /* 0x0000004a3f2b7220 */ /* 0x002fc40000410000 */
[----:B------:R0:W-:Y:S01]  /*184a0*/  ST.E desc[UR40][R16.64+0x380], R31 ;  /* 0x0003801f10007985 */ /* 0x0001e2000c101928 */
[----:B--2---:R-:W-:-:S03]  /*184b0*/  FMUL.FTZ R37, R63, R86 ;  /* 0x000000563f257220 */ /* 0x004fc60000410000 */
[----:B------:R1:W-:Y:S01]  /*184c0*/  ST.E desc[UR40][R16.64+0x384], R35 ;  /* 0x0003842310007985 */ /* 0x0003e2000c101928 */
[----:B---3--:R-:W-:-:S03]  /*184d0*/  FMUL.FTZ R39, R63, R84 ;  /* 0x000000543f277220 */ /* 0x008fc60000410000 */
[----:B------:R2:W-:Y:S01]  /*184e0*/  ST.E desc[UR40][R16.64+0x3a0], R25 ;  /* 0x0003a01910007985 */ /* 0x0005e2000c101928 */
[----:B------:R-:W-:-:S03]  /*184f0*/  FADD.FTZ R120, R8, R120 ;  /* 0x0000007808787221 */ /* 0x000fc60000010000 */
        /* <DEDUP_REMOVED lines=20> */
[C---:B-----5:R-:W-:Y:S01]  /*18640*/  FMUL.FTZ R55, R63.reuse, R55 ;  /* 0x000000373f377220 */ /* 0x060fe20000410000 */
[----:B------:R3:W-:Y:S01]  /*18650*/  ST.E desc[UR40][R16.64+0x3b4], R37 ;  /* 0x0003b42510007985 */ /* 0x0007e2000c101928 */
[C---:B0-----:R-:W-:Y:S01]  /*18660*/  FMUL.FTZ R57, R63.reuse, R32 ;  /* 0x000000203f397220 */ /* 0x041fe20000410000 */
[C---:B------:R-:W-:Y:S01]  /*18670*/  FMUL.FTZ R59, R63.reuse, R59 ;  /* 0x0000003b3f3b7220 */ /* 0x040fe20000410000 */
[C---:B------:R-:W-:Y:S01]  /*18680*/  FMUL.FTZ R61, R63.reuse, R61 ;  /* 0x0000003d3f3d7220 */ /* 0x040fe20000410000 */
[----:B------:R0:W-:Y:S01]  /*18690*/  ST.E desc[UR40][R16.64+0x3c0], R39 ;  /* 0x0003c02710007985 */ /* 0x0001e2000c101928 */
[----:B-1----:R-:W-:Y:S01]  /*186a0*/  FMUL.FTZ R41, R63, R94 ;  /* 0x0000005e3f297220 */ /* 0x002fe20000410000 */
[----:B------:R-:W-:Y:S01]  /*186b0*/  FADD.FTZ R136, R13, R136 ;  /* 0x000000880d887221 */ /* 0x000fe20000010000 */
[----:B----4-:R-:W-:Y:S01]  /*186c0*/  FADD.FTZ R120, R9, R120 ;  /* 0x0000007809787221 */ /* 0x010fe20000010000 */
[C---:B--2---:R-:W-:Y:S01]  /*186d0*/  FMUL.FTZ R43, R63.reuse, R110 ;  /* 0x0000006e3f2b7220 */ /* 0x044fe20000410000 */
[----:B------:R-:W-:Y:S01]  /*186e0*/  ST.E desc[UR40][R16.64+0x3d0], R31 ;  /* 0x0003d01f10007985 */ /* 0x000fe2000c101928 */
[C---:B------:R-:W-:Y:S01]  /*186f0*/  FMUL.FTZ R69, R116.reuse, R69 ;  /* 0x0000004574457220 */ /* 0x040fe20000410000 */
[C---:B------:R-:W-:Y:S01]  /*18700*/  FMUL.FTZ R67, R116.reuse, R67 ;  /* 0x0000004374437220 */ /* 0x040fe20000410000 */
[C---:B---3--:R-:W-:Y:S01]  /*18710*/  FMUL.FTZ R37, R63.reuse, R104 ;  /* 0x000000683f257220 */ /* 0x048fe20000410000 */
[----:B------:R-:W-:Y:S01]  /*18720*/  ST.E desc[UR40][R16.64+0x3d4], R35 ;  /* 0x0003d42310007985 */ /* 0x000fe2000c101928 */
[C---:B------:R-:W-:Y:S01]  /*18730*/  FMUL.FTZ R65, R116.reuse, R65 ;  /* 0x0000004174417220 */ /* 0x040fe20000410000 */
[C---:B------:R-:W-:Y:S01]  /*18740*/  FMUL.FTZ R75, R116.reuse, R75 ;  /* 0x0000004b744b7220 */ /* 0x040fe20000410000 */
[C---:B0-----:R-:W-:Y:S01]  /*18750*/  FMUL.FTZ R39, R63.reuse, R102 ;  /* 0x000000663f277220 */ /* 0x041fe20000410000 */
[----:B------:R-:W-:Y:S01]  /*18760*/  ST.E desc[UR40][R16.64+0x3f0], R25 ;  /* 0x0003f01910007985 */ /* 0x000fe2000c101928 */
[----:B------:R-:W-:Y:S01]  /*18770*/  FMUL.FTZ R63, R63, R112 ;  /* 0x000000703f3f7220 */ /* 0x000fe20000410000 */
[C---:B------:R-:W-:Y:S01]  /*18780*/  FMUL.FTZ R81, R116.reuse, R81 ;  /* 0x0000005174517220 */ /* 0x040fe20000410000 */
[C---:B------:R-:W-:Y:S01]  /*18790*/  FMUL.FTZ R79, R116.reuse, R79 ;  /* 0x0000004f744f7220 */ /* 0x040fe20000410000 */
[----:B------:R-:W-:Y:S01]  /*187a0*/  ST.E desc[UR40][R16.64+0x3f4], R27 ;  /* 0x0003f41b10007985 */ /* 0x000fe2000c101928 */
[C---:B------:R-:W-:Y:S01]  /*187b0*/  FMUL.FTZ R77, R116.reuse, R77 ;  /* 0x0000004d744d7220 */ /* 0x040fe20000410000 */
        /* <DEDUP_REMOVED lines=51> */
[C---:B0-----:R-:W-:Y:S01]  /*18af0*/  FMUL.FTZ R5, R116.reuse, R122 ;  /* 0x0000007a74057220 */ /* 0x041fe20000410000 */
        /* <DEDUP_REMOVED lines=87> */
[----:B------:R5:W-:Y:S01]  /*19070*/  ST.E desc[UR40][R16.64+0x428], R35 ;  /* 0x0004282310007985 */ /* 0x000be2000c101928 */
[----:B------:R2:W-:Y:S06]  /*19080*/  BAR.SYNC.DEFER_BLOCKING R205, 0x100 ;  /* 0x000400cd0000751d */ /* 0x0005ec0000010000 */
[----:B0-----:R-:W5:Y:S04]  /*19090*/  LD.E R5, desc[UR40][R16.64+0x230] ;  /* 0x0002302810057980 */ /* 0x001f68000c101900 */
[----:B-1----:R-:W5:Y:S04]  /*190a0*/  LD.E R25, desc[UR40][R16.64+0x234] ;  /* 0x0002342810197980 */ /* 0x002f68000c101900 */
[----:B------:R-:W5:Y:S04]  /*190b0*/  LD.E R37, desc[UR40][R16.64+0x238] ;  /* 0x0002382810257980 */ /* 0x000f68000c101900 */
[----:B------:R-:W5:Y:S04]  /*190c0*/  LD.E R39, desc[UR40][R16.64+0x23c] ;  /* 0x00023c2810277980 */ /* 0x000f68000c101900 */
[----:B------:R-:W5:Y:S04]  /*190d0*/  LD.E R41, desc[UR40][R16.64+0x240] ;  /* 0x0002402810297980 */ /* 0x000f68000c101900 */
        /* <DEDUP_REMOVED lines=129> */
[----:B--2---:R-:W-:Y:S04]  /*198f0*/  ST.E desc[UR40][R16.64+0x244], R27 ;  /* 0x0002441b10007985 */ /* 0x004fe8000c101928 */
[----:B---3--:R-:W-:Y:S04]  /*19900*/  ST.E desc[UR40][R16.64+0x248], R29 ;  /* 0x0002481d10007985 */ /* 0x008fe8000c101928 */
        /* <DEDUP_REMOVED lines=1355> */
.L_x_3280:
[----:B------:R-:W-:Y:S05]  /*1edc0*/  BSYNC B0 ;  /* 0x0000000000007941 */ /* 0x000fea0003800000 */
.L_x_3279:
[C---:B------:R-:W-:Y:S01]  /*1edd0*/  ISETP.GT.AND P1, PT, R10.reuse, UR45, PT ;  /* 0x0000002d0a007c0c */ /* 0x040fe2000bf24270 */
[----:B------:R-:W-:-:S12]  /*1ede0*/  VIADD R10, R10, 0xffffffff ;  /* 0xffffffff0a0a7836 */ /* 0x000fd80000000000 */
[----:B------:R-:W-:Y:S05]  /*1edf0*/  @P1 BRA `(.L_x_3281) ;  /* 0xffffff4c00741947 */ /* 0x000fea000383ffff */
.L_x_3250:
[----:B------:R-:W-:Y:S05]  /*1ee00*/  WARPSYNC.ALL ;  /* 0x0000000000007948 */ /* 0x000fea0003800000 */
[----:B0-----:R-:W1:Y:S04]  /*1ee10*/  LDL R5, [R1+0x450] ;  /* 0x0004500001057983 */ /* 0x001e680000100800 */
[----:B------:R-:W2:Y:S04]  /*1ee20*/  LDL R4, [R1+0x454] ;  /* 0x0004540001047983 */ /* 0x000ea80000100800 */
[----:B------:R-:W3:Y:S04]  /*1ee30*/  LDL R136, [R1+0x218] ;  /* 0x0002180001887983 */ /* 0x000ee80000100800 */
[----:B------:R-:W4:Y:S04]  /*1ee40*/  LDL.64 R6, [R1+0x250] ;  /* 0x0002500001067983 */ /* 0x000f280000100a00 */
[----:B------:R-:W5:Y:S04]  /*1ee50*/  LDL.64 R10, [R1+0x270] ;  /* 0x00027000010a7983 */ /* 0x000f680000100a00 */
        /* <DEDUP_REMOVED lines=59> */
[----:B------:R-:W5:Y:S04]  /*1f210*/  LDL R135, [R1+0x220] ;  /* 0x0002200001877983 */ /* 0x000f680000100800 */
[----:B-1----:R-:W0:Y:S02]  /*1f220*/  SHFL.BFLY PT, R0, R5, 0x2, 0x1f ;  /* 0x0c401f0005007f89 */ /* 0x002e2400000e0000 */
[----:B0-----:R-:W-:-:S05]  /*1f230*/  FADD.FTZ R0, R5, R0 ;  /* 0x0000000005007221 */ /* 0x001fca0000010000 */
[----:B------:R-:W0:Y:S02]  /*1f240*/  SHFL.BFLY PT, R3, R0, 0x1, 0x1f ;  /* 0x0c201f0000037f89 */ /* 0x000e2400000e0000 */
[----:B0-----:R-:W-:Y:S01]  /*1f250*/  FADD.FTZ R2, R0, R3 ;  /* 0x0000000300027221 */ /* 0x001fe20000010000 */
[----:B---3--:R-:W-:Y:S01]  /*1f260*/  VIADD R136, R136, 0x1 ;  /* 0x0000000188887836 */ /* 0x008fe20000000000 */
[----:B------:R-:W3:Y:S04]  /*1f270*/  LDL R0, [R1+0x224] ;  /* 0x0002240001007983 */ /* 0x000ee80000100800 */
[----:B------:R-:W-:Y:S04]  /*1f280*/  STL [R1+0x450], R2 ;  /* 0x0004500201007387 */ /* 0x000fe80000100800 */
[----:B------:R-:W4:Y:S04]  /*1f290*/  LDL R147, [R1+0x450] ;  /* 0x0004500001937983 */ /* 0x000f280000100800 */
[----:B--2---:R-:W0:Y:S02]  /*1f2a0*/  SHFL.BFLY PT, R3, R4, 0x2, 0x1f ;  /* 0x0c401f0004037f89 */ /* 0x004e2400000e0000 */
[----:B0-----:R-:W-:Y:S01]  /*1f2b0*/  FADD.FTZ R8, R3, R4 ;  /* 0x0000000403087221 */ /* 0x001fe20000010000 */
[----:B------:R-:W-:Y:S01]  /*1f2c0*/  ISETP.NE.AND P2, PT, R136, 0x2, PT ;  /* 0x000000028800780c */ /* 0x000fe20003f45270 */
[----:B------:R-:W2:Y:S04]  /*1f2d0*/  LDL.64 R4, [R1+0x240] ;  /* 0x0002400001047983 */ /* 0x000ea80000100a00 */
[----:B------:R-:W0:Y:S08]  /*1f2e0*/  SHFL.BFLY PT, R3, R8, 0x1, 0x1f ;  /* 0x0c201f0008037f89 */ /* 0x000e3000000e0000 */
[----:B------:R-:W5:Y:S01]  /*1f2f0*/  @!P2 LDL R134, [R1+0x21c] ;  /* 0x00021c000186a983 */ /* 0x000f620000100800 */
[----:B0-----:R-:W-:-:S03]  /*1f300*/  FADD.FTZ R140, R8, R3 ;  /* 0x00000003088c7221 */ /* 0x001fc60000010000 */
[----:B------:R-:W2:Y:S02]  /*1f310*/  LDL.64 R2, [R1+0x230] ;  /* 0x0002300001027983 */ /* 0x000ea40000100a00 */
[----:B------:R-:W-:Y:S02]  /*1f320*/  FSETP.NE.FTZ.AND P1, PT, R140, RZ, PT ;  /* 0x000000ff8c00720b */ /* 0x000fe40003f35000 */
[----:B------:R-:W2:Y:S11]  /*1f330*/  LDL.64 R8, [R1+0x260] ;  /* 0x0002600001087983 */ /* 0x000eb60000100a00 */
[----:B------:R-:W2:Y:S04]  /*1f340*/  @P1 LDL R143, [R1+0x460] ;  /* 0x00046000018f1983 */ /* 0x000ea80000100800 */
[----:B------:R-:W2:Y:S01]  /*1f350*/  @P1 LDL R145, [R1+0x444] ;  /* 0x0004440001911983 */ /* 0x000ea20000100800 */
[----:B------:R-:W-:-:S02]  /*1f360*/  IMAD.MOV.U32 R137, RZ, RZ, RZ ;  /* 0x000000ffff897224 */ /* 0x000fc400078e00ff */
[----:B------:R-:W-:Y:S02]  /*1f370*/  IMAD.MOV.U32 R142, RZ, RZ, -0x800000 ;  /* 0xff800000ff8e7424 */ /* 0x000fe400078e00ff */
[----:B------:R-:W-:Y:S01]  /*1f380*/  IMAD.MOV.U32 R144, RZ, RZ, -0x800000 ;  /* 0xff800000ff907424 */ /* 0x000fe200078e00ff */
[----:B------:R0:W-:Y:S08]  /*1f390*/  BAR.ARV R204, 0x100 ;  /* 0x000400cc0000751d */ /* 0x0001f00000002000 */
[----:B------:R-:W-:Y:S06]  /*1f3a0*/  BAR.ARV 0x8, 0x180 ;  /* 0x0206000000007b1d */ /* 0x000fec0000002000 */
[----:B----4-:R-:W-:-:S13]  /*1f3b0*/  FSETP.NE.FTZ.AND P0, PT, R147, RZ, PT ;  /* 0x000000ff9300720b */ /* 0x010fda0003f15000 */
[----:B------:R-:W4:Y:S04]  /*1f3c0*/  @P0 LDL R138, [R1+0x460] ;  /* 0x00046000018a0983 */ /* 0x000f280000100800 */
[----:B------:R-:W4:Y:S01]  /*1f3d0*/  @P0 LDL R139, [R1+0x440] ;  /* 0x00044000018b0983 */ /* 0x000f220000100800 */
[----:B------:R-:W1:Y:S08]  /*1f3e0*/  @P0 MUFU.LG2 R141, R147 ;  /* 0x00000093008d0308 */ /* 0x000e700000000c00 */
[----:B------:R-:W2:Y:S01]  /*1f3f0*/  @P0 MUFU.RCP R137, R147 ;  /* 0x0000009300890308 */ /* 0x000ea20000001000 */
[----:B-1----:R-:W-:-:S07]  /*1f400*/  @P0 FMUL.FTZ R141, R141, 0.69314718246459960938 ;  /* 0x3f3172188d8d0820 */ /* 0x002fce0000410000 */
[----:B------:R-:W1:Y:S01]  /*1f410*/  @P1 MUFU.LG2 R146, R140 ;  /* 0x0000008c00921308 */ /* 0x000e620000000c00 */
[----:B---3--:R-:W-:Y:S01]  /*1f420*/  VIADD R0, R0, 0x1 ;  /* 0x0000000100007836 */ /* 0x008fe20000000000 */
[----:B------:R-:W-:Y:S01]  /*1f430*/  STL [R1+0x454], R140 ;  /* 0x0004548c01007387 */ /* 0x000fe20000100800 */
[----:B-----5:R-:W-:Y:S01]  /*1f440*/  @!P2 LOP3.LUT R134, R134, 0x1, RZ, 0x3c, !PT ;  /* 0x000000018686a812 */ /* 0x020fe200078e3cff */
        /* <DEDUP_REMOVED lines=65> */
[----:B--2---:R-:W-:Y:S01]  /*1f860*/  VIADD R2, R135, 0x1 ;  /* 0x0000000187027836 */ /* 0x004fe20000000000 */
        /* <DEDUP_REMOVED lines=32> */
[----:B------:R0:W-:Y:S04]  /*1fa70*/  STL [R1+0x220], R2 ;  /* 0x0002200201007387 */ /* 0x0001e80000100800 */
[----:B------:R0:W-:Y:S04]  /*1fa80*/  @!P2 STL [R1+0x21c], R134 ;  /* 0x00021c860100a387 */ /* 0x0001e80000100800 */
[----:B------:R0:W-:Y:S04]  /*1fa90*/  STL [R1+0x224], R0 ;  /* 0x0002240001007387 */ /* 0x0001e80000100800 */
[----:B------:R0:W-:Y:S01]  /*1faa0*/  @!P2 STL [R1+0x218], RZ ;  /* 0x000218ff0100a387 */ /* 0x0001e20000100800 */
[----:B----4-:R-:W-:-:S04]  /*1fab0*/  @P0 FMUL.FTZ R138, R138, 0.69314718246459960938 ;  /* 0x3f3172188a8a0820 */ /* 0x010fc80000410000 */
[----:B------:R-:W-:Y:S01]  /*1fac0*/  @P0 FFMA.FTZ R142, R138, R139, R141 ;  /* 0x0000008b8a8e0223 */ /* 0x000fe2000001008d */
[----:B------:R-:W-:-:S06]  /*1fad0*/  IMAD.MOV.U32 R138, RZ, RZ, RZ ;  /* 0x000000ffff8a7224 */ /* 0x000fcc00078e00ff */
[----:B------:R-:W2:Y:S01]  /*1fae0*/  @P1 MUFU.RCP R138, R140 ;  /* 0x0000008c008a1308 */ /* 0x000ea20000001000 */
[----:B-1----:R-:W-:Y:S01]  /*1faf0*/  @P1 FMUL.FTZ R139, R146, 0.69314718246459960938 ;  /* 0x3f317218928b1820 */ /* 0x002fe20000410000 */
[----:B------:R-:W-:-:S04]  /*1fb00*/  @P1 FMUL.FTZ R146, R143, 0.69314718246459960938 ;  /* 0x3f3172188f921820 */ /* 0x000fc80000410000 */
[----:B------:R-:W-:Y:S01]  /*1fb10*/  @P1 FFMA.FTZ R144, R146, R145, R139 ;  /* 0x0000009192901223 */ /* 0x000fe2000001008b */
[----:B------:R0:W-:Y:S04]  /*1fb20*/  STL [R1+0x450], R142 ;  /* 0x0004508e01007387 */ /* 0x0001e80000100800 */
[----:B------:R0:W-:Y:S01]  /*1fb30*/  STL [R1+0x454], R144 ;  /* 0x0004549001007387 */ /* 0x0001e20000100800 */
        /* <DEDUP_REMOVED lines=95> */
[----:B------:R0:W-:Y:S01]  /*20130*/  STL.64 [R1+0x428], R132 ;  /* 0x0004288401007387 */ /* 0x0001e20000100a00 */
[----:B------:R-:W-:-:S13]  /*20140*/  PLOP3.LUT P0, PT, PT, PT, PT, 0x8, 0x0 ;  /* 0x000000000000781c */ /* 0x000fda0003f0e170 */
.L_x_3185:
[----:B------:R-:W1:Y:S08]  /*20150*/  S2UR UR4, SR_CgaCtaId ;  /* 0x00000000000479c3 */ /* 0x000e700000008800 */
[----:B------:R-:W-:Y:S06]  /*20160*/  BAR.SYNC.DEFER_BLOCKING 0x5, 0x180 ;  /* 0x0146000000007b1d */ /* 0x000fec0000010000 */
[----:B------:R-:W-:Y:S01]  /*20170*/  UMOV UR46, 0x400 ;  /* 0x00000400002e7882 */ /* 0x000fe20000000000 */
[----:B------:R-:W-:Y:S01]  /*20180*/  BSSY B0, `(.L_x_3282) ;  /* 0x00002c8000007945 */ /* 0x000fe20003800000 */
[----:B-1----:R-:W-:-:S09]  /*20190*/  ULEA UR46, UR4, UR46, 0x18 ;  /* 0x0000002e042e7291 */ /* 0x002fd2000f8ec03f */
[----:B0-2---:R-:W0:Y:S02]  /*201a0*/  LDS.128 R4, [UR46+0x324d0] ;  /* 0x0324d02eff047984 */ /* 0x005e240008000c00 */
[----:B0-----:R-:W-:Y:S02]  /*201b0*/  R2UR UR5, R5 ;  /* 0x00000000050572ca */ /* 0x001fe400000e0000 */
[----:B------:R-:W-:Y:S02]  /*201c0*/  R2UR UR7, R6 ;  /* 0x00000000060772ca */ /* 0x000fe400000e0000 */
[----:B------:R-:W-:Y:S01]  /*201d0*/  R2UR UR6, R7 ;  /* 0x00000000070672ca */ /* 0x000fe200000e0000 */
[----:B------:R-:W-:Y:S06]  /*201e0*/  BAR.ARV 0x4, 0x180 ;  /* 0x0106000000007b1d */ /* 0x000fec0000002000 */
[----:B------:R-:W-:Y:S08]  /*201f0*/  @P0 BRA `(.L_x_3283) ;  /* 0x0000001c00a40947 */ /* 0x000ff00003800000 */
[----:B------:R-:W2:Y:S04]  /*20200*/  LDL.128 R136, [R1+0x230] ;  /* 0x0002300001887983 */ /* 0x000ea80000100c00 */
        /* <DEDUP_REMOVED lines=31> */
[C---:B------:R-:W-:Y:S01]  /*20400*/  IADD3 R3, P6, R184.reuse, 0x4060, RZ ;  /* 0x00004060b8037810 */ /* 0x040fe20007fde0ff */
[----:B------:R-:W-:Y:S01]  /*20410*/  ULDC.64 UR8, c[0x0][0xd00] ;  /* 0x0003400000087ab9 */ /* 0x000fe20000000a00 */
[----:B------:R-:W-:-:S02]  /*20420*/  IADD3 R21, P3, R184, 0x8060, RZ ;  /* 0x00008060b8157810 */ /* 0x000fc40007f7e0ff */
[----:B------:R-:W-:Y:S02]  /*20430*/  LOP3.LUT R2, R3, 0x380, RZ, 0xc0, !PT ;  /* 0x0000038003027812 */ /* 0x000fe400078ec0ff */
[----:B------:R-:W-:Y:S02]  /*20440*/  LOP3.LUT R146, R21, 0x380, RZ, 0xc0, !PT ;  /* 0x0000038015927812 */ /* 0x000fe400078ec0ff */
[----:B------:R-:W-:Y:S02]  /*20450*/  SHF.R.U64 R2, R2, 0x3, RZ ;  /* 0x0000000302027819 */ /* 0x000fe400000012ff */
[----:B------:R-:W-:Y:S02]  /*20460*/  IADD3 R20, P2, R184, 0x8040, RZ ;  /* 0x00008040b8147810 */ /* 0x000fe40007f5e0ff */
[----:B------:R-:W-:Y:S02]  /*20470*/  LOP3.LUT R2, R2, R3, RZ, 0x3c, !PT ;  /* 0x0000000302027212 */ /* 0x000fe400078e3cff */
[----:B------:R-:W-:-:S02]  /*20480*/  SHF.R.U64 R146, R146, 0x3, RZ ;  /* 0x0000000392927819 */ /* 0x000fc400000012ff */
[C---:B------:R-:W-:Y:S02]  /*20490*/  IADD3 R3, P0, R184.reuse, 0x8000, RZ ;  /* 0x00008000b8037810 */ /* 0x040fe40007f1e0ff */
[----:B------:R-:W-:Y:S02]  /*204a0*/  IADD3 R19, P1, R184, 0x8020, RZ ;  /* 0x00008020b8137810 */ /* 0x000fe40007f3e0ff */
[----:B------:R-:W-:Y:S02]  /*204b0*/  LOP3.LUT R149, R20, 0x380, RZ, 0xc0, !PT ;  /* 0x0000038014957812 */ /* 0x000fe400078ec0ff */
[----:B------:R-:W-:Y:S02]  /*204c0*/  LOP3.LUT R146, R146, R21, RZ, 0x3c, !PT ;  /* 0x0000001592927212 */ /* 0x000fe400078e3cff */
[----:B------:R-:W-:Y:S02]  /*204d0*/  LOP3.LUT R0, R3, 0x380, RZ, 0xc0, !PT ;  /* 0x0000038003007812 */ /* 0x000fe400078ec0ff */
[----:B------:R-:W-:-:S02]  /*204e0*/  LOP3.LUT R21, R184, 0x380, RZ, 0xc0, !PT ;  /* 0x00000380b8157812 */ /* 0x000fc400078ec0ff */
[----:B------:R-:W-:Y:S02]  /*204f0*/  LOP3.LUT R18, R19, 0x380, RZ, 0xc0, !PT ;  /* 0x0000038013127812 */ /* 0x000fe400078ec0ff */
[----:B------:R-:W-:Y:S02]  /*20500*/  SHF.R.U64 R149, R149, 0x3, RZ ;  /* 0x0000000395957819 */ /* 0x000fe400000012ff */
[----:B------:R-:W-:Y:S02]  /*20510*/  SHF.R.U64 R0, R0, 0x3, RZ ;  /* 0x0000000300007819 */ /* 0x000fe400000012ff */
[----:B------:R-:W-:Y:S02]  /*20520*/  SHF.R.U64 R21, R21, 0x3, RZ ;  /* 0x0000000315157819 */ /* 0x000fe400000012ff */
[----:B------:R-:W-:Y:S02]  /*20530*/  SHF.R.U64 R18, R18, 0x3, RZ ;  /* 0x0000000312127819 */ /* 0x000fe400000012ff */
[----:B------:R-:W-:-:S02]  /*20540*/  LOP3.LUT R148, R149, R20, RZ, 0x3c, !PT ;  /* 0x0000001495947212 */ /* 0x000fc400078e3cff */
[----:B------:R-:W-:Y:S01]  /*20550*/  LOP3.LUT R144, R0, R3, RZ, 0x3c, !PT ;  /* 0x0000000300907212 */ /* 0x000fe200078e3cff */
[--C-:B------:R-:W-:Y:S01]  /*20560*/  IMAD.X R3, RZ, RZ, R185.reuse, P6 ;  /* 0x000000ffff037224 */ /* 0x100fe200030e06b9 */
[----:B------:R-:W-:Y:S02]  /*20570*/  IADD3 R143, P4, R184, 0xc000, RZ ;  /* 0x0000c000b88f7810 */ /* 0x000fe40007f9e0ff */
[----:B------:R-:W-:Y:S01]  /*20580*/  LOP3.LUT R20, R21, R184, RZ, 0x3c, !PT ;  /* 0x000000b815147212 */ /* 0x000fe200078e3cff */
[----:B------:R-:W-:Y:S01]  /*20590*/  IMAD.MOV.U32 R21, RZ, RZ, R185 ;  /* 0x000000ffff157224 */ /* 0x000fe200078e00b9 */
[----:B------:R-:W-:Y:S02]  /*205a0*/  LOP3.LUT R150, R18, R19, RZ, 0x3c, !PT ;  /* 0x0000001312967212 */ /* 0x000fe400078e3cff */
[C---:B------:R-:W-:Y:S02]  /*205b0*/  IADD3 R141, P5, R184.reuse, 0xc020, RZ ;  /* 0x0000c020b88d7810 */ /* 0x040fe40007fbe0ff */
[----:B------:R-:W-:-:S02]  /*205c0*/  IADD3 R19, P6, R184, 0xc040, RZ ;  /* 0x0000c040b8137810 */ /* 0x000fc40007fde0ff */
[----:B------:R-:W-:Y:S02]  /*205d0*/  LOP3.LUT R142, R143, 0x380, RZ, 0xc0, !PT ;  /* 0x000003808f8e7812 */ /* 0x000fe400078ec0ff */
[----:B------:R-:W-:Y:S02]  /*205e0*/  LOP3.LUT R140, R141, 0x380, RZ, 0xc0, !PT ;  /* 0x000003808d8c7812 */ /* 0x000fe400078ec0ff */
[----:B------:R-:W-:Y:S02]  /*205f0*/  LOP3.LUT R18, R19, 0x380, RZ, 0xc0, !PT ;  /* 0x0000038013127812 */ /* 0x000fe400078ec0ff */
[----:B------:R-:W-:Y:S01]  /*20600*/  MOV R152, R20 ;  /* 0x0000001400987202 */ /* 0x000fe20000000f00 */
[--C-:B------:R-:W-:Y:S01]  /*20610*/  IMAD.X R145, RZ, RZ, R185.reuse, P0 ;  /* 0x000000ffff917224 */ /* 0x100fe200000e06b9 */
[----:B------:R-:W-:Y:S01]  /*20620*/  SHF.R.U64 R142, R142, 0x3, RZ ;  /* 0x000000038e8e7819 */ /* 0x000fe200000012ff */
[--C-:B------:R-:W-:Y:S01]  /*20630*/  IMAD.X R151, RZ, RZ, R185.reuse, P1 ;  /* 0x000000ffff977224 */ /* 0x100fe200008e06b9 */
[----:B------:R-:W-:Y:S01]  /*20640*/  SHF.R.U64 R140, R140, 0x3, RZ ;  /* 0x000000038c8c7819 */ /* 0x000fe200000012ff */
[--C-:B------:R-:W-:Y:S01]  /*20650*/  IMAD.X R149, RZ, RZ, R185.reuse, P2 ;  /* 0x000000ffff957224 */ /* 0x100fe200010e06b9 */
[----:B------:R-:W-:Y:S01]  /*20660*/  SHF.R.U64 R18, R18, 0x3, RZ ;  /* 0x0000000312127819 */ /* 0x000fe200000012ff */
[--C-:B------:R-:W-:Y:S01]  /*20670*/  IMAD.X R147, RZ, RZ, R185.reuse, P3 ;  /* 0x000000ffff937224 */ /* 0x100fe200018e06b9 */
[----:B------:R-:W-:Y:S01]  /*20680*/  LOP3.LUT R142, R142, R143, RZ, 0x3c, !PT ;  /* 0x0000008f8e8e7212 */ /* 0x000fe200078e3cff */
[--C-:B------:R-:W-:Y:S01]  /*20690*/  IMAD.X R143, RZ, RZ, R185.reuse, P4 ;  /* 0x000000ffff8f7224 */ /* 0x100fe200020e06b9 */
[----:B------:R-:W-:Y:S01]  /*206a0*/  LOP3.LUT R140, R140, R141, RZ, 0x3c, !PT ;  /* 0x0000008d8c8c7212 */ /* 0x000fe200078e3cff */
[--C-:B------:R-:W-:Y:S01]  /*206b0*/  IMAD.X R141, RZ, RZ, R185.reuse, P5 ;  /* 0x000000ffff8d7224 */ /* 0x100fe200028e06b9 */
[----:B------:R-:W-:Y:S01]  /*206c0*/  MOV R2, R2 ;  /* 0x0000000200027202 */ /* 0x000fe20000000f00 */
[----:B------:R-:W-:Y:S01]  /*206d0*/  UISETP.NE.U32.AND UP0, UPT, UR8, URZ, UPT ;  /* 0x0000003f0800728c */ /* 0x000fe2000bf05070 */
[----:B------:R-:W-:Y:S01]  /*206e0*/  LOP3.LUT R18, R18, R19, RZ, 0x3c, !PT ;  /* 0x0000001312127212 */ /* 0x000fe200078e3cff */
[----:B------:R-:W-:Y:S01]  /*206f0*/  IMAD.X R19, RZ, RZ, R185, P6 ;  /* 0x000000ffff137224 */ /* 0x000fe200030e06b9 */
[----:B------:R-:W-:-:S02]  /*20700*/  MOV R20, R144 ;  /* 0x0000009000147202 */ /* 0x000fc40000000f00 */
[----:B------:R-:W-:Y:S02]  /*20710*/  MOV R21, R150 ;  /* 0x0000009600157202 */ /* 0x000fe40000000f00 */
[----:B------:R-:W-:Y:S01]  /*20720*/  MOV R148, R148 ;  /* 0x0000009400947202 */ /* 0x000fe20000000f00 */
[----:B------:R-:W-:Y:S01]  /*20730*/  UISETP.NE.AND.EX UP0, UPT, UR9, URZ, UPT, UP0 ;  /* 0x0000003f0900728c */ /* 0x000fe2000bf05300 */
[----:B------:R-:W-:Y:S02]  /*20740*/  MOV R146, R146 ;  /* 0x0000009200927202 */ /* 0x000fe40000000f00 */
[----:B------:R-:W-:Y:S01]  /*20750*/  MOV R3, R142 ;  /* 0x0000008e00037202 */ /* 0x000fe20000000f00 */
[----:B------:R-:W-:Y:S01]  /*20760*/  ULDC.64 UR8, c[0x0][0xd00] ;  /* 0x0003400000087ab9 */ /* 0x000fe20000000a00 */
[----:B------:R-:W-:Y:S01]  /*20770*/  MOV R0, R140 ;  /* 0x0000008c00007202 */ /* 0x000fe20000000f00 */
[----:B------:R-:W-:Y:S01]  /*20780*/  UIMAD.WIDE UR8, UR42, 0x4, UR8 ;  /* 0x000000042a0878a5 */ /* 0x000fe2000f8e0208 */
[----:B------:R-:W-:-:S02]  /*20790*/  MOV R18, R18 ;  /* 0x0000001200127202 */ /* 0x000fc40000000f00 */
[----:B------:R-:W-:Y:S01]  /*207a0*/  PLOP3.LUT P1, PT, PT, PT, UP0, 0x80, 0x0 ;  /* 0x000000000000781c */ /* 0x000fe20003f2f008 */
[----:B------:R-:W-:Y:S01]  /*207b0*/  ULDC UR4, c[0x0][0xb88] ;  /* 0x0002e20000047ab9 */ /* 0x000fe20000000800 */
[----:B--2---:R-:W-:Y:S02]  /*207c0*/  F2FP.BF16.F32.PACK_AB R136, R137, R136 ;  /* 0x000000888988723e */ /* 0x004fe400000010ff */
[----:B------:R-:W-:Y:S02]  /*207d0*/  F2FP.BF16.F32.PACK_AB R137, R139, R138 ;  /* 0x0000008a8b89723e */ /* 0x000fe400000010ff */
[----:B---3--:R-:W-:Y:S02]  /*207e0*/  F2FP.BF16.F32.PACK_AB R128, R129, R128 ;  /* 0x000000808180723e */ /* 0x008fe400000010ff */
[----:B------:R-:W-:Y:S02]  /*207f0*/  F2FP.BF16.F32.PACK_AB R129, R131, R130 ;  /* 0x000000828381723e */ /* 0x000fe400000010ff */
[----:B----4-:R-:W-:-:S02]  /*20800*/  F2FP.BF16.F32.PACK_AB R138, R133, R132 ;  /* 0x00000084858a723e */ /* 0x010fc400000010ff */
[----:B------:R-:W-:Y:S01]  /*20810*/  F2FP.BF16.F32.PACK_AB R139, R135, R134 ;  /* 0x00000086878b723e */ /* 0x000fe200000010ff */
[----:B------:R-:W-:Y:S01]  /*20820*/  BAR.SYNC.DEFER_BLOCKING 0x1, 0x100 ;  /* 0x0044000000007b1d */ /* 0x000fe20000010000 */
        /* <DEDUP_REMOVED lines=13> */
[----:B------:R-:W-:Y:S01]  /*20900*/  STSM.16.M88.4 [R152], R136 ;  /* 0x0000008898007844 */ /* 0x000fe20000000200 */
[----:B------:R-:W-:Y:S02]  /*20910*/  F2FP.BF16.F32.PACK_AB R97, R99, R98 ;  /* 0x000000626361723e */ /* 0x000fe400000010ff */
[----:B------:R-:W-:Y:S02]  /*20920*/  F2FP.BF16.F32.PACK_AB R106, R101, R100 ;  /* 0x00000064656a723e */ /* 0x000fe400000010ff */
[----:B------:R-:W-:Y:S02]  /*20930*/  F2FP.BF16.F32.PACK_AB R107, R103, R102 ;  /* 0x00000066676b723e */ /* 0x000fe400000010ff */
[----:B------:R-:W-:Y:S01]  /*20940*/  F2FP.BF16.F32.PACK_AB R88, R89, R88 ;  /* 0x000000585958723e */ /* 0x000fe200000010ff */
        /* <DEDUP_REMOVED lines=35> */
[----:B------:R0:W-:Y:S01]  /*20b80*/  STSM.16.M88.4 [R20], R72 ;  /* 0x0000004814007844 */ /* 0x0001e20000000200 */
        /* <DEDUP_REMOVED lines=10> */
[----:B------:R-:W-:Y:S01]  /*20c30*/  F2FP.BF16.F32.PACK_AB R9, R11, R10 ;  /* 0x0000000a0b09723e */ /* 0x000fe200000010ff */
[----:B0-----:R-:W0:Y:S01]  /*20c40*/  LDC R20, c[0x0][0xce8] ;  /* 0x00033a00ff147b82 */ /* 0x001e220000000800 */
[----:B------:R-:W-:-:S02]  /*20c50*/  F2FP.BF16.F32.PACK_AB R26, R13, R12 ;  /* 0x0000000c0d1a723e */ /* 0x000fc400000010ff */
[----:B------:R-:W-:Y:S01]  /*20c60*/  F2FP.BF16.F32.PACK_AB R27, R15, R14 ;  /* 0x0000000e0f1b723e */ /* 0x000fe200000010ff */
[----:B------:R-:W-:Y:S01]  /*20c70*/  STSM.16.M88.4 [R146], R48 ;  /* 0x0000003092007844 */ /* 0x000fe20000000200 */
[----:B------:R-:W-:Y:S02]  /*20c80*/  F2FP.BF16.F32.PACK_AB R10, R5, R4 ;  /* 0x00000004050a723e */ /* 0x000fe400000010ff */
[----:B------:R-:W-:Y:S01]  /*20c90*/  F2FP.BF16.F32.PACK_AB R11, R7, R6 ;  /* 0x00000006070b723e */ /* 0x000fe200000010ff */
[----:B------:R1:W-:Y:S01]  /*20ca0*/  STSM.16.M88.4 [R3], R40 ;  /* 0x0000002803007844 */ /* 0x0003e20000000200 */
[----:B------:R-:W-:-:S03]  /*20cb0*/  IMAD.U32 R4, RZ, RZ, UR8 ;  /* 0x00000008ff047e24 */ /* 0x000fc6000f8e00ff */
[----:B------:R2:W-:Y:S01]  /*20cc0*/  STSM.16.M88.4 [R0], R32 ;  /* 0x0000002000007844 */ /* 0x0005e20000000200 */
[----:B------:R-:W-:Y:S01]  /*20cd0*/  IMAD.U32 R5, RZ, RZ, UR9 ;  /* 0x00000009ff057e24 */ /* 0x000fe2000f8e00ff */
[----:B------:R-:W-:Y:S02]  /*20ce0*/  ULDC.64 UR8, c[0x0][0xd08] ;  /* 0x0003420000087ab9 */ /* 0x000fe40000000a00 */
[----:B------:R2:W-:Y:S04]  /*20cf0*/  STSM.16.M88.4 [R18], R24 ;  /* 0x0000001812007844 */ /* 0x0005e80000000200 */
[----:B------:R2:W-:Y:S01]  /*20d00*/  STSM.16.M88.4 [R224], R8 ;  /* 0x00000008e0007844 */ /* 0x0005e20000000200 */
[----:B------:R-:W-:Y:S01]  /*20d10*/  UISETP.NE.U32.AND UP1, UPT, UR8, URZ, UPT ;  /* 0x0000003f0800728c */ /* 0x000fe2000bf25070 */
[----:B------:R-:W-:Y:S03]  /*20d20*/  BAR.SYNC.DEFER_BLOCKING 0x1, 0x100 ;  /* 0x0044000000007b1d */ /* 0x000fe60000010000 */
[----:B------:R-:W-:-:S06]  /*20d30*/  UISETP.NE.AND.EX UP1, UPT, UR9, URZ, UPT, UP1 ;  /* 0x0000003f0900728c */ /* 0x000fcc000bf25310 */
[----:B------:R-:W-:-:S05]  /*20d40*/  PLOP3.LUT P2, PT, PT, PT, UP1, 0x80, 0x0 ;  /* 0x000000000000781c */ /* 0x000fca0003f4f018 */
[----:B------:R-:W-:Y:S02]  /*20d50*/  @UP1 ULDC.64 UR8, c[0x0][0xd08] ;  /* 0x0003420000081ab9 */ /* 0x000fe40000000a00 */
[----:B------:R-:W-:Y:S01]  /*20d60*/  @UP1 UIMAD.WIDE UR8, UR42, 0x4, UR8 ;  /* 0x000000042a0818a5 */ /* 0x000fe2000f8e0208 */
[----:B-1----:R-:W-:-:S05]  /*20d70*/  IMAD.U32 R3, RZ, RZ, UR4 ;  /* 0x00000004ff037e24 */ /* 0x002fca000f8e00ff */
[----:B------:R-:W-:Y:S02]  /*20d80*/  IMAD.U32 R6, RZ, RZ, UR8 ;  /* 0x00000008ff067e24 */ /* 0x000fe4000f8e00ff */
[----:B------:R-:W-:Y:S01]  /*20d90*/  IMAD.U32 R7, RZ, RZ, UR9 ;  /* 0x00000009ff077e24 */ /* 0x000fe2000f8e00ff */
[----:B------:R-:W3:Y:S04]  /*20da0*/  @P1 LDG.E R2, desc[UR40][R4.64] ;  /* 0x0000002804021981 */ /* 0x000ee8000c1e1900 */
[----:B------:R2:W5:Y:S01]  /*20db0*/  @P2 LDG.E R3, desc[UR40][R6.64] ;  /* 0x0000002806032981 */ /* 0x000562000c1e1900 */
[----:B------:R-:W-:Y:S01]  /*20dc0*/  UMOV UR4, URZ ;  /* 0x0000003f00047c82 */ /* 0x000fe20008000000 */
[----:B------:R-:W-:Y:S02]  /*20dd0*/  LOP3.LUT P0, RZ, R210, 0x3, RZ, 0xc0, !PT ;  /* 0x00000003d2ff7812 */ /* 0x000fe4000780c0ff */
[----:B---3--:R-:W-:Y:S01]  /*20de0*/  @P1 R2UR UR4, R2 ;  /* 0x00000000020412ca */ /* 0x008fe200000e0000 */
[----:B0-2---:R-:W-:-:S14]  /*20df0*/  @P2 BRA `(.L_x_3284) ;  /* 0x0000000000102947 */ /* 0x005fdc0003800000 */
[----:B------:R-:W-:Y:S05]  /*20e00*/  @!P1 BRA `(.L_x_3284) ;  /* 0x00000000000c9947 */ /* 0x000fea0003800000 */
[----:B------:R-:W2:Y:S04]  /*20e10*/  LDG.E R0, desc[UR40][R4.64] ;  /* 0x0000002804007981 */ /* 0x000ea8000c1e1900 */
[----:B-----5:R-:W2:Y:S02]  /*20e20*/  LDG.E R3, desc[UR40][R4.64+0x4] ;  /* 0x0000042804037981 */ /* 0x020ea4000c1e1900 */
[----:B--2---:R-:W-:-:S07]  /*20e30*/  IMAD.IADD R3, R3, 0x1, -R0 ;  /* 0x0000000103037824 */ /* 0x004fce00078e0a00 */
.L_x_3284:
[----:B-----5:R-:W-:Y:S02]  /*20e40*/  IMAD R18, R3, R20, RZ ;  /* 0x0000001403127224 */ /* 0x020fe400078e02ff */
[----:B------:R-:W-:Y:S01]  /*20e50*/  VIADD R13, R200, UR43 ;  /* 0x0000002bc80d7c36 */ /* 0x000fe20008000000 */
[----:B------:R-:W-:Y:S01]  /*20e60*/  ISETP.NE.AND P1, PT, R20, 0x1, PT ;  /* 0x000000011400780c */ /* 0x000fe20003f25270 */
[----:B------:R-:W-:Y:S01]  /*20e70*/  VIADD R5, R234, UR43 ;  /* 0x0000002bea057c36 */ /* 0x000fe20008000000 */
[----:B------:R-:W-:Y:S02]  /*20e80*/  USHF.R.S32.HI UR16, URZ, 0x1f, UR37 ;  /* 0x0000001f3f107899 */ /* 0x000fe40008011425 */
[----:B------:R-:W-:Y:S01]  /*20e90*/  ISETP.GE.OR P2, PT, R13, R18, P0 ;  /* 0x000000120d00720c */ /* 0x000fe20000746670 */
[----:B------:R-:W-:-:S08]  /*20ea0*/  ULDC.64 UR14, c[0x0][0xc90] ;  /* 0x00032400000e7ab9 */ /* 0x000fd00000000a00 */
[----:B------:R-:W0:Y:S04]  /*20eb0*/  @P1 LDC R2, c[0x0][0xcec] ;  /* 0x00033b00ff021b82 */ /* 0x000e280000000800 */
[----:B------:R-:W2:Y:S01]  /*20ec0*/  @!P2 LDL R11, [R1+0x450] ;  /* 0x00045000010ba983 */ /* 0x000ea20000100800 */
[----:B------:R-:W-:Y:S01]  /*20ed0*/  USHF.R.S32.HI UR12, URZ, 0x1f, UR42 ;  /* 0x0000001f3f0c7899 */ /* 0x000fe2000801142a */
[----:B------:R-:W-:Y:S01]  /*20ee0*/  IMAD.MOV.U32 R0, RZ, RZ, R5 ;  /* 0x000000ffff007224 */ /* 0x000fe200078e0005 */
[----:B------:R-:W-:Y:S01]  /*20ef0*/  USHF.R.S32.HI UR11, URZ, 0x1f, UR4 ;  /* 0x0000001f3f0b7899 */ /* 0x000fe20008011404 */
[----:B------:R-:W1:Y:S01]  /*20f00*/  @P1 LDC R3, c[0x0][0xcf0] ;  /* 0x00033c00ff031b82 */ /* 0x000e620000000800 */
[----:B------:R-:W-:Y:S01]  /*20f10*/  UIMAD UR13, UR16, UR14, URZ ;  /* 0x0000000e100d72a4 */ /* 0x000fe2000f8e023f */
[----:B------:R-:W-:Y:S01]  /*20f20*/  UMOV UR10, UR4 ;  /* 0x00000004000a7c82 */ /* 0x000fe20008000000 */
[----:B------:R-:W-:-:S02]  /*20f30*/  USEL UR18, UR12, URZ, !UP0 ;  /* 0x0000003f0c127287 */ /* 0x000fc4000c000000 */
[----:B------:R-:W-:Y:S02]  /*20f40*/  UIMAD.WIDE.U32 UR8, UR37, UR14, UR10 ;  /* 0x0000000e250872a5 */ /* 0x000fe4000f8e000a */
[----:B------:R-:W-:Y:S01]  /*20f50*/  UIMAD UR13, UR37, UR15, UR13 ;  /* 0x0000000f250d72a4 */ /* 0x000fe2000f8e020d */
[----:B------:R-:W3:Y:S01]  /*20f60*/  @P1 LDC R21, c[0x0][0xcf0] ;  /* 0x00033c00ff151b82 */ /* 0x000ee20000000800 */
[----:B------:R-:W-:Y:S01]  /*20f70*/  USEL UR17, UR42, URZ, !UP0 ;  /* 0x0000003f2a117287 */ /* 0x000fe2000c000000 */
[----:B------:R-:W-:Y:S01]  /*20f80*/  ULDC.64 UR14, c[0x0][0xc98] ;  /* 0x00032600000e7ab9 */ /* 0x000fe20000000a00 */
[----:B------:R-:W-:Y:S02]  /*20f90*/  UIADD3 UR9, UR9, UR13, URZ ;  /* 0x0000000d09097290 */ /* 0x000fe4000fffe03f */
[----:B------:R-:W-:Y:S01]  /*20fa0*/  UIMAD UR10, UR18, UR14, URZ ;  /* 0x0000000e120a72a4 */ /* 0x000fe2000f8e023f */
[----:B0-----:R-:W-:Y:S01]  /*20fb0*/  @P1 IMAD.HI.U32 R2, R5, R2, RZ ;  /* 0x0000000205021227 */ /* 0x001fe200078e00ff */
[----:B------:R-:W-:-:S02]  /*20fc0*/  UIMAD.WIDE.U32 UR8, UR17, UR14, UR8 ;  /* 0x0000000e110872a5 */ /* 0x000fc4000f8e0008 */
[----:B------:R-:W-:Y:S01]  /*20fd0*/  UIMAD UR10, UR17, UR15, UR10 ;  /* 0x0000000f110a72a4 */ /* 0x000fe2000f8e020a */
[----:B------:R-:W-:Y:S01]  /*20fe0*/  ULDC.64 UR12, c[0x0][0xc88] ;  /* 0x00032200000c7ab9 */ /* 0x000fe20000000a00 */
[----:B-1----:R-:W-:-:S04]  /*20ff0*/  @P1 SHF.R.U32.HI R0, RZ, R3, R2 ;  /* 0x00000003ff001219 */ /* 0x002fc80000011602 */
[----:B------:R-:W-:Y:S01]  /*21000*/  IMAD.U32 R7, RZ, RZ, UR10 ;  /* 0x0000000aff077e24 */ /* 0x000fe2000f8e00ff */
[--C-:B------:R-:W-:Y:S01]  /*21010*/  SHF.R.S32.HI R4, RZ, 0x1f, R0.reuse ;  /* 0x0000001fff047819 */ /* 0x100fe20000011400 */
[----:B------:R-:W-:-:S04]  /*21020*/  IMAD.MOV R2, RZ, RZ, -R0 ;  /* 0x000000ffff027224 */ /* 0x000fc800078e0a00 */
[----:B------:R-:W-:Y:S01]  /*21030*/  IMAD R5, R20, R2, R5 ;  /* 0x0000000214057224 */ /* 0x000fe200078e0205 */
[----:B------:R-:W-:-:S04]  /*21040*/  IADD3 R2, P3, R0, UR8, RZ ;  /* 0x0000000800027c10 */ /* 0x000fc8000ff7e0ff */
[----:B------:R-:W-:-:S05]  /*21050*/  SHF.R.S32.HI R3, RZ, 0x1f, R5 ;  /* 0x0000001fff037819 */ /* 0x000fca0000011405 */
[----:B------:R-:W-:Y:S01]  /*21060*/  IMAD R0, R3, UR12, RZ ;  /* 0x0000000c03007c24 */ /* 0x000fe2000f8e02ff */
[----:B------:R-:W-:Y:S01]  /*21070*/  IADD3.X R3, R4, UR9, R7, P3, !PT ;  /* 0x0000000904037c10 */ /* 0x000fe20009ffe407 */
[----:B------:R-:W-:Y:S02]  /*21080*/  ULDC.64 UR8, c[0x0][0xc50] ;  /* 0x0003140000087ab9 */ /* 0x000fe40000000a00 */
[C---:B------:R-:W-:Y:S02]  /*21090*/  IMAD R7, R5.reuse, UR13, R0 ;  /* 0x0000000d05077c24 */ /* 0x040fe4000f8e0200 */
[----:B------:R-:W-:Y:S01]  /*210a0*/  IMAD.WIDE.U32 R2, R5, UR12, R2 ;  /* 0x0000000c05027c25 */ /* 0x000fe2000f8e0002 */
[----:B------:R-:W-:-:S03]  /*210b0*/  ULDC.64 UR12, c[0x0][0xba0] ;  /* 0x0002e800000c7ab9 */ /* 0x000fc60000000a00 */
[----:B------:R-:W-:Y:S01]  /*210c0*/  IMAD.IADD R3, R3, 0x1, R7 ;  /* 0x0000000103037824 */ /* 0x000fe200078e0207 */
[----:B------:R-:W-:-:S04]  /*210d0*/  LEA R6, P3, R2, UR8, 0x2 ;  /* 0x0000000802067c11 */ /* 0x000fc8000f8610ff */
[----:B------:R-:W-:Y:S01]  /*210e0*/  LEA.HI.X R10, R2, UR9, R3, 0x2, P3 ;  /* 0x00000009020a7c11 */ /* 0x000fe200098f1403 */
[----:B------:R-:W-:Y:S01]  /*210f0*/  SHFL.IDX PT, R8, R6, RZ, 0x1c1f ;  /* 0x001c1fff06087589 */ /* 0x000fe200000e0000 */
[----:B------:R-:W-:-:S03]  /*21100*/  VIADD R3, R13, 0x8 ;  /* 0x000000080d037836 */ /* 0x000fc60000000000 */
[----:B------:R-:W2:Y:S02]  /*21110*/  SHFL.IDX PT, R9, R10, RZ, 0x1c1f ;  /* 0x001c1fff0a097589 */ /* 0x000ea400000e0000 */
[----:B------:R-:W-:Y:S02]  /*21120*/  ISETP.GE.OR P0, PT, R3, R18, P0 ;  /* 0x000000120300720c */ /* 0x000fe40000706670 */
[----:B--2---:R0:W-:Y:S11]  /*21130*/  @!P2 ST.E desc[UR40][R8.64], R11 ;  /* 0x0000000b0800a985 */ /* 0x0041f6000c101928 */
[----:B------:R-:W2:Y:S01]  /*21140*/  @!P0 LDL R19, [R1+0x454] ;  /* 0x0004540001138983 */ /* 0x000ea20000100800 */
[----:B------:R-:W-:-:S02]  /*21150*/  IMAD R0, R206, 0x40, R190 ;  /* 0x00000040ce007824 */ /* 0x000fc400078e02be */
[----:B------:R-:W-:Y:S01]  /*21160*/  IMAD.MOV.U32 R3, RZ, RZ, 0x2 ;  /* 0x00000002ff037424 */ /* 0x000fe200078e00ff */
[----:B------:R-:W-:Y:S03]  /*21170*/  SHFL.IDX PT, R54, R6, 0x1, 0x1c1f ;  /* 0x003c1f0006367f89 */ /* 0x000fe600000e0000 */
[----:B------:R-:W-:Y:S01]  /*21180*/  IMAD.WIDE R2, R0, R3, UR38 ;  /* 0x0000002600027e25 */ /* 0x000fe2000f8e0203 */
[----:B------:R-:W2:Y:S02]  /*21190*/  SHFL.IDX PT, R55, R10, 0x1, 0x1c1f ;  /* 0x003c1f000a377f89 */ /* 0x000ea400000e0000 */
[C---:B------:R-:W-:Y:S02]  /*211a0*/  IADD3 R5, P3, R2.reuse, 0x2000, RZ ;  /* 0x0000200002057810 */ /* 0x040fe40007f7e0ff */
[C---:B------:R-:W-:Y:S02]  /*211b0*/  IADD3 R25, P4, R2.reuse, 0x3000, RZ ;  /* 0x0000300002197810 */ /* 0x040fe40007f9e0ff */
[----:B------:R-:W-:Y:S01]  /*211c0*/  IADD3 R29, P5, R2, 0x4000, RZ ;  /* 0x00004000021d7810 */ /* 0x000fe20007fbe0ff */
[----:B------:R-:W-:Y:S01]  /*211d0*/  IMAD.X R13, RZ, RZ, R3, P3 ;  /* 0x000000ffff0d7224 */ /* 0x000fe200018e0603 */
[----:B------:R-:W-:-:S02]  /*211e0*/  LOP3.LUT R0, R5, 0x380, RZ, 0xc0, !PT ;  /* 0x0000038005007812 */ /* 0x000fc400078ec0ff */
[----:B------:R-:W-:Y:S02]  /*211f0*/  LOP3.LUT R24, R25, 0x380, RZ, 0xc0, !PT ;  /* 0x0000038019187812 */ /* 0x000fe400078ec0ff */
[----:B------:R-:W-:Y:S02]  /*21200*/  LOP3.LUT R28, R29, 0x380, RZ, 0xc0, !PT ;  /* 0x000003801d1c7812 */ /* 0x000fe400078ec0ff */
[C---:B------:R-:W-:Y:S02]  /*21210*/  IADD3 R33, P6, R2.reuse, 0x5000, RZ ;  /* 0x0000500002217810 */ /* 0x040fe40007fde0ff */
[----:B------:R-:W-:Y:S02]  /*21220*/  IADD3 R7, P2, R2, 0x1000, RZ ;  /* 0x0000100002077810 */ /* 0x000fe40007f5e0ff */
[----:B------:R-:W-:Y:S02]  /*21230*/  SHF.R.U64 R0, R0, 0x3, RZ ;  /* 0x0000000300007819 */ /* 0x000fe400000012ff */
[----:B------:R-:W-:-:S02]  /*21240*/  SHF.R.U64 R24, R24, 0x3, RZ ;  /* 0x0000000318187819 */ /* 0x000fc400000012ff */
[----:B------:R-:W-:Y:S02]  /*21250*/  SHF.R.U64 R28, R28, 0x3, RZ ;  /* 0x000000031c1c7819 */ /* 0x000fe400000012ff */
[----:B------:R-:W-:Y:S02]  /*21260*/  LOP3.LUT R32, R33, 0x380, RZ, 0xc0, !PT ;  /* 0x0000038021207812 */ /* 0x000fe400078ec0ff */
        /* <DEDUP_REMOVED lines=10> */
[----:B------:R-:W-:Y:S02]  /*21310*/  SHF.R.U64 R32, R32, 0x3, RZ ;  /* 0x0000000320207819 */ /* 0x000fe400000012ff */
[----:B------:R-:W-:Y:S02]  /*21320*/  LOP3.LUT R36, R37, 0x380, RZ, 0xc0, !PT ;  /* 0x0000038025247812 */ /* 0x000fe400078ec0ff */
[----:B------:R-:W-:-:S02]  /*21330*/  LOP3.LUT R40, R41, 0x380, RZ, 0xc0, !PT ;  /* 0x0000038029287812 */ /* 0x000fc400078ec0ff */
[----:B------:R-:W-:Y:S02]  /*21340*/  LOP3.LUT R44, R45, 0x380, RZ, 0xc0, !PT ;  /* 0x000003802d2c7812 */ /* 0x000fe400078ec0ff */
[----:B------:R-:W-:Y:S02]  /*21350*/  LOP3.LUT R48, R49, 0x380, RZ, 0xc0, !PT ;  /* 0x0000038031307812 */ /* 0x000fe400078ec0ff */
[----:B------:R-:W-:Y:S01]  /*21360*/  LOP3.LUT R32, R32, R33, RZ, 0x3c, !PT ;  /* 0x0000002120207212 */ /* 0x000fe200078e3cff */
[----:B------:R-:W-:Y:S01]  /*21370*/  IMAD.X R33, RZ, RZ, R3, P6 ;  /* 0x000000ffff217224 */ /* 0x000fe200030e0603 */
[----:B------:R-:W-:Y:S02]  /*21380*/  IADD3 R53, P6, R2, 0xa000, RZ ;  /* 0x0000a00002357810 */ /* 0x000fe40007fde0ff */
[----:B------:R-:W-:Y:S02]  /*21390*/  SHF.R.U64 R36, R36, 0x3, RZ ;  /* 0x0000000324247819 */ /* 0x000fe400000012ff */
[----:B------:R-:W-:-:S02]  /*213a0*/  SHF.R.U64 R40, R40, 0x3, RZ ;  /* 0x0000000328287819 */ /* 0x000fc400000012ff */
[----:B------:R-:W-:Y:S02]  /*213b0*/  SHF.R.U64 R44, R44, 0x3, RZ ;  /* 0x000000032c2c7819 */ /* 0x000fe400000012ff */
[----:B------:R-:W-:Y:S02]  /*213c0*/  SHF.R.U64 R48, R48, 0x3, RZ ;  /* 0x0000000330307819 */ /* 0x000fe400000012ff */
[----:B------:R-:W-:Y:S02]  /*213d0*/  LOP3.LUT R52, R53, 0x380, RZ, 0xc0, !PT ;  /* 0x0000038035347812 */ /* 0x000fe400078ec0ff */
[----:B------:R-:W-:Y:S02]  /*213e0*/  LOP3.LUT R4, R7, 0x380, RZ, 0xc0, !PT ;  /* 0x0000038007047812 */ /* 0x000fe400078ec0ff */
        /* <DEDUP_REMOVED lines=11> */
[C---:B------:R-:W-:Y:S02]  /*214a0*/  IADD3 R69, P5, R2.reuse, 0xe000, RZ ;  /* 0x0000e00002457810 */ /* 0x040fe40007fbe0ff */
[----:B0-----:R-:W-:Y:S02]  /*214b0*/  LOP3.LUT R9, R2, 0x380, RZ, 0xc0, !PT ;  /* 0x0000038002097812 */ /* 0x001fe400078ec0ff */
[----:B------:R-:W-:Y:S02]  /*214c0*/  SHF.R.U64 R52, R52, 0x3, RZ ;  /* 0x0000000334347819 */ /* 0x000fe400000012ff */
[----:B------:R-:W-:-:S02]  /*214d0*/  SHF.R.U64 R4, R4, 0x3, RZ ;  /* 0x0000000304047819 */ /* 0x000fc400000012ff */
[----:B------:R-:W-:Y:S02]  /*214e0*/  LOP3.LUT R56, R57, 0x380, RZ, 0xc0, !PT ;  /* 0x0000038039387812 */ /* 0x000fe400078ec0ff */
[----:B------:R-:W-:Y:S02]  /*214f0*/  LOP3.LUT R60, R61, 0x380, RZ, 0xc0, !PT ;  /* 0x000003803d3c7812 */ /* 0x000fe400078ec0ff */
[----:B------:R-:W-:Y:S02]  /*21500*/  LOP3.LUT R64, R65, 0x380, RZ, 0xc0, !PT ;  /* 0x0000038041407812 */ /* 0x000fe400078ec0ff */
[----:B------:R-:W-:Y:S02]  /*21510*/  LOP3.LUT R68, R69, 0x380, RZ, 0xc0, !PT ;  /* 0x0000038045447812 */ /* 0x000fe400078ec0ff */
[----:B------:R-:W-:Y:S02]  /*21520*/  SHF.R.U64 R9, R9, 0x3, RZ ;  /* 0x0000000309097819 */ /* 0x000fe400000012ff */
[----:B------:R-:W-:Y:S01]  /*21530*/  LOP3.LUT R52, R52, R53, RZ, 0x3c, !PT ;  /* 0x0000003534347212 */ /* 0x000fe200078e3cff */
[----:B------:R-:W-:Y:S01]  /*21540*/  IMAD.X R53, RZ, RZ, R3, P6 ;  /* 0x000000ffff357224 */ /* 0x000fe200030e0603 */
[----:B------:R-:W-:-:S02]  /*21550*/  LOP3.LUT R4, R4, R7, RZ, 0x3c, !PT ;  /* 0x0000000704047212 */ /* 0x000fc400078e3cff */
[----:B------:R-:W-:Y:S02]  /*21560*/  IADD3 R7, P6, R2, 0xf000, RZ ;  /* 0x0000f00002077810 */ /* 0x000fe40007fde0ff */
[----:B------:R-:W-:Y:S02]  /*21570*/  SHF.R.U64 R56, R56, 0x3, RZ ;  /* 0x0000000338387819 */ /* 0x000fe400000012ff */
[----:B------:R-:W-:Y:S01]  /*21580*/  SHF.R.U64 R60, R60, 0x3, RZ ;  /* 0x000000033c3c7819 */ /* 0x000fe200000012ff */
[----:B------:R-:W-:Y:S01]  /*21590*/  IMAD.X R73, RZ, RZ, R3, P6 ;  /* 0x000000ffff497224 */ /* 0x000fe200030e0603 */
[----:B------:R-:W-:Y:S02]  /*215a0*/  SHF.R.U64 R64, R64, 0x3, RZ ;  /* 0x0000000340407819 */ /* 0x000fe400000012ff */
[----:B------:R-:W-:Y:S02]  /*215b0*/  SHF.R.U64 R68, R68, 0x3, RZ ;  /* 0x0000000344447819 */ /* 0x000fe400000012ff */
[----:B------:R-:W-:-:S02]  /*215c0*/  LOP3.LUT R2, R9, R2, RZ, 0x3c, !PT ;  /* 0x0000000209027212 */ /* 0x000fc400078e3cff */
        /* <DEDUP_REMOVED lines=8> */
[----:B------:R-:W-:Y:S01]  /*21650*/  UIMAD UR10, UR11, UR12, URZ ;  /* 0x0000000c0b0a72a4 */ /* 0x000fe2000f8e023f */
[----:B------:R-:W-:Y:S01]  /*21660*/  LOP3.LUT R0, R7, 0x380, RZ, 0xc0, !PT ;  /* 0x0000038007007812 */ /* 0x000fe200078ec0ff */
[----:B------:R-:W-:-:S02]  /*21670*/  UIMAD.WIDE.U32 UR8, UR4, UR12, URZ ;  /* 0x0000000c040872a5 */ /* 0x000fc4000f8e003f */
[----:B------:R-:W-:Y:S01]  /*21680*/  UIMAD UR10, UR4, UR13, UR10 ;  /* 0x0000000d040a72a4 */ /* 0x000fe2000f8e020a */
[----:B------:R-:W-:Y:S02]  /*21690*/  SHF.R.U64 R0, R0, 0x3, RZ ;  /* 0x0000000300007819 */ /* 0x000fe400000012ff */
[----:B------:R-:W-:Y:S01]  /*216a0*/  ULDC.64 UR12, c[0x0][0xbe8] ;  /* 0x0002fa00000c7ab9 */ /* 0x000fe20000000a00 */
[----:B------:R-:W-:Y:S01]  /*216b0*/  UIADD3 UR9, UR9, UR10, URZ ;  /* 0x0000000a09097290 */ /* 0x000fe2000fffe03f */
[----:B------:R-:W-:Y:S01]  /*216c0*/  VIADD R76, R207, UR43 ;  /* 0x0000002bcf4c7c36 */ /* 0x000fe20008000000 */
[----:B------:R-:W-:Y:S01]  /*216d0*/  UIMAD UR4, UR16, UR12, URZ ;  /* 0x0000000c100472a4 */ /* 0x000fe2000f8e023f */
[----:B------:R-:W-:Y:S01]  /*216e0*/  LOP3.LUT R72, R0, R7, RZ, 0x3c, !PT ;  /* 0x0000000700487212 */ /* 0x000fe200078e3cff */
[----:B------:R-:W-:Y:S02]  /*216f0*/  UIMAD.WIDE.U32 UR8, UR37, UR12, UR8 ;  /* 0x0000000c250872a5 */ /* 0x000fe4000f8e0008 */
[----:B------:R-:W-:Y:S01]  /*21700*/  UIMAD UR4, UR37, UR13, UR4 ;  /* 0x0000000d250472a4 */ /* 0x000fe2000f8e0204 */
[----:B------:R-:W-:-:S03]  /*21710*/  ULDC.64 UR10, c[0x0][0xbf0] ;  /* 0x0002fc00000a7ab9 */ /* 0x000fc60000000a00 */
[----:B------:R-:W-:Y:S02]  /*21720*/  UIADD3 UR9, UR9, UR4, URZ ;  /* 0x0000000409097290 */ /* 0x000fe4000fffe03f */
[----:B------:R-:W-:Y:S02]  /*21730*/  UIMAD UR4, UR18, UR10, URZ ;  /* 0x0000000a120472a4 */ /* 0x000fe4000f8e023f */
[----:B------:R-:W-:Y:S02]  /*21740*/  UIMAD.WIDE.U32 UR8, UR17, UR10, UR8 ;  /* 0x0000000a110872a5 */ /* 0x000fe4000f8e0008 */
[----:B------:R-:W-:-:S03]  /*21750*/  UIMAD UR4, UR17, UR11, UR4 ;  /* 0x0000000b110472a4 */ /* 0x000fc6000f8e0204 */
[----:B------:R-:W-:Y:S01]  /*21760*/  ULDC.64 UR10, c[0x0][0xbe0] ;  /* 0x0002f800000a7ab9 */ /* 0x000fe20000000a00 */
[----:B------:R-:W-:Y:S01]  /*21770*/  UIADD3 UR4, UR9, UR4, URZ ;  /* 0x0000000409047290 */ /* 0x000fe2000fffe03f */
[----:B------:R-:W-:-:S05]  /*21780*/  VIADD R81, R206, UR43 ;  /* 0x0000002bce517c36 */ /* 0x000fca0008000000 */
[----:B------:R-:W-:Y:S01]  /*21790*/  ISETP.GE.AND P2, PT, R81, R18, PT ;  /* 0x000000125100720c */ /* 0x000fe20003f46270 */
[----:B------:R-:W-:Y:S01]  /*217a0*/  BSSY B1, `(.L_x_3285) ;  /* 0x000004a000017945 */ /* 0x000fe20003800000 */
[----:B--2---:R0:W-:Y:S04]  /*217b0*/  @!P0 ST.E desc[UR40][R54.64], R19 ;  /* 0x0000001336008985 */ /* 0x0041e8000c101928 */
[----:B------:R1:W5:Y:S04]  /*217c0*/  LD.E.128 R8, desc[UR40][R2.64] ;  /* 0x0000002802087980 */ /* 0x000368000c101d00 */
[----:B------:R-:W5:Y:S01]  /*217d0*/  LD.E.128 R4, desc[UR40][R4.64] ;  /* 0x0000002804047980 */ /* 0x000f62000c101d00 */
[----:B0-----:R-:W-:-:S03]  /*217e0*/  IMAD.MOV.U32 R19, RZ, RZ, R76 ;  /* 0x000000ffff137224 */ /* 0x001fc600078e004c */
[----:B------:R-:W5:Y:S01]  /*217f0*/  LD.E.128 R12, desc[UR40][R12.64] ;  /* 0x000000280c0c7980 */ /* 0x000f62000c101d00 */
[----:B-1----:R-:W0:Y:S01]  /*21800*/  @P1 LDC R3, c[0x0][0xcec] ;  /* 0x00033b00ff031b82 */ /* 0x002e220000000800 */
[----:B------:R-:W-:Y:S02]  /*21810*/  IMAD.U32 R2, RZ, RZ, UR8 ;  /* 0x00000008ff027e24 */ /* 0x000fe4000f8e00ff */
[----:B------:R-:W5:Y:S04]  /*21820*/  LD.E.128 R24, desc[UR40][R24.64] ;  /* 0x0000002818187980 */ /* 0x000f68000c101d00 */
[----:B------:R-:W5:Y:S04]  /*21830*/  LD.E.128 R28, desc[UR40][R28.64] ;  /* 0x000000281c1c7980 */ /* 0x000f68000c101d00 */
[----:B------:R-:W5:Y:S04]  /*21840*/  LD.E.128 R32, desc[UR40][R32.64] ;  /* 0x0000002820207980 */ /* 0x000f68000c101d00 */
[----:B------:R-:W5:Y:S04]  /*21850*/  LD.E.128 R36, desc[UR40][R36.64] ;  /* 0x0000002824247980 */ /* 0x000f68000c101d00 */
[----:B------:R-:W5:Y:S04]  /*21860*/  LD.E.128 R40, desc[UR40][R40.64] ;  /* 0x0000002828287980 */ /* 0x000f68000c101d00 */
[----:B------:R-:W5:Y:S01]  /*21870*/  LD.E.128 R44, desc[UR40][R44.64] ;  /* 0x000000282c2c7980 */ /* 0x000f62000c101d00 */
[----:B0-----:R-:W-:-:S03]  /*21880*/  @P1 IMAD.HI.U32 R0, R76, R3, RZ ;  /* 0x000000034c001227 */ /* 0x001fc600078e00ff */
[----:B------:R-:W5:Y:S02]  /*21890*/  LD.E.128 R48, desc[UR40][R48.64] ;  /* 0x0000002830307980 */ /* 0x000f64000c101d00 */
[----:B---3--:R-:W-:Y:S02]  /*218a0*/  @P1 SHF.R.U32.HI R19, RZ, R21, R0 ;  /* 0x00000015ff131219 */ /* 0x008fe40000011600 */
[----:B------:R-:W5:Y:S02]  /*218b0*/  LD.E.128 R52, desc[UR40][R52.64] ;  /* 0x0000002834347980 */ /* 0x000f64000c101d00 */
[--C-:B------:R-:W-:Y:S01]  /*218c0*/  SHF.R.S32.HI R0, RZ, 0x1f, R19.reuse ;  /* 0x0000001fff007819 */ /* 0x100fe20000011413 */
[----:B------:R-:W-:Y:S01]  /*218d0*/  IMAD.MOV R21, RZ, RZ, -R19 ;  /* 0x000000ffff157224 */ /* 0x000fe200078e0a13 */
[----:B------:R-:W5:Y:S01]  /*218e0*/  LD.E.128 R56, desc[UR40][R56.64] ;  /* 0x0000002838387980 */ /* 0x000f62000c101d00 */
[----:B------:R-:W-:Y:S01]  /*218f0*/  IMAD.U32 R3, RZ, RZ, UR9 ;  /* 0x00000009ff037e24 */ /* 0x000fe2000f8e00ff */
[----:B------:R-:W-:Y:S01]  /*21900*/  ULDC.64 UR8, c[0x0][0xbd8] ;  /* 0x0002f60000087ab9 */ /* 0x000fe20000000a00 */
[----:B------:R-:W-:Y:S01]  /*21910*/  IMAD R0, R0, UR10, RZ ;  /* 0x0000000a00007c24 */ /* 0x000fe2000f8e02ff */
[----:B------:R-:W5:Y:S01]  /*21920*/  LD.E.128 R60, desc[UR40][R60.64] ;  /* 0x000000283c3c7980 */ /* 0x000f62000c101d00 */
[----:B------:R-:W-:-:S02]  /*21930*/  IMAD R21, R20, R21, R76 ;  /* 0x0000001514157224 */ /* 0x000fc400078e024c */
[----:B------:R-:W-:Y:S01]  /*21940*/  IMAD.U32 R3, RZ, RZ, UR4 ;  /* 0x00000004ff037e24 */ /* 0x000fe2000f8e00ff */
[----:B------:R-:W5:Y:S01]  /*21950*/  LD.E.128 R64, desc[UR40][R64.64] ;  /* 0x0000002840407980 */ /* 0x000f62000c101d00 */
[C---:B------:R-:W-:Y:S01]  /*21960*/  IMAD R77, R19.reuse, UR11, R0 ;  /* 0x0000000b134d7c24 */ /* 0x040fe2000f8e0200 */
[----:B------:R-:W-:Y:S02]  /*21970*/  SHF.R.S32.HI R0, RZ, 0x1f, R21 ;  /* 0x0000001fff007819 */ /* 0x000fe40000011415 */
[----:B------:R-:W5:Y:S01]  /*21980*/  LD.E.128 R68, desc[UR40][R68.64] ;  /* 0x0000002844447980 */ /* 0x000f62000c101d00 */
[----:B------:R-:W-:-:S03]  /*21990*/  IMAD.WIDE.U32 R2, R19, UR10, R2 ;  /* 0x0000000a13027c25 */ /* 0x000fc6000f8e0002 */
[----:B------:R-:W5:Y:S01]  /*219a0*/  LD.E.128 R72, desc[UR40][R72.64] ;  /* 0x0000002848487980 */ /* 0x000f62000c101d00 */
[----:B------:R-:W-:Y:S01]  /*219b0*/  IMAD.IADD R3, R3, 0x1, R77 ;  /* 0x0000000103037824 */ /* 0x000fe200078e024d */
[----:B------:R-:W-:Y:S01]  /*219c0*/  UIADD3 UR4, UR46, 0x32420, URZ ;  /* 0x000324202e047890 */ /* 0x000fe2000fffe03f */
[----:B------:R-:W-:Y:S01]  /*219d0*/  IMAD R0, R0, UR8, RZ ;  /* 0x0000000800007c24 */ /* 0x000fe2000f8e02ff */
[----:B------:R-:W-:Y:S01]  /*219e0*/  @!PT LDS RZ, [RZ] ;  /* 0x00000000fffff984 */ /* 0x000fe20000000800 */
[----:B------:R-:W-:Y:S01]  /*219f0*/  @!PT LDS RZ, [RZ] ;  /* 0x00000000fffff984 */ /* 0x000fe20000000800 */
[----:B------:R-:W-:Y:S01]  /*21a00*/  @!PT LDS RZ, [RZ] ;  /* 0x00000000fffff984 */ /* 0x000fe20000000800 */
[----:B------:R-:W-:Y:S01]  /*21a10*/  @!PT LDS RZ, [RZ] ;  /* 0x00000000fffff984 */ /* 0x000fe20000000800 */
[----:B------:R0:W-:Y:S06]  /*21a20*/  MEMBAR.ALL.CTA ;  /* 0x0000000000007992 */ /* 0x0001ec0000008000 */
[----:B0-----:R-:W0:Y:S01]  /*21a30*/  FENCE.VIEW.ASYNC.S ;  /* 0x00000000000073c6 */ /* 0x001e220000000000 */
[----:B------:R-:W-:Y:S01]  /*21a40*/  VIADD R19, R81, 0x20 ;  /* 0x0000002051137836 */ /* 0x000fe20000000000 */
[----:B------:R-:W-:Y:S01]  /*21a50*/  UPRMT UR4, URZ, 0x654, UR4 ;  /* 0x000006543f047896 */ /* 0x000fe20008000004 */
[----:B------:R-:W-:-:S02]  /*21a60*/  IMAD R77, R21, UR9, R0 ;  /* 0x00000009154d7c24 */ /* 0x000fc4000f8e0200 */
[----:B------:R-:W-:Y:S01]  /*21a70*/  IMAD.WIDE.U32 R2, R21, UR8, R2 ;  /* 0x0000000815027c25 */ /* 0x000fe2000f8e0002 */
[----:B------:R-:W-:Y:S01]  /*21a80*/  ISETP.GE.AND P1, PT, R19, R18, PT ;  /* 0x000000121300720c */ /* 0x000fe20003f26270 */
[----:B------:R-:W-:Y:S02]  /*21a90*/  ULDC.64 UR8, c[0x0][0xb80] ;  /* 0x0002e00000087ab9 */ /* 0x000fe40000000a00 */
[----:B------:R-:W-:Y:S01]  /*21aa0*/  VIADD R19, R81, 0x40 ;  /* 0x0000004051137836 */ /* 0x000fe20000000000 */
[----:B------:R-:W-:Y:S01]  /*21ab0*/  LEA R0, P3, R2, UR8, 0x1 ;  /* 0x0000000802007c11 */ /* 0x000fe2000f8608ff */
[----:B------:R-:W-:-:S03]  /*21ac0*/  IMAD.IADD R3, R3, 0x1, R77 ;  /* 0x0000000103037824 */ /* 0x000fc600078e024d */
[----:B------:R-:W-:Y:S01]  /*21ad0*/  ISETP.GE.AND P0, PT, R19, R18, PT ;  /* 0x000000121300720c */ /* 0x000fe20003f06270 */
[----:B0-----:R0:W1:Y:S01]  /*21ae0*/  SHFL.IDX PT, R78, R0, RZ, 0x181f ;  /* 0x00181fff004e7589 */ /* 0x00106200000e0000 */
[----:B------:R-:W-:-:S05]  /*21af0*/  LEA.HI.X R19, R2, UR9, R3, 0x1, P3 ;  /* 0x0000000902137c11 */ /* 0x000fca00098f0c03 */
[----:B------:R0:W2:Y:S01]  /*21b00*/  SHFL.IDX PT, R79, R19, RZ, 0x181f ;  /* 0x00181fff134f7589 */ /* 0x0000a200000e0000 */
[----:B------:R-:W-:Y:S01]  /*21b10*/  SYNCS.ARRIVE.TRANS64.RED.A1T0 RZ, [UR4], RZ ;  /* 0x000000ffffff79a7 */ /* 0x000fe20008100404 */
        /* <DEDUP_REMOVED lines=18> */
.L_x_3286:
[----:B------:R-:W-:Y:S05]  /*21c40*/  BSYNC B1 ;  /* 0x0000000000017941 */ /* 0x000fea0003800000 */
.L_x_3285:
        /* <DEDUP_REMOVED lines=21> */
.L_x_3288:
[----:B------:R-:W-:Y:S05]  /*21da0*/  BSYNC B1 ;  /* 0x0000000000017941 */ /* 0x000fea0003800000 */
.L_x_3287:
        /* <DEDUP_REMOVED lines=21> */
.L_x_3290:
[----:B------:R-:W-:Y:S05]  /*21f00*/  BSYNC B1 ;  /* 0x0000000000017941 */ /* 0x000fea0003800000 */
.L_x_3289:
[----:B0-----:R-:W-:Y:S01]  /*21f10*/  VIADD R3, R81, 0x60 ;  /* 0x0000006051037836 */ /* 0x001fe20000000000 */
[----:B---3--:R-:W3:Y:S04]  /*21f20*/  SHFL.IDX PT, R19, R19, 0x3, 0x181f ;  /* 0x00781f0013137f89 */ /* 0x008ee800000e0000 */
[----:B------:R-:W-:Y:S01]  /*21f30*/  ISETP.GE.AND P0, PT, R3, R18, PT ;  /* 0x000000120300720c */ /* 0x000fe20003f06270 */
[----:B------:R-:W0:-:S12]  /*21f40*/  SHFL.IDX PT, R0, R0, 0x3, 0x181f ;  /* 0x00781f0000007f89 */ /* 0x000e1800000e0000 */
[----:B------:R-:W-:Y:S05]  /*21f50*/  @P0 BRA `(.L_x_3291) ;  /* 0x0000000c00a80947 */ /* 0x000fea0003800000 */
[----:B------:R-:W-:Y:S02]  /*21f60*/  ULDC UR4, c[0x0][0xbc8] ;  /* 0x0002f20000047ab9 */ /* 0x000fe40000000800 */
[----:B------:R-:W-:Y:S02]  /*21f70*/  ISETP.GE.AND P3, PT, R190, UR4, PT ;  /* 0x00000004be007c0c */ /* 0x000fe4000bf66270 */
[----:B------:R-:W-:Y:S02]  /*21f80*/  ISETP.GE.AND P4, PT, R192, UR4, PT ;  /* 0x00000004c0007c0c */ /* 0x000fe4000bf86270 */
[----:B------:R-:W-:-:S09]  /*21f90*/  ISETP.GE.AND P5, PT, R191, UR4, PT ;  /* 0x00000004bf007c0c */ /* 0x000fd2000bfa6270 */
[-C--:B0-----:R-:W-:Y:S02]  /*21fa0*/  @!P3 LEA R2, P0, R190, R0.reuse, 0x1 ;  /* 0x00000000be02b211 */ /* 0x081fe400078008ff */
[-C--:B------:R-:W-:Y:S02]  /*21fb0*/  @!P4 LEA R4, P1, R192, R0.reuse, 0x1 ;  /* 0x00000000c004c211 */ /* 0x080fe400078208ff */
[C---:B------:R-:W-:Y:S02]  /*21fc0*/  @!P5 LEA R6, P2, R191.reuse, R0, 0x1 ;  /* 0x00000000bf06d211 */ /* 0x040fe400078408ff */
        /* <DEDUP_REMOVED lines=12> */
.L_x_3283:
        /* <DEDUP_REMOVED lines=32> */
.L_x_3292:
        /* <DEDUP_REMOVED lines=47> */
.L_x_3294:
[----:B------:R-:W-:Y:S05]  /*22580*/  BSYNC B1 ;  /* 0x0000000000017941 */ /* 0x000fea0003800000 */
.L_x_3293:
[----:B0-----:R-:W0:Y:S01]  /*22590*/  @P0 LDC R3, c[0x0][0xcf0] ;  /* 0x00033c00ff030b82 */ /* 0x001e220000000800 */
[----:B------:R-:W-:Y:S01]  /*225a0*/  ULDC.64 UR16, c[0x0][0xba0] ;  /* 0x0002e80000107ab9 */ /* 0x000fe20000000a00 */
[----:B------:R-:W-:Y:S01]  /*225b0*/  VIADD R6, R207, UR43 ;  /* 0x0000002bcf067c36 */ /* 0x000fe20008000000 */
[----:B------:R-:W-:Y:S01]  /*225c0*/  UIMAD UR10, UR11, UR16, URZ ;  /* 0x000000100b0a72a4 */ /* 0x000fe2000f8e023f */
[----:B------:R-:W-:Y:S01]  /*225d0*/  BSSY B1, `(.L_x_3295) ;  /* 0x0000040000017945 */ /* 0x000fe20003800000 */
[----:B------:R-:W-:Y:S01]  /*225e0*/  UIMAD.WIDE.U32 UR8, UR4, UR16, URZ ;  /* 0x00000010040872a5 */ /* 0x000fe2000f8e003f */
[----:B------:R-:W-:Y:S01]  /*225f0*/  @P0 IMAD.HI.U32 R2, R6, R9, RZ ;  /* 0x0000000906020227 */ /* 0x000fe200078e00ff */
[----:B------:R-:W-:-:S03]  /*22600*/  UIMAD UR10, UR4, UR17, UR10 ;  /* 0x00000011040a72a4 */ /* 0x000fc6000f8e020a */
[----:B------:R-:W-:Y:S01]  /*22610*/  ULDC.64 UR16, c[0x0][0xbe8] ;  /* 0x0002fa0000107ab9 */ /* 0x000fe20000000a00 */
[----:B------:R-:W-:Y:S01]  /*22620*/  UIADD3 UR9, UR9, UR10, URZ ;  /* 0x0000000a09097290 */ /* 0x000fe2000fffe03f */
[----:B------:R-:W-:Y:S01]  /*22630*/  IMAD.MOV.U32 R5, RZ, RZ, R6 ;  /* 0x000000ffff057224 */ /* 0x000fe200078e0006 */
[----:B------:R-:W-:Y:S02]  /*22640*/  UIMAD UR4, UR12, UR16, URZ ;  /* 0x000000100c0472a4 */ /* 0x000fe4000f8e023f */
[----:B------:R-:W-:Y:S02]  /*22650*/  UIMAD.WIDE.U32 UR8, UR37, UR16, UR8 ;  /* 0x00000010250872a5 */ /* 0x000fe4000f8e0008 */
        /* <DEDUP_REMOVED lines=22> */
[----:B------:R-:W-:Y:S02]  /*227c0*/  VIADD R6, R206, UR43 ;  /* 0x0000002bce067c36 */ /* 0x000fe40008000000 */
        /* <DEDUP_REMOVED lines=32> */
.L_x_3296:
[----:B------:R-:W-:Y:S05]  /*229d0*/  BSYNC B1 ;  /* 0x0000000000017941 */ /* 0x000fea0003800000 */
.L_x_3295:
        /* <DEDUP_REMOVED lines=21> */
.L_x_3298:
[----:B------:R-:W-:Y:S05]  /*22b30*/  BSYNC B1 ;  /* 0x0000000000017941 */ /* 0x000fea0003800000 */
.L_x_3297:
        /* <DEDUP_REMOVED lines=21> */
.L_x_3300:
[----:B------:R-:W-:Y:S05]  /*22c90*/  BSYNC B1 ;  /* 0x0000000000017941 */ /* 0x000fea0003800000 */
.L_x_3299:
[----:B0-----:R-:W-:Y:S01]  /*22ca0*/  VIADD R0, R6, 0x60 ;  /* 0x0000006006007836 */ /* 0x001fe20000000000 */
[----:B--2-4-:R-:W0:Y:S04]  /*22cb0*/  SHFL.IDX PT, R5, R5, 0x3, 0x181f ;  /* 0x00781f0005057f89 */ /* 0x014e2800000e0000 */
[----:B------:R-:W-:Y:S01]  /*22cc0*/  ISETP.GE.AND P0, PT, R0, R11, PT ;  /* 0x0000000b0000720c */ /* 0x000fe20003f06270 */
[----:B-1-3--:R1:W2:-:S12]  /*22cd0*/  SHFL.IDX PT, R2, R4, 0x3, 0x181f ;  /* 0x00781f0004027f89 */ /* 0x00a29800000e0000 */
[----:B-1----:R-:W-:Y:S05]  /*22ce0*/  @P0 BRA `(.L_x_3291) ;  /* 0x0000000000440947 */ /* 0x002fea0003800000 */
[----:B------:R-:W-:Y:S02]  /*22cf0*/  ULDC UR4, c[0x0][0xbc8] ;  /* 0x0002f20000047ab9 */ /* 0x000fe40000000800 */
[----:B------:R-:W-:Y:S02]  /*22d00*/  ISETP.GE.AND P3, PT, R190, UR4, PT ;  /* 0x00000004be007c0c */ /* 0x000fe4000bf66270 */
[----:B------:R-:W-:Y:S02]  /*22d10*/  ISETP.GE.AND P2, PT, R192, UR4, PT ;  /* 0x00000004c0007c0c */ /* 0x000fe4000bf46270 */
[----:B------:R-:W-:Y:S02]  /*22d20*/  ISETP.GE.AND P1, PT, R191, UR4, PT ;  /* 0x00000004bf007c0c */ /* 0x000fe4000bf26270 */
[----:B------:R-:W-:-:S07]  /*22d30*/  ISETP.GE.AND P0, PT, R193, UR4, PT ;  /* 0x00000004c1007c0c */ /* 0x000fce000bf06270 */
[-C--:B--2---:R-:W-:Y:S02]  /*22d40*/  @!P3 LEA R6, P6, R190, R2.reuse, 0x1 ;  /* 0x00000002be06b211 */ /* 0x084fe400078c08ff */
[-C--:B------:R-:W-:Y:S02]  /*22d50*/  @!P2 LEA R8, P5, R192, R2.reuse, 0x1 ;  /* 0x00000002c008a211 */ /* 0x080fe400078a08ff */
[-C--:B------:R-:W-:Y:S02]  /*22d60*/  @!P1 LEA R10, P4, R191, R2.reuse, 0x1 ;  /* 0x00000002bf0a9211 */ /* 0x080fe400078808ff */
[-C--:B0-----:R-:W-:Y:S02]  /*22d70*/  @!P3 LEA.HI.X R7, R190, R5.reuse, R199, 0x1, P6 ;  /* 0x00000005be07b211 */ /* 0x081fe400030f0cc7 */
        /* <DEDUP_REMOVED lines=8> */
.L_x_3291:
[----:B------:R-:W-:Y:S05]  /*22e00*/  BSYNC B0 ;  /* 0x0000000000007941 */ /* 0x000fea0003800000 */
.L_x_3282:
[----:B------:R-:W-:Y:S02]  /*22e10*/  ULDC UR4, c[0x0][0xd3c] ;  /* 0x00034f0000047ab9 */ /* 0x000fe40000000800 */
[----:B------:R-:W-:-:S06]  /*22e20*/  UISETP.GE.AND UP0, UPT, UR6, UR4, UPT ;  /* 0x000000040600728c */ /* 0x000fcc000bf06270 */
[----:B------:R-:W-:-:S13]  /*22e30*/  PLOP3.LUT P0, PT, PT, PT, UP0, 0x80, 0x0 ;  /* 0x000000000000781c */ /* 0x000fda0003f0f008 */
[----:B------:R-:W-:Y:S05]  /*22e40*/  @!P0 BRA `(.L_x_3301) ;  /* 0xfffffde4000c8947 */ /* 0x000fea000383ffff */
[----:B------:R-:W-:Y:S05]  /*22e50*/  EXIT ;  /* 0x000000000000794d */ /* 0x000fea0003800000 */
.L_x_3174:
[----:B------:R-:W-:-:S08]  /*22e60*/  NOP ;  /* 0x0000000000007918 */ /* 0x000fd00000000000 */
[----:B----4-:R-:W0:-:S00]  /*22e70*/  USETMAXREG.DEALLOC.CTAPOOL 0x18 ;  /* 0x00000018000079c8 */ /* 0x010e0000080e0500 */
[----:B0-----:R-:W2:Y:S01]  /*22e80*/  LDL.LU R2, [R1+0x48c] ;  /* 0x00048c0001027983 */ /* 0x001ea20000300800 */
[----:B------:R-:W-:Y:S01]  /*22e90*/  LOP3.LUT R0, R0, 0x3, RZ, 0xc0, !PT ;  /* 0x0000000300007812 */ /* 0x000fe200078ec0ff */
[----:B------:R-:W-:-:S05]  /*22ea0*/  IMAD.MOV.U32 R4, RZ, RZ, RZ ;  /* 0x000000ffff047224 */ /* 0x000fca00078e00ff */
[----:B------:R-:W0:Y:S02]  /*22eb0*/  SHFL.IDX PT, R0, R0, RZ, 0x1f ;  /* 0x00001fff00007589 */ /* 0x000e2400000e0000 */
[----:B0-----:R-:W-:Y:S02]  /*22ec0*/  ISETP.NE.AND P0, PT, R0, RZ, PT ;  /* 0x000000ff0000720c */ /* 0x001fe40003f05270 */
        /* <DEDUP_REMOVED lines=11> */
.L_x_3302:
        /* <DEDUP_REMOVED lines=42> */
.L_x_3308:
        /* <DEDUP_REMOVED lines=12> */
.L_x_3307:
[----:B------:R-:W-:Y:S05]  /*232e0*/  BSYNC B0 ;  /* 0x0000000000007941 */ /* 0x000fea0003800000 */
.L_x_3306:
        /* <DEDUP_REMOVED lines=21> */
.L_x_3304:
        /* <DEDUP_REMOVED lines=20> */
.L_x_3309:
        /* <DEDUP_REMOVED lines=56> */
.L_x_3305:
[----:B------:R-:W-:Y:S02]  /*23900*/  IMAD.MOV.U32 R17, RZ, RZ, RZ ;  /* 0x000000ffff117224 */ /* 0x000fe400078e00ff */
[----:B------:R-:W-:Y:S02]  /*23910*/  IMAD.U32 R16, RZ, RZ, UR6 ;  /* 0x00000006ff107e24 */ /* 0x000fe4000f8e00ff */
[----:B------:R-:W-:-:S07]  /*23920*/  IMAD.MOV.U32 R18, RZ, RZ, RZ ;  /* 0x000000ffff127224 */ /* 0x000fce00078e00ff */
.L_x_3310:
[----:B------:R-:W-:-:S13]  /*23930*/  ISETP.NE.AND P0, PT, R0, RZ, PT ;  /* 0x000000ff0000720c */ /* 0x000fda0003f05270 */
[----:B------:R-:W1:Y:S01]  /*23940*/  @!P0 S2R R3, SR_CgaCtaId ;  /* 0x0000000000038919 */ /* 0x000e620000008800 */
[----:B------:R-:W-:-:S04]  /*23950*/  @!P0 MOV R0, 0x400 ;  /* 0x0000040000008802 */ /* 0x000fc80000000f00 */
[----:B-1----:R-:W-:-:S05]  /*23960*/  @!P0 LEA R0, R3, R0, 0x18 ;  /* 0x0000000003008211 */ /* 0x002fca00078ec0ff */
[----:B------:R2:W-:Y:S01]  /*23970*/  @!P0 STS.128 [R0+0x324d0], R16 ;  /* 0x0324d01000008388 */ /* 0x0005e20000000c00 */
[----:B------:R-:W-:Y:S06]  /*23980*/  BAR.ARV 0x5, 0x180 ;  /* 0x0146000000007b1d */ /* 0x000fec0000002000 */
.L_x_3303:
        /* <DEDUP_REMOVED lines=11> */
[----:B------:R-:W-:Y:S01]  /*23a40*/  STL [R1+0x4dc], RZ ;  /* 0x0004dcff01007387 */ /* 0x000fe20000100800 */
[----:B------:R-:W-:Y:S01]  /*23a50*/  ULDC UR37, c[0x0][0xc] ;  /* 0x0000030000257ab9 */ /* 0x000fe20000000800 */
[----:B------:R-:W-:Y:S02]  /*23a60*/  ULDC.64 UR38, c[0x0][0x198] ;  /* 0x0000660000267ab9 */ /* 0x000fe40000000a00 */
[----:B------:R-:W-:Y:S01]  /*23a70*/  STL [R1+0x474], RZ ;  /* 0x000474ff01007387 */ /* 0x000fe20000100800 */
        /* <DEDUP_REMOVED lines=16> */
[----:B------:R1:W-:Y:S01]  /*23b80*/  STL [R1+0x480], R2 ;  /* 0x0004800201007387 */ /* 0x0003e20000100800 */
[C---:B0-----:R-:W-:Y:S02]  /*23b90*/  LOP3.LUT R3, R0.reuse, 0x40, RZ, 0xfc, !PT ;  /* 0x0000004000037812 */ /* 0x041fe400078efcff */
[C---:B-1----:R-:W-:Y:S02]  /*23ba0*/  LOP3.LUT R2, R0.reuse, 0x80, RZ, 0xfc, !PT ;  /* 0x0000008000027812 */ /* 0x042fe400078efcff */
[----:B------:R-:W-:-:S07]  /*23bb0*/  LOP3.LUT R0, R0, 0xc0, RZ, 0xfc, !PT ;  /* 0x000000c000007812 */ /* 0x000fce00078efcff */
.L_x_3427:
[----:B------:R-:W-:Y:S05]  /*23bc0*/  YIELD ;  /* 0x0000000000007946 */ /* 0x000fea0003800000 */
[----:B------:R-:W-:Y:S01]  /*23bd0*/  ULDC.64 UR4, c[0x0][0xb20] ;  /* 0x0002c80000047ab9 */ /* 0x000fe20000000a00 */
[----:B---3--:R-:W-:Y:S01]  /*23be0*/  IMAD.MOV.U32 R0, RZ, RZ, RZ ;  /* 0x000000ffff007224 */ /* 0x008fe200078e00ff */
[----:B------:R-:W-:Y:S01]  /*23bf0*/  ISETP.NE.U32.AND P0, PT, RZ, UR4, PT ;  /* 0x00000004ff007c0c */ /* 0x000fe2000bf05070 */
[----:B0-----:R-:W0:Y:S01]  /*23c00*/  LDC.64 R4, c[0x0][0xaf8] ;  /* 0x0002be00ff047b82 */ /* 0x001e220000000a00 */
[----:B-1---5:R-:W-:Y:S01]  /*23c10*/  CS2R R8, SRZ ;  /* 0x0000000000087805 */ /* 0x022fe2000001ff00 */
[----:B------:R-:W-:Y:S01]  /*23c20*/  ULDC.64 UR6, c[0x0][0xb00] ;  /* 0x0002c00000067ab9 */ /* 0x000fe20000000a00 */
[----:B------:R-:W-:Y:S01]  /*23c30*/  ISETP.NE.AND.EX P0, PT, RZ, UR5, PT, P0 ;  /* 0x00000005ff007c0c */ /* 0x000fe2000bf05300 */
[----:B------:R-:W-:-:S12]  /*23c40*/  ULDC.64 UR4, c[0x0][0xb10] ;  /* 0x0002c40000047ab9 */ /* 0x000fd80000000a00 */
[----:B--2---:R-:W1:Y:S02]  /*23c50*/  @P0 LDC.64 R2, c[0x0][0xb20] ;  /* 0x0002c800ff020b82 */ /* 0x004e640000000a00 */
        /* <DEDUP_REMOVED lines=11> */
[----:B------:R-:W1:Y:S08]  /*23d10*/  @P2 LDC.64 R6, c[0x0][0xb10] ;  /* 0x0002c400ff062b82 */ /* 0x000e700000000a00 */
        /* <DEDUP_REMOVED lines=23> */
.L_x_3312:
        /* <DEDUP_REMOVED lines=10> */
.L_x_3313:
[----:B------:R-:W-:Y:S05]  /*23f30*/  @!P1 BRA `(.L_x_3314) ;  /* 0x00000000000c9947 */ /* 0x000fea0003800000 */
[----:B------:R-:W2:Y:S04]  /*23f40*/  LDG.E R6, desc[UR40][R2.64] ;  /* 0x0000002802067981 */ /* 0x000ea8000c1e1900 */
[----:B------:R-:W2:Y:S02]  /*23f50*/  LDG.E R2, desc[UR40][R2.64+0x4] ;  /* 0x0000042802027981 */ /* 0x000ea4000c1e1900 */
[----:B--2---:R-:W-:-:S07]  /*23f60*/  IMAD.IADD R6, R2, 0x1, -R6 ;  /* 0x0000000102067824 */ /* 0x004fce00078e0a06 */
.L_x_3314:
        /* <DEDUP_REMOVED lines=28> */
.L_x_3317:
[----:B------:R-:W-:-:S13]  /*24130*/  ISETP.NE.AND P0, PT, R3, 0x1, PT ;  /* 0x000000010300780c */ /* 0x000fda0003f05270 */
[----:B------:R-:W2:Y:S02]  /*24140*/  @P0 LDC.64 R4, c[0x0][0xae0] ;  /* 0x0002b800ff040b82 */ /* 0x000ea40000000a00 */
[----:B--2---:R-:W-:-:S05]  /*24150*/  @P0 IMAD.HI.U32 R4, R7, R4, RZ ;  /* 0x0000000407040227 */ /* 0x004fca00078e00ff */
[----:B------:R-:W-:-:S07]  /*24160*/  @P0 SHF.R.U32.HI R7, RZ, R5, R4 ;  /* 0x00000005ff070219 */ /* 0x000fce0000011604 */
.L_x_3318:
[----:B------:R-:W-:Y:S05]  /*24170*/  BSYNC B0 ;  /* 0x0000000000007941 */ /* 0x000fea0003800000 */
.L_x_3316:
[----:B------:R-:W-:-:S05]  /*24180*/  IMAD R7, R7, R3, R3 ;  /* 0x0000000307077224 */ /* 0x000fca00078e0203 */
[----:B------:R-:W-:-:S07]  /*24190*/  VIMNMX R2, R2, R7, PT ;  /* 0x0000000702027248 */ /* 0x000fce0003fe0100 */
.L_x_3315:
        /* <DEDUP_REMOVED lines=29> */
.L_x_3321:
[----:B------:R-:W-:-:S13]  /*24370*/  ISETP.NE.AND P0, PT, R3, 0x1, PT ;  /* 0x000000010300780c */ /* 0x000fda0003f05270 */
[----:B------:R-:W3:Y:S02]  /*24380*/  @P0 LDC.64 R4, c[0x0][0xae0] ;  /* 0x0002b800ff040b82 */ /* 0x000ee40000000a00 */
[----:B---3--:R-:W-:-:S05]  /*24390*/  @P0 IMAD.HI.U32 R4, R2, R4, RZ ;  /* 0x0000000402040227 */ /* 0x008fca00078e00ff */
[----:B------:R-:W-:-:S07]  /*243a0*/  @P0 SHF.R.U32.HI R2, RZ, R5, R4 ;  /* 0x00000005ff020219 */ /* 0x000fce0000011604 */
.L_x_3322:
[----:B------:R-:W-:Y:S05]  /*243b0*/  BSYNC B0 ;  /* 0x0000000000007941 */ /* 0x000fea0003800000 */
.L_x_3320:
[----:B------:R-:W-:-:S05]  /*243c0*/  IMAD R2, R2, R3, RZ ;  /* 0x0000000302027224 */ /* 0x000fca00078e02ff */
[----:B------:R-:W-:-:S07]  /*243d0*/  VIMNMX R0, R0, R2, !PT ;  /* 0x0000000200007248 */ /* 0x000fce0007fe0100 */
.L_x_3319:
        /* <DEDUP_REMOVED lines=13> */
[----:B------:R-:W-:Y:S02]  /*244b0*/  VOTEU.ANY UR4, UPT, PT ;  /* 0x0000000000047886 */ /* 0x000fe400038e0100 */
[----:B------:R-:W3:Y:S08]  /*244c0*/  FLO.U32 R0, UR4 ;  /* 0x0000000400007d00 */ /* 0x000ef000080e0000 */
[----:B------:R-:W4:Y:S01]  /*244d0*/  POPC R5, UR4 ;  /* 0x0000000400057d09 */ /* 0x000f220008000000 */
[----:B---3--:R-:W-:-:S02]  /*244e0*/  ISETP.EQ.U32.AND P0, PT, R0, R3, PT ;  /* 0x000000030000720c */ /* 0x008fc40003f02070 */
[----:B------:R-:W4:Y:S11]  /*244f0*/  LDC.64 R2, c[0x0][0xd60] ;  /* 0x00035800ff027b82 */ /* 0x000f360000000a00 */
[----:B----4-:R-:W3:Y:S01]  /*24500*/  @P0 ATOMG.E.ADD.STRONG.GPU PT, R3, desc[UR40][R2.64], R5 ;  /* 0x00000005020309a8 */ /* 0x010ee200081ee1e8 */
[----:B------:R-:W4:Y:S02]  /*24510*/  S2R R4, SR_LTMASK ;  /* 0x0000000000047919 */ /* 0x000f240000003900 */
[----:B----4-:R-:W-:-:S04]  /*24520*/  LOP3.LUT R4, R4, UR4, RZ, 0xc0, !PT ;  /* 0x0000000404047c12 */ /* 0x010fc8000f8ec0ff */
[----:B--2---:R-:W2:Y:S01]  /*24530*/  POPC R7, R4 ;  /* 0x0000000400077309 */ /* 0x004ea20000000000 */
[----:B---3--:R-:W2:Y:S02]  /*24540*/  SHFL.IDX PT, R0, R3, R0, 0x1f ;  /* 0x00001f0003007589 */ /* 0x008ea400000e0000 */
[----:B--2---:R-:W-:Y:S01]  /*24550*/  IADD3 R16, R0, UR37, R7 ;  /* 0x0000002500107c10 */ /* 0x004fe2000fffe007 */
[----:B------:R-:W-:Y:S06]  /*24560*/  BRA `(.L_x_3325) ;  /* 0x0000004800d07947 */ /* 0x000fec0003800000 */
.L_x_3324:
        /* <DEDUP_REMOVED lines=21> */
.L_x_3327:
[----:B------:R-:W-:Y:S05]  /*246c0*/  BSYNC B6 ;  /* 0x0000000000067941 */ /* 0x000fea0003800000 */
.L_x_3326:
        /* <DEDUP_REMOVED lines=20> */
.L_x_3330:
        /* <DEDUP_REMOVED lines=15> */
.L_x_3329:
[----:B------:R-:W-:Y:S05]  /*24900*/  BSYNC B6 ;  /* 0x0000000000067941 */ /* 0x000fea0003800000 */
.L_x_3328:
        /* <DEDUP_REMOVED lines=23> */
.L_x_3444:
[----:B---3--:R-:W3:Y:S01]  /*24a80*/  LDL.LU R4, [R1+0x48c] ;  /* 0x00048c0001047983 */ /* 0x008ee20000300800 */
[----:B------:R-:W-:Y:S02]  /*24a90*/  PLOP3.LUT P1, PT, PT, PT, PT, 0x8, 0x0 ;  /* 0x000000000000781c */ /* 0x000fe40003f2e170 */
[----:B----4-:R-:W-:Y:S01]  /*24aa0*/  ISETP.NE.AND P0, PT, R14, RZ, PT ;  /* 0x000000ff0e00720c */ /* 0x010fe20003f05270 */
[----:B------:R4:W-:Y:S01]  /*24ab0*/  STL [R1+0x4a8], R0 ;  /* 0x0004a80001007387 */ /* 0x0009e20000100800 */
[----:B---3--:R-:W-:-:S09]  /*24ac0*/  LOP3.LUT R4, R4, 0xfffffffe, RZ, 0xc0, !PT ;  /* 0xfffffffe04047812 */ /* 0x008fd200078ec0ff */
[----:B------:R-:W-:-:S05]  /*24ad0*/  @P1 LOP3.LUT R4, R4, 0x1, RZ, 0xfc, !PT ;  /* 0x0000000104041812 */ /* 0x000fca00078efcff */
[----:B------:R4:W-:Y:S01]  /*24ae0*/  STL [R1+0x48c], R4 ;  /* 0x00048c0401007387 */ /* 0x0009e20000100800 */
[----:B------:R-:W-:Y:S05]  /*24af0*/  @P0 BRA `(.L_x_3332) ;  /* 0x00000004001c0947 */ /* 0x000fea0003800000 */
[----:B------:R-:W-:-:S03]  /*24b00*/  UMOV UR4, 0xffffffff ;  /* 0xffffffff00047882 */ /* 0x000fc60000000000 */
[----:B------:R-:W-:Y:S05]  /*24b10*/  BRA.DIV UR4, `(.L_x_3333) ;  /* 0x0000005a04547947 */ /* 0x000fea000b800000 */
[----:B------:R-:W-:-:S13]  /*24b20*/  ELECT P6, URZ, PT ;  /* 0x00000000003f782f */ /* 0x000fda00038c0000 */
.L_x_3447:
        /* <DEDUP_REMOVED lines=24> */
.L_x_3334:
[----:B--2---:R-:W2:Y:S04]  /*24cb0*/  LDL R7, [R1+0x470] ;  /* 0x0004700001077983 */ /* 0x004ea80000100800 */
[----:B----4-:R-:W2:Y:S04]  /*24cc0*/  LDL R0, [R1+0x474] ;  /* 0x0004740001007983 */ /* 0x010ea80000100800 */
[----:B---3--:R-:W3:Y:S01]  /*24cd0*/  LDL R2, [R1+0x480] ;  /* 0x0004800001027983 */ /* 0x008ee20000100800 */
[----:B--2---:R-:W-:Y:S01]  /*24ce0*/  IMAD R0, R0, 0x8, R7 ;  /* 0x0000000800007824 */ /* 0x004fe200078e0207 */
[----:B---3--:R-:W-:-:S04]  /*24cf0*/  SHF.L.U32 R2, R2, 0x1f, RZ ;  /* 0x0000001f02027819 */ /* 0x008fc800000006ff */
[----:B------:R-:W2:Y:S02]  /*24d00*/  SYNCS.PHASECHK.TRANS64.TRYWAIT P0, [R0+URZ+0x32440], R2 ;  /* 0x03244002000075a7 */ /* 0x000ea4000800017f */
[----:B--2---:R-:W-:Y:S05]  /*24d10*/  @!P0 BRA `(.L_x_3335) ;  /* 0x0000005400f48947 */ /* 0x004fea0003800000 */
.L_x_3448:
        /* <DEDUP_REMOVED lines=11> */
.L_x_3336:
[----:B------:R-:W3:Y:S04]  /*24dd0*/  LDL R6, [R1+0x470] ;  /* 0x0004700001067983 */ /* 0x000ee80000100800 */
[----:B------:R-:W3:Y:S04]  /*24de0*/  LDL R5, [R1+0x474] ;  /* 0x0004740001057983 */ /* 0x000ee80000100800 */
[----:B------:R-:W4:Y:S04]  /*24df0*/  LDL R4, [R1+0x4a8] ;  /* 0x0004a80001047983 */ /* 0x000f280000100800 */
[----:B------:R-:W4:Y:S04]  /*24e00*/  LDL R3, [R1+0x488] ;  /* 0x0004880001037983 */ /* 0x000f280000100800 */
[----:B--2---:R-:W2:Y:S01]  /*24e10*/  LDL.LU R2, [R1+0x48c] ;  /* 0x00048c0001027983 */ /* 0x004ea20000300800 */
        /* <DEDUP_REMOVED lines=17> */
[----:B------:R3:W-:Y:S02]  /*24f30*/  STL [R1+0x48c], R2 ;  /* 0x00048c0201007387 */ /* 0x0007e40000100800 */
[----:B------:R-:W-:-:S06]  /*24f40*/  UMOV UR4, 0x0 ;  /* 0x0000000000047882 */ /* 0x000fcc0000000000 */
[----:B------:R3:W-:Y:S01]  /*24f50*/  UTMALDG.4D [UR8], [UR6], desc[UR4] ;  /* 0x00000408060075b4 */ /* 0x0007e20008019000 */
[----:B------:R-:W-:Y:S02]  /*24f60*/  NOP ;  /* 0x0000000000007918 */ /* 0x000fe40000000000 */
.L_x_3332:
[----:B----4-:R-:W4:Y:S04]  /*24f70*/  LDL R0, [R1+0x470] ;  /* 0x0004700001007983 */ /* 0x010f280000100800 */
[----:B---3--:R-:W3:Y:S01]  /*24f80*/  LDL R2, [R1+0x4a0] ;  /* 0x0004a00001027983 */ /* 0x008ee20000100800 */
[----:B------:R-:W-:Y:S05]  /*24f90*/  WARPSYNC.ALL ;  /* 0x0000000000007948 */ /* 0x000fea0003800000 */
[----:B------:R-:W-:Y:S01]  /*24fa0*/  ULDC.64 UR4, c[0x0][0xaf8] ;  /* 0x0002be0000047ab9 */ /* 0x000fe20000000a00 */
[----:B------:R-:W-:Y:S01]  /*24fb0*/  BSSY B6, `(.L_x_3337) ;  /* 0x0000020000067945 */ /* 0x000fe20003800000 */
[----:B------:R-:W-:Y:S01]  /*24fc0*/  BAR.SYNC.DEFER_BLOCKING 0x8, 0x180 ;  /* 0x0206000000007b1d */ /* 0x000fe20000010000 */
[----:B------:R-:W-:-:S04]  /*24fd0*/  ISETP.NE.U32.AND P0, PT, RZ, UR4, PT ;  /* 0x00000004ff007c0c */ /* 0x000fc8000bf05070 */
[----:B------:R-:W-:Y:S01]  /*24fe0*/  ISETP.NE.AND.EX P0, PT, RZ, UR5, PT, P0 ;  /* 0x00000005ff007c0c */ /* 0x000fe2000bf05300 */
[----:B----4-:R-:W-:Y:S01]  /*24ff0*/  VIADD R0, R0, 0x18400 ;  /* 0x0001840000007836 */ /* 0x010fe20000000000 */
[----:B---3--:R-:W-:-:S04]  /*25000*/  SHF.R.S32.HI R3, RZ, 0x1f, R2 ;  /* 0x0000001fff037819 */ /* 0x008fc80000011402 */
[----:B------:R-:W-:Y:S02]  /*25010*/  LOP3.LUT P1, RZ, R0, 0x3ff, RZ, 0xc0, !PT ;  /* 0x000003ff00ff7812 */ /* 0x000fe4000782c0ff */
[----:B------:R-:W-:Y:S01]  /*25020*/  SHF.R.S32.HI R0, RZ, 0x1f, R19 ;  /* 0x0000001fff007819 */ /* 0x000fe20000011413 */
[----:B------:R-:W-:Y:S01]  /*25030*/  STL [R1+0x4b0], R3 ;  /* 0x0004b00301007387 */ /* 0x000fe20000100800 */
[----:B------:R-:W-:Y:S02]  /*25040*/  SHF.R.S32.HI R2, RZ, 0x1f, R18 ;  /* 0x0000001fff027819 */ /* 0x000fe40000011412 */
[----:B------:R-:W-:-:S03]  /*25050*/  SEL R0, R0, RZ, !P0 ;  /* 0x000000ff00007207 */ /* 0x000fc60004000000 */
[----:B------:R-:W-:Y:S04]  /*25060*/  STL [R1+0x4c0], R2 ;  /* 0x0004c00201007387 */ /* 0x000fe80000100800 */
[----:B------:R3:W-:Y:S02]  /*25070*/  STL [R1+0x4c4], R0 ;  /* 0x0004c40001007387 */ /* 0x0007e40000100800 */
[----:B---3--:R-:W-:-:S05]  /*25080*/  SEL R0, R19, RZ, !P0 ;  /* 0x000000ff13007207 */ /* 0x008fca0004000000 */
[----:B------:R3:W-:Y:S01]  /*25090*/  STL [R1+0x4ac], R0 ;  /* 0x0004ac0001007387 */ /* 0x0007e20000100800 */
[----:B------:R-:W-:Y:S05]  /*250a0*/  @!P1 BRA `(.L_x_3338) ;  /* 0x0000000000409947 */ /* 0x000fea0003800000 */
[----:B------:R-:W-:Y:S01]  /*250b0*/  MOV R2, 0x0 ;  /* 0x0000000000027802 */ /* 0x000fe20000000f00 */
[----:B------:R-:W-:Y:S01]  /*250c0*/  ULDC.64 UR6, c[0x4][0x98] ;  /* 0x0100260000067ab9 */ /* 0x000fe20000000a00 */
[----:B------:R-:W-:Y:S01]  /*250d0*/  ULDC.64 UR8, c[0x4][0xa0] ;  /* 0x0100280000087ab9 */ /* 0x000fe20000000a00 */
[----:B------:R-:W-:Y:S01]  /*250e0*/  ULDC.64 UR4, c[0x4][0x20] ;  /* 0x0100080000047ab9 */ /* 0x000fe20000000a00 */
[----:B------:R-:W-:Y:S02]  /*250f0*/  IMAD.U32 R4, RZ, RZ, UR6 ;  /* 0x00000006ff047e24 */ /* 0x000fe4000f8e00ff */
[----:B------:R-:W4:Y:S01]  /*25100*/  LDC.64 R2, c[0x4][R2] ;  /* 0x0100000002027b82 */ /* 0x000f220000000a00 */
        /* <DEDUP_REMOVED lines=9> */
[----:B01-34-:R-:W-:Y:S05]  /*251a0*/  CALL.ABS.NOINC R2 ;  /* 0x0000000002007343 */ /* 0x01bfea0003c00000 */
.L_x_3338:
[----:B------:R-:W-:Y:S05]  /*251b0*/  BSYNC B6 ;  /* 0x0000000000067941 */ /* 0x000fea0003800000 */
.L_x_3337:
[----:B------:R-:W4:Y:S01]  /*251c0*/  LDL R11, [R1+0x494] ;  /* 0x00049400010b7983 */ /* 0x000f220000100800 */
[----:B--2---:R-:W2:Y:S01]  /*251d0*/  LDC R7, c[0x0][0x448] ;  /* 0x00011200ff077b82 */ /* 0x004ea20000000800 */
[----:B------:R-:W-:Y:S01]  /*251e0*/  ULDC.64 UR4, c[0x0][0x298] ;  /* 0x0000a60000047ab9 */ /* 0x000fe20000000a00 */
[----:B------:R-:W-:Y:S01]  /*251f0*/  ULDC.64 UR6, c[0x0][0x280] ;  /* 0x0000a00000067ab9 */ /* 0x000fe20000000a00 */
[----:B------:R-:W4:Y:S04]  /*25200*/  LDL R4, [R1+0x4b0] ;  /* 0x0004b00001047983 */ /* 0x000f280000100800 */
[----:B------:R-:W4:Y:S04]  /*25210*/  LDL R10, [R1+0x4a0] ;  /* 0x0004a000010a7983 */ /* 0x000f280000100800 */
[----:B01----:R-:W4:Y:S01]  /*25220*/  LDL R9, [R1+0x4c0] ;  /* 0x0004c00001097983 */ /* 0x003f220000100800 */
[----:B------:R-:W0:Y:S01]  /*25230*/  S2R R2, SR_TID.X ;  /* 0x0000000000027919 */ /* 0x000e220000002100 */
[----:B---3--:R-:W1:Y:S02]  /*25240*/  S2R R0, SR_TID.X ;  /* 0x0000000000007919 */ /* 0x008e640000002100 */
[----:B------:R-:W3:Y:S01]  /*25250*/  LDL R8, [R1+0x4c4] ;  /* 0x0004c40001087983 */ /* 0x000ee20000100800 */
[----:B--2---:R-:W-:-:S03]  /*25260*/  ISETP.NE.AND P0, PT, R7, 0x1, PT ;  /* 0x000000010700780c */ /* 0x004fc60003f05270 */
[----:B------:R-:W2:Y:S10]  /*25270*/  LDL R6, [R1+0x4ac] ;  /* 0x0004ac0001067983 */ /* 0x000eb40000100800 */
[----:B------:R-:W4:Y:S01]  /*25280*/  @P0 LDC R3, c[0x0][0x450] ;  /* 0x00011400ff030b82 */ /* 0x000f220000000800 */
[----:B0-----:R-:W-:-:S04]  /*25290*/  LOP3.LUT R2, R2, 0x7f, RZ, 0xc0, !PT ;  /* 0x0000007f02027812 */ /* 0x001fc800078ec0ff */
[----:B------:R-:W-:Y:S01]  /*252a0*/  SHF.R.U32.HI R2, RZ, 0x3, R2 ;  /* 0x00000003ff027819 */ /* 0x000fe20000011602 */
[----:B-1----:R-:W-:-:S05]  /*252b0*/  IMAD.SHL.U32 R0, R0, 0x10, RZ ;  /* 0x0000001000007824 */ /* 0x002fca00078e00ff */
[----:B------:R-:W-:Y:S02]  /*252c0*/  LOP3.LUT R0, R2, 0x70, R0, 0xf8, !PT ;  /* 0x0000007002007812 */ /* 0x000fe400078ef800 */
[----:B------:R-:W0:Y:S03]  /*252d0*/  @P0 LDC R2, c[0x0][0x44c] ;  /* 0x00011300ff020b82 */ /* 0x000e260000000800 */
[----:B----4-:R-:W-:-:S04]  /*252e0*/  IMAD.IADD R5, R0, 0x1, R11 ;  /* 0x0000000100057824 */ /* 0x010fc800078e020b */
[----:B0-----:R-:W-:-:S04]  /*252f0*/  @P0 IMAD.HI.U32 R2, R5, R2, RZ ;  /* 0x0000000205020227 */ /* 0x001fc800078e00ff */
[----:B------:R-:W-:Y:S01]  /*25300*/  IMAD.MOV.U32 R0, RZ, RZ, R5 ;  /* 0x000000ffff007224 */ /* 0x000fe200078e0005 */
[----:B------:R-:W-:Y:S01]  /*25310*/  @P0 SHF.R.U32.HI R0, RZ, R3, R2 ;  /* 0x00000003ff000219 */ /* 0x000fe20000011602 */
[----:B------:R-:W-:-:S04]  /*25320*/  IMAD R2, R4, UR4, RZ ;  /* 0x0000000404027c24 */ /* 0x000fc8000f8e02ff */
        /* <DEDUP_REMOVED lines=10> */
[----:B---3--:R-:W-:Y:S02]  /*253d0*/  IMAD R4, R8, UR4, RZ ;  /* 0x0000000408047c24 */ /* 0x008fe4000f8e02ff */
[----:B------:R-:W1:Y:S01]  /*253e0*/  S2R R8, SR_TID.X ;  /* 0x0000000000087919 */ /* 0x000e620000002100 */
[----:B--2---:R-:W-:-:S04]  /*253f0*/  IMAD.WIDE.U32 R2, R6, UR4, R2 ;  /* 0x0000000406027c25 */ /* 0x004fc8000f8e0002 */
        /* <DEDUP_REMOVED lines=11> */
[----:B------:R-:W-:Y:S01]  /*254b0*/  IMAD.IADD R3, R3, 0x1, R4 ;  /* 0x0000000103037824 */ /* 0x000fe200078e0204 */
[----:B------:R2:W-:Y:S01]  /*254c0*/  STL [R1+0x49c], R5 ;  /* 0x00049c0501007387 */ /* 0x0005e20000100800 */
[----:B-1----:R-:W-:Y:S02]  /*254d0*/  IMAD.SHL.U32 R10, R8, 0x8, RZ ;  /* 0x00000008080a7824 */ /* 0x002fe400078e00ff */
[----:B------:R-:W-:-:S03]  /*254e0*/  IMAD R6, R6, UR4, RZ ;  /* 0x0000000406067c24 */ /* 0x000fc6000f8e02ff */
[----:B------:R-:W-:Y:S01]  /*254f0*/  LOP3.LUT R10, R10, 0x38, RZ, 0xc0, !PT ;  /* 0x000000380a0a7812 */ /* 0x000fe200078ec0ff */
[----:B--2---:R-:W-:Y:S01]  /*25500*/  IMAD.WIDE.U32 R4, R0, UR4, R2 ;  /* 0x0000000400047c25 */ /* 0x004fe2000f8e0002 */
[----:B------:R-:W-:-:S03]  /*25510*/  ULDC UR4, c[0x0][0x2b8] ;  /* 0x0000ae0000047ab9 */ /* 0x000fc60000000800 */
        /* <DEDUP_REMOVED lines=9> */
[----:B------:R-:W2:Y:S04]  /*255b0*/  LDL R4, [R1+0x4a4] ;  /* 0x0004a40001047983 */ /* 0x000ea80000100800 */
[----:B------:R-:W3:Y:S04]  /*255c0*/  LDL.LU R6, [R1+0x494] ;  /* 0x0004940001067983 */ /* 0x000ee80000300800 */
[----:B------:R-:W0:Y:S01]  /*255d0*/  SHFL.IDX PT, R5, R3, RZ, 0x181f ;  /* 0x00181fff03057589 */ /* 0x000e2200000e0000 */
[----:B--2---:R-:W-:-:S03]  /*255e0*/  IMAD R2, R4, R7, RZ ;  /* 0x0000000704027224 */ /* 0x004fc600078e02ff */
[----:B------:R-:W1:Y:S01]  /*255f0*/  SHFL.IDX PT, R4, R0, RZ, 0x181f ;  /* 0x00181fff00047589 */ /* 0x000e6200000e0000 */
[----:B---3--:R-:W-:-:S03]  /*25600*/  IMAD.IADD R8, R8, 0x1, R6 ;  /* 0x0000000108087824 */ /* 0x008fc600078e0206 */
[----:B------:R-:W2:Y:S01]  /*25610*/  SHFL.IDX PT, R6, R3, 0x1, 0x181f ;  /* 0x00381f0003067f89 */ /* 0x000ea200000e0000 */
[C---:B------:R-:W-:Y:S01]  /*25620*/  VIADD R11, R8.reuse, 0x10 ;  /* 0x00000010080b7836 */ /* 0x040fe20000000000 */
[-C--:B------:R-:W-:Y:S02]  /*25630*/  ISETP.GE.AND P1, PT, R8, R2.reuse, PT ;  /* 0x000000020800720c */ /* 0x080fe40003f26270 */
[----:B------:R-:W3:Y:S02]  /*25640*/  SHFL.IDX PT, R7, R0, 0x1, 0x181f ;  /* 0x00381f0000077f89 */ /* 0x000ee400000e0000 */
[----:B------:R-:W-:Y:S02]  /*25650*/  ISETP.GE.AND P2, PT, R11, R2, PT ;  /* 0x000000020b00720c */ /* 0x000fe40003f46270 */
        /* <DEDUP_REMOVED lines=12> */
[----:B---3--:R-:W-:Y:S01]  /*25720*/  @!P2 IMAD.X R4, RZ, RZ, R7, P1 ;  /* 0x000000ffff04a224 */ /* 0x008fe200008e0607 */
        /* <DEDUP_REMOVED lines=58> */
.L_x_3465:
[----:B01----:R-:W2:Y:S04]  /*25ad0*/  LDL R4, [R1+0x494] ;  /* 0x0004940001047983 */ /* 0x003ea80000100800 */
[----:B------:R0:W5:Y:S01]  /*25ae0*/  LDL R8, [R1+0x470] ;  /* 0x0004700001087983 */ /* 0x0001620000100800 */
        /* <DEDUP_REMOVED lines=11> */
.L_x_3340:
[----:B0-----:R-:W2:Y:S01]  /*25ba0*/  LDL R2, [R1+0x470] ;  /* 0x0004700001027983 */ /* 0x001ea20000100800 */
        /* <DEDUP_REMOVED lines=37> */
.L_x_3342:
[----:B------:R-:W-:Y:S05]  /*25e00*/  BSYNC B6 ;  /* 0x0000000000067941 */ /* 0x000fea0003800000 */
.L_x_3341:
        /* <DEDUP_REMOVED lines=60> */
[----:B------:R-:W5:Y:S04]  /*261d0*/  LDL.LU R11, [R1+0x4bc] ;  /* 0x0004bc00010b7983 */ /* 0x000f680000300800 */
[----:B------:R-:W5:Y:S04]  /*261e0*/  LDL.LU R12, [R1+0x4cc] ;  /* 0x0004cc00010c7983 */ /* 0x000f680000300800 */
[----:B------:R-:W-:Y:S01]  /*261f0*/  SHFL.IDX PT, R6, R0, 0x1, 0x181f ;  /* 0x00381f0000067f89 */ /* 0x000fe200000e0000 */
[----:B--2---:R-:W-:-:S03]  /*26200*/  IMAD R3, R10, R7, RZ ;  /* 0x000000070a037224 */ /* 0x004fc600078e02ff */
[----:B------:R-:W2:Y:S02]  /*26210*/  LDL.LU R10, [R1+0x4c8] ;  /* 0x0004c800010a7983 */ /* 0x000ea40000300800 */
[-C--:B---3--:R-:W-:Y:S02]  /*26220*/  ISETP.GE.AND P5, PT, R5, R3.reuse, PT ;  /* 0x000000030500720c */ /* 0x088fe40003fa6270 */
[----:B------:R-:W0:Y:S01]  /*26230*/  SHFL.IDX PT, R5, R2, RZ, 0x181f ;  /* 0x00181fff02057589 */ /* 0x000e2200000e0000 */
[----:B----4-:R-:W-:-:S03]  /*26240*/  ISETP.GE.AND P4, PT, R4, R3, PT ;  /* 0x000000030400720c */ /* 0x010fc60003f86270 */
[----:B------:R-:W1:Y:S07]  /*26250*/  SHFL.IDX PT, R4, R0, RZ, 0x181f ;  /* 0x00181fff00047589 */ /* 0x000e6e00000e0000 */
        /* <DEDUP_REMOVED lines=55> */
[----:B0-----:R-:W0:Y:S04]  /*265d0*/  SHFL.IDX PT, R4, R2, 0x6, 0x181f ;  /* 0x00d81f0002047f89 */ /* 0x001e2800000e0000 */
[----:B------:R-:W1:Y:S01]  /*265e0*/  SHFL.IDX PT, R2, R2, 0x7, 0x181f ;  /* 0x00f81f0002027f89 */ /* 0x000e6200000e0000 */
[----:B--2---:R-:W-:-:S13]  /*265f0*/  ISETP.GE.AND P4, PT, R10, R3, PT ;  /* 0x000000030a00720c */ /* 0x004fda0003f86270 */
[----:B0-----:R-:W-:-:S05]  /*26600*/  @!P4 LEA R4, P5, R8, R4, 0x1 ;  /* 0x000000040804c211 */ /* 0x001fca00078a08ff */
[----:B------:R-:W-:Y:S02]  /*26610*/  @!P4 IMAD.X R5, RZ, RZ, R6, P5 ;  /* 0x000000ffff05c224 */ /* 0x000fe400028e0606 */
[----:B------:R0:W2:Y:S04]  /*26620*/  SHFL.IDX PT, R6, R0, 0x7, 0x181f ;  /* 0x00f81f0000067f89 */ /* 0x0000a800000e0000 */
[----:B------:R0:W-:Y:S04]  /*26630*/  @!P4 LDGSTS.E.BYPASS.LTC128B.128 [R9+0x25400], desc[UR40][R4.64], !P3 ;  /* 0x254000000409cfae */ /* 0x0001e8000d901d68 */
[----:B------:R0:W-:Y:S04]  /*26640*/  @!P4 LDGSTS.E.BYPASS.LTC128B.128 [R9+0x29400], desc[UR40][R4.64+0x80], !P2 ;  /* 0x294000800409cfae */ /* 0x0001e8000d101d68 */
[----:B------:R0:W-:Y:S04]  /*26650*/  @!P4 LDGSTS.E.BYPASS.LTC128B.128 [R9+0x2d400], desc[UR40][R4.64+0x100], !P1 ;  /* 0x2d4001000409cfae */ /* 0x0001e8000c901d68 */
[----:B-1----:R0:W-:Y:S02]  /*26660*/  @!P4 LDGSTS.E.BYPASS.LTC128B.128 [R9+0x31400], desc[UR40][R4.64+0x180], !P0 ;  /* 0x314001800409cfae */ /* 0x0021e4000c101d68 */
.L_x_3483:
[----:B0-----:R-:W3:Y:S01]  /*26670*/  LDL.LU R0, [R1+0x4d8] ;  /* 0x0004d80001007983 */ /* 0x001ee20000300800 */
[----:B------:R-:W-:Y:S01]  /*26680*/  BSSY B0, `(.L_x_3344) ;  /* 0x000000d000007945 */ /* 0x000fe20003800000 */
[----:B---3--:R-:W-:-:S13]  /*26690*/  ISETP.GE.AND P4, PT, R0, R3, PT ;  /* 0x000000030000720c */ /* 0x008fda0003f86270 */
[----:B------:R-:W-:Y:S05]  /*266a0*/  @P4 BRA `(.L_x_3345) ;  /* 0x0000000000284947 */ /* 0x000fea0003800000 */
[----:B------:R-:W3:Y:S01]  /*266b0*/  LDL R0, [R1+0x47c] ;  /* 0x00047c0001007983 */ /* 0x000ee20000100800 */
[----:B------:R-:W-:-:S05]  /*266c0*/  LEA R2, P4, R8, R2, 0x1 ;  /* 0x0000000208027211 */ /* 0x000fca00078808ff */
        /* <DEDUP_REMOVED lines=8> */
.L_x_3345:
[----:B------:R-:W-:Y:S05]  /*26750*/  BSYNC B0 ;  /* 0x0000000000007941 */ /* 0x000fea0003800000 */
.L_x_3344:
[----:B------:R1:W5:Y:S01]  /*26760*/  LDL R8, [R1+0x470] ;  /* 0x0004700001087983 */ /* 0x0003620000100800 */
[----:B------:R-:W-:Y:S01]  /*26770*/  PLOP3.LUT P0, PT, PT, PT, PT, 0x80, 0x0 ;  /* 0x000000000000781c */ /* 0x000fe20003f0f070 */
[----:B------:R-:W-:-:S12]  /*26780*/  NOP ;  /* 0x0000000000007918 */ /* 0x000fd80000000000 */
.L_x_3346:
[----:B0-----:R-:W3:Y:S01]  /*26790*/  LDL R2, [R1+0x470] ;  /* 0x0004700001027983 */ /* 0x001ee20000100800 */
        /* <DEDUP_REMOVED lines=18> */
.L_x_3484:
[----:B------:R-:W-:Y:S05]  /*268c0*/  BSYNC B0 ;  /* 0x0000000000007941 */ /* 0x000fea0003800000 */
.L_x_3347:
[----:B0-----:R-:W3:Y:S01]  /*268d0*/  LDL R2, [R1+0x48c] ;  /* 0x00048c0001027983 */ /* 0x001ee20000100800 */
[----:B------:R-:W-:Y:S01]  /*268e0*/  BSSY B0, `(.L_x_3349) ;  /* 0x000005f000007945 */ /* 0x000fe20003800000 */
[----:B---3--:R-:W-:-:S13]  /*268f0*/  LOP3.LUT P0, RZ, R2, 0x1, RZ, 0xc0, !PT ;  /* 0x0000000102ff7812 */ /* 0x008fda000780c0ff */
[----:B------:R-:W-:Y:S05]  /*26900*/  @!P0 BRA `(.L_x_3350) ;  /* 0x0000000400708947 */ /* 0x000fea0003800000 */
[----:B------:R-:W3:Y:S04]  /*26910*/  LDL R2, [R1+0x470] ;  /* 0x0004700001027983 */ /* 0x000ee80000100800 */
[----:B------:R-:W4:Y:S01]  /*26920*/  LDL R4, [R1+0x480] ;  /* 0x0004800001047983 */ /* 0x000f220000100800 */
[----:B------:R-:W0:Y:S01]  /*26930*/  S2R R3, SR_TID.X ;  /* 0x0000000000037919 */ /* 0x000e220000002100 */
[----:B---3--:R-:W-:Y:S02]  /*26940*/  IMAD.MOV.U32 R5, RZ, RZ, R2 ;  /* 0x000000ffff057224 */ /* 0x008fe400078e0002 */
[----:B------:R-:W3:Y:S01]  /*26950*/  LDL R2, [R1+0x474] ;  /* 0x0004740001027983 */ /* 0x000ee20000100800 */
[----:B----4-:R-:W-:Y:S01]  /*26960*/  SHF.L.U32 R0, R4, 0x1f, RZ ;  /* 0x0000001f04007819 */ /* 0x010fe200000006ff */
[----:B------:R-:W-:Y:S01]  /*26970*/  BSSY B1, `(.L_x_3351) ;  /* 0x0000006000017945 */ /* 0x000fe20003800000 */
[----:B0-----:R-:W-:-:S04]  /*26980*/  LOP3.LUT R3, R3, 0x7f, RZ, 0xc0, !PT ;  /* 0x0000007f03037812 */ /* 0x001fc800078ec0ff */
[----:B------:R-:W-:Y:S01]  /*26990*/  ISETP.NE.AND P1, PT, R3, RZ, PT ;  /* 0x000000ff0300720c */ /* 0x000fe20003f25270 */
[----:B---3--:R-:W-:-:S04]  /*269a0*/  IMAD R2, R2, 0x8, R5 ;  /* 0x0000000802027824 */ /* 0x008fc800078e0205 */
[----:B------:R-:W0:Y:S02]  /*269b0*/  SYNCS.PHASECHK.TRANS64.TRYWAIT P0, [R2+URZ+0x32460], R0 ;  /* 0x03246000020075a7 */ /* 0x000e24000800017f */
[----:B0-----:R-:W-:Y:S06]  /*269c0*/  @!P0 BRA `(.L_x_3352) ;  /* 0x00000054001c8947 */ /* 0x001fec0003800000 */
.L_x_3485:
[----:B------:R-:W-:Y:S05]  /*269d0*/  BSYNC B1 ;  /* 0x0000000000017941 */ /* 0x000fea0003800000 */
.L_x_3351:
[----:B------:R-:W-:Y:S04]  /*269e0*/  BSSY B1, `(.L_x_3353) ;  /* 0x0000009000017945 */ /* 0x000fe80003800000 */
[----:B------:R-:W-:Y:S05]  /*269f0*/  @P1 BRA `(.L_x_3354) ;  /* 0x00000000001c1947 */ /* 0x000fea0003800000 */
[----:B------:R-:W3:Y:S01]  /*26a00*/  S2R R3, SR_TID.X ;  /* 0x0000000000037919 */ /* 0x000ee20000002100 */
[----:B0-----:R-:W-:-:S04]  /*26a10*/  IMAD.MOV.U32 R0, RZ, RZ, 0xc000 ;  /* 0x0000c000ff007424 */ /* 0x001fc800078e00ff */
[----:B------:R4:W-:Y:S01]  /*26a20*/  SYNCS.ARRIVE.TRANS64 RZ, [R2+URZ+0x32450], R0 ;  /* 0x0324500002ff79a7 */ /* 0x0009e2000800003f */
[----:B---3--:R-:W-:-:S04]  /*26a30*/  LOP3.LUT R3, R3, 0x1f, RZ, 0xc0, !PT ;  /* 0x0000001f03037812 */ /* 0x008fc800078ec0ff */
[----:B------:R-:W-:-:S13]  /*26a40*/  ISETP.NE.AND P0, PT, R3, RZ, PT ;  /* 0x000000ff0300720c */ /* 0x000fda0003f05270 */
[----:B----4-:R-:W-:Y:S05]  /*26a50*/  @!P0 BRA `(.L_x_3354) ;  /* 0x0000000000048947 */ /* 0x010fea0003800000 */
[----:B------:R-:W-:Y:S01]  /*26a60*/  BPT.TRAP 0x1 ;  /* 0x000000040000795c */ /* 0x000fe20000300000 */
.L_x_3354:
[----:B------:R-:W-:Y:S05]  /*26a70*/  BSYNC B1 ;  /* 0x0000000000017941 */ /* 0x000fea0003800000 */
.L_x_3353:
[----:B------:R-:W3:Y:S04]  /*26a80*/  LDL R5, [R1+0x470] ;  /* 0x0004700001057983 */ /* 0x000ee80000100800 */
[----:B0-----:R-:W3:Y:S04]  /*26a90*/  LDL R0, [R1+0x474] ;  /* 0x0004740001007983 */ /* 0x001ee80000100800 */
[----:B------:R-:W4:Y:S04]  /*26aa0*/  LDL R4, [R1+0x488] ;  /* 0x0004880001047983 */ /* 0x000f280000100800 */
[----:B------:R-:W4:Y:S01]  /*26ab0*/  LDL.LU R3, [R1+0x4a8] ;  /* 0x0004a80001037983 */ /* 0x000f220000300800 */
[----:B------:R-:W-:Y:S01]  /*26ac0*/  UIADD3 UR4, UP0, UR38, 0x470, URZ ;  /* 0x0000047026047890 */ /* 0x000fe2000ff1e03f */
[----:B------:R-:W-:Y:S01]  /*26ad0*/  PLOP3.LUT P0, PT, PT, PT, PT, 0x80, 0x0 ;  /* 0x000000000000781c */ /* 0x000fe20003f0f070 */
[----:B------:R-:W-:Y:S01]  /*26ae0*/  VIADD R2, R2, 0x32450 ;  /* 0x0003245002027836 */ /* 0x000fe20000000000 */
[----:B------:R-:W-:Y:S01]  /*26af0*/  UMOV UR6, 0x0 ;  /* 0x0000000000067882 */ /* 0x000fe20000000000 */
[----:B------:R-:W-:Y:S01]  /*26b00*/  UIADD3.X UR5, URZ, UR39, URZ, UP0, !UPT ;  /* 0x000000273f057290 */ /* 0x000fe200087fe43f */
[----:B------:R-:W-:Y:S01]  /*26b10*/  UMOV UR7, 0x14f00000 ;  /* 0x14f0000000077882 */ /* 0x000fe20000000000 */
[----:B------:R-:W-:Y:S01]  /*26b20*/  UMOV UR10, URZ ;  /* 0x0000003f000a7c82 */ /* 0x000fe20008000000 */
[----:B---3--:R-:W-:-:S02]  /*26b30*/  IMAD R0, R0, 0xc000, R5 ;  /* 0x0000c00000007824 */ /* 0x008fc400078e0205 */
[----:B----4-:R-:W-:Y:S02]  /*26b40*/  IMAD R3, R3, 0x60, R4 ;  /* 0x0000006003037824 */ /* 0x010fe400078e0204 */
[----:B------:R-:W-:-:S07]  /*26b50*/  VIADD R4, R0, 0x400 ;  /* 0x0000040000047836 */ /* 0x000fce0000000000 */
.L_x_3355:
        /* <DEDUP_REMOVED lines=15> */
.L_x_3356:
        /* <DEDUP_REMOVED lines=15> */
.L_x_3357:
        /* <DEDUP_REMOVED lines=15> */
.L_x_3358:
        /* <DEDUP_REMOVED lines=10> */
.L_x_3350:
[----:B------:R-:W-:Y:S05]  /*26ed0*/  BSYNC B0 ;  /* 0x0000000000007941 */ /* 0x000fea0003800000 */
.L_x_3349:
[----:B------:R-:W3:Y:S04]  /*26ee0*/  LDL R4, [R1+0x498] ;  /* 0x0004980001047983 */ /* 0x000ee80000100800 */
[----:B------:R-:W4:Y:S01]  /*26ef0*/  LDL R5, [R1+0x490] ;  /* 0x0004900001057983 */ /* 0x000f220000100800 */
[----:B------:R-:W-:Y:S01]  /*26f00*/  BSSY B0, `(.L_x_3359) ;  /* 0x00001ff000007945 */ /* 0x000fe20003800000 */
[----:B---3--:R-:W-:-:S05]  /*26f10*/  VIADD R0, R4, 0xfffffffe ;  /* 0xfffffffe04007836 */ /* 0x008fca0000000000 */
[----:B----4-:R-:W-:-:S13]  /*26f20*/  ISETP.GE.AND P0, PT, R0, R5, PT ;  /* 0x000000050000720c */ /* 0x010fda0003f06270 */
[----:B------:R-:W-:Y:S05]  /*26f30*/  @!P0 BRA `(.L_x_3360) ;  /* 0x0000001c00ec8947 */ /* 0x000fea0003800000 */
[----:B------:R-:W-:Y:S01]  /*26f40*/  IMAD.MOV R2, RZ, RZ, -R4 ;  /* 0x000000ffff027224 */ /* 0x000fe200078e0a04 */
[----:B--2---:R-:W-:Y:S01]  /*26f50*/  LOP3.LUT R6, RZ, R5, RZ, 0x33, !PT ;  /* 0x00000005ff067212 */ /* 0x004fe200078e33ff */
[----:B------:R-:W-:Y:S03]  /*26f60*/  BSSY B2, `(.L_x_3361) ;  /* 0x00000ab000027945 */ /* 0x000fe60003800000 */
[----:B------:R-:W-:-:S05]  /*26f70*/  VIADDMNMX R6, R2, 0x1, R6, !PT ;  /* 0x0000000102067846 */ /* 0x000fca0007800106 */
[----:B------:R-:W-:-:S05]  /*26f80*/  IMAD.IADD R2, R4, 0x1, R6 ;  /* 0x0000000104027824 */ /* 0x000fca00078e0206 */
[----:B------:R-:W-:-:S04]  /*26f90*/  LOP3.LUT R2, R2, 0x1, RZ, 0xc0, !PT ;  /* 0x0000000102027812 */ /* 0x000fc800078ec0ff */
[----:B------:R-:W-:-:S13]  /*26fa0*/  ISETP.NE.U32.AND P0, PT, R2, 0x1, PT ;  /* 0x000000010200780c */ /* 0x000fda0003f05070 */
[----:B------:R-:W-:Y:S05]  /*26fb0*/  @P0 BRA `(.L_x_3362) ;  /* 0x0000000800940947 */ /* 0x000fea0003800000 */
[----:B------:R-:W2:Y:S04]  /*26fc0*/  LDL.LU R4, [R1+0x474] ;  /* 0x0004740001047983 */ /* 0x000ea80000300800 */
[----:B------:R-:W3:Y:S04]  /*26fd0*/  LDL.LU R7, [R1+0x480] ;  /* 0x0004800001077983 */ /* 0x000ee80000300800 */
[----:B------:R-:W4:Y:S01]  /*26fe0*/  LDL R5, [R1+0x48c] ;  /* 0x00048c0001057983 */ /* 0x000f220000100800 */
[----:B------:R-:W-:Y:S01]  /*26ff0*/  BSSY B1, `(.L_x_3363) ;  /* 0x000009f000017945 */ /* 0x000fe20003800000 */
[----:B--2---:R-:W-:-:S05]  /*27000*/  VIADD R2, R4, 0x1 ;  /* 0x0000000104027836 */ /* 0x004fca0000000000 */
[----:B------:R-:W-:-:S04]  /*27010*/  ISETP.NE.AND P0, PT, R2, 0x2, PT ;  /* 0x000000020200780c */ /* 0x000fc80003f05270 */
[----:B------:R-:W-:Y:S02]  /*27020*/  SEL R3, RZ, 0x1, P0 ;  /* 0x00000001ff037807 */ /* 0x000fe40000000000 */
[----:B-----5:R-:W-:Y:S02]  /*27030*/  SEL R8, R2, RZ, P0 ;  /* 0x000000ff02087207 */ /* 0x020fe40000000000 */
[----:B---3--:R-:W-:-:S03]  /*27040*/  LOP3.LUT R7, R7, R3, RZ, 0x3c, !PT ;  /* 0x0000000307077212 */ /* 0x008fc600078e3cff */
[----:B------:R0:W-:Y:S04]  /*27050*/  STL [R1+0x474], R8 ;  /* 0x0004740801007387 */ /* 0x0001e80000100800 */
[----:B------:R0:W-:Y:S01]  /*27060*/  STL [R1+0x480], R7 ;  /* 0x0004800701007387 */ /* 0x0001e20000100800 */
[----:B----4-:R-:W-:-:S13]  /*27070*/  LOP3.LUT P2, RZ, R5, 0x1, RZ, 0xc0, !PT ;  /* 0x0000000105ff7812 */ /* 0x010fda000784c0ff */
[----:B0-----:R-:W-:Y:S05]  /*27080*/  @!P2 BRA `(.L_x_3364) ;  /* 0x000000080054a947 */ /* 0x001fea0003800000 */
[----:B------:R-:W-:Y:S02]  /*27090*/  ULDC.64 UR4, c[0x0][0x418] ;  /* 0x0001060000047ab9 */ /* 0x000fe40000000a00 */
        /* <DEDUP_REMOVED lines=22> */
.L_x_3365:
        /* <DEDUP_REMOVED lines=9> */
.L_x_3486:
[----:B------:R-:W-:Y:S05]  /*27290*/  BSYNC B3 ;  /* 0x0000000000037941 */ /* 0x000fea0003800000 */
.L_x_3366:
        /* <DEDUP_REMOVED lines=9> */
.L_x_3369:
[----:B------:R-:W-:Y:S05]  /*27330*/  BSYNC B3 ;  /* 0x0000000000037941 */ /* 0x000fea0003800000 */
.L_x_3368:
        /* <DEDUP_REMOVED lines=14> */
.L_x_3370:
        /* <DEDUP_REMOVED lines=13> */
.L_x_3487:
[----:B------:R-:W-:Y:S05]  /*274f0*/  BSYNC B3 ;  /* 0x0000000000037941 */ /* 0x000fea0003800000 */
.L_x_3371:
[----:B------:R-:W-:Y:S01]  /*27500*/  BSSY B3, `(.L_x_3373) ;  /* 0x000000b000037945 */ /* 0x000fe20003800000 */
[----:B------:R-:W-:Y:S02]  /*27510*/  IMAD.MOV.U32 R8, RZ, RZ, 0x0 ;  /* 0x00000000ff087424 */ /* 0x000fe400078e00ff */
[----:B------:R-:W-:Y:S01]  /*27520*/  IMAD.MOV.U32 R9, RZ, RZ, 0x14f00000 ;  /* 0x14f00000ff097424 */ /* 0x000fe200078e00ff */
[----:B------:R-:W-:Y:S06]  /*27530*/  @P1 BRA `(.L_x_3374) ;  /* 0x00000000001c1947 */ /* 0x000fec0003800000 */
[----:B------:R-:W3:Y:S01]  /*27540*/  S2R R4, SR_TID.X ;  /* 0x0000000000047919 */ /* 0x000ee20000002100 */
[----:B0-2---:R-:W-:-:S04]  /*27550*/  IMAD.MOV.U32 R2, RZ, RZ, 0xc000 ;  /* 0x0000c000ff027424 */ /* 0x005fc800078e00ff */
[----:B------:R4:W-:Y:S01]  /*27560*/  SYNCS.ARRIVE.TRANS64 RZ, [R3+URZ+0x32450], R2 ;  /* 0x0324500203ff79a7 */ /* 0x0009e2000800003f */
[----:B---3--:R-:W-:-:S04]  /*27570*/  LOP3.LUT R4, R4, 0x1f, RZ, 0xc0, !PT ;  /* 0x0000001f04047812 */ /* 0x008fc800078ec0ff */
[----:B------:R-:W-:-:S13]  /*27580*/  ISETP.NE.AND P0, PT, R4, RZ, PT ;  /* 0x000000ff0400720c */ /* 0x000fda0003f05270 */
[----:B----4-:R-:W-:Y:S05]  /*27590*/  @!P0 BRA `(.L_x_3374) ;  /* 0x0000000000048947 */ /* 0x010fea0003800000 */
[----:B------:R-:W-:Y:S01]  /*275a0*/  BPT.TRAP 0x1 ;  /* 0x000000040000795c */ /* 0x000fe20000300000 */
.L_x_3374:
[----:B------:R-:W-:Y:S05]  /*275b0*/  BSYNC B3 ;  /* 0x0000000000037941 */ /* 0x000fea0003800000 */
.L_x_3373:
[----:B------:R-:W3:Y:S04]  /*275c0*/  LDL R4, [R1+0x470] ;  /* 0x0004700001047983 */ /* 0x000ee80000100800 */
[----:B0-2---:R-:W3:Y:S01]  /*275d0*/  LDL R2, [R1+0x474] ;  /* 0x0004740001027983 */ /* 0x005ee20000100800 */
        /* <DEDUP_REMOVED lines=9> */
.L_x_3375:
        /* <DEDUP_REMOVED lines=15> */
.L_x_3376:
        /* <DEDUP_REMOVED lines=15> */
.L_x_3377:
        /* <DEDUP_REMOVED lines=15> */
.L_x_3378:
        /* <DEDUP_REMOVED lines=10> */
.L_x_3364:
[----:B------:R-:W-:Y:S05]  /*279e0*/  BSYNC B1 ;  /* 0x0000000000017941 */ /* 0x000fea0003800000 */
.L_x_3363:
[----:B------:R-:W2:Y:S02]  /*279f0*/  LDL R4, [R1+0x498] ;  /* 0x0004980001047983 */ /* 0x000ea40000100800 */
[----:B--2---:R-:W-:-:S07]  /*27a00*/  VIADD R0, R4, 0xfffffffd ;  /* 0xfffffffd04007836 */ /* 0x004fce0000000000 */
.L_x_3362:
[----:B------:R-:W-:Y:S05]  /*27a10*/  BSYNC B2 ;  /* 0x0000000000027941 */ /* 0x000fea0003800000 */
.L_x_3361:
[----:B------:R-:W2:Y:S01]  /*27a20*/  LDL.LU R2, [R1+0x498] ;  /* 0x0004980001027983 */ /* 0x000ea20000300800 */
[----:B------:R-:W-:Y:S01]  /*27a30*/  VIADD R6, R6, 0xfffffffe ;  /* 0xfffffffe06067836 */ /* 0x000fe20000000000 */
[----:B--2---:R-:W-:-:S04]  /*27a40*/  LOP3.LUT R2, RZ, R2, RZ, 0x33, !PT ;  /* 0x00000002ff027212 */ /* 0x004fc800078e33ff */
[----:B------:R-:W-:-:S13]  /*27a50*/  ISETP.NE.AND P0, PT, R6, R2, PT ;  /* 0x000000020600720c */ /* 0x000fda0003f05270 */
[----:B------:R-:W-:Y:S05]  /*27a60*/  @!P0 BRA `(.L_x_3360) ;  /* 0x0000001400208947 */ /* 0x000fea0003800000 */
.L_x_3411:
[----:B------:R-:W2:Y:S04]  /*27a70*/  LDL R4, [R1+0x48c] ;  /* 0x00048c0001047983 */ /* 0x000ea80000100800 */
[----:B------:R-:W3:Y:S04]  /*27a80*/  LDL.LU R3, [R1+0x474] ;  /* 0x0004740001037983 */ /* 0x000ee80000300800 */
[----:B------:R-:W4:Y:S01]  /*27a90*/  LDL.LU R2, [R1+0x480] ;  /* 0x0004800001027983 */ /* 0x000f220000300800 */
[----:B------:R-:W-:Y:S05]  /*27aa0*/  YIELD ;  /* 0x0000000000007946 */ /* 0x000fea0003800000 */
[----:B------:R-:W-:Y:S01]  /*27ab0*/  BSSY B1, `(.L_x_3379) ;  /* 0x000009c000017945 */ /* 0x000fe20003800000 */
[----:B--2---:R-:W-:Y:S01]  /*27ac0*/  LOP3.LUT P1, RZ, R4, 0x1, RZ, 0xc0, !PT ;  /* 0x0000000104ff7812 */ /* 0x004fe2000782c0ff */
[----:B---3--:R-:W-:-:S05]  /*27ad0*/  VIADD R7, R3, 0x1 ;  /* 0x0000000103077836 */ /* 0x008fca0000000000 */
[----:B------:R-:W-:-:S04]  /*27ae0*/  ISETP.NE.AND P0, PT, R7, 0x2, PT ;  /* 0x000000020700780c */ /* 0x000fc80003f05270 */
[----:B------:R-:W-:Y:S02]  /*27af0*/  SEL R6, RZ, 0x1, P0 ;  /* 0x00000001ff067807 */ /* 0x000fe40000000000 */
[----:B------:R-:W-:Y:S02]  /*27b00*/  SEL R7, R7, RZ, P0 ;  /* 0x000000ff07077207 */ /* 0x000fe40000000000 */
[----:B----4-:R-:W-:Y:S01]  /*27b10*/  LOP3.LUT R6, R2, R6, RZ, 0x3c, !PT ;  /* 0x0000000602067212 */ /* 0x010fe200078e3cff */
        /* <DEDUP_REMOVED lines=24> */
[----:B------:R0:W5:Y:S04]  /*27ca0*/  LDG.E R17, desc[UR40][R4.64] ;  /* 0x0000002804117981 */ /* 0x000168000c1e1900 */
.L_x_3381:
        /* <DEDUP_REMOVED lines=9> */
.L_x_3488:
[----:B------:R-:W-:Y:S05]  /*27d40*/  BSYNC B2 ;  /* 0x0000000000027941 */ /* 0x000fea0003800000 */
.L_x_3382:
        /* <DEDUP_REMOVED lines=9> */
.L_x_3385:
[----:B------:R-:W-:Y:S05]  /*27de0*/  BSYNC B2 ;  /* 0x0000000000027941 */ /* 0x000fea0003800000 */
.L_x_3384:
        /* <DEDUP_REMOVED lines=13> */
.L_x_3386:
        /* <DEDUP_REMOVED lines=13> */
.L_x_3489:
[----:B------:R-:W-:Y:S05]  /*27f90*/  BSYNC B2 ;  /* 0x0000000000027941 */ /* 0x000fea0003800000 */
.L_x_3387:
        /* <DEDUP_REMOVED lines=11> */
.L_x_3390:
[----:B------:R-:W-:Y:S05]  /*28050*/  BSYNC B2 ;  /* 0x0000000000027941 */ /* 0x000fea0003800000 */
.L_x_3389:
[----:B0-2---:R-:W2:Y:S01]  /*28060*/  LDL R3, [R1+0x470] ;  /* 0x0004700001037983 */ /* 0x005ea20000100800 */
        /* <DEDUP_REMOVED lines=9> */
.L_x_3391:
        /* <DEDUP_REMOVED lines=15> */
.L_x_3392:
        /* <DEDUP_REMOVED lines=15> */
.L_x_3393:
        /* <DEDUP_REMOVED lines=15> */
.L_x_3394:
        /* <DEDUP_REMOVED lines=10> */
.L_x_3380:
[----:B------:R-:W-:Y:S05]  /*28470*/  BSYNC B1 ;  /* 0x0000000000017941 */ /* 0x000fea0003800000 */
.L_x_3379:
[----:B------:R-:W2:Y:S01]  /*28480*/  LDL R5, [R1+0x48c] ;  /* 0x00048c0001057983 */ /* 0x000ea20000100800 */
[----:B------:R-:W-:Y:S01]  /*28490*/  VIADD R7, R7, 0x1 ;  /* 0x0000000107077836 */ /* 0x000fe20000000000 */
[----:B------:R-:W-:Y:S04]  /*284a0*/  BSSY B1, `(.L_x_3395) ;  /* 0x00000a0000017945 */ /* 0x000fe80003800000 */
[----:B------:R-:W-:-:S04]  /*284b0*/  ISETP.NE.AND P0, PT, R7, 0x2, PT ;  /* 0x000000020700780c */ /* 0x000fc80003f05270 */
[----:B------:R-:W-:Y:S02]  /*284c0*/  SEL R2, RZ, 0x1, P0 ;  /* 0x00000001ff027807 */ /* 0x000fe40000000000 */
[----:B------:R-:W-:Y:S02]  /*284d0*/  SEL R9, R7, RZ, P0 ;  /* 0x000000ff07097207 */ /* 0x000fe40000000000 */
[----:B-----5:R-:W-:Y:S01]  /*284e0*/  LOP3.LUT R8, R6, R2, RZ, 0x3c, !PT ;  /* 0x0000000206087212 */ /* 0x020fe200078e3cff */
[----:B------:R-:W-:Y:S02]  /*284f0*/  VIADD R6, R0, 0xffffffff ;  /* 0xffffffff00067836 */ /* 0x000fe40000000000 */
        /* <DEDUP_REMOVED lines=28> */
.L_x_3397:
        /* <DEDUP_REMOVED lines=9> */
.L_x_3490:
[----:B------:R-:W-:Y:S05]  /*28750*/  BSYNC B2 ;  /* 0x0000000000027941 */ /* 0x000fea0003800000 */
.L_x_3398:
        /* <DEDUP_REMOVED lines=9> */
.L_x_3401:
[----:B------:R-:W-:Y:S05]  /*287f0*/  BSYNC B2 ;  /* 0x0000000000027941 */ /* 0x000fea0003800000 */
.L_x_3400:
        /* <DEDUP_REMOVED lines=14> */
.L_x_3402:
        /* <DEDUP_REMOVED lines=13> */
.L_x_3491:
[----:B------:R-:W-:Y:S05]  /*289b0*/  BSYNC B2 ;  /* 0x0000000000027941 */ /* 0x000fea0003800000 */
.L_x_3403:
        /* <DEDUP_REMOVED lines=11> */
.L_x_3406:
[----:B------:R-:W-:Y:S05]  /*28a70*/  BSYNC B2 ;  /* 0x0000000000027941 */ /* 0x000fea0003800000 */
.L_x_3405:
        /* <DEDUP_REMOVED lines=11> */
.L_x_3407:
        /* <DEDUP_REMOVED lines=15> */
.L_x_3408:
        /* <DEDUP_REMOVED lines=15> */
.L_x_3409:
        /* <DEDUP_REMOVED lines=15> */
.L_x_3410:
        /* <DEDUP_REMOVED lines=10> */
.L_x_3396:
[----:B------:R-:W-:Y:S05]  /*28ea0*/  BSYNC B1 ;  /* 0x0000000000017941 */ /* 0x000fea0003800000 */
.L_x_3395:
[----:B------:R-:W2:Y:S01]  /*28eb0*/  LDL R5, [R1+0x490] ;  /* 0x0004900001057983 */ /* 0x000ea20000100800 */
[----:B------:R-:W-:Y:S01]  /*28ec0*/  VIADD R0, R0, 0xfffffffe ;  /* 0xfffffffe00007836 */ /* 0x000fe20000000000 */
[----:B--2---:R-:W-:-:S13]  /*28ed0*/  ISETP.GT.AND P0, PT, R6, R5, PT ;  /* 0x000000050600720c */ /* 0x004fda0003f04270 */
[----:B------:R-:W-:Y:S05]  /*28ee0*/  @P0 BRA `(.L_x_3411) ;  /* 0xffffffe800e00947 */ /* 0x000fea000383ffff */
.L_x_3360:
[----:B------:R-:W-:Y:S05]  /*28ef0*/  BSYNC B0 ;  /* 0x0000000000007941 */ /* 0x000fea0003800000 */
.L_x_3359:
[----:B------:R-:W3:Y:S04]  /*28f00*/  LDL.LU R4, [R1+0x474] ;  /* 0x0004740001047983 */ /* 0x000ee80000300800 */
[----:B------:R-:W4:Y:S01]  /*28f10*/  LDL.LU R3, [R1+0x480] ;  /* 0x0004800001037983 */ /* 0x000f220000300800 */
[----:B------:R-:W0:Y:S01]  /*28f20*/  S2R R2, SR_TID.X ;  /* 0x0000000000027919 */ /* 0x000e220000002100 */
[----:B------:R-:W-:Y:S01]  /*28f30*/  BSSY B0, `(.L_x_3412) ;  /* 0x0000015000007945 */ /* 0x000fe20003800000 */
[----:B0-----:R-:W-:-:S04]  /*28f40*/  LOP3.LUT R2, R2, 0x7f, RZ, 0xc0, !PT ;  /* 0x0000007f02027812 */ /* 0x001fc800078ec0ff */
[----:B------:R-:W-:Y:S01]  /*28f50*/  ISETP.NE.AND P1, PT, R2, RZ, PT ;  /* 0x000000ff0200720c */ /* 0x000fe20003f25270 */
[----:B---3--:R-:W-:-:S05]  /*28f60*/  VIADD R0, R4, 0x1 ;  /* 0x0000000104007836 */ /* 0x008fca0000000000 */
[----:B------:R-:W-:-:S04]  /*28f70*/  ISETP.NE.AND P0, PT, R0, 0x2, PT ;  /* 0x000000020000780c */ /* 0x000fc80003f05270 */
[----:B------:R-:W-:-:S04]  /*28f80*/  SEL R2, RZ, 0x1, P0 ;  /* 0x00000001ff027807 */ /* 0x000fc80000000000 */
[----:B----4-:R-:W-:-:S05]  /*28f90*/  LOP3.LUT R3, R3, R2, RZ, 0x3c, !PT ;  /* 0x0000000203037212 */ /* 0x010fca00078e3cff */
[----:B------:R0:W-:Y:S01]  /*28fa0*/  STL [R1+0x480], R3 ;  /* 0x0004800301007387 */ /* 0x0001e20000100800 */
[----:B------:R-:W-:Y:S05]  /*28fb0*/  @P1 BRA `(.L_x_3413) ;  /* 0x0000000000301947 */ /* 0x000fea0003800000 */
[----:B0-----:R-:W0:Y:S01]  /*28fc0*/  S2R R3, SR_LANEID ;  /* 0x0000000000037919 */ /* 0x001e220000000000 */
[----:B------:R-:W-:Y:S02]  /*28fd0*/  VOTEU.ANY UR4, UPT, PT ;  /* 0x0000000000047886 */ /* 0x000fe400038e0100 */
[----:B------:R-:W0:Y:S08]  /*28fe0*/  FLO.U32 R4, UR4 ;  /* 0x0000000400047d00 */ /* 0x000e3000080e0000 */
[----:B------:R-:W3:Y:S01]  /*28ff0*/  POPC R5, UR4 ;  /* 0x0000000400057d09 */ /* 0x000ee20008000000 */
[----:B0-----:R-:W-:-:S02]  /*29000*/  ISETP.EQ.U32.AND P1, PT, R4, R3, PT ;  /* 0x000000030400720c */ /* 0x001fc40003f22070 */
[----:B------:R-:W3:Y:S11]  /*29010*/  LDC.64 R2, c[0x0][0xd60] ;  /* 0x00035800ff027b82 */ /* 0x000ef60000000a00 */
[----:B---3--:R-:W3:Y:S01]  /*29020*/  @P1 ATOMG.E.ADD.STRONG.GPU PT, R3, desc[UR40][R2.64], R5 ;  /* 0x00000005020319a8 */ /* 0x008ee200081ee1e8 */
[----:B--2---:R-:W0:Y:S02]  /*29030*/  S2R R6, SR_LTMASK ;  /* 0x0000000000067919 */ /* 0x004e240000003900 */
[----:B0-----:R-:W-:-:S04]  /*29040*/  LOP3.LUT R6, R6, UR4, RZ, 0xc0, !PT ;  /* 0x0000000406067c12 */ /* 0x001fc8000f8ec0ff */
[----:B------:R-:W0:Y:S01]  /*29050*/  POPC R7, R6 ;  /* 0x0000000600077309 */ /* 0x000e220000000000 */
[----:B---3--:R-:W0:Y:S02]  /*29060*/  SHFL.IDX PT, R4, R3, R4, 0x1f ;  /* 0x00001f0403047589 */ /* 0x008e2400000e0000 */
[----:B0-----:R-:W-:-:S07]  /*29070*/  IADD3 R16, R4, UR37, R7 ;  /* 0x0000002504107c10 */ /* 0x001fce000fffe007 */
.L_x_3413:
[----:B------:R-:W-:Y:S05]  /*29080*/  BSYNC B0 ;  /* 0x0000000000007941 */ /* 0x000fea0003800000 */
.L_x_3412:
[----:B------:R-:W-:-:S05]  /*29090*/  SEL R0, R0, RZ, P0 ;  /* 0x000000ff00007207 */ /* 0x000fca0000000000 */
[----:B------:R3:W-:Y:S02]  /*290a0*/  STL [R1+0x474], R0 ;  /* 0x0004740001007387 */ /* 0x0007e40000100800 */
.L_x_3325:
[----:B------:R-:W-:Y:S05]  /*290b0*/  BSYNC B7 ;  /* 0x0000000000077941 */ /* 0x000fea0003800000 */
.L_x_3323:
        /* <DEDUP_REMOVED lines=13> */
.L_x_3414:
        /* <DEDUP_REMOVED lines=8> */
[----:B0-----:R-:W0:Y:S02]  /*29210*/  @!P1 LDC.64 R2, c[0x0][0xd80] ;  /* 0x00036000ff029b82 */ /* 0x001e240000000a00 */
[----:B0-----:R-:W-:-:S06]  /*29220*/  @!P1 IMAD.WIDE R2, R5, 0x4, R2 ;  /* 0x0000000405029825 */ /* 0x001fcc00078e0202 */
[----:B------:R0:W2:Y:S01]  /*29230*/  @!P1 LDG.E R3, desc[UR40][R2.64] ;  /* 0x0000002802039981 */ /* 0x0000a2000c1e1900 */
[C---:B------:R-:W-:Y:S02]  /*29240*/  ISETP.GE.U32.AND P2, PT, R6.reuse, 0x2, PT ;  /* 0x000000020600780c */ /* 0x040fe40003f46070 */
[C---:B------:R-:W-:Y:S01]  /*29250*/  ISETP.GE.U32.AND P3, PT, R6.reuse, 0x4, PT ;  /* 0x000000040600780c */ /* 0x040fe20003f66070 */
[----:B------:R-:W-:Y:S01]  /*29260*/  SHFL.IDX PT, R0, R16, RZ, 0x1f ;  /* 0x00001fff10007589 */ /* 0x000fe200000e0000 */
[C---:B------:R-:W-:Y:S02]  /*29270*/  ISETP.GE.U32.AND P4, PT, R6.reuse, 0x8, PT ;  /* 0x000000080600780c */ /* 0x040fe40003f86070 */
[C---:B------:R-:W-:Y:S01]  /*29280*/  ISETP.GE.U32.AND P5, PT, R6.reuse, 0x10, PT ;  /* 0x000000100600780c */ /* 0x040fe20003fa6070 */
[----:B0-----:R-:W-:Y:S02]  /*29290*/  IMAD.MOV.U32 R2, RZ, RZ, RZ ;  /* 0x000000ffff027224 */ /* 0x001fe400078e00ff */
[----:B--2---:R-:W-:Y:S01]  /*292a0*/  @!P1 IMAD.MOV.U32 R2, RZ, RZ, R3 ;  /* 0x000000ffff029224 */ /* 0x004fe200078e0003 */
[----:B------:R-:W-:-:S04]  /*292b0*/  ISETP.NE.AND P1, PT, R6, RZ, PT ;  /* 0x000000ff0600720c */ /* 0x000fc80003f25270 */
[----:B------:R-:W0:Y:S02]  /*292c0*/  SHFL.UP PT, R14, R2, 0x1, RZ ;  /* 0x04200000020e7989 */ /* 0x000e2400000e00ff */
[----:B0-----:R-:W-:-:S05]  /*292d0*/  SEL R5, R14, RZ, P1 ;  /* 0x000000ff0e057207 */ /* 0x001fca0000800000 */
[----:B------:R-:W-:Y:S02]  /*292e0*/  IMAD.IADD R3, R2, 0x1, R5 ;  /* 0x0000000102037824 */ /* 0x000fe400078e0205 */
[----:B------:R-:W-:Y:S04]  /*292f0*/  SHFL.IDX PT, R5, R16, 0x1, 0x1f ;  /* 0x00201f0010057f89 */ /* 0x000fe800000e0000 */
        /* <DEDUP_REMOVED lines=12> */
[----:B------:R0:W2:Y:S02]  /*293c0*/  SHFL.IDX PT, R16, R3, 0x1f, 0x1f ;  /* 0x03e01f0003107f89 */ /* 0x0000a400000e0000 */
.L_x_3501:
[----:B------:R-:W-:Y:S02]  /*293d0*/  ULDC UR4, c[0x0][0xd38] ;  /* 0x00034e0000047ab9 */ /* 0x000fe40000000800 */
[----:B------:R-:W-:-:S04]  /*293e0*/  IMAD.U32 R4, RZ, RZ, UR4 ;  /* 0x00000004ff047e24 */ /* 0x000fc8000f8e00ff */
[----:B--2---:R-:W-:-:S04]  /*293f0*/  IMAD R16, R16, R4, RZ ;  /* 0x0000000410107224 */ /* 0x004fc800078e02ff */
[----:B------:R-:W-:-:S05]  /*29400*/  IMAD.IADD R5, R5, 0x1, R16 ;  /* 0x0000000105057824 */ /* 0x000fca00078e0210 */
[----:B------:R-:W-:-:S13]  /*29410*/  ISETP.GT.AND P6, PT, R5, R0, PT ;  /* 0x000000000500720c */ /* 0x000fda0003fc4270 */
[----:B------:R-:W-:Y:S05]  /*29420*/  @P6 BRA `(.L_x_3417) ;  /* 0x00000000009c6947 */ /* 0x000fea0003800000 */
.L_x_3422:
[----:B------:R-:W2:Y:S01]  /*29430*/  LDC R2, c[0x0][0xd3c] ;  /* 0x00034f00ff027b82 */ /* 0x000ea20000000800 */
[----:B------:R-:W-:-:S05]  /*29440*/  VIADD R19, R19, 0x1f ;  /* 0x0000001f13137836 */ /* 0x000fca0000000000 */
[----:B--2---:R-:W-:-:S13]  /*29450*/  ISETP.GE.AND P6, PT, R19, R2, PT ;  /* 0x000000021300720c */ /* 0x004fda0003fc6270 */
        /* <DEDUP_REMOVED lines=11> */
.L_x_3420:
[----:B------:R-:W-:Y:S05]  /*29510*/  BSYNC B0 ;  /* 0x0000000000007941 */ /* 0x000fea0003800000 */
.L_x_3419:
        /* <DEDUP_REMOVED lines=18> */
.L_x_3509:
[----:B------:R-:W-:Y:S02]  /*29640*/  ULDC UR4, c[0x0][0xd38] ;  /* 0x00034e0000047ab9 */ /* 0x000fe40000000800 */
[----:B------:R-:W-:-:S04]  /*29650*/  IMAD.U32 R4, RZ, RZ, UR4 ;  /* 0x00000004ff047e24 */ /* 0x000fc8000f8e00ff */
[----:B--2---:R-:W-:-:S04]  /*29660*/  IMAD R16, R16, R4, RZ ;  /* 0x0000000410107224 */ /* 0x004fc800078e02ff */
[----:B------:R-:W-:-:S05]  /*29670*/  IMAD.IADD R5, R16, 0x1, R5 ;  /* 0x0000000110057824 */ /* 0x000fca00078e0205 */
[----:B------:R-:W-:-:S13]  /*29680*/  ISETP.GT.AND P6, PT, R5, R0, PT ;  /* 0x000000000500720c */ /* 0x000fda0003fc4270 */
[----:B------:R-:W-:Y:S05]  /*29690*/  @!P6 BRA `(.L_x_3422) ;  /* 0xfffffffc0064e947 */ /* 0x000fea000383ffff */
.L_x_3417:
        /* <DEDUP_REMOVED lines=8> */
.L_x_3513:
[----:B------:R-:W-:Y:S01]  /*29720*/  ISETP.NE.AND P0, PT, R5, RZ, PT ;  /* 0x000000ff0500720c */ /* 0x000fe20003f05270 */
[----:B------:R-:W-:-:S12]  /*29730*/  IMAD.MOV.U32 R5, RZ, RZ, RZ ;  /* 0x000000ffff057224 */ /* 0x000fd800078e00ff */
[----:B------:R-:W-:Y:S05]  /*29740*/  @!P0 BRA `(.L_x_3424) ;  /* 0x0000000000148947 */ /* 0x000fea0003800000 */
[----:B------:R-:W-:Y:S01]  /*29750*/  UMOV UR4, 0xffffffff ;  /* 0xffffffff00047882 */ /* 0x000fe20000000000 */
[----:B------:R-:W-:Y:S02]  /*29760*/  VIADD R12, R6, 0xffffffff ;  /* 0xffffffff060c7836 */ /* 0x000fe40000000000 */
[----:B------:R-:W-:Y:S05]  /*29770*/  BRA.DIV UR4, `(.L_x_3425) ;  /* 0x0000003204807947 */ /* 0x000fea000b800000 */
[----:B0-----:R0:W4:Y:S02]  /*29780*/  SHFL.IDX PT, R3, R3, R12, 0x1f ;  /* 0x00001f0c03037589 */ /* 0x00112400000e0000 */
.L_x_3516:
[----:B----4-:R-:W-:-:S07]  /*29790*/  IMAD.MOV.U32 R5, RZ, RZ, R3 ;  /* 0x000000ffff057224 */ /* 0x010fce00078e0003 */
.L_x_3424:
[----:B0-2---:R-:W0:Y:S01]  /*297a0*/  LDC.64 R2, c[0x0][0xd90] ;  /* 0x00036400ff027b82 */ /* 0x005e220000000a00 */
[----:B------:R-:W-:-:S04]  /*297b0*/  IMAD.IADD R19, R6, 0x1, R19 ;  /* 0x0000000106137824 */ /* 0x000fc800078e0213 */
[----:B0-----:R-:W-:-:S05]  /*297c0*/  IMAD.WIDE R2, R19, 0x4, R2 ;  /* 0x0000000413027825 */ /* 0x001fca00078e0202 */
[----:B------:R-:W3:Y:S01]  /*297d0*/  LDG.E R7, desc[UR40][R2.64] ;  /* 0x0000002802077981 */ /* 0x000ee2000c1e1900 */
[----:B------:R-:W-:-:S04]  /*297e0*/  IMAD R16, R5, R4, R16 ;  /* 0x0000000405107224 */ /* 0x000fc800078e0210 */
[----:B------:R-:W-:Y:S02]  /*297f0*/  IMAD.IADD R0, R0, 0x1, -R16 ;  /* 0x0000000100007824 */ /* 0x000fe400078e0a10 */
[----:B---3--:R-:W-:-:S05]  /*29800*/  IMAD R6, R17, R7, RZ ;  /* 0x0000000711067224 */ /* 0x008fca00078e02ff */
        /* <DEDUP_REMOVED lines=59> */
.L_x_3418:
[----:B------:R-:W-:Y:S01]  /*29bc0*/  UMOV UR4, URZ ;  /* 0x0000003f00047c82 */ /* 0x000fe20008000000 */
[----:B------:R-:W-:Y:S01]  /*29bd0*/  UMOV UR5, URZ ;  /* 0x0000003f00057c82 */ /* 0x000fe20008000000 */
[----:B------:R-:W-:Y:S01]  /*29be0*/  ULDC UR6, c[0x0][0xd3c] ;  /* 0x00034f0000067ab9 */ /* 0x000fe20000000800 */
[----:B------:R-:W-:Y:S02]  /*29bf0*/  IMAD.MOV.U32 R16, RZ, RZ, R0 ;  /* 0x000000ffff107224 */ /* 0x000fe400078e0000 */
[----:B------:R-:W-:Y:S02]  /*29c00*/  IMAD.U32 R17, RZ, RZ, UR4 ;  /* 0x00000004ff117e24 */ /* 0x000fe4000f8e00ff */
[----:B------:R-:W-:Y:S02]  /*29c10*/  IMAD.U32 R18, RZ, RZ, UR5 ;  /* 0x00000005ff127e24 */ /* 0x000fe4000f8e00ff */
[----:B------:R-:W-:-:S07]  /*29c20*/  IMAD.U32 R19, RZ, RZ, UR6 ;  /* 0x00000006ff137e24 */ /* 0x000fce000f8e00ff */
.L_x_3426:
[----:B------:R2:W3:Y:S01]  /*29c30*/  LDL R2, [R1+0x470] ;  /* 0x0004700001027983 */ /* 0x0004e20000100800 */
[----:B------:R-:W4:Y:S01]  /*29c40*/  S2R R0, SR_TID.X ;  /* 0x0000000000007919 */ /* 0x000f220000002100 */
[----:B------:R-:W-:Y:S05]  /*29c50*/  WARPSYNC.ALL ;  /* 0x0000000000007948 */ /* 0x000fea0003800000 */
[----:B----4-:R-:W-:Y:S01]  /*29c60*/  LOP3.LUT R0, R0, 0x1f, RZ, 0xc0, !PT ;  /* 0x0000001f00007812 */ /* 0x010fe200078ec0ff */
[----:B------:R-:W-:Y:S03]  /*29c70*/  BAR.SYNC.DEFER_BLOCKING 0x4, 0x180 ;  /* 0x0106000000007b1d */ /* 0x000fe60000010000 */
[----:B------:R-:W-:-:S13]  /*29c80*/  ISETP.NE.AND P0, PT, R0, RZ, PT ;  /* 0x000000ff0000720c */ /* 0x000fda0003f05270 */
[----:B0-----:R-:W3:Y:S01]  /*29c90*/  @!P0 S2R R3, SR_CgaCtaId ;  /* 0x0000000000038919 */ /* 0x001ee20000008800 */
[----:B------:R-:W-:-:S04]  /*29ca0*/  @!P0 MOV R0, 0x400 ;  /* 0x0000040000008802 */ /* 0x000fc80000000f00 */
[----:B---3--:R-:W-:-:S05]  /*29cb0*/  @!P0 LEA R2, R3, R0, 0x18 ;  /* 0x0000000003028211 */ /* 0x008fca00078ec0ff */
[----:B------:R2:W-:Y:S04]  /*29cc0*/  @!P0 STS.128 [R2+0x324d0], R16 ;  /* 0x0324d01002008388 */ /* 0x0005e80000000c00 */
[----:B------:R2:W-:Y:S01]  /*29cd0*/  @!P0 STL [R1+0x470], R2 ;  /* 0x0004700201008387 */ /* 0x0005e20000100800 */
[----:B------:R-:W-:Y:S06]  /*29ce0*/  BAR.ARV 0x5, 0x180 ;  /* 0x0146000000007b1d */ /* 0x000fec0000002000 */
.L_x_3415:
[----:B------:R-:W-:Y:S02]  /*29cf0*/  ULDC UR4, c[0x0][0xd3c] ;  /* 0x00034f0000047ab9 */ /* 0x000fe40000000800 */
[----:B----4-:R-:W-:-:S13]  /*29d00*/  ISETP.GE.AND P0, PT, R19, UR4, PT ;  /* 0x0000000413007c0c */ /* 0x010fda000bf06270 */
[----:B------:R-:W-:Y:S05]  /*29d10*/  @!P0 BRA `(.L_x_3427) ;  /* 0xffffff9c00a88947 */ /* 0x000fea000383ffff */
[----:B------:R-:W-:Y:S05]  /*29d20*/  BSYNC B8 ;  /* 0x0000000000087941 */ /* 0x000fea0003800000 */
.L_x_3311:
[----:B---3--:R-:W3:Y:S01]  /*29d30*/  LDL.LU R0, [R1+0x4dc] ;  /* 0x0004dc0001007983 */ /* 0x008ee20000300800 */
[----:B------:R-:W-:Y:S01]  /*29d40*/  BSSY B0, `(.L_x_3428) ;  /* 0x000000b000007945 */ /* 0x000fe20003800000 */
[----:B------:R-:W4:Y:S01]  /*29d50*/  S2R R5, SR_CgaCtaId ;  /* 0x0000000000057919 */ /* 0x000f220000008800 */
[----:B---3--:R-:W-:-:S05]  /*29d60*/  VIADD R0, R0, 0x1 ;  /* 0x0000000100007836 */ /* 0x008fca0000000000 */
[----:B0-2---:R-:W-:-:S04]  /*29d70*/  LEA.HI R2, R0, R0, RZ, 0x1 ;  /* 0x0000000000027211 */ /* 0x005fc800078f08ff */
[----:B------:R-:W-:-:S05]  /*29d80*/  LOP3.LUT R3, R2, 0xfffffffe, RZ, 0xc0, !PT ;  /* 0xfffffffe02037812 */ /* 0x000fca00078ec0ff */
[----:B------:R-:W-:Y:S01]  /*29d90*/  IMAD.IADD R3, R0, 0x1, -R3 ;  /* 0x0000000100037824 */ /* 0x000fe200078e0a03 */
[----:B------:R-:W-:-:S04]  /*29da0*/  MOV R0, 0x400 ;  /* 0x0000040000007802 */ /* 0x000fc80000000f00 */
[----:B----4-:R-:W-:Y:S02]  /*29db0*/  LEA R0, R5, R0, 0x18 ;  /* 0x0000000005007211 */ /* 0x010fe400078ec0ff */
[----:B------:R-:W-:-:S04]  /*29dc0*/  SHF.L.U32 R3, R3, 0x1f, RZ ;  /* 0x0000001f03037819 */ /* 0x000fc800000006ff */
[----:B------:R-:W0:Y:S02]  /*29dd0*/  SYNCS.PHASECHK.TRANS64.TRYWAIT P0, [R0+URZ+0x32420], R3 ;  /* 0x03242003000075a7 */ /* 0x000e24000800017f */
[----:B0-----:R-:W-:Y:S05]  /*29de0*/  @!P0 BRA `(.L_x_3429) ;  /* 0x0000002c000c8947 */ /* 0x001fea0003800000 */
.L_x_3517:
[----:B------:R-:W-:Y:S05]  /*29df0*/  BSYNC B0 ;  /* 0x0000000000007941 */ /* 0x000fea0003800000 */
.L_x_3428:
[----:B------:R-:W-:-:S03]  /*29e00*/  UMOV UR4, 0xffffffff ;  /* 0xffffffff00047882 */ /* 0x000fc60000000000 */
[----:B------:R-:W-:Y:S05]  /*29e10*/  BRA.DIV UR4, `(.L_x_3430) ;  /* 0x0000002e04147947 */ /* 0x000fea000b800000 */
[----:B------:R-:W2:Y:S02]  /*29e20*/  S2R R2, SR_TID.X ;  /* 0x0000000000027919 */ /* 0x000ea40000002100 */
[----:B--2---:R-:W-:-:S04]  /*29e30*/  SHF.R.U32.HI R2, RZ, 0x5, R2 ;  /* 0x00000005ff027819 */ /* 0x004fc80000011602 */
[----:B------:R-:W-:-:S05]  /*29e40*/  LOP3.LUT R2, R2, 0x3, RZ, 0xc0, !PT ;  /* 0x0000000302027812 */ /* 0x000fca00078ec0ff */
[----:B------:R2:W3:Y:S02]  /*29e50*/  SHFL.IDX PT, R14, R2, RZ, 0x1f ;  /* 0x00001fff020e7589 */ /* 0x0004e400000e0000 */
.L_x_3520:
[----:B---3--:R-:W-:Y:S01]  /*29e60*/  ISETP.NE.AND P0, PT, R14, RZ, PT ;  /* 0x000000ff0e00720c */ /* 0x008fe20003f05270 */
[----:B------:R-:W-:-:S12]  /*29e70*/  BSSY B0, `(.L_x_3431) ;  /* 0x0000027000007945 */ /* 0x000fd80003800000 */
[----:B------:R-:W-:Y:S05]  /*29e80*/  @P0 BRA `(.L_x_3432) ;  /* 0x0000000000940947 */ /* 0x000fea0003800000 */
[----:B------:R-:W-:-:S03]  /*29e90*/  UMOV UR4, 0xffffffff ;  /* 0xffffffff00047882 */ /* 0x000fc60000000000 */
[----:B------:R-:W-:Y:S05]  /*29ea0*/  BRA.DIV UR4, `(.L_x_3433) ;  /* 0x0000002e04247947 */ /* 0x000fea000b800000 */
[----:B------:R-:W-:-:S13]  /*29eb0*/  ELECT P6, URZ, PT ;  /* 0x00000000003f782f */ /* 0x000fda00038c0000 */
.L_x_3523:
[----:B------:R-:W-:Y:S05]  /*29ec0*/  @!P6 BRA `(.L_x_3432) ;  /* 0x000000000084e947 */ /* 0x000fea0003800000 */
[----:B------:R-:W-:-:S06]  /*29ed0*/  ULOP3.LUT UR4, UR36, 0x2, URZ, 0xfc, !UPT ;  /* 0x0000000224047892 */ /* 0x000fcc000f8efc3f */
[----:B--2---:R-:W-:-:S05]  /*29ee0*/  IMAD.U32 R2, RZ, RZ, UR4 ;  /* 0x00000004ff027e24 */ /* 0x004fca000f8e00ff */
[----:B------:R-:W-:-:S13]  /*29ef0*/  ISETP.NE.AND P2, PT, R2, 0x3, PT ;  /* 0x000000030200780c */ /* 0x000fda0003f45270 */
[----:B------:R-:W-:Y:S05]  /*29f00*/  @!P2 BRA `(.L_x_3434) ;  /* 0x000000000004a947 */ /* 0x000fea0003800000 */
[----:B------:R-:W-:Y:S01]  /*29f10*/  BPT.TRAP 0x1 ;  /* 0x000000040000795c */ /* 0x000fe20000300000 */
.L_x_3434:
        /* <DEDUP_REMOVED lines=14> */
.L_x_3524:
[----:B------:R-:W2:Y:S02]  /*2a000*/  SYNCS.PHASECHK.TRANS64.TRYWAIT P0, [R7+URZ], R2 ;  /* 0x00000002070075a7 */ /* 0x000ea4000800017f */
[----:B--2---:R-:W-:Y:S05]  /*2a010*/  @!P0 BRA `(.L_x_3436) ;  /* 0x0000002800fc8947 */ /* 0x004fea0003800000 */
.L_x_3525:
[----:B------:R-:W-:Y:S05]  /*2a020*/  @!P2 BRA `(.L_x_3437) ;  /* 0x000000000004a947 */ /* 0x000fea0003800000 */
[----:B------:R-:W-:Y:S01]  /*2a030*/  BPT.TRAP 0x1 ;  /* 0x000000040000795c */ /* 0x000fe20000300000 */
.L_x_3437:
[----:B------:R-:W3:Y:S01]  /*2a040*/  LDL.LU R4, [R1+0x474] ;  /* 0x0004740001047983 */ /* 0x000ee20000300800 */
[----:B------:R-:W-:-:S04]  /*2a050*/  VIADD R0, R0, 0x32460 ;  /* 0x0003246000007836 */ /* 0x000fc80000000000 */
[----:B---3--:R-:W-:-:S04]  /*2a060*/  IMAD R4, R4, 0x8, R0 ;  /* 0x0000000804047824 */ /* 0x008fc800078e0200 */
[----:B------:R-:W3:Y:S02]  /*2a070*/  SYNCS.PHASECHK.TRANS64.TRYWAIT P0, [R4+URZ], R5 ;  /* 0x00000005040075a7 */ /* 0x000ee4000800017f */
[----:B---3--:R-:W-:Y:S05]  /*2a080*/  @!P0 BRA `(.L_x_3438) ;  /* 0x0000002800f48947 */ /* 0x008fea0003800000 */
.L_x_3526:
[----:B------:R-:W-:-:S07]  /*2a090*/  IMAD R3, R3, 0x8, R0 ;  /* 0x0000000803037824 */ /* 0x000fce00078e0200 */
.L_x_3439:
[----:B----4-:R4:W0:Y:S02]  /*2a0a0*/  SYNCS.PHASECHK.TRANS64.TRYWAIT P0, [R3+URZ], R2 ;  /* 0x00000002030075a7 */ /* 0x010824000800017f */
[----:B0-----:R-:W-:Y:S05]  /*2a0b0*/  @!P0 NANOSLEEP.SYNCS 0x989680 ;  /* 0x009896800000895d */ /* 0x001fea0003900000 */
[----:B------:R-:W0:Y:S02]  /*2a0c0*/  @!P0 SYNCS.PHASECHK.TRANS64 P0, [R3+URZ], R2 ;  /* 0x00000002030085a7 */ /* 0x000e24000800007f */
[----:B0-----:R-:W-:Y:S05]  /*2a0d0*/  @!P0 BRA `(.L_x_3439) ;  /* 0xfffffffc00f08947 */ /* 0x001fea000383ffff */
.L_x_3432:
[----:B------:R-:W-:Y:S05]  /*2a0e0*/  BSYNC B0 ;  /* 0x0000000000007941 */ /* 0x000fea0003800000 */
.L_x_3431:
[----:B------:R-:W-:Y:S05]  /*2a0f0*/  EXIT ;  /* 0x000000000000794d */ /* 0x000fea0003800000 */
.L_x_3188:
[----:B0-----:R-:W-:-:S04]  /*2a100*/  IMAD.U32 R9, RZ, RZ, UR46 ;  /* 0x0000002eff097e24 */ /* 0x001fc8000f8e00ff */
[----:B------:R0:W1:Y:S03]  /*2a110*/  SYNCS.PHASECHK.TRANS64.TRYWAIT P0, [R9+URZ+0x32400], R0 ;  /* 0x03240000090075a7 */ /* 0x000066000800017f */
[----:B-1----:R-:W-:Y:S05]  /*2a120*/  @!P0 NANOSLEEP.SYNCS 0x989680 ;  /* 0x009896800000895d */ /* 0x002fea0003900000 */
[----:B------:R-:W1:Y:S02]  /*2a130*/  @!P0 SYNCS.PHASECHK.TRANS64 P0, [R9+URZ+0x32400], R0 ;  /* 0x03240000090085a7 */ /* 0x000e64000800007f */
[----:B-1----:R-:W-:Y:S05]  /*2a140*/  @!P0 BRA `(.L_x_3188) ;  /* 0xfffffffc00ec8947 */ /* 0x002fea000383ffff */
[----:B------:R-:W-:Y:S05]  /*2a150*/  BRA `(.L_x_3440) ;  /* 0xfffffd8800007947 */ /* 0x000fea000383ffff */
.L_x_3195:
[----:B-1----:R1:W2:Y:S02]  /*2a160*/  SYNCS.PHASECHK.TRANS64.TRYWAIT P0, [R20+URZ], R21 ;  /* 0x00000015140075a7 */ /* 0x0022a4000800017f */
[----:B--2---:R-:W-:Y:S05]  /*2a170*/  @!P0 NANOSLEEP.SYNCS 0x989680 ;  /* 0x009896800000895d */ /* 0x004fea0003900000 */
[----:B------:R-:W2:Y:S02]  /*2a180*/  @!P0 SYNCS.PHASECHK.TRANS64 P0, [R20+URZ], R21 ;  /* 0x00000015140085a7 */ /* 0x000ea4000800007f */
[----:B--2---:R-:W-:Y:S05]  /*2a190*/  @!P0 BRA `(.L_x_3195) ;  /* 0xfffffffc00f08947 */ /* 0x004fea000383ffff */
[----:B------:R-:W-:Y:S05]  /*2a1a0*/  BRA `(.L_x_3194) ;  /* 0xfffffd8c00107947 */ /* 0x000fea000383ffff */
.L_x_3197:
[----:B0-----:R-:W-:-:S04]  /*2a1b0*/  IMAD.U32 R9, RZ, RZ, UR46 ;  /* 0x0000002eff097e24 */ /* 0x001fc8000f8e00ff */
[----:B------:R0:W1:Y:S03]  /*2a1c0*/  SYNCS.PHASECHK.TRANS64.TRYWAIT P0, [R9+URZ+0x32410], R8 ;  /* 0x03241008090075a7 */ /* 0x000066000800017f */
[----:B-1----:R-:W-:Y:S05]  /*2a1d0*/  @!P0 NANOSLEEP.SYNCS 0x989680 ;  /* 0x009896800000895d */ /* 0x002fea0003900000 */
[----:B------:R-:W1:Y:S02]  /*2a1e0*/  @!P0 SYNCS.PHASECHK.TRANS64 P0, [R9+URZ+0x32410], R8 ;  /* 0x03241008090085a7 */ /* 0x000e64000800007f */
[----:B-1----:R-:W-:Y:S05]  /*2a1f0*/  @!P0 BRA `(.L_x_3197) ;  /* 0xfffffffc00ec8947 */ /* 0x002fea000383ffff */
[----:B------:R-:W-:Y:S05]  /*2a200*/  BRA `(.L_x_3441) ;  /* 0xfffffd8c00e47947 */ /* 0x000fea000383ffff */
.L_x_3204:
[----:B-1----:R1:W2:Y:S02]  /*2a210*/  SYNCS.PHASECHK.TRANS64.TRYWAIT P0, [R8+URZ], R9 ;  /* 0x00000009080075a7 */ /* 0x0022a4000800017f */
[----:B--2---:R-:W-:Y:S05]  /*2a220*/  @!P0 NANOSLEEP.SYNCS 0x989680 ;  /* 0x009896800000895d */ /* 0x004fea0003900000 */
[----:B------:R-:W2:Y:S02]  /*2a230*/  @!P0 SYNCS.PHASECHK.TRANS64 P0, [R8+URZ], R9 ;  /* 0x00000009080085a7 */ /* 0x000ea4000800007f */
[----:B--2---:R-:W-:Y:S05]  /*2a240*/  @!P0 BRA `(.L_x_3204) ;  /* 0xfffffffc00f08947 */ /* 0x004fea000383ffff */
[----:B------:R-:W-:Y:S05]  /*2a250*/  BRA `(.L_x_3203) ;  /* 0xfffffd9000287947 */ /* 0x000fea000383ffff */
.L_x_3239:
[----:B0-----:R0:W1:Y:S02]  /*2a260*/  SYNCS.PHASECHK.TRANS64.TRYWAIT P2, [R0+URZ], R3 ;  /* 0x00000003000075a7 */ /* 0x001064000804017f */
[----:B-1----:R-:W-:Y:S05]  /*2a270*/  @!P2 NANOSLEEP.SYNCS 0x989680 ;  /* 0x009896800000a95d */ /* 0x002fea0003900000 */
[----:B------:R-:W1:Y:S02]  /*2a280*/  @!P2 SYNCS.PHASECHK.TRANS64 P2, [R0+URZ], R3 ;  /* 0x000000030000a5a7 */ /* 0x000e64000804007f */
[----:B-1----:R-:W-:Y:S05]  /*2a290*/  @!P2 BRA `(.L_x_3239) ;  /* 0xfffffffc00f0a947 */ /* 0x002fea000383ffff */
[----:B------:R-:W-:Y:S05]  /*2a2a0*/  BRA `(.L_x_3238) ;  /* 0xfffffdfc00887947 */ /* 0x000fea000383ffff */
.L_x_3246:
[----:B-1----:R1:W2:Y:S02]  /*2a2b0*/  SYNCS.PHASECHK.TRANS64.TRYWAIT P2, [R4+URZ], R5 ;  /* 0x00000005040075a7 */ /* 0x0022a4000804017f */
[----:B--2---:R-:W-:Y:S05]  /*2a2c0*/  @!P2 NANOSLEEP.SYNCS 0x989680 ;  /* 0x009896800000a95d */ /* 0x004fea0003900000 */
[----:B------:R-:W2:Y:S02]  /*2a2d0*/  @!P2 SYNCS.PHASECHK.TRANS64 P2, [R4+URZ], R5 ;  /* 0x000000050400a5a7 */ /* 0x000ea4000804007f */
[----:B--2---:R-:W-:Y:S05]  /*2a2e0*/  @!P2 BRA `(.L_x_3246) ;  /* 0xfffffffc00f0a947 */ /* 0x004fea000383ffff */
[----:B------:R-:W-:Y:S05]  /*2a2f0*/  BRA `(.L_x_3245) ;  /* 0xfffffe0000ac7947 */ /* 0x000fea000383ffff */
.L_x_3257:
[----:B-1----:R1:W2:Y:S02]  /*2a300*/  SYNCS.PHASECHK.TRANS64.TRYWAIT P1, [R0+URZ], R7 ;  /* 0x00000007000075a7 */ /* 0x0022a4000802017f */
[----:B--2---:R-:W-:Y:S05]  /*2a310*/  @!P1 NANOSLEEP.SYNCS 0x989680 ;  /* 0x009896800000995d */ /* 0x004fea0003900000 */
[----:B------:R-:W2:Y:S02]  /*2a320*/  @!P1 SYNCS.PHASECHK.TRANS64 P1, [R0+URZ], R7 ;  /* 0x00000007000095a7 */ /* 0x000ea4000802007f */
[----:B--2---:R-:W-:Y:S05]  /*2a330*/  @!P1 BRA `(.L_x_3257) ;  /* 0xfffffffc00f09947 */ /* 0x004fea000383ffff */
[----:B------:R-:W-:Y:S05]  /*2a340*/  BRA `(.L_x_3256) ;  /* 0xfffffe9800d07947 */ /* 0x000fea000383ffff */
.L_x_3264:
[----:B-1----:R1:W2:Y:S02]  /*2a350*/  SYNCS.PHASECHK.TRANS64.TRYWAIT P1, [R4+URZ], R5 ;  /* 0x00000005040075a7 */ /* 0x0022a4000802017f */
[----:B--2---:R-:W-:Y:S05]  /*2a360*/  @!P1 NANOSLEEP.SYNCS 0x989680 ;  /* 0x009896800000995d */ /* 0x004fea0003900000 */
[----:B------:R-:W2:Y:S02]  /*2a370*/  @!P1 SYNCS.PHASECHK.TRANS64 P1, [R4+URZ], R5 ;  /* 0x00000005040095a7 */ /* 0x000ea4000802007f */
[----:B--2---:R-:W-:Y:S05]  /*2a380*/  @!P1 BRA `(.L_x_3264) ;  /* 0xfffffffc00f09947 */ /* 0x004fea000383ffff */
[----:B------:R-:W-:Y:S05]  /*2a390*/  BRA `(.L_x_3263) ;  /* 0xfffffe9c00f47947 */ /* 0x000fea000383ffff */
.L_x_3331:
        /* <DEDUP_REMOVED lines=11> */
.L_x_3443:
[----:B------:R-:W-:Y:S05]  /*2a450*/  BSYNC B0 ;  /* 0x0000000000007941 */ /* 0x000fea0003800000 */
.L_x_3442:
[----:B------:R-:W-:Y:S05]  /*2a460*/  BRA `(.L_x_3444) ;  /* 0xffffffa400847947 */ /* 0x000fea000383ffff */
.L_x_3333:
[----:B------:R-:W-:Y:S01]  /*2a470*/  BSSY B0, `(.L_x_3445) ;  /* 0x0000006000007945 */ /* 0x000fe20003800000 */
[----:B------:R-:W-:-:S07]  /*2a480*/  IMAD.MOV.U32 R15, RZ, RZ, -0x1 ;  /* 0xffffffffff0f7424 */ /* 0x000fce00078e00ff */
[----:B012-4-:R-:W-:Y:S05]  /*2a490*/  WARPSYNC.COLLECTIVE R15, `(.L_x_3446) ;  /* 0x000000000f0c7348 */ /* 0x017fea0003c00000 */
[----:B------:R-:W-:Y:S02]  /*2a4a0*/  ELECT P6, UR62, PT ;  /* 0x00000000003e782f */ /* 0x000fe400038c0000 */
[----:B------:R-:W-:Y:S01]  /*2a4b0*/  MOV R14, UR62 ;  /* 0x0000003e000e7c02 */ /* 0x000fe20008000f00 */
[----:B012-4-:R-:W-:Y:S10]  /*2a4c0*/  ENDCOLLECTIVE ;  /* 0x000000000000791b */ /* 0x017ff40003800000 */
.L_x_3446:
[----:B------:R-:W-:Y:S05]  /*2a4d0*/  BSYNC B0 ;  /* 0x0000000000007941 */ /* 0x000fea0003800000 */
.L_x_3445:
[----:B------:R-:W-:Y:S05]  /*2a4e0*/  BRA `(.L_x_3447) ;  /* 0xffffffa400907947 */ /* 0x000fea000383ffff */
.L_x_3335:
[----:B--2---:R2:W3:Y:S02]  /*2a4f0*/  SYNCS.PHASECHK.TRANS64.TRYWAIT P0, [R0+URZ+0x32440], R2 ;  /* 0x03244002000075a7 */ /* 0x0044e4000800017f */
[----:B---3--:R-:W-:Y:S05]  /*2a500*/  @!P0 NANOSLEEP.SYNCS 0x989680 ;  /* 0x009896800000895d */ /* 0x008fea0003900000 */
[----:B------:R-:W3:Y:S02]  /*2a510*/  @!P0 SYNCS.PHASECHK.TRANS64 P0, [R0+URZ+0x32440], R2 ;  /* 0x03244002000085a7 */ /* 0x000ee4000800007f */
[----:B---3--:R-:W-:Y:S05]  /*2a520*/  @!P0 BRA `(.L_x_3335) ;  /* 0xfffffffc00f08947 */ /* 0x008fea000383ffff */
[----:B------:R-:W-:Y:S05]  /*2a530*/  BRA `(.L_x_3448) ;  /* 0xffffffa400f87947 */ /* 0x000fea000383ffff */
.L_x_3339:
[----:B------:R0:W5:Y:S01]  /*2a540*/  LDL R2, [R1+0x4a4] ;  /* 0x0004a40001027983 */ /* 0x0001620000100800 */
[----:B------:R-:W-:Y:S02]  /*2a550*/  IMAD.MOV.U32 R6, RZ, RZ, R11 ;  /* 0x000000ffff067224 */ /* 0x000fe400078e000b */
        /* <DEDUP_REMOVED lines=8> */
.L_x_3449:
[----:B------:R0:W-:Y:S01]  /*2a5e0*/  STL [R1+0x494], R8 ;  /* 0x0004940801007387 */ /* 0x0001e20000100800 */
[----:B------:R-:W-:Y:S02]  /*2a5f0*/  IMAD.MOV.U32 R13, RZ, RZ, R3 ;  /* 0x000000ffff0d7224 */ /* 0x000fe400078e0003 */
[----:B------:R-:W-:-:S07]  /*2a600*/  IMAD.MOV.U32 R4, RZ, RZ, R14 ;  /* 0x000000ffff047224 */ /* 0x000fce00078e000e */
[----:B0-----:R-:W-:Y:S05]  /*2a610*/  WARPSYNC.COLLECTIVE R15, `(.L_x_3450) ;  /* 0x000000000f087348 */ /* 0x001fea0003c00000 */
[----:B------:R1:W2:Y:S02]  /*2a620*/  SHFL.IDX P6, R14, R13, R12, R11 ;  /* 0x0000000c0d0e7389 */ /* 0x0002a400000c000b */
[----:B012---:R-:W-:Y:S01]  /*2a630*/  ENDCOLLECTIVE ;  /* 0x000000000000791b */ /* 0x007fe20003800000 */
.L_x_3450:
[----:B------:R-:W-:Y:S02]  /*2a640*/  IMAD.MOV.U32 R13, RZ, RZ, R0 ;  /* 0x000000ffff0d7224 */ /* 0x000fe400078e0000 */
[----:B------:R-:W-:Y:S02]  /*2a650*/  IMAD.MOV.U32 R12, RZ, RZ, 0x1 ;  /* 0x00000001ff0c7424 */ /* 0x000fe400078e00ff */
[----:B------:R-:W-:-:S07]  /*2a660*/  IMAD.MOV.U32 R5, RZ, RZ, R14 ;  /* 0x000000ffff057224 */ /* 0x000fce00078e000e */
[----:B------:R-:W-:Y:S05]  /*2a670*/  WARPSYNC.COLLECTIVE R15, `(.L_x_3451) ;  /* 0x000000000f087348 */ /* 0x000fea0003c00000 */
[----:B------:R0:W1:Y:S02]  /*2a680*/  SHFL.IDX P6, R14, R13, R12, R11 ;  /* 0x0000000c0d0e7389 */ /* 0x00006400000c000b */
[----:B01----:R-:W-:Y:S01]  /*2a690*/  ENDCOLLECTIVE ;  /* 0x000000000000791b */ /* 0x003fe20003800000 */
.L_x_3451:
[----:B------:R-:W-:Y:S02]  /*2a6a0*/  IMAD.MOV.U32 R13, RZ, RZ, R3 ;  /* 0x000000ffff0d7224 */ /* 0x000fe400078e0003 */
[----:B------:R-:W-:Y:S02]  /*2a6b0*/  IMAD R2, R2, R7, RZ ;  /* 0x0000000702027224 */ /* 0x000fe400078e02ff */
[----:B------:R-:W-:-:S07]  /*2a6c0*/  IMAD.MOV.U32 R7, RZ, RZ, R14 ;  /* 0x000000ffff077224 */ /* 0x000fce00078e000e */
[----:B------:R-:W-:Y:S05]  /*2a6d0*/  WARPSYNC.COLLECTIVE R15, `(.L_x_3452) ;  /* 0x000000000f087348 */ /* 0x000fea0003c00000 */
[----:B------:R0:W1:Y:S02]  /*2a6e0*/  SHFL.IDX P6, R14, R13, R12, R11 ;  /* 0x0000000c0d0e7389 */ /* 0x00006400000c000b */
[----:B01----:R-:W-:Y:S01]  /*2a6f0*/  ENDCOLLECTIVE ;  /* 0x000000000000791b */ /* 0x003fe20003800000 */
.L_x_3452:
[----:B------:R-:W-:-:S13]  /*2a700*/  ISETP.GE.AND P1, PT, R8, R2, PT ;  /* 0x000000020800720c */ /* 0x000fda0003f26270 */
[----:B------:R-:W-:Y:S01]  /*2a710*/  @!P1 LEA R5, P3, R10, R5, 0x1 ;  /* 0x000000050a059211 */ /* 0x000fe200078608ff */
[----:B------:R-:W-:Y:S02]  /*2a720*/  IMAD.MOV.U32 R13, RZ, RZ, R0 ;  /* 0x000000ffff0d7224 */ /* 0x000fe400078e0000 */
[----:B------:R-:W-:Y:S02]  /*2a730*/  IMAD.MOV.U32 R12, RZ, RZ, 0x2 ;  /* 0x00000002ff0c7424 */ /* 0x000fe400078e00ff */
[----:B------:R-:W-:-:S05]  /*2a740*/  @!P1 IMAD.X R4, RZ, RZ, R4, P3 ;  /* 0x000000ffff049224 */ /* 0x000fca00018e0604 */
[----:B------:R-:W-:Y:S01]  /*2a750*/  @!P1 LOP3.LUT R5, R5, R4, RZ, 0x3c, !PT ;  /* 0x0000000405059212 */ /* 0x000fe200078e3cff */
[----:B------:R-:W-:-:S07]  /*2a760*/  IMAD.MOV.U32 R6, RZ, RZ, R14 ;  /* 0x000000ffff067224 */ /* 0x000fce00078e000e */
[----:B------:R-:W-:Y:S05]  /*2a770*/  WARPSYNC.COLLECTIVE R15, `(.L_x_3453) ;  /* 0x000000000f087348 */ /* 0x000fea0003c00000 */
[----:B------:R0:W1:Y:S02]  /*2a780*/  SHFL.IDX P6, R14, R13, R12, R11 ;  /* 0x0000000c0d0e7389 */ /* 0x00006400000c000b */
[----:B01----:R-:W-:Y:S01]  /*2a790*/  ENDCOLLECTIVE ;  /* 0x000000000000791b */ /* 0x003fe20003800000 */
.L_x_3453:
[----:B------:R-:W-:-:S04]  /*2a7a0*/  @!P1 LOP3.LUT R4, R5, R4, RZ, 0x3c, !PT ;  /* 0x0000000405049212 */ /* 0x000fc800078e3cff */
[----:B------:R-:W-:-:S05]  /*2a7b0*/  @!P1 LOP3.LUT R5, R5, R4, RZ, 0x3c, !PT ;  /* 0x0000000405059212 */ /* 0x000fca00078e3cff */
[----:B------:R-:W-:Y:S01]  /*2a7c0*/  @!PT LDS RZ, [RZ] ;  /* 0x00000000fffff984 */ /* 0x000fe20000000800 */
[----:B------:R-:W-:Y:S01]  /*2a7d0*/  @!PT LDS RZ, [RZ] ;  /* 0x00000000fffff984 */ /* 0x000fe20000000800 */
[----:B------:R-:W-:Y:S01]  /*2a7e0*/  @!PT LDS RZ, [RZ] ;  /* 0x00000000fffff984 */ /* 0x000fe20000000800 */
[----:B------:R0:W-:Y:S01]  /*2a7f0*/  @!P1 LDGSTS.E.BYPASS.LTC128B.128 [R9+0x18400], desc[UR40][R4.64], !P0 ;  /* 0x1840000004099fae */ /* 0x0001e2000c101d68 */
[----:B------:R-:W-:Y:S02]  /*2a800*/  IMAD.MOV.U32 R13, RZ, RZ, R3 ;  /* 0x000000ffff0d7224 */ /* 0x000fe400078e0003 */
[----:B0-----:R-:W-:-:S05]  /*2a810*/  VIADD R5, R8, 0x10 ;  /* 0x0000001008057836 */ /* 0x001fca0000000000 */
[----:B------:R-:W-:Y:S01]  /*2a820*/  ISETP.GE.AND P2, PT, R5, R2, PT ;  /* 0x000000020500720c */ /* 0x000fe20003f46270 */
[----:B------:R0:W-:-:S12]  /*2a830*/  STL [R1+0x4b8], R5 ;  /* 0x0004b80501007387 */ /* 0x0001d80000100800 */
[----:B0-----:R-:W-:Y:S01]  /*2a840*/  @!P2 LEA R5, P1, R10, R6, 0x1 ;  /* 0x000000060a05a211 */ /* 0x001fe200078208ff */
[----:B------:R-:W-:-:S12]  /*2a850*/  IMAD.MOV.U32 R6, RZ, RZ, R14 ;  /* 0x000000ffff067224 */ /* 0x000fd800078e000e */
[----:B------:R-:W-:Y:S05]  /*2a860*/  WARPSYNC.COLLECTIVE R15, `(.L_x_3454) ;  /* 0x000000000f087348 */ /* 0x000fea0003c00000 */
[----:B------:R0:W1:Y:S02]  /*2a870*/  SHFL.IDX P6, R14, R13, R12, R11 ;  /* 0x0000000c0d0e7389 */ /* 0x00006400000c000b */
[----:B01----:R-:W-:Y:S01]  /*2a880*/  ENDCOLLECTIVE ;  /* 0x000000000000791b */ /* 0x003fe20003800000 */
.L_x_3454:
[----:B------:R-:W-:Y:S02]  /*2a890*/  @!P2 IMAD.X R4, RZ, RZ, R7, P1 ;  /* 0x000000ffff04a224 */ /* 0x000fe400008e0607 */
[----:B------:R-:W-:-:S03]  /*2a8a0*/  VIADD R7, R8, 0x20 ;  /* 0x0000002008077836 */ /* 0x000fc60000000000 */
[----:B------:R-:W-:Y:S02]  /*2a8b0*/  @!P2 LOP3.LUT R5, R5, R4, RZ, 0x3c, !PT ;  /* 0x000000040505a212 */ /* 0x000fe400078e3cff */
[----:B------:R-:W-:Y:S01]  /*2a8c0*/  ISETP.GE.AND P1, PT, R7, R2, PT ;  /* 0x000000020700720c */ /* 0x000fe20003f26270 */
[----:B------:R0:W-:Y:S01]  /*2a8d0*/  STL [R1+0x4bc], R7 ;  /* 0x0004bc0701007387 */ /* 0x0001e20000100800 */
[----:B------:R-:W-:Y:S01]  /*2a8e0*/  @!P2 LOP3.LUT R4, R5, R4, RZ, 0x3c, !PT ;  /* 0x000000040504a212 */ /* 0x000fe200078e3cff */
[----:B------:R-:W-:-:S03]  /*2a8f0*/  IMAD.MOV.U32 R13, RZ, RZ, R0 ;  /* 0x000000ffff0d7224 */ /* 0x000fc600078e0000 */
[----:B------:R-:W-:Y:S01]  /*2a900*/  @!P2 LOP3.LUT R5, R5, R4, RZ, 0x3c, !PT ;  /* 0x000000040505a212 */ /* 0x000fe200078e3cff */
[----:B------:R-:W-:-:S04]  /*2a910*/  IMAD.MOV.U32 R12, RZ, RZ, 0x3 ;  /* 0x00000003ff0c7424 */ /* 0x000fc800078e00ff */
[----:B------:R-:W-:Y:S01]  /*2a920*/  @!PT LDS RZ, [RZ] ;  /* 0x00000000fffff984 */ /* 0x000fe20000000800 */
[----:B------:R-:W-:Y:S01]  /*2a930*/  @!PT LDS RZ, [RZ] ;  /* 0x00000000fffff984 */ /* 0x000fe20000000800 */
[----:B------:R-:W-:Y:S01]  /*2a940*/  @!PT LDS RZ, [RZ] ;  /* 0x00000000fffff984 */ /* 0x000fe20000000800 */
[----:B------:R1:W-:Y:S01]  /*2a950*/  @!P2 LDGSTS.E.BYPASS.LTC128B.128 [R9+0x18c00], desc[UR40][R4.64], !P0 ;  /* 0x18c000000409afae */ /* 0x0003e2000c101d68 */
[----:B0-----:R-:W-:-:S05]  /*2a960*/  VIADD R7, R8, 0x30 ;  /* 0x0000003008077836 */ /* 0x001fca0000000000 */
[----:B------:R0:W-:Y:S01]  /*2a970*/  STL [R1+0x4c8], R7 ;  /* 0x0004c80701007387 */ /* 0x0001e20000100800 */
[----:B-1----:R-:W-:-:S07]  /*2a980*/  IMAD.MOV.U32 R4, RZ, RZ, R14 ;  /* 0x000000ffff047224 */ /* 0x002fce00078e000e */
[----:B0-----:R-:W-:Y:S05]  /*2a990*/  WARPSYNC.COLLECTIVE R15, `(.L_x_3455) ;  /* 0x000000000f087348 */ /* 0x001fea0003c00000 */
[----:B------:R1:W2:Y:S02]  /*2a9a0*/  SHFL.IDX P6, R14, R13, R12, R11 ;  /* 0x0000000c0d0e7389 */ /* 0x0002a400000c000b */
[----:B012---:R-:W-:Y:S01]  /*2a9b0*/  ENDCOLLECTIVE ;  /* 0x000000000000791b */ /* 0x007fe20003800000 */
.L_x_3455:
        /* <DEDUP_REMOVED lines=10> */
.L_x_3456:
        /* <DEDUP_REMOVED lines=13> */
.L_x_3457:
        /* <DEDUP_REMOVED lines=10> */
.L_x_3458:
        /* <DEDUP_REMOVED lines=13> */
.L_x_3459:
        /* <DEDUP_REMOVED lines=10> */
.L_x_3460:
        /* <DEDUP_REMOVED lines=13> */
.L_x_3461:
        /* <DEDUP_REMOVED lines=10> */
.L_x_3462:
        /* <DEDUP_REMOVED lines=11> */
.L_x_3463:
        /* <DEDUP_REMOVED lines=10> */
.L_x_3464:
[----:B------:R-:W-:Y:S01]  /*2b000*/  @!PT LDS RZ, [RZ] ;  /* 0x00000000fffff984 */ /* 0x000fe20000000800 */
[----:B------:R-:W-:Y:S01]  /*2b010*/  @!PT LDS RZ, [RZ] ;  /* 0x00000000fffff984 */ /* 0x000fe20000000800 */
[----:B------:R-:W-:Y:S01]  /*2b020*/  @!PT LDS RZ, [RZ] ;  /* 0x00000000fffff984 */ /* 0x000fe20000000800 */
[----:B------:R1:W-:Y:S01]  /*2b030*/  @!P1 LDGSTS.E.BYPASS.LTC128B.128 [R9+0x1b400], desc[UR40][R4.64], !P0 ;  /* 0x1b40000004099fae */ /* 0x0003e2000c101d68 */
[----:B------:R-:W-:Y:S01]  /*2b040*/  IMAD.MOV.U32 R3, RZ, RZ, R14 ;  /* 0x000000ffff037224 */ /* 0x000fe200078e000e */
[----:B------:R-:W-:Y:S06]  /*2b050*/  BRA `(.L_x_3465) ;  /* 0xffffffa8009c7947 */ /* 0x000fec000383ffff */
.L_x_3343:
[----:B------:R-:W2:Y:S04]  /*2b060*/  LDL.LU R3, [R1+0x4a4] ;  /* 0x0004a40001037983 */ /* 0x000ea80000300800 */
[----:B------:R-:W3:Y:S04]  /*2b070*/  LDL.LU R6, [R1+0x494] ;  /* 0x0004940001067983 */ /* 0x000ee80000300800 */
[----:B------:R-:W4:Y:S04]  /*2b080*/  LDL.LU R15, [R1+0x4b8] ;  /* 0x0004b800010f7983 */ /* 0x000f280000300800 */
[----:B------:R-:W5:Y:S04]  /*2b090*/  LDL.LU R9, [R1+0x48c] ;  /* 0x00048c0001097983 */ /* 0x000f680000300800 */
[----:B------:R-:W5:Y:S04]  /*2b0a0*/  LDL.LU R14, [R1+0x4bc] ;  /* 0x0004bc00010e7983 */ /* 0x000f680000300800 */
[----:B------:R-:W5:Y:S04]  /*2b0b0*/  LDL.LU R13, [R1+0x4c8] ;  /* 0x0004c800010d7983 */ /* 0x000f680000300800 */
[----:B------:R-:W5:Y:S04]  /*2b0c0*/  LDL.LU R11, [R1+0x4d0] ;  /* 0x0004d000010b7983 */ /* 0x000f680000300800 */
[----:B------:R-:W5:Y:S04]  /*2b0d0*/  LDL.LU R12, [R1+0x4cc] ;  /* 0x0004cc00010c7983 */ /* 0x000f680000300800 */
[----:B------:R-:W5:Y:S01]  /*2b0e0*/  LDL.LU R10, [R1+0x4d4] ;  /* 0x0004d400010a7983 */ /* 0x000f620000300800 */
[----:B------:R-:W-:Y:S01]  /*2b0f0*/  BSSY B0, `(.L_x_3466) ;  /* 0x000001b000007945 */ /* 0x000fe20003800000 */
[----:B--2---:R-:W-:-:S05]  /*2b100*/  IMAD R3, R3, R7, RZ ;  /* 0x0000000703037224 */ /* 0x004fca00078e02ff */
[-C--:B---3--:R-:W-:Y:S02]  /*2b110*/  ISETP.GE.AND P4, PT, R6, R3.reuse, PT ;  /* 0x000000030600720c */ /* 0x088fe40003f86270 */
[----:B----4-:R-:W-:Y:S02]  /*2b120*/  ISETP.GE.AND P5, PT, R15, R3, PT ;  /* 0x000000030f00720c */ /* 0x010fe40003fa6270 */
[----:B-----5:R-:W-:-:S09]  /*2b130*/  LOP3.LUT R9, R9, 0xffffffef, RZ, 0xc0, !PT ;  /* 0xffffffef09097812 */ /* 0x020fd200078ec0ff */
[----:B------:R-:W-:Y:S02]  /*2b140*/  @P4 LOP3.LUT R9, R9, 0x10, RZ, 0xfc, !PT ;  /* 0x0000001009094812 */ /* 0x000fe400078efcff */
[----:B------:R-:W-:Y:S02]  /*2b150*/  ISETP.GE.AND P6, PT, R14, R3, PT ;  /* 0x000000030e00720c */ /* 0x000fe40003fc6270 */
[----:B------:R-:W-:-:S04]  /*2b160*/  LOP3.LUT R9, R9, 0xfffffff7, RZ, 0xc0, !PT ;  /* 0xfffffff709097812 */ /* 0x000fc800078ec0ff */
[----:B------:R-:W-:Y:S02]  /*2b170*/  @P5 LOP3.LUT R9, R9, 0x8, RZ, 0xfc, !PT ;  /* 0x0000000809095812 */ /* 0x000fe400078efcff */
[----:B------:R-:W-:Y:S02]  /*2b180*/  ISETP.GE.AND P4, PT, R13, R3, PT ;  /* 0x000000030d00720c */ /* 0x000fe40003f86270 */
[----:B------:R-:W-:-:S04]  /*2b190*/  LOP3.LUT R9, R9, 0xfffffffb, RZ, 0xc0, !PT ;  /* 0xfffffffb09097812 */ /* 0x000fc800078ec0ff */
[----:B------:R-:W-:Y:S02]  /*2b1a0*/  @P6 LOP3.LUT R9, R9, 0x4, RZ, 0xfc, !PT ;  /* 0x0000000409096812 */ /* 0x000fe400078efcff */
[----:B------:R-:W-:Y:S02]  /*2b1b0*/  ISETP.GE.AND P6, PT, R11, R3, PT ;  /* 0x000000030b00720c */ /* 0x000fe40003fc6270 */
[----:B------:R-:W-:-:S04]  /*2b1c0*/  LOP3.LUT R9, R9, 0xfffffffd, RZ, 0xc0, !PT ;  /* 0xfffffffd09097812 */ /* 0x000fc800078ec0ff */
[----:B------:R-:W-:-:S04]  /*2b1d0*/  @P4 LOP3.LUT R9, R9, 0x2, RZ, 0xfc, !PT ;  /* 0x0000000209094812 */ /* 0x000fc800078efcff */
[----:B------:R-:W-:-:S04]  /*2b1e0*/  LOP3.LUT R9, R9, 0xffffffdf, RZ, 0xc0, !PT ;  /* 0xffffffdf09097812 */ /* 0x000fc800078ec0ff */
[----:B------:R-:W-:-:S05]  /*2b1f0*/  @P6 LOP3.LUT R9, R9, 0x20, RZ, 0xfc, !PT ;  /* 0x0000002009096812 */ /* 0x000fca00078efcff */
[----:B------:R0:W-:Y:S01]  /*2b200*/  STL [R1+0x48c], R9 ;  /* 0x00048c0901007387 */ /* 0x0001e20000100800 */
[-C--:B------:R-:W-:Y:S01]  /*2b210*/  ISETP.GE.AND P5, PT, R12, R3.reuse, PT ;  /* 0x000000030c00720c */ /* 0x080fe20003fa6270 */
[----:B------:R-:W-:Y:S01]  /*2b220*/  IMAD.MOV.U32 R13, RZ, RZ, R0 ;  /* 0x000000ffff0d7224 */ /* 0x000fe200078e0000 */
[----:B------:R-:W-:Y:S01]  /*2b230*/  ISETP.GE.AND P4, PT, R10, R3, PT ;  /* 0x000000030a00720c */ /* 0x000fe20003f86270 */
[----:B------:R-:W-:Y:S02]  /*2b240*/  IMAD.MOV.U32 R12, RZ, RZ, RZ ;  /* 0x000000ffff0c7224 */ /* 0x000fe400078e00ff */
[----:B------:R-:W-:Y:S02]  /*2b250*/  IMAD.MOV.U32 R11, RZ, RZ, 0x181f ;  /* 0x0000181fff0b7424 */ /* 0x000fe400078e00ff */
[----:B------:R-:W-:-:S08]  /*2b260*/  IMAD.MOV.U32 R15, RZ, RZ, -0x1 ;  /* 0xffffffffff0f7424 */ /* 0x000fd000078e00ff */
[----:B0-----:R-:W-:Y:S05]  /*2b270*/  WARPSYNC.COLLECTIVE R15, `(.L_x_3467) ;  /* 0x000000000f087348 */ /* 0x001fea0003c00000 */
[----:B------:R1:W2:Y:S02]  /*2b280*/  SHFL.IDX P6, R14, R13, R12, R11 ;  /* 0x0000000c0d0e7389 */ /* 0x0002a400000c000b */
[----:B012---:R-:W-:Y:S01]  /*2b290*/  ENDCOLLECTIVE ;  /* 0x000000000000791b */ /* 0x007fe20003800000 */
.L_x_3467:
[----:B------:R-:W-:Y:S05]  /*2b2a0*/  BSYNC B0 ;  /* 0x0000000000007941 */ /* 0x000fea0003800000 */
.L_x_3466:
[----:B------:R0:W5:Y:S04]  /*2b2b0*/  LDL.LU R9, [R1+0x48c] ;  /* 0x00048c0001097983 */ /* 0x0001680000300800 */
[----:B------:R0:W5:Y:S01]  /*2b2c0*/  LDL R7, [R1+0x47c] ;  /* 0x00047c0001077983 */ /* 0x0001620000100800 */
[----:B------:R-:W-:Y:S02]  /*2b2d0*/  IMAD.MOV.U32 R13, RZ, RZ, R2 ;  /* 0x000000ffff0d7224 */ /* 0x000fe400078e0002 */
[----:B------:R-:W-:Y:S02]  /*2b2e0*/  IMAD.MOV.U32 R12, RZ, RZ, RZ ;  /* 0x000000ffff0c7224 */ /* 0x000fe400078e00ff */
[----:B------:R-:W-:Y:S02]  /*2b2f0*/  IMAD.MOV.U32 R11, RZ, RZ, 0x181f ;  /* 0x0000181fff0b7424 */ /* 0x000fe400078e00ff */
[----:B------:R-:W-:-:S02]  /*2b300*/  IMAD.MOV.U32 R15, RZ, RZ, -0x1 ;  /* 0xffffffffff0f7424 */ /* 0x000fc400078e00ff */
[----:B0-----:R-:W-:-:S07]  /*2b310*/  IMAD.MOV.U32 R4, RZ, RZ, R14 ;  /* 0x000000ffff047224 */ /* 0x001fce00078e000e */
[----:B-----5:R-:W-:Y:S05]  /*2b320*/  WARPSYNC.COLLECTIVE R15, `(.L_x_3468) ;  /* 0x000000000f087348 */ /* 0x020fea0003c00000 */
[----:B------:R0:W1:Y:S02]  /*2b330*/  SHFL.IDX P6, R14, R13, R12, R11 ;  /* 0x0000000c0d0e7389 */ /* 0x00006400000c000b */
[----:B01---5:R-:W-:Y:S01]  /*2b340*/  ENDCOLLECTIVE ;  /* 0x000000000000791b */ /* 0x023fe20003800000 */
.L_x_3468:
[----:B------:R-:W-:Y:S02]  /*2b350*/  IMAD.MOV.U32 R13, RZ, RZ, R0 ;  /* 0x000000ffff0d7224 */ /* 0x000fe400078e0000 */
[----:B------:R-:W-:Y:S02]  /*2b360*/  IMAD.MOV.U32 R12, RZ, RZ, 0x1 ;  /* 0x00000001ff0c7424 */ /* 0x000fe400078e00ff */
[----:B------:R-:W-:Y:S01]  /*2b370*/  IMAD.MOV.U32 R5, RZ, RZ, R14 ;  /* 0x000000ffff057224 */ /* 0x000fe200078e000e */
[----:B------:R-:W-:-:S04]  /*2b380*/  LOP3.LUT R9, R9, 0xffbfffff, RZ, 0xc0, !PT ;  /* 0xffbfffff09097812 */ /* 0x000fc800078ec0ff */
[----:B------:R-:W-:-:S04]  /*2b390*/  @P5 LOP3.LUT R9, R9, 0x400000, RZ, 0xfc, !PT ;  /* 0x0040000009095812 */ /* 0x000fc800078efcff */
[C---:B------:R-:W-:Y:S02]  /*2b3a0*/  LOP3.LUT P5, RZ, R9.reuse, 0x10, RZ, 0xc0, !PT ;  /* 0x0000001009ff7812 */ /* 0x040fe400078ac0ff */
[----:B------:R-:W-:-:S04]  /*2b3b0*/  LOP3.LUT R9, R9, 0xffdfffff, RZ, 0xc0, !PT ;  /* 0xffdfffff09097812 */ /* 0x000fc800078ec0ff */
[----:B------:R-:W-:-:S04]  /*2b3c0*/  @P4 LOP3.LUT R9, R9, 0x200000, RZ, 0xfc, !PT ;  /* 0x0020000009094812 */ /* 0x000fc800078efcff */
[----:B------:R-:W-:Y:S01]  /*2b3d0*/  LOP3.LUT P4, RZ, R9, 0x8, RZ, 0xc0, !PT ;  /* 0x0000000809ff7812 */ /* 0x000fe2000788c0ff */
[----:B------:R0:W-:Y:S02]  /*2b3e0*/  STL [R1+0x48c], R9 ;  /* 0x00048c0901007387 */ /* 0x0001e40000100800 */
[----:B------:R-:W-:-:S05]  /*2b3f0*/  @!P5 LEA R5, P6, R8, R5, 0x1 ;  /* 0x000000050805d211 */ /* 0x000fca00078c08ff */
[----:B------:R-:W-:-:S05]  /*2b400*/  @!P5 IMAD.X R4, RZ, RZ, R4, P6 ;  /* 0x000000ffff04d224 */ /* 0x000fca00030e0604 */
[----:B0-----:R-:W-:-:S07]  /*2b410*/  @!P5 LOP3.LUT R5, R5, R4, RZ, 0x3c, !PT ;  /* 0x000000040505d212 */ /* 0x001fce00078e3cff */
[----:B------:R-:W-:Y:S05]  /*2b420*/  WARPSYNC.COLLECTIVE R15, `(.L_x_3469) ;  /* 0x000000000f087348 */ /* 0x000fea0003c00000 */
[----:B------:R0:W1:Y:S02]  /*2b430*/  SHFL.IDX P6, R14, R13, R12, R11 ;  /* 0x0000000c0d0e7389 */ /* 0x00006400000c000b */
[----:B01----:R-:W-:Y:S01]  /*2b440*/  ENDCOLLECTIVE ;  /* 0x000000000000791b */ /* 0x003fe20003800000 */
.L_x_3469:
        /* <DEDUP_REMOVED lines=15> */
.L_x_3470:
        /* <DEDUP_REMOVED lines=12> */
.L_x_3471:
        /* <DEDUP_REMOVED lines=12> */
.L_x_3472:
        /* <DEDUP_REMOVED lines=12> */
.L_x_3473:
        /* <DEDUP_REMOVED lines=12> */
.L_x_3474:
        /* <DEDUP_REMOVED lines=12> */
.L_x_3475:
        /* <DEDUP_REMOVED lines=12> */
.L_x_3476:
        /* <DEDUP_REMOVED lines=12> */
.L_x_3477:
        /* <DEDUP_REMOVED lines=11> */
.L_x_3478:
        /* <DEDUP_REMOVED lines=16> */
.L_x_3479:
[----:B------:R-:W-:Y:S02]  /*2bc30*/  IMAD.MOV.U32 R13, RZ, RZ, R2 ;  /* 0x000000ffff0d7224 */ /* 0x000fe400078e0002 */
[----:B------:R-:W-:-:S07]  /*2bc40*/  IMAD.MOV.U32 R6, RZ, RZ, R14 ;  /* 0x000000ffff067224 */ /* 0x000fce00078e000e */
[----:B------:R-:W-:Y:S05]  /*2bc50*/  WARPSYNC.COLLECTIVE R15, `(.L_x_3480) ;  /* 0x000000000f087348 */ /* 0x000fea0003c00000 */
[----:B------:R0:W1:Y:S02]  /*2bc60*/  SHFL.IDX P6, R14, R13, R12, R11 ;  /* 0x0000000c0d0e7389 */ /* 0x00006400000c000b */
[----:B01----:R-:W-:Y:S01]  /*2bc70*/  ENDCOLLECTIVE ;  /* 0x000000000000791b */ /* 0x003fe20003800000 */
.L_x_3480:
[----:B------:R-:W-:Y:S02]  /*2bc80*/  IMAD.MOV.U32 R13, RZ, RZ, R0 ;  /* 0x000000ffff0d7224 */ /* 0x000fe400078e0000 */
[----:B------:R-:W-:Y:S02]  /*2bc90*/  IMAD.MOV.U32 R12, RZ, RZ, 0x7 ;  /* 0x00000007ff0c7424 */ /* 0x000fe400078e00ff */
[----:B------:R-:W-:-:S07]  /*2bca0*/  IMAD.MOV.U32 R4, RZ, RZ, R14 ;  /* 0x000000ffff047224 */ /* 0x000fce00078e000e */
[----:B------:R-:W-:Y:S05]  /*2bcb0*/  WARPSYNC.COLLECTIVE R15, `(.L_x_3481) ;  /* 0x000000000f087348 */ /* 0x000fea0003c00000 */
[----:B------:R0:W1:Y:S02]  /*2bcc0*/  SHFL.IDX P6, R14, R13, R12, R11 ;  /* 0x0000000c0d0e7389 */ /* 0x00006400000c000b */
[----:B01----:R-:W-:Y:S01]  /*2bcd0*/  ENDCOLLECTIVE ;  /* 0x000000000000791b */ /* 0x003fe20003800000 */
.L_x_3481:
        /* <DEDUP_REMOVED lines=14> */
.L_x_3482:
[----:B------:R-:W-:Y:S01]  /*2bdc0*/  IMAD.MOV.U32 R2, RZ, RZ, R14 ;  /* 0x000000ffff027224 */ /* 0x000fe200078e000e */
[----:B------:R-:W-:Y:S06]  /*2bdd0*/  BRA `(.L_x_3483) ;  /* 0xffffffa800247947 */ /* 0x000fec000383ffff */
.L_x_3348:
[----:B0-----:R-:W3:Y:S02]  /*2bde0*/  LDL R2, [R1+0x470] ;  /* 0x0004700001027983 */ /* 0x001ee40000100800 */
[----:B---3--:R0:W3:Y:S02]  /*2bdf0*/  SYNCS.PHASECHK.TRANS64.TRYWAIT P0, [R2+URZ+0x32420], R0 ;  /* 0x03242000020075a7 */ /* 0x0080e4000800017f */
[----:B---3--:R-:W-:Y:S05]  /*2be00*/  @!P0 NANOSLEEP.SYNCS 0x989680 ;  /* 0x009896800000895d */ /* 0x008fea0003900000 */
[----:B------:R-:W3:Y:S02]  /*2be10*/  @!P0 SYNCS.PHASECHK.TRANS64 P0, [R2+URZ+0x32420], R0 ;  /* 0x03242000020085a7 */ /* 0x000ee4000800007f */
[----:B---3--:R-:W-:Y:S05]  /*2be20*/  @!P0 BRA `(.L_x_3348) ;  /* 0xfffffffc00ec8947 */ /* 0x008fea000383ffff */
[----:B------:R-:W-:Y:S05]  /*2be30*/  BRA `(.L_x_3484) ;  /* 0xffffffa800a07947 */ /* 0x000fea000383ffff */
.L_x_3352:
[----:B0-----:R0:W3:Y:S02]  /*2be40*/  SYNCS.PHASECHK.TRANS64.TRYWAIT P0, [R2+URZ+0x32460], R0 ;  /* 0x03246000020075a7 */ /* 0x0010e4000800017f */
[----:B---3--:R-:W-:Y:S05]  /*2be50*/  @!P0 NANOSLEEP.SYNCS 0x989680 ;  /* 0x009896800000895d */ /* 0x008fea0003900000 */
[----:B------:R-:W3:Y:S02]  /*2be60*/  @!P0 SYNCS.PHASECHK.TRANS64 P0, [R2+URZ+0x32460], R0 ;  /* 0x03246000020085a7 */ /* 0x000ee4000800007f */
[----:B---3--:R-:W-:Y:S05]  /*2be70*/  @!P0 BRA `(.L_x_3352) ;  /* 0xfffffffc00f08947 */ /* 0x008fea000383ffff */
[----:B------:R-:W-:Y:S05]  /*2be80*/  BRA `(.L_x_3485) ;  /* 0xffffffa800d07947 */ /* 0x000fea000383ffff */
.L_x_3367:
[----:B0-----:R0:W2:Y:S02]  /*2be90*/  SYNCS.PHASECHK.TRANS64.TRYWAIT P0, [R3+URZ+0x32440], R2 ;  /* 0x03244002030075a7 */ /* 0x0010a4000800017f */
[----:B--2---:R-:W-:Y:S05]  /*2bea0*/  @!P0 NANOSLEEP.SYNCS 0x989680 ;  /* 0x009896800000895d */ /* 0x004fea0003900000 */
[----:B------:R-:W2:Y:S02]  /*2beb0*/  @!P0 SYNCS.PHASECHK.TRANS64 P0, [R3+URZ+0x32440], R2 ;  /* 0x03244002030085a7 */ /* 0x000ea4000800007f */
[----:B--2---:R-:W-:Y:S05]  /*2bec0*/  @!P0 BRA `(.L_x_3367) ;  /* 0xfffffffc00f08947 */ /* 0x004fea000383ffff */
[----:B------:R-:W-:Y:S05]  /*2bed0*/  BRA `(.L_x_3486) ;  /* 0xffffffb000ec7947 */ /* 0x000fea000383ffff */
.L_x_3372:
[----:B--2---:R2:W3:Y:S02]  /*2bee0*/  SYNCS.PHASECHK.TRANS64.TRYWAIT P0, [R3+URZ+0x32460], R2 ;  /* 0x03246002030075a7 */ /* 0x0044e4000800017f */
[----:B---3--:R-:W-:Y:S05]  /*2bef0*/  @!P0 NANOSLEEP.SYNCS 0x989680 ;  /* 0x009896800000895d */ /* 0x008fea0003900000 */
[----:B------:R-:W3:Y:S02]  /*2bf00*/  @!P0 SYNCS.PHASECHK.TRANS64 P0, [R3+URZ+0x32460], R2 ;  /* 0x03246002030085a7 */ /* 0x000ee4000800007f */
[----:B---3--:R-:W-:Y:S05]  /*2bf10*/  @!P0 BRA `(.L_x_3372) ;  /* 0xfffffffc00f08947 */ /* 0x008fea000383ffff */
[----:B------:R-:W-:Y:S05]  /*2bf20*/  BRA `(.L_x_3487) ;  /* 0xffffffb400707947 */ /* 0x000fea000383ffff */
.L_x_3383:
[----:B0-----:R0:W2:Y:S02]  /*2bf30*/  SYNCS.PHASECHK.TRANS64.TRYWAIT P0, [R2+URZ+0x32440], R3 ;  /* 0x03244003020075a7 */ /* 0x0010a4000800017f */
[----:B--2---:R-:W-:Y:S05]  /*2bf40*/  @!P0 NANOSLEEP.SYNCS 0x989680 ;  /* 0x009896800000895d */ /* 0x004fea0003900000 */
[----:B------:R-:W2:Y:S02]  /*2bf50*/  @!P0 SYNCS.PHASECHK.TRANS64 P0, [R2+URZ+0x32440], R3 ;  /* 0x03244003020085a7 */ /* 0x000ea4000800007f */
[----:B--2---:R-:W-:Y:S05]  /*2bf60*/  @!P0 BRA `(.L_x_3383) ;  /* 0xfffffffc00f08947 */ /* 0x004fea000383ffff */
[----:B------:R-:W-:Y:S05]  /*2bf70*/  BRA `(.L_x_3488) ;  /* 0xffffffbc00707947 */ /* 0x000fea000383ffff */
.L_x_3388:
[----:B--2---:R2:W3:Y:S02]  /*2bf80*/  SYNCS.PHASECHK.TRANS64.TRYWAIT P0, [R2+URZ+0x32460], R3 ;  /* 0x03246003020075a7 */ /* 0x0044e4000800017f */
[----:B---3--:R-:W-:Y:S05]  /*2bf90*/  @!P0 NANOSLEEP.SYNCS 0x989680 ;  /* 0x009896800000895d */ /* 0x008fea0003900000 */
[----:B------:R-:W3:Y:S02]  /*2bfa0*/  @!P0 SYNCS.PHASECHK.TRANS64 P0, [R2+URZ+0x32460], R3 ;  /* 0x03246003020085a7 */ /* 0x000ee4000800007f */
[----:B---3--:R-:W-:Y:S05]  /*2bfb0*/  @!P0 BRA `(.L_x_3388) ;  /* 0xfffffffc00f08947 */ /* 0x008fea000383ffff */
[----:B------:R-:W-:Y:S05]  /*2bfc0*/  BRA `(.L_x_3489) ;  /* 0xffffffbc00f07947 */ /* 0x000fea000383ffff */
.L_x_3399:
[----:B0-----:R0:W2:Y:S02]  /*2bfd0*/  SYNCS.PHASECHK.TRANS64.TRYWAIT P0, [R3+URZ+0x32440], R2 ;  /* 0x03244002030075a7 */ /* 0x0010a4000800017f */
[----:B--2---:R-:W-:Y:S05]  /*2bfe0*/  @!P0 NANOSLEEP.SYNCS 0x989680 ;  /* 0x009896800000895d */ /* 0x004fea0003900000 */
[----:B------:R-:W2:Y:S02]  /*2bff0*/  @!P0 SYNCS.PHASECHK.TRANS64 P0, [R3+URZ+0x32440], R2 ;  /* 0x03244002030085a7 */ /* 0x000ea4000800007f */
[----:B--2---:R-:W-:Y:S05]  /*2c000*/  @!P0 BRA `(.L_x_3399) ;  /* 0xfffffffc00f08947 */ /* 0x004fea000383ffff */
[----:B------:R-:W-:Y:S05]  /*2c010*/  BRA `(.L_x_3490) ;  /* 0xffffffc400cc7947 */ /* 0x000fea000383ffff */
.L_x_3404:
[----:B--2---:R2:W3:Y:S02]  /*2c020*/  SYNCS.PHASECHK.TRANS64.TRYWAIT P0, [R3+URZ+0x32460], R2 ;  /* 0x03246002030075a7 */ /* 0x0044e4000800017f */
[----:B---3--:R-:W-:Y:S05]  /*2c030*/  @!P0 NANOSLEEP.SYNCS 0x989680 ;  /* 0x009896800000895d */ /* 0x008fea0003900000 */
[----:B------:R-:W3:Y:S02]  /*2c040*/  @!P0 SYNCS.PHASECHK.TRANS64 P0, [R3+URZ+0x32460], R2 ;  /* 0x03246002030085a7 */ /* 0x000ee4000800007f */
[----:B---3--:R-:W-:Y:S05]  /*2c050*/  @!P0 BRA `(.L_x_3404) ;  /* 0xfffffffc00f08947 */ /* 0x008fea000383ffff */
[----:B------:R-:W-:Y:S05]  /*2c060*/  BRA `(.L_x_3491) ;  /* 0xffffffc800507947 */ /* 0x000fea000383ffff */
.L_x_3416:
[----:B------:R-:W-:Y:S01]  /*2c070*/  BSSY B0, `(.L_x_3492) ;  /* 0x0000008000007945 */ /* 0x000fe20003800000 */
[----:B------:R-:W-:Y:S02]  /*2c080*/  IMAD.MOV.U32 R13, RZ, RZ, R16 ;  /* 0x000000ffff0d7224 */ /* 0x000fe400078e0010 */
[----:B------:R-:W-:Y:S02]  /*2c090*/  IMAD.MOV.U32 R12, RZ, RZ, RZ ;  /* 0x000000ffff0c7224 */ /* 0x000fe400078e00ff */
[----:B------:R-:W-:Y:S02]  /*2c0a0*/  IMAD.MOV.U32 R11, RZ, RZ, 0x1f ;  /* 0x0000001fff0b7424 */ /* 0x000fe400078e00ff */
[----:B------:R-:W-:-:S07]  /*2c0b0*/  IMAD.MOV.U32 R15, RZ, RZ, -0x1 ;  /* 0xffffffffff0f7424 */ /* 0x000fce00078e00ff */
[----:B01---5:R-:W-:Y:S05]  /*2c0c0*/  WARPSYNC.COLLECTIVE R15, `(.L_x_3493) ;  /* 0x000000000f087348 */ /* 0x023fea0003c00000 */
[----:B------:R2:W3:Y:S02]  /*2c0d0*/  SHFL.IDX P6, R14, R13, R12, R11 ;  /* 0x0000000c0d0e7389 */ /* 0x0004e400000c000b */
[----:B0123-5:R-:W-:Y:S01]  /*2c0e0*/  ENDCOLLECTIVE ;  /* 0x000000000000791b */ /* 0x02ffe20003800000 */
.L_x_3493:
[----:B------:R-:W-:Y:S05]  /*2c0f0*/  BSYNC B0 ;  /* 0x0000000000007941 */ /* 0x000fea0003800000 */
.L_x_3492:
        /* <DEDUP_REMOVED lines=9> */
.L_x_3494:
        /* <DEDUP_REMOVED lines=18> */
.L_x_3495:
[----:B------:R-:W-:Y:S01]  /*2c2b0*/  IMAD.MOV.U32 R12, RZ, RZ, 0x2 ;  /* 0x00000002ff0c7424 */ /* 0x000fe200078e00ff */
[----:B------:R-:W-:-:S05]  /*2c2c0*/  SEL R7, R14, RZ, P1 ;  /* 0x000000ff0e077207 */ /* 0x000fca0000800000 */
[----:B------:R-:W-:-:S04]  /*2c2d0*/  IMAD.IADD R3, R2, 0x1, R7 ;  /* 0x0000000102037824 */ /* 0x000fc800078e0207 */
[----:B------:R-:W-:-:S07]  /*2c2e0*/  IMAD.MOV.U32 R13, RZ, RZ, R3 ;  /* 0x000000ffff0d7224 */ /* 0x000fce00078e0003 */
[----:B------:R-:W-:Y:S05]  /*2c2f0*/  WARPSYNC.COLLECTIVE R15, `(.L_x_3496) ;  /* 0x000000000f087348 */ /* 0x000fea0003c00000 */
[----:B------:R0:W1:Y:S02]  /*2c300*/  SHFL.UP P6, R14, R13, R12, R11 ;  /* 0x0400000c0d0e7389 */ /* 0x00006400000c000b */
[----:B01----:R-:W-:Y:S01]  /*2c310*/  ENDCOLLECTIVE ;  /* 0x000000000000791b */ /* 0x003fe20003800000 */
.L_x_3496:
        /* <DEDUP_REMOVED lines=8> */
.L_x_3497:
        /* <DEDUP_REMOVED lines=8> */
.L_x_3498:
        /* <DEDUP_REMOVED lines=8> */
.L_x_3499:
        /* <DEDUP_REMOVED lines=9> */
.L_x_3500:
[----:B------:R-:W-:Y:S01]  /*2c530*/  IMAD.MOV.U32 R16, RZ, RZ, R14 ;  /* 0x000000ffff107224 */ /* 0x000fe200078e000e */
[----:B------:R-:W-:Y:S06]  /*2c540*/  BRA `(.L_x_3501) ;  /* 0xffffffcc00a07947 */ /* 0x000fec000383ffff */
.L_x_3421:
        /* <DEDUP_REMOVED lines=8> */
.L_x_3503:
[----:B------:R-:W-:Y:S05]  /*2c5d0*/  BSYNC B0 ;  /* 0x0000000000007941 */ /* 0x000fea0003800000 */
.L_x_3502:
        /* <DEDUP_REMOVED lines=9> */
.L_x_3504:
[----:B------:R-:W-:Y:S01]  /*2c670*/  IMAD.MOV.U32 R12, RZ, RZ, 0x4 ;  /* 0x00000004ff0c7424 */ /* 0x000fe200078e00ff */
[----:B------:R-:W-:-:S05]  /*2c680*/  SEL R14, R14, RZ, P2 ;  /* 0x000000ff0e0e7207 */ /* 0x000fca0001000000 */
[----:B------:R-:W-:-:S04]  /*2c690*/  IMAD.IADD R3, R3, 0x1, R14 ;  /* 0x0000000103037824 */ /* 0x000fc800078e020e */
[----:B------:R-:W-:-:S07]  /*2c6a0*/  IMAD.MOV.U32 R13, RZ, RZ, R3 ;  /* 0x000000ffff0d7224 */ /* 0x000fce00078e0003 */
[----:B------:R-:W-:Y:S05]  /*2c6b0*/  WARPSYNC.COLLECTIVE R15, `(.L_x_3505) ;  /* 0x000000000f087348 */ /* 0x000fea0003c00000 */
[----:B------:R0:W1:Y:S02]  /*2c6c0*/  SHFL.UP P6, R14, R13, R12, R11 ;  /* 0x0400000c0d0e7389 */ /* 0x00006400000c000b */
[----:B01----:R-:W-:Y:S01]  /*2c6d0*/  ENDCOLLECTIVE ;  /* 0x000000000000791b */ /* 0x003fe20003800000 */
.L_x_3505:
[----:B------:R-:W-:Y:S01]  /*2c6e0*/  IMAD.MOV.U32 R12, RZ, RZ, 0x8 ;  /* 0x00000008ff0c7424 */ /* 0x000fe200078e00ff */
[----:B------:R-:W-:-:S05]  /*2c6f0*/  SEL R14, R14, RZ, P3 ;  /* 0x000000ff0e0e7207 */ /* 0x000fca0001800000 */
[----:B------:R-:W-:-:S04]  /*2c700*/  IMAD.IADD R3, R3, 0x1, R14 ;  /* 0x0000000103037824 */ /* 0x000fc800078e020e */
[----:B------:R-:W-:-:S07]  /*2c710*/  IMAD.MOV.U32 R13, RZ, RZ, R3 ;  /* 0x000000ffff0d7224 */ /* 0x000fce00078e0003 */
[----:B------:R-:W-:Y:S05]  /*2c720*/  WARPSYNC.COLLECTIVE R15, `(.L_x_3506) ;  /* 0x000000000f087348 */ /* 0x000fea0003c00000 */
[----:B------:R0:W1:Y:S02]  /*2c730*/  SHFL.UP P6, R14, R13, R12, R11 ;  /* 0x0400000c0d0e7389 */ /* 0x00006400000c000b */
[----:B01----:R-:W-:Y:S01]  /*2c740*/  ENDCOLLECTIVE ;  /* 0x000000000000791b */ /* 0x003fe20003800000 */
.L_x_3506:
[----:B------:R-:W-:Y:S01]  /*2c750*/  IMAD.MOV.U32 R12, RZ, RZ, 0x10 ;  /* 0x00000010ff0c7424 */ /* 0x000fe200078e00ff */
[----:B------:R-:W-:-:S05]  /*2c760*/  SEL R14, R14, RZ, P4 ;  /* 0x000000ff0e0e7207 */ /* 0x000fca0002000000 */
[----:B------:R-:W-:-:S04]  /*2c770*/  IMAD.IADD R3, R3, 0x1, R14 ;  /* 0x0000000103037824 */ /* 0x000fc800078e020e */
[----:B------:R-:W-:-:S07]  /*2c780*/  IMAD.MOV.U32 R13, RZ, RZ, R3 ;  /* 0x000000ffff0d7224 */ /* 0x000fce00078e0003 */
[----:B------:R-:W-:Y:S05]  /*2c790*/  WARPSYNC.COLLECTIVE R15, `(.L_x_3507) ;  /* 0x000000000f087348 */ /* 0x000fea0003c00000 */
[----:B------:R0:W1:Y:S02]  /*2c7a0*/  SHFL.UP P6, R14, R13, R12, R11 ;  /* 0x0400000c0d0e7389 */ /* 0x00006400000c000b */
[----:B01----:R-:W-:Y:S01]  /*2c7b0*/  ENDCOLLECTIVE ;  /* 0x000000000000791b */ /* 0x003fe20003800000 */
.L_x_3507:
        /* <DEDUP_REMOVED lines=8> */
.L_x_3508:
[----:B------:R-:W-:Y:S01]  /*2c840*/  IMAD.MOV.U32 R16, RZ, RZ, R14 ;  /* 0x000000ffff107224 */ /* 0x000fe200078e000e */
[----:B------:R-:W-:Y:S06]  /*2c850*/  BRA `(.L_x_3509) ;  /* 0xffffffcc00787947 */ /* 0x000fec000383ffff */
.L_x_3423:
[----:B------:R-:W-:Y:S01]  /*2c860*/  BSSY B0, `(.L_x_3510) ;  /* 0x0000006000007945 */ /* 0x000fe20003800000 */
[----:B------:R-:W-:Y:S01]  /*2c870*/  PLOP3.LUT P6, PT, P6, PT, PT, 0x8, 0x0 ;  /* 0x000000000000781c */ /* 0x000fe200037ce170 */
[----:B------:R-:W-:-:S12]  /*2c880*/  IMAD.MOV.U32 R15, RZ, RZ, -0x1 ;  /* 0xffffffffff0f7424 */ /* 0x000fd800078e00ff */
[----:B01---5:R-:W-:Y:S05]  /*2c890*/  WARPSYNC.COLLECTIVE R15, `(.L_x_3511) ;  /* 0x000000000f087348 */ /* 0x023fea0003c00000 */
[----:B------:R-:W-:Y:S01]  /*2c8a0*/  VOTE.ANY R14, PT, P6 ;  /* 0x00000000000e7806 */ /* 0x000fe200030e0100 */
[----:B01---5:R-:W-:Y:S06]  /*2c8b0*/  ENDCOLLECTIVE ;  /* 0x000000000000791b */ /* 0x023fec0003800000 */
.L_x_3511:
[----:B------:R-:W-:Y:S05]  /*2c8c0*/  BSYNC B0 ;  /* 0x0000000000007941 */ /* 0x000fea0003800000 */
.L_x_3510:
        /* <DEDUP_REMOVED lines=9> */
.L_x_3512:
[----:B------:R-:W-:Y:S01]  /*2c960*/  IMAD.MOV.U32 R17, RZ, RZ, R14 ;  /* 0x000000ffff117224 */ /* 0x000fe200078e000e */
[----:B------:R-:W-:Y:S06]  /*2c970*/  BRA `(.L_x_3513) ;  /* 0xffffffcc00687947 */ /* 0x000fec000383ffff */
.L_x_3425:
[----:B------:R-:W-:Y:S01]  /*2c980*/  BSSY B0, `(.L_x_3514) ;  /* 0x0000007000007945 */ /* 0x000fe20003800000 */
[----:B------:R-:W-:Y:S02]  /*2c990*/  IMAD.MOV.U32 R13, RZ, RZ, R3 ;  /* 0x000000ffff0d7224 */ /* 0x000fe400078e0003 */
[----:B------:R-:W-:Y:S02]  /*2c9a0*/  IMAD.MOV.U32 R11, RZ, RZ, 0x1f ;  /* 0x0000001fff0b7424 */ /* 0x000fe400078e00ff */
[----:B------:R-:W-:-:S07]  /*2c9b0*/  IMAD.MOV.U32 R15, RZ, RZ, -0x1 ;  /* 0xffffffffff0f7424 */ /* 0x000fce00078e00ff */
[----:B0123-5:R-:W-:Y:S05]  /*2c9c0*/  WARPSYNC.COLLECTIVE R15, `(.L_x_3515) ;  /* 0x000000000f087348 */ /* 0x02ffea0003c00000 */
[----:B------:R4:W0:Y:S02]  /*2c9d0*/  SHFL.IDX P6, R14, R13, R12, R11 ;  /* 0x0000000c0d0e7389 */ /* 0x00082400000c000b */
[----:B012345:R-:W-:Y:S01]  /*2c9e0*/  ENDCOLLECTIVE ;  /* 0x000000000000791b */ /* 0x03ffe20003800000 */
.L_x_3515:
[----:B------:R-:W-:Y:S05]  /*2c9f0*/  BSYNC B0 ;  /* 0x0000000000007941 */ /* 0x000fea0003800000 */
.L_x_3514:
[----:B------:R-:W-:Y:S01]  /*2ca00*/  IMAD.MOV.U32 R3, RZ, RZ, R14 ;  /* 0x000000ffff037224 */ /* 0x000fe200078e000e */
[----:B------:R-:W-:Y:S06]  /*2ca10*/  BRA `(.L_x_3516) ;  /* 0xffffffcc005c7947 */ /* 0x000fec000383ffff */
.L_x_3429:
[----:B0-----:R0:W2:Y:S02]  /*2ca20*/  SYNCS.PHASECHK.TRANS64.TRYWAIT P0, [R0+URZ+0x32420], R3 ;  /* 0x03242003000075a7 */ /* 0x0010a4000800017f */
[----:B--2---:R-:W-:Y:S05]  /*2ca30*/  @!P0 NANOSLEEP.SYNCS 0x989680 ;  /* 0x009896800000895d */ /* 0x004fea0003900000 */
[----:B------:R-:W2:Y:S02]  /*2ca40*/  @!P0 SYNCS.PHASECHK.TRANS64 P0, [R0+URZ+0x32420], R3 ;  /* 0x03242003000085a7 */ /* 0x000ea4000800007f */
[----:B--2---:R-:W-:Y:S05]  /*2ca50*/  @!P0 BRA `(.L_x_3429) ;  /* 0xfffffffc00f08947 */ /* 0x004fea000383ffff */
[----:B------:R-:W-:Y:S05]  /*2ca60*/  BRA `(.L_x_3517) ;  /* 0xffffffd000e07947 */ /* 0x000fea000383ffff */
.L_x_3430:
        /* <DEDUP_REMOVED lines=11> */
.L_x_3519:
[----:B------:R-:W-:Y:S05]  /*2cb20*/  BSYNC B0 ;  /* 0x0000000000007941 */ /* 0x000fea0003800000 */
.L_x_3518:
[----:B------:R-:W-:Y:S05]  /*2cb30*/  BRA `(.L_x_3520) ;  /* 0xffffffd000c87947 */ /* 0x000fea000383ffff */
.L_x_3433:
[----:B------:R-:W-:Y:S01]  /*2cb40*/  BSSY B1, `(.L_x_3521) ;  /* 0x0000006000017945 */ /* 0x000fe20003800000 */
[----:B------:R-:W-:-:S07]  /*2cb50*/  IMAD.MOV.U32 R15, RZ, RZ, -0x1 ;  /* 0xffffffffff0f7424 */ /* 0x000fce00078e00ff */
[----:B012--5:R-:W-:Y:S05]  /*2cb60*/  WARPSYNC.COLLECTIVE R15, `(.L_x_3522) ;  /* 0x000000000f0c7348 */ /* 0x027fea0003c00000 */
[----:B------:R-:W-:Y:S02]  /*2cb70*/  ELECT P6, UR62, PT ;  /* 0x00000000003e782f */ /* 0x000fe400038c0000 */
[----:B------:R-:W-:Y:S01]  /*2cb80*/  MOV R14, UR62 ;  /* 0x0000003e000e7c02 */ /* 0x000fe20008000f00 */
[----:B012--5:R-:W-:Y:S10]  /*2cb90*/  ENDCOLLECTIVE ;  /* 0x000000000000791b */ /* 0x027ff40003800000 */
.L_x_3522:
[----:B------:R-:W-:Y:S05]  /*2cba0*/  BSYNC B1 ;  /* 0x0000000000017941 */ /* 0x000fea0003800000 */
.L_x_3521:
[----:B------:R-:W-:Y:S05]  /*2cbb0*/  BRA `(.L_x_3523) ;  /* 0xffffffd000c07947 */ /* 0x000fea000383ffff */
.L_x_3435:
[----:B0-----:R0:W2:Y:S02]  /*2cbc0*/  SYNCS.PHASECHK.TRANS64.TRYWAIT P0, [R6+URZ], R5 ;  /* 0x00000005060075a7 */ /* 0x0010a4000800017f */
[----:B--2---:R-:W-:Y:S05]  /*2cbd0*/  @!P0 NANOSLEEP.SYNCS 0x989680 ;  /* 0x009896800000895d */ /* 0x004fea0003900000 */
[----:B------:R-:W2:Y:S02]  /*2cbe0*/  @!P0 SYNCS.PHASECHK.TRANS64 P0, [R6+URZ], R5 ;  /* 0x00000005060085a7 */ /* 0x000ea4000800007f */
[----:B--2---:R-:W-:Y:S05]  /*2cbf0*/  @!P0 BRA `(.L_x_3435) ;  /* 0xfffffffc00f08947 */ /* 0x004fea000383ffff */
[----:B------:R-:W-:Y:S05]  /*2cc00*/  BRA `(.L_x_3524) ;  /* 0xffffffd000fc7947 */ /* 0x000fea000383ffff */
.L_x_3436:
[----:B--2---:R2:W3:Y:S02]  /*2cc10*/  SYNCS.PHASECHK.TRANS64.TRYWAIT P0, [R7+URZ], R2 ;  /* 0x00000002070075a7 */ /* 0x0044e4000800017f */
[----:B---3--:R-:W-:Y:S05]  /*2cc20*/  @!P0 NANOSLEEP.SYNCS 0x989680 ;  /* 0x009896800000895d */ /* 0x008fea0003900000 */
[----:B------:R-:W3:Y:S02]  /*2cc30*/  @!P0 SYNCS.PHASECHK.TRANS64 P0, [R7+URZ], R2 ;  /* 0x00000002070085a7 */ /* 0x000ee4000800007f */
[----:B---3--:R-:W-:Y:S05]  /*2cc40*/  @!P0 BRA `(.L_x_3436) ;  /* 0xfffffffc00f08947 */ /* 0x008fea000383ffff */
[----:B------:R-:W-:Y:S05]  /*2cc50*/  BRA `(.L_x_3525) ;  /* 0xffffffd000f07947 */ /* 0x000fea000383ffff */
.L_x_3438:
[----:B---3--:R3:W4:Y:S02]  /*2cc60*/  SYNCS.PHASECHK.TRANS64.TRYWAIT P0, [R4+URZ], R5 ;  /* 0x00000005040075a7 */ /* 0x008724000800017f */
[----:B----4-:R-:W-:Y:S05]  /*2cc70*/  @!P0 NANOSLEEP.SYNCS 0x989680 ;  /* 0x009896800000895d */ /* 0x010fea0003900000 */
[----:B------:R-:W4:Y:S02]  /*2cc80*/  @!P0 SYNCS.PHASECHK.TRANS64 P0, [R4+URZ], R5 ;  /* 0x00000005040085a7 */ /* 0x000f24000800007f */
[----:B----4-:R-:W-:Y:S05]  /*2cc90*/  @!P0 BRA `(.L_x_3438) ;  /* 0xfffffffc00f08947 */ /* 0x010fea000383ffff */
[----:B------:R-:W-:Y:S05]  /*2cca0*/  BRA `(.L_x_3526) ;  /* 0xffffffd000f87947 */ /* 0x000fea000383ffff */
        .type           $_ZN7cutlass13device_kernelIN5flash11enable_sm90INS1_16FlashAttnFwdSm90INS1_25CollectiveMainloopFwdSm90ILi2EN4cute5tupleIJNS5_1CILi1EEES8_S8_EEENS6_IJNS7_ILi128EEENS7_ILi96EEENS7_ILi64EEEEEELi256ENS_10bfloat16_tEfNS_4arch4Sm90ELb0ELb1ELb1ELb1ELb0ELb0ELb1ELb1ELb0ELb1ELb0ELb0EEENS1_21CollectiveEpilogueFwdINS6_IJSA_NS7_ILi256EEESB_EEES9_SE_SG_Li256ELb1ELb1ELb0ELb0EEENS1_36VarlenDynamicPersistentTileSchedulerILi128ELi96ELi256ELi128ELb0ELb1ELb1ELb1ELb0ELb1EEEEEEEEEvNT_6ParamsE$_ZZN5flash25CollectiveMainloopFwdSm90ILi2EN4cute5tupleIJNS1_1CILi1EEES4_S4_EEENS2_IJNS3_ILi128EEENS3_ILi96EEENS3_ILi64EEEEEELi256EN7cutlass10bfloat16_tEfNSA_4arch4Sm90ELb0ELb1ELb1ELb1ELb0ELb0ELb1ELb1ELb0ELb1ELb0ELb0EE3mmaINS_16FlashAttnFwdSm90ISE_NS_21CollectiveEpilogueFwdINS2_IJS6_NS3_ILi256EEES7_EEES5_SB_SD_Li256ELb1ELb1ELb0ELb0EEENS_36VarlenDynamicPersistentTileSchedulerILi128ELi96ELi256ELi128ELb0ELb1ELb1ELb1ELb0ELb1EEEE13SharedStorageENS1_6TensorINS1_11ArrayEngineIfLm128EEENS1_6LayoutINS2_IJNS2_IJNS3_ILi2EEEST_NS3_ILi32EEEEEES4_S4_EEENS2_IJNS2_IJS4_ST_NS3_ILi4EEEEEENS3_ILi0EEESZ_EEEEEEENS_7SoftmaxILi2ELi0EEEEEbRKNSE_6ParamsENSA_25PipelineTmaAsyncNoClusterILi2ENSA_16PipelineTmaAsyncILi2EEEEES1B_RNSA_13PipelineStateILj2EEERT0_RT1_iRiRKNS_16SeqlenInfoQKNewKILb1ELb0EEENS2_IJiiiiEEERT_ENKUliT_T0_T1_E_clIZSF_ISO_S12_S14_EbS17_S1B_S1B_S1E_S1G_S1I_iS1J_S1N_S1O_S1Q_EUlRS1R_iE1_NS3_ILb0EEENS3_ILb1EEEEEDaiS1R_S1S_S1T_,@function
        .size           $_ZN7cutlass13device_kernelIN5flash11enable_sm90INS1_16FlashAttnFwdSm90INS1_25CollectiveMainloopFwdSm90ILi2EN4cute5tupleIJNS5_1CILi1EEES8_S8_EEENS6_IJNS7_ILi128EEENS7_ILi96EEENS7_ILi64EEEEEELi256ENS_10bfloat16_tEfNS_4arch4Sm90ELb0ELb1ELb1ELb1ELb0ELb0ELb1ELb1ELb0ELb1ELb0ELb0EEENS1_21CollectiveEpilogueFwdINS6_IJSA_NS7_ILi256EEESB_EEES9_SE_SG_Li256ELb1ELb1ELb0ELb0EEENS1_36VarlenDynamicPersistentTileSchedulerILi128ELi96ELi256ELi128ELb0ELb1ELb1ELb1ELb0ELb1EEEEEEEEEvNT_6ParamsE$_ZZN5flash25CollectiveMainloopFwdSm90ILi2EN4cute5tupleIJNS1_1CILi1EEES4_S4_EEENS2_IJNS3_ILi128EEENS3_ILi96EEENS3_ILi64EEEEEELi256EN7cutlass10bfloat16_tEfNSA_4arch4Sm90ELb0ELb1ELb1ELb1ELb0ELb0ELb1ELb1ELb0ELb1ELb0ELb0EE3mmaINS_16FlashAttnFwdSm90ISE_NS_21CollectiveEpilogueFwdINS2_IJS6_NS3_ILi256EEES7_EEES5_SB_SD_Li256ELb1ELb1ELb0ELb0EEENS_36VarlenDynamicPersistentTileSchedulerILi128ELi96ELi256ELi128ELb0ELb1ELb1ELb1ELb0ELb1EEEE13SharedStorageENS1_6TensorINS1_11ArrayEngineIfLm128EEENS1_6LayoutINS2_IJNS2_IJNS3_ILi2EEEST_NS3_ILi32EEEEEES4_S4_EEENS2_IJNS2_IJS4_ST_NS3_ILi4EEEEEENS3_ILi0EEESZ_EEEEEEENS_7SoftmaxILi2ELi0EEEEEbRKNSE_6ParamsENSA_25PipelineTmaAsyncNoClusterILi2ENSA_16PipelineTmaAsyncILi2EEEEES1B_RNSA_13PipelineStateILj2EEERT0_RT1_iRiRKNS_16SeqlenInfoQKNewKILb1ELb0EEENS2_IJiiiiEEERT_ENKUliT_T0_T1_E_clIZSF_ISO_S12_S14_EbS17_S1B_S1B_S1E_S1G_S1I_iS1J_S1N_S1O_S1Q_EUlRS1R_iE1_NS3_ILb0EEENS3_ILb1EEEEEDaiS1R_S1S_S1T_,(.L_x_6041 - $_ZN7cutlass13device_kernelIN5flash11enable_sm90INS1_16FlashAttnFwdSm90INS1_25CollectiveMainloopFwdSm90ILi2EN4cute5tupleIJNS5_1CILi1EEES8_S8_EEENS6_IJNS7_ILi128EEENS7_ILi96EEENS7_ILi64EEEEEELi256ENS_10bfloat16_tEfNS_4arch4Sm90ELb0ELb1ELb1ELb1ELb0ELb0ELb1ELb1ELb0ELb1ELb0ELb0EEENS1_21CollectiveEpilogueFwdINS6_IJSA_NS7_ILi256EEESB_EEES9_SE_SG_Li256ELb1ELb1ELb0ELb0EEENS1_36VarlenDynamicPersistentTileSchedulerILi128ELi96ELi256ELi128ELb0ELb1ELb1ELb1ELb0ELb1EEEEEEEEEvNT_6ParamsE$_ZZN5flash25CollectiveMainloopFwdSm90ILi2EN4cute5tupleIJNS1_1CILi1EEES4_S4_EEENS2_IJNS3_ILi128EEENS3_ILi96EEENS3_ILi64EEEEEELi256EN7cutlass10bfloat16_tEfNSA_4arch4Sm90ELb0ELb1ELb1ELb1ELb0ELb0ELb1ELb1ELb0ELb1ELb0ELb0EE3mmaINS_16FlashAttnFwdSm90ISE_NS_21CollectiveEpilogueFwdINS2_IJS6_NS3_ILi256EEES7_EEES5_SB_SD_Li256ELb1ELb1ELb0ELb0EEENS_36VarlenDynamicPersistentTileSchedulerILi128ELi96ELi256ELi128ELb0ELb1ELb1ELb1ELb0ELb1EEEE13SharedStorageENS1_6TensorINS1_11ArrayEngineIfLm128EEENS1_6LayoutINS2_IJNS2_IJNS3_ILi2EEEST_NS3_ILi32EEEEEES4_S4_EEENS2_IJNS2_IJS4_ST_NS3_ILi4EEEEEENS3_ILi0EEESZ_EEEEEEENS_7SoftmaxILi2ELi0EEEEEbRKNSE_6ParamsENSA_25PipelineTmaAsyncNoClusterILi2ENSA_16PipelineTmaAsyncILi2EEEEES1B_RNSA_13PipelineStateILj2EEERT0_RT1_iRiRKNS_16SeqlenInfoQKNewKILb1ELb0EEENS2_IJiiiiEEERT_ENKUliT_T0_T1_E_clIZSF_ISO_S12_S14_EbS17_S1B_S1B_S1E_S1G_S1I_iS1J_S1N_S1O_S1Q_EUlRS1R_iE1_NS3_ILb0EEENS3_ILb1EEEEEDaiS1R_S1S_S1T_)
$_ZN7cutlass13device_kernelIN5flash11enable_sm90INS1_16FlashAttnFwdSm90INS1_25CollectiveMainloopFwdSm90ILi2EN4cute5tupleIJNS5_1CILi1EEES8_S8_EEENS6_IJNS7_ILi128EEENS7_ILi96EEENS7_ILi64EEEEEELi256ENS_10bfloat16_tEfNS_4arch4Sm90ELb0ELb1ELb1ELb1ELb0ELb0ELb1ELb1ELb0ELb1ELb0ELb0EEENS1_21CollectiveEpilogueFwdINS6_IJSA_NS7_ILi256EEESB_EEES9_SE_SG_Li256ELb1ELb1ELb0ELb0EEENS1_36VarlenDynamicPersistentTileSchedulerILi128ELi96ELi256ELi128ELb0ELb1ELb1ELb1ELb0ELb1EEEEEEEEEvNT_6ParamsE$_ZZN5flash25CollectiveMainloopFwdSm90ILi2EN4cute5tupleIJNS1_1CILi1EEES4_S4_EEENS2_IJNS3_ILi128EEENS3_ILi96EEENS3_ILi64EEEEEELi256EN7cutlass10bfloat16_tEfNSA_4arch4Sm90ELb0ELb1ELb1ELb1ELb0ELb0ELb1ELb1ELb0ELb1ELb0ELb0EE3mmaINS_16FlashAttnFwdSm90ISE_NS_21CollectiveEpilogueFwdINS2_IJS6_NS3_ILi256EEES7_EEES5_SB_SD_Li256ELb1ELb1ELb0ELb0EEENS_36VarlenDynamicPersistentTileSchedulerILi128ELi96ELi256ELi128ELb0ELb1ELb1ELb1ELb0ELb1EEEE13SharedStorageENS1_6TensorINS1_11ArrayEngineIfLm128EEENS1_6LayoutINS2_IJNS2_IJNS3_ILi2EEEST_NS3_ILi32EEEEEES4_S4_EEENS2_IJNS2_IJS4_ST_NS3_ILi4EEEEEENS3_ILi0EEESZ_EEEEEEENS_7SoftmaxILi2ELi0EEEEEbRKNSE_6ParamsENSA_25PipelineTmaAsyncNoClusterILi2ENSA_16PipelineTmaAsyncILi2EEEEES1B_RNSA_13PipelineStateILj2EEERT0_RT1_iRiRKNS_16SeqlenInfoQKNewKILb1ELb0EEENS2_IJiiiiEEERT_ENKUliT_T0_T1_E_clIZSF_ISO_S12_S14_EbS17_S1B_S1B_S1E_S1G_S1I_iS1J_S1N_S1O_S1Q_EUlRS1R_iE1_NS3_ILb0EEENS3_ILb1EEEEEDaiS1R_S1S_S1T_:
        /* <DEDUP_REMOVED lines=46> */
.L_x_3528:
[----:B------:R-:W-:Y:S05]  /*2cf90*/  BSYNC B3 ;  /* 0x0000000000037941 */ /* 0x000fea0003800000 */
.L_x_3527:
        /* <DEDUP_REMOVED lines=17> */
.L_x_3530:
[----:B------:R-:W-:Y:S05]  /*2d0b0*/  BSYNC B3 ;  /* 0x0000000000037941 */ /* 0x000fea0003800000 */
.L_x_3529:
        /* <DEDUP_REMOVED lines=10> */
.L_x_3532:
[----:B------:R-:W-:Y:S05]  /*2d160*/  BSYNC B3 ;  /* 0x0000000000037941 */ /* 0x000fea0003800000 */
.L_x_3531:
        /* <DEDUP_REMOVED lines=92> */
.L_x_3535:
[----:B------:R-:W-:Y:S05]  /*2d730*/  BSYNC B3 ;  /* 0x0000000000037941 */ /* 0x000fea0003800000 */
.L_x_3534:
        /* <DEDUP_REMOVED lines=17> */
.L_x_3537:
[----:B------:R-:W-:Y:S05]  /*2d850*/  BSYNC B3 ;  /* 0x0000000000037941 */ /* 0x000fea0003800000 */
.L_x_3536:
        /* <DEDUP_REMOVED lines=10> */
.L_x_3539:
[----:B------:R-:W-:Y:S05]  /*2d900*/  BSYNC B3 ;  /* 0x0000000000037941 */ /* 0x000fea0003800000 */
.L_x_3538:
        /* <DEDUP_REMOVED lines=324> */
[----:B------:R-:W3:Y:S02]  /*2ed50*/  LD.E R78, desc[UR4][R2.64] ;  /* 0x00000004024e7980 */ /* 0x000ee4000c101900 */
        /* <DEDUP_REMOVED lines=19> */
[----:B------:R-:W-:-:S02]  /*2ee90*/  FMUL.FTZ R34, R49, R75 ;  /* 0x0000004b31227220 */ /* 0x000fc40000410000 */
[----:B------:R0:W1:Y:S01]  /*2eea0*/  MUFU.TANH R81, R35 ;  /* 0x0000002300517308 */ /* 0x0000620000002400 */
[-C--:B------:R-:W-:Y:S01]  /*2eeb0*/  FMUL.FTZ R21, R25, R75.reuse ;  /* 0x0000004b19157220 */ /* 0x080fe20000410000 */
[-C--:B------:R-:W-:Y:S01]  /*2eec0*/  FMUL.FTZ R25, R29, R75.reuse ;  /* 0x0000004b1d197220 */ /* 0x080fe20000410000 */
[----:B------:R-:W-:-:S05]  /*2eed0*/  FMUL.FTZ R29, R37, R75 ;  /* 0x0000004b251d7220 */ /* 0x000fca0000410000 */
[----:B------:R2:W4:Y:S01]  /*2eee0*/  MUFU.TANH R79, R34 ;  /* 0x00000022004f7308 */ /* 0x0005220000002400 */
[----:B0-----:R-:W-:-:S04]  /*2eef0*/  SHF.R.S32.HI R35, RZ, 0x1f, R76 ;  /* 0x0000001fff237819 */ /* 0x001fc8000001144c */
[----:B--2---:R-:W-:Y:S01]  /*2ef00*/  LEA.HI R34, R35, R76, RZ, 0x7 ;  /* 0x0000004c23227211 */ /* 0x004fe200078f38ff */
[----:B------:R-:W-:-:S03]  /*2ef10*/  FMUL.FTZ R8, R24, R75 ;  /* 0x0000004b18087220 */ /* 0x000fc60000410000 */
[----:B------:R-:W-:Y:S01]  /*2ef20*/  LOP3.LUT R37, R34, 0xffffff80, RZ, 0xc0, !PT ;  /* 0xffffff8022257812 */ /* 0x000fe200078ec0ff */
[-C--:B------:R-:W-:Y:S01]  /*2ef30*/  FMUL.FTZ R24, R28, R75.reuse ;  /* 0x0000004b1c187220 */ /* 0x080fe20000410000 */
[-C--:B------:R-:W-:Y:S01]  /*2ef40*/  FMUL.FTZ R28, R36, R75.reuse ;  /* 0x0000004b241c7220 */ /* 0x080fe20000410000 */
[-C--:B------:R-:W-:Y:S02]  /*2ef50*/  FMUL.FTZ R36, R53, R75.reuse ;  /* 0x0000004b35247220 */ /* 0x080fe40000410000 */
[----:B------:R-:W-:Y:S02]  /*2ef60*/  IMAD.IADD R37, R76, 0x1, -R37 ;  /* 0x000000014c257824 */ /* 0x000fe400078e0a25 */
[----:B------:R0:W2:Y:S01]  /*2ef70*/  MUFU.TANH R82, R36 ;  /* 0x0000002400527308 */ /* 0x0000a20000002400 */
[----:B------:R-:W-:Y:S01]  /*2ef80*/  LEA.HI R35, R35, R76, RZ, 0x2 ;  /* 0x0000004c23237211 */ /* 0x000fe200078f10ff */
[-C--:B------:R-:W-:Y:S01]  /*2ef90*/  FMUL.FTZ R15, R38, R75.reuse ;  /* 0x0000004b260f7220 */ /* 0x080fe20000410000 */
[-C--:B------:R-:W-:Y:S01]  /*2efa0*/  FMUL.FTZ R12, R31, R75.reuse ;  /* 0x0000004b1f0c7220 */ /* 0x080fe20000410000 */
[----:B0-----:R-:W-:Y:S01]  /*2efb0*/  SHF.R.S32.HI R36, RZ, 0x1f, R37 ;  /* 0x0000001fff247819 */ /* 0x001fe20000011425 */
[----:B------:R-:W-:Y:S01]  /*2efc0*/  FMUL.FTZ R18, R39, R75 ;  /* 0x0000004b27127220 */ /* 0x000fe20000410000 */
[----:B------:R-:W-:-:S02]  /*2efd0*/  LOP3.LUT R35, R35, 0xfffffffc, RZ, 0xc0, !PT ;  /* 0xfffffffc23237812 */ /* 0x000fc400078ec0ff */
[C---:B------:R-:W-:Y:S01]  /*2efe0*/  LEA.HI R38, R36.reuse, R37, RZ, 0x2 ;  /* 0x0000002524267211 */ /* 0x040fe200078f10ff */
[----:B------:R-:W-:Y:S01]  /*2eff0*/  FMUL.FTZ R31, R41, R75 ;  /* 0x0000004b291f7220 */ /* 0x000fe20000410000 */
[----:B------:R-:W-:Y:S02]  /*2f000*/  LEA.HI R39, R36, R37, RZ, 0x5 ;  /* 0x0000002524277211 */ /* 0x000fe400078f28ff */
[--C-:B------:R-:W-:Y:S02]  /*2f010*/  SHF.R.S32.HI R36, RZ, 0x2, R38.reuse ;  /* 0x00000002ff247819 */ /* 0x100fe40000011426 */
[----:B------:R-:W-:Y:S01]  /*2f020*/  SHF.R.S32.HI R41, RZ, 0x1f, R38 ;  /* 0x0000001fff297819 */ /* 0x000fe20000011426 */
[----:B------:R-:W-:Y:S01]  /*2f030*/  IMAD.IADD R76, R76, 0x1, -R35 ;  /* 0x000000014c4c7824 */ /* 0x000fe200078e0a23 */
[----:B------:R-:W-:Y:S02]  /*2f040*/  SHF.R.S32.HI R35, RZ, 0x7, R34 ;  /* 0x00000007ff237819 */ /* 0x000fe40000011422 */
[----:B------:R-:W-:-:S02]  /*2f050*/  LEA.HI R41, R41, R36, RZ, 0x3 ;  /* 0x0000002429297211 */ /* 0x000fc400078f18ff */
[----:B------:R-:W-:Y:S02]  /*2f060*/  SHF.R.S32.HI R39, RZ, 0x5, R39 ;  /* 0x00000005ff277819 */ /* 0x000fe40000011427 */
[----:B------:R-:W-:Y:S02]  /*2f070*/  LEA.HI R34, R34, R35, RZ, 0x1 ;  /* 0x0000002322227211 */ /* 0x000fe400078f08ff */
[----:B------:R-:W-:Y:S01]  /*2f080*/  LOP3.LUT R41, R41, 0xfffffff8, RZ, 0xc0, !PT ;  /* 0xfffffff829297812 */ /* 0x000fe200078ec0ff */
[----:B---3--:R-:W-:Y:S01]  /*2f090*/  IMAD R78, R78, 0x8, R39 ;  /* 0x000000084e4e7824 */ /* 0x008fe200078e0227 */
[----:B------:R-:W-:Y:S02]  /*2f0a0*/  LOP3.LUT R34, R34, 0x3fffffe, RZ, 0xc0, !PT ;  /* 0x03fffffe22227812 */ /* 0x000fe400078ec0ff */
[----:B------:R-:W-:Y:S01]  /*2f0b0*/  LEA.HI R39, R76, R76, RZ, 0x1 ;  /* 0x0000004c4c277211 */ /* 0x000fe200078f08ff */
[----:B------:R-:W-:Y:S02]  /*2f0c0*/  IMAD.IADD R41, R36, 0x1, -R41 ;  /* 0x0000000124297824 */ /* 0x000fe400078e0a29 */
[----:B------:R-:W-:Y:S01]  /*2f0d0*/  IMAD.IADD R34, R35, 0x1, -R34 ;  /* 0x0000000123227824 */ /* 0x000fe200078e0a22 */
[----:B------:R-:W-:Y:S01]  /*2f0e0*/  LOP3.LUT R39, R39, 0x1ffffffe, RZ, 0xc0, !PT ;  /* 0x1ffffffe27277812 */ /* 0x000fe200078ec0ff */
[----:B------:R-:W-:-:S02]  /*2f0f0*/  IMAD.U32 R41, R78, 0x10, R41 ;  /* 0x000000104e297824 */ /* 0x000fc400078e0029 */
[-C--:B------:R-:W-:Y:S02]  /*2f100*/  FMUL.FTZ R53, R55, R75.reuse ;  /* 0x0000004b37357220 */ /* 0x080fe40000410000 */
[----:B------:R-:W-:Y:S02]  /*2f110*/  IMAD.IADD R39, R76, 0x1, -R39 ;  /* 0x000000014c277824 */ /* 0x000fe400078e0a27 */
[----:B------:R-:W-:Y:S02]  /*2f120*/  IMAD R34, R34, 0x40, R41 ;  /* 0x0000004022227824 */ /* 0x000fe400078e0229 */
[----:B------:R-:W-:Y:S02]  /*2f130*/  FMUL.FTZ R55, R59, R75 ;  /* 0x0000004b3b377220 */ /* 0x000fe40000410000 */
[----:B------:R-:W-:-:S04]  /*2f140*/  IMAD R59, R39, 0x8, R34 ;  /* 0x00000008273b7824 */ /* 0x000fc800078e0222 */
[----:B------:R-:W-:-:S05]  /*2f150*/  @P1 IMAD.HI.U32 R80, R59, R80, RZ ;  /* 0x000000503b501227 */ /* 0x000fca00078e00ff */
[----:B------:R-:W-:Y:S01]  /*2f160*/  @P1 SHF.R.U32.HI R59, RZ, R77, R80 ;  /* 0x0000004dff3b1219 */ /* 0x000fe20000011650 */
[-C--:B------:R-:W-:Y:S01]  /*2f170*/  FMUL.FTZ R20, R48, R75.reuse ;  /* 0x0000004b30147220 */ /* 0x080fe20000410000 */
[-C--:B------:R-:W-:Y:S01]  /*2f180*/  FMUL.FTZ R56, R56, R75.reuse ;  /* 0x0000004b38387220 */ /* 0x080fe20000410000 */
[-C--:B------:R-:W-:Y:S01]  /*2f190*/  FMUL.FTZ R57, R57, R75.reuse ;  /* 0x0000004b39397220 */ /* 0x080fe20000410000 */
[----:B------:R-:W-:Y:S01]  /*2f1a0*/  LOP3.LUT R38, R38, 0x7ffffffc, RZ, 0xc0, !PT ;  /* 0x7ffffffc26267812 */ /* 0x000fe200078ec0ff */
[----:B------:R-:W0:Y:S01]  /*2f1b0*/  SHFL.IDX PT, R39, R59, RZ, 0x1c1f ;  /* 0x001c1fff3b277589 */ /* 0x000e2200000e0000 */
[-C--:B------:R-:W-:Y:S01]  /*2f1c0*/  FMUL.FTZ R9, R27, R75.reuse ;  /* 0x0000004b1b097220 */ /* 0x080fe20000410000 */
[----:B------:R-:W-:Y:S02]  /*2f1d0*/  IMAD.MOV.U32 R35, RZ, RZ, -0x60 ;  /* 0xffffffa0ff237424 */ /* 0x000fe400078e00ff */
        /* <DEDUP_REMOVED lines=18> */
[-C--:B---3--:R-:W-:Y:S01]  /*2f300*/  FMUL.FTZ R20, R63, R75.reuse ;  /* 0x0000004b3f147220 */ /* 0x088fe20000410000 */
[-C--:B------:R-:W-:Y:S01]  /*2f310*/  FMUL.FTZ R64, R64, R75.reuse ;  /* 0x0000004b40407220 */ /* 0x080fe20000410000 */
[-C--:B------:R-:W-:Y:S01]  /*2f320*/  FMUL.FTZ R65, R65, R75.reuse ;  /* 0x0000004b41417220 */ /* 0x080fe20000410000 */
[-C--:B------:R-:W-:Y:S01]  /*2f330*/  FMUL.FTZ R50, R66, R75.reuse ;  /* 0x0000004b42327220 */ /* 0x080fe20000410000 */
[----:B------:R3:W0:Y:S01]  /*2f340*/  MUFU.TANH R84, R57 ;  /* 0x0000003900547308 */ /* 0x0006220000002400 */
[-C--:B------:R-:W-:Y:S01]  /*2f350*/  FMUL.FTZ R51, R67, R75.reuse ;  /* 0x0000004b43337220 */ /* 0x080fe20000410000 */
[-C--:B------:R-:W-:Y:S01]  /*2f360*/  FMUL.FTZ R68, R68, R75.reuse ;  /* 0x0000004b44447220 */ /* 0x080fe20000410000 */
[-C--:B------:R-:W-:Y:S01]  /*2f370*/  FMUL.FTZ R69, R69, R75.reuse ;  /* 0x0000004b45457220 */ /* 0x080fe20000410000 */
[----:B-1----:R-:W-:Y:S01]  /*2f380*/  FMUL.FTZ R56, R70, R75 ;  /* 0x0000004b46387220 */ /* 0x002fe20000410000 */
[----:B------:R-:W-:-:S02]  /*2f390*/  IMAD.IADD R38, R37, 0x1, -R38 ;  /* 0x0000000125267824 */ /* 0x000fc400078e0a26 */
[----:B------:R-:W-:Y:S02]  /*2f3a0*/  IMAD R35, R10, R35, 0x1 ;  /* 0x000000010a237424 */ /* 0x000fe400078e0223 */
[-C--:B---3--:R-:W-:Y:S01]  /*2f3b0*/  FMUL.FTZ R57, R71, R75.reuse ;  /* 0x0000004b47397220 */ /* 0x088fe20000410000 */
[----:B------:R-:W-:Y:S01]  /*2f3c0*/  FMUL.FTZ R44, R44, R75 ;  /* 0x0000004b2c2c7220 */ /* 0x000fe20000410000 */
[----:B------:R-:W-:Y:S01]  /*2f3d0*/  IMAD R35, R38, -0x2, R35 ;  /* 0xfffffffe26237824 */ /* 0x000fe200078e0223 */
[----:B------:R-:W1:Y:S04]  /*2f3e0*/  MUFU.TANH R8, R8 ;  /* 0x0000000800087308 */ /* 0x000e680000002400 */
[----:B------:R-:W-:-:S04]  /*2f3f0*/  IADD3 R37, -R6, R35, R3 ;  /* 0x0000002306257210 */ /* 0x000fc80007ffe103 */
[----:B------:R-:W3:Y:S01]  /*2f400*/  MUFU.TANH R21, R21 ;  /* 0x0000001500157308 */ /* 0x000ee20000002400 */
        /* <DEDUP_REMOVED lines=63> */
.L_x_3546:
[----:B------:R-:W-:Y:S05]  /*2f800*/  BSYNC B5 ;  /* 0x0000000000057941 */ /* 0x000fea0003800000 */
.L_x_3545:
[----:B------:R-:W-:Y:S01]  /*2f810*/  LOP3.LUT R34, RZ, R34, RZ, 0x33, !PT ;  /* 0x00000022ff227212 */ /* 0x000fe200078e33ff */
[----:B------:R-:W-:Y:S06]  /*2f820*/  BRA `(.L_x_3547) ;  /* 0x0000000000287947 */ /* 0x000fec0003800000 */
.L_x_3544:
        /* <DEDUP_REMOVED lines=10> */
.L_x_3547:
[----:B------:R-:W-:Y:S05]  /*2f8d0*/  BSYNC B4 ;  /* 0x0000000000047941 */ /* 0x000fea0003800000 */
.L_x_3543:
[----:B------:R-:W-:-:S05]  /*2f8e0*/  IMAD R35, R7, R34, R66 ;  /* 0x0000002207237224 */ /* 0x000fca00078e0242 */
[----:B------:R-:W-:Y:S02]  /*2f8f0*/  VIMNMX R62, R62, R35, !PT ;  /* 0x000000233e3e7248 */ /* 0x000fe40007fe0100 */
[----:B------:R-:W-:-:S07]  /*2f900*/  VIADDMNMX R60, R35, R7, R60, PT ;  /* 0x00000007233c7246 */ /* 0x000fce000380013c */
.L_x_3542:
[----:B------:R-:W-:Y:S05]  /*2f910*/  BSYNC B3 ;  /* 0x0000000000037941 */ /* 0x000fea0003800000 */
.L_x_3541:
        /* <DEDUP_REMOVED lines=90> */
[----:B-1----:R-:W-:Y:S02]  /*2fec0*/  FSEL R27, R85, -INF , !P3 ;  /* 0xff800000551b7808 */ /* 0x002fe40005800000 */
        /* <DEDUP_REMOVED lines=46> */
.L_x_3553:
[----:B------:R-:W-:Y:S05]  /*301b0*/  BSYNC B5 ;  /* 0x0000000000057941 */ /* 0x000fea0003800000 */
.L_x_3552:
[----:B------:R-:W-:Y:S01]  /*301c0*/  LOP3.LUT R6, RZ, R6, RZ, 0x33, !PT ;  /* 0x00000006ff067212 */ /* 0x000fe200078e33ff */
[----:B------:R-:W-:Y:S06]  /*301d0*/  BRA `(.L_x_3554) ;  /* 0x0000000000287947 */ /* 0x000fec0003800000 */
.L_x_3551:
        /* <DEDUP_REMOVED lines=10> */
.L_x_3554:
[----:B------:R-:W-:Y:S05]  /*30280*/  BSYNC B4 ;  /* 0x0000000000047941 */ /* 0x000fea0003800000 */
.L_x_3550:
[----:B------:R-:W-:-:S05]  /*30290*/  IMAD R6, R7, R6, R66 ;  /* 0x0000000607067224 */ /* 0x000fca00078e0242 */
[----:B------:R-:W-:Y:S02]  /*302a0*/  VIADDMNMX R62, R6, R7, R62, PT ;  /* 0x00000007063e7246 */ /* 0x000fe4000380013e */
[----:B------:R-:W-:-:S07]  /*302b0*/  VIMNMX R63, R63, R6, !PT ;  /* 0x000000063f3f7248 */ /* 0x000fce0007fe0100 */
.L_x_3549:
[----:B------:R-:W-:Y:S05]  /*302c0*/  BSYNC B3 ;  /* 0x0000000000037941 */ /* 0x000fea0003800000 */
.L_x_3548:
        /* <DEDUP_REMOVED lines=135> */
[----:B------:R-:W-:Y:S01]  /*30b40*/  FMNMX.FTZ R9, R58, R9, !PT ;  /* 0x000000093a097209 */ /* 0x000fe20007810000 */
[----:B------:R-:W2:Y:S01]  /*30b50*/  LD.E R66, desc[UR4][R6.64+0x20] ;  /* 0x0000200406427980 */ /* 0x000ea2000c101900 */
        /* <DEDUP_REMOVED lines=93> */
[----:B------:R-:W-:Y:S01]  /*31130*/  FFMA.FTZ R156, R20, R69, -R66 ;  /* 0x00000045149c7223 */ /* 0x000fe20000010842 */
[----:B0-----:R-:W-:-:S05]  /*31140*/  FADD.FTZ R8, R218, R63 ;  /* 0x0000003fda087221 */ /* 0x001fca0000010000 */
[----:B------:R-:W0:Y:S01]  /*31150*/  MUFU.EX2 R21, R37 ;  /* 0x0000002500157308 */ /* 0x000e220000000800 */
[----:B-1----:R-:W-:Y:S01]  /*31160*/  FADD.FTZ R24, R216, R7 ;  /* 0x00000007d8187221 */ /* 0x002fe20000010000 */
[----:B------:R-:W-:-:S06]  /*31170*/  FFMA.FTZ R12, R18, R69, -R66 ;  /* 0x00000045120c7223 */ /* 0x000fcc0000010842 */
[----:B------:R-:W1:Y:S01]  /*31180*/  MUFU.EX2 R15, R6 ;  /* 0x00000006000f7308 */ /* 0x000e620000000800 */
[----:B------:R-:W-:Y:S01]  /*31190*/  FFMA.FTZ R11, R19, R69, -R66 ;  /* 0x00000045130b7223 */ /* 0x000fe20000010842 */
[----:B--2---:R-:W-:-:S06]  /*311a0*/  FADD.FTZ R7, R217, R8 ;  /* 0x00000008d9077221 */ /* 0x004fcc0000010000 */
[----:B------:R-:W2:Y:S01]  /*311b0*/  MUFU.EX2 R20, R38 ;  /* 0x0000002600147308 */ /* 0x000ea20000000800 */
[----:B-----5:R-:W-:-:S07]  /*311c0*/  FADD.FTZ R24, R155, R24 ;  /* 0x000000189b187221 */ /* 0x020fce0000010000 */
        /* <DEDUP_REMOVED lines=487> */
[----:B--2---:R-:W2:Y:S01]  /*33040*/  LD.E R3, desc[UR6][R6.64+0x1fc] ;  /* 0x0001fc0606037980 */ /* 0x004ea2000c101900 */
[----:B------:R-:W-:Y:S01]  /*33050*/  LEA.HI R28, R203, 0x8, RZ, 0x19 ;  /* 0x00000008cb1c7811 */ /* 0x000fe200078fc8ff */
[----:B--2---:R-:W-:-:S05]  /*33060*/  FMUL.FTZ R29, R32, R3 ;  /* 0x00000003201d7220 */ /* 0x004fca0000410000 */
[----:B------:R2:W-:Y:S04]  /*33070*/  ST.E desc[UR4][R6.64+0x1fc], R29 ;  /* 0x0001fc1d06007985 */ /* 0x0005e8000c101904 */
[----:B------:R-:W3:Y:S01]  /*33080*/  LDL.64 R2, [R0+0x80] ;  /* 0x0000800000027983 */ /* 0x000ee20000100a00 */
[----:B------:R4:W-:Y:S06]  /*33090*/  BAR.SYNC.DEFER_BLOCKING R28, 0x100 ;  /* 0x0004001c0000751d */ /* 0x0009ec0000010000 */
[----:B------:R-:W5:Y:S04]  /*330a0*/  LDL.64 R26, [R0] ;  /* 0x00000000001a7983 */ /* 0x000f680000100a00 */
[----:B-1----:R-:W2:Y:S04]  /*330b0*/  LDL.64 R24, [R0+0x98] ;  /* 0x0000980000187983 */ /* 0x002ea80000100a00 */
[----:B0-----:R-:W4:Y:S04]  /*330c0*/  LDL.64 R8, [R0+0x88] ;  /* 0x0000880000087983 */ /* 0x001f280000100a00 */
[----:B---3--:R-:W3:Y:S04]  /*330d0*/  LD.E R31, desc[UR4][R2.64] ;  /* 0x00000004021f7980 */ /* 0x008ee8000c101900 */
[----:B-----5:R-:W5:Y:S04]  /*330e0*/  LD.E R221, desc[UR6][R26.64] ;  /* 0x000000061add7980 */ /* 0x020f68000c101900 */
[----:B--2---:R-:W5:Y:S04]  /*330f0*/  LD.E.64 R6, desc[UR4][R24.64] ;  /* 0x0000000418067980 */ /* 0x004f68000c101b00 */
        /* <DEDUP_REMOVED lines=13> */
[----:B-1----:R-:W4:Y:S04]  /*331d0*/  LD.E R27, desc[UR6][R2.64+0x1c] ;  /* 0x00001c06021b7980 */ /* 0x002f28000c101900 */
[----:B----4-:R1:W-:Y:S04]  /*331e0*/  ST.E desc[UR4][R2.64+0x1c], R27 ;  /* 0x00001c1b02007985 */ /* 0x0103e8000c101904 */
[----:B--2---:R-:W2:Y:S04]  /*331f0*/  LD.E R25, desc[UR6][R2.64+0x20] ;  /* 0x0000200602197980 */ /* 0x004ea8000c101900 */
[----:B--2---:R2:W-:Y:S04]  /*33200*/  ST.E desc[UR4][R2.64+0x20], R25 ;  /* 0x0000201902007985 */ /* 0x0045e8000c101904 */
[----:B0-----:R-:W4:Y:S04]  /*33210*/  LD.E R29, desc[UR6][R2.64+0x24] ;  /* 0x00002406021d7980 */ /* 0x001f28000c101900 */
[----:B----4-:R0:W-:Y:S04]  /*33220*/  ST.E desc[UR4][R2.64+0x24], R29 ;  /* 0x0000241d02007985 */ /* 0x0101e8000c101904 */
[----:B---3--:R-:W3:Y:S04]  /*33230*/  LD.E R31, desc[UR6][R2.64+0x28] ;  /* 0x00002806021f7980 */ /* 0x008ee8000c101900 */
        /* <DEDUP_REMOVED lines=230> */
[----:B----4-:R-:W-:Y:S04]  /*340a0*/  ST.E desc[UR4][R2.64+0x1f4], R29 ;  /* 0x0001f41d02007985 */ /* 0x010fe8000c101904 */
        /* <DEDUP_REMOVED lines=37> */
[----:B------:R-:W4:Y:S04]  /*34300*/  LD.E R24, desc[UR30][R2.64] ;  /* 0x0000001e02187980 */ /* 0x000f28000c101900 */
[----:B--2---:R-:W4:Y:S04]  /*34310*/  LD.E R25, desc[UR32][R2.64+0x4] ;  /* 0x0000042002197980 */ /* 0x004f28000c101900 */
[----:B------:R-:W4:Y:S04]  /*34320*/  LD.E R26, desc[UR34][R2.64+0x8] ;  /* 0x00000822021a7980 */ /* 0x000f28000c101900 */
[----:B0-----:R-:W4:Y:S04]  /*34330*/  LD.E R27, desc[UR46][R2.64+0xc] ;  /* 0x00000c2e021b7980 */ /* 0x001f28000c101900 */
        /* <DEDUP_REMOVED lines=123> */
[----:B------:R-:W4:Y:S01]  /*34af0*/  LD.E R151, desc[UR54][R2.64+0x1fc] ;  /* 0x0001fc3602977980 */ /* 0x000f22000c101900 */
[----:B-----5:R-:W-:Y:S01]  /*34b00*/  IMAD R6, R221, 0xc00, R6 ;  /* 0x00000c00dd067824 */ /* 0x020fe200078e0206 */
        /* <DEDUP_REMOVED lines=28> */
[----:B----4-:R-:W-:-:S06]  /*34cd0*/  WARPGROUP.ARRIVE ;  /* 0x00000000000079c5 */ /* 0x010fcc0000000000 */
        /* <DEDUP_REMOVED lines=23> */
[----:B------:R-:W-:Y:S02]  /*34e50*/  R2UR UR6, R4 ;  /* 0x00000000040672ca */ /* 0x000fe400000e0000 */
[----:B------:R-:W-:-:S09]  /*34e60*/  R2UR UR7, R5 ;  /* 0x00000000050772ca */ /* 0x000fd200000e0000 */
        /* <DEDUP_REMOVED lines=3857> */
[----:B------:R-:W-:-:S04]  /*43f80*/  R2UR UR7, R7 ;  /* 0x00000000070772ca */ /* 0x000fc800000e0000 */
[----:B------:R-:W-:Y:S02]  /*43f90*/  R2UR UR6, R6 ;  /* 0x00000000060672ca */ /* 0x000fe400000e0000 */
[----:B------:R-:W-:Y:S02]  /*43fa0*/  F2FP.BF16.F32.PACK_AB R152, R187, R188 ;  /* 0x000000bcbb98723e */ /* 0x000fe400000010ff */
        /* <DEDUP_REMOVED lines=1175> */
.L_x_3555:
[----:B------:R-:W-:-:S04]  /*48920*/  IMAD.MOV.U32 R215, RZ, RZ, 0x0 ;  /* 0x00000000ffd77424 */ /* 0x000fc800078e00ff */
[----:B01----:R-:W-:Y:S05]  /*48930*/  RET.REL.NODEC R214 `(_ZN7cutlass13device_kernelIN5flash11enable_sm90INS1_16FlashAttnFwdSm90INS1_25CollectiveMainloopFwdSm90ILi2EN4cute5tupleIJNS5_1CILi1EEES8_S8_EEENS6_IJNS7_ILi128EEENS7_ILi96EEENS7_ILi64EEEEEELi256ENS_10bfloat16_tEfNS_4arch4Sm90ELb0ELb1ELb1ELb1ELb0ELb0ELb1ELb1ELb0ELb1ELb0ELb0EEENS1_21CollectiveEpilogueFwdINS6_IJSA_NS7_ILi256EEESB_EEES9_SE_SG_Li256ELb1ELb1ELb0ELb0EEENS1_36VarlenDynamicPersistentTileSchedulerILi128ELi96ELi256ELi128ELb0ELb1ELb1ELb1ELb0ELb1EEEEEEEEEvNT_6ParamsE) ;  /* 0xfffffb74d6b07950 */ /* 0x003fea0003c3ffff */
.L_x_3533:
[----:B0-----:R0:W1:Y:S02]  /*48940*/  SYNCS.PHASECHK.TRANS64.TRYWAIT P1, [R2+URZ], R3 ;  /* 0x00000003020075a7 */ /* 0x001064000802017f */
[----:B-1----:R-:W-:Y:S05]  /*48950*/  @!P1 NANOSLEEP.SYNCS 0x989680 ;  /* 0x009896800000995d */ /* 0x002fea0003900000 */
[----:B------:R-:W1:Y:S02]  /*48960*/  @!P1 SYNCS.PHASECHK.TRANS64 P1, [R2+URZ], R3 ;  /* 0x00000003020095a7 */ /* 0x000e64000802007f */
[----:B-1----:R-:W-:Y:S05]  /*48970*/  @!P1 BRA `(.L_x_3533) ;  /* 0xfffffffc00f09947 */ /* 0x002fea000383ffff */
[----:B------:R-:W-:Y:S05]  /*48980*/  BRA `(.L_x_3532) ;  /* 0xfffffe4400f47947 */ /* 0x000fea000383ffff */
.L_x_3540:
[----:B0-----:R0:W1:Y:S02]  /*48990*/  SYNCS.PHASECHK.TRANS64.TRYWAIT P1, [R8+URZ], R9 ;  /* 0x00000009080075a7 */ /* 0x001064000802017f */
[----:B-1----:R-:W-:Y:S05]  /*489a0*/  @!P1 NANOSLEEP.SYNCS 0x989680 ;  /* 0x009896800000995d */ /* 0x002fea0003900000 */
[----:B------:R-:W1:Y:S02]  /*489b0*/  @!P1 SYNCS.PHASECHK.TRANS64 P1, [R8+URZ], R9 ;  /* 0x00000009080095a7 */ /* 0x000e64000802007f */
[----:B-1----:R-:W-:Y:S05]  /*489c0*/  @!P1 BRA `(.L_x_3540) ;  /* 0xfffffffc00f09947 */ /* 0x002fea000383ffff */
[----:B------:R-:W-:Y:S05]  /*489d0*/  BRA `(.L_x_3539) ;  /* 0xfffffe4c00c87947 */ /* 0x000fea000383ffff */
.L_x_3556:
        /* <DEDUP_REMOVED lines=10> */
.L_x_6041:


//--------------------- .text._ZN7cutlass13device_kernelIN5flash11enable_sm90INS1_16FlashAttnFwdSm90INS1_25CollectiveMainloopFwdSm90ILi2EN4cute5tupleIJNS5_1CILi1EEES8_S8_EEENS6_IJNS7_ILi128EEENS7_ILi96EEENS7_ILi64EEEEEELi256ENS_10bfloat16_tEfNS_4arch4Sm90ELb0ELb1ELb1ELb1ELb0ELb1ELb1ELb1ELb0ELb1ELb0ELb0EEENS1_21CollectiveEpilogueFwdINS6_IJSA_NS7_ILi256EEESB_EEES9_SE_SG_Li256ELb1ELb1ELb0ELb0EEENS1_36VarlenDynamicPersistentTileSchedulerILi128ELi96ELi256ELi128ELb0ELb1ELb1ELb1ELb0ELb1EEEEEEEEEvNT_6ParamsE --------------------------
	.section	.text._ZN7cutlass13device_kernelIN5flash11enable_sm90INS1_16FlashAttnFwdSm90INS1_25CollectiveMainloopFwdSm90ILi2EN4cute5tupleIJNS5_1CILi1EEES8_S8_EEENS6_IJNS7_ILi128EEENS7_ILi96EEENS7_ILi64EEEEEELi256ENS_10bfloat16_tEfNS_4arch4Sm90ELb0ELb1ELb1ELb1ELb0ELb1ELb1ELb1ELb0ELb1ELb0ELb0EEENS1_21CollectiveEpilogueFwdINS6_IJSA_NS7_ILi256EEESB_EEES9_SE_SG_Li256ELb1ELb1ELb0ELb0EEENS1_36VarlenDynamicPersistentTileSchedulerILi128ELi96ELi256ELi128ELb0ELb1ELb1ELb1ELb0ELb1EEEEEEEEEvNT_6ParamsE,"ax",@progbits
	.align	128
.text._ZN7cutlass13device_kernelIN5flash11enable_sm90INS1_16FlashAttnFwdSm90INS1_25CollectiveMainloopFwdSm90ILi2EN4cute5tupleIJNS5_1CILi1EEES8_S8_EEENS6_IJNS7_ILi128EEENS7_ILi96EEENS7_ILi64EEEEEELi256ENS_10bfloat16_tEfNS_4arch4Sm90ELb0ELb1ELb1ELb1ELb0ELb1ELb1ELb1ELb0ELb1ELb0ELb0EEENS1_21CollectiveEpilogueFwdINS6_IJSA_NS7_ILi256EEESB_EEES9_SE_SG_Li256ELb1ELb1ELb0ELb0EEENS1_36VarlenDynamicPersistentTileSchedulerILi128ELi96ELi256ELi128ELb0ELb1ELb1ELb1ELb0ELb1EEEEEEEEEvNT_6ParamsE:
        .type           _ZN7cutlass13device_kernelIN5flash11enable_sm90INS1_16FlashAttnFwdSm90INS1_25CollectiveMainloopFwdSm90ILi2EN4cute5tupleIJNS5_1CILi1EEES8_S8_EEENS6_IJNS7_ILi128EEENS7_ILi96EEENS7_ILi64EEEEEELi256ENS_10bfloat16_tEfNS_4arch4Sm90ELb0ELb1ELb1ELb1ELb0ELb1ELb1ELb1ELb0ELb1ELb0ELb0EEENS1_21CollectiveEpilogueFwdINS6_IJSA_NS7_ILi256EEESB_EEES9_SE_SG_Li256ELb1ELb1ELb0ELb0EEENS1_36VarlenDynamicPersistentTileSchedulerILi128ELi96ELi256ELi128ELb0ELb1ELb1ELb1ELb0ELb1EEEEEEEEEvNT_6ParamsE,@function
        .size           _ZN7cutlass13device_kernelIN5flash11enable_sm90INS1_16FlashAttnFwdSm90INS1_25CollectiveMainloopFwdSm90ILi2EN4cute5tupleIJNS5_1CILi1EEES8_S8_EEENS6_IJNS7_ILi128EEENS7_ILi96EEENS7_ILi64EEEEEELi256ENS_10bfloat16_tEfNS_4arch4Sm90ELb0ELb1ELb1ELb1ELb0ELb1ELb1ELb1ELb0ELb1ELb0ELb0EEENS1_21CollectiveEpilogueFwdINS6_IJSA_NS7_ILi256EEESB_EEES9_SE_SG_Li256ELb1ELb1ELb0ELb0EEENS1_36VarlenDynamicPersistentTileSchedulerILi128ELi96ELi256ELi128ELb0ELb1ELb1ELb1ELb0ELb1EEEEEEEEEvNT_6ParamsE,(.L_x_6043 - _ZN7cutlass13device_kernelIN5flash11enable_sm90INS1_16FlashAttnFwdSm90INS1_25CollectiveMainloopFwdSm90ILi2EN4cute5tupleIJNS5_1CILi1EEES8_S8_EEENS6_IJNS7_ILi128EEENS7_ILi96EEENS7_ILi64EEEEEELi256ENS_10bfloat16_tEfNS_4arch4Sm90ELb0ELb1ELb1ELb1ELb0ELb1ELb1ELb1ELb0ELb1ELb0ELb0EEENS1_21CollectiveEpilogueFwdINS6_IJSA_NS7_ILi256EEESB_EEES9_SE_SG_Li256ELb1ELb1ELb0ELb0EEENS1_36VarlenDynamicPersistentTileSchedulerILi128ELi96ELi256ELi128ELb0ELb1ELb1ELb1ELb0ELb1EEEEEEEEEvNT_6ParamsE)
        .other          _ZN7cutlass13device_kernelIN5flash11enable_sm90INS1_16FlashAttnFwdSm90INS1_25CollectiveMainloopFwdSm90ILi2EN4cute5tupleIJNS5_1CILi1EEES8_S8_EEENS6_IJNS7_ILi128EEENS7_ILi96EEENS7_ILi64EEEEEELi256ENS_10bfloat16_tEfNS_4arch4Sm90ELb0ELb1ELb1ELb1ELb0ELb1ELb1ELb1ELb0ELb1ELb0ELb0EEENS1_21CollectiveEpilogueFwdINS6_IJSA_NS7_ILi256EEESB_EEES9_SE_SG_Li256ELb1ELb1ELb0ELb0EEENS1_36VarlenDynamicPersistentTileSchedulerILi128ELi96ELi256ELi128ELb0ELb1ELb1ELb1ELb0ELb1EEEEEEEEEvNT_6ParamsE,@"STO_CUDA_ENTRY STV_DEFAULT"
_ZN7cutlass13device_kernelIN5flash11enable_sm90INS1_16FlashAttnFwdSm90INS1_25CollectiveMainloopFwdSm90ILi2EN4cute5tupleIJNS5_1CILi1EEES8_S8_EEENS6_IJNS7_ILi128EEENS7_ILi96EEENS7_ILi64EEEEEELi256ENS_10bfloat16_tEfNS_4arch4Sm90ELb0ELb1ELb1ELb1ELb0ELb1ELb1ELb1ELb0ELb1ELb0ELb0EEENS1_21CollectiveEpilogueFwdINS6_IJSA_NS7_ILi256EEESB_EEES9_SE_SG_Li256ELb1ELb1ELb0ELb0EEENS1_36VarlenDynamicPersistentTileSchedulerILi128ELi96ELi256ELi128ELb0ELb1ELb1ELb1ELb0ELb1EEEEEEEEEvNT_6ParamsE:
[----:B------:R-:W0:Y:S02]  /*0000*/  LDC R1, c[0x0][0x28] ;  /* 0x00000a00ff017b82 */ /* 0x000e240000000800 */
[----:B0-----:R-:W-:-:S05]  /*0010*/  VIADD R1, R1, 0xfffffb10 ;  /* 0xfffffb1001017836 */ /* 0x001fca0000000000 */
[----:B------:R-:W-:Y:S01]  /*0020*/  R2UR UR4, R1 ;  /* 0x00000000010472ca */ /* 0x000fe200000e0000 */
[----:B------:R-:W0:Y:S01]  /*0030*/  S2R R3, SR_TID.X ;  /* 0x0000000000037919 */ /* 0x000e220000002100 */
[----:B------:R-:W-:Y:S01]  /*0040*/  ELECT P0, URZ, PT ;  /* 0x00000000003f782f */ /* 0x000fe20003800000 */
[----:B------:R-:W-:Y:S01]  /*0050*/  BSSY B0, `(.L_x_3557) ;  /* 0x0000018000007945 */ /* 0x000fe20003800000 */
[----:B------:R-:W-:Y:S01]  /*0060*/  ULDC UR37, c[0x0][0x20] ;  /* 0x0000080000257ab9 */ /* 0x000fe20000000800 */
[----:B------:R-:W-:-:S08]  /*0070*/  ULDC UR36, c[0x0][0x24] ;  /* 0x0000090000247ab9 */ /* 0x000fd00000000800 */
[----:B------:R-:W-:-:S04]  /*0080*/  UIADD3 UR37, UP0, UR4, UR37, URZ ;  /* 0x0000002504257290 */ /* 0x000fc8000ff1e03f */
[----:B------:R-:W-:Y:S01]  /*0090*/  UIADD3.X UR36, URZ, UR36, URZ, UP0, !UPT ;  /* 0x000000243f247290 */ /* 0x000fe200087fe43f */
        /* <DEDUP_REMOVED lines=19> */
.L_x_3558:
[----:B------:R-:W-:Y:S05]  /*01d0*/  BSYNC B0 ;  /* 0x0000000000007941 */ /* 0x000fea0003800000 */
.L_x_3557:
        /* <DEDUP_REMOVED lines=43> */
.L_x_3559:
        /* <DEDUP_REMOVED lines=22> */
.L_x_3560:
        /* <DEDUP_REMOVED lines=18> */
.L_x_3561:
        /* <DEDUP_REMOVED lines=22> */
.L_x_3562:
        /* <DEDUP_REMOVED lines=22> */
.L_x_3563:
[----:B------:R-:W-:Y:S01]  /*09d0*/  PLOP3.LUT P0, PT, PT, PT, UP0, 0x80, 0x0 ;  /* 0x000000000000781c */ /* 0x000fe20003f0f008 */
[----:B------:R-:W-:Y:S01]  /*09e0*/  UMOV UR38, 0x1 ;  /* 0x0000000100267882 */ /* 0x000fe20000000000 */
[----:B------:R-:W-:Y:S01]  /*09f0*/  NOP ;  /* 0x0000000000007918 */ /* 0x000fe20000000000 */
[----:B------:R-:W-:Y:S01]  /*0a00*/  USEL UR38, UR38, 0x2, !UP0 ;  /* 0x0000000226267887 */ /* 0x000fe2000c000000 */
[----:B------:R-:W-:Y:S01]  /*0a10*/  BSSY B9, `(.L_x_3564) ;  /* 0x000370a000097945 */ /* 0x000fe20003800000 */
[----:B------:R-:W-:Y:S01]  /*0a20*/  ULDC.64 UR42, c[0x0][0x208] ;  /* 0x00008200002a7ab9 */ /* 0x000fe20000000a00 */
[----:B------:R-:W-:Y:S02]  /*0a30*/  IMAD.U32 R16, RZ, RZ, UR37 ;  /* 0x00000025ff107e24 */ /* 0x000fe4000f8e00ff */
[----:B------:R-:W-:Y:S01]  /*0a40*/  IMAD.U32 R17, RZ, RZ, UR36 ;  /* 0x00000024ff117e24 */ /* 0x000fe2000f8e00ff */
[----:B0123--:R-:W-:Y:S06]  /*0a50*/  BAR.SYNC.DEFER_BLOCKING 0x0 ;  /* 0x0000000000007b1d */ /* 0x00ffec0000010000 */
[----:B------:R-:W-:Y:S05]  /*0a60*/  @!P0 BRA `(.L_x_3565) ;  /* 0x000002e000b08947 */ /* 0x000fea0003800000 */
.L_x_3566:
[----:B------:R-:W-:-:S08]  /*0a70*/  NOP ;  /* 0x0000000000007918 */ /* 0x000fd00000000000 */
[----:B------:R-:W0:Y:S02]  /*0a80*/  USETMAXREG.TRY_ALLOC.CTAPOOL UP0, 0xf0 ;  /* 0x000000f0000079c8 */ /* 0x000e240008000600 */
[----:B0-----:R-:W-:-:S13]  /*0a90*/  PLOP3.LUT P0, PT, PT, PT, UP0, 0x80, 0x0 ;  /* 0x000000000000781c */ /* 0x001fda0003f0f008 */
[----:B------:R-:W-:Y:S05]  /*0aa0*/  @!P0 BRA `(.L_x_3566) ;  /* 0xfffffffc00f08947 */ /* 0x000fea000383ffff */
[----:B------:R-:W2:Y:S01]  /*0ab0*/  LDL.LU R2, [R1+0x49c] ;  /* 0x00049c0001027983 */ /* 0x000ea20000300800 */
[----:B------:R-:W0:Y:S01]  /*0ac0*/  S2UR UR5, SR_CgaCtaId ;  /* 0x00000000000579c3 */ /* 0x000e220000008800 */
[----:B------:R-:W-:Y:S01]  /*0ad0*/  UMOV UR4, 0x400 ;  /* 0x0000040000047882 */ /* 0x000fe20000000000 */
[----:B------:R-:W-:Y:S01]  /*0ae0*/  UIADD3 UR39, UP0, UR37, 0x218, URZ ;  /* 0x0000021825277890 */ /* 0x000fe2000ff1e03f */
[----:B------:R-:W1:Y:S01]  /*0af0*/  S2R R0, SR_TID.X ;  /* 0x0000000000007919 */ /* 0x000e620000002100 */
[----:B------:R-:W-:Y:S02]  /*0b00*/  UIADD3 UR46, UP1, UR37, 0x224, URZ ;  /* 0x00000224252e7890 */ /* 0x000fe4000ff3e03f */
[----:B------:R-:W-:Y:S01]  /*0b10*/  UIADD3.X UR47, URZ, UR36, URZ, UP0, !UPT ;  /* 0x000000243f2f7290 */ /* 0x000fe200087fe43f */
[----:B------:R-:W-:Y:S01]  /*0b20*/  STL.64 [R1+0x218], RZ ;  /* 0x000218ff01007387 */ /* 0x000fe20000100a00 */
[----:B------:R-:W-:-:S03]  /*0b30*/  UIADD3.X UR48, URZ, UR36, URZ, UP1, !UPT ;  /* 0x000000243f307290 */ /* 0x000fc60008ffe43f */
[----:B------:R-:W-:Y:S04]  /*0b40*/  STL [R1+0x220], RZ ;  /* 0x000220ff01007387 */ /* 0x000fe80000100800 */
[----:B------:R-:W-:Y:S01]  /*0b50*/  STL [R1+0x224], RZ ;  /* 0x000224ff01007387 */ /* 0x000fe20000100800 */
[----:B0-----:R-:W-:-:S06]  /*0b60*/  ULEA UR4, UR5, UR4, 0x18 ;  /* 0x0000000405047291 */ /* 0x001fcc000f8ec03f */
[----:B------:R-:W-:Y:S01]  /*0b70*/  IMAD.U32 R144, RZ, RZ, UR4 ;  /* 0x00000004ff907e24 */ /* 0x000fe2000f8e00ff */
[----:B------:R-:W-:Y:S06]  /*0b80*/  BAR.ARV 0x8, 0x180 ;  /* 0x0206000000007b1d */ /* 0x000fec0000002000 */
[----:B-1----:R-:W-:Y:S01]  /*0b90*/  SHF.R.U32.HI R11, RZ, 0x7, R0 ;  /* 0x00000007ff0b7819 */ /* 0x002fe20000011600 */
[----:B------:R-:W-:-:S03]  /*0ba0*/  ULDC UR4, c[0x0][0xd3c] ;  /* 0x00034f0000047ab9 */ /* 0x000fc60000000800 */
[----:B------:R-:W-:-:S13]  /*0bb0*/  ISETP.NE.AND P0, PT, R11, 0x1, PT ;  /* 0x000000010b00780c */ /* 0x000fda0003f05270 */
[----:B------:R-:W-:Y:S08]  /*0bc0*/  @!P0 BAR.ARV 0x9, 0x100 ;  /* 0x0244000000008b1d */ /* 0x000ff00000002000 */
[----:B------:R-:W-:Y:S06]  /*0bd0*/  BAR.SYNC.DEFER_BLOCKING 0x5, 0x180 ;  /* 0x0146000000007b1d */ /* 0x000fec0000010000 */
[----:B------:R-:W0:Y:S02]  /*0be0*/  LDS.128 R120, [R144+0x324d0] ;  /* 0x0324d00090787984 */ /* 0x000e240000000c00 */
[----:B------:R-:W-:Y:S06]  /*0bf0*/  BAR.ARV 0x4, 0x180 ;  /* 0x0106000000007b1d */ /* 0x000fec0000002000 */
[----:B--2---:R-:W-:-:S04]  /*0c00*/  LOP3.LUT R2, R2, 0xffefffff, RZ, 0xc0, !PT ;  /* 0xffefffff02027812 */ /* 0x004fc800078ec0ff */
[----:B------:R-:W-:Y:S02]  /*0c10*/  @P0 LOP3.LUT R2, R2, 0x100000, RZ, 0xfc, !PT ;  /* 0x0010000002020812 */ /* 0x000fe400078efcff */
[----:B0-----:R-:W-:-:S03]  /*0c20*/  ISETP.GE.AND P0, PT, R123, UR4, PT ;  /* 0x000000047b007c0c */ /* 0x001fc6000bf06270 */
[----:B------:R0:W-:Y:S10]  /*0c30*/  STL [R1+0x49c], R2 ;  /* 0x00049c0201007387 */ /* 0x0001f40000100800 */
[----:B0-----:R-:W-:Y:S05]  /*0c40*/  @P0 BRA `(.L_x_3567) ;  /* 0x0000036c00980947 */ /* 0x001fea0003800000 */
[----:B------:R-:W-:Y:S01]  /*0c50*/  VIADD R201, R0, 0xffffff80 ;  /* 0xffffff8000c97836 */ /* 0x000fe20000000000 */
[C---:B------:R-:W-:Y:S01]  /*0c60*/  IADD3 R188, -R11.reuse, 0xb, RZ ;  /* 0x0000000b0bbc7810 */ /* 0x040fe20007ffe1ff */
[----:B------:R-:W-:Y:S02]  /*0c70*/  VIADD R180, R11, 0x8 ;  /* 0x000000080bb47836 */ /* 0x000fe40000000000 */
[----:B------:R-:W-:Y:S01]  /*0c80*/  IMAD.MOV.U32 R152, RZ, RZ, RZ ;  /* 0x000000ffff987224 */ /* 0x000fe200078e00ff */
[----:B------:R-:W-:Y:S01]  /*0c90*/  SHF.R.S32.HI R0, RZ, 0x1f, R201 ;  /* 0x0000001fff007819 */ /* 0x000fe200000114c9 */
[----:B------:R-:W-:-:S03]  /*0ca0*/  IMAD.MOV.U32 R157, RZ, RZ, RZ ;  /* 0x000000ffff9d7224 */ /* 0x000fc600078e00ff */
[CC--:B------:R-:W-:Y:S02]  /*0cb0*/  LEA.HI R2, R0.reuse, R201.reuse, RZ, 0x7 ;  /* 0x000000c900027211 */ /* 0x0c0fe400078f38ff */
[-C--:B------:R-:W-:Y:S02]  /*0cc0*/  LEA.HI R7, R0, R201.reuse, RZ, 0x4 ;  /* 0x000000c900077211 */ /* 0x080fe400078f20ff */
[----:B------:R-:W-:Y:S02]  /*0cd0*/  LOP3.LUT R226, R2, 0xffffff80, RZ, 0xc0, !PT ;  /* 0xffffff8002e27812 */ /* 0x000fe400078ec0ff */
[----:B------:R-:W-:Y:S02]  /*0ce0*/  SHF.R.S32.HI R233, RZ, 0x7, R2 ;  /* 0x00000007ffe97819 */ /* 0x000fe40000011402 */
[----:B------:R-:W-:Y:S01]  /*0cf0*/  LEA.HI R9, R0, R201, RZ, 0x5 ;  /* 0x000000c900097211 */ /* 0x000fe200078f28ff */
[----:B------:R-:W-:Y:S01]  /*0d00*/  IMAD.IADD R226, R201, 0x1, -R226 ;  /* 0x00000001c9e27824 */ /* 0x000fe200078e0ae2 */
[----:B------:R-:W-:-:S02]  /*0d10*/  LEA.HI R2, R2, R233, RZ, 0x1 ;  /* 0x000000e902027211 */ /* 0x000fc400078f08ff */
[----:B------:R-:W-:Y:S02]  /*0d20*/  SHF.R.S32.HI R10, RZ, 0x4, R7 ;  /* 0x00000004ff0a7819 */ /* 0x000fe40000011407 */
        /* <DEDUP_REMOVED lines=9> */
[C---:B------:R-:W-:Y:S02]  /*0dc0*/  LOP3.LUT R8, R7.reuse, 0x3fffff0, RZ, 0xc0, !PT ;  /* 0x03fffff007087812 */ /* 0x040fe400078ec0ff */
[----:B------:R-:W-:Y:S02]  /*0dd0*/  LOP3.LUT R6, R6, 0xfffffff8, RZ, 0xc0, !PT ;  /* 0xfffffff806067812 */ /* 0x000fe400078ec0ff */
[----:B------:R-:W-:Y:S01]  /*0de0*/  LEA.HI R7, R7, R10, RZ, 0x1 ;  /* 0x0000000a07077211 */ /* 0x000fe200078f08ff */
[----:B------:R-:W-:Y:S01]  /*0df0*/  IMAD.IADD R8, R201, 0x1, -R8 ;  /* 0x00000001c9087824 */ /* 0x000fe200078e0a08 */
[----:B------:R-:W-:Y:S01]  /*0e00*/  SHF.R.S32.HI R9, RZ, 0x5, R9 ;  /* 0x00000005ff097819 */ /* 0x000fe20000011409 */
[----:B------:R-:W-:Y:S01]  /*0e10*/  IMAD.IADD R6, R5, 0x1, -R6 ;  /* 0x0000000105067824 */ /* 0x000fe200078e0a06 */
[----:B------:R-:W-:-:S03]  /*0e20*/  LOP3.LUT R7, R7, 0x1ffffffe, RZ, 0xc0, !PT ;  /* 0x1ffffffe07077812 */ /* 0x000fc600078ec0ff */
[----:B------:R-:W-:Y:S02]  /*0e30*/  IMAD R3, R3, 0x10, R6 ;  /* 0x0000001003037824 */ /* 0x000fe400078e0206 */
[----:B------:R-:W-:Y:S02]  /*0e40*/  IMAD.IADD R7, R10, 0x1, -R7 ;  /* 0x000000010a077824 */ /* 0x000fe400078e0a07 */
[----:B------:R-:W-:Y:S01]  /*0e50*/  IMAD R192, R2, 0x40, R3 ;  /* 0x0000004002c07824 */ /* 0x000fe200078e0203 */
[CC--:B------:R-:W-:Y:S01]  /*0e60*/  LEA.HI R2, R0.reuse, R201.reuse, RZ, 0x2 ;  /* 0x000000c900027211 */ /* 0x0c0fe200078f10ff */
[C---:B------:R-:W-:Y:S01]  /*0e70*/  IMAD R8, R9.reuse, 0x10, R8 ;  /* 0x0000001009087824 */ /* 0x040fe200078e0208 */
[----:B------:R-:W-:Y:S01]  /*0e80*/  LEA.HI R3, R0, R201, RZ, 0x3 ;  /* 0x000000c900037211 */ /* 0x000fe200078f18ff */
[----:B------:R-:W-:Y:S01]  /*0e90*/  IMAD.SHL.U32 R167, R9, 0x200, RZ ;  /* 0x0000020009a77824 */ /* 0x000fe200078e00ff */
[----:B------:R-:W-:Y:S01]  /*0ea0*/  LOP3.LUT R0, R2, 0xfffffffc, RZ, 0xc0, !PT ;  /* 0xfffffffc02007812 */ /* 0x000fe200078ec0ff */
[----:B------:R-:W-:Y:S01]  /*0eb0*/  IMAD R8, R8, 0x8, R7 ;  /* 0x0000000808087824 */ /* 0x000fe200078e0207 */
[----:B------:R-:W-:-:S02]  /*0ec0*/  SHF.R.S32.HI R153, RZ, 0x2, R2 ;  /* 0x00000002ff997819 */ /* 0x000fc40000011402 */
[----:B------:R-:W-:Y:S01]  /*0ed0*/  SHF.R.S32.HI R2, RZ, 0x1f, R2 ;  /* 0x0000001fff027819 */ /* 0x000fe20000011402 */
[----:B------:R-:W-:Y:S01]  /*0ee0*/  IMAD.IADD R221, R201, 0x1, -R0 ;  /* 0x00000001c9dd7824 */ /* 0x000fe200078e0a00 */
[----:B------:R-:W-:Y:S01]  /*0ef0*/  LOP3.LUT R6, R3, 0xfffffff8, RZ, 0xc0, !PT ;  /* 0xfffffff803067812 */ /* 0x000fe200078ec0ff */
[----:B------:R-:W-:Y:S01]  /*0f00*/  VIADD R156, R153, 0x40 ;  /* 0x00000040999c7836 */ /* 0x000fe20000000000 */
[----:B------:R-:W-:Y:S01]  /*0f10*/  LEA.HI R2, R2, R153, RZ, 0x3 ;  /* 0x0000009902027211 */ /* 0x000fe200078f18ff */
[----:B------:R-:W-:Y:S01]  /*0f20*/  IMAD.SHL.U32 R22, R221, 0x8, RZ ;  /* 0x00000008dd167824 */ /* 0x000fe200078e00ff */
[----:B------:R-:W-:Y:S01]  /*0f30*/  SHF.R.S32.HI R210, RZ, 0x3, R3 ;  /* 0x00000003ffd27819 */ /* 0x000fe20000011403 */
[----:B------:R-:W-:Y:S01]  /*0f40*/  IMAD.IADD R3, R201, 0x1, -R6 ;  /* 0x00000001c9037824 */ /* 0x000fe200078e0a06 */
[----:B------:R-:W-:Y:S01]  /*0f50*/  LOP3.LUT R2, R2, 0xfffffff8, RZ, 0xc0, !PT ;  /* 0xfffffff802027812 */ /* 0x000fe200078ec0ff */
[----:B------:R-:W-:Y:S01]  /*0f60*/  IMAD.SHL.U32 R172, R156, 0x40, RZ ;  /* 0x000000409cac7824 */ /* 0x000fe200078e00ff */
[----:B------:R-:W-:Y:S01]  /*0f70*/  LEA.HI R0, R221, R221, RZ, 0x1 ;  /* 0x000000dddd007211 */ /* 0x000fe200078f08ff */
[C---:B------:R-:W-:Y:S01]  /*0f80*/  IMAD.SHL.U32 R160, R3.reuse, 0x8, RZ ;  /* 0x0000000803a07824 */ /* 0x040fe200078e00ff */
[----:B------:R-:W-:Y:S01]  /*0f90*/  SHF.R.S32.HI R164, RZ, 0x1f, R153 ;  /* 0x0000001fffa47819 */ /* 0x000fe20000011499 */
[----:B------:R-:W-:Y:S01]  /*0fa0*/  IMAD R220, R3, 0x20, R210 ;  /* 0x0000002003dc7824 */ /* 0x000fe200078e02d2 */
[----:B------:R-:W-:Y:S01]  /*0fb0*/  SHF.R.S32.HI R3, RZ, 0x1f, R156 ;  /* 0x0000001fff037819 */ /* 0x000fe2000001149c */
[----:B------:R-:W-:Y:S01]  /*0fc0*/  IMAD.IADD R223, R153, 0x1, -R2 ;  /* 0x0000000199df7824 */ /* 0x000fe200078e0a02 */
[----:B------:R-:W-:Y:S01]  /*0fd0*/  LOP3.LUT R0, R0, 0x1ffffffe, RZ, 0xc0, !PT ;  /* 0x1ffffffe00007812 */ /* 0x000fe200078ec0ff */
[----:B------:R-:W-:Y:S01]  /*0fe0*/  IMAD.SHL.U32 R154, R221, 0x4, RZ ;  /* 0x00000004dd9a7824 */ /* 0x000fe200078e00ff */
[----:B------:R-:W-:Y:S01]  /*0ff0*/  LEA.HI R2, R3, R156, RZ, 0x3 ;  /* 0x0000009c03027211 */ /* 0x000fe200078f18ff */
[----:B------:R-:W-:Y:S01]  /*1000*/  IMAD.SHL.U32 R166, R223, 0x40, RZ ;  /* 0x00000040dfa67824 */ /* 0x000fe200078e00ff */
[----:B------:R-:W-:Y:S01]  /*1010*/  LOP3.LUT R172, R172, 0x1c0, RZ, 0xc0, !PT ;  /* 0x000001c0acac7812 */ /* 0x000fe200078ec0ff */
[----:B------:R-:W-:Y:S01]  /*1020*/  IMAD.IADD R5, R221, 0x1, -R0 ;  /* 0x00000001dd057824 */ /* 0x000fe200078e0a00 */
[----:B------:R-:W-:Y:S01]  /*1030*/  LOP3.LUT R3, R4, 0x7ffffffc, RZ, 0xc0, !PT ;  /* 0x7ffffffc04037812 */ /* 0x000fe200078ec0ff */
[----:B------:R-:W-:Y:S01]  /*1040*/  IMAD.SHL.U32 R2, R2, 0x40, RZ ;  /* 0x0000004002027824 */ /* 0x000fe200078e00ff */
[----:B------:R-:W-:Y:S01]  /*1050*/  LOP3.LUT R166, R166, 0x1c0, RZ, 0xc0, !PT ;  /* 0x000001c0a6a67812 */ /* 0x000fe200078ec0ff */
[----:B------:R-:W-:Y:S01]  /*1060*/  VIADD R158, R154, 0x10 ;  /* 0x000000109a9e7836 */ /* 0x000fe20000000000 */
[----:B------:R-:W-:Y:S01]  /*1070*/  SHF.R.U32.HI R174, RZ, 0x3, R172 ;  /* 0x00000003ffae7819 */ /* 0x000fe200000116ac */
[----:B------:R-:W-:Y:S01]  /*1080*/  VIADD R162, R160, 0x40 ;  /* 0x00000040a0a27836 */ /* 0x000fe20000000000 */
[--C-:B------:R-:W-:Y:S01]  /*1090*/  LOP3.LUT R4, R172, 0x38, R22.reuse, 0xf8, !PT ;  /* 0x00000038ac047812 */ /* 0x100fe200078ef816 */
[----:B------:R-:W-:Y:S01]  /*10a0*/  VIADD R161, R160, 0x80 ;  /* 0x00000080a0a17836 */ /* 0x000fe20000000000 */
[----:B------:R-:W-:Y:S01]  /*10b0*/  LOP3.LUT R175, R2, 0xfffffe00, RZ, 0xc0, !PT ;  /* 0xfffffe0002af7812 */ /* 0x000fe200078ec0ff */
[----:B------:R-:W-:Y:S01]  /*10c0*/  VIADD R163, R160, 0xc0 ;  /* 0x000000c0a0a37836 */ /* 0x000fe20000000000 */
[----:B------:R-:W-:Y:S01]  /*10d0*/  LOP3.LUT R0, R166, 0x18, R22, 0xf8, !PT ;  /* 0x00000018a6007812 */ /* 0x000fe200078ef816 */
[----:B------:R-:W-:Y:S01]  /*10e0*/  IMAD.IADD R3, R226, 0x1, -R3 ;  /* 0x00000001e2037824 */ /* 0x000fe200078e0a03 */
[----:B------:R-:W-:Y:S01]  /*10f0*/  SHF.R.U32.HI R173, RZ, 0x3, R166 ;  /* 0x00000003ffad7819 */ /* 0x000fe200000116a6 */
[----:B------:R-:W-:Y:S01]  /*1100*/  IMAD.SHL.U32 R235, R8, 0x8, RZ ;  /* 0x0000000808eb7824 */ /* 0x000fe200078e00ff */
[----:B------:R-:W-:Y:S01]  /*1110*/  LOP3.LUT R7, R175, R4, R174, 0xf6, !PT ;  /* 0x00000004af077212 */ /* 0x000fe200078ef6ae */
[----:B------:R-:W-:Y:S01]  /*1120*/  IMAD.SHL.U32 R193, R3, 0x2, RZ ;  /* 0x0000000203c17824 */ /* 0x000fe200078e00ff */
[----:B------:R-:W-:Y:S01]  /*1130*/  LOP3.LUT R227, R0, R173, RZ, 0x3c, !PT ;  /* 0x000000ad00e37212 */ /* 0x000fe200078e3cff */
[----:B------:R-:W-:Y:S01]  /*1140*/  IMAD R234, R5, 0x8, R192 ;  /* 0x0000000805ea7824 */ /* 0x000fe200078e02c0 */
[----:B------:R-:W-:Y:S01]  /*1150*/  SHF.R.S32.HI R176, RZ, 0x1f, R156 ;  /* 0x0000001fffb07819 */ /* 0x000fe2000001149c */
[----:B------:R-:W-:Y:S01]  /*1160*/  IMAD R224, R7, 0x2, R144 ;  /* 0x0000000207e07824 */ /* 0x000fe200078e0290 */
[----:B------:R-:W-:-:S02]  /*1170*/  SHF.R.S32.HI R23, RZ, 0x1f, R22 ;  /* 0x0000001fff177819 */ /* 0x000fc40000011416 */
[----:B------:R-:W-:Y:S02]  /*1180*/  SHF.R.S32.HI R184, RZ, 0x1f, R160 ;  /* 0x0000001fffb87819 */ /* 0x000fe400000114a0 */
[----:B------:R-:W-:Y:S02]  /*1190*/  SHF.R.S32.HI R222, RZ, 0x1f, R158 ;  /* 0x0000001fffde7819 */ /* 0x000fe4000001149e */
[----:B------:R-:W-:Y:S02]  /*11a0*/  SHF.R.S32.HI R183, RZ, 0x1f, R162 ;  /* 0x0000001fffb77819 */ /* 0x000fe400000114a2 */
[----:B------:R-:W-:Y:S02]  /*11b0*/  SHF.R.S32.HI R182, RZ, 0x1f, R161 ;  /* 0x0000001fffb67819 */ /* 0x000fe400000114a1 */
[----:B------:R-:W-:Y:S02]  /*11c0*/  SHF.R.S32.HI R181, RZ, 0x1f, R163 ;  /* 0x0000001fffb57819 */ /* 0x000fe400000114a3 */
[----:B------:R-:W-:-:S07]  /*11d0*/  LOP3.LUT R159, R227, R167, RZ, 0xfc, !PT ;  /* 0x000000a7e39f7212 */ /* 0x000fce00078efcff */
.L_x_3782:
        /* <DEDUP_REMOVED lines=12> */
[----:B------:R-:W1:Y:S01]  /*12a0*/  @P1 LDC.64 R2, c[0x0][0xb20] ;  /* 0x0002c800ff021b82 */ /* 0x000e620000000a00 */
[----:B------:R-:W-:Y:S01]  /*12b0*/  ISETP.NE.AND.EX P0, PT, RZ, UR5, PT, P0 ;  /* 0x00000005ff007c0c */ /* 0x000fe2000bf05300 */
[----:B0--3--:R-:W-:-:S06]  /*12c0*/  IMAD.WIDE R8, R123, 0x4, R4 ;  /* 0x000000047b087825 */ /* 0x009fcc00078e0204 */
        /* <DEDUP_REMOVED lines=28> */
.L_x_3568:
        /* <DEDUP_REMOVED lines=10> */
.L_x_3569:
[----:B------:R-:W-:Y:S05]  /*1530*/  @!P0 BRA `(.L_x_3570) ;  /* 0x00000000000c8947 */ /* 0x000fea0003800000 */
[----:B------:R-:W2:Y:S04]  /*1540*/  LDG.E R3, desc[UR42][R8.64] ;  /* 0x0000002a08037981 */ /* 0x000ea8000c1e1900 */
[----:B------:R-:W2:Y:S02]  /*1550*/  LDG.E R28, desc[UR42][R8.64+0x4] ;  /* 0x0000042a081c7981 */ /* 0x000ea4000c1e1900 */
[----:B--2---:R-:W-:-:S07]  /*1560*/  IMAD.IADD R28, R28, 0x1, -R3 ;  /* 0x000000011c1c7824 */ /* 0x004fce00078e0a03 */
.L_x_3570:
[----:B------:R-:W-:Y:S01]  /*1570*/  ULDC.64 UR4, c[0x0][0xb08] ;  /* 0x0002c20000047ab9 */ /* 0x000fe20000000a00 */
[----:B------:R-:W1:Y:S01]  /*1580*/  LDC R8, c[0x0][0x448] ;  /* 0x00011200ff087b82 */ /* 0x000e620000000800 */
[----:B------:R-:W-:-:S04]  /*1590*/  ISETP.NE.U32.AND P0, PT, RZ, UR4, PT ;  /* 0x00000004ff007c0c */ /* 0x000fc8000bf05070 */
[----:B------:R-:W-:Y:S01]  /*15a0*/  ISETP.NE.AND.EX P0, PT, RZ, UR5, PT, P0 ;  /* 0x00000005ff007c0c */ /* 0x000fe2000bf05300 */
[----:B------:R-:W-:Y:S02]  /*15b0*/  ULDC.64 UR4, c[0x0][0xb28] ;  /* 0x0002ca0000047ab9 */ /* 0x000fe40000000a00 */
[----:B------:R-:W-:Y:S01]  /*15c0*/  ISETP.NE.U32.AND P1, PT, RZ, UR4, PT ;  /* 0x00000004ff007c0c */ /* 0x000fe2000bf25070 */
[----:B0----5:R-:W-:Y:S01]  /*15d0*/  IMAD.MOV.U32 R2, RZ, RZ, R28 ;  /* 0x000000ffff027224 */ /* 0x021fe200078e001c */
[----:B------:R-:W0:Y:S02]  /*15e0*/  LDC.64 R12, c[0x0][0xad8] ;  /* 0x0002b600ff0c7b82 */ /* 0x000e240000000a00 */
[----:B------:R-:W-:-:S06]  /*15f0*/  ISETP.NE.AND.EX P1, PT, RZ, UR5, PT, P1 ;  /* 0x00000005ff007c0c */ /* 0x000fcc000bf25310 */
[----:B------:R-:W2:Y:S08]  /*1600*/  @P0 LDC.64 R4, c[0x0][0xb08] ;  /* 0x0002c200ff040b82 */ /* 0x000eb00000000a00 */
[----:B------:R-:W3:Y:S01]  /*1610*/  @P1 LDC.64 R6, c[0x0][0xb28] ;  /* 0x0002ca00ff061b82 */ /* 0x000ee20000000a00 */
[----:B--2---:R-:W-:-:S05]  /*1620*/  @P0 IMAD.WIDE R4, R123, 0x4, R4 ;  /* 0x000000047b040825 */ /* 0x004fca00078e0204 */
[----:B------:R-:W2:Y:S04]  /*1630*/  @P0 LDG.E R0, desc[UR42][R4.64] ;  /* 0x0000002a04000981 */ /* 0x000ea8000c1e1900 */
[----:B------:R-:W2:Y:S01]  /*1640*/  @P0 LDG.E R3, desc[UR42][R4.64+0x4] ;  /* 0x0000042a04030981 */ /* 0x000ea2000c1e1900 */
[----:B---3--:R-:W-:-:S05]  /*1650*/  @P1 IMAD.WIDE R6, R123, 0x4, R6 ;  /* 0x000000047b061825 */ /* 0x008fca00078e0206 */
[----:B------:R3:W5:Y:S01]  /*1660*/  @P1 LDG.E R2, desc[UR42][R6.64] ;  /* 0x0000002a06021981 */ /* 0x000762000c1e1900 */
[----:B-1----:R-:W-:Y:S01]  /*1670*/  ISETP.NE.AND P1, PT, R8, 0x1, PT ;  /* 0x000000010800780c */ /* 0x002fe20003f25270 */
[----:B------:R-:W-:Y:S01]  /*1680*/  IMAD.SHL.U32 R177, R121, 0x80, RZ ;  /* 0x0000008079b17824 */ /* 0x000fe200078e00ff */
[----:B0-----:R-:W-:Y:S01]  /*1690*/  ISETP.GE.AND P2, PT, R13, 0x1, PT ;  /* 0x000000010d00780c */ /* 0x001fe20003f46270 */
[----:B------:R-:W-:-:S10]  /*16a0*/  IMAD.IADD R11, R28, 0x1, -R11 ;  /* 0x000000011c0b7824 */ /* 0x000fd400078e0a0b */
[----:B------:R-:W0:Y:S08]  /*16b0*/  @P1 LDC R8, c[0x0][0x44c] ;  /* 0x00011300ff081b82 */ /* 0x000e300000000800 */
[----:B------:R-:W1:Y:S01]  /*16c0*/  @P1 LDC R9, c[0x0][0x450] ;  /* 0x00011400ff091b82 */ /* 0x000e620000000800 */
[----:B--2---:R-:W-:Y:S02]  /*16d0*/  @P0 IMAD.IADD R58, R3, 0x1, -R0 ;  /* 0x00000001033a0824 */ /* 0x004fe400078e0a00 */
[----:B------:R-:W-:-:S02]  /*16e0*/  VIADD R3, R177, 0x7f ;  /* 0x0000007fb1037836 */ /* 0x000fc40000000000 */
[----:B------:R-:W-:Y:S02]  /*16f0*/  IMAD.IADD R25, R11, 0x1, R58 ;  /* 0x000000010b197824 */ /* 0x000fe400078e023a */
[----:B0-----:R-:W-:-:S03]  /*1700*/  @P1 IMAD.HI.U32 R4, R3, R8, RZ ;  /* 0x0000000803041227 */ /* 0x001fc600078e00ff */
[C---:B------:R-:W-:Y:S01]  /*1710*/  IADD3 R187, R25.reuse, 0x1, -R24 ;  /* 0x0000000119bb7810 */ /* 0x040fe20007ffe818 */
[----:B------:R-:W-:Y:S01]  /*1720*/  VIADD R0, R25, 0x5f ;  /* 0x0000005f19007836 */ /* 0x000fe20000000000 */
[----:B-1----:R-:W-:-:S03]  /*1730*/  @P1 SHF.R.U32.HI R3, RZ, R9, R4 ;  /* 0x00000009ff031219 */ /* 0x002fc60000011604 */
[----:B------:R-:W-:-:S04]  /*1740*/  IMAD.HI R0, R0, 0x2aaaaaab, RZ ;  /* 0x2aaaaaab00007827 */ /* 0x000fc800078e02ff */
[----:B---3--:R-:W-:Y:S01]  /*1750*/  IMAD.IADD R7, R187, 0x1, R3 ;  /* 0x00000001bb077824 */ /* 0x008fe200078e0203 */
[----:B------:R-:W-:-:S04]  /*1760*/  SHF.R.U32.HI R185, RZ, 0x1f, R0 ;  /* 0x0000001fffb97819 */ /* 0x000fc80000011600 */
        /* <DEDUP_REMOVED lines=14> */
.L_x_3573:
[----:B------:R-:W-:-:S13]  /*1850*/  ISETP.NE.AND P0, PT, R13, 0x1, PT ;  /* 0x000000010d00780c */ /* 0x000fda0003f05270 */
[----:B------:R-:W0:Y:S02]  /*1860*/  @P0 LDC.64 R4, c[0x0][0xae0] ;  /* 0x0002b800ff040b82 */ /* 0x000e240000000a00 */
[----:B0-----:R-:W-:-:S05]  /*1870*/  @P0 IMAD.HI.U32 R4, R3, R4, RZ ;  /* 0x0000000403040227 */ /* 0x001fca00078e00ff */
[----:B------:R-:W-:-:S07]  /*1880*/  @P0 SHF.R.U32.HI R3, RZ, R5, R4 ;  /* 0x00000005ff030219 */ /* 0x000fce0000011604 */
.L_x_3574:
[----:B------:R-:W-:Y:S05]  /*1890*/  BSYNC B0 ;  /* 0x0000000000007941 */ /* 0x000fea0003800000 */
.L_x_3572:
[----:B------:R-:W-:-:S05]  /*18a0*/  IMAD R3, R3, R13, R13 ;  /* 0x0000000d03037224 */ /* 0x000fca00078e020d */
[----:B------:R-:W-:-:S07]  /*18b0*/  VIMNMX R0, R0, R3, PT ;  /* 0x0000000300007248 */ /* 0x000fce0003fe0100 */
.L_x_3571:
[----:B------:R-:W0:Y:S01]  /*18c0*/  @P1 LDC R4, c[0x0][0x44c] ;  /* 0x00011300ff041b82 */ /* 0x000e220000000800 */
[----:B------:R-:W-:Y:S01]  /*18d0*/  IMAD.MOV.U32 R3, RZ, RZ, R177 ;  /* 0x000000ffff037224 */ /* 0x000fe200078e00b1 */
[----:B------:R-:W-:Y:S01]  /*18e0*/  ULDC UR4, c[0x0][0xad4] ;  /* 0x0002b50000047ab9 */ /* 0x000fe20000000800 */
[----:B------:R-:W-:-:S05]  /*18f0*/  IMAD.IADD R186, R25, 0x1, -R24 ;  /* 0x0000000119ba7824 */ /* 0x000fca00078e0a18 */
[----:B------:R-:W1:Y:S01]  /*1900*/  @P1 LDC R5, c[0x0][0x450] ;  /* 0x00011400ff051b82 */ /* 0x000e620000000800 */
[----:B0-----:R-:W-:-:S05]  /*1910*/  @P1 IMAD.HI.U32 R4, R177, R4, RZ ;  /* 0x00000004b1041227 */ /* 0x001fca00078e00ff */
[----:B-1----:R-:W-:-:S05]  /*1920*/  @P1 SHF.R.U32.HI R3, RZ, R5, R4 ;  /* 0x00000005ff031219 */ /* 0x002fca0000011604 */
        /* <DEDUP_REMOVED lines=13> */
.L_x_3577:
[----:B------:R-:W-:-:S13]  /*1a00*/  ISETP.NE.AND P0, PT, R13, 0x1, PT ;  /* 0x000000010d00780c */ /* 0x000fda0003f05270 */
[----:B------:R-:W0:Y:S02]  /*1a10*/  @P0 LDC.64 R6, c[0x0][0xae0] ;  /* 0x0002b800ff060b82 */ /* 0x000e240000000a00 */
[----:B0-----:R-:W-:-:S05]  /*1a20*/  @P0 IMAD.HI.U32 R6, R3, R6, RZ ;  /* 0x0000000603060227 */ /* 0x001fca00078e00ff */
[----:B------:R-:W-:-:S07]  /*1a30*/  @P0 SHF.R.U32.HI R3, RZ, R7, R6 ;  /* 0x00000007ff030219 */ /* 0x000fce0000011606 */
.L_x_3578:
[----:B------:R-:W-:Y:S05]  /*1a40*/  BSYNC B0 ;  /* 0x0000000000007941 */ /* 0x000fea0003800000 */
.L_x_3576:
[----:B------:R-:W-:-:S05]  /*1a50*/  IMAD R3, R3, R13, RZ ;  /* 0x0000000d03037224 */ /* 0x000fca00078e02ff */
[----:B------:R-:W-:-:S07]  /*1a60*/  VIMNMX R4, R4, R3, !PT ;  /* 0x0000000304047248 */ /* 0x000fce0007fe0100 */
.L_x_3575:
        /* <DEDUP_REMOVED lines=44> */
.L_x_3581:
[----:B------:R-:W-:Y:S05]  /*1d30*/  BSYNC B6 ;  /* 0x0000000000067941 */ /* 0x000fea0003800000 */
.L_x_3580:
        /* <DEDUP_REMOVED lines=20> */
.L_x_3583:
[----:B------:R-:W-:Y:S05]  /*1e80*/  BSYNC B6 ;  /* 0x0000000000067941 */ /* 0x000fea0003800000 */
.L_x_3582:
        /* <DEDUP_REMOVED lines=8> */
[----:B------:R-:W-:Y:S01]  /*1f10*/  SHF.R.S32.HI R10, RZ, 0x1f, R122 ;  /* 0x0000001fff0a7819 */ /* 0x000fe2000001147a */
[C---:B------:R-:W-:Y:S02]  /*1f20*/  VIADD R60, R22.reuse, 0x20 ;  /* 0x00000020163c7836 */ /* 0x040fe40000000000 */
[C---:B------:R-:W-:Y:S01]  /*1f30*/  VIADD R11, R22.reuse, 0xc0 ;  /* 0x000000c0160b7836 */ /* 0x040fe20000000000 */
[----:B------:R-:W2:Y:S08]  /*1f40*/  LDC R73, c[0x0][0x3f4] ;  /* 0x0000fd00ff497b82 */ /* 0x000eb00000000800 */
[----:B------:R-:W3:Y:S01]  /*1f50*/  @P0 LDC.64 R4, c[0x0][0xaf0] ;  /* 0x0002bc00ff040b82 */ /* 0x000ee20000000a00 */
[----:B------:R-:W-:-:S02]  /*1f60*/  VIADD R61, R22, 0x40 ;  /* 0x00000040163d7836 */ /* 0x000fc40000000000 */
[C---:B------:R-:W-:Y:S02]  /*1f70*/  VIADD R62, R22.reuse, 0x60 ;  /* 0x00000060163e7836 */ /* 0x040fe40000000000 */
[----:B------:R-:W-:-:S03]  /*1f80*/  VIADD R12, R22, 0xe0 ;  /* 0x000000e0160c7836 */ /* 0x000fc60000000000 */
[----:B------:R-:W4:Y:S08]  /*1f90*/  LDC.64 R14, c[0x0][0x408] ;  /* 0x00010200ff0e7b82 */ /* 0x000f300000000a00 */
[----:B------:R-:W2:Y:S01]  /*1fa0*/  LDC.64 R54, c[0x0][0x3f8] ;  /* 0x0000fe00ff367b82 */ /* 0x000ea20000000a00 */
[----:B---3--:R-:W-:-:S05]  /*1fb0*/  @P0 IMAD.WIDE R4, R123, 0x4, R4 ;  /* 0x000000047b040825 */ /* 0x008fca00078e0204 */
[----:B------:R3:W3:Y:S01]  /*1fc0*/  @P0 LDG.E R123, desc[UR42][R4.64] ;  /* 0x0000002a047b0981 */ /* 0x0006e2000c1e1900 */
[----:B------:R-:W-:Y:S01]  /*1fd0*/  SHF.R.S32.HI R43, RZ, 0x1f, R56 ;  /* 0x0000001fff2b7819 */ /* 0x000fe20000011438 */
[-C--:B-1----:R-:W-:Y:S01]  /*1fe0*/  IMAD.WIDE.U32 R6, R56, R8.reuse, RZ ;  /* 0x0000000838067225 */ /* 0x082fe200078e00ff */
[----:B------:R-:W-:Y:S02]  /*1ff0*/  ISETP.NE.U32.AND P0, PT, RZ, UR6, PT ;  /* 0x00000006ff007c0c */ /* 0x000fe4000bf05070 */
[----:B0-----:R-:W-:Y:S01]  /*2000*/  SHF.R.U32.HI R21, RZ, 0x7, R21 ;  /* 0x00000007ff157819 */ /* 0x001fe20000011615 */
[----:B------:R-:W-:Y:S01]  /*2010*/  IMAD R0, R43, R8, RZ ;  /* 0x000000082b007224 */ /* 0x000fe200078e02ff */
[----:B------:R-:W-:Y:S01]  /*2020*/  ISETP.NE.AND.EX P0, PT, RZ, UR7, PT, P0 ;  /* 0x00000007ff007c0c */ /* 0x000fe2000bf05300 */
[----:B------:R-:W-:Y:S01]  /*2030*/  VIADD R63, R22, 0x80 ;  /* 0x00000080163f7836 */ /* 0x000fe20000000000 */
[----:B------:R-:W-:Y:S01]  /*2040*/  ISETP.NE.AND P6, PT, R21, 0x1, PT ;  /* 0x000000011500780c */ /* 0x000fe20003fc5270 */
[----:B------:R-:W-:Y:S01]  /*2050*/  IMAD R3, R56, R9, R0 ;  /* 0x0000000938037224 */ /* 0x000fe200078e0200 */
[----:B------:R-:W-:Y:S01]  /*2060*/  SHF.R.S32.HI R155, RZ, 0x1f, R154 ;  /* 0x0000001fff9b7819 */ /* 0x000fe2000001149a */
[----:B------:R-:W-:Y:S01]  /*2070*/  VIADD R64, R22, 0xa0 ;  /* 0x000000a016407836 */ /* 0x000fe20000000000 */
[----:B------:R-:W-:Y:S01]  /*2080*/  SHF.L.U64.HI R65, R8, 0x6, R9 ;  /* 0x0000000608417819 */ /* 0x000fe20000010209 */
[----:B------:R-:W-:Y:S01]  /*2090*/  IMAD.IADD R7, R7, 0x1, R3 ;  /* 0x0000000107077824 */ /* 0x000fe200078e0203 */
[----:B----4-:R-:W-:Y:S01]  /*20a0*/  SHF.L.U64.HI R67, R14, 0x6, R15 ;  /* 0x000000060e437819 */ /* 0x010fe2000001020f */
[----:B------:R-:W-:Y:S01]  /*20b0*/  IMAD R3, R10, UR4, RZ ;  /* 0x000000040a037c24 */ /* 0x000fe2000f8e02ff */
[----:B--2---:R-:W-:Y:S01]  /*20c0*/  SHF.L.U64.HI R69, R54, 0x6, R55 ;  /* 0x0000000636457819 */ /* 0x004fe20000010237 */
[----:B---3--:R-:W-:-:S04]  /*20d0*/  IMAD.WIDE.U32 R4, R122, UR4, R6 ;  /* 0x000000047a047c25 */ /* 0x008fc8000f8e0006 */
[----:B------:R-:W-:Y:S01]  /*20e0*/  IMAD R3, R122, UR5, R3 ;  /* 0x000000057a037c24 */ /* 0x000fe2000f8e0203 */
[----:B------:R-:W-:Y:S01]  /*20f0*/  ULDC.64 UR4, c[0x0][0x310] ;  /* 0x0000c40000047ab9 */ /* 0x000fe20000000a00 */
[----:B------:R-:W-:-:S04]  /*2100*/  IMAD.WIDE.U32 R6, R153, R8, R22 ;  /* 0x0000000899067225 */ /* 0x000fc800078e0016 */
[----:B------:R-:W-:Y:S02]  /*2110*/  IMAD.IADD R5, R5, 0x1, R3 ;  /* 0x0000000105057824 */ /* 0x000fe400078e0203 */
[-C--:B------:R-:W-:Y:S02]  /*2120*/  IMAD R28, R164, R54.reuse, RZ ;  /* 0x00000036a41c7224 */ /* 0x080fe400078e02ff */
[----:B------:R-:W-:Y:S02]  /*2130*/  IMAD.MOV.U32 R71, RZ, RZ, 0x20 ;  /* 0x00000020ff477424 */ /* 0x000fe400078e00ff */
[C---:B------:R-:W-:Y:S02]  /*2140*/  IMAD R35, R153.reuse, R55, R28 ;  /* 0x0000003799237224 */ /* 0x040fe400078e021c */
[----:B------:R-:W-:-:S04]  /*2150*/  IMAD.WIDE.U32 R28, R153, R54, R22 ;  /* 0x00000036991c7225 */ /* 0x000fc800078e0016 */
[----:B------:R-:W-:Y:S02]  /*2160*/  IMAD.IADD R29, R35, 0x1, R29 ;  /* 0x00000001231d7824 */ /* 0x000fe400078e021d */
[----:B------:R-:W-:Y:S02]  /*2170*/  IMAD R37, R9, 0x60, RZ ;  /* 0x0000006009257824 */ /* 0x000fe400078e02ff */
[----:B-----5:R-:W-:-:S04]  /*2180*/  IMAD.WIDE.U32 R52, R2, R54, R28 ;  /* 0x0000003602347225 */ /* 0x020fc800078e001c */
[----:B------:R-:W-:Y:S02]  /*2190*/  IMAD.SHL.U32 R66, R8, 0x40, RZ ;  /* 0x0000004008427824 */ /* 0x000fe400078e00ff */
[----:B------:R-:W-:Y:S02]  /*21a0*/  IMAD R75, R15, 0x60, RZ ;  /* 0x000000600f4b7824 */ /* 0x000fe400078e02ff */
[----:B------:R-:W-:Y:S02]  /*21b0*/  IMAD.SHL.U32 R68, R14, 0x40, RZ ;  /* 0x000000400e447824 */ /* 0x000fe400078e00ff */
[----:B------:R-:W-:Y:S02]  /*21c0*/  IMAD.U32 R72, RZ, RZ, UR38 ;  /* 0x00000026ff487e24 */ /* 0x000fe4000f8e00ff */
[----:B------:R-:W-:-:S03]  /*21d0*/  IMAD.SHL.U32 R70, R54, 0x40, RZ ;  /* 0x0000004036467824 */ /* 0x000fc600078e00ff */
[----:B------:R-:W-:Y:S02]  /*21e0*/  LOP3.LUT R72, R72, 0x1, RZ, 0xfc, !PT ;  /* 0x0000000148487812 */ /* 0x000fe400078efcff */
        /* <DEDUP_REMOVED lines=12> */
[----:B------:R-:W-:Y:S01]  /*22b0*/  ISETP.GE.AND P2, PT, R60, UR4, PT ;  /* 0x000000043c007c0c */ /* 0x000fe2000bf46270 */
[----:B------:R-:W-:Y:S01]  /*22c0*/  IMAD R0, R153, R9, R0 ;  /* 0x0000000999007224 */ /* 0x000fe200078e0200 */
[----:B------:R-:W-:Y:S01]  /*22d0*/  ISETP.GE.AND P1, PT, R22, UR4, PT ;  /* 0x0000000416007c0c */ /* 0x000fe2000bf26270 */
[----:B------:R-:W-:Y:S01]  /*22e0*/  IMAD.WIDE.U32 R8, R8, 0x60, RZ ;  /* 0x0000006008087825 */ /* 0x000fe200078e00ff */
[----:B------:R-:W-:Y:S01]  /*22f0*/  SEL R6, RZ, 0xffffffff, P2 ;  /* 0xffffffffff067807 */ /* 0x000fe20001000000 */
[----:B------:R-:W-:Y:S01]  /*2300*/  ULDC.64 UR6, c[0x0][0x330] ;  /* 0x0000cc0000067ab9 */ /* 0x000fe20000000a00 */
[----:B------:R-:W-:Y:S01]  /*2310*/  IADD3.X R0, R59, R7, R0, P0, !PT ;  /* 0x000000073b007210 */ /* 0x000fe200007fe400 */
[----:B------:R-:W-:Y:S01]  /*2320*/  IMAD R7, R10, UR6, RZ ;  /* 0x000000060a077c24 */ /* 0x000fe2000f8e02ff */
[----:B------:R-:W-:Y:S01]  /*2330*/  ISETP.GE.AND P0, PT, R11, UR4, PT ;  /* 0x000000040b007c0c */ /* 0x000fe2000bf06270 */
[----:B------:R-:W-:Y:S01]  /*2340*/  IMAD.SHL.U32 R11, R6, 0x2, RZ ;  /* 0x00000002060b7824 */ /* 0x000fe200078e00ff */
[----:B------:R-:W-:Y:S01]  /*2350*/  SEL R10, RZ, 0x1, P1 ;  /* 0x00000001ff0a7807 */ /* 0x000fe20000800000 */
[C---:B------:R-:W-:Y:S01]  /*2360*/  IMAD R13, R122.reuse, UR7, R7 ;  /* 0x000000077a0d7c24 */ /* 0x040fe2000f8e0207 */
[----:B------:R-:W-:Y:S01]  /*2370*/  ISETP.GE.AND P1, PT, R61, UR4, PT ;  /* 0x000000043d007c0c */ /* 0x000fe2000bf26270 */
[----:B------:R-:W-:Y:S01]  /*2380*/  IMAD.WIDE.U32 R6, R122, UR6, R22 ;  /* 0x000000067a067c25 */ /* 0x000fe2000f8e0016 */
[----:B------:R-:W-:-:S02]  /*2390*/  ISETP.GE.AND P2, PT, R62, UR4, PT ;  /* 0x000000043e007c0c */ /* 0x000fc4000bf46270 */
[----:B------:R-:W-:Y:S01]  /*23a0*/  ISETP.GE.AND P3, PT, R12, UR4, PT ;  /* 0x000000040c007c0c */ /* 0x000fe2000bf66270 */
[----:B------:R-:W-:Y:S01]  /*23b0*/  IMAD.IADD R7, R7, 0x1, R13 ;  /* 0x0000000107077824 */ /* 0x000fe200078e020d */
[----:B------:R-:W-:Y:S01]  /*23c0*/  LOP3.LUT R10, R11, 0x2, R10, 0xe2, !PT ;  /* 0x000000020b0a7812 */ /* 0x000fe200078ee20a */
[----:B------:R-:W-:Y:S01]  /*23d0*/  IMAD.IADD R74, R9, 0x1, R37 ;  /* 0x00000001094a7824 */ /* 0x000fe200078e0225 */
        /* <DEDUP_REMOVED lines=8> */
[----:B------:R-:W-:Y:S01]  /*2460*/  IMAD.WIDE.U32 R20, R153, R14, R22 ;  /* 0x0000000e99147225 */ /* 0x000fe200078e0016 */
[----:B------:R-:W-:-:S02]  /*2470*/  SEL R12, RZ, 0x20, P2 ;  /* 0x00000020ff0c7807 */ /* 0x000fc40001000000 */
[----:B------:R-:W-:Y:S01]  /*2480*/  IADD3 R56, P2, R153, R56, RZ ;  /* 0x0000003899387210 */ /* 0x000fe20007f5e0ff */
[----:B------:R-:W-:Y:S01]  /*2490*/  IMAD R41, R123, UR5, R13 ;  /* 0x000000057b297c24 */ /* 0x000fe2000f8e020d */
[----:B------:R-:W-:Y:S01]  /*24a0*/  LOP3.LUT R11, R12, R10, R11, 0xfe, !PT ;  /* 0x0000000a0c0b7212 */ /* 0x000fe200078efe0b */
[----:B------:R-:W-:Y:S01]  /*24b0*/  IMAD.WIDE.U32 R12, R153, R14, R154 ;  /* 0x0000000e990c7225 */ /* 0x000fe200078e009a */
[----:B------:R-:W-:Y:S02]  /*24c0*/  SEL R10, RZ, 0x40, P0 ;  /* 0x00000040ff0a7807 */ /* 0x000fe40000000000 */
[----:B------:R-:W-:Y:S01]  /*24d0*/  ISETP.GE.AND P0, PT, R22, R73, PT ;  /* 0x000000491600720c */ /* 0x000fe20003f06270 */
[----:B------:R-:W-:Y:S01]  /*24e0*/  IMAD.MOV.U32 R30, RZ, RZ, R20 ;  /* 0x000000ffff1e7224 */ /* 0x000fe200078e0014 */
[----:B------:R-:W-:Y:S01]  /*24f0*/  LOP3.LUT R88, R11, R10, RZ, 0xfc, !PT ;  /* 0x0000000a0b587212 */ /* 0x000fe200078efcff */
[----:B------:R-:W-:Y:S01]  /*2500*/  IMAD R10, R164, R14, RZ ;  /* 0x0000000ea40a7224 */ /* 0x000fe200078e02ff */
[----:B------:R-:W-:Y:S01]  /*2510*/  SEL R33, R73, RZ, P0 ;  /* 0x000000ff49217207 */ /* 0x000fe20000000000 */
[----:B------:R-:W-:Y:S01]  /*2520*/  IMAD.WIDE.U32 R6, R123, UR4, R6 ;  /* 0x000000047b067c25 */ /* 0x000fe2000f8e0006 */
[----:B------:R-:W-:Y:S01]  /*2530*/  LOP3.LUT P1, RZ, R223, 0x4, RZ, 0xc0, !PT ;  /* 0x00000004dfff7812 */ /* 0x000fe2000782c0ff */
[----:B------:R-:W-:Y:S01]  /*2540*/  ULDC UR4, c[0x0][0x2f4] ;  /* 0x0000bd0000047ab9 */ /* 0x000fe20000000800 */
[----:B------:R-:W-:Y:S01]  /*2550*/  SEL R87, RZ, 0xffffff80, P3 ;  /* 0xffffff80ff577807 */ /* 0x000fe20001800000 */
[----:B------:R-:W-:Y:S01]  /*2560*/  IMAD R31, R153, R15, R10 ;  /* 0x0000000f991f7224 */ /* 0x000fe200078e020a */
[----:B------:R-:W-:Y:S01]  /*2570*/  SEL R71, R71, 0xffffffe0, !P1 ;  /* 0xffffffe047477807 */ /* 0x000fe20004800000 */
[----:B------:R-:W-:Y:S01]  /*2580*/  IMAD.WIDE.U32 R10, R153, R54, R154 ;  /* 0x00000036990a7225 */ /* 0x000fe200078e009a */
[----:B------:R-:W-:-:S02]  /*2590*/  LOP3.LUT R87, R88, 0x80, R87, 0xc8, !PT ;  /* 0x0000008058577812 */ /* 0x000fc400078ec857 */
[C---:B------:R-:W-:Y:S01]  /*25a0*/  ISETP.GE.AND P1, PT, R22.reuse, UR4, PT ;  /* 0x0000000416007c0c */ /* 0x040fe2000bf26270 */
[----:B------:R-:W-:Y:S01]  /*25b0*/  IMAD.IADD R33, R22, 0x1, R33 ;  /* 0x0000000116217824 */ /* 0x000fe200078e0221 */
[----:B------:R-:W-:Y:S01]  /*25c0*/  LOP3.LUT R88, R88, 0x40, RZ, 0xc0, !PT ;  /* 0x0000004058587812 */ /* 0x000fe200078ec0ff */
[----:B------:R-:W-:Y:S02]  /*25d0*/  IMAD.IADD R13, R13, 0x1, R31 ;  /* 0x000000010d0d7824 */ /* 0x000fe400078e021f */
[----:B------:R-:W-:Y:S01]  /*25e0*/  IMAD.IADD R31, R31, 0x1, R21 ;  /* 0x000000011f1f7824 */ /* 0x000fe200078e0215 */
[----:B------:R-:W-:Y:S01]  /*25f0*/  SHF.R.S32.HI R32, RZ, 0x1f, R33 ;  /* 0x0000001fff207819 */ /* 0x000fe20000011421 */
[----:B------:R-:W-:Y:S01]  /*2600*/  IMAD.IADD R21, R11, 0x1, R35 ;  /* 0x000000010b157824 */ /* 0x000fe200078e0223 */
[----:B------:R-:W-:Y:S01]  /*2610*/  SHF.R.S32.HI R35, RZ, 0x1f, R2 ;  /* 0x0000001fff237819 */ /* 0x000fe20000011402 */
[----:B------:R-:W-:Y:S01]  /*2620*/  IMAD.MOV.U32 R20, RZ, RZ, R10 ;  /* 0x000000ffff147224 */ /* 0x000fe200078e000a */
[----:B------:R-:W-:Y:S01]  /*2630*/  LEA.HI R33, R32, R33, RZ, 0x3 ;  /* 0x0000002120217211 */ /* 0x000fe200078f18ff */
[----:B------:R-:W-:Y:S01]  /*2640*/  IMAD.X R57, R164, 0x1, R43, P2 ;  /* 0x00000001a4397824 */ /* 0x000fe200010e062b */
[----:B------:R-:W-:Y:S01]  /*2650*/  ISETP.GE.AND P2, PT, R60, UR4, PT ;  /* 0x000000043c007c0c */ /* 0x000fe2000bf46270 */
[C---:B------:R-:W-:Y:S01]  /*2660*/  IMAD R10, R35.reuse, R14, RZ ;  /* 0x0000000e230a7224 */ /* 0x040fe200078e02ff */
[--C-:B------:R-:W-:Y:S01]  /*2670*/  LOP3.LUT R28, R166, 0x38, R33.reuse, 0xf8, !PT ;  /* 0x00000038a61c7812 */ /* 0x100fe200078ef821 */
[----:B------:R-:W-:Y:S01]  /*2680*/  IMAD R35, R35, R54, RZ ;  /* 0x0000003623237224 */ /* 0x000fe200078e02ff */
[----:B------:R-:W-:Y:S01]  /*2690*/  LOP3.LUT R29, R172, 0x38, R33, 0xf8, !PT ;  /* 0x00000038ac1d7812 */ /* 0x000fe200078ef821 */
[----:B------:R-:W-:Y:S01]  /*26a0*/  IMAD R39, R2, R15, R10 ;  /* 0x0000000f02277224 */ /* 0x000fe200078e020a */
[----:B------:R-:W-:Y:S01]  /*26b0*/  LOP3.LUT R28, R28, R173, RZ, 0x3c, !PT ;  /* 0x000000ad1c1c7212 */ /* 0x000fe200078e3cff */
[----:B------:R-:W-:Y:S01]  /*26c0*/  IMAD.WIDE.U32 R10, R2, R14, R12 ;  /* 0x0000000e020a7225 */ /* 0x000fe200078e000c */
[----:B------:R-:W-:-:S02]  /*26d0*/  LOP3.LUT R82, R33, 0xfffffff8, RZ, 0xc0, !PT ;  /* 0xfffffff821527812 */ /* 0x000fc400078ec0ff */
[----:B------:R-:W-:Y:S01]  /*26e0*/  SHF.R.S32.HI R81, RZ, 0x3, R33 ;  /* 0x00000003ff517819 */ /* 0x000fe20000011421 */
[C---:B------:R-:W-:Y:S01]  /*26f0*/  IMAD.WIDE.U32 R12, R2.reuse, R14, R30 ;  /* 0x0000000e020c7225 */ /* 0x040fe200078e001e */
[----:B------:R-:W-:Y:S02]  /*2700*/  LOP3.LUT R30, R29, R174, RZ, 0x3c, !PT ;  /* 0x000000ae1d1e7212 */ /* 0x000fe400078e3cff */
[----:B------:R-:W-:Y:S01]  /*2710*/  SHF.R.S32.HI R83, RZ, 0x1f, R82 ;  /* 0x0000001fff537819 */ /* 0x000fe20000011452 */
[C---:B------:R-:W-:Y:S02]  /*2720*/  IMAD R35, R2.reuse, R55, R35 ;  /* 0x0000003702237224 */ /* 0x040fe400078e0223 */
[----:B------:R-:W-:Y:S02]  /*2730*/  IMAD R31, R55, 0x60, RZ ;  /* 0x00000060371f7824 */ /* 0x000fe400078e02ff */
[----:B------:R-:W-:-:S04]  /*2740*/  IMAD.WIDE.U32 R20, R2, R54, R20 ;  /* 0x0000003602147225 */ /* 0x000fc800078e0014 */
[----:B------:R-:W-:-:S04]  /*2750*/  IMAD.WIDE.U32 R14, R14, 0x60, RZ ;  /* 0x000000600e0e7825 */ /* 0x000fc800078e00ff */
[----:B------:R-:W-:-:S04]  /*2760*/  IMAD.WIDE.U32 R54, R54, 0x60, RZ ;  /* 0x0000006036367825 */ /* 0x000fc800078e00ff */
[----:B------:R-:W-:Y:S02]  /*2770*/  IMAD.SHL.U32 R73, R73, 0x2, RZ ;  /* 0x0000000249497824 */ /* 0x000fe400078e00ff */
        /* <DEDUP_REMOVED lines=8> */
[----:B------:R-:W-:-:S07]  /*2800*/  IMAD.IADD R86, R7, 0x1, R41 ;  /* 0x0000000107567824 */ /* 0x000fce00078e0229 */
.L_x_3631:
        /* <DEDUP_REMOVED lines=10> */
[----:B------:R-:W-:Y:S01]  /*28b0*/  IMAD R98, R152, 0x1800, R159 ;  /* 0x0000180098627824 */ /* 0x000fe200078e029f */
[----:B------:R-:W-:Y:S01]  /*28c0*/  IADD3 R30, P5, R3, R94, RZ ;  /* 0x0000005e031e7210 */ /* 0x000fe20007fbe0ff */
[----:B------:R-:W-:Y:S02]  /*28d0*/  IMAD.IADD R99, R95, 0x1, R29 ;  /* 0x000000015f637824 */ /* 0x000fe400078e021d */
[----:B------:R-:W-:Y:S02]  /*28e0*/  IMAD.IADD R29, R159, 0x1, R71 ;  /* 0x000000019f1d7824 */ /* 0x000fe400078e0247 */
[----:B------:R-:W-:Y:S01]  /*28f0*/  IMAD.X R31, R99, 0x1, R0, P5 ;  /* 0x00000001631f7824 */ /* 0x000fe200028e0600 */
[----:B------:R-:W-:Y:S01]  /*2900*/  IADD3.X R28, R0, R99, R65, P3, P4 ;  /* 0x00000063001c7210 */ /* 0x000fe20001fe8441 */
[----:B------:R-:W-:Y:S01]  /*2910*/  IMAD R96, R152, 0x1800, R29 ;  /* 0x0000180098607824 */ /* 0x000fe200078e021d */
[-C--:B0-----:R-:W-:Y:S01]  /*2920*/  LEA R36, P3, R26, R92.reuse, 0x1 ;  /* 0x0000005c1a247211 */ /* 0x081fe200078608ff */
[--C-:B------:R-:W-:Y:S01]  /*2930*/  IMAD R98, R98, 0x2, R19.reuse ;  /* 0x0000000262627824 */ /* 0x100fe200078e0213 */
[----:B------:R-:W-:Y:S01]  /*2940*/  LEA R38, P5, R30, R92, 0x1 ;  /* 0x0000005c1e267211 */ /* 0x000fe200078a08ff */
[----:B------:R-:W-:Y:S01]  /*2950*/  IMAD R96, R96, 0x2, R19 ;  /* 0x0000000260607824 */ /* 0x000fe200078e0213 */
[----:B------:R-:W-:Y:S01]  /*2960*/  LEA.HI.X R37, R26, R93, R28, 0x1, P3 ;  /* 0x0000005d1a257211 */ /* 0x000fe200018f0c1c */
[----:B------:R-:W-:Y:S01]  /*2970*/  IMAD.MOV.U32 R26, RZ, RZ, R41 ;  /* 0x000000ffff1a7224 */ /* 0x000fe200078e0029 */
[----:B-1----:R-:W-:-:S02]  /*2980*/  ISETP.GE.AND P3, PT, R97, 0x1, PT ;  /* 0x000000016100780c */ /* 0x002fc40003f66270 */
        /* <DEDUP_REMOVED lines=45> */
.L_x_3588:
[----:B------:R-:W-:Y:S05]  /*2c60*/  BSYNC B1 ;  /* 0x0000000000017941 */ /* 0x000fea0003800000 */
.L_x_3587:
        /* <DEDUP_REMOVED lines=28> */
.L_x_3590:
[----:B------:R-:W-:Y:S05]  /*2e30*/  BSYNC B1 ;  /* 0x0000000000017941 */ /* 0x000fea0003800000 */
.L_x_3589:
        /* <DEDUP_REMOVED lines=17> */
[--C-:B------:R-:W-:Y:S01]  /*2f50*/  PRMT R93, R93, 0x5410, R92.reuse ;  /* 0x000054105d5d7816 */ /* 0x100fe2000000005c */
        /* <DEDUP_REMOVED lines=15> */
.L_x_3591:
[----:B------:R-:W-:Y:S01]  /*3050*/  IMAD R89, R152, 0x8, R144 ;  /* 0x0000000898597824 */ /* 0x000fe200078e0290 */
[----:B------:R-:W-:Y:S01]  /*3060*/  SHF.L.U32 R100, R157, 0x1f, RZ ;  /* 0x0000001f9d647819 */ /* 0x000fe200000006ff */
[----:B------:R-:W-:Y:S03]  /*3070*/  BSSY B1, `(.L_x_3592) ;  /* 0x0000003000017945 */ /* 0x000fe60003800000 */
[----:B------:R-:W0:Y:S02]  /*3080*/  SYNCS.PHASECHK.TRANS64.TRYWAIT P6, [R89+URZ+0x32490], R100 ;  /* 0x03249064590075a7 */ /* 0x000e2400080c017f */
[----:B0-----:R-:W-:Y:S05]  /*3090*/  @!P6 BRA `(.L_x_3593) ;  /* 0x00000348008ce947 */ /* 0x001fea0003800000 */
.L_x_3965:
[----:B------:R-:W-:Y:S05]  /*30a0*/  BSYNC B1 ;  /* 0x0000000000017941 */ /* 0x000fea0003800000 */
.L_x_3592:
        /* <DEDUP_REMOVED lines=14> */
[C---:B------:R-:W-:Y:S02]  /*3190*/  PRMT R99, R101.reuse, 0x5410, R99 ;  /* 0x0000541065637816 */ /* 0x040fe40000000063 */
        /* <DEDUP_REMOVED lines=39> */
.L_x_3599:
[----:B------:R-:W-:Y:S05]  /*3410*/  BSYNC B3 ;  /* 0x0000000000037941 */ /* 0x000fea0003800000 */
.L_x_3598:
[----:B--2---:R1:W-:Y:S02]  /*3420*/  STG.E.128 desc[UR42][R38.64], R28 ;  /* 0x0000001c26007986 */ /* 0x0043e4000c101d2a */
.L_x_3597:
[----:B------:R-:W-:Y:S05]  /*3430*/  BSYNC B2 ;  /* 0x0000000000027941 */ /* 0x000fea0003800000 */
.L_x_3596:
        /* <DEDUP_REMOVED lines=31> */
[----:B------:R-:W-:Y:S02]  /*3630*/  IMAD.U32 R29, R28, 0x10000, RZ ;  /* 0x000100001c1d7824 */ /* 0x000fe400078e00ff */
[----:B------:R-:W-:Y:S01]  /*3640*/  FFMA.FTZ R31, R44, R51, -R31 ;  /* 0x000000332c1f7223 */ /* 0x000fe2000001081f */
[----:B------:R-:W-:Y:S01]  /*3650*/  LOP3.LUT R28, R28, 0xffff0000, RZ, 0xc0, !PT ;  /* 0xffff00001c1c7812 */ /* 0x000fe200078ec0ff */
[----:B------:R-:W-:Y:S01]  /*3660*/  FFMA.FTZ R44, R44, R103, R45 ;  /* 0x000000672c2c7223 */ /* 0x000fe2000001002d */
[C---:B------:R-:W-:Y:S01]  /*3670*/  FMUL.FTZ R45, R47.reuse, R102 ;  /* 0x000000662f2d7220 */ /* 0x040fe20000410000 */
[-C--:B------:R-:W-:Y:S01]  /*3680*/  FMUL.FTZ R47, R47, R50.reuse ;  /* 0x000000322f2f7220 */ /* 0x080fe20000410000 */
[C---:B------:R-:W-:Y:S01]  /*3690*/  FFMA.FTZ R105, R30.reuse, R49, -R105 ;  /* 0x000000311e697223 */ /* 0x040fe20000010869 */
[----:B------:R-:W-:Y:S01]  /*36a0*/  FFMA.FTZ R104, R30, R101, R104 ;  /* 0x000000651e687223 */ /* 0x000fe20000010068 */
[----:B------:R-:W-:Y:S01]  /*36b0*/  FMUL.FTZ R30, R28, R99 ;  /* 0x000000631c1e7220 */ /* 0x000fe20000410000 */
[----:B------:R-:W-:Y:S01]  /*36c0*/  FFMA.FTZ R45, R46, R50, -R45 ;  /* 0x000000322e2d7223 */ /* 0x000fe2000001082d */
[----:B------:R-:W-:Y:S01]  /*36d0*/  FMUL.FTZ R28, R28, R48 ;  /* 0x000000301c1c7220 */ /* 0x000fe20000410000 */
[----:B------:R-:W-:Y:S01]  /*36e0*/  FFMA.FTZ R46, R46, R102, R47 ;  /* 0x000000662e2e7223 */ /* 0x000fe2000001002f */
[C---:B------:R-:W-:Y:S01]  /*36f0*/  FFMA.FTZ R30, R29.reuse, R48, -R30 ;  /* 0x000000301d1e7223 */ /* 0x040fe2000001081e */
[----:B------:R-:W-:Y:S01]  /*3700*/  F2FP.BF16.F32.PACK_AB R104, R104, R105 ;  /* 0x000000696868723e */ /* 0x000fe200000010ff */
[----:B------:R-:W-:Y:S01]  /*3710*/  FFMA.FTZ R29, R29, R99, R28 ;  /* 0x000000631d1d7223 */ /* 0x000fe2000001001c */
[----:B------:R-:W-:-:S02]  /*3720*/  F2FP.BF16.F32.PACK_AB R44, R44, R31 ;  /* 0x0000001f2c2c723e */ /* 0x000fc400000010ff */
[----:B------:R-:W-:Y:S02]  /*3730*/  F2FP.BF16.F32.PACK_AB R45, R46, R45 ;  /* 0x0000002d2e2d723e */ /* 0x000fe400000010ff */
[----:B------:R-:W-:Y:S01]  /*3740*/  F2FP.BF16.F32.PACK_AB R28, R29, R30 ;  /* 0x0000001e1d1c723e */ /* 0x000fe200000010ff */
[----:B------:R-:W-:Y:S02]  /*3750*/  IMAD.MOV.U32 R30, RZ, RZ, R44 ;  /* 0x000000ffff1e7224 */ /* 0x000fe400078e002c */
[----:B------:R-:W-:Y:S02]  /*3760*/  IMAD.MOV.U32 R31, RZ, RZ, R45 ;  /* 0x000000ffff1f7224 */ /* 0x000fe400078e002d */
[----:B------:R-:W-:-:S07]  /*3770*/  IMAD.MOV.U32 R29, RZ, RZ, R104 ;  /* 0x000000ffff1d7224 */ /* 0x000fce00078e0068 */
.L_x_3601:
[----:B------:R-:W-:Y:S05]  /*3780*/  BSYNC B2 ;  /* 0x0000000000027941 */ /* 0x000fea0003800000 */
.L_x_3600:
[----:B--2---:R2:W-:Y:S02]  /*3790*/  STG.E.128 desc[UR42][R38.64+0x40], R28 ;  /* 0x0000401c26007986 */ /* 0x0045e4000c101d2a */
.L_x_3595:
[----:B------:R-:W-:Y:S05]  /*37a0*/  BSYNC B1 ;  /* 0x0000000000017941 */ /* 0x000fea0003800000 */
.L_x_3594:
        /* <DEDUP_REMOVED lines=53> */
.L_x_3606:
[----:B------:R-:W-:Y:S05]  /*3b00*/  BSYNC B2 ;  /* 0x0000000000027941 */ /* 0x000fea0003800000 */
.L_x_3605:
[----:B--2---:R3:W-:Y:S02]  /*3b10*/  STG.E.128 desc[UR42][R36.64], R28 ;  /* 0x0000001c24007986 */ /* 0x0047e4000c101d2a */
.L_x_3604:
[----:B------:R-:W-:Y:S05]  /*3b20*/  BSYNC B1 ;  /* 0x0000000000017941 */ /* 0x000fea0003800000 */
.L_x_3603:
        /* <DEDUP_REMOVED lines=51> */
.L_x_3608:
[----:B------:R-:W-:Y:S05]  /*3e60*/  BSYNC B1 ;  /* 0x0000000000017941 */ /* 0x000fea0003800000 */
.L_x_3607:
[----:B--2---:R4:W-:Y:S01]  /*3e70*/  STG.E.128 desc[UR42][R36.64+0x40], R28 ;  /* 0x0000401c24007986 */ /* 0x0049e2000c101d2a */
[----:B------:R-:W-:Y:S05]  /*3e80*/  BRA `(.L_x_3602) ;  /* 0x0000001400b47947 */ /* 0x000fea0003800000 */
.L_x_3586:
        /* <DEDUP_REMOVED lines=30> */
[----:B-1----:R-:W-:-:S04]  /*4070*/  @!P3 LEA R44, P4, R42, R40, 0x1 ;  /* 0x000000282a2cb211 */ /* 0x002fc800078808ff */
[----:B------:R-:W-:Y:S01]  /*4080*/  @!P3 LEA.HI.X R45, R42, R41, R43, 0x1, P4 ;  /* 0x000000292a2db211 */ /* 0x000fe200020f0c2b */
[----:B------:R2:W4:Y:S01]  /*4090*/  @!P3 LDG.E.128 R36, desc[UR42][R46.64] ;  /* 0x0000002a2e24b981 */ /* 0x000522000c1e1d00 */
[----:B------:R-:W-:Y:S02]  /*40a0*/  CS2R R42, SRZ ;  /* 0x00000000002a7805 */ /* 0x000fe4000001ff00 */
        /* <DEDUP_REMOVED lines=38> */
.L_x_3609:
        /* <DEDUP_REMOVED lines=9> */
.L_x_3966:
[----:B------:R-:W-:Y:S05]  /*43a0*/  BSYNC B1 ;  /* 0x0000000000017941 */ /* 0x000fea0003800000 */
.L_x_3610:
        /* <DEDUP_REMOVED lines=11> */
[----:B------:R-:W-:Y:S01]  /*4460*/  LEA.HI R44, R45, R44, RZ, 0x4 ;  /* 0x0000002c2d2c7211 */ /* 0x000fe200078f20ff */
[----:B------:R-:W-:Y:S01]  /*4470*/  IMAD R45, R152, 0x1800, R84 ;  /* 0x00001800982d7824 */ /* 0x000fe200078e0254 */
[----:B------:R-:W-:Y:S02]  /*4480*/  IADD3.X R106, R59, R108, R83, P5, P6 ;  /* 0x0000006c3b6a7210 */ /* 0x000fe40002fec453 */
[----:B------:R-:W-:Y:S01]  /*4490*/  LEA.HI.SX32 R44, R44, R81, 0x1c ;  /* 0x000000512c2c7211 */ /* 0x000fe200078fe2ff */
[----:B------:R-:W-:-:S04]  /*44a0*/  IMAD R45, R45, 0x2, R144 ;  /* 0x000000022d2d7824 */ /* 0x000fc800078e0290 */
        /* <DEDUP_REMOVED lines=25> */
[----:B------:R-:W-:Y:S01]  /*4640*/  SHF.R.U64 R118, R30, 0x10, R31 ;  /* 0x000000101e767819 */ /* 0x000fe2000000121f */
[C---:B------:R-:W-:Y:S01]  /*4650*/  IMAD.U32 R30, R45.reuse, 0x10000, RZ ;  /* 0x000100002d1e7824 */ /* 0x040fe200078e00ff */
[----:B------:R-:W-:Y:S01]  /*4660*/  LOP3.LUT R31, R45, 0xffff0000, RZ, 0xc0, !PT ;  /* 0xffff00002d1f7812 */ /* 0x000fe200078ec0ff */
[----:B------:R-:W-:Y:S01]  /*4670*/  FMUL.FTZ R127, R35, R123 ;  /* 0x0000007b237f7220 */ /* 0x000fe20000410000 */
[----:B------:R-:W-:Y:S01]  /*4680*/  LOP3.LUT R45, R49, 0xffff0000, RZ, 0xc0, !PT ;  /* 0xffff0000312d7812 */ /* 0x000fe200078ec0ff */
[-C--:B------:R-:W-:Y:S01]  /*4690*/  FMUL.FTZ R129, R35, R117.reuse ;  /* 0x0000007523817220 */ /* 0x080fe20000410000 */
[----:B------:R-:W-:Y:S01]  /*46a0*/  LOP3.LUT R122, R122, 0xffff0000, RZ, 0xc0, !PT ;  /* 0xffff00007a7a7812 */ /* 0x000fe200078ec0ff */
[----:B------:R-:W-:Y:S01]  /*46b0*/  FFMA.FTZ R127, R30, R117, -R127 ;  /* 0x000000751e7f7223 */ /* 0x000fe2000001087f */
[----:B------:R-:W-:Y:S01]  /*46c0*/  PRMT R125, R126, 0x5410, R125 ;  /* 0x000054107e7d7816 */ /* 0x000fe2000000007d */
[----:B------:R-:W-:Y:S01]  /*46d0*/  FFMA.FTZ R129, R30, R123, R129 ;  /* 0x0000007b1e817223 */ /* 0x000fe20000010081 */
[----:B------:R-:W-:Y:S01]  /*46e0*/  LOP3.LUT R116, R116, 0xffff0000, RZ, 0xc0, !PT ;  /* 0xffff000074747812 */ /* 0x000fe200078ec0ff */
[----:B------:R-:W-:Y:S01]  /*46f0*/  FMUL.FTZ R126, R45, R122 ;  /* 0x0000007a2d7e7220 */ /* 0x000fe20000410000 */
[----:B------:R-:W-:Y:S01]  /*4700*/  IMAD.U32 R49, R51, 0x10000, RZ ;  /* 0x0001000033317824 */ /* 0x000fe200078e00ff */
[----:B------:R-:W-:Y:S01]  /*4710*/  SHF.R.U64 R120, R32, 0x10, R33 ;  /* 0x0000001020787819 */ /* 0x000fe20000001221 */
[----:B------:R-:W-:-:S02]  /*4720*/  IMAD.U32 R35, R125, 0x10000, RZ ;  /* 0x000100007d237824 */ /* 0x000fc400078e00ff */
[-C--:B------:R-:W-:Y:S01]  /*4730*/  FMUL.FTZ R130, R45, R116.reuse ;  /* 0x000000742d827220 */ /* 0x080fe20000410000 */
[----:B------:R-:W-:Y:S02]  /*4740*/  IMAD.U32 R30, R119, 0x10000, RZ ;  /* 0x00010000771e7824 */ /* 0x000fe400078e00ff */
[----:B------:R-:W-:Y:S01]  /*4750*/  FFMA.FTZ R128, R31, R116, -R126 ;  /* 0x000000741f807223 */ /* 0x000fe2000001087e */
[----:B------:R-:W-:Y:S01]  /*4760*/  IMAD.U32 R32, R47, 0x10000, RZ ;  /* 0x000100002f207824 */ /* 0x000fe200078e00ff */
[----:B------:R-:W-:Y:S01]  /*4770*/  LOP3.LUT R51, R51, 0xffff0000, RZ, 0xc0, !PT ;  /* 0xffff000033337812 */ /* 0x000fe200078ec0ff */
[-C--:B------:R-:W-:Y:S01]  /*4780*/  FMUL.FTZ R45, R49, R35.reuse ;  /* 0x00000023312d7220 */ /* 0x080fe20000410000 */
[----:B------:R-:W-:Y:S01]  /*4790*/  LOP3.LUT R126, R125, 0xffff0000, RZ, 0xc0, !PT ;  /* 0xffff00007d7e7812 */ /* 0x000fe200078ec0ff */
[----:B------:R-:W-:Y:S01]  /*47a0*/  FMUL.FTZ R132, R49, R30 ;  /* 0x0000001e31847220 */ /* 0x000fe20000410000 */
[----:B------:R-:W-:Y:S01]  /*47b0*/  LOP3.LUT R116, R119, 0xffff0000, RZ, 0xc0, !PT ;  /* 0xffff000077747812 */ /* 0x000fe200078ec0ff */
[----:B------:R-:W-:Y:S01]  /*47c0*/  FFMA.FTZ R130, R31, R122, R130 ;  /* 0x0000007a1f827223 */ /* 0x000fe20000010082 */
[----:B------:R-:W-:Y:S01]  /*47d0*/  PRMT R120, R110, 0x5432, R120 ;  /* 0x000054326e787816 */ /* 0x000fe20000000078 */
[C---:B------:R-:W-:Y:S01]  /*47e0*/  FFMA.FTZ R117, R32.reuse, R30, -R45 ;  /* 0x0000001e20757223 */ /* 0x040fe2000001082d */
[----:B------:R-:W-:Y:S01]  /*47f0*/  LOP3.LUT R33, R47, 0xffff0000, RZ, 0xc0, !PT ;  /* 0xffff00002f217812 */ /* 0x000fe200078ec0ff */
[----:B------:R-:W-:Y:S01]  /*4800*/  FFMA.FTZ R132, R32, R35, R132 ;  /* 0x0000002320847223 */ /* 0x000fe20000010084 */
[----:B------:R-:W-:Y:S01]  /*4810*/  LOP3.LUT R48, R48, 0xffff0000, RZ, 0xc0, !PT ;  /* 0xffff000030307812 */ /* 0x000fe200078ec0ff */
[C---:B------:R-:W-:Y:S01]  /*4820*/  FMUL.FTZ R32, R51.reuse, R126 ;  /* 0x0000007e33207220 */ /* 0x040fe20000410000 */
[-C--:B------:R-:W-:Y:S01]  /*4830*/  FMUL.FTZ R122, R51, R116.reuse ;  /* 0x00000074337a7220 */ /* 0x080fe20000410000 */
[C---:B------:R-:W-:Y:S01]  /*4840*/  LOP3.LUT R35, R120.reuse, 0xffff0000, RZ, 0xc0, !PT ;  /* 0xffff000078237812 */ /* 0x040fe200078ec0ff */
[----:B------:R-:W-:Y:S01]  /*4850*/  IMAD.U32 R31, R120, 0x10000, RZ ;  /* 0x00010000781f7824 */ /* 0x000fe200078e00ff */
[----:B------:R-:W-:Y:S01]  /*4860*/  LOP3.LUT R44, R44, 0xffff0000, RZ, 0xc0, !PT ;  /* 0xffff00002c2c7812 */ /* 0x000fe200078ec0ff */
[C---:B------:R-:W-:Y:S01]  /*4870*/  IMAD.U32 R30, R115.reuse, 0x10000, RZ ;  /* 0x00010000731e7824 */ /* 0x040fe200078e00ff */
[----:B------:R-:W-:Y:S01]  /*4880*/  LOP3.LUT R115, R115, 0xffff0000, RZ, 0xc0, !PT ;  /* 0xffff000073737812 */ /* 0x000fe200078ec0ff */
[C---:B------:R-:W-:Y:S01]  /*4890*/  FFMA.FTZ R116, R33.reuse, R116, -R32 ;  /* 0x0000007421747223 */ /* 0x040fe20000010820 */
[----:B------:R-:W-:Y:S01]  /*48a0*/  FFMA.FTZ R51, R33, R126, R122 ;  /* 0x0000007e21337223 */ /* 0x000fe2000001007a */
[----:B------:R-:W-:Y:S01]  /*48b0*/  FMUL.FTZ R32, R34, R31 ;  /* 0x0000001f22207220 */ /* 0x000fe20000410000 */
[----:B------:R-:W-:Y:S01]  /*48c0*/  FMUL.FTZ R33, R48, R35 ;  /* 0x0000002330217220 */ /* 0x000fe20000410000 */
[----:B------:R-:W-:Y:S01]  /*48d0*/  PRMT R124, R109, 0x5432, R124 ;  /* 0x000054326d7c7816 */ /* 0x000fe2000000007c */
[----:B------:R-:W-:Y:S01]  /*48e0*/  FMUL.FTZ R34, R34, R30 ;  /* 0x0000001e22227220 */ /* 0x000fe20000410000 */
[----:B------:R-:W-:Y:S01]  /*48f0*/  PRMT R118, R105, 0x5432, R118 ;  /* 0x0000543269767816 */ /* 0x000fe20000000076 */
[----:B------:R-:W-:Y:S01]  /*4900*/  FMUL.FTZ R45, R48, R115 ;  /* 0x00000073302d7220 */ /* 0x000fe20000410000 */
[----:B------:R-:W-:-:S02]  /*4910*/  IMAD.U32 R47, R50, 0x10000, RZ ;  /* 0x00010000322f7824 */ /* 0x000fc400078e00ff */
[----:B------:R-:W-:Y:S01]  /*4920*/  FFMA.FTZ R115, R44, R115, -R33 ;  /* 0x000000732c737223 */ /* 0x000fe20000010821 */
[----:B------:R-:W-:Y:S01]  /*4930*/  LOP3.LUT R50, R50, 0xffff0000, RZ, 0xc0, !PT ;  /* 0xffff000032327812 */ /* 0x000fe200078ec0ff */
[C---:B------:R-:W-:Y:S01]  /*4940*/  FFMA.FTZ R32, R29.reuse, R30, -R32 ;  /* 0x0000001e1d207223 */ /* 0x040fe20000010820 */
[----:B------:R-:W-:Y:S01]  /*4950*/  FFMA.FTZ R34, R29, R31, R34 ;  /* 0x0000001f1d227223 */ /* 0x000fe20000010022 */
[C---:B------:R-:W-:Y:S01]  /*4960*/  LOP3.LUT R33, R124.reuse, 0xffff0000, RZ, 0xc0, !PT ;  /* 0xffff00007c217812 */ /* 0x040fe200078ec0ff */
[----:B------:R-:W-:Y:S01]  /*4970*/  IMAD.U32 R30, R124, 0x10000, RZ ;  /* 0x000100007c1e7824 */ /* 0x000fe200078e00ff */
[C---:B------:R-:W-:Y:S01]  /*4980*/  LOP3.LUT R31, R118.reuse, 0xffff0000, RZ, 0xc0, !PT ;  /* 0xffff0000761f7812 */ /* 0x040fe200078ec0ff */
[----:B------:R-:W-:Y:S02]  /*4990*/  IMAD.U32 R29, R118, 0x10000, RZ ;  /* 0x00010000761d7824 */ /* 0x000fe400078e00ff */
[----:B------:R-:W-:Y:S01]  /*49a0*/  FFMA.FTZ R45, R44, R35, R45 ;  /* 0x000000232c2d7223 */ /* 0x000fe2000001002d */
[----:B------:R-:W-:Y:S01]  /*49b0*/  LOP3.LUT R46, R46, 0xffff0000, RZ, 0xc0, !PT ;  /* 0xffff00002e2e7812 */ /* 0x000fe200078ec0ff */
[CC--:B------:R-:W-:Y:S01]  /*49c0*/  FMUL.FTZ R35, R47.reuse, R30.reuse ;  /* 0x0000001e2f237220 */ /* 0x0c0fe20000410000 */
[C---:B------:R-:W-:Y:S01]  /*49d0*/  FMUL.FTZ R49, R50.reuse, R33 ;  /* 0x0000002132317220 */ /* 0x040fe20000410000 */
[----:B------:R-:W-:Y:S01]  /*49e0*/  FMUL.FTZ R47, R47, R29 ;  /* 0x0000001d2f2f7220 */ /* 0x000fe20000410000 */
[----:B------:R-:W-:Y:S01]  /*49f0*/  FMUL.FTZ R50, R50, R31 ;  /* 0x0000001f32327220 */ /* 0x000fe20000410000 */
[----:B------:R-:W-:Y:S01]  /*4a00*/  FFMA.FTZ R35, R28, R29, -R35 ;  /* 0x0000001d1c237223 */ /* 0x000fe20000010823 */
[----:B------:R-:W-:Y:S01]  /*4a10*/  F2FP.BF16.F32.PACK_AB R127, R128, R127 ;  /* 0x0000007f807f723e */ /* 0x000fe200000010ff */
[----:B------:R-:W-:Y:S01]  /*4a20*/  FFMA.FTZ R47, R28, R30, R47 ;  /* 0x0000001e1c2f7223 */ /* 0x000fe2000001002f */
[C---:B------:R-:W-:Y:S01]  /*4a30*/  FFMA.FTZ R50, R46.reuse, R33, R50 ;  /* 0x000000212e327223 */ /* 0x040fe20000010032 */
[----:B------:R-:W-:Y:S01]  /*4a40*/  FFMA.FTZ R28, R46, R31, -R49 ;  /* 0x0000001f2e1c7223 */ /* 0x000fe20000010831 */
[----:B------:R-:W-:-:S02]  /*4a50*/  F2FP.BF16.F32.PACK_AB R116, R116, R117 ;  /* 0x000000757474723e */ /* 0x000fc400000010ff */
[----:B------:R-:W-:Y:S01]  /*4a60*/  F2FP.BF16.F32.PACK_AB R48, R45, R34 ;  /* 0x000000222d30723e */ /* 0x000fe200000010ff */
[----:B------:R-:W-:Y:S01]  /*4a70*/  IMAD.MOV.U32 R45, RZ, RZ, R127 ;  /* 0x000000ffff2d7224 */ /* 0x000fe200078e007f */
[----:B------:R-:W-:Y:S01]  /*4a80*/  F2FP.BF16.F32.PACK_AB R50, R50, R47 ;  /* 0x0000002f3232723e */ /* 0x000fe200000010ff */
[----:B------:R-:W-:Y:S01]  /*4a90*/  IMAD.MOV.U32 R47, RZ, RZ, R116 ;  /* 0x000000ffff2f7224 */ /* 0x000fe200078e0074 */
[----:B------:R-:W-:Y:S02]  /*4aa0*/  F2FP.BF16.F32.PACK_AB R49, R130, R129 ;  /* 0x000000818231723e */ /* 0x000fe400000010ff */
[----:B------:R-:W-:Y:S02]  /*4ab0*/  F2FP.BF16.F32.PACK_AB R51, R51, R132 ;  /* 0x000000843333723e */ /* 0x000fe400000010ff */
[----:B------:R-:W-:Y:S02]  /*4ac0*/  F2FP.BF16.F32.PACK_AB R44, R115, R32 ;  /* 0x00000020732c723e */ /* 0x000fe400000010ff */
[----:B------:R-:W-:-:S07]  /*4ad0*/  F2FP.BF16.F32.PACK_AB R46, R28, R35 ;  /* 0x000000231c2e723e */ /* 0x000fce00000010ff */
.L_x_3615:
[----:B------:R-:W-:Y:S05]  /*4ae0*/  BSYNC B2 ;  /* 0x0000000000027941 */ /* 0x000fea0003800000 */
.L_x_3614:
[----:B------:R-:W-:Y:S02]  /*4af0*/  ISETP.GE.AND P5, PT, R103, R102, PT ;  /* 0x000000666700720c */ /* 0x000fe40003fa6270 */
[----:B------:R-:W-:-:S11]  /*4b00*/  P2R R29, PR, RZ, 0x1 ;  /* 0x00000001ff1d7803 */ /* 0x000fd60000000000 */
[--C-:B------:R-:W-:Y:S02]  /*4b10*/  @!P5 SHF.R.S32.HI R28, RZ, 0x1f, R103.reuse ;  /* 0x0000001fff1cd819 */ /* 0x100fe40000011467 */
[----:B------:R-:W-:-:S04]  /*4b20*/  @!P5 IADD3 R98, P0, P6, R4, R98, R103 ;  /* 0x000000620462d210 */ /* 0x000fc80007e1e067 */
[----:B------:R-:W-:Y:S02]  /*4b30*/  @!P5 IADD3.X R108, R59, R108, R28, P0, P6 ;  /* 0x0000006c3b6cd210 */ /* 0x000fe400007ec41c */
[-C--:B------:R-:W-:Y:S02]  /*4b40*/  LEA R28, P6, R101, R92.reuse, 0x1 ;  /* 0x0000005c651c7211 */ /* 0x080fe400078c08ff */
[----:B------:R-:W-:Y:S02]  /*4b50*/  ISETP.NE.AND P0, PT, R29, RZ, PT ;  /* 0x000000ff1d00720c */ /* 0x000fe40003f05270 */
[----:B------:R-:W-:Y:S02]  /*4b60*/  LEA.HI.X R29, R101, R93, R106, 0x1, P6 ;  /* 0x0000005d651d7211 */ /* 0x000fe400030f0c6a */
[----:B------:R-:W-:-:S03]  /*4b70*/  @!P5 LEA R30, P6, R98, R92, 0x1 ;  /* 0x0000005c621ed211 */ /* 0x000fc600078c08ff */
[----:B-1----:R1:W-:Y:S01]  /*4b80*/  STG.E.128 desc[UR42][R28.64], R44 ;  /* 0x0000002c1c007986 */ /* 0x0023e2000c101d2a */
[----:B------:R-:W-:-:S05]  /*4b90*/  @!P5 LEA.HI.X R31, R98, R93, R108, 0x1, P6 ;  /* 0x0000005d621fd211 */ /* 0x000fca00030f0c6c */
[----:B--2---:R1:W-:Y:S04]  /*4ba0*/  @!P5 STG.E.128 desc[UR42][R30.64], R48 ;  /* 0x000000301e00d986 */ /* 0x0043e8000c101d2a */
.L_x_3613:
[----:B------:R-:W-:Y:S05]  /*4bb0*/  BSYNC B1 ;  /* 0x0000000000017941 */ /* 0x000fea0003800000 */
.L_x_3612:
        /* <DEDUP_REMOVED lines=10> */
[----:B------:R-:W-:-:S04]  /*4c60*/  LEA R44, P5, R28, R92, 0x1 ;  /* 0x0000005c1c2c7211 */ /* 0x000fc800078a08ff */
[----:B------:R-:W-:Y:S02]  /*4c70*/  LEA.HI.X R45, R28, R93, R29, 0x1, P5 ;  /* 0x0000005d1c2d7211 */ /* 0x000fe400028f0c1d */
[----:B------:R-:W-:-:S04]  /*4c80*/  SHF.R.S32.HI R29, RZ, 0x1f, R104 ;  /* 0x0000001fff1d7819 */ /* 0x000fc80000011468 */
[----:B------:R-:W-:-:S04]  /*4c90*/  LEA.HI R104, R29, R104, RZ, 0x4 ;  /* 0x000000681d687211 */ /* 0x000fc800078f20ff */
[----:B------:R-:W-:-:S05]  /*4ca0*/  LEA.HI.SX32 R47, R104, R81, 0x1c ;  /* 0x00000051682f7211 */ /* 0x000fca00078fe2ff */
[----:B------:R-:W-:-:S05]  /*4cb0*/  IMAD.SHL.U32 R47, R47, 0x8, RZ ;  /* 0x000000082f2f7824 */ /* 0x000fca00078e00ff */
[----:B------:R-:W-:-:S04]  /*4cc0*/  LOP3.LUT R29, R172, 0x38, R47, 0xf8, !PT ;  /* 0x00000038ac1d7812 */ /* 0x000fc800078ef82f */
[----:B------:R-:W-:Y:S01]  /*4cd0*/  LOP3.LUT R28, R29, R174, RZ, 0x3c, !PT ;  /* 0x000000ae1d1c7212 */ /* 0x000fe200078e3cff */
[----:B------:R-:W-:-:S04]  /*4ce0*/  IMAD R29, R152, 0x1800, R85 ;  /* 0x00001800981d7824 */ /* 0x000fc800078e0255 */
[----:B------:R-:W-:Y:S02]  /*4cf0*/  IMAD.IADD R31, R175, 0x1, R28 ;  /* 0x00000001af1f7824 */ /* 0x000fe400078e021c */
        /* <DEDUP_REMOVED lines=8> */
[----:B------:R-:W-:Y:S02]  /*4d80*/  PRMT R110, R110, 0x5410, R51 ;  /* 0x000054106e6e7816 */ /* 0x000fe40000000033 */
[----:B------:R-:W-:Y:S02]  /*4d90*/  PRMT R114, R114, 0x5410, R49 ;  /* 0x0000541072727816 */ /* 0x000fe40000000031 */
[----:B------:R-:W-:Y:S01]  /*4da0*/  SHF.R.U64 R50, R40, 0x10, R41 ;  /* 0x0000001028327819 */ /* 0x000fe20000001229 */
[----:B--2---:R-:W-:Y:S01]  /*4db0*/  IMAD.U32 R40, R33, 0x10000, RZ ;  /* 0x0001000021287824 */ /* 0x004fe200078e00ff */
[----:B------:R-:W-:Y:S01]  /*4dc0*/  SHF.R.U32.HI R99, RZ, 0x10, R43 ;  /* 0x00000010ff637819 */ /* 0x000fe2000001162b */
[----:B------:R-:W-:Y:S01]  /*4dd0*/  IMAD.U32 R51, R114, 0x10000, RZ ;  /* 0x0001000072337824 */ /* 0x000fe200078e00ff */
[----:B------:R-:W-:Y:S01]  /*4de0*/  SHF.R.U32.HI R96, RZ, 0x10, R39 ;  /* 0x00000010ff607819 */ /* 0x000fe20000011627 */
[----:B------:R-:W-:Y:S01]  /*4df0*/  IMAD.U32 R49, R110, 0x10000, RZ ;  /* 0x000100006e317824 */ /* 0x000fe200078e00ff */
[----:B------:R-:W-:Y:S01]  /*4e00*/  SHF.R.U64 R104, R36, 0x10, R37 ;  /* 0x0000001024687819 */ /* 0x000fe20000001225 */
[----:B-1----:R-:W-:Y:S01]  /*4e10*/  IMAD.U32 R36, R29, 0x10000, RZ ;  /* 0x000100001d247824 */ /* 0x002fe200078e00ff */
[----:B------:R-:W-:Y:S01]  /*4e20*/  SHF.R.U64 R48, R42, 0x10, R43 ;  /* 0x000000102a307819 */ /* 0x000fe2000000122b */
[----:B------:R-:W-:Y:S01]  /*4e30*/  FMUL.FTZ R97, R40, R51 ;  /* 0x0000003328617220 */ /* 0x000fe20000410000 */
[----:B------:R-:W-:Y:S01]  /*4e40*/  PRMT R112, R112, 0x5410, R99 ;  /* 0x0000541070707816 */ /* 0x000fe20000000063 */
[----:B------:R-:W-:Y:S01]  /*4e50*/  FMUL.FTZ R99, R40, R49 ;  /* 0x0000003128637220 */ /* 0x000fe20000410000 */
[----:B------:R-:W-:Y:S01]  /*4e60*/  LOP3.LUT R41, R33, 0xffff0000, RZ, 0xc0, !PT ;  /* 0xffff000021297812 */ /* 0x000fe200078ec0ff */
[----:B------:R-:W-:Y:S01]  /*4e70*/  IMAD.U32 R42, R35, 0x10000, RZ ;  /* 0x00010000232a7824 */ /* 0x000fe200078e00ff */
[----:B------:R-:W-:Y:S01]  /*4e80*/  LOP3.LUT R110, R110, 0xffff0000, RZ, 0xc0, !PT ;  /* 0xffff00006e6e7812 */ /* 0x000fe200078ec0ff */
[----:B------:R-:W-:Y:S01]  /*4e90*/  FFMA.FTZ R99, R36, R51, R99 ;  /* 0x0000003324637223 */ /* 0x000fe20000010063 */
[----:B------:R-:W-:-:S02]  /*4ea0*/  LOP3.LUT R114, R114, 0xffff0000, RZ, 0xc0, !PT ;  /* 0xffff000072727812 */ /* 0x000fc400078ec0ff */
[----:B------:R-:W-:Y:S02]  /*4eb0*/  PRMT R107, R107, 0x5410, R96 ;  /* 0x000054106b6b7816 */ /* 0x000fe40000000060 */
[----:B------:R-:W-:Y:S01]  /*4ec0*/  PRMT R111, R111, 0x5410, R48 ;  /* 0x000054106f6f7816 */ /* 0x000fe20000000030 */
[----:B------:R-:W-:Y:S01]  /*4ed0*/  FFMA.FTZ R48, R36, R49, -R97 ;  /* 0x0000003124307223 */ /* 0x000fe20000010861 */
[----:B------:R-:W-:Y:S01]  /*4ee0*/  LOP3.LUT R37, R29, 0xffff0000, RZ, 0xc0, !PT ;  /* 0xffff00001d257812 */ /* 0x000fe200078ec0ff */
[C---:B------:R-:W-:Y:S02]  /*4ef0*/  IMAD.U32 R97, R112.reuse, 0x10000, RZ ;  /* 0x0001000070617824 */ /* 0x040fe400078e00ff */
[----:B------:R-:W-:Y:S01]  /*4f00*/  FMUL.FTZ R36, R41, R110 ;  /* 0x0000006e29247220 */ /* 0x000fe20000410000 */
[----:B------:R-:W-:Y:S01]  /*4f10*/  LOP3.LUT R43, R35, 0xffff0000, RZ, 0xc0, !PT ;  /* 0xffff0000232b7812 */ /* 0x000fe200078ec0ff */
[-C--:B------:R-:W-:Y:S01]  /*4f20*/  FMUL.FTZ R40, R41, R114.reuse ;  /* 0x0000007229287220 */ /* 0x080fe20000410000 */
[----:B------:R-:W-:Y:S01]  /*4f30*/  LOP3.LUT R112, R112, 0xffff0000, RZ, 0xc0, !PT ;  /* 0xffff000070707812 */ /* 0x000fe200078ec0ff */
[----:B------:R-:W-:Y:S01]  /*4f40*/  IMAD.U32 R49, R107, 0x10000, RZ ;  /* 0x000100006b317824 */ /* 0x000fe200078e00ff */
[----:B------:R-:W-:Y:S01]  /*4f50*/  PRMT R113, R113, 0x5410, R50 ;  /* 0x0000541071717816 */ /* 0x000fe20000000032 */
[C---:B------:R-:W-:Y:S01]  /*4f60*/  FFMA.FTZ R114, R37.reuse, R114, R36 ;  /* 0x0000007225727223 */ /* 0x040fe20000010024 */
[----:B------:R-:W-:Y:S01]  /*4f70*/  SHF.R.U64 R98, R38, 0x10, R39 ;  /* 0x0000001026627819 */ /* 0x000fe20000001227 */
[C---:B------:R-:W-:Y:S01]  /*4f80*/  IMAD.U32 R38, R32.reuse, 0x10000, RZ ;  /* 0x0001000020267824 */ /* 0x040fe200078e00ff */
[----:B------:R-:W-:Y:S01]  /*4f90*/  LOP3.LUT R39, R32, 0xffff0000, RZ, 0xc0, !PT ;  /* 0xffff000020277812 */ /* 0x000fe200078ec0ff */
[----:B------:R-:W-:Y:S01]  /*4fa0*/  FFMA.FTZ R51, R37, R110, -R40 ;  /* 0x0000006e25337223 */ /* 0x000fe20000010828 */
[----:B------:R-:W-:Y:S01]  /*4fb0*/  LOP3.LUT R33, R31, 0xffff0000, RZ, 0xc0, !PT ;  /* 0xffff00001f217812 */ /* 0x000fe200078ec0ff */
[C---:B------:R-:W-:Y:S01]  /*4fc0*/  FMUL.FTZ R41, R42.reuse, R97 ;  /* 0x000000612a297220 */ /* 0x040fe20000410000 */
[----:B------:R-:W-:Y:S01]  /*4fd0*/  LOP3.LUT R36, R107, 0xffff0000, RZ, 0xc0, !PT ;  /* 0xffff00006b247812 */ /* 0x000fe200078ec0ff */
[----:B------:R-:W-:Y:S01]  /*4fe0*/  IMAD.U32 R32, R31, 0x10000, RZ ;  /* 0x000100001f207824 */ /* 0x000fe200078e00ff */
[----:B------:R-:W-:Y:S01]  /*4ff0*/  PRMT R109, R109, 0x5410, R104 ;  /* 0x000054106d6d7816 */ /* 0x000fe20000000068 */
[----:B------:R-:W-:Y:S01]  /*5000*/  FMUL.FTZ R42, R42, R49 ;  /* 0x000000312a2a7220 */ /* 0x000fe20000410000 */
[----:B------:R-:W-:Y:S01]  /*5010*/  FMUL.FTZ R40, R43, R112 ;  /* 0x000000702b287220 */ /* 0x000fe20000410000 */
[----:B------:R-:W-:-:S02]  /*5020*/  IMAD.U32 R37, R113, 0x10000, RZ ;  /* 0x0001000071257824 */ /* 0x000fc400078e00ff */
[C---:B------:R-:W-:Y:S01]  /*5030*/  FFMA.FTZ R49, R32.reuse, R49, -R41 ;  /* 0x0000003120317223 */ /* 0x040fe20000010829 */
[----:B------:R-:W-:Y:S01]  /*5040*/  FFMA.FTZ R42, R32, R97, R42 ;  /* 0x00000061202a7223 */ /* 0x000fe2000001002a */
[-C--:B------:R-:W-:Y:S01]  /*5050*/  FMUL.FTZ R96, R43, R36.reuse ;  /* 0x000000242b607220 */ /* 0x080fe20000410000 */
[----:B------:R-:W-:Y:S01]  /*5060*/  FFMA.FTZ R50, R33, R36, -R40 ;  /* 0x0000002421327223 */ /* 0x000fe20000010828 */
[----:B------:R-:W-:Y:S01]  /*5070*/  IMAD.U32 R29, R28, 0x10000, RZ ;  /* 0x000100001c1d7824 */ /* 0x000fe200078e00ff */
[----:B------:R-:W-:Y:S01]  /*5080*/  LOP3.LUT R113, R113, 0xffff0000, RZ, 0xc0, !PT ;  /* 0xffff000071717812 */ /* 0x000fe200078ec0ff */
[----:B------:R-:W-:Y:S02]  /*5090*/  IMAD.U32 R32, R109, 0x10000, RZ ;  /* 0x000100006d207824 */ /* 0x000fe400078e00ff */
[----:B------:R-:W-:Y:S01]  /*50a0*/  FMUL.FTZ R36, R38, R37 ;  /* 0x0000002526247220 */ /* 0x000fe20000410000 */
[----:B------:R-:W-:Y:S01]  /*50b0*/  PRMT R105, R105, 0x5410, R98 ;  /* 0x0000541069697816 */ /* 0x000fe20000000062 */
[----:B------:R-:W-:Y:S01]  /*50c0*/  FFMA.FTZ R43, R33, R112, R96 ;  /* 0x00000070212b7223 */ /* 0x000fe20000010060 */
[----:B------:R-:W-:Y:S01]  /*50d0*/  LOP3.LUT R109, R109, 0xffff0000, RZ, 0xc0, !PT ;  /* 0xffff00006d6d7812 */ /* 0x000fe200078ec0ff */
[----:B------:R-:W-:Y:S01]  /*50e0*/  FFMA.FTZ R33, R29, R32, -R36 ;  /* 0x000000201d217223 */ /* 0x000fe20000010824 */
[----:B------:R-:W-:Y:S01]  /*50f0*/  LOP3.LUT R28, R28, 0xffff0000, RZ, 0xc0, !PT ;  /* 0xffff00001c1c7812 */ /* 0x000fe200078ec0ff */
[----:B------:R-:W-:-:S02]  /*5100*/  IMAD.U32 R35, R34, 0x10000, RZ ;  /* 0x0001000022237824 */ /* 0x000fc400078e00ff */
[----:B------:R-:W-:Y:S01]  /*5110*/  FMUL.FTZ R38, R38, R32 ;  /* 0x0000002026267220 */ /* 0x000fe20000410000 */
[----:B------:R-:W-:Y:S01]  /*5120*/  FMUL.FTZ R41, R39, R113 ;  /* 0x0000007127297220 */ /* 0x000fe20000410000 */
[----:B------:R-:W-:Y:S01]  /*5130*/  IMAD.U32 R36, R111, 0x10000, RZ ;  /* 0x000100006f247824 */ /* 0x000fe200078e00ff */
[----:B------:R-:W-:Y:S01]  /*5140*/  LOP3.LUT R34, R34, 0xffff0000, RZ, 0xc0, !PT ;  /* 0xffff000022227812 */ /* 0x000fe200078ec0ff */
[----:B------:R-:W-:Y:S01]  /*5150*/  FMUL.FTZ R39, R39, R109 ;  /* 0x0000006d27277220 */ /* 0x000fe20000410000 */
[----:B------:R-:W-:Y:S01]  /*5160*/  IMAD.U32 R32, R105, 0x10000, RZ ;  /* 0x0001000069207824 */ /* 0x000fe200078e00ff */
[----:B------:R-:W-:Y:S01]  /*5170*/  LOP3.LUT R111, R111, 0xffff0000, RZ, 0xc0, !PT ;  /* 0xffff00006f6f7812 */ /* 0x000fe200078ec0ff */
[C---:B------:R-:W-:Y:S01]  /*5180*/  IMAD.U32 R31, R30.reuse, 0x10000, RZ ;  /* 0x000100001e1f7824 */ /* 0x040fe200078e00ff */
[----:B------:R-:W-:Y:S01]  /*5190*/  LOP3.LUT R105, R105, 0xffff0000, RZ, 0xc0, !PT ;  /* 0xffff000069697812 */ /* 0x000fe200078ec0ff */
[----:B------:R-:W-:Y:S01]  /*51a0*/  FFMA.FTZ R38, R29, R37, R38 ;  /* 0x000000251d267223 */ /* 0x000fe20000010026 */
[----:B------:R-:W-:Y:S01]  /*51b0*/  LOP3.LUT R30, R30, 0xffff0000, RZ, 0xc0, !PT ;  /* 0xffff00001e1e7812 */ /* 0x000fe200078ec0ff */
[C---:B------:R-:W-:Y:S01]  /*51c0*/  FFMA.FTZ R40, R28.reuse, R109, -R41 ;  /* 0x0000006d1c287223 */ /* 0x040fe20000010829 */
[----:B------:R-:W-:Y:S01]  /*51d0*/  FFMA.FTZ R39, R28, R113, R39 ;  /* 0x000000711c277223 */ /* 0x000fe20000010027 */
        /* <DEDUP_REMOVED lines=18> */
[----:B------:R-:W-:Y:S01]  /*5300*/  F2FP.BF16.F32.PACK_AB R32, R39, R38 ;  /* 0x000000262720723e */ /* 0x000fe200000010ff */
[----:B------:R-:W-:-:S07]  /*5310*/  IMAD.MOV.U32 R35, RZ, RZ, R42 ;  /* 0x000000ffff237224 */ /* 0x000fce00078e002a */
.L_x_3617:
[----:B------:R-:W-:Y:S05]  /*5320*/  BSYNC B1 ;  /* 0x0000000000017941 */ /* 0x000fea0003800000 */
.L_x_3616:
        /* <DEDUP_REMOVED lines=10> */
.L_x_3585:
[----:B------:R-:W-:-:S13]  /*53d0*/  ISETP.NE.AND P3, PT, R72, 0x3, PT ;  /* 0x000000034800780c */ /* 0x000fda0003f65270 */
[----:B------:R-:W-:Y:S05]  /*53e0*/  @!P3 BRA `(.L_x_3618) ;  /* 0x000000000004b947 */ /* 0x000fea0003800000 */
[----:B------:R-:W-:Y:S01]  /*53f0*/  BPT.TRAP 0x1 ;  /* 0x000000040000795c */ /* 0x000fe20000300000 */
.L_x_3618:
[----:B------:R-:W-:Y:S01]  /*5400*/  IMAD R89, R152, 0x8, R144 ;  /* 0x0000000898597824 */ /* 0x000fe200078e0290 */
[----:B------:R-:W-:Y:S01]  /*5410*/  SHF.L.U32 R100, R157, 0x1f, RZ ;  /* 0x0000001f9d647819 */ /* 0x000fe200000006ff */
[----:B------:R-:W-:Y:S01]  /*5420*/  IMAD R91, R26, -0x60, R58 ;  /* 0xffffffa01a5b7824 */ /* 0x000fe200078e023a */
[----:B------:R-:W-:Y:S02]  /*5430*/  BSSY B1, `(.L_x_3619) ;  /* 0x0000004000017945 */ /* 0x000fe40003800000 */
[----:B------:R-:W0:Y:S02]  /*5440*/  SYNCS.PHASECHK.TRANS64.TRYWAIT P4, [R89+URZ+0x32490], R100 ;  /* 0x03249064590075a7 */ /* 0x000e24000808017f */
[----:B------:R-:W-:Y:S01]  /*5450*/  VIMNMX R91, R91, 0x60, PT ;  /* 0x000000605b5b7848 */ /* 0x000fe20003fe0100 */
[----:B0-----:R-:W-:Y:S06]  /*5460*/  @!P4 BRA `(.L_x_3620) ;  /* 0x0000032400c0c947 */ /* 0x001fec0003800000 */
.L_x_3967:
[----:B------:R-:W-:Y:S05]  /*5470*/  BSYNC B1 ;  /* 0x0000000000017941 */ /* 0x000fea0003800000 */
.L_x_3619:
        /* <DEDUP_REMOVED lines=8> */
.L_x_3622:
[----:B------:R-:W-:Y:S05]  /*5500*/  BSYNC B1 ;  /* 0x0000000000017941 */ /* 0x000fea0003800000 */
.L_x_3621:
[----:B------:R-:W-:Y:S05]  /*5510*/  @P4 BRA `(.L_x_3602) ;  /* 0x0000000000104947 */ /* 0x000fea0003800000 */
[----:B-1----:R-:W1:Y:S04]  /*5520*/  @!P1 LDS.128 R28, [R98+0x2000] ;  /* 0x00200000621c9984 */ /* 0x002e680000000c00 */
[----:B------:R-:W2:Y:S04]  /*5530*/  @!P2 LDS.128 R32, [R96+0x2000] ;  /* 0x002000006020a984 */ /* 0x000ea80000000c00 */
[----:B-1----:R1:W-:Y:S04]  /*5540*/  @!P1 STG.E.128 desc[UR42][R36.64], R28 ;  /* 0x0000001c24009986 */ /* 0x0023e8000c101d2a */
[----:B--2---:R1:W-:Y:S02]  /*5550*/  @!P2 STG.E.128 desc[UR42][R36.64+0x40], R32 ;  /* 0x000040202400a986 */ /* 0x0043e4000c101d2a */
.L_x_3602:
[----:B------:R-:W-:Y:S05]  /*5560*/  BSYNC B0 ;  /* 0x0000000000007941 */ /* 0x000fea0003800000 */
.L_x_3584:
        /* <DEDUP_REMOVED lines=17> */
.L_x_3624:
[----:B------:R-:W-:Y:S05]  /*5680*/  BSYNC B0 ;  /* 0x0000000000007941 */ /* 0x000fea0003800000 */
.L_x_3623:
[----:B------:R-:W2:Y:S01]  /*5690*/  SYNCS.PHASECHK.TRANS64.TRYWAIT P3, [R89+URZ+0x324b0], R100 ;  /* 0x0324b064590075a7 */ /* 0x000ea2000806017f */
[----:B------:R-:W-:Y:S01]  /*56a0*/  ULDC UR49, c[0x0][0x320] ;  /* 0x0000c80000317ab9 */ /* 0x000fe20000000800 */
[----:B------:R-:W-:Y:S01]  /*56b0*/  ULDC.64 UR44, c[0x0][0x328] ;  /* 0x0000ca00002c7ab9 */ /* 0x000fe20000000a00 */
[----:B------:R-:W-:Y:S01]  /*56c0*/  ULDC.64 UR40, c[0x0][0x318] ;  /* 0x0000c60000287ab9 */ /* 0x000fe20000000a00 */
[----:B------:R-:W-:Y:S01]  /*56d0*/  BSSY B0, `(.L_x_3625) ;  /* 0x0000003000007945 */ /* 0x000fe20003800000 */
[----:B-1----:R-:W-:-:S03]  /*56e0*/  IMAD R28, R152, 0x6000, R159 ;  /* 0x00006000981c7824 */ /* 0x002fc600078e029f */
[----:B--2---:R-:W-:Y:S05]  /*56f0*/  @!P3 BRA `(.L_x_3626) ;  /* 0x000003240030b947 */ /* 0x004fea0003800000 */
.L_x_3968:
[----:B------:R-:W-:Y:S05]  /*5700*/  BSYNC B0 ;  /* 0x0000000000007941 */ /* 0x000fea0003800000 */
.L_x_3625:
        /* <DEDUP_REMOVED lines=39> */
.L_x_3628:
[----:B------:R-:W-:Y:S05]  /*5980*/  BSYNC B0 ;  /* 0x0000000000007941 */ /* 0x000fea0003800000 */
.L_x_3627:
        /* <DEDUP_REMOVED lines=37> */
.L_x_3630:
[----:B------:R-:W-:Y:S05]  /*5be0*/  BSYNC B0 ;  /* 0x0000000000007941 */ /* 0x000fea0003800000 */
.L_x_3629:
        /* <DEDUP_REMOVED lines=22> */
.L_x_3579:
[----:B------:R-:W0:Y:S01]  /*5d50*/  S2R R0, SR_TID.X ;  /* 0x0000000000007919 */ /* 0x000e220000002100 */
[----:B------:R-:W1:Y:S01]  /*5d60*/  LDC R15, c[0x0][0x448] ;  /* 0x00011200ff0f7b82 */ /* 0x000e620000000800 */
[----:B------:R-:W-:Y:S01]  /*5d70*/  IMAD.MOV.U32 R12, RZ, RZ, 0x3000 ;  /* 0x00003000ff0c7424 */ /* 0x000fe200078e00ff */
[----:B------:R-:W2:Y:S01]  /*5d80*/  S2R R3, SR_SWINHI ;  /* 0x0000000000037919 */ /* 0x000ea20000002f00 */
[----:B------:R-:W-:Y:S02]  /*5d90*/  IMAD.U32 R13, RZ, RZ, UR38 ;  /* 0x00000026ff0d7e24 */ /* 0x000fe4000f8e00ff */
[----:B------:R-:W-:Y:S01]  /*5da0*/  IMAD.MOV.U32 R9, RZ, RZ, 0x100 ;  /* 0x00000100ff097424 */ /* 0x000fe200078e00ff */
[----:B------:R-:W-:Y:S02]  /*5db0*/  STL [R1+0x70], R121 ;  /* 0x0000707901007387 */ /* 0x000fe40000100800 */
[----:B------:R-:W3:Y:S01]  /*5dc0*/  LDC R14, c[0x0][0xa80] ;  /* 0x0002a000ff0e7b82 */ /* 0x000ee20000000800 */
[----:B------:R-:W-:Y:S01]  /*5dd0*/  IMAD.MOV.U32 R10, RZ, RZ, 0x1 ;  /* 0x00000001ff0a7424 */ /* 0x000fe200078e00ff */
[----:B------:R4:W-:Y:S01]  /*5de0*/  STL.64 [R1+0x18], R12 ;  /* 0x0000180c01007387 */ /* 0x0009e20000100a00 */
[----:B------:R-:W-:-:S02]  /*5df0*/  IMAD.MOV.U32 R11, RZ, RZ, RZ ;  /* 0x000000ffff0b7224 */ /* 0x000fc400078e00ff */
[----:B------:R-:W-:Y:S01]  /*5e00*/  IMAD.MOV.U32 R4, RZ, RZ, 0xc000 ;  /* 0x0000c000ff047424 */ /* 0x000fe200078e00ff */
[----:B------:R-:W-:Y:S01]  /*5e10*/  STL.128 [R1+0x440], RZ ;  /* 0x000440ff01007387 */ /* 0x000fe20000100c00 */
[----:B------:R-:W-:Y:S02]  /*5e20*/  IMAD.U32 R5, RZ, RZ, UR38 ;  /* 0x00000026ff057e24 */ /* 0x000fe4000f8e00ff */
[----:B------:R-:W-:Y:S01]  /*5e30*/  IMAD.MOV.U32 R7, RZ, RZ, 0x100 ;  /* 0x00000100ff077424 */ /* 0x000fe200078e00ff */
[----:B------:R-:W-:Y:S01]  /*5e40*/  STL.128 [R1+0x450], RZ ;  /* 0x000450ff01007387 */ /* 0x000fe20000100c00 */
[----:B------:R-:W-:Y:S02]  /*5e50*/  IMAD.MOV.U32 R18, RZ, RZ, 0x1 ;  /* 0x00000001ff127424 */ /* 0x000fe400078e00ff */
[----:B------:R-:W-:Y:S01]  /*5e60*/  IMAD.MOV.U32 R19, RZ, RZ, RZ ;  /* 0x000000ffff137224 */ /* 0x000fe200078e00ff */
[----:B------:R-:W-:Y:S01]  /*5e70*/  STL.128 [R1+0x230], RZ ;  /* 0x000230ff01007387 */ /* 0x000fe20000100c00 */
[----:B------:R-:W-:-:S02]  /*5e80*/  IMAD.U32 R36, RZ, RZ, UR37 ;  /* 0x00000025ff247e24 */ /* 0x000fc4000f8e00ff */
[----:B------:R-:W-:Y:S01]  /*5e90*/  IMAD.U32 R72, RZ, RZ, UR37 ;  /* 0x00000025ff487e24 */ /* 0x000fe2000f8e00ff */
[----:B------:R-:W-:Y:S01]  /*5ea0*/  STL.128 [R1+0x240], RZ ;  /* 0x000240ff01007387 */ /* 0x000fe20000100c00 */
[----:B0-----:R-:W-:-:S03]  /*5eb0*/  LOP3.LUT R0, R0, 0x7f, RZ, 0xc0, !PT ;  /* 0x0000007f00007812 */ /* 0x001fc600078ec0ff */
[----:B---3--:R-:W-:Y:S01]  /*5ec0*/  STL [R1+0x460], R14 ;  /* 0x0004600e01007387 */ /* 0x008fe20000100800 */
[----:B------:R-:W-:Y:S02]  /*5ed0*/  IADD3 R72, P5, R72, 0x70, RZ ;  /* 0x0000007048487810 */ /* 0x000fe40007fbe0ff */
[----:B------:R-:W-:Y:S01]  /*5ee0*/  ISETP.NE.AND P1, PT, R0, RZ, PT ;  /* 0x000000ff0000720c */ /* 0x000fe20003f25270 */
[----:B------:R-:W-:Y:S01]  /*5ef0*/  STL.128 [R1+0x250], RZ ;  /* 0x000250ff01007387 */ /* 0x000fe20000100c00 */
[----:B------:R-:W-:Y:S02]  /*5f00*/  MOV R30, R144 ;  /* 0x00000090001e7202 */ /* 0x000fe40000000f00 */
[----:B--2---:R-:W-:Y:S02]  /*5f10*/  MOV R31, R3 ;  /* 0x00000003001f7202 */ /* 0x004fe40000000f00 */
[----:B------:R-:W-:Y:S01]  /*5f20*/  SEL R8, RZ, 0x1, P1 ;  /* 0x00000001ff087807 */ /* 0x000fe20000800000 */
[----:B------:R-:W-:Y:S01]  /*5f30*/  STL.128 [R1+0x260], RZ ;  /* 0x000260ff01007387 */ /* 0x000fe20000100c00 */
[----:B----4-:R-:W-:-:S02]  /*5f40*/  IADD3 R12, P1, R30, 0x32430, RZ ;  /* 0x000324301e0c7810 */ /* 0x010fc40007f3e0ff */
[C---:B------:R-:W-:Y:S01]  /*5f50*/  IADD3 R0, P3, R30.reuse, 0x32450, RZ ;  /* 0x000324501e007810 */ /* 0x040fe20007f7e0ff */
[----:B------:R-:W-:Y:S01]  /*5f60*/  IMAD.MOV.U32 R6, RZ, RZ, R8 ;  /* 0x000000ffff067224 */ /* 0x000fe200078e0008 */
[C---:B------:R-:W-:Y:S01]  /*5f70*/  IADD3 R3, P4, R30.reuse, 0x32460, RZ ;  /* 0x000324601e037810 */ /* 0x040fe20007f9e0ff */
[--C-:B------:R-:W-:Y:S01]  /*5f80*/  IMAD.X R13, RZ, RZ, R31.reuse, P1 ;  /* 0x000000ffff0d7224 */ /* 0x100fe200008e061f */
[----:B-1----:R-:W-:Y:S01]  /*5f90*/  ISETP.NE.AND P1, PT, R15, 0x1, PT ;  /* 0x000000010f00780c */ /* 0x002fe20003f25270 */
[----:B------:R0:W-:Y:S04]  /*5fa0*/  STL.128 [R1+0x20], R8 ;  /* 0x0000200801007387 */ /* 0x0001e80000100c00 */
[----:B------:R1:W-:Y:S04]  /*5fb0*/  STL.128 [R1+0x50], R4 ;  /* 0x0000500401007387 */ /* 0x0003e80000100c00 */
[----:B------:R-:W-:Y:S04]  /*5fc0*/  STL.64 [R1+0x8], R12 ;  /* 0x0000080c01007387 */ /* 0x000fe80000100a00 */
[----:B------:R-:W-:Y:S01]  /*5fd0*/  STL.128 [R1+0x270], RZ ;  /* 0x000270ff01007387 */ /* 0x000fe20000100c00 */
[--C-:B0-----:R-:W-:Y:S01]  /*5fe0*/  IMAD.X R11, RZ, RZ, R31.reuse, P3 ;  /* 0x000000ffff0b7224 */ /* 0x101fe200018e061f */
[----:B------:R-:W-:Y:S01]  /*5ff0*/  IADD3 R8, P2, R30, 0x32440, RZ ;  /* 0x000324401e087810 */ /* 0x000fe20007f5e0ff */
[----:B------:R-:W-:Y:S01]  /*6000*/  IMAD.X R10, RZ, RZ, R31, P4 ;  /* 0x000000ffff0a7224 */ /* 0x000fe200020e061f */
[----:B------:R-:W-:Y:S01]  /*6010*/  STL.128 [R1+0x280], RZ ;  /* 0x000280ff01007387 */ /* 0x000fe20000100c00 */
[----:B-1----:R-:W-:Y:S01]  /*6020*/  IMAD.MOV.U32 R4, RZ, RZ, R0 ;  /* 0x000000ffff047224 */ /* 0x002fe200078e0000 */
[----:B------:R-:W-:Y:S01]  /*6030*/  IADD3 R36, P4, R36, 0x38, RZ ;  /* 0x0000003824247810 */ /* 0x000fe20007f9e0ff */
[----:B------:R-:W-:Y:S01]  /*6040*/  IMAD.MOV.U32 R5, RZ, RZ, R11 ;  /* 0x000000ffff057224 */ /* 0x000fe200078e000b */
[----:B------:R-:W-:Y:S01]  /*6050*/  STL.128 [R1+0x290], RZ ;  /* 0x000290ff01007387 */ /* 0x000fe20000100c00 */
[----:B------:R-:W-:-:S02]  /*6060*/  IMAD.MOV.U32 R6, RZ, RZ, R3 ;  /* 0x000000ffff067224 */ /* 0x000fc400078e0003 */
[----:B------:R-:W-:Y:S01]  /*6070*/  IMAD.MOV.U32 R7, RZ, RZ, R10 ;  /* 0x000000ffff077224 */ /* 0x000fe200078e000a */
[----:B------:R-:W0:Y:S01]  /*6080*/  @P1 LDC R3, c[0x0][0x44c] ;  /* 0x00011300ff031b82 */ /* 0x000e220000000800 */
[----:B------:R-:W-:Y:S01]  /*6090*/  IMAD.X R9, RZ, RZ, R31, P2 ;  /* 0x000000ffff097224 */ /* 0x000fe200010e061f */
[----:B------:R-:W-:Y:S01]  /*60a0*/  STL.128 [R1+0x2a0], RZ ;  /* 0x0002a0ff01007387 */ /* 0x000fe20000100c00 */
[----:B------:R-:W-:-:S03]  /*60b0*/  VIADD R0, R177, 0x7f ;  /* 0x0000007fb1007836 */ /* 0x000fc60000000000 */
[----:B------:R1:W-:Y:S04]  /*60c0*/  STL.128 [R1+0x40], R4 ;  /* 0x0000400401007387 */ /* 0x0003e80000100c00 */
[----:B------:R2:W-:Y:S04]  /*60d0*/  STL.64 [R1+0x68], R6 ;  /* 0x0000680601007387 */ /* 0x0005e80000100a00 */
[----:B------:R-:W-:Y:S04]  /*60e0*/  STL.64 [R1+0x10], R8 ;  /* 0x0000100801007387 */ /* 0x000fe80000100a00 */
[----:B------:R-:W-:Y:S01]  /*60f0*/  STL.64 [R1+0x30], R8 ;  /* 0x0000300801007387 */ /* 0x000fe20000100a00 */
[----:B-1----:R-:W1:Y:S03]  /*6100*/  @P1 LDC R4, c[0x0][0x450] ;  /* 0x00011400ff041b82 */ /* 0x002e660000000800 */
[----:B------:R-:W-:Y:S01]  /*6110*/  STL.128 [R1+0x2b0], RZ ;  /* 0x0002b0ff01007387 */ /* 0x000fe20000100c00 */
[----:B0-----:R-:W-:-:S03]  /*6120*/  @P1 IMAD.HI.U32 R3, R0, R3, RZ ;  /* 0x0000000300031227 */ /* 0x001fc600078e00ff */
[----:B------:R-:W-:Y:S01]  /*6130*/  STL.128 [R1+0x2c0], RZ ;  /* 0x0002c0ff01007387 */ /* 0x000fe20000100c00 */
[----:B--2---:R-:W0:Y:S03]  /*6140*/  LDC.64 R6, c[0x0][0xad8] ;  /* 0x0002b600ff067b82 */ /* 0x004e260000000a00 */
[----:B------:R-:W-:Y:S04]  /*6150*/  STL.128 [R1+0x2d0], RZ ;  /* 0x0002d0ff01007387 */ /* 0x000fe80000100c00 */
[----:B------:R-:W-:Y:S04]  /*6160*/  STL.128 [R1+0x2e0], RZ ;  /* 0x0002e0ff01007387 */ /* 0x000fe80000100c00 */
[----:B------:R-:W-:Y:S04]  /*6170*/  STL.128 [R1+0x2f0], RZ ;  /* 0x0002f0ff01007387 */ /* 0x000fe80000100c00 */
[----:B------:R-:W-:Y:S01]  /*6180*/  STL.128 [R1+0x300], RZ ;  /* 0x000300ff01007387 */ /* 0x000fe20000100c00 */
[----:B-1----:R-:W-:-:S03]  /*6190*/  @P1 SHF.R.U32.HI R0, RZ, R4, R3 ;  /* 0x00000004ff001219 */ /* 0x002fc60000011603 */
[----:B------:R-:W-:Y:S04]  /*61a0*/  STL.128 [R1+0x310], RZ ;  /* 0x000310ff01007387 */ /* 0x000fe80000100c00 */
[----:B------:R-:W-:Y:S01]  /*61b0*/  STL.128 [R1+0x320], RZ ;  /* 0x000320ff01007387 */ /* 0x000fe20000100c00 */
[----:B0-----:R-:W-:-:S03]  /*61c0*/  ISETP.GE.AND P6, PT, R7, 0x1, PT ;  /* 0x000000010700780c */ /* 0x001fc60003fc6270 */
[----:B------:R-:W-:Y:S04]  /*61d0*/  STL.128 [R1+0x330], RZ ;  /* 0x000330ff01007387 */ /* 0x000fe80000100c00 */
        /* <DEDUP_REMOVED lines=15> */
[----:B------:R-:W-:Y:S04]  /*62d0*/  STL.64 [R1], RZ ;  /* 0x000000ff01007387 */ /* 0x000fe80000100a00 */
[----:B------:R-:W-:Y:S04]  /*62e0*/  STL.64 [R1+0x38], RZ ;  /* 0x000038ff01007387 */ /* 0x000fe80000100a00 */
[----:B------:R0:W-:Y:S02]  /*62f0*/  STL.64 [R1+0x60], R18 ;  /* 0x0000601201007387 */ /* 0x0001e40000100a00 */
[----:B0-----:R-:W-:-:S02]  /*6300*/  IMAD.U32 R19, RZ, RZ, UR37 ;  /* 0x00000025ff137e24 */ /* 0x001fc4000f8e00ff */
[----:B------:R-:W-:-:S03]  /*6310*/  IMAD.U32 R18, RZ, RZ, UR37 ;  /* 0x00000025ff127e24 */ /* 0x000fc6000f8e00ff */
[----:B------:R-:W-:Y:S02]  /*6320*/  IADD3 R19, P2, R19, 0x440, RZ ;  /* 0x0000044013137810 */ /* 0x000fe40007f5e0ff */
[----:B------:R-:W-:Y:S01]  /*6330*/  IADD3 R18, P3, R18, 0x230, RZ ;  /* 0x0000023012127810 */ /* 0x000fe20007f7e0ff */
[----:B------:R-:W-:-:S12]  /*6340*/  @P0 BRA `(.L_x_3632) ;  /* 0x00000000000c0947 */ /* 0x000fd80003800000 */
[----:B------:R-:W0:Y:S01]  /*6350*/  FENCE.VIEW.ASYNC.G ;  /* 0x00000000000073c6 */ /* 0x000e220000000100 */
[----:B------:R-:W-:Y:S05]  /*6360*/  WARPSYNC.ALL ;  /* 0x0000000000007948 */ /* 0x000fea0003800000 */
[----:B0-----:R-:W-:Y:S06]  /*6370*/  BAR.ARV 0xc, 0x180 ;  /* 0x0306000000007b1d */ /* 0x001fec0000002000 */
.L_x_3632:
[----:B------:R-:W-:Y:S02]  /*6380*/  IMAD.IADD R3, R187, 0x1, R0 ;  /* 0x00000001bb037824 */ /* 0x000fe400078e0200 */
[----:B------:R-:W-:Y:S02]  /*6390*/  IMAD.X R44, RZ, RZ, UR36, P2 ;  /* 0x00000024ff2c7e24 */ /* 0x000fe400090e06ff */
[----:B------:R-:W-:Y:S02]  /*63a0*/  IMAD.X R47, RZ, RZ, UR36, P3 ;  /* 0x00000024ff2f7e24 */ /* 0x000fe400098e06ff */
[----:B------:R-:W-:Y:S02]  /*63b0*/  IMAD.X R45, RZ, RZ, UR36, P4 ;  /* 0x00000024ff2d7e24 */ /* 0x000fe4000a0e06ff */
[----:B------:R-:W-:Y:S02]  /*63c0*/  IMAD.X R73, RZ, RZ, UR36, P5 ;  /* 0x00000024ff497e24 */ /* 0x000fe4000a8e06ff */
        /* <DEDUP_REMOVED lines=13> */
.L_x_3635:
[----:B------:R-:W-:-:S13]  /*64a0*/  ISETP.NE.AND P0, PT, R7, 0x1, PT ;  /* 0x000000010700780c */ /* 0x000fda0003f05270 */
[----:B------:R-:W0:Y:S02]  /*64b0*/  @P0 LDC.64 R4, c[0x0][0xae0] ;  /* 0x0002b800ff040b82 */ /* 0x000e240000000a00 */
[----:B0-----:R-:W-:-:S05]  /*64c0*/  @P0 IMAD.HI.U32 R4, R0, R4, RZ ;  /* 0x0000000400040227 */ /* 0x001fca00078e00ff */
[----:B------:R-:W-:-:S07]  /*64d0*/  @P0 SHF.R.U32.HI R0, RZ, R5, R4 ;  /* 0x00000005ff000219 */ /* 0x000fce0000011604 */
.L_x_3636:
[----:B------:R-:W-:Y:S05]  /*64e0*/  BSYNC B0 ;  /* 0x0000000000007941 */ /* 0x000fea0003800000 */
.L_x_3634:
[----:B------:R-:W-:-:S05]  /*64f0*/  IMAD R3, R0, R7, R7 ;  /* 0x0000000700037224 */ /* 0x000fca00078e0207 */
[----:B------:R-:W-:-:S07]  /*6500*/  VIMNMX R6, R6, R3, PT ;  /* 0x0000000306067248 */ /* 0x000fce0003fe0100 */
.L_x_3633:
[----:B------:R-:W0:Y:S01]  /*6510*/  @P1 LDC R0, c[0x0][0x44c] ;  /* 0x00011300ff001b82 */ /* 0x000e220000000800 */
[----:B------:R-:W-:Y:S01]  /*6520*/  VIADD R6, R6, 0x5f ;  /* 0x0000005f06067836 */ /* 0x000fe20000000000 */
[----:B------:R-:W-:Y:S01]  /*6530*/  ULDC UR4, c[0x0][0xad4] ;  /* 0x0002b50000047ab9 */ /* 0x000fe20000000800 */
[----:B------:R-:W-:Y:S02]  /*6540*/  IMAD.MOV.U32 R5, RZ, RZ, R177 ;  /* 0x000000ffff057224 */ /* 0x000fe400078e00b1 */
[----:B------:R-:W-:-:S03]  /*6550*/  IMAD.HI R6, R6, 0x2aaaaaab, RZ ;  /* 0x2aaaaaab06067827 */ /* 0x000fc600078e02ff */
[----:B------:R-:W1:Y:S02]  /*6560*/  @P1 LDC R9, c[0x0][0x450] ;  /* 0x00011400ff091b82 */ /* 0x000e640000000800 */
[----:B------:R-:W-:-:S04]  /*6570*/  SHF.R.U32.HI R3, RZ, 0x1f, R6 ;  /* 0x0000001fff037819 */ /* 0x000fc80000011606 */
[----:B------:R-:W-:-:S04]  /*6580*/  LEA.HI.SX32 R6, R6, R3, 0x1c ;  /* 0x0000000306067211 */ /* 0x000fc800078fe2ff */
[----:B------:R-:W-:Y:S01]  /*6590*/  VIMNMX R185, R185, R6, PT ;  /* 0x00000006b9b97248 */ /* 0x000fe20003fe0100 */
        /* <DEDUP_REMOVED lines=15> */
.L_x_3639:
[----:B------:R-:W-:-:S13]  /*6690*/  ISETP.NE.AND P0, PT, R7, 0x1, PT ;  /* 0x000000010700780c */ /* 0x000fda0003f05270 */
[----:B------:R-:W0:Y:S02]  /*66a0*/  @P0 LDC.64 R4, c[0x0][0xae0] ;  /* 0x0002b800ff040b82 */ /* 0x000e240000000a00 */
[----:B0-----:R-:W-:-:S05]  /*66b0*/  @P0 IMAD.HI.U32 R4, R0, R4, RZ ;  /* 0x0000000400040227 */ /* 0x001fca00078e00ff */
[----:B------:R-:W-:-:S07]  /*66c0*/  @P0 SHF.R.U32.HI R0, RZ, R5, R4 ;  /* 0x00000005ff000219 */ /* 0x000fce0000011604 */
.L_x_3640:
[----:B------:R-:W-:Y:S05]  /*66d0*/  BSYNC B0 ;  /* 0x0000000000007941 */ /* 0x000fea0003800000 */
.L_x_3638:
[----:B------:R-:W-:-:S05]  /*66e0*/  IMAD R0, R0, R7, RZ ;  /* 0x0000000700007224 */ /* 0x000fca00078e02ff */
[----:B------:R-:W-:-:S07]  /*66f0*/  VIMNMX R3, R3, R0, !PT ;  /* 0x0000000003037248 */ /* 0x000fce0007fe0100 */
.L_x_3637:
[----:B------:R-:W-:Y:S01]  /*6700*/  IMAD.HI R3, R3, 0x2aaaaaab, RZ ;  /* 0x2aaaaaab03037827 */ /* 0x000fe200078e02ff */
[----:B------:R-:W-:-:S04]  /*6710*/  PLOP3.LUT P0, PT, PT, PT, PT, 0x80, 0x0 ;  /* 0x000000000000781c */ /* 0x000fc80003f0f070 */
[----:B------:R-:W-:-:S04]  /*6720*/  SHF.R.U32.HI R0, RZ, 0x1f, R3 ;  /* 0x0000001fff007819 */ /* 0x000fc80000011603 */
[----:B------:R-:W-:-:S04]  /*6730*/  LEA.HI.SX32 R0, R3, R0, 0x1c ;  /* 0x0000000003007211 */ /* 0x000fc800078fe2ff */
[----:B------:R-:W-:-:S04]  /*6740*/  VIMNMX R165, RZ, R0, !PT ;  /* 0x00000000ffa57248 */ /* 0x000fc80007fe0100 */
[----:B------:R-:W-:-:S13]  /*6750*/  ISETP.GT.AND P1, PT, R185, R165, PT ;  /* 0x000000a5b900720c */ /* 0x000fda0003f24270 */
[----:B------:R-:W-:Y:S05]  /*6760*/  @!P1 BRA `(.L_x_3641) ;  /* 0x0000025400c09947 */ /* 0x000fea0003800000 */
[----:B------:R0:W-:Y:S01]  /*6770*/  STL.64 [R1+0x78], RZ ;  /* 0x000078ff01007387 */ /* 0x0001e20000100a00 */
[----:B------:R-:W-:Y:S01]  /*6780*/  IMAD.U32 R34, RZ, RZ, UR37 ;  /* 0x00000025ff227e24 */ /* 0x000fe2000f8e00ff */
[----:B------:R-:W-:Y:S01]  /*6790*/  UMOV UR4, 0xffffffff ;  /* 0xffffffff00047882 */ /* 0x000fe20000000000 */
[----:B------:R-:W-:Y:S02]  /*67a0*/  IMAD.U32 R35, RZ, RZ, UR37 ;  /* 0x00000025ff237e24 */ /* 0x000fe4000f8e00ff */
[----:B------:R-:W-:Y:S01]  /*67b0*/  IMAD.U32 R32, RZ, RZ, UR37 ;  /* 0x00000025ff207e24 */ /* 0x000fe2000f8e00ff */
[----:B------:R-:W-:Y:S01]  /*67c0*/  IADD3 R34, P0, R34, 0x118, RZ ;  /* 0x0000011822227810 */ /* 0x000fe20007f1e0ff */
[----:B------:R-:W-:Y:S01]  /*67d0*/  IMAD.U32 R40, RZ, RZ, UR37 ;  /* 0x00000025ff287e24 */ /* 0x000fe2000f8e00ff */
[----:B------:R-:W-:Y:S01]  /*67e0*/  IADD3 R35, P1, R35, 0x110, RZ ;  /* 0x0000011023237810 */ /* 0x000fe20007f3e0ff */
[----:B------:R-:W-:Y:S01]  /*67f0*/  IMAD.U32 R50, RZ, RZ, UR37 ;  /* 0x00000025ff327e24 */ /* 0x000fe2000f8e00ff */
[----:B------:R-:W-:Y:S01]  /*6800*/  IADD3 R32, P2, R32, 0xa8, RZ ;  /* 0x000000a820207810 */ /* 0x000fe20007f5e0ff */
[----:B------:R-:W-:Y:S01]  /*6810*/  IMAD.X R43, RZ, RZ, UR36, P0 ;  /* 0x00000024ff2b7e24 */ /* 0x000fe200080e06ff */
[----:B------:R-:W-:Y:S01]  /*6820*/  IADD3 R40, P3, R40, 0x78, RZ ;  /* 0x0000007828287810 */ /* 0x000fe20007f7e0ff */
[----:B------:R-:W-:Y:S01]  /*6830*/  IMAD.X R46, RZ, RZ, UR36, P1 ;  /* 0x00000024ff2e7e24 */ /* 0x000fe200088e06ff */
[----:B------:R-:W-:Y:S01]  /*6840*/  IADD3 R50, P4, R50, 0x80, RZ ;  /* 0x0000008032327810 */ /* 0x000fe20007f9e0ff */
[----:B------:R-:W-:-:S02]  /*6850*/  IMAD.X R33, RZ, RZ, UR36, P2 ;  /* 0x00000024ff217e24 */ /* 0x000fc400090e06ff */
[----:B------:R-:W-:Y:S02]  /*6860*/  IMAD.X R41, RZ, RZ, UR36, P3 ;  /* 0x00000024ff297e24 */ /* 0x000fe400098e06ff */
[----:B------:R-:W-:Y:S01]  /*6870*/  IMAD.X R49, RZ, RZ, UR36, P4 ;  /* 0x00000024ff317e24 */ /* 0x000fe2000a0e06ff */
[----:B0-----:R-:W-:Y:S07]  /*6880*/  BRA.DIV UR4, `(.L_x_3642) ;  /* 0x0000031204e07947 */ /* 0x001fee000b800000 */
[----:B------:R0:W1:Y:S02]  /*6890*/  SHFL.IDX PT, R14, R233, RZ, 0x1f ;  /* 0x00001fffe90e7589 */ /* 0x00006400000e0000 */
.L_x_3971:
[----:B-1----:R-:W-:Y:S01]  /*68a0*/  LEA.HI R0, R14, R14, RZ, 0x1 ;  /* 0x0000000e0e007211 */ /* 0x002fe200078f08ff */
[C---:B------:R-:W-:Y:S01]  /*68b0*/  VIADD R61, R144.reuse, 0x18400 ;  /* 0x00018400903d7836 */ /* 0x040fe20000000000 */
[----:B------:R-:W-:Y:S01]  /*68c0*/  STL.128 [R1+0xb0], RZ ;  /* 0x0000b0ff01007387 */ /* 0x000fe20000100c00 */
[----:B------:R-:W-:Y:S01]  /*68d0*/  VIADD R8, R144, 0x400 ;  /* 0x0000040090087836 */ /* 0x000fe20000000000 */
[----:B------:R-:W-:Y:S01]  /*68e0*/  LOP3.LUT R3, R0, 0x7fffe, RZ, 0xc0, !PT ;  /* 0x0007fffe00037812 */ /* 0x000fe200078ec0ff */
[----:B------:R-:W-:Y:S01]  /*68f0*/  IMAD.MOV.U32 R4, RZ, RZ, 0x1 ;  /* 0x00000001ff047424 */ /* 0x000fe200078e00ff */
[----:B------:R-:W-:Y:S01]  /*6900*/  STL.128 [R1+0xc0], RZ ;  /* 0x0000c0ff01007387 */ /* 0x000fe20000100c00 */
[----:B------:R-:W-:Y:S01]  /*6910*/  IMAD.MOV.U32 R5, RZ, RZ, RZ ;  /* 0x000000ffff057224 */ /* 0x000fe200078e00ff */
[----:B------:R-:W-:Y:S01]  /*6920*/  SHF.R.U32.HI R8, RZ, 0x4, R8 ;  /* 0x00000004ff087819 */ /* 0x000fe20000011608 */
[----:B------:R-:W-:Y:S01]  /*6930*/  IMAD.IADD R0, R14, 0x1, -R3 ;  /* 0x000000010e007824 */ /* 0x000fe200078e0a03 */
[----:B------:R-:W-:Y:S01]  /*6940*/  STL.128 [R1+0xd0], RZ ;  /* 0x0000d0ff01007387 */ /* 0x000fe20000100c00 */
[----:B------:R-:W-:Y:S01]  /*6950*/  VIADD R3, R144, 0x1c400 ;  /* 0x0001c40090037836 */ /* 0x000fe20000000000 */
[----:B------:R-:W-:Y:S01]  /*6960*/  LOP3.LUT R8, R8, 0x3fff, RZ, 0xc0, !PT ;  /* 0x00003fff08087812 */ /* 0x000fe200078ec0ff */
[----:B------:R-:W-:Y:S01]  /*6970*/  IMAD R0, R0, 0x2000, R61 ;  /* 0x0000200000007824 */ /* 0x000fe200078e023d */
[----:B------:R-:W-:Y:S01]  /*6980*/  STL.128 [R1+0xe0], RZ ;  /* 0x0000e0ff01007387 */ /* 0x000fe20000100c00 */
[----:B------:R-:W-:Y:S01]  /*6990*/  IMAD.MOV.U32 R6, RZ, RZ, 0x1 ;  /* 0x00000001ff067424 */ /* 0x000fe200078e00ff */
[----:B------:R-:W-:Y:S01]  /*69a0*/  SHF.R.U32.HI R3, RZ, 0x4, R3 ;  /* 0x00000004ff037819 */ /* 0x000fe20000011603 */
[----:B------:R-:W-:Y:S01]  /*69b0*/  VIADD R9, R0, 0xa000 ;  /* 0x0000a00000097836 */ /* 0x000fe20000000000 */
[----:B------:R-:W-:Y:S01]  /*69c0*/  SHF.R.U32.HI R0, RZ, 0x4, R0 ;  /* 0x00000004ff007819 */ /* 0x000fe20000011600 */
[----:B------:R-:W-:Y:S01]  /*69d0*/  IMAD.MOV.U32 R7, RZ, RZ, RZ ;  /* 0x000000ffff077224 */ /* 0x000fe200078e00ff */
[----:B------:R-:W-:Y:S01]  /*69e0*/  LOP3.LUT R3, R3, 0x3fff, RZ, 0xc0, !PT ;  /* 0x00003fff03037812 */ /* 0x000fe200078ec0ff */
[----:B------:R-:W-:Y:S01]  /*69f0*/  IMAD.MOV.U32 R12, RZ, RZ, 0x1 ;  /* 0x00000001ff0c7424 */ /* 0x000fe200078e00ff */
[----:B------:R-:W-:Y:S01]  /*6a00*/  SHF.R.U32.HI R9, RZ, 0x4, R9 ;  /* 0x00000004ff097819 */ /* 0x000fe20000011609 */
[----:B------:R-:W-:Y:S01]  /*6a10*/  IMAD.MOV.U32 R13, RZ, RZ, RZ ;  /* 0x000000ffff0d7224 */ /* 0x000fe200078e00ff */
[----:B------:R-:W-:Y:S01]  /*6a20*/  LOP3.LUT R3, R3, 0x10000, RZ, 0xfc, !PT ;  /* 0x0001000003037812 */ /* 0x000fe200078efcff */
[----:B------:R1:W-:Y:S01]  /*6a30*/  STL.128 [R1+0x80], R4 ;  /* 0x0000800401007387 */ /* 0x0003e20000100c00 */
[----:B------:R-:W-:Y:S01]  /*6a40*/  LOP3.LUT R9, R9, 0x3fff, RZ, 0xc0, !PT ;  /* 0x00003fff09097812 */ /* 0x000fe200078ec0ff */
[----:B------:R-:W-:Y:S01]  /*6a50*/  IMAD.MOV.U32 R11, RZ, RZ, 0x40000040 ;  /* 0x40000040ff0b7424 */ /* 0x000fe200078e00ff */
[----:B------:R-:W-:Y:S01]  /*6a60*/  LOP3.LUT R0, R0, 0x3fff, RZ, 0xc0, !PT ;  /* 0x00003fff00007812 */ /* 0x000fe200078ec0ff */
[----:B------:R2:W-:Y:S01]  /*6a70*/  STL.64 [R1+0x90], R12 ;  /* 0x0000900c01007387 */ /* 0x0005e20000100a00 */
[----:B------:R-:W-:Y:S01]  /*6a80*/  LOP3.LUT R10, R8, 0x10000, RZ, 0xfc, !PT ;  /* 0x00010000080a7812 */ /* 0x000fe200078efcff */
[----:B------:R-:W-:Y:S01]  /*6a90*/  IMAD.U32 R38, RZ, RZ, UR37 ;  /* 0x00000025ff267e24 */ /* 0x000fe2000f8e00ff */
[----:B------:R-:W-:Y:S01]  /*6aa0*/  LOP3.LUT P0, RZ, R61, 0x1bf, RZ, 0xc0, !PT ;  /* 0x000001bf3dff7812 */ /* 0x000fe2000780c0ff */
[----:B------:R3:W-:Y:S01]  /*6ab0*/  STL.128 [R1+0xf0], RZ ;  /* 0x0000f0ff01007387 */ /* 0x0007e20000100c00 */
[----:B------:R-:W-:Y:S01]  /*6ac0*/  IMAD.U32 R39, RZ, RZ, UR37 ;  /* 0x00000025ff277e24 */ /* 0x000fe2000f8e00ff */
[----:B------:R-:W-:Y:S01]  /*6ad0*/  BSSY B6, `(.L_x_3643) ;  /* 0x000002b000067945 */ /* 0x000fe20003800000 */
[----:B------:R-:W-:Y:S01]  /*6ae0*/  IMAD.U32 R37, RZ, RZ, UR37 ;  /* 0x00000025ff257e24 */ /* 0x000fe2000f8e00ff */
[----:B------:R3:W-:Y:S01]  /*6af0*/  STL.128 [R1+0x100], RZ ;  /* 0x000100ff01007387 */ /* 0x0007e20000100c00 */
[----:B------:R-:W-:Y:S01]  /*6b00*/  IMAD.U32 R28, RZ, RZ, UR37 ;  /* 0x00000025ff1c7e24 */ /* 0x000fe2000f8e00ff */
[----:B------:R-:W-:Y:S01]  /*6b10*/  IADD3 R38, P1, R38, 0x88, RZ ;  /* 0x0000008826267810 */ /* 0x000fe20007f3e0ff */
[----:B------:R-:W-:Y:S01]  /*6b20*/  IMAD.U32 R52, RZ, RZ, UR37 ;  /* 0x00000025ff347e24 */ /* 0x000fe2000f8e00ff */
[----:B-1----:R-:W-:Y:S01]  /*6b30*/  LOP3.LUT R6, R8, 0x3000000, RZ, 0xfc, !PT ;  /* 0x0300000008067812 */ /* 0x002fe200078efcff */
[----:B------:R-:W-:Y:S01]  /*6b40*/  IMAD.MOV.U32 R4, RZ, RZ, R3 ;  /* 0x000000ffff047224 */ /* 0x000fe200078e0003 */
[----:B------:R-:W-:Y:S01]  /*6b50*/  LOP3.LUT R8, R9, 0x10000, RZ, 0xfc, !PT ;  /* 0x0001000009087812 */ /* 0x000fe200078efcff */
[----:B------:R-:W-:Y:S01]  /*6b60*/  IMAD.MOV.U32 R5, RZ, RZ, 0x40000040 ;  /* 0x40000040ff057424 */ /* 0x000fe200078e00ff */
[----:B--2---:R-:W-:Y:S01]  /*6b70*/  LOP3.LUT R12, R0, 0x10000, RZ, 0xfc, !PT ;  /* 0x00010000000c7812 */ /* 0x004fe200078efcff */
[----:B------:R-:W-:Y:S01]  /*6b80*/  IMAD.MOV.U32 R7, RZ, RZ, 0x40000040 ;  /* 0x40000040ff077424 */ /* 0x000fe200078e00ff */
[----:B------:R-:W-:Y:S01]  /*6b90*/  IADD3 R39, P2, R39, 0x90, RZ ;  /* 0x0000009027277810 */ /* 0x000fe20007f5e0ff */
[----:B------:R-:W-:Y:S01]  /*6ba0*/  IMAD.MOV.U32 R13, RZ, RZ, 0x40000040 ;  /* 0x40000040ff0d7424 */ /* 0x000fe200078e00ff */
[----:B------:R-:W-:Y:S01]  /*6bb0*/  IADD3 R37, P3, R37, 0x98, RZ ;  /* 0x0000009825257810 */ /* 0x000fe20007f7e0ff */
[----:B------:R-:W-:Y:S01]  /*6bc0*/  IMAD.MOV.U32 R9, RZ, RZ, 0x40000040 ;  /* 0x40000040ff097424 */ /* 0x000fe200078e00ff */
[----:B------:R3:W-:Y:S01]  /*6bd0*/  STL.128 [R1+0xa0], R4 ;  /* 0x0000a00401007387 */ /* 0x0007e20000100c00 */
[----:B------:R-:W-:Y:S01]  /*6be0*/  IADD3 R28, P4, R28, 0xa0, RZ ;  /* 0x000000a01c1c7810 */ /* 0x000fe20007f9e0ff */
[----:B------:R-:W-:Y:S01]  /*6bf0*/  IMAD.X R53, RZ, RZ, UR36, P1 ;  /* 0x00000024ff357e24 */ /* 0x000fe200088e06ff */
[----:B------:R-:W-:Y:S01]  /*6c00*/  IADD3 R52, P5, R52, 0xb0, RZ ;  /* 0x000000b034347810 */ /* 0x000fe20007fbe0ff */
[----:B------:R3:W-:Y:S01]  /*6c10*/  STL.64 [R1+0x98], R12 ;  /* 0x0000980c01007387 */ /* 0x0007e20000100a00 */
[----:B------:R-:W-:-:S02]  /*6c20*/  IMAD.X R54, RZ, RZ, UR36, P2 ;  /* 0x00000024ff367e24 */ /* 0x000fc400090e06ff */
[----:B------:R-:W-:Y:S01]  /*6c30*/  IMAD.X R48, RZ, RZ, UR36, P3 ;  /* 0x00000024ff307e24 */ /* 0x000fe200098e06ff */
[----:B------:R3:W-:Y:S01]  /*6c40*/  STL.128 [R1+0x110], R8 ;  /* 0x0001100801007387 */ /* 0x0007e20000100c00 */
[----:B------:R-:W-:Y:S02]  /*6c50*/  IMAD.X R57, RZ, RZ, UR36, P4 ;  /* 0x00000024ff397e24 */ /* 0x000fe4000a0e06ff */
[----:B------:R-:W-:Y:S01]  /*6c60*/  IMAD.X R51, RZ, RZ, UR36, P5 ;  /* 0x00000024ff337e24 */ /* 0x000fe2000a8e06ff */
[----:B------:R-:W-:Y:S06]  /*6c70*/  @!P0 BRA `(.L_x_3644) ;  /* 0x0000000000408947 */ /* 0x000fec0003800000 */
[----:B------:R-:W-:Y:S01]  /*6c80*/  MOV R0, 0x0 ;  /* 0x0000000000007802 */ /* 0x000fe20000000f00 */
[----:B------:R-:W-:Y:S01]  /*6c90*/  ULDC.64 UR4, c[0x4][0x98] ;  /* 0x0100260000047ab9 */ /* 0x000fe20000000a00 */
[----:B------:R-:W-:Y:S01]  /*6ca0*/  ULDC.64 UR6, c[0x4][0xa0] ;  /* 0x0100280000067ab9 */ /* 0x000fe20000000a00 */
[----:B---3--:R-:W-:Y:S01]  /*6cb0*/  IMAD.U32 R4, RZ, RZ, UR4 ;  /* 0x00000004ff047e24 */ /* 0x008fe2000f8e00ff */
        /* <DEDUP_REMOVED lines=12> */
.L_x_3644:
[----:B------:R-:W-:Y:S05]  /*6d80*/  BSYNC B6 ;  /* 0x0000000000067941 */ /* 0x000fea0003800000 */
.L_x_3643:
[----:B------:R-:W1:Y:S01]  /*6d90*/  S2R R29, SR_TID.X ;  /* 0x00000000001d7919 */ /* 0x000e620000002100 */
[----:B---3--:R-:W2:Y:S01]  /*6da0*/  LDC.64 R10, c[0x0][0xad0] ;  /* 0x0002b400ff0a7b82 */ /* 0x008ea20000000a00 */
[----:B------:R-:W-:Y:S01]  /*6db0*/  UIADD3 UR5, UP0, UR37, 0x120, URZ ;  /* 0x0000012025057890 */ /* 0x000fe2000ff1e03f */
[----:B------:R-:W-:Y:S01]  /*6dc0*/  IMAD.MOV.U32 R8, RZ, RZ, RZ ;  /* 0x000000ffff087224 */ /* 0x000fe200078e00ff */
[----:B------:R-:W-:Y:S01]  /*6dd0*/  STL.64 [R1+0x120], R192 ;  /* 0x000120c001007387 */ /* 0x000fe20000100a00 */
[----:B------:R-:W-:Y:S01]  /*6de0*/  IMAD.U32 R42, RZ, RZ, UR37 ;  /* 0x00000025ff2a7e24 */ /* 0x000fe2000f8e00ff */
[----:B------:R-:W-:Y:S02]  /*6df0*/  UIADD3.X UR6, URZ, UR36, URZ, UP0, !UPT ;  /* 0x000000243f067290 */ /* 0x000fe400087fe43f */
[----:B------:R-:W-:Y:S01]  /*6e00*/  UIADD3 UR4, UP0, UR37, 0x16c, URZ ;  /* 0x0000016c25047890 */ /* 0x000fe2000ff1e03f */
[----:B------:R-:W3:Y:S01]  /*6e10*/  LDC.64 R20, c[0x0][0xad8] ;  /* 0x0002b600ff147b82 */ /* 0x000ee20000000a00 */
[----:B------:R-:W-:Y:S01]  /*6e20*/  IMAD.U32 R12, RZ, RZ, UR5 ;  /* 0x00000005ff0c7e24 */ /* 0x000fe2000f8e00ff */
[----:B------:R-:W-:Y:S01]  /*6e30*/  STL.U8 [R1+0x138], RZ ;  /* 0x000138ff01007387 */ /* 0x000fe20000100000 */
[----:B------:R-:W-:Y:S01]  /*6e40*/  UIADD3.X UR5, URZ, UR36, URZ, UP0, !UPT ;  /* 0x000000243f057290 */ /* 0x000fe200087fe43f */
[----:B------:R-:W-:Y:S01]  /*6e50*/  IMAD.U32 R13, RZ, RZ, UR6 ;  /* 0x00000006ff0d7e24 */ /* 0x000fe2000f8e00ff */
[----:B------:R-:W-:Y:S01]  /*6e60*/  IADD3 R42, P4, R42, 0x170, RZ ;  /* 0x000001702a2a7810 */ /* 0x000fe20007f9e0ff */
[----:B------:R-:W-:Y:S01]  /*6e70*/  IMAD.U32 R14, RZ, RZ, UR4 ;  /* 0x00000004ff0e7e24 */ /* 0x000fe2000f8e00ff */
[----:B------:R-:W-:Y:S01]  /*6e80*/  ULDC UR4, c[0x0][0x3f4] ;  /* 0x0000fd0000047ab9 */ /* 0x000fe20000000800 */
[----:B------:R-:W4:Y:S01]  /*6e90*/  LDC.64 R58, c[0x0][0xae0] ;  /* 0x0002b800ff3a7b82 */ /* 0x000f220000000a00 */
[----:B------:R-:W-:Y:S01]  /*6ea0*/  IMAD.U32 R15, RZ, RZ, UR5 ;  /* 0x00000005ff0f7e24 */ /* 0x000fe2000f8e00ff */
[----:B------:R-:W-:Y:S01]  /*6eb0*/  STL.64 [R1+0x128], R12 ;  /* 0x0001280c01007387 */ /* 0x000fe20000100a00 */
[----:B------:R-:W-:-:S03]  /*6ec0*/  ISETP.LT.AND P0, PT, RZ, UR4, PT ;  /* 0x00000004ff007c0c */ /* 0x000fc6000bf01270 */
[----:B------:R-:W-:Y:S02]  /*6ed0*/  STL.64 [R1+0x170], R14 ;  /* 0x0001700e01007387 */ /* 0x000fe40000100a00 */
[----:B------:R-:W0:Y:S01]  /*6ee0*/  LDC R6, c[0x0][0x450] ;  /* 0x00011400ff067b82 */ /* 0x000e220000000800 */
[----:B--2---:R-:W-:Y:S01]  /*6ef0*/  IMAD.MOV.U32 R26, RZ, RZ, R11 ;  /* 0x000000ffff1a7224 */ /* 0x004fe200078e000b */
[----:B------:R2:W-:Y:S01]  /*6f00*/  STL.64 [R1+0x130], R40 ;  /* 0x0001302801007387 */ /* 0x0005e20000100a00 */
[----:B------:R-:W-:Y:S02]  /*6f10*/  IMAD.MOV.U32 R7, RZ, RZ, R10 ;  /* 0x000000ffff077224 */ /* 0x000fe400078e000a */
[----:B-1----:R-:W-:-:S03]  /*6f20*/  VIADD R201, R29, 0xffffff80 ;  /* 0xffffff801dc97836 */ /* 0x002fc60000000000 */
[----:B------:R-:W0:Y:S01]  /*6f30*/  LDC.64 R4, c[0x0][0x448] ;  /* 0x00011200ff047b82 */ /* 0x000e220000000a00 */
[----:B---3--:R-:W-:Y:S02]  /*6f40*/  IMAD.MOV.U32 R27, RZ, RZ, R20 ;  /* 0x000000ffff1b7224 */ /* 0x008fe400078e0014 */
[----:B------:R-:W-:Y:S01]  /*6f50*/  IMAD.MOV.U32 R9, RZ, RZ, R21 ;  /* 0x000000ffff097224 */ /* 0x000fe200078e0015 */
[----:B------:R1:W-:Y:S01]  /*6f60*/  STL [R1+0x13c], R201 ;  /* 0x00013cc901007387 */ /* 0x0003e20000100800 */
[----:B------:R-:W-:Y:S02]  /*6f70*/  IMAD.U32 R29, RZ, RZ, UR37 ;  /* 0x00000025ff1d7e24 */ /* 0x000fe4000f8e00ff */
[----:B--2---:R-:W-:Y:S01]  /*6f80*/  IMAD.U32 R40, RZ, RZ, UR37 ;  /* 0x00000025ff287e24 */ /* 0x004fe2000f8e00ff */
[----:B------:R1:W-:Y:S01]  /*6f90*/  STL.128 [R1+0x140], R24 ;  /* 0x0001401801007387 */ /* 0x0003e20000100c00 */
[----:B----4-:R-:W-:Y:S01]  /*6fa0*/  IMAD.MOV.U32 R10, RZ, RZ, R58 ;  /* 0x000000ffff0a7224 */ /* 0x010fe200078e003a */
[----:B------:R-:W-:Y:S01]  /*6fb0*/  IADD3 R29, P2, R29, 0x138, RZ ;  /* 0x000001381d1d7810 */ /* 0x000fe20007f5e0ff */
[----:B------:R-:W-:Y:S01]  /*6fc0*/  IMAD.MOV.U32 R11, RZ, RZ, R59 ;  /* 0x000000ffff0b7224 */ /* 0x000fe200078e003b */
[----:B------:R-:W-:Y:S01]  /*6fd0*/  IADD3 R40, P1, R40, 0x13c, RZ ;  /* 0x0000013c28287810 */ /* 0x000fe20007f3e0ff */
[----:B------:R-:W-:-:S02]  /*6fe0*/  IMAD.U32 R41, RZ, RZ, UR37 ;  /* 0x00000025ff297e24 */ /* 0x000fc4000f8e00ff */
[----:B------:R-:W-:Y:S01]  /*6ff0*/  IMAD.X R58, RZ, RZ, UR36, P2 ;  /* 0x00000024ff3a7e24 */ /* 0x000fe200090e06ff */
[----:B------:R1:W-:Y:S01]  /*7000*/  STL.128 [R1+0x150], R8 ;  /* 0x0001500801007387 */ /* 0x0003e20000100c00 */
[----:B------:R-:W-:Y:S01]  /*7010*/  IMAD.X R55, RZ, RZ, UR36, P1 ;  /* 0x00000024ff377e24 */ /* 0x000fe200088e06ff */
[----:B------:R-:W-:Y:S01]  /*7020*/  IADD3 R41, P3, R41, 0x128, RZ ;  /* 0x0000012829297810 */ /* 0x000fe20007f7e0ff */
[----:B------:R-:W-:-:S04]  /*7030*/  IMAD.X R59, RZ, RZ, UR36, P4 ;  /* 0x00000024ff3b7e24 */ /* 0x000fc8000a0e06ff */
[----:B------:R-:W-:Y:S01]  /*7040*/  IMAD.X R56, RZ, RZ, UR36, P3 ;  /* 0x00000024ff387e24 */ /* 0x000fe200098e06ff */
[----:B0-----:R1:W-:Y:S01]  /*7050*/  STL.128 [R1+0x160], R4 ;  /* 0x0001600401007387 */ /* 0x0013e20000100c00 */
[----:B------:R-:W-:Y:S06]  /*7060*/  @P0 BRA `(.L_x_3645) ;  /* 0x0000000000400947 */ /* 0x000fec0003800000 */
[----:B------:R-:W2:Y:S02]  /*7070*/  LDL R3, [R1+0x224] ;  /* 0x0002240001037983 */ /* 0x000ea40000100800 */
[----:B--2---:R-:W-:-:S04]  /*7080*/  LEA.HI R0, R3, R3, RZ, 0x1 ;  /* 0x0000000303007211 */ /* 0x004fc800078f08ff */
        /* <DEDUP_REMOVED lines=8> */
.L_x_3648:
[----:B--2---:R2:W3:Y:S02]  /*7110*/  SYNCS.PHASECHK.TRANS64.TRYWAIT P0, [R144+URZ+0x32400], R3 ;  /* 0x03240003900075a7 */ /* 0x0044e4000800017f */
[----:B---3--:R-:W-:Y:S05]  /*7120*/  @!P0 NANOSLEEP.SYNCS 0x989680 ;  /* 0x009896800000895d */ /* 0x008fea0003900000 */
[----:B------:R-:W3:Y:S02]  /*7130*/  @!P0 SYNCS.PHASECHK.TRANS64 P0, [R144+URZ+0x32400], R3 ;  /* 0x03240003900085a7 */ /* 0x000ee4000800007f */
[----:B---3--:R-:W-:Y:S05]  /*7140*/  @!P0 BRA `(.L_x_3648) ;  /* 0xfffffffc00f08947 */ /* 0x008fea000383ffff */
.L_x_3647:
[----:B------:R-:W-:Y:S05]  /*7150*/  BSYNC B0 ;  /* 0x0000000000007941 */ /* 0x000fea0003800000 */
.L_x_3646:
[----:B------:R-:W-:Y:S05]  /*7160*/  BRA `(.L_x_3649) ;  /* 0x0000002c004c7947 */ /* 0x000fea0003800000 */
.L_x_3645:
[----:B------:R-:W-:Y:S01]  /*7170*/  LOP3.LUT P0, RZ, R61, 0x3ff, RZ, 0xc0, !PT ;  /* 0x000003ff3dff7812 */ /* 0x000fe2000780c0ff */
[----:B------:R-:W-:Y:S01]  /*7180*/  ULDC.64 UR4, c[0x0][0x3f8] ;  /* 0x0000fe0000047ab9 */ /* 0x000fe20000000a00 */
[----:B-----5:R-:W-:Y:S01]  /*7190*/  SHF.R.S32.HI R0, RZ, 0x1f, R2 ;  /* 0x0000001fff007819 */ /* 0x020fe20000011402 */
[----:B------:R-:W-:Y:S01]  /*71a0*/  ULDC.64 UR6, c[0x0][0x408] ;  /* 0x0001020000067ab9 */ /* 0x000fe20000000a00 */
[----:B------:R-:W-:Y:S01]  /*71b0*/  IMAD.WIDE.U32 R60, R2, UR4, RZ ;  /* 0x00000004023c7c25 */ /* 0x000fe2000f8e00ff */
[----:B------:R-:W-:Y:S03]  /*71c0*/  BSSY B6, `(.L_x_3650) ;  /* 0x0000019000067945 */ /* 0x000fe60003800000 */
[C---:B------:R-:W-:Y:S02]  /*71d0*/  IMAD R3, R0.reuse, UR4, RZ ;  /* 0x0000000400037c24 */ /* 0x040fe4000f8e02ff */
[----:B-1----:R-:W-:-:S02]  /*71e0*/  IMAD R5, R0, UR6, RZ ;  /* 0x0000000600057c24 */ /* 0x002fc4000f8e02ff */
        /* <DEDUP_REMOVED lines=22> */
.L_x_3651:
[----:B------:R-:W-:Y:S05]  /*7350*/  BSYNC B6 ;  /* 0x0000000000067941 */ /* 0x000fea0003800000 */
.L_x_3650:
[----:B------:R-:W2:Y:S01]  /*7360*/  LDL R0, [R1+0x70] ;  /* 0x0000700001007983 */ /* 0x000ea20000100800 */
[----:B------:R-:W-:Y:S01]  /*7370*/  ULDC.U8 UR4, c[0x0][0x410] ;  /* 0x0001040000047ab9 */ /* 0x000fe20000000000 */
[----:B------:R-:W-:Y:S01]  /*7380*/  BSSY B0, `(.L_x_3652) ;  /* 0x00002a9000007945 */ /* 0x000fe20003800000 */
[----:B------:R-:W-:Y:S01]  /*7390*/  ISETP.NE.AND P0, PT, RZ, UR4, PT ;  /* 0x00000004ff007c0c */ /* 0x000fe2000bf05270 */
[----:B--2---:R-:W-:-:S12]  /*73a0*/  IMAD R0, R0, 0x80, R153 ;  /* 0x0000008000007824 */ /* 0x004fd800078e0299 */
[----:B------:R-:W-:Y:S05]  /*73b0*/  @!P0 BRA `(.L_x_3653) ;  /* 0x00000014006c8947 */ /* 0x000fea0003800000 */
[----:B------:R-:W0:Y:S01]  /*73c0*/  LDC R67, c[0x0][0x448] ;  /* 0x00011200ff437b82 */ /* 0x000e220000000800 */
[----:B------:R-:W-:Y:S01]  /*73d0*/  IMAD R5, R221, 0x40, R0 ;  /* 0x00000040dd057824 */ /* 0x000fe200078e0200 */
[----:B------:R-:W-:Y:S01]  /*73e0*/  ULDC.64 UR4, c[0x0][0x3f8] ;  /* 0x0000fe0000047ab9 */ /* 0x000fe20000000a00 */
[----:B------:R-:W-:Y:S01]  /*73f0*/  ULDC.64 UR6, c[0x0][0x408] ;  /* 0x0001020000067ab9 */ /* 0x000fe20000000a00 */
[----:B------:R-:W-:Y:S02]  /*7400*/  IMAD.MOV.U32 R6, RZ, RZ, R60 ;  /* 0x000000ffff067224 */ /* 0x000fe400078e003c */
[----:B------:R-:W-:Y:S01]  /*7410*/  IMAD.MOV.U32 R7, RZ, RZ, R25 ;  /* 0x000000ffff077224 */ /* 0x000fe200078e0019 */
[----:B0-----:R-:W-:-:S13]  /*7420*/  ISETP.NE.AND P0, PT, R67, 0x1, PT ;  /* 0x000000014300780c */ /* 0x001fda0003f05270 */
[----:B------:R-:W0:Y:S08]  /*7430*/  @P0 LDC R2, c[0x0][0x44c] ;  /* 0x00011300ff020b82 */ /* 0x000e300000000800 */
[----:B------:R-:W1:Y:S01]  /*7440*/  @P0 LDC R3, c[0x0][0x450] ;  /* 0x00011400ff030b82 */ /* 0x000e620000000800 */
[----:B0-----:R-:W-:-:S05]  /*7450*/  @P0 IMAD.HI.U32 R2, R5, R2, RZ ;  /* 0x0000000205020227 */ /* 0x001fca00078e00ff */
[----:B-1----:R-:W-:Y:S01]  /*7460*/  @P0 SHF.R.U32.HI R5, RZ, R3, R2 ;  /* 0x00000003ff050219 */ /* 0x002fe20000011602 */
[----:B------:R-:W-:Y:S02]  /*7470*/  IMAD.MOV.U32 R2, RZ, RZ, R26 ;  /* 0x000000ffff027224 */ /* 0x000fe400078e001a */
[----:B------:R-:W-:Y:S01]  /*7480*/  IMAD.MOV.U32 R3, RZ, RZ, R63 ;  /* 0x000000ffff037224 */ /* 0x000fe200078e003f */
[----:B------:R-:W-:Y:S01]  /*7490*/  SHF.R.S32.HI R4, RZ, 0x1f, R5 ;  /* 0x0000001fff047819 */ /* 0x000fe20000011405 */
[----:B------:R-:W-:-:S04]  /*74a0*/  IMAD.WIDE.U32 R6, R5, UR4, R6 ;  /* 0x0000000405067c25 */ /* 0x000fc8000f8e0006 */
[C---:B------:R-:W-:Y:S02]  /*74b0*/  IMAD R8, R4.reuse, UR4, RZ ;  /* 0x0000000404087c24 */ /* 0x040fe4000f8e02ff */
[----:B------:R-:W-:Y:S02]  /*74c0*/  IMAD R4, R4, UR6, RZ ;  /* 0x0000000604047c24 */ /* 0x000fe4000f8e02ff */
[C---:B------:R-:W-:Y:S01]  /*74d0*/  IMAD R9, R5.reuse, UR5, R8 ;  /* 0x0000000505097c24 */ /* 0x040fe2000f8e0208 */
[----:B------:R-:W-:Y:S01]  /*74e0*/  ULDC.64 UR4, c[0x0][0x3e8] ;  /* 0x0000fa0000047ab9 */ /* 0x000fe20000000a00 */
[----:B------:R-:W-:-:S04]  /*74f0*/  IMAD.WIDE.U32 R2, R5, UR6, R2 ;  /* 0x0000000605027c25 */ /* 0x000fc8000f8e0002 */
[----:B------:R-:W-:Y:S01]  /*7500*/  IMAD R11, R5, UR7, R4 ;  /* 0x00000007050b7c24 */ /* 0x000fe2000f8e0204 */
[----:B------:R-:W-:Y:S01]  /*7510*/  ULDC.64 UR6, c[0x0][0x400] ;  /* 0x0001000000067ab9 */ /* 0x000fe20000000a00 */
[----:B------:R-:W-:Y:S01]  /*7520*/  IMAD.IADD R5, R7, 0x1, R9 ;  /* 0x0000000107057824 */ /* 0x000fe200078e0209 */
[----:B------:R-:W-:Y:S01]  /*7530*/  LEA R4, P0, R6, UR4, 0x1 ;  /* 0x0000000406047c11 */ /* 0x000fe2000f8008ff */
[----:B------:R-:W-:Y:S01]  /*7540*/  IMAD.IADD R7, R3, 0x1, R11 ;  /* 0x0000000103077824 */ /* 0x000fe200078e020b */
[----:B------:R-:W-:Y:S01]  /*7550*/  LEA R8, P1, R2, UR6, 0x1 ;  /* 0x0000000602087c11 */ /* 0x000fe2000f8208ff */
[----:B------:R-:W-:Y:S01]  /*7560*/  UMOV UR4, 0xffffffff ;  /* 0xffffffff00047882 */ /* 0x000fe20000000000 */
[----:B------:R-:W-:Y:S02]  /*7570*/  LEA.HI.X R6, R6, UR5, R5, 0x1, P0 ;  /* 0x0000000506067c11 */ /* 0x000fe400080f0c05 */
[----:B------:R-:W-:Y:S01]  /*7580*/  LEA.HI.X R7, R2, UR7, R7, 0x1, P1 ;  /* 0x0000000702077c11 */ /* 0x000fe200088f0c07 */
[----:B------:R-:W-:Y:S08]  /*7590*/  BRA.DIV UR4, `(.L_x_3654) ;  /* 0x0000030604c47947 */ /* 0x000ff0000b800000 */
[----:B------:R0:W1:Y:S04]  /*75a0*/  SHFL.IDX PT, R3, R6, RZ, 0x1c1f ;  /* 0x001c1fff06037589 */ /* 0x00006800000e0000 */
[----:B------:R0:W2:Y:S04]  /*75b0*/  SHFL.IDX PT, R2, R4, RZ, 0x1c1f ;  /* 0x001c1fff04027589 */ /* 0x0000a800000e0000 */
[----:B------:R0:W3:Y:S04]  /*75c0*/  SHFL.IDX PT, R5, R7, RZ, 0x1c1f ;  /* 0x001c1fff07057589 */ /* 0x0000e800000e0000 */
[----:B------:R0:W4:Y:S02]  /*75d0*/  SHFL.IDX PT, R14, R8, RZ, 0x1c1f ;  /* 0x001c1fff080e7589 */ /* 0x00012400000e0000 */
.L_x_3977:
        /* <DEDUP_REMOVED lines=9> */
[----:B------:R-:W-:Y:S02]  /*7670*/  CS2R R60, SRZ ;  /* 0x00000000003c7805 */ /* 0x000fe4000001ff00 */
[----:B------:R-:W-:Y:S02]  /*7680*/  ISETP.GE.AND P3, PT, R158, UR4, PT ;  /* 0x000000049e007c0c */ /* 0x000fe4000bf66270 */
[----:B------:R-:W-:Y:S01]  /*7690*/  ISETP.GE.AND P2, PT, R154, UR4, PT ;  /* 0x000000049a007c0c */ /* 0x000fe2000bf46270 */
[----:B---3--:R-:W-:-:S10]  /*76a0*/  IMAD.MOV.U32 R15, RZ, RZ, R5 ;  /* 0x000000ffff0f7224 */ /* 0x008fd400078e0005 */
[C---:B------:R-:W-:Y:S01]  /*76b0*/  @!P3 IMAD.SHL.U32 R21, R158.reuse, 0x2, RZ ;  /* 0x000000029e15b824 */ /* 0x040fe200078e00ff */
[----:B------:R-:W-:Y:S01]  /*76c0*/  @!P3 SHF.L.U64.HI R26, R158, 0x1, R222 ;  /* 0x000000019e1ab819 */ /* 0x000fe200000102de */
[----:B-12---:R-:W-:-:S03]  /*76d0*/  @!P2 IMAD.WIDE R10, R154, 0x2, R2 ;  /* 0x000000029a0aa825 */ /* 0x006fc600078e0202 */
[-C--:B------:R-:W-:Y:S02]  /*76e0*/  @!P3 IADD3 R2, P0, R2, R21.reuse, RZ ;  /* 0x000000150202b210 */ /* 0x080fe40007f1e0ff */
[----:B----4-:R-:W-:Y:S02]  /*76f0*/  @!P3 IADD3 R20, P1, R14, R21, RZ ;  /* 0x000000150e14b210 */ /* 0x010fe40007f3e0ff */
[----:B------:R-:W-:Y:S02]  /*7700*/  CS2R R62, SRZ ;  /* 0x00000000003e7805 */ /* 0x000fe4000001ff00 */
[----:B------:R-:W-:Y:S01]  /*7710*/  CS2R R24, SRZ ;  /* 0x0000000000187805 */ /* 0x000fe2000001ff00 */
[--C-:B------:R-:W-:Y:S01]  /*7720*/  @!P3 IMAD.X R3, R3, 0x1, R26.reuse, P0 ;  /* 0x000000010303b824 */ /* 0x100fe200000e061a */
[----:B------:R1:W5:Y:S01]  /*7730*/  @!P2 LD.E.64 R60, desc[UR42][R10.64] ;  /* 0x0000002a0a3ca980 */ /* 0x000362000c101b00 */
[----:B------:R-:W-:Y:S01]  /*7740*/  @!P3 IMAD.X R21, R5, 0x1, R26, P1 ;  /* 0x000000010515b824 */ /* 0x000fe200008e061a */
[----:B------:R-:W-:Y:S01]  /*7750*/  CS2R R26, SRZ ;  /* 0x00000000001a7805 */ /* 0x000fe2000001ff00 */
[----:B------:R-:W-:Y:S01]  /*7760*/  @!P2 IMAD.WIDE R12, R154, 0x2, R14 ;  /* 0x000000029a0ca825 */ /* 0x000fe200078e020e */
[----:B------:R1:W5:Y:S04]  /*7770*/  @!P3 LD.E.64 R24, desc[UR42][R2.64] ;  /* 0x0000002a0218b980 */ /* 0x000368000c101b00 */
[----:B------:R1:W5:Y:S04]  /*7780*/  @!P2 LD.E.64 R62, desc[UR42][R12.64] ;  /* 0x0000002a0c3ea980 */ /* 0x000368000c101b00 */
[----:B------:R1:W5:Y:S02]  /*7790*/  @!P3 LD.E.64 R26, desc[UR42][R20.64] ;  /* 0x0000002a141ab980 */ /* 0x000364000c101b00 */
.L_x_3656:
[----:B------:R-:W-:Y:S05]  /*77a0*/  BSYNC B1 ;  /* 0x0000000000017941 */ /* 0x000fea0003800000 */
.L_x_3655:
[----:B-12--5:R-:W-:Y:S01]  /*77b0*/  IMAD.MOV.U32 R2, RZ, RZ, R24 ;  /* 0x000000ffff027224 */ /* 0x026fe200078e0018 */
[----:B------:R-:W-:Y:S01]  /*77c0*/  UMOV UR4, 0xffffffff ;  /* 0xffffffff00047882 */ /* 0x000fe20000000000 */
[----:B------:R-:W-:Y:S01]  /*77d0*/  IMAD.MOV.U32 R3, RZ, RZ, R25 ;  /* 0x000000ffff037224 */ /* 0x000fe200078e0019 */
        /* <DEDUP_REMOVED lines=9> */
[----:B------:R-:W-:-:S04]  /*7870*/  PRMT R77, R2, 0x5410, R3 ;  /* 0x00005410024d7816 */ /* 0x000fc80000000003 */
[----:B------:R-:W-:Y:S01]  /*7880*/  PRMT R69, R5, 0x5410, R9 ;  /* 0x0000541005457816 */ /* 0x000fe20000000009 */
[----:B------:R-:W-:Y:S06]  /*7890*/  BRA.DIV UR4, `(.L_x_3657) ;  /* 0x0000030604747947 */ /* 0x000fec000b800000 */
[----:B------:R1:W2:Y:S04]  /*78a0*/  SHFL.IDX PT, R5, R6, 0x1, 0x1c1f ;  /* 0x003c1f0006057f89 */ /* 0x0002a800000e0000 */
[----:B0-----:R-:W0:Y:S04]  /*78b0*/  SHFL.IDX PT, R4, R4, 0x1, 0x1c1f ;  /* 0x003c1f0004047f89 */ /* 0x001e2800000e0000 */
[----:B------:R-:W3:Y:S04]  /*78c0*/  SHFL.IDX PT, R7, R7, 0x1, 0x1c1f ;  /* 0x003c1f0007077f89 */ /* 0x000ee800000e0000 */
[----:B----4-:R1:W4:Y:S02]  /*78d0*/  SHFL.IDX PT, R14, R8, 0x1, 0x1c1f ;  /* 0x003c1f00080e7f89 */ /* 0x01032400000e0000 */
.L_x_3983:
[----:B------:R-:W5:Y:S01]  /*78e0*/  LDL R3, [R1+0x224] ;  /* 0x0002240001037983 */ /* 0x000f620000100800 */
[----:B------:R-:W-:Y:S01]  /*78f0*/  VIADD R0, R0, 0x40 ;  /* 0x0000004000007836 */ /* 0x000fe20000000000 */
[----:B------:R-:W-:Y:S01]  /*7900*/  BSSY B1, `(.L_x_3658) ;  /* 0x000001e000017945 */ /* 0x000fe20003800000 */
[----:B-1----:R-:W-:Y:S02]  /*7910*/  CS2R R8, SRZ ;  /* 0x0000000000087805 */ /* 0x002fe4000001ff00 */
[----:B------:R-:W-:Y:S02]  /*7920*/  CS2R R10, SRZ ;  /* 0x00000000000a7805 */ /* 0x000fe4000001ff00 */
[----:B------:R-:W-:Y:S02]  /*7930*/  ISETP.GE.AND P0, PT, R0, R67, PT ;  /* 0x000000430000720c */ /* 0x000fe40003f06270 */
[----:B-----5:R-:W-:-:S04]  /*7940*/  LEA.HI R2, R3, R3, RZ, 0x1 ;  /* 0x0000000303027211 */ /* 0x020fc800078f08ff */
[----:B------:R-:W-:-:S05]  /*7950*/  LOP3.LUT R2, R2, 0xfffffffe, RZ, 0xc0, !PT ;  /* 0xfffffffe02027812 */ /* 0x000fca00078ec0ff */
[----:B------:R-:W-:Y:S01]  /*7960*/  IMAD.IADD R0, R3, 0x1, -R2 ;  /* 0x0000000103007824 */ /* 0x000fe200078e0a02 */
[----:B------:R-:W-:-:S04]  /*7970*/  CS2R R2, SRZ ;  /* 0x0000000000027805 */ /* 0x000fc8000001ff00 */
[----:B------:R-:W-:Y:S01]  /*7980*/  SHF.L.U32 R13, R0, 0x1f, RZ ;  /* 0x0000001f000d7819 */ /* 0x000fe200000006ff */
[----:B------:R-:W-:Y:S06]  /*7990*/  @P0 BRA `(.L_x_3659) ;  /* 0x0000000000500947 */ /* 0x000fec0003800000 */
[----:B------:R-:W-:Y:S01]  /*79a0*/  ULDC UR4, c[0x0][0x3f4] ;  /* 0x0000fd0000047ab9 */ /* 0x000fe20000000800 */
[----:B------:R-:W-:Y:S02]  /*79b0*/  CS2R R8, SRZ ;  /* 0x0000000000087805 */ /* 0x000fe4000001ff00 */
[----:B------:R-:W-:Y:S02]  /*79c0*/  ISETP.GE.AND P3, PT, R158, UR4, PT ;  /* 0x000000049e007c0c */ /* 0x000fe4000bf66270 */
[----:B------:R-:W-:Y:S01]  /*79d0*/  ISETP.GE.AND P2, PT, R154, UR4, PT ;  /* 0x000000049a007c0c */ /* 0x000fe2000bf46270 */
[----:B---3--:R-:W-:Y:S01]  /*79e0*/  IMAD.MOV.U32 R15, RZ, RZ, R7 ;  /* 0x000000ffff0f7224 */ /* 0x008fe200078e0007 */
[----:B------:R-:W-:-:S09]  /*79f0*/  CS2R R10, SRZ ;  /* 0x00000000000a7805 */ /* 0x000fd2000001ff00 */
[C---:B------:R-:W-:Y:S01]  /*7a00*/  @!P3 IMAD.SHL.U32 R3, R158.reuse, 0x2, RZ ;  /* 0x000000029e03b824 */ /* 0x040fe200078e00ff */
[----:B------:R-:W-:Y:S01]  /*7a10*/  @!P3 SHF.L.U64.HI R0, R158, 0x1, R222 ;  /* 0x000000019e00b819 */ /* 0x000fe200000102de */
[----:B0-2---:R-:W-:-:S03]  /*7a20*/  @!P2 IMAD.WIDE R64, R154, 0x2, R4 ;  /* 0x000000029a40a825 */ /* 0x005fc600078e0204 */
[-C--:B------:R-:W-:Y:S02]  /*7a30*/  @!P3 IADD3 R4, P0, R4, R3.reuse, RZ ;  /* 0x000000030404b210 */ /* 0x080fe40007f1e0ff */
[----:B----4-:R-:W-:Y:S02]  /*7a40*/  @!P3 IADD3 R6, P1, R14, R3, RZ ;  /* 0x000000030e06b210 */ /* 0x010fe40007f3e0ff */
[----:B------:R-:W-:Y:S02]  /*7a50*/  CS2R R20, SRZ ;  /* 0x0000000000147805 */ /* 0x000fe4000001ff00 */
[----:B------:R-:W-:Y:S01]  /*7a60*/  CS2R R2, SRZ ;  /* 0x0000000000027805 */ /* 0x000fe2000001ff00 */
[----:B------:R-:W-:Y:S01]  /*7a70*/  @!P2 IMAD.WIDE R14, R154, 0x2, R14 ;  /* 0x000000029a0ea825 */ /* 0x000fe200078e020e */
[----:B------:R1:W5:Y:S03]  /*7a80*/  @!P2 LD.E.64 R8, desc[UR42][R64.64] ;  /* 0x0000002a4008a980 */ /* 0x000366000c101b00 */
[--C-:B------:R-:W-:Y:S01]  /*7a90*/  @!P3 IMAD.X R5, R5, 0x1, R0.reuse, P0 ;  /* 0x000000010505b824 */ /* 0x100fe200000e0600 */
[----:B------:R1:W5:Y:S01]  /*7aa0*/  @!P2 LD.E.64 R10, desc[UR42][R14.64] ;  /* 0x0000002a0e0aa980 */ /* 0x000362000c101b00 */
[----:B------:R-:W-:-:S03]  /*7ab0*/  @!P3 IMAD.X R7, R7, 0x1, R0, P1 ;  /* 0x000000010707b824 */ /* 0x000fc600008e0600 */
[----:B------:R1:W5:Y:S04]  /*7ac0*/  @!P3 LD.E.64 R20, desc[UR42][R4.64] ;  /* 0x0000002a0414b980 */ /* 0x000368000c101b00 */
[----:B------:R1:W5:Y:S02]  /*7ad0*/  @!P3 LD.E.64 R2, desc[UR42][R6.64] ;  /* 0x0000002a0602b980 */ /* 0x000364000c101b00 */
.L_x_3659:
[----:B------:R-:W-:Y:S05]  /*7ae0*/  BSYNC B1 ;  /* 0x0000000000017941 */ /* 0x000fea0003800000 */
.L_x_3658:
[----:B------:R-:W0:Y:S01]  /*7af0*/  SYNCS.PHASECHK.TRANS64.TRYWAIT P0, [R144+URZ+0x32400], R13 ;  /* 0x0324000d900075a7 */ /* 0x000e22000800017f */
[----:B------:R-:W-:Y:S04]  /*7b00*/  BSSY B1, `(.L_x_3660) ;  /* 0x0000002000017945 */ /* 0x000fe80003800000 */
[----:B0-----:R-:W-:Y:S05]  /*7b10*/  @!P0 BRA `(.L_x_3661) ;  /* 0x0000030400448947 */ /* 0x001fea0003800000 */
.L_x_3984:
[----:B------:R-:W-:Y:S05]  /*7b20*/  BSYNC B1 ;  /* 0x0000000000017941 */ /* 0x000fea0003800000 */
.L_x_3660:
[----:B-1----:R-:W4:Y:S01]  /*7b30*/  LDL R6, [R1+0x70] ;  /* 0x0000700001067983 */ /* 0x002f220000100800 */
[----:B------:R-:W-:Y:S01]  /*7b40*/  LOP3.LUT P0, RZ, R223, 0x4, RZ, 0xc0, !PT ;  /* 0x00000004dfff7812 */ /* 0x000fe2000780c0ff */
[----:B--2---:R-:W-:Y:S01]  /*7b50*/  IMAD.IADD R5, R167, 0x1, R227 ;  /* 0x00000001a7057824 */ /* 0x004fe200078e02e3 */
[----:B------:R-:W-:Y:S01]  /*7b60*/  BSSY B1, `(.L_x_3662) ;  /* 0x000007a000017945 */ /* 0x000fe20003800000 */
[----:B---3-5:R-:W-:Y:S02]  /*7b70*/  IMAD.MOV.U32 R7, RZ, RZ, R8 ;  /* 0x000000ffff077224 */ /* 0x028fe400078e0008 */
[----:B------:R-:W-:Y:S02]  /*7b80*/  IMAD R144, R5, 0x2, R144 ;  /* 0x0000000205907824 */ /* 0x000fe400078e0290 */
[----:B------:R-:W-:Y:S02]  /*7b90*/  IMAD.MOV.U32 R5, RZ, RZ, R20 ;  /* 0x000000ffff057224 */ /* 0x000fe400078e0014 */
[----:B------:R-:W-:-:S02]  /*7ba0*/  VIADD R4, R144, 0x18400 ;  /* 0x0001840090047836 */ /* 0x000fc40000000000 */
[----:B------:R-:W-:Y:S01]  /*7bb0*/  VIADD R0, R144, 0x18440 ;  /* 0x0001844090007836 */ /* 0x000fe20000000000 */
[----:B------:R-:W-:Y:S01]  /*7bc0*/  PRMT R12, R5, 0x5410, R7 ;  /* 0x00005410050c7816 */ /* 0x000fe20000000007 */
[----:B------:R-:W-:Y:S02]  /*7bd0*/  @P0 VIADD R0, R4, 0xffffffc0 ;  /* 0xffffffc004000836 */ /* 0x000fe40000000000 */
[----:B------:R-:W-:Y:S02]  /*7be0*/  IMAD.MOV.U32 R5, RZ, RZ, R9 ;  /* 0x000000ffff057224 */ /* 0x000fe400078e0009 */
[----:B------:R-:W-:-:S03]  /*7bf0*/  IMAD.MOV.U32 R7, RZ, RZ, R11 ;  /* 0x000000ffff077224 */ /* 0x000fc600078e000b */
[----:B------:R-:W-:Y:S01]  /*7c00*/  PRMT R78, R5, 0x7610, R78 ;  /* 0x00007610054e7816 */ /* 0x000fe2000000004e */
[----:B------:R-:W-:-:S05]  /*7c10*/  IMAD.MOV.U32 R5, RZ, RZ, R3 ;  /* 0x000000ffff057224 */ /* 0x000fca00078e0003 */
[----:B----4-:R-:W-:Y:S01]  /*7c20*/  PRMT R14, R5, 0x5410, R7 ;  /* 0x00005410050e7816 */ /* 0x010fe20000000007 */
[----:B------:R-:W-:Y:S02]  /*7c30*/  IMAD R4, R6, -0x80, R67 ;  /* 0xffffff8006047824 */ /* 0x000fe400078e0243 */
[----:B------:R-:W-:-:S03]  /*7c40*/  IMAD.MOV.U32 R6, RZ, RZ, R21 ;  /* 0x000000ffff067224 */ /* 0x000fc600078e0015 */
[----:B------:R-:W-:Y:S01]  /*7c50*/  VIMNMX R74, R4, 0x80, PT ;  /* 0x00000080044a7848 */ /* 0x000fe20003fe0100 */
[----:B------:R-:W-:Y:S01]  /*7c60*/  IMAD.MOV.U32 R4, RZ, RZ, R2 ;  /* 0x000000ffff047224 */ /* 0x000fe200078e0002 */
[----:B------:R-:W-:Y:S01]  /*7c70*/  PRMT R13, R6, 0x7610, R13 ;  /* 0x00007610060d7816 */ /* 0x000fe2000000000d */
[----:B------:R-:W-:Y:S01]  /*7c80*/  IMAD.MOV.U32 R6, RZ, RZ, R10 ;  /* 0x000000ffff067224 */ /* 0x000fe200078e000a */
[----:B------:R-:W-:Y:S02]  /*7c90*/  ISETP.GE.AND P0, PT, R153, R74, PT ;  /* 0x0000004a9900720c */ /* 0x000fe40003f06270 */
[----:B------:R-:W-:Y:S02]  /*7ca0*/  PRMT R15, R4, 0x7610, R15 ;  /* 0x00007610040f7816 */ /* 0x000fe4000000000f */
[----:B------:R-:W-:-:S09]  /*7cb0*/  PRMT R13, R13, 0x5410, R6 ;  /* 0x000054100d0d7816 */ /* 0x000fd20000000006 */
[----:B------:R-:W-:Y:S05]  /*7cc0*/  @P0 BRA `(.L_x_3663) ;  /* 0x00000004008c0947 */ /* 0x000fea0003800000 */
[----:B------:R-:W0:Y:S01]  /*7cd0*/  LDC R5, c[0x0][0x3f4] ;  /* 0x0000fd00ff057b82 */ /* 0x000e220000000800 */
[----:B------:R-:W-:Y:S01]  /*7ce0*/  BSSY B2, `(.L_x_3664) ;  /* 0x0000032000027945 */ /* 0x000fe20003800000 */
[-C--:B0-----:R-:W-:Y:S02]  /*7cf0*/  ISETP.GE.AND P0, PT, R154, R5.reuse, PT ;  /* 0x000000059a00720c */ /* 0x081fe40003f06270 */
[----:B------:R-:W-:-:S11]  /*7d00*/  ISETP.GE.AND P1, PT, R158, R5, PT ;  /* 0x000000059e00720c */ /* 0x000fd60003f26270 */
[----:B------:R-:W-:Y:S05]  /*7d10*/  @P0 BRA `(.L_x_3665) ;  /* 0x0000000000b80947 */ /* 0x000fea0003800000 */
[----:B------:R-:W0:Y:S01]  /*7d20*/  LDS.128 R4, [R144+0x18400] ;  /* 0x0184000090047984 */ /* 0x000e220000000c00 */
[----:B------:R-:W-:Y:S02]  /*7d30*/  SHF.R.U32.HI R68, RZ, 0x10, R63 ;  /* 0x00000010ff447819 */ /* 0x000fe4000001163f */
[----:B------:R-:W-:Y:S02]  /*7d40*/  SHF.R.U32.HI R65, RZ, 0x10, R61 ;  /* 0x00000010ff417819 */ /* 0x000fe4000001163d */
[----:B------:R-:W-:Y:S02]  /*7d50*/  SHF.R.U64 R67, R62, 0x10, R63 ;  /* 0x000000103e437819 */ /* 0x000fe4000000123f */
[----:B------:R-:W-:Y:S02]  /*7d60*/  PRMT R68, R69, 0x5432, R68 ;  /* 0x0000543245447816 */ /* 0x000fe40000000044 */
[----:B------:R-:W-:Y:S02]  /*7d70*/  SHF.R.U64 R64, R60, 0x10, R61 ;  /* 0x000000103c407819 */ /* 0x000fe4000000123d */
[----:B------:R-:W-:-:S02]  /*7d80*/  PRMT R65, R66, 0x5410, R65 ;  /* 0x0000541042417816 */ /* 0x000fc40000000041 */
[----:B------:R-:W-:Y:S01]  /*7d90*/  PRMT R67, R69, 0x5410, R67 ;  /* 0x0000541045437816 */ /* 0x000fe20000000043 */
[----:B------:R-:W-:Y:S01]  /*7da0*/  IMAD.U32 R69, R68, 0x10000, RZ ;  /* 0x0001000044457824 */ /* 0x000fe200078e00ff */
[----:B------:R-:W-:Y:S01]  /*7db0*/  PRMT R64, R66, 0x5432, R64 ;  /* 0x0000543242407816 */ /* 0x000fe20000000040 */
[C---:B------:R-:W-:Y:S01]  /*7dc0*/  IMAD.U32 R66, R65.reuse, 0x10000, RZ ;  /* 0x0001000041427824 */ /* 0x040fe200078e00ff */
[----:B------:R-:W-:Y:S02]  /*7dd0*/  LOP3.LUT R68, R68, 0xffff0000, RZ, 0xc0, !PT ;  /* 0xffff000044447812 */ /* 0x000fe400078ec0ff */
[----:B------:R-:W-:Y:S02]  /*7de0*/  LOP3.LUT R65, R65, 0xffff0000, RZ, 0xc0, !PT ;  /* 0xffff000041417812 */ /* 0x000fe400078ec0ff */
[C---:B0-----:R-:W-:Y:S01]  /*7df0*/  LOP3.LUT R61, R6.reuse, 0xffff0000, RZ, 0xc0, !PT ;  /* 0xffff0000063d7812 */ /* 0x041fe200078ec0ff */
        /* <DEDUP_REMOVED lines=32> */
.L_x_3665:
[----:B------:R-:W-:Y:S05]  /*8000*/  BSYNC B2 ;  /* 0x0000000000027941 */ /* 0x000fea0003800000 */
.L_x_3664:
[----:B------:R-:W-:Y:S05]  /*8010*/  @P1 BRA `(.L_x_3663) ;  /* 0x0000000000b81947 */ /* 0x000fea0003800000 */
[----:B0-----:R-:W0:Y:S01]  /*8020*/  LDS.128 R4, [R0] ;  /* 0x0000000000047984 */ /* 0x001e220000000c00 */
[----:B------:R-:W-:Y:S02]  /*8030*/  SHF.R.U32.HI R64, RZ, 0x10, R27 ;  /* 0x00000010ff407819 */ /* 0x000fe4000001161b */
[----:B------:R-:W-:Y:S02]  /*8040*/  SHF.R.U32.HI R61, RZ, 0x10, R25 ;  /* 0x00000010ff3d7819 */ /* 0x000fe40000011619 */
[----:B------:R-:W-:Y:S02]  /*8050*/  PRMT R64, R77, 0x5432, R64 ;  /* 0x000054324d407816 */ /* 0x000fe40000000040 */
[----:B------:R-:W-:Y:S02]  /*8060*/  PRMT R61, R76, 0x5410, R61 ;  /* 0x000054104c3d7816 */ /* 0x000fe4000000003d */
[----:B------:R-:W-:Y:S01]  /*8070*/  SHF.R.U64 R60, R24, 0x10, R25 ;  /* 0x00000010183c7819 */ /* 0x000fe20000001219 */
[----:B------:R-:W-:Y:S01]  /*8080*/  IMAD.U32 R65, R64, 0x10000, RZ ;  /* 0x0001000040417824 */ /* 0x000fe200078e00ff */
[----:B------:R-:W-:Y:S01]  /*8090*/  SHF.R.U64 R63, R26, 0x10, R27 ;  /* 0x000000101a3f7819 */ /* 0x000fe2000000121b */
[----:B------:R-:W-:Y:S01]  /*80a0*/  IMAD.U32 R62, R61, 0x10000, RZ ;  /* 0x000100003d3e7824 */ /* 0x000fe200078e00ff */
[----:B------:R-:W-:-:S02]  /*80b0*/  LOP3.LUT R64, R64, 0xffff0000, RZ, 0xc0, !PT ;  /* 0xffff000040407812 */ /* 0x000fc400078ec0ff */
[----:B------:R-:W-:Y:S02]  /*80c0*/  LOP3.LUT R61, R61, 0xffff0000, RZ, 0xc0, !PT ;  /* 0xffff00003d3d7812 */ /* 0x000fe400078ec0ff */
[----:B------:R-:W-:Y:S02]  /*80d0*/  PRMT R60, R76, 0x5432, R60 ;  /* 0x000054324c3c7816 */ /* 0x000fe4000000003c */
[----:B------:R-:W-:Y:S02]  /*80e0*/  PRMT R63, R77, 0x5410, R63 ;  /* 0x000054104d3f7816 */ /* 0x000fe4000000003f */
[C---:B0-----:R-:W-:Y:S01]  /*80f0*/  LOP3.LUT R25, R6.reuse, 0xffff0000, RZ, 0xc0, !PT ;  /* 0xffff000006197812 */ /* 0x041fe200078ec0ff */
[----:B------:R-:W-:Y:S01]  /*8100*/  IMAD.U32 R24, R6, 0x10000, RZ ;  /* 0x0001000006187824 */ /* 0x000fe200078e00ff */
        /* <DEDUP_REMOVED lines=31> */
.L_x_3663:
[----:B------:R-:W-:Y:S05]  /*8300*/  BSYNC B1 ;  /* 0x0000000000017941 */ /* 0x000fea0003800000 */
.L_x_3662:
[----:B------:R-:W-:-:S13]  /*8310*/  ISETP.GE.AND P0, PT, R156, R74, PT ;  /* 0x0000004a9c00720c */ /* 0x000fda0003f06270 */
[----:B------:R-:W-:Y:S05]  /*8320*/  @P0 BRA `(.L_x_3666) ;  /* 0x0000001800b80947 */ /* 0x000fea0003800000 */
[----:B01----:R-:W0:Y:S01]  /*8330*/  LDC R5, c[0x0][0x3f4] ;  /* 0x0000fd00ff057b82 */ /* 0x003e220000000800 */
[----:B------:R-:W-:Y:S01]  /*8340*/  BSSY B1, `(.L_x_3667) ;  /* 0x0000032000017945 */ /* 0x000fe20003800000 */
[-C--:B0-----:R-:W-:Y:S02]  /*8350*/  ISETP.GE.AND P0, PT, R154, R5.reuse, PT ;  /* 0x000000059a00720c */ /* 0x081fe40003f06270 */
[----:B------:R-:W-:-:S11]  /*8360*/  ISETP.GE.AND P1, PT, R158, R5, PT ;  /* 0x000000059e00720c */ /* 0x000fd60003f26270 */
[----:B------:R-:W-:Y:S05]  /*8370*/  @P0 BRA `(.L_x_3668) ;  /* 0x0000000000b80947 */ /* 0x000fea0003800000 */
[----:B------:R-:W0:Y:S01]  /*8380*/  LDS.128 R4, [R144+0x1a400] ;  /* 0x01a4000090047984 */ /* 0x000e220000000c00 */
        /* <DEDUP_REMOVED lines=45> */
.L_x_3668:
[----:B------:R-:W-:Y:S05]  /*8660*/  BSYNC B1 ;  /* 0x0000000000017941 */ /* 0x000fea0003800000 */
.L_x_3667:
[----:B------:R-:W-:Y:S05]  /*8670*/  @P1 BRA `(.L_x_3666) ;  /* 0x0000001400e41947 */ /* 0x000fea0003800000 */
[----:B0-----:R-:W0:Y:S01]  /*8680*/  LDS.128 R4, [R0+0x2000] ;  /* 0x0020000000047984 */ /* 0x001e220000000c00 */
[----:B------:R-:W-:Y:S02]  /*8690*/  SHF.R.U64 R2, R2, 0x10, R3 ;  /* 0x0000001002027819 */ /* 0x000fe40000001203 */
[----:B------:R-:W-:Y:S02]  /*86a0*/  SHF.R.U64 R9, R20, 0x10, R21 ;  /* 0x0000001014097819 */ /* 0x000fe40000001215 */
[----:B------:R-:W-:Y:S02]  /*86b0*/  SHF.R.U32.HI R3, RZ, 0x10, R3 ;  /* 0x00000010ff037819 */ /* 0x000fe40000011603 */
[----:B------:R-:W-:Y:S02]  /*86c0*/  SHF.R.U32.HI R20, RZ, 0x10, R21 ;  /* 0x00000010ff147819 */ /* 0x000fe40000011615 */
[----:B------:R-:W-:Y:S02]  /*86d0*/  PRMT R14, R14, 0x5410, R3 ;  /* 0x000054100e0e7816 */ /* 0x000fe40000000003 */
[----:B------:R-:W-:-:S02]  /*86e0*/  PRMT R13, R13, 0x5410, R20 ;  /* 0x000054100d0d7816 */ /* 0x000fc40000000014 */
[----:B------:R-:W-:Y:S01]  /*86f0*/  PRMT R12, R12, 0x5410, R9 ;  /* 0x000054100c0c7816 */ /* 0x000fe20000000009 */
[C---:B------:R-:W-:Y:S01]  /*8700*/  IMAD.U32 R21, R14.reuse, 0x10000, RZ ;  /* 0x000100000e157824 */ /* 0x040fe200078e00ff */
[C---:B------:R-:W-:Y:S01]  /*8710*/  LOP3.LUT R10, R13.reuse, 0xffff0000, RZ, 0xc0, !PT ;  /* 0xffff00000d0a7812 */ /* 0x040fe200078ec0ff */
[----:B------:R-:W-:Y:S01]  /*8720*/  IMAD.U32 R11, R13, 0x10000, RZ ;  /* 0x000100000d0b7824 */ /* 0x000fe200078e00ff */
        /* <DEDUP_REMOVED lines=10> */
[----:B------:R-:W-:Y:S01]  /*87d0*/  FMUL.FTZ R24, R7, R14 ;  /* 0x0000000e07187220 */ /* 0x000fe20000410000 */
[----:B------:R-:W-:-:S02]  /*87e0*/  IMAD.U32 R4, R5, 0x10000, RZ ;  /* 0x0001000005047824 */ /* 0x000fc400078e00ff */
[C---:B------:R-:W-:Y:S01]  /*87f0*/  FFMA.FTZ R13, R8.reuse, R11, -R13 ;  /* 0x0000000b080d7223 */ /* 0x040fe2000001080d */
[----:B------:R-:W-:Y:S01]  /*8800*/  FFMA.FTZ R20, R8, R21, R6 ;  /* 0x0000001508147223 */ /* 0x000fe20000010006 */
[-C--:B------:R-:W-:Y:S01]  /*8810*/  FMUL.FTZ R8, R7, R10.reuse ;  /* 0x0000000a07087220 */ /* 0x080fe20000410000 */
        /* <DEDUP_REMOVED lines=19> */
[----:B------:R2:W-:Y:S01]  /*8950*/  STS.128 [R0+0x2000], R4 ;  /* 0x0020000400007388 */ /* 0x0005e20000000c00 */
[----:B------:R-:W-:Y:S05]  /*8960*/  BRA `(.L_x_3666) ;  /* 0x0000001400287947 */ /* 0x000fea0003800000 */
.L_x_3653:
        /* <DEDUP_REMOVED lines=41> */
[----:B--2---:R-:W-:Y:S01]  /*8c00*/  @!P1 IMAD.X R7, R2, 0x1, R9, P2 ;  /* 0x0000000102079824 */ /* 0x004fe200010e0609 */
[----:B---3--:R-:W-:-:S04]  /*8c10*/  @!P1 IADD3 R14, P2, R14, R5, RZ ;  /* 0x000000050e0e9210 */ /* 0x008fc80007f5e0ff */
[----:B------:R-:W2:Y:S01]  /*8c20*/  @!P1 LD.E.128 R24, desc[UR42][R6.64] ;  /* 0x0000002a06189980 */ /* 0x000ea2000c101d00 */
[----:B----4-:R-:W-:-:S04]  /*8c30*/  @!P1 IMAD.X R3, R4, 0x1, R9, P2 ;  /* 0x0000000104039824 */ /* 0x010fc800010e0609 */
[----:B------:R-:W-:-:S05]  /*8c40*/  @!P1 IMAD.MOV.U32 R15, RZ, RZ, R3 ;  /* 0x000000ffff0f9224 */ /* 0x000fca00078e0003 */
[----:B------:R0:W3:Y:S01]  /*8c50*/  @!P1 LD.E.128 R4, desc[UR42][R14.64] ;  /* 0x0000002a0e049980 */ /* 0x0000e2000c101d00 */
[----:B------:R-:W-:Y:S02]  /*8c60*/  CS2R R60, SRZ ;  /* 0x00000000003c7805 */ /* 0x000fe4000001ff00 */
[----:B------:R-:W-:Y:S02]  /*8c70*/  CS2R R62, SRZ ;  /* 0x00000000003e7805 */ /* 0x000fe4000001ff00 */
[----:B------:R-:W-:Y:S01]  /*8c80*/  CS2R R20, SRZ ;  /* 0x0000000000147805 */ /* 0x000fe2000001ff00 */
[----:B0-----:R0:W1:Y:S01]  /*8c90*/  SHFL.IDX PT, R14, R64, 0x1, 0x1c1f ;  /* 0x003c1f00400e7f89 */ /* 0x00106200000e0000 */
[----:B--2---:R-:W-:Y:S02]  /*8ca0*/  @!P1 IMAD.MOV.U32 R60, RZ, RZ, R24 ;  /* 0x000000ffff3c9224 */ /* 0x004fe400078e0018 */
[----:B------:R-:W-:Y:S01]  /*8cb0*/  @!P1 IMAD.MOV.U32 R61, RZ, RZ, R25 ;  /* 0x000000ffff3d9224 */ /* 0x000fe200078e0019 */
[----:B------:R-:W2:Y:S01]  /*8cc0*/  SHFL.IDX PT, R24, R10, 0x1, 0x1c1f ;  /* 0x003c1f000a187f89 */ /* 0x000ea200000e0000 */
[----:B------:R-:W-:-:S02]  /*8cd0*/  IMAD.MOV.U32 R2, RZ, RZ, R60 ;  /* 0x000000ffff027224 */ /* 0x000fc400078e003c */
[----:B------:R-:W-:Y:S01]  /*8ce0*/  IMAD.MOV.U32 R3, RZ, RZ, R61 ;  /* 0x000000ffff037224 */ /* 0x000fe200078e003d */
[----:B------:R4:W0:Y:S01]  /*8cf0*/  SHFL.IDX PT, R25, R8, 0x1, 0x1c1f ;  /* 0x003c1f0008197f89 */ /* 0x00082200000e0000 */
[----:B------:R-:W-:Y:S01]  /*8d00*/  @!P1 IMAD.MOV.U32 R62, RZ, RZ, R26 ;  /* 0x000000ffff3e9224 */ /* 0x000fe200078e001a */
[----:B------:R-:W-:Y:S01]  /*8d10*/  PRMT R66, R66, 0x5410, R2 ;  /* 0x0000541042427816 */ /* 0x000fe20000000002 */
[----:B------:R-:W-:Y:S01]  /*8d20*/  @!P1 IMAD.MOV.U32 R63, RZ, RZ, R27 ;  /* 0x000000ffff3f9224 */ /* 0x000fe200078e001b */
[----:B------:R-:W-:Y:S02]  /*8d30*/  PRMT R70, R3, 0x7610, R70 ;  /* 0x0000761003467816 */ /* 0x000fe40000000046 */
[----:B------:R-:W-:Y:S01]  /*8d40*/  CS2R R2, SRZ ;  /* 0x0000000000027805 */ /* 0x000fe2000001ff00 */
[----:B---3--:R-:W-:Y:S01]  /*8d50*/  @!P1 IMAD.MOV.U32 R20, RZ, RZ, R6 ;  /* 0x000000ffff149224 */ /* 0x008fe200078e0006 */
[----:B------:R3:W1:Y:S01]  /*8d60*/  SHFL.IDX PT, R26, R65, 0x1, 0x1c1f ;  /* 0x003c1f00411a7f89 */ /* 0x00066200000e0000 */
[----:B------:R-:W-:-:S02]  /*8d70*/  @!P1 IMAD.MOV.U32 R2, RZ, RZ, R4 ;  /* 0x000000ffff029224 */ /* 0x000fc400078e0004 */
[----:B------:R-:W-:Y:S02]  /*8d80*/  @!P1 IMAD.MOV.U32 R3, RZ, RZ, R5 ;  /* 0x000000ffff039224 */ /* 0x000fe400078e0005 */
[----:B------:R-:W-:Y:S02]  /*8d90*/  @!P1 IMAD.MOV.U32 R21, RZ, RZ, R7 ;  /* 0x000000ffff159224 */ /* 0x000fe400078e0007 */
[----:B------:R-:W-:Y:S02]  /*8da0*/  IMAD.MOV.U32 R9, RZ, RZ, R62 ;  /* 0x000000ffff097224 */ /* 0x000fe400078e003e */
[----:B------:R-:W-:Y:S02]  /*8db0*/  IMAD.MOV.U32 R11, RZ, RZ, R63 ;  /* 0x000000ffff0b7224 */ /* 0x000fe400078e003f */
[----:B------:R-:W-:Y:S01]  /*8dc0*/  IMAD.MOV.U32 R4, RZ, RZ, R2 ;  /* 0x000000ffff047224 */ /* 0x000fe200078e0002 */
[----:B------:R-:W-:Y:S01]  /*8dd0*/  PRMT R66, R9, 0x7610, R66 ;  /* 0x0000761009427816 */ /* 0x000fe20000000042 */
[----:B------:R-:W-:Y:S01]  /*8de0*/  IMAD.MOV.U32 R5, RZ, RZ, R3 ;  /* 0x000000ffff057224 */ /* 0x000fe200078e0003 */
[----:B------:R-:W-:Y:S01]  /*8df0*/  PRMT R68, R11, 0x7610, R68 ;  /* 0x000076100b447816 */ /* 0x000fe20000000044 */
[----:B------:R-:W-:Y:S01]  /*8e00*/  IMAD.MOV.U32 R6, RZ, RZ, R20 ;  /* 0x000000ffff067224 */ /* 0x000fe200078e0014 */
[----:B0-----:R-:W-:Y:S01]  /*8e10*/  PRMT R64, R64, 0x5410, R4 ;  /* 0x0000541040407816 */ /* 0x001fe20000000004 */
[----:B------:R-:W-:Y:S01]  /*8e20*/  IMAD.MOV.U32 R7, RZ, RZ, R21 ;  /* 0x000000ffff077224 */ /* 0x000fe200078e0015 */
[----:B------:R-:W-:-:S02]  /*8e30*/  PRMT R76, R5, 0x7610, R76 ;  /* 0x00007610054c7816 */ /* 0x000fc4000000004c */
[----:B----4-:R-:W-:Y:S02]  /*8e40*/  CS2R R8, SRZ ;  /* 0x0000000000087805 */ /* 0x010fe4000001ff00 */
[----:B------:R-:W-:Y:S02]  /*8e50*/  PRMT R79, R6, 0x7610, R79 ;  /* 0x00007610064f7816 */ /* 0x000fe4000000004f */
[----:B-123--:R-:W-:-:S07]  /*8e60*/  PRMT R65, R65, 0x5410, R7 ;  /* 0x0000541041417816 */ /* 0x00efce0000000007 */
.L_x_3994:
[----:B------:R-:W2:Y:S01]  /*8e70*/  LDL R5, [R1+0x224] ;  /* 0x0002240001057983 */ /* 0x000ea20000100800 */
[----:B------:R-:W-:Y:S01]  /*8e80*/  VIADD R0, R0, 0x40 ;  /* 0x0000004000007836 */ /* 0x000fe20000000000 */
[----:B------:R-:W-:Y:S01]  /*8e90*/  BSSY B1, `(.L_x_3670) ;  /* 0x0000016000017945 */ /* 0x000fe20003800000 */
[----:B------:R-:W-:Y:S02]  /*8ea0*/  CS2R R10, SRZ ;  /* 0x00000000000a7805 */ /* 0x000fe4000001ff00 */
[----:B------:R-:W-:Y:S02]  /*8eb0*/  CS2R R6, SRZ ;  /* 0x0000000000067805 */ /* 0x000fe4000001ff00 */
[----:B------:R-:W-:Y:S02]  /*8ec0*/  ISETP.GE.AND P1, PT, R0, R67, PT ;  /* 0x000000430000720c */ /* 0x000fe40003f26270 */
[----:B--2---:R-:W-:-:S04]  /*8ed0*/  LEA.HI R4, R5, R5, RZ, 0x1 ;  /* 0x0000000505047211 */ /* 0x004fc800078f08ff */
[----:B------:R-:W-:-:S05]  /*8ee0*/  LOP3.LUT R4, R4, 0xfffffffe, RZ, 0xc0, !PT ;  /* 0xfffffffe04047812 */ /* 0x000fca00078ec0ff */
[----:B------:R-:W-:Y:S01]  /*8ef0*/  IMAD.IADD R0, R5, 0x1, -R4 ;  /* 0x0000000105007824 */ /* 0x000fe200078e0a04 */
[----:B------:R-:W-:-:S04]  /*8f00*/  CS2R R4, SRZ ;  /* 0x0000000000047805 */ /* 0x000fc8000001ff00 */
        /* <DEDUP_REMOVED lines=8> */
[-C--:B------:R-:W-:Y:S02]  /*8f90*/  IADD3 R4, P1, R25, R8.reuse, RZ ;  /* 0x0000000819047210 */ /* 0x080fe40007f3e0ff */
[----:B------:R-:W-:-:S03]  /*8fa0*/  IADD3 R8, P2, R14, R8, RZ ;  /* 0x000000080e087210 */ /* 0x000fc60007f5e0ff */
[--C-:B------:R-:W-:Y:S02]  /*8fb0*/  IMAD.X R5, R24, 0x1, R7.reuse, P1 ;  /* 0x0000000118057824 */ /* 0x100fe400008e0607 */
[----:B------:R-:W-:-:S04]  /*8fc0*/  IMAD.X R9, R26, 0x1, R7, P2 ;  /* 0x000000011a097824 */ /* 0x000fc800010e0607 */
[----:B------:R-:W5:Y:S04]  /*8fd0*/  LD.E.128 R4, desc[UR42][R4.64] ;  /* 0x0000002a04047980 */ /* 0x000f68000c101d00 */
[----:B------:R-:W5:Y:S02]  /*8fe0*/  LD.E.128 R8, desc[UR42][R8.64] ;  /* 0x0000002a08087980 */ /* 0x000f64000c101d00 */
.L_x_3671:
[----:B------:R-:W-:Y:S05]  /*8ff0*/  BSYNC B1 ;  /* 0x0000000000017941 */ /* 0x000fea0003800000 */
.L_x_3670:
[----:B------:R-:W0:Y:S01]  /*9000*/  SYNCS.PHASECHK.TRANS64.TRYWAIT P1, [R144+URZ+0x32400], R13 ;  /* 0x0324000d900075a7 */ /* 0x000e22000802017f */
[----:B------:R-:W-:Y:S04]  /*9010*/  BSSY B1, `(.L_x_3672) ;  /* 0x0000002000017945 */ /* 0x000fe80003800000 */
[----:B0-----:R-:W-:Y:S05]  /*9020*/  @!P1 BRA `(.L_x_3673) ;  /* 0x000002f400809947 */ /* 0x001fea0003800000 */
.L_x_3995:
[----:B------:R-:W-:Y:S05]  /*9030*/  BSYNC B1 ;  /* 0x0000000000017941 */ /* 0x000fea0003800000 */
.L_x_3672:
[----:B------:R-:W2:Y:S01]  /*9040*/  LDL R0, [R1+0x70] ;  /* 0x0000700001007983 */ /* 0x000ea20000100800 */
[----:B-----5:R-:W-:Y:S01]  /*9050*/  IMAD.MOV.U32 R12, RZ, RZ, R8 ;  /* 0x000000ffff0c7224 */ /* 0x020fe200078e0008 */
[----:B------:R-:W-:Y:S01]  /*9060*/  BSSY B1, `(.L_x_3674) ;  /* 0x0000077000017945 */ /* 0x000fe20003800000 */
[----:B0-----:R-:W-:Y:S02]  /*9070*/  IMAD.MOV.U32 R13, RZ, RZ, R9 ;  /* 0x000000ffff0d7224 */ /* 0x001fe400078e0009 */
[----:B------:R-:W-:Y:S01]  /*9080*/  IMAD.MOV.U32 R14, RZ, RZ, R5 ;  /* 0x000000ffff0e7224 */ /* 0x000fe200078e0005 */
[----:B------:R-:W-:Y:S01]  /*9090*/  PRMT R64, R12, 0x7610, R64 ;  /* 0x000076100c407816 */ /* 0x000fe20000000040 */
[----:B------:R-:W-:Y:S01]  /*90a0*/  IMAD.MOV.U32 R12, RZ, RZ, R11 ;  /* 0x000000ffff0c7224 */ /* 0x000fe200078e000b */
[----:B------:R-:W-:Y:S01]  /*90b0*/  PRMT R65, R13, 0x7610, R65 ;  /* 0x000076100d417816 */ /* 0x000fe20000000041 */
[----:B------:R-:W-:Y:S01]  /*90c0*/  IMAD.MOV.U32 R13, RZ, RZ, R4 ;  /* 0x000000ffff0d7224 */ /* 0x000fe200078e0004 */
[----:B------:R-:W-:Y:S01]  /*90d0*/  PRMT R87, R87, 0x5410, R14 ;  /* 0x0000541057577816 */ /* 0x000fe2000000000e */
[----:B------:R-:W-:-:S02]  /*90e0*/  IMAD.MOV.U32 R88, RZ, RZ, R6 ;  /* 0x000000ffff587224 */ /* 0x000fc400078e0006 */
[----:B------:R-:W-:Y:S01]  /*90f0*/  IMAD.MOV.U32 R89, RZ, RZ, R7 ;  /* 0x000000ffff597224 */ /* 0x000fe200078e0007 */
[----:B------:R-:W-:Y:S01]  /*9100*/  PRMT R86, R86, 0x5410, R13 ;  /* 0x0000541056567816 */ /* 0x000fe2000000000d */
[----:B--2---:R-:W-:-:S05]  /*9110*/  IMAD R0, R0, -0x80, R67 ;  /* 0xffffff8000007824 */ /* 0x004fca00078e0243 */
[----:B------:R-:W-:-:S04]  /*9120*/  VIMNMX R0, R0, 0x80, PT ;  /* 0x0000008000007848 */ /* 0x000fc80003fe0100 */
[-C--:B------:R-:W-:Y:S02]  /*9130*/  ISETP.GE.OR P1, PT, R153, R0.reuse, P0 ;  /* 0x000000009900720c */ /* 0x080fe40000726670 */
[----:B------:R-:W-:Y:S01]  /*9140*/  ISETP.GE.OR P0, PT, R156, R0, P0 ;  /* 0x000000009c00720c */ /* 0x000fe20000706670 */
[----:B------:R-:W-:-:S05]  /*9150*/  IMAD.MOV.U32 R0, RZ, RZ, R10 ;  /* 0x000000ffff007224 */ /* 0x000fca00078e000a */
[----:B------:R-:W-:-:S05]  /*9160*/  PRMT R85, R0, 0x5410, R12 ;  /* 0x0000541000557816 */ /* 0x000fca000000000c */
[----:B------:R-:W-:Y:S05]  /*9170*/  @P1 BRA `(.L_x_3675) ;  /* 0x0000000400941947 */ /* 0x000fea0003800000 */
[----:B------:R-:W-:Y:S01]  /*9180*/  IMAD.IADD R13, R22, 0x1, R69 ;  /* 0x00000001160d7824 */ /* 0x000fe200078e0245 */
[----:B------:R-:W-:Y:S02]  /*9190*/  LOP3.LUT R0, R166, 0x38, R22, 0xf8, !PT ;  /* 0x00000038a6007812 */ /* 0x000fe400078ef816 */
[----:B------:R-:W-:Y:S02]  /*91a0*/  SHF.R.U64 R74, R2, 0x10, R3 ;  /* 0x00000010024a7819 */ /* 0x000fe40000001203 */
[----:B------:R-:W-:Y:S02]  /*91b0*/  LOP3.LUT R12, R166, 0x38, R13, 0xf8, !PT ;  /* 0x00000038a60c7812 */ /* 0x000fe400078ef80d */
[-C--:B------:R-:W-:Y:S02]  /*91c0*/  LOP3.LUT R0, R0, R173.reuse, RZ, 0x3c, !PT ;  /* 0x000000ad00007212 */ /* 0x080fe400078e3cff */
[----:B------:R-:W-:Y:S02]  /*91d0*/  LOP3.LUT R12, R12, R173, RZ, 0x3c, !PT ;  /* 0x000000ad0c0c7212 */ /* 0x000fe400078e3cff */
[----:B------:R-:W-:Y:S01]  /*91e0*/  SHF.R.U32.HI R75, RZ, 0x10, R3 ;  /* 0x00000010ff4b7819 */ /* 0x000fe20000011603 */
[C---:B------:R-:W-:Y:S01]  /*91f0*/  IMAD.IADD R13, R167.reuse, 0x1, R0 ;  /* 0x00000001a70d7824 */ /* 0x040fe200078e0200 */
[--C-:B------:R-:W-:Y:S01]  /*9200*/  SHF.R.U64 R0, R60, 0x10, R61.reuse ;  /* 0x000000103c007819 */ /* 0x100fe2000000123d */
[----:B------:R-:W-:Y:S01]  /*9210*/  IMAD.IADD R25, R167, 0x1, R12 ;  /* 0x00000001a7197824 */ /* 0x000fe200078e020c */
[----:B------:R-:W-:Y:S01]  /*9220*/  SHF.R.U32.HI R67, RZ, 0x10, R61 ;  /* 0x00000010ff437819 */ /* 0x000fe2000001163d */
[--C-:B------:R-:W-:Y:S01]  /*9230*/  IMAD R82, R13, 0x2, R144.reuse ;  /* 0x000000020d527824 */ /* 0x100fe200078e0290 */
[--C-:B------:R-:W-:Y:S01]  /*9240*/  SHF.R.U64 R71, R62, 0x10, R63.reuse ;  /* 0x000000103e477819 */ /* 0x100fe2000000123f */
[----:B------:R-:W-:Y:S01]  /*9250*/  IMAD R84, R25, 0x2, R144 ;  /* 0x0000000219547824 */ /* 0x000fe200078e0290 */
[----:B------:R-:W-:-:S02]  /*9260*/  SHF.R.U32.HI R61, RZ, 0x10, R63 ;  /* 0x00000010ff3d7819 */ /* 0x000fc4000001163f */
[----:B------:R-:W0:Y:S01]  /*9270*/  LDS.128 R12, [R82+0x18400] ;  /* 0x01840000520c7984 */ /* 0x000e220000000c00 */
[----:B------:R-:W-:Y:S02]  /*9280*/  PRMT R63, R66, 0x5432, R0 ;  /* 0x00005432423f7816 */ /* 0x000fe40000000000 */
[----:B------:R-:W-:Y:S01]  /*9290*/  PRMT R74, R64, 0x5432, R74 ;  /* 0x00005432404a7816 */ /* 0x000fe2000000004a */
[----:B------:R-:W1:Y:S01]  /*92a0*/  LDS.128 R24, [R84+0x18400] ;  /* 0x0184000054187984 */ /* 0x000e620000000c00 */
[----:B------:R-:W-:Y:S02]  /*92b0*/  PRMT R75, R76, 0x5410, R75 ;  /* 0x000054104c4b7816 */ /* 0x000fe4000000004b */
[----:B------:R-:W-:Y:S02]  /*92c0*/  PRMT R67, R70, 0x5410, R67 ;  /* 0x0000541046437816 */ /* 0x000fe40000000043 */
[--C-:B------:R-:W-:Y:S01]  /*92d0*/  SHF.R.U64 R77, R20, 0x10, R21.reuse ;  /* 0x00000010144d7819 */ /* 0x100fe20000001215 */
[----:B------:R-:W-:Y:S01]  /*92e0*/  IMAD.U32 R76, R75, 0x10000, RZ ;  /* 0x000100004b4c7824 */ /* 0x000fe200078e00ff */
[----:B------:R-:W-:-:S02]  /*92f0*/  SHF.R.U32.HI R78, RZ, 0x10, R21 ;  /* 0x00000010ff4e7819 */ /* 0x000fc40000011615 */
[----:B------:R-:W-:Y:S01]  /*9300*/  PRMT R70, R66, 0x5410, R71 ;  /* 0x0000541042467816 */ /* 0x000fe20000000047 */
[----:B------:R-:W-:Y:S01]  /*9310*/  IMAD.U32 R71, R74, 0x10000, RZ ;  /* 0x000100004a477824 */ /* 0x000fe200078e00ff */
[----:B------:R-:W-:Y:S01]  /*9320*/  PRMT R77, R79, 0x5410, R77 ;  /* 0x000054104f4d7816 */ /* 0x000fe2000000004d */
[----:B------:R-:W-:Y:S01]  /*9330*/  IMAD.U32 R66, R63, 0x10000, RZ ;  /* 0x000100003f427824 */ /* 0x000fe200078e00ff */
[----:B------:R-:W-:Y:S02]  /*9340*/  PRMT R78, R65, 0x5432, R78 ;  /* 0x00005432414e7816 */ /* 0x000fe4000000004e */
[----:B------:R-:W-:Y:S02]  /*9350*/  PRMT R68, R68, 0x5410, R61 ;  /* 0x0000541044447816 */ /* 0x000fe4000000003d */
[----:B------:R-:W-:Y:S02]  /*9360*/  LOP3.LUT R63, R63, 0xffff0000, RZ, 0xc0, !PT ;  /* 0xffff00003f3f7812 */ /* 0x000fe400078ec0ff */
[----:B------:R-:W-:Y:S01]  /*9370*/  LOP3.LUT R75, R75, 0xffff0000, RZ, 0xc0, !PT ;  /* 0xffff00004b4b7812 */ /* 0x000fe200078ec0ff */
        /* <DEDUP_REMOVED lines=9> */
[----:B------:R-:W-:Y:S01]  /*9410*/  FMUL.FTZ R81, R21, R66 ;  /* 0x0000004215517220 */ /* 0x000fe20000410000 */
[----:B------:R-:W-:-:S02]  /*9420*/  IMAD.U32 R21, R67, 0x10000, RZ ;  /* 0x0001000043157824 */ /* 0x000fc400078e00ff */
[----:B------:R-:W-:Y:S01]  /*9430*/  FMUL.FTZ R80, R60, R76 ;  /* 0x0000004c3c507220 */ /* 0x000fe20000410000 */
[----:B------:R-:W-:Y:S01]  /*9440*/  FFMA.FTZ R66, R0, R66, -R79 ;  /* 0x0000004200427223 */ /* 0x000fe2000001084f */
[----:B------:R-:W-:Y:S02]  /*9450*/  IMAD.U32 R62, R27, 0x10000, RZ ;  /* 0x000100001b3e7824 */ /* 0x000fe400078e00ff */
[-C--:B------:R-:W-:Y:S01]  /*9460*/  FMUL.FTZ R60, R60, R21.reuse ;  /* 0x000000153c3c7220 */ /* 0x080fe20000410000 */
[----:B------:R-:W-:Y:S02]  /*9470*/  IMAD.U32 R79, R78, 0x10000, RZ ;  /* 0x000100004e4f7824 */ /* 0x000fe400078e00ff */
[----:B------:R-:W-:Y:S01]  /*9480*/  FFMA.FTZ R80, R3, R21, -R80 ;  /* 0x0000001503507223 */ /* 0x000fe20000010850 */
[----:B------:R-:W-:Y:S01]  /*9490*/  FFMA.FTZ R81, R0, R71, R81 ;  /* 0x0000004700517223 */ /* 0x000fe20000010051 */
[----:B------:R-:W-:Y:S01]  /*94a0*/  LOP3.LUT R21, R74, 0xffff0000, RZ, 0xc0, !PT ;  /* 0xffff00004a157812 */ /* 0x000fe200078ec0ff */
[----:B------:R-:W-:-:S02]  /*94b0*/  IMAD.U32 R71, R68, 0x10000, RZ ;  /* 0x0001000044477824 */ /* 0x000fc400078e00ff */
[C---:B------:R-:W-:Y:S01]  /*94c0*/  FMUL.FTZ R83, R62.reuse, R79 ;  /* 0x0000004f3e537220 */ /* 0x040fe20000410000 */
[----:B------:R-:W-:Y:S02]  /*94d0*/  IMAD.U32 R20, R15, 0x10000, RZ ;  /* 0x000100000f147824 */ /* 0x000fe400078e00ff */
[----:B------:R-:W-:Y:S01]  /*94e0*/  FFMA.FTZ R60, R3, R76, R60 ;  /* 0x0000004c033c7223 */ /* 0x000fe2000001003c */
[----:B------:R-:W-:Y:S01]  /*94f0*/  FMUL.FTZ R62, R62, R71 ;  /* 0x000000473e3e7220 */ /* 0x000fe20000410000 */
[----:B------:R-:W-:Y:S01]  /*9500*/  FMUL.FTZ R3, R24, R21 ;  /* 0x0000001518037220 */ /* 0x000fe20000410000 */
[----:B------:R-:W-:Y:S01]  /*9510*/  LOP3.LUT R67, R67, 0xffff0000, RZ, 0xc0, !PT ;  /* 0xffff000043437812 */ /* 0x000fe200078ec0ff */
[----:B------:R-:W-:Y:S01]  /*9520*/  FFMA.FTZ R83, R20, R71, -R83 ;  /* 0x0000004714537223 */ /* 0x000fe20000010853 */
[----:B------:R-:W-:Y:S01]  /*9530*/  FMUL.FTZ R71, R24, R63 ;  /* 0x0000003f18477220 */ /* 0x000fe20000410000 */
[----:B------:R-:W-:Y:S01]  /*9540*/  FFMA.FTZ R79, R20, R79, R62 ;  /* 0x0000004f144f7223 */ /* 0x000fe2000001003e */
[----:B------:R-:W-:Y:S01]  /*9550*/  FFMA.FTZ R63, R2, R63, -R3 ;  /* 0x0000003f023f7223 */ /* 0x000fe20000010803 */
[C---:B------:R-:W-:Y:S01]  /*9560*/  FMUL.FTZ R3, R25.reuse, R75 ;  /* 0x0000004b19037220 */ /* 0x040fe20000410000 */
[----:B------:R-:W-:Y:S01]  /*9570*/  FMUL.FTZ R62, R25, R67 ;  /* 0x00000043193e7220 */ /* 0x000fe20000410000 */
[----:B------:R-:W-:-:S02]  /*9580*/  IMAD.U32 R61, R26, 0x10000, RZ ;  /* 0x000100001a3d7824 */ /* 0x000fc400078e00ff */
[----:B------:R-:W-:Y:S01]  /*9590*/  FFMA.FTZ R24, R2, R21, R71 ;  /* 0x0000001502187223 */ /* 0x000fe20000010047 */
[----:B------:R-:W-:Y:S02]  /*95a0*/  IMAD.U32 R20, R77, 0x10000, RZ ;  /* 0x000100004d147824 */ /* 0x000fe400078e00ff */
[----:B------:R-:W-:Y:S01]  /*95b0*/  FFMA.FTZ R67, R12, R67, -R3 ;  /* 0x000000430c437223 */ /* 0x000fe20000010803 */
[----:B------:R-:W-:Y:S02]  /*95c0*/  IMAD.U32 R0, R70, 0x10000, RZ ;  /* 0x0001000046007824 */ /* 0x000fe400078e00ff */
[----:B------:R-:W-:Y:S01]  /*95d0*/  FFMA.FTZ R25, R12, R75, R62 ;  /* 0x0000004b0c197223 */ /* 0x000fe2000001003e */
[----:B------:R-:W-:Y:S01]  /*95e0*/  IMAD.U32 R13, R14, 0x10000, RZ ;  /* 0x000100000e0d7824 */ /* 0x000fe200078e00ff */
[----:B------:R-:W-:Y:S01]  /*95f0*/  LOP3.LUT R26, R26, 0xffff0000, RZ, 0xc0, !PT ;  /* 0xffff00001a1a7812 */ /* 0x000fe200078ec0ff */
[----:B------:R-:W-:Y:S01]  /*9600*/  FMUL.FTZ R2, R61, R20 ;  /* 0x000000143d027220 */ /* 0x000fe20000410000 */
[----:B------:R-:W-:Y:S01]  /*9610*/  LOP3.LUT R27, R27, 0xffff0000, RZ, 0xc0, !PT ;  /* 0xffff00001b1b7812 */ /* 0x000fe200078ec0ff */
[-C--:B------:R-:W-:Y:S01]  /*9620*/  FMUL.FTZ R12, R61, R0.reuse ;  /* 0x000000003d0c7220 */ /* 0x080fe20000410000 */
[----:B------:R-:W-:Y:S01]  /*9630*/  LOP3.LUT R77, R77, 0xffff0000, RZ, 0xc0, !PT ;  /* 0xffff00004d4d7812 */ /* 0x000fe200078ec0ff */
[C---:B------:R-:W-:Y:S01]  /*9640*/  FFMA.FTZ R2, R13.reuse, R0, -R2 ;  /* 0x000000000d027223 */ /* 0x040fe20000010802 */
[----:B------:R-:W-:Y:S01]  /*9650*/  LOP3.LUT R78, R78, 0xffff0000, RZ, 0xc0, !PT ;  /* 0xffff00004e4e7812 */ /* 0x000fe200078ec0ff */
[----:B------:R-:W-:Y:S01]  /*9660*/  FFMA.FTZ R20, R13, R20, R12 ;  /* 0x000000140d147223 */ /* 0x000fe2000001000c */
[----:B------:R-:W-:Y:S01]  /*9670*/  LOP3.LUT R3, R70, 0xffff0000, RZ, 0xc0, !PT ;  /* 0xffff000046037812 */ /* 0x000fe200078ec0ff */
[----:B------:R-:W-:Y:S01]  /*9680*/  FMUL.FTZ R13, R26, R77 ;  /* 0x0000004d1a0d7220 */ /* 0x000fe20000410000 */
[----:B------:R-:W-:Y:S01]  /*9690*/  LOP3.LUT R68, R68, 0xffff0000, RZ, 0xc0, !PT ;  /* 0xffff000044447812 */ /* 0x000fe200078ec0ff */
[----:B------:R-:W-:Y:S01]  /*96a0*/  FMUL.FTZ R0, R27, R78 ;  /* 0x0000004e1b007220 */ /* 0x000fe20000410000 */
[----:B------:R-:W-:Y:S01]  /*96b0*/  LOP3.LUT R14, R14, 0xffff0000, RZ, 0xc0, !PT ;  /* 0xffff00000e0e7812 */ /* 0x000fe200078ec0ff */
[-C--:B------:R-:W-:Y:S01]  /*96c0*/  FMUL.FTZ R26, R26, R3.reuse ;  /* 0x000000031a1a7220 */ /* 0x080fe20000410000 */
[----:B------:R-:W-:Y:S01]  /*96d0*/  LOP3.LUT R15, R15, 0xffff0000, RZ, 0xc0, !PT ;  /* 0xffff00000f0f7812 */ /* 0x000fe200078ec0ff */
[----:B------:R-:W-:Y:S01]  /*96e0*/  FMUL.FTZ R27, R27, R68 ;  /* 0x000000441b1b7220 */ /* 0x000fe20000410000 */
[----:B------:R-:W-:Y:S01]  /*96f0*/  F2FP.BF16.F32.PACK_AB R12, R63, R66 ;  /* 0x000000423f0c723e */ /* 0x000fe200000010ff */
        /* <DEDUP_REMOVED lines=8> */
[----:B------:R-:W-:Y:S01]  /*9780*/  F2FP.BF16.F32.PACK_AB R25, R25, R60 ;  /* 0x0000003c1919723e */ /* 0x000fe200000010ff */
[----:B------:R0:W-:Y:S01]  /*9790*/  STS.128 [R82+0x18400], R12 ;  /* 0x0184000c52007388 */ /* 0x0001e20000000c00 */
[----:B------:R-:W-:Y:S02]  /*97a0*/  F2FP.BF16.F32.PACK_AB R26, R77, R20 ;  /* 0x000000144d1a723e */ /* 0x000fe400000010ff */
[----:B------:R-:W-:-:S05]  /*97b0*/  F2FP.BF16.F32.PACK_AB R27, R78, R79 ;  /* 0x0000004f4e1b723e */ /* 0x000fca00000010ff */
[----:B------:R0:W-:Y:S02]  /*97c0*/  STS.128 [R84+0x18400], R24 ;  /* 0x0184001854007388 */ /* 0x0001e40000000c00 */
.L_x_3675:
[----:B------:R-:W-:Y:S05]  /*97d0*/  BSYNC B1 ;  /* 0x0000000000017941 */ /* 0x000fea0003800000 */
.L_x_3674:
[----:B------:R-:W-:Y:S01]  /*97e0*/  PRMT R2, R88, 0x5410, R89 ;  /* 0x0000541058027816 */ /* 0x000fe20000000059 */
[----:B------:R-:W-:Y:S06]  /*97f0*/  @P0 BRA `(.L_x_3666) ;  /* 0x0000000400840947 */ /* 0x000fec0003800000 */
[----:B------:R-:W-:Y:S01]  /*9800*/  IMAD.IADD R3, R22, 0x1, R69 ;  /* 0x0000000116037824 */ /* 0x000fe200078e0245 */
[----:B0-----:R-:W0:Y:S01]  /*9810*/  LDS.128 R12, [R224+0x18400] ;  /* 0x01840000e00c7984 */ /* 0x001e220000000c00 */
[--C-:B------:R-:W-:Y:S02]  /*9820*/  SHF.R.U64 R20, R4, 0x10, R5.reuse ;  /* 0x0000001004147819 */ /* 0x100fe40000001205 */
[----:B------:R-:W-:Y:S02]  /*9830*/  SHF.R.U32.HI R60, RZ, 0x10, R5 ;  /* 0x00000010ff3c7819 */ /* 0x000fe40000011605 */
[----:B------:R-:W-:Y:S02]  /*9840*/  LOP3.LUT R3, R172, 0x38, R3, 0xf8, !PT ;  /* 0x00000038ac037812 */ /* 0x000fe400078ef803 */
[----:B------:R-:W-:Y:S02]  /*9850*/  SHF.R.U64 R5, R8, 0x10, R9 ;  /* 0x0000001008057819 */ /* 0x000fe40000001209 */
[----:B------:R-:W-:-:S02]  /*9860*/  LOP3.LUT R0, R3, R174, RZ, 0x3c, !PT ;  /* 0x000000ae03007212 */ /* 0x000fc400078e3cff */
[----:B------:R-:W-:Y:S02]  /*9870*/  SHF.R.U32.HI R8, RZ, 0x10, R9 ;  /* 0x00000010ff087819 */ /* 0x000fe40000011609 */
[----:B------:R-:W-:Y:S01]  /*9880*/  PRMT R64, R64, 0x5410, R5 ;  /* 0x0000541040407816 */ /* 0x000fe20000000005 */
[----:B------:R-:W-:Y:S01]  /*9890*/  IMAD.IADD R3, R175, 0x1, R0 ;  /* 0x00000001af037824 */ /* 0x000fe200078e0200 */
[----:B------:R-:W-:Y:S02]  /*98a0*/  PRMT R20, R86, 0x5432, R20 ;  /* 0x0000543256147816 */ /* 0x000fe40000000014 */
[----:B------:R-:W-:Y:S01]  /*98b0*/  PRMT R65, R65, 0x5410, R8 ;  /* 0x0000541041417816 */ /* 0x000fe20000000008 */
[----:B------:R-:W-:Y:S01]  /*98c0*/  IMAD R3, R3, 0x2, R144 ;  /* 0x0000000203037824 */ /* 0x000fe200078e0290 */
[----:B------:R-:W-:Y:S01]  /*98d0*/  SHF.R.U64 R63, R10, 0x10, R11 ;  /* 0x000000100a3f7819 */ /* 0x000fe2000000120b */
[----:B------:R-:W-:Y:S01]  /*98e0*/  IMAD.U32 R21, R20, 0x10000, RZ ;  /* 0x0001000014157824 */ /* 0x000fe200078e00ff */
[----:B------:R-:W-:-:S02]  /*98f0*/  SHF.R.U64 R61, R6, 0x10, R7 ;  /* 0x00000010063d7819 */ /* 0x000fc40000001207 */
[----:B------:R-:W1:Y:S01]  /*9900*/  LDS.128 R24, [R3+0x18400] ;  /* 0x0184000003187984 */ /* 0x000e620000000c00 */
[----:B------:R-:W-:Y:S02]  /*9910*/  SHF.R.U32.HI R62, RZ, 0x10, R7 ;  /* 0x00000010ff3e7819 */ /* 0x000fe40000011607 */
[----:B------:R-:W-:Y:S02]  /*9920*/  SHF.R.U32.HI R66, RZ, 0x10, R11 ;  /* 0x00000010ff427819 */ /* 0x000fe4000001160b */
[----:B------:R-:W-:Y:S02]  /*9930*/  PRMT R60, R87, 0x5432, R60 ;  /* 0x00005432573c7816 */ /* 0x000fe4000000003c */
[C---:B------:R-:W-:Y:S02]  /*9940*/  PRMT R61, R2.reuse, 0x5410, R61 ;  /* 0x00005410023d7816 */ /* 0x040fe4000000003d */
[----:B------:R-:W-:Y:S02]  /*9950*/  PRMT R62, R2, 0x5432, R62 ;  /* 0x00005432023e7816 */ /* 0x000fe4000000003e */
[----:B------:R-:W-:-:S02]  /*9960*/  PRMT R66, R85, 0x5432, R66 ;  /* 0x0000543255427816 */ /* 0x000fc40000000042 */
        /* <DEDUP_REMOVED lines=14> */
[----:B------:R-:W-:-:S02]  /*9a50*/  IMAD.U32 R25, R64, 0x10000, RZ ;  /* 0x0001000040197824 */ /* 0x000fc400078e00ff */
[----:B------:R-:W-:Y:S01]  /*9a60*/  FMUL.FTZ R69, R8, R21 ;  /* 0x0000001508457220 */ /* 0x000fe20000410000 */
[C---:B------:R-:W-:Y:S01]  /*9a70*/  IMAD.U32 R11, R26.reuse, 0x10000, RZ ;  /* 0x000100001a0b7824 */ /* 0x040fe200078e00ff */
[----:B------:R-:W-:Y:S01]  /*9a80*/  LOP3.LUT R13, R26, 0xffff0000, RZ, 0xc0, !PT ;  /* 0xffff00001a0d7812 */ /* 0x000fe200078ec0ff */
[----:B------:R-:W-:Y:S01]  /*9a90*/  FMUL.FTZ R67, R8, R25 ;  /* 0x0000001908437220 */ /* 0x000fe20000410000 */
[C---:B------:R-:W-:Y:S01]  /*9aa0*/  IMAD.U32 R15, R27.reuse, 0x10000, RZ ;  /* 0x000100001b0f7824 */ /* 0x040fe200078e00ff */
[----:B------:R-:W-:Y:S01]  /*9ab0*/  LOP3.LUT R26, R27, 0xffff0000, RZ, 0xc0, !PT ;  /* 0xffff00001b1a7812 */ /* 0x000fe200078ec0ff */
[----:B------:R-:W-:Y:S02]  /*9ac0*/  IMAD.U32 R27, R65, 0x10000, RZ ;  /* 0x00010000411b7824 */ /* 0x000fe400078e00ff */
[----:B------:R-:W-:Y:S01]  /*9ad0*/  FFMA.FTZ R67, R0, R21, -R67 ;  /* 0x0000001500437223 */ /* 0x000fe20000010843 */
[----:B------:R-:W-:Y:S02]  /*9ae0*/  IMAD.U32 R21, R60, 0x10000, RZ ;  /* 0x000100003c157824 */ /* 0x000fe400078e00ff */
[----:B------:R-:W-:Y:S01]  /*9af0*/  FFMA.FTZ R69, R0, R25, R69 ;  /* 0x0000001900457223 */ /* 0x000fe20000010045 */
[----:B------:R-:W-:-:S02]  /*9b00*/  IMAD.U32 R8, R66, 0x10000, RZ ;  /* 0x0001000042087824 */ /* 0x000fc400078e00ff */
[----:B------:R-:W-:Y:S01]  /*9b10*/  FMUL.FTZ R71, R10, R27 ;  /* 0x0000001b0a477220 */ /* 0x000fe20000410000 */
[----:B------:R-:W-:Y:S02]  /*9b20*/  IMAD.U32 R0, R62, 0x10000, RZ ;  /* 0x000100003e007824 */ /* 0x000fe400078e00ff */
[----:B------:R-:W-:Y:S01]  /*9b30*/  FMUL.FTZ R25, R10, R21 ;  /* 0x000000150a197220 */ /* 0x000fe20000410000 */
[C---:B------:R-:W-:Y:S01]  /*9b40*/  FMUL.FTZ R10, R15.reuse, R8 ;  /* 0x000000080f0a7220 */ /* 0x040fe20000410000 */
[----:B------:R-:W-:Y:S01]  /*9b50*/  LOP3.LUT R64, R64, 0xffff0000, RZ, 0xc0, !PT ;  /* 0xffff000040407812 */ /* 0x000fe200078ec0ff */
[-C--:B------:R-:W-:Y:S01]  /*9b60*/  FMUL.FTZ R15, R15, R0.reuse ;  /* 0x000000000f0f7220 */ /* 0x080fe20000410000 */
[C---:B------:R-:W-:Y:S01]  /*9b70*/  FFMA.FTZ R25, R4.reuse, R27, R25 ;  /* 0x0000001b04197223 */ /* 0x040fe20000010019 */
[----:B------:R-:W-:Y:S01]  /*9b80*/  FFMA.FTZ R71, R4, R21, -R71 ;  /* 0x0000001504477223 */ /* 0x000fe20000010847 */
[C---:B------:R-:W-:Y:S01]  /*9b90*/  FFMA.FTZ R21, R7.reuse, R0, -R10 ;  /* 0x0000000007157223 */ /* 0x040fe2000001080a */
[----:B------:R-:W-:Y:S01]  /*9ba0*/  FFMA.FTZ R27, R7, R8, R15 ;  /* 0x00000008071b7223 */ /* 0x000fe2000001000f */
[----:B------:R-:W-:Y:S01]  /*9bb0*/  FMUL.FTZ R15, R9, R64 ;  /* 0x00000040090f7220 */ /* 0x000fe20000410000 */
[----:B------:R-:W-:Y:S01]  /*9bc0*/  LOP3.LUT R65, R65, 0xffff0000, RZ, 0xc0, !PT ;  /* 0xffff000041417812 */ /* 0x000fe200078ec0ff */
[-C--:B------:R-:W-:Y:S01]  /*9bd0*/  FMUL.FTZ R9, R9, R20.reuse ;  /* 0x0000001409097220 */ /* 0x080fe20000410000 */
[----:B------:R-:W-:Y:S01]  /*9be0*/  LOP3.LUT R7, R60, 0xffff0000, RZ, 0xc0, !PT ;  /* 0xffff00003c077812 */ /* 0x000fe200078ec0ff */
[----:B------:R-:W-:Y:S01]  /*9bf0*/  FFMA.FTZ R20, R2, R20, -R15 ;  /* 0x0000001402147223 */ /* 0x000fe2000001080f */
[----:B------:R-:W-:-:S02]  /*9c00*/  IMAD.U32 R4, R63, 0x10000, RZ ;  /* 0x000100003f047824 */ /* 0x000fc400078e00ff */
[C---:B------:R-:W-:Y:S01]  /*9c10*/  FMUL.FTZ R15, R24.reuse, R65 ;  /* 0x00000041180f7220 */ /* 0x040fe20000410000 */
[----:B------:R-:W-:Y:S02]  /*9c20*/  IMAD.U32 R0, R61, 0x10000, RZ ;  /* 0x000100003d007824 */ /* 0x000fe400078e00ff */
[-C--:B------:R-:W-:Y:S01]  /*9c30*/  FMUL.FTZ R24, R24, R7.reuse ;  /* 0x0000000718187220 */ /* 0x080fe20000410000 */
[----:B------:R-:W-:Y:S01]  /*9c40*/  FFMA.FTZ R8, R2, R64, R9 ;  /* 0x0000004002087223 */ /* 0x000fe20000010009 */
[----:B------:R-:W-:Y:S01]  /*9c50*/  FMUL.FTZ R10, R11, R4 ;  /* 0x000000040b0a7220 */ /* 0x000fe20000410000 */
[C---:B------:R-:W-:Y:S01]  /*9c60*/  FFMA.FTZ R2, R12.reuse, R7, -R15 ;  /* 0x000000070c027223 */ /* 0x040fe2000001080f */
[----:B------:R-:W-:Y:S01]  /*9c70*/  FFMA.FTZ R24, R12, R65, R24 ;  /* 0x000000410c187223 */ /* 0x000fe20000010018 */
[----:B------:R-:W-:Y:S01]  /*9c80*/  LOP3.LUT R61, R61, 0xffff0000, RZ, 0xc0, !PT ;  /* 0xffff00003d3d7812 */ /* 0x000fe200078ec0ff */
[-C--:B------:R-:W-:Y:S01]  /*9c90*/  FMUL.FTZ R12, R11, R0.reuse ;  /* 0x000000000b0c7220 */ /* 0x080fe20000410000 */
[----:B------:R-:W-:Y:S01]  /*9ca0*/  LOP3.LUT R63, R63, 0xffff0000, RZ, 0xc0, !PT ;  /* 0xffff00003f3f7812 */ /* 0x000fe200078ec0ff */
[C---:B------:R-:W-:Y:S01]  /*9cb0*/  FFMA.FTZ R10, R5.reuse, R0, -R10 ;  /* 0x00000000050a7223 */ /* 0x040fe2000001080a */
[----:B------:R-:W-:Y:S01]  /*9cc0*/  LOP3.LUT R9, R66, 0xffff0000, RZ, 0xc0, !PT ;  /* 0xffff000042097812 */ /* 0x000fe200078ec0ff */
[----:B------:R-:W-:Y:S01]  /*9cd0*/  FFMA.FTZ R12, R5, R4, R12 ;  /* 0x00000004050c7223 */ /* 0x000fe2000001000c */
[----:B------:R-:W-:Y:S01]  /*9ce0*/  LOP3.LUT R7, R62, 0xffff0000, RZ, 0xc0, !PT ;  /* 0xffff00003e077812 */ /* 0x000fe200078ec0ff */
[C---:B------:R-:W-:Y:S01]  /*9cf0*/  FMUL.FTZ R0, R13.reuse, R61 ;  /* 0x0000003d0d007220 */ /* 0x040fe20000410000 */
[----:B------:R-:W-:Y:S01]  /*9d00*/  FMUL.FTZ R5, R13, R63 ;  /* 0x0000003f0d057220 */ /* 0x000fe20000410000 */
[----:B------:R-:W-:Y:S01]  /*9d10*/  FMUL.FTZ R11, R26, R9 ;  /* 0x000000091a0b7220 */ /* 0x000fe20000410000 */
[----:B------:R-:W-:Y:S01]  /*9d20*/  F2FP.BF16.F32.PACK_AB R4, R20, R67 ;  /* 0x000000431404723e */ /* 0x000fe200000010ff */
[----:B------:R-:W-:Y:S01]  /*9d30*/  FMUL.FTZ R26, R26, R7 ;  /* 0x000000071a1a7220 */ /* 0x000fe20000410000 */
[C---:B------:R-:W-:Y:S01]  /*9d40*/  FFMA.FTZ R63, R6.reuse, R63, R0 ;  /* 0x0000003f063f7223 */ /* 0x040fe20000010000 */
[----:B------:R-:W-:Y:S01]  /*9d50*/  FFMA.FTZ R61, R6, R61, -R5 ;  /* 0x0000003d063d7223 */ /* 0x000fe20000010805 */
        /* <DEDUP_REMOVED lines=11> */
.L_x_3666:
[----:B------:R-:W-:Y:S05]  /*9e10*/  BSYNC B0 ;  /* 0x0000000000007941 */ /* 0x000fea0003800000 */
.L_x_3652:
[----:B------:R-:W-:Y:S01]  /*9e20*/  @!PT LDS RZ, [RZ] ;  /* 0x00000000fffff984 */ /* 0x000fe20000000800 */
[----:B------:R-:W-:Y:S01]  /*9e30*/  @!PT LDS RZ, [RZ] ;  /* 0x00000000fffff984 */ /* 0x000fe20000000800 */
[----:B------:R-:W-:Y:S01]  /*9e40*/  @!PT LDS RZ, [RZ] ;  /* 0x00000000fffff984 */ /* 0x000fe20000000800 */
[----:B------:R-:W-:Y:S01]  /*9e50*/  @!PT LDS RZ, [RZ] ;  /* 0x00000000fffff984 */ /* 0x000fe20000000800 */
[----:B------:R3:W-:Y:S06]  /*9e60*/  MEMBAR.ALL.CTA ;  /* 0x0000000000007992 */ /* 0x0007ec0000008000 */
[----:B---3--:R-:W3:Y:S01]  /*9e70*/  FENCE.VIEW.ASYNC.S ;  /* 0x00000000000073c6 */ /* 0x008ee20000000000 */
[----:B------:R-:W-:Y:S05]  /*9e80*/  WARPSYNC.ALL ;  /* 0x0000000000007948 */ /* 0x000fea0003800000 */
[----:B---3--:R-:W-:Y:S06]  /*9e90*/  BAR.SYNC.DEFER_BLOCKING 0xd, 0x100 ;  /* 0x0344000000007b1d */ /* 0x008fec0000010000 */
.L_x_3649:
[----:B012---:R-:W-:Y:S01]  /*9ea0*/  IMAD.MOV.U32 R4, RZ, RZ, R50 ;  /* 0x000000ffff047224 */ /* 0x007fe200078e0032 */
[----:B------:R-:W-:Y:S05]  /*9eb0*/  WARPSYNC.ALL ;  /* 0x0000000000007948 */ /* 0x000fea0003800000 */
[----:B------:R-:W-:Y:S01]  /*9ec0*/  IMAD.MOV.U32 R5, RZ, RZ, R49 ;  /* 0x000000ffff057224 */ /* 0x000fe200078e0031 */
[----:B------:R-:W-:Y:S01]  /*9ed0*/  UIADD3 UR4, UP0, UR37, 0x430, URZ ;  /* 0x0000043025047890 */ /* 0x000fe2000ff1e03f */
[----:B------:R-:W-:Y:S01]  /*9ee0*/  IMAD.MOV.U32 R6, RZ, RZ, R29 ;  /* 0x000000ffff067224 */ /* 0x000fe200078e001d */
[----:B------:R-:W-:Y:S01]  /*9ef0*/  STL.64 [R1+0x210], R32 ;  /* 0x0002102001007387 */ /* 0x000fe20000100a00 */
[----:B------:R-:W-:Y:S01]  /*9f00*/  IMAD.MOV.U32 R7, RZ, RZ, R58 ;  /* 0x000000ffff077224 */ /* 0x000fe200078e003a */
[----:B------:R-:W-:Y:S01]  /*9f10*/  UIADD3.X UR5, URZ, UR36, URZ, UP0, !UPT ;  /* 0x000000243f057290 */ /* 0x000fe200087fe43f */
[----:B------:R-:W-:Y:S01]  /*9f20*/  IMAD.U32 R0, RZ, RZ, UR46 ;  /* 0x0000002eff007e24 */ /* 0x000fe2000f8e00ff */
[----:B------:R-:W-:Y:S01]  /*9f30*/  BSSY B0, `(.L_x_3676) ;  /* 0x0000031000007945 */ /* 0x000fe20003800000 */
[----:B------:R-:W-:Y:S01]  /*9f40*/  IMAD.U32 R3, RZ, RZ, UR48 ;  /* 0x00000030ff037e24 */ /* 0x000fe2000f8e00ff */
[----:B------:R0:W-:Y:S01]  /*9f50*/  STL.128 [R1+0x180], R4 ;  /* 0x0001800401007387 */ /* 0x0001e20000100c00 */
[----:B------:R-:W-:Y:S01]  /*9f60*/  IMAD.MOV.U32 R8, RZ, RZ, R39 ;  /* 0x000000ffff087224 */ /* 0x000fe200078e0027 */
[----:B------:R-:W-:Y:S01]  /*9f70*/  MOV R236, 0xa240 ;  /* 0x0000a24000ec7802 */ /* 0x000fe20000000f00 */
[----:B------:R-:W-:-:S02]  /*9f80*/  IMAD.MOV.U32 R9, RZ, RZ, R54 ;  /* 0x000000ffff097224 */ /* 0x000fc400078e0036 */
[----:B------:R-:W-:Y:S02]  /*9f90*/  IMAD.MOV.U32 R10, RZ, RZ, R35 ;  /* 0x000000ffff0a7224 */ /* 0x000fe400078e0023 */
[----:B------:R-:W-:Y:S02]  /*9fa0*/  IMAD.MOV.U32 R11, RZ, RZ, R46 ;  /* 0x000000ffff0b7224 */ /* 0x000fe400078e002e */
[----:B------:R-:W-:Y:S02]  /*9fb0*/  IMAD.MOV.U32 R29, RZ, RZ, R57 ;  /* 0x000000ffff1d7224 */ /* 0x000fe400078e0039 */
[----:B-----5:R-:W-:Y:S01]  /*9fc0*/  IMAD.U32 R2, RZ, RZ, UR37 ;  /* 0x00000025ff027e24 */ /* 0x020fe2000f8e00ff */
[----:B------:R1:W-:Y:S03]  /*9fd0*/  STL.128 [R1+0x1c0], R8 ;  /* 0x0001c00801007387 */ /* 0x0003e60000100c00 */
[----:B------:R-:W-:Y:S01]  /*9fe0*/  VIADD R2, R2, 0x178 ;  /* 0x0000017802027836 */ /* 0x000fe20000000000 */
[----:B------:R-:W-:Y:S01]  /*9ff0*/  STL.128 [R1+0x1a0], R28 ;  /* 0x0001a01c01007387 */ /* 0x000fe20000100c00 */
[----:B0-----:R-:W-:-:S02]  /*a000*/  IMAD.MOV.U32 R4, RZ, RZ, R42 ;  /* 0x000000ffff047224 */ /* 0x001fc400078e002a */
[----:B------:R-:W-:Y:S02]  /*a010*/  IMAD.MOV.U32 R5, RZ, RZ, R59 ;  /* 0x000000ffff057224 */ /* 0x000fe400078e003b */
[----:B------:R-:W-:Y:S02]  /*a020*/  IMAD.MOV.U32 R6, RZ, RZ, R19 ;  /* 0x000000ffff067224 */ /* 0x000fe400078e0013 */
[----:B------:R-:W-:Y:S02]  /*a030*/  IMAD.MOV.U32 R7, RZ, RZ, R44 ;  /* 0x000000ffff077224 */ /* 0x000fe400078e002c */
[----:B------:R-:W-:-:S03]  /*a040*/  IMAD.MOV.U32 R19, RZ, RZ, R48 ;  /* 0x000000ffff137224 */ /* 0x000fc600078e0030 */
[----:B------:R0:W-:Y:S01]  /*a050*/  STL.128 [R1+0x1e0], R4 ;  /* 0x0001e00401007387 */ /* 0x0001e20000100c00 */
[----:B-1----:R-:W-:Y:S02]  /*a060*/  IMAD.U32 R8, RZ, RZ, UR39 ;  /* 0x00000027ff087e24 */ /* 0x002fe4000f8e00ff */
[----:B------:R-:W-:-:S05]  /*a070*/  IMAD.U32 R9, RZ, RZ, UR47 ;  /* 0x0000002fff097e24 */ /* 0x000fca000f8e00ff */
[----:B------:R-:W-:Y:S01]  /*a080*/  STL.64 [R1+0x178], R8 ;  /* 0x0001780801007387 */ /* 0x000fe20000100a00 */
[----:B0-----:R-:W-:Y:S02]  /*a090*/  IMAD.MOV.U32 R4, RZ, RZ, R41 ;  /* 0x000000ffff047224 */ /* 0x001fe400078e0029 */
[----:B------:R-:W-:Y:S02]  /*a0a0*/  IMAD.MOV.U32 R5, RZ, RZ, R56 ;  /* 0x000000ffff057224 */ /* 0x000fe400078e0038 */
[----:B------:R-:W-:Y:S02]  /*a0b0*/  IMAD.MOV.U32 R6, RZ, RZ, R18 ;  /* 0x000000ffff067224 */ /* 0x000fe400078e0012 */
[----:B------:R-:W-:Y:S02]  /*a0c0*/  IMAD.MOV.U32 R7, RZ, RZ, R47 ;  /* 0x000000ffff077224 */ /* 0x000fe400078e002f */
[----:B------:R-:W-:-:S03]  /*a0d0*/  IMAD.MOV.U32 R18, RZ, RZ, R37 ;  /* 0x000000ffff127224 */ /* 0x000fc600078e0025 */
[----:B------:R0:W-:Y:S04]  /*a0e0*/  STL.128 [R1+0x1f0], R4 ;  /* 0x0001f00401007387 */ /* 0x0001e80000100c00 */
[----:B------:R-:W-:Y:S01]  /*a0f0*/  STL.128 [R1+0x190], R16 ;  /* 0x0001901001007387 */ /* 0x000fe20000100c00 */
[----:B0-----:R-:W-:Y:S02]  /*a100*/  IMAD.MOV.U32 R4, RZ, RZ, R38 ;  /* 0x000000ffff047224 */ /* 0x001fe400078e0026 */
[----:B------:R-:W-:Y:S02]  /*a110*/  IMAD.MOV.U32 R5, RZ, RZ, R53 ;  /* 0x000000ffff057224 */ /* 0x000fe400078e0035 */
[----:B------:R-:W-:Y:S02]  /*a120*/  IMAD.MOV.U32 R6, RZ, RZ, R52 ;  /* 0x000000ffff067224 */ /* 0x000fe400078e0034 */
[----:B------:R-:W-:-:S05]  /*a130*/  IMAD.MOV.U32 R7, RZ, RZ, R51 ;  /* 0x000000ffff077224 */ /* 0x000fca00078e0033 */
[----:B------:R0:W-:Y:S02]  /*a140*/  STL.128 [R1+0x200], R4 ;  /* 0x0002000401007387 */ /* 0x0001e40000100c00 */
[----:B0-----:R-:W-:Y:S02]  /*a150*/  IMAD.MOV.U32 R6, RZ, RZ, R36 ;  /* 0x000000ffff067224 */ /* 0x001fe400078e0024 */
[----:B------:R-:W-:Y:S02]  /*a160*/  IMAD.MOV.U32 R7, RZ, RZ, R45 ;  /* 0x000000ffff077224 */ /* 0x000fe400078e002d */
[----:B------:R-:W-:Y:S02]  /*a170*/  IMAD.MOV.U32 R4, RZ, RZ, R0 ;  /* 0x000000ffff047224 */ /* 0x000fe400078e0000 */
[----:B------:R-:W-:Y:S02]  /*a180*/  IMAD.MOV.U32 R5, RZ, RZ, R3 ;  /* 0x000000ffff057224 */ /* 0x000fe400078e0003 */
[----:B------:R-:W-:-:S02]  /*a190*/  IMAD.U32 R0, RZ, RZ, UR4 ;  /* 0x00000004ff007e24 */ /* 0x000fc4000f8e00ff */
[----:B------:R-:W-:Y:S01]  /*a1a0*/  IMAD.U32 R3, RZ, RZ, UR5 ;  /* 0x00000005ff037e24 */ /* 0x000fe2000f8e00ff */
[----:B------:R0:W-:Y:S02]  /*a1b0*/  STL.128 [R1+0x1b0], R4 ;  /* 0x0001b00401007387 */ /* 0x0001e40000100c00 */
[----:B0-----:R-:W-:Y:S02]  /*a1c0*/  IMAD.MOV.U32 R4, RZ, RZ, R34 ;  /* 0x000000ffff047224 */ /* 0x001fe400078e0022 */
[----:B------:R-:W-:Y:S02]  /*a1d0*/  IMAD.MOV.U32 R5, RZ, RZ, R43 ;  /* 0x000000ffff057224 */ /* 0x000fe400078e002b */
[----:B------:R-:W-:Y:S02]  /*a1e0*/  IMAD.MOV.U32 R6, RZ, RZ, R0 ;  /* 0x000000ffff067224 */ /* 0x000fe400078e0000 */
[----:B------:R-:W-:Y:S02]  /*a1f0*/  IMAD.MOV.U32 R7, RZ, RZ, R3 ;  /* 0x000000ffff077224 */ /* 0x000fe400078e0003 */
[----:B------:R-:W-:-:S03]  /*a200*/  VIADD R0, R185, 0xffffffff ;  /* 0xffffffffb9007836 */ /* 0x000fc60000000000 */
[----:B------:R0:W-:Y:S01]  /*a210*/  STL.128 [R1+0x1d0], R4 ;  /* 0x0001d00401007387 */ /* 0x0001e20000100c00 */
[----:B------:R0:W-:Y:S06]  /*a220*/  BAR.SYNC.DEFER_BLOCKING R180, 0x100 ;  /* 0x000400b40000751d */ /* 0x0001ec0000010000 */
[----:B0-----:R-:W-:Y:S05]  /*a230*/  CALL.REL.NOINC `($_ZN7cutlass13device_kernelIN5flash11enable_sm90INS1_16FlashAttnFwdSm90INS1_25CollectiveMainloopFwdSm90ILi2EN4cute5tupleIJNS5_1CILi1EEES8_S8_EEENS6_IJNS7_ILi128EEENS7_ILi96EEENS7_ILi64EEEEEELi256ENS_10bfloat16_tEfNS_4arch4Sm90ELb0ELb1ELb1ELb1ELb0ELb1ELb1ELb1ELb0ELb1ELb0ELb0EEENS1_21CollectiveEpilogueFwdINS6_IJSA_NS7_ILi256EEESB_EEES9_SE_SG_Li256ELb1ELb1ELb0ELb0EEENS1_36VarlenDynamicPersistentTileSchedulerILi128ELi96ELi256ELi128ELb0ELb1ELb1ELb1ELb0ELb1EEEEEEEEEvNT_6ParamsE$_ZZN5flash25CollectiveMainloopFwdSm90ILi2EN4cute5tupleIJNS1_1CILi1EEES4_S4_EEENS2_IJNS3_ILi128EEENS3_ILi96EEENS3_ILi64EEEEEELi256EN7cutlass10bfloat16_tEfNSA_4arch4Sm90ELb0ELb1ELb1ELb1ELb0ELb1ELb1ELb1ELb0ELb1ELb0ELb0EE3mmaINS_16FlashAttnFwdSm90ISE_NS_21CollectiveEpilogueFwdINS2_IJS6_NS3_ILi256EEES7_EEES5_SB_SD_Li256ELb1ELb1ELb0ELb0EEENS_36VarlenDynamicPersistentTileSchedulerILi128ELi96ELi256ELi128ELb0ELb1ELb1ELb1ELb0ELb1EEEE13SharedStorageENS1_6TensorINS1_11ArrayEngineIfLm128EEENS1_6LayoutINS2_IJNS2_IJNS3_ILi2EEEST_NS3_ILi32EEEEEES4_S4_EEENS2_IJNS2_IJS4_ST_NS3_ILi4EEEEEENS3_ILi0EEESZ_EEEEEEENS_7SoftmaxILi2ELi0EEEEEbRKNSE_6ParamsENSA_25PipelineTmaAsyncNoClusterILi2ENSA_16PipelineTmaAsyncILi2EEEEES1B_RNSA_13PipelineStateILj2EEERT0_RT1_iRiRKNS_16SeqlenInfoQKNewKILb1ELb1EEENS2_IJiiiiEEERT_ENKUliT_T0_T1_E_clIZSF_ISO_S12_S14_EbS17_S1B_S1B_S1E_S1G_S1I_iS1J_S1N_S1O_S1Q_EUlRS1R_iE0_NS3_ILb1EEES1Y_EEDaiS1R_S1S_S1T_) ;  /* 0x0000031400c47944 */ /* 0x001fea0003c00000 */
[----:B------:R-:W-:Y:S05]  /*a240*/  BSYNC B0 ;  /* 0x0000000000007941 */ /* 0x000fea0003800000 */
.L_x_3676:
[----:B------:R-:W2:Y:S01]  /*a250*/  LDL R2, [R1+0x70] ;  /* 0x0000700001027983 */ /* 0x000ea20000100800 */
[----:B------:R-:W0:Y:S08]  /*a260*/  LDC R0, c[0x0][0x448] ;  /* 0x00011200ff007b82 */ /* 0x000e300000000800 */
[----:B------:R-:W1:Y:S01]  /*a270*/  LDC.64 R6, c[0x0][0xad8] ;  /* 0x0002b600ff067b82 */ /* 0x000e620000000a00 */
[----:B0-----:R-:W-:-:S13]  /*a280*/  ISETP.NE.AND P0, PT, R0, 0x1, PT ;  /* 0x000000010000780c */ /* 0x001fda0003f05270 */
[----:B------:R-:W0:Y:S08]  /*a290*/  @P0 LDC R3, c[0x0][0x44c] ;  /* 0x00011300ff030b82 */ /* 0x000e300000000800 */
[----:B------:R-:W3:Y:S01]  /*a2a0*/  @P0 LDC R5, c[0x0][0x450] ;  /* 0x00011400ff050b82 */ /* 0x000ee20000000800 */
[----:B--2---:R-:W-:-:S04]  /*a2b0*/  IMAD.SHL.U32 R2, R2, 0x80, RZ ;  /* 0x0000008002027824 */ /* 0x004fc800078e00ff */
[----:B0-----:R-:W-:-:S04]  /*a2c0*/  @P0 IMAD.HI.U32 R0, R2, R3, RZ ;  /* 0x0000000302000227 */ /* 0x001fc800078e00ff */
[----:B------:R-:W-:Y:S01]  /*a2d0*/  IMAD.MOV.U32 R3, RZ, RZ, R2 ;  /* 0x000000ffff037224 */ /* 0x000fe200078e0002 */
[----:B---3--:R-:W-:Y:S01]  /*a2e0*/  @P0 SHF.R.U32.HI R3, RZ, R5, R0 ;  /* 0x00000005ff030219 */ /* 0x008fe20000011600 */
[----:B------:R-:W-:Y:S01]  /*a2f0*/  VIADD R0, R185, 0xfffffffe ;  /* 0xfffffffeb9007836 */ /* 0x000fe20000000000 */
[----:B-1----:R-:W-:-:S03]  /*a300*/  ISETP.GE.AND P0, PT, R7, 0x1, PT ;  /* 0x000000010700780c */ /* 0x002fc60003f06270 */
[----:B------:R-:W-:-:S04]  /*a310*/  IMAD.IADD R5, R186, 0x1, R3 ;  /* 0x00000001ba057824 */ /* 0x000fc800078e0203 */
[----:B------:R-:W-:-:S06]  /*a320*/  IMAD.IADD R6, R5, 0x1, R6 ;  /* 0x0000000105067824 */ /* 0x000fcc00078e0206 */
[----:B------:R-:W-:Y:S05]  /*a330*/  @!P0 BRA `(.L_x_3677) ;  /* 0x0000000000488947 */ /* 0x000fea0003800000 */
        /* <DEDUP_REMOVED lines=11> */
.L_x_3679:
[----:B------:R-:W-:-:S13]  /*a3f0*/  ISETP.NE.AND P0, PT, R7, 0x1, PT ;  /* 0x000000010700780c */ /* 0x000fda0003f05270 */
[----:B------:R-:W0:Y:S02]  /*a400*/  @P0 LDC.64 R4, c[0x0][0xae0] ;  /* 0x0002b800ff040b82 */ /* 0x000e240000000a00 */
[----:B0-----:R-:W-:-:S05]  /*a410*/  @P0 IMAD.HI.U32 R4, R3, R4, RZ ;  /* 0x0000000403040227 */ /* 0x001fca00078e00ff */
[----:B------:R-:W-:-:S07]  /*a420*/  @P0 SHF.R.U32.HI R3, RZ, R5, R4 ;  /* 0x00000005ff030219 */ /* 0x000fce0000011604 */
.L_x_3680:
[----:B------:R-:W-:Y:S05]  /*a430*/  BSYNC B0 ;  /* 0x0000000000007941 */ /* 0x000fea0003800000 */
.L_x_3678:
[----:B------:R-:W-:-:S05]  /*a440*/  IMAD R3, R3, R7, R7 ;  /* 0x0000000703037224 */ /* 0x000fca00078e0207 */
[----:B------:R-:W-:-:S07]  /*a450*/  VIMNMX R6, R6, R3, PT ;  /* 0x0000000306067248 */ /* 0x000fce0003fe0100 */
.L_x_3677:
[----:B------:R-:W-:-:S05]  /*a460*/  IMAD.HI R6, R6, 0x2aaaaaab, RZ ;  /* 0x2aaaaaab06067827 */ /* 0x000fca00078e02ff */
[----:B------:R-:W-:-:S04]  /*a470*/  SHF.R.U32.HI R3, RZ, 0x1f, R6 ;  /* 0x0000001fff037819 */ /* 0x000fc80000011606 */
[----:B------:R-:W-:-:S04]  /*a480*/  LEA.HI.SX32 R6, R6, R3, 0x1c ;  /* 0x0000000306067211 */ /* 0x000fc800078fe2ff */
[----:B------:R-:W-:-:S04]  /*a490*/  VIMNMX R3, R165, R6, !PT ;  /* 0x00000006a5037248 */ /* 0x000fc80007fe0100 */
[----:B------:R-:W-:-:S13]  /*a4a0*/  ISETP.GE.AND P0, PT, R0, R3, PT ;  /* 0x000000030000720c */ /* 0x000fda0003f06270 */
[----:B------:R-:W-:Y:S05]  /*a4b0*/  @!P0 BRA `(.L_x_3681) ;  /* 0x000000b000688947 */ /* 0x000fea0003800000 */
.L_x_3708:
        /* <DEDUP_REMOVED lines=16> */
[----:B-1----:R-:W-:Y:S01]  /*a5c0*/  @!P0 IMAD.MOV.U32 R5, RZ, RZ, RZ ;  /* 0x000000ffff058224 */ /* 0x002fe200078e00ff */
[----:B--2---:R-:W-:-:S04]  /*a5d0*/  LOP3.LUT R2, R2, 0x1, RZ, 0xfc, !PT ;  /* 0x0000000102027812 */ /* 0x004fc800078efcff */
[----:B------:R-:W-:-:S13]  /*a5e0*/  ISETP.NE.AND P1, PT, R2, 0x3, PT ;  /* 0x000000030200780c */ /* 0x000fda0003f25270 */
[----:B0-----:R-:W-:Y:S05]  /*a5f0*/  @!P1 BRA `(.L_x_3683) ;  /* 0x0000000000049947 */ /* 0x001fea0003800000 */
[----:B------:R-:W-:Y:S01]  /*a600*/  BPT.TRAP 0x1 ;  /* 0x000000040000795c */ /* 0x000fe20000300000 */
.L_x_3683:
[----:B------:R-:W-:Y:S05]  /*a610*/  BSYNC B0 ;  /* 0x0000000000007941 */ /* 0x000fea0003800000 */
.L_x_3682:
        /* <DEDUP_REMOVED lines=13> */
.L_x_3685:
[----:B------:R-:W-:Y:S05]  /*a6f0*/  BSYNC B0 ;  /* 0x0000000000007941 */ /* 0x000fea0003800000 */
.L_x_3684:
        /* <DEDUP_REMOVED lines=8> */
.L_x_3687:
[----:B------:R-:W-:Y:S05]  /*a780*/  BSYNC B0 ;  /* 0x0000000000007941 */ /* 0x000fea0003800000 */
.L_x_3686:
[----:B------:R-:W2:Y:S04]  /*a790*/  LD.E R5, desc[UR42][R16.64+0x218] ;  /* 0x0002182a10057980 */ /* 0x000ea8000c101900 */
[----:B------:R-:W2:Y:S01]  /*a7a0*/  LDL.64 R8, [R1+0xa0] ;  /* 0x0000a00001087983 */ /* 0x000ea20000100a00 */
[----:B------:R-:W-:Y:S05]  /*a7b0*/  WARPSYNC.ALL ;  /* 0x0000000000007948 */ /* 0x000fea0003800000 */
[----:B------:R-:W3:Y:S04]  /*a7c0*/  LDL.64 R14, [R1+0x98] ;  /* 0x00009800010e7983 */ /* 0x000ee80000100a00 */
[----:B0----5:R-:W4:Y:S04]  /*a7d0*/  LDL.64 R6, [R1+0x98] ;  /* 0x0000980001067983 */ /* 0x021f280000100a00 */
        /* <DEDUP_REMOVED lines=15> */
[----:B------:R-:W-:Y:S02]  /*a8d0*/  R2UR UR5, R15 ;  /* 0x000000000f0572ca */ /* 0x000fe400000e0000 */
[----:B------:R-:W3:Y:S11]  /*a8e0*/  LDL R15, [R1+0x54] ;  /* 0x00005400010f7983 */ /* 0x000ef60000100800 */
[----:B------:R-:W-:Y:S01]  /*a8f0*/  HGMMA.64x96x16.F32.BF16 R24, gdesc[UR4], RZ, !UPT, gsb0 ;  /* 0x01600000041879f0 */ /* 0x000fe2000c0018ff */
[----:B----4-:R-:W-:Y:S01]  /*a900*/  VIADD R6, R6, 0x2 ;  /* 0x0000000206067836 */ /* 0x010fe20000000000 */
[----:B------:R-:W-:-:S02]  /*a910*/  R2UR UR6, R8 ;  /* 0x00000000080672ca */ /* 0x000fc400000e0000 */
[----:B------:R-:W-:Y:S02]  /*a920*/  R2UR UR7, R9 ;  /* 0x00000000090772ca */ /* 0x000fe400000e0000 */
[----:B------:R-:W-:Y:S02]  /*a930*/  R2UR UR4, R6 ;  /* 0x00000000060472ca */ /* 0x000fe400000e0000 */
[----:B------:R-:W-:Y:S01]  /*a940*/  R2UR UR5, R7 ;  /* 0x00000000070572ca */ /* 0x000fe200000e0000 */
[----:B------:R-:W-:Y:S02]  /*a950*/  VIADD R10, R10, 0x4 ;  /* 0x000000040a0a7836 */ /* 0x000fe40000000000 */
[----:B------:R-:W-:Y:S02]  /*a960*/  VIADD R6, R4, 0x4 ;  /* 0x0000000404067836 */ /* 0x000fe40000000000 */
[----:B------:R-:W-:Y:S01]  /*a970*/  IMAD.MOV.U32 R7, RZ, RZ, R9 ;  /* 0x000000ffff077224 */ /* 0x000fe200078e0009 */
[----:B------:R-:W-:-:S02]  /*a980*/  WARPGROUP.DEPBAR.LE gsb0, 0x0 ;  /* 0x00008000000079c5 */ /* 0x000fc40000010000 */
        /* <DEDUP_REMOVED lines=25> */
[----:B0-----:R-:W-:Y:S05]  /*ab20*/  @!P1 BRA `(.L_x_3690) ;  /* 0x0000000000049947 */ /* 0x001fea0003800000 */
[----:B------:R-:W-:Y:S01]  /*ab30*/  BPT.TRAP 0x1 ;  /* 0x000000040000795c */ /* 0x000fe20000300000 */
.L_x_3690:
[----:B------:R-:W-:Y:S05]  /*ab40*/  BSYNC B0 ;  /* 0x0000000000007941 */ /* 0x000fea0003800000 */
.L_x_3689:
        /* <DEDUP_REMOVED lines=10> */
.L_x_3692:
[----:B------:R-:W-:Y:S05]  /*abf0*/  BSYNC B0 ;  /* 0x0000000000007941 */ /* 0x000fea0003800000 */
.L_x_3691:
[----:B------:R-:W-:Y:S04]  /*ac00*/  BSSY B0, `(.L_x_3693) ;  /* 0x0000006000007945 */ /* 0x000fe80003800000 */
[----:B-1----:R-:W-:Y:S05]  /*ac10*/  @P0 BRA `(.L_x_3694) ;  /* 0x0000000000100947 */ /* 0x002fea0003800000 */
[----:B-----5:R-:W-:Y:S01]  /*ac20*/  IMAD R4, R4, 0x8, R7 ;  /* 0x0000000804047824 */ /* 0x020fe200078e0207 */
[----:B0-----:R-:W-:-:S04]  /*ac30*/  SHF.L.U32 R5, R6, 0x1f, RZ ;  /* 0x0000001f06057819 */ /* 0x001fc800000006ff */
[----:B------:R-:W0:Y:S02]  /*ac40*/  SYNCS.PHASECHK.TRANS64.TRYWAIT P0, [R4+URZ], R5 ;  /* 0x00000005040075a7 */ /* 0x000e24000800017f */
[----:B0-----:R-:W-:Y:S05]  /*ac50*/  @!P0 BRA `(.L_x_3695) ;  /* 0x000002d8009c8947 */ /* 0x001fea0003800000 */
.L_x_3694:
[----:B------:R-:W-:Y:S05]  /*ac60*/  BSYNC B0 ;  /* 0x0000000000007941 */ /* 0x000fea0003800000 */
.L_x_3693:
[----:B0-----:R-:W2:Y:S04]  /*ac70*/  LDL R5, [R1+0x90] ;  /* 0x0000900001057983 */ /* 0x001ea80000100800 */
[----:B------:R-:W3:Y:S04]  /*ac80*/  LD.E R15, desc[UR42][R16.64+0x218] ;  /* 0x0002182a100f7980 */ /* 0x000ee8000c101900 */
[----:B------:R-:W3:Y:S04]  /*ac90*/  LDL.64 R20, [R1+0x118] ;  /* 0x0001180001147983 */ /* 0x000ee80000100a00 */
[----:B-----5:R-:W4:Y:S04]  /*aca0*/  LDL.64 R6, [R1+0x110] ;  /* 0x0001100001067983 */ /* 0x020f280000100a00 */
[----:B------:R-:W4:Y:S04]  /*acb0*/  LDL.64 R8, [R1+0x110] ;  /* 0x0001100001087983 */ /* 0x000f280000100a00 */
[----:B------:R-:W4:Y:S04]  /*acc0*/  LDL.64 R10, [R1+0x110] ;  /* 0x00011000010a7983 */ /* 0x000f280000100a00 */
[----:B------:R-:W4:Y:S01]  /*acd0*/  LDL.64 R12, [R1+0x110] ;  /* 0x00011000010c7983 */ /* 0x000f220000100a00 */
[----:B------:R-:W-:Y:S05]  /*ace0*/  WARPSYNC.ALL ;  /* 0x0000000000007948 */ /* 0x000fea0003800000 */
[----:B------:R-:W-:Y:S01]  /*acf0*/  WARPGROUP.ARRIVE ;  /* 0x00000000000079c5 */ /* 0x000fe20000000000 */
[----:B--2---:R-:W-:Y:S01]  /*ad00*/  ISETP.NE.U32.AND P0, PT, R5, RZ, PT ;  /* 0x000000ff0500720c */ /* 0x004fe20003f05070 */
[----:B---3--:R-:W-:-:S02]  /*ad10*/  IMAD R4, R15, 0xc00, R20 ;  /* 0x00000c000f047824 */ /* 0x008fc400078e0214 */
[----:B------:R-:W-:Y:S01]  /*ad20*/  IMAD.MOV.U32 R5, RZ, RZ, R21 ;  /* 0x000000ffff057224 */ /* 0x000fe200078e0015 */
[----:B------:R-:W2:Y:S01]  /*ad30*/  LDL.64 R14, [R1+0x110] ;  /* 0x00011000010e7983 */ /* 0x000ea20000100a00 */
[----:B----4-:R-:W-:Y:S02]  /*ad40*/  R2UR UR4, R6 ;  /* 0x00000000060472ca */ /* 0x010fe400000e0000 */
[----:B------:R-:W-:Y:S02]  /*ad50*/  R2UR UR6, R4 ;  /* 0x00000000040672ca */ /* 0x000fe400000e0000 */
[----:B------:R-:W-:Y:S02]  /*ad60*/  R2UR UR7, R5 ;  /* 0x00000000050772ca */ /* 0x000fe400000e0000 */
[----:B------:R-:W-:Y:S02]  /*ad70*/  R2UR UR5, R7 ;  /* 0x00000000070572ca */ /* 0x000fe400000e0000 */
[----:B------:R-:W-:-:S11]  /*ad80*/  VOTEU.ANY UP0, P0 ;  /* 0x00000000003f7886 */ /* 0x000fd60000000100 */
        /* <DEDUP_REMOVED lines=129> */
[----:B---3--:R-:W-:Y:S01]  /*b5a0*/  VIADD R8, R8, 0xc02 ;  /* 0x00000c0208087836 */ /* 0x008fe20000000000 */
[----:B------:R-:W-:Y:S02]  /*b5b0*/  WARPGROUP.DEPBAR.LE gsb0, 0x0 ;  /* 0x00008000000079c5 */ /* 0x000fe40000010000 */
[----:B------:R-:W-:-:S09]  /*b5c0*/  WARPGROUP.ARRIVE ;  /* 0x00000000000079c5 */ /* 0x000fd20000000000 */
[----:B------:R-:W-:Y:S01]  /*b5d0*/  HGMMA.64x96x16.F32.BF16 R24, gdesc[UR4], R24, gsb0 ;  /* 0x01600000041879f0 */ /* 0x000fe20008001818 */
[----:B------:R-:W-:Y:S01]  /*b5e0*/  VIADD R20, R4, 0x902 ;  /* 0x0000090204147836 */ /* 0x000fe20000000000 */
        /* <DEDUP_REMOVED lines=22> */
[----:B------:R-:W0:Y:S01]  /*b750*/  S2R R72, SR_TID.X ;  /* 0x0000000000487919 */ /* 0x000e220000002100 */
[----:B------:R-:W-:Y:S04]  /*b760*/  STL [R1+0x90], R2 ;  /* 0x0000900201007387 */ /* 0x000fe80000100800 */
[----:B------:R-:W-:Y:S01]  /*b770*/  STL [R1+0x90], R2 ;  /* 0x0000900201007387 */ /* 0x000fe20000100800 */
[----:B------:R-:W-:-:S02]  /*b780*/  WARPGROUP.DEPBAR.LE gsb0, 0x0 ;  /* 0x00008000000079c5 */ /* 0x000fc40000010000 */
[----:B------:R-:W-:-:S06]  /*b790*/  WARPGROUP.ARRIVE ;  /* 0x00000000000079c5 */ /* 0x000fcc0000000000 */
[----:B------:R-:W-:Y:S01]  /*b7a0*/  HGMMA.64x96x16.F32.BF16 R24, gdesc[UR4], R24, gsb0 ;  /* 0x01600000041879f0 */ /* 0x000fe20008001818 */
[----:B0-----:R-:W-:Y:S01]  /*b7b0*/  LOP3.LUT R72, R72, 0x7f, RZ, 0xc0, !PT ;  /* 0x0000007f48487812 */ /* 0x001fe200078ec0ff */
[----:B------:R-:W-:Y:S03]  /*b7c0*/  STL [R1+0x90], R2 ;  /* 0x0000900201007387 */ /* 0x000fe60000100800 */
[----:B------:R-:W-:Y:S01]  /*b7d0*/  ISETP.NE.AND P0, PT, R72, RZ, PT ;  /* 0x000000ff4800720c */ /* 0x000fe20003f05270 */
        /* <DEDUP_REMOVED lines=22> */
[----:B------:R-:W3:Y:S04]  /*b940*/  LDL R72, [R1+0x13c] ;  /* 0x00013c0001487983 */ /* 0x000ee80000100800 */
[----:B------:R-:W4:Y:S04]  /*b950*/  LDL R73, [R1+0x70] ;  /* 0x0000700001497983 */ /* 0x000f280000100800 */
[----:B------:R-:W3:Y:S04]  /*b960*/  LDL.64 R12, [R1+0x160] ;  /* 0x00016000010c7983 */ /* 0x000ee80000100a00 */
[----:B------:R-:W4:Y:S04]  /*b970*/  LDL R74, [R1+0x168] ;  /* 0x00016800014a7983 */ /* 0x000f280000100800 */
[----:B------:R-:W4:Y:S04]  /*b980*/  LDL.128 R8, [R1+0x150] ;  /* 0x0001500001087983 */ /* 0x000f280000100c00 */
[----:B-1----:R-:W4:Y:S04]  /*b990*/  LDL.128 R4, [R1+0x140] ;  /* 0x0001400001047983 */ /* 0x002f280000100c00 */
[----:B--2---:R-:W2:Y:S01]  /*b9a0*/  LD.E R21, desc[UR42][R20.64] ;  /* 0x0000002a14157980 */ /* 0x004ea2000c101900 */
[----:B---3--:R-:W-:-:S02]  /*b9b0*/  ISETP.NE.AND P1, PT, R12, 0x1, PT ;  /* 0x000000010c00780c */ /* 0x008fc40003f25270 */
[----:B----4-:R-:W-:Y:S01]  /*b9c0*/  ISETP.GE.AND P2, PT, R9, 0x1, PT ;  /* 0x000000010900780c */ /* 0x010fe20003f46270 */
[----:B------:R-:W-:Y:S01]  /*b9d0*/  BSSY B0, `(.L_x_3696) ;  /* 0x000009e000007945 */ /* 0x000fe20003800000 */
        /* <DEDUP_REMOVED lines=10> */
[----:B------:R1:W2:Y:S01]  /*ba80*/  MUFU.TANH R82, R41 ;  /* 0x0000002900527308 */ /* 0x0002a20000002400 */
[-C--:B------:R-:W-:Y:S01]  /*ba90*/  FMUL.FTZ R19, R25, R21.reuse ;  /* 0x0000001519137220 */ /* 0x080fe20000410000 */
[----:B------:R-:W-:Y:S01]  /*baa0*/  FMUL.FTZ R25, R31, R21 ;  /* 0x000000151f197220 */ /* 0x000fe20000410000 */
[----:B-1----:R-:W-:-:S05]  /*bab0*/  SHF.R.S32.HI R41, RZ, 0x1f, R72 ;  /* 0x0000001fff297819 */ /* 0x002fca0000011448 */
[----:B------:R1:W3:Y:S01]  /*bac0*/  MUFU.TANH R81, R40 ;  /* 0x0000002800517308 */ /* 0x0002e20000002400 */
[-C--:B------:R-:W-:Y:S01]  /*bad0*/  FMUL.FTZ R31, R43, R21.reuse ;  /* 0x000000152b1f7220 */ /* 0x080fe20000410000 */
[-C--:B------:R-:W-:Y:S01]  /*bae0*/  FMUL.FTZ R14, R24, R21.reuse ;  /* 0x00000015180e7220 */ /* 0x080fe20000410000 */
[----:B-1----:R-:W-:Y:S01]  /*baf0*/  LEA.HI R40, R41, R72, RZ, 0x7 ;  /* 0x0000004829287211 */ /* 0x002fe200078f38ff */
[----:B------:R-:W-:-:S03]  /*bb00*/  FMUL.FTZ R24, R30, R21 ;  /* 0x000000151e187220 */ /* 0x000fc60000410000 */
[----:B------:R-:W-:Y:S01]  /*bb10*/  LOP3.LUT R43, R40, 0xffffff80, RZ, 0xc0, !PT ;  /* 0xffffff80282b7812 */ /* 0x000fe200078ec0ff */
[-C--:B------:R-:W-:Y:S01]  /*bb20*/  FMUL.FTZ R30, R42, R21.reuse ;  /* 0x000000152a1e7220 */ /* 0x080fe20000410000 */
[----:B------:R-:W-:-:S03]  /*bb30*/  FMUL.FTZ R42, R53, R21 ;  /* 0x00000015352a7220 */ /* 0x000fc60000410000 */
[----:B------:R-:W-:Y:S01]  /*bb40*/  IMAD.IADD R43, R72, 0x1, -R43 ;  /* 0x00000001482b7824 */ /* 0x000fe200078e0a2b */
[----:B------:R1:W4:Y:S01]  /*bb50*/  MUFU.TANH R83, R42 ;  /* 0x0000002a00537308 */ /* 0x0003220000002400 */
[-C--:B------:R-:W-:Y:S01]  /*bb60*/  FMUL.FTZ R20, R28, R21.reuse ;  /* 0x000000151c147220 */ /* 0x080fe20000410000 */
[-C--:B------:R-:W-:Y:S01]  /*bb70*/  FMUL.FTZ R28, R38, R21.reuse ;  /* 0x00000015261c7220 */ /* 0x080fe20000410000 */
[-C--:B------:R-:W-:Y:S01]  /*bb80*/  FMUL.FTZ R38, R44, R21.reuse ;  /* 0x000000152c267220 */ /* 0x080fe20000410000 */
[----:B------:R-:W-:Y:S02]  /*bb90*/  LEA.HI R41, R41, R72, RZ, 0x2 ;  /* 0x0000004829297211 */ /* 0x000fe400078f10ff */
[----:B-1----:R-:W-:Y:S01]  /*bba0*/  SHF.R.S32.HI R42, RZ, 0x1f, R43 ;  /* 0x0000001fff2a7819 */ /* 0x002fe2000001142b */
[-C--:B------:R-:W-:Y:S01]  /*bbb0*/  FMUL.FTZ R76, R29, R21.reuse ;  /* 0x000000151d4c7220 */ /* 0x080fe20000410000 */
[----:B------:R-:W-:Y:S02]  /*bbc0*/  FMUL.FTZ R29, R39, R21 ;  /* 0x00000015271d7220 */ /* 0x000fe40000410000 */
[----:B------:R-:W-:Y:S01]  /*bbd0*/  LEA.HI R44, R42, R43, RZ, 0x2 ;  /* 0x0000002b2a2c7211 */ /* 0x000fe200078f10ff */
[-C--:B------:R-:W-:Y:S01]  /*bbe0*/  FMUL.FTZ R39, R45, R21.reuse ;  /* 0x000000152d277220 */ /* 0x080fe20000410000 */
[----:B------:R-:W-:Y:S01]  /*bbf0*/  FMUL.FTZ R75, R46, R21 ;  /* 0x000000152e4b7220 */ /* 0x000fe20000410000 */
[----:B------:R-:W-:-:S02]  /*bc00*/  LOP3.LUT R41, R41, 0xfffffffc, RZ, 0xc0, !PT ;  /* 0xfffffffc29297812 */ /* 0x000fc400078ec0ff */
        /* <DEDUP_REMOVED lines=19> */
[----:B------:R-:W-:-:S04]  /*bd40*/  @P1 IMAD.HI.U32 R13, R46, R13, RZ ;  /* 0x0000000d2e0d1227 */ /* 0x000fc800078e00ff */
[-C--:B------:R-:W-:Y:S01]  /*bd50*/  FMUL.FTZ R77, R32, R21.reuse ;  /* 0x00000015204d7220 */ /* 0x080fe20000410000 */
[----:B------:R-:W-:Y:S01]  /*bd60*/  FMUL.FTZ R32, R48, R21 ;  /* 0x0000001530207220 */ /* 0x000fe20000410000 */
[----:B------:R-:W-:-:S03]  /*bd70*/  @P1 SHF.R.U32.HI R46, RZ, R74, R13 ;  /* 0x0000004aff2e1219 */ /* 0x000fc6000001160d */
[----:B------:R1:W0:Y:S01]  /*bd80*/  MUFU.TANH R79, R32 ;  /* 0x00000020004f7308 */ /* 0x0002220000002400 */
[----:B------:R-:W-:Y:S01]  /*bd90*/  LOP3.LUT R44, R44, 0x7ffffffc, RZ, 0xc0, !PT ;  /* 0x7ffffffc2c2c7812 */ /* 0x000fe200078ec0ff */
[----:B------:R-:W-:Y:S01]  /*bda0*/  IMAD.MOV.U32 R41, RZ, RZ, -0x60 ;  /* 0xffffffa0ff297424 */ /* 0x000fe200078e00ff */
[----:B------:R-:W2:Y:S01]  /*bdb0*/  SHFL.IDX PT, R40, R46, RZ, 0x1c1f ;  /* 0x001c1fff2e287589 */ /* 0x000ea200000e0000 */
[-C--:B------:R-:W-:Y:S01]  /*bdc0*/  FMUL.FTZ R48, R50, R21.reuse ;  /* 0x0000001532307220 */ /* 0x080fe20000410000 */
[-C--:B-1----:R-:W-:Y:S01]  /*bdd0*/  FMUL.FTZ R32, R57, R21.reuse ;  /* 0x0000001539207220 */ /* 0x082fe20000410000 */
        /* <DEDUP_REMOVED lines=21> */
[----:B------:R-:W-:Y:S01]  /*bf30*/  FMUL.FTZ R21, R71, R21 ;  /* 0x0000001547157220 */ /* 0x000fe20000410000 */
[----:B------:R-:W-:Y:S01]  /*bf40*/  IMAD R41, R0, R41, 0x1 ;  /* 0x0000000100297424 */ /* 0x000fe200078e0229 */
[----:B------:R-:W1:Y:S03]  /*bf50*/  MUFU.TANH R14, R14 ;  /* 0x0000000e000e7308 */ /* 0x000e660000002400 */
[----:B------:R-:W-:Y:S01]  /*bf60*/  IMAD R41, R44, -0x2, R41 ;  /* 0xfffffffe2c297824 */ /* 0x000fe200078e0229 */
[----:B------:R-:W-:-:S04]  /*bf70*/  LOP3.LUT R43, RZ, R6, RZ, 0x33, !PT ;  /* 0x00000006ff2b7212 */ /* 0x000fc800078e33ff */
[----:B------:R-:W0:Y:S01]  /*bf80*/  MUFU.TANH R19, R19 ;  /* 0x0000001300137308 */ /* 0x000e220000002400 */
[----:B------:R-:W-:-:S07]  /*bf90*/  IADD3 R12, -R4, R41, R5 ;  /* 0x00000029040c7210 */ /* 0x000fce0007ffe105 */
        /* <DEDUP_REMOVED lines=40> */
[----:B------:R-:W0:Y:S01]  /*c220*/  MUFU.TANH R21, R21 ;  /* 0x0000001500157308 */ /* 0x000e220000002400 */
[----:B------:R-:W-:-:S02]  /*c230*/  IMAD.IADD R44, R12, 0x1, R7 ;  /* 0x000000010c2c7824 */ /* 0x000fc400078e0207 */
[----:B------:R-:W-:Y:S02]  /*c240*/  IMAD.IADD R43, R12, 0x1, R43 ;  /* 0x000000010c2b7824 */ /* 0x000fe400078e022b */
[----:B------:R-:W-:Y:S02]  /*c250*/  IMAD R67, R0, -0x60, R8 ;  /* 0xffffffa000437824 */ /* 0x000fe400078e0208 */
[----:B------:R-:W-:Y:S02]  /*c260*/  VIADD R71, R41, 0xffffffff ;  /* 0xffffffff29477836 */ /* 0x000fe40000000000 */
[--C-:B--2---:R-:W-:Y:S02]  /*c270*/  IMAD.IADD R6, R44, 0x1, R40.reuse ;  /* 0x000000012c067824 */ /* 0x104fe400078e0228 */
[----:B------:R-:W-:Y:S01]  /*c280*/  IMAD.IADD R7, R43, 0x1, R40 ;  /* 0x000000012b077824 */ /* 0x000fe200078e0228 */
[----:B-1-34-:R-:W-:Y:S06]  /*c290*/  @!P2 BRA `(.L_x_3697) ;  /* 0x000000000044a947 */ /* 0x01afec0003800000 */
[----:B------:R-:W-:Y:S01]  /*c2a0*/  IADD3 R8, -R4, R5, R40 ;  /* 0x0000000504087210 */ /* 0x000fe20007ffe128 */
[----:B------:R-:W-:Y:S03]  /*c2b0*/  BSSY B1, `(.L_x_3698) ;  /* 0x000000c000017945 */ /* 0x000fe60003800000 */
[----:B------:R-:W-:-:S13]  /*c2c0*/  ISETP.GT.AND P1, PT, R8, -0x1, PT ;  /* 0xffffffff0800780c */ /* 0x000fda0003f24270 */
[----:B------:R-:W-:Y:S05]  /*c2d0*/  @P1 BRA `(.L_x_3699) ;  /* 0x0000000000181947 */ /* 0x000fea0003800000 */
[----:B------:R-:W-:Y:S02]  /*c2e0*/  ISETP.NE.AND P1, PT, R9, 0x1, PT ;  /* 0x000000010900780c */ /* 0x000fe40003f25270 */
[----:B------:R-:W-:-:S11]  /*c2f0*/  LOP3.LUT R41, RZ, R8, RZ, 0x33, !PT ;  /* 0x00000008ff297212 */ /* 0x000fd600078e33ff */
[----:B------:R-:W-:-:S05]  /*c300*/  @P1 IMAD.HI.U32 R8, R41, R10, RZ ;  /* 0x0000000a29081227 */ /* 0x000fca00078e00ff */
[----:B------:R-:W-:-:S04]  /*c310*/  @P1 SHF.R.U32.HI R41, RZ, R11, R8 ;  /* 0x0000000bff291219 */ /* 0x000fc80000011608 */
[----:B------:R-:W-:Y:S01]  /*c320*/  LOP3.LUT R8, RZ, R41, RZ, 0x33, !PT ;  /* 0x00000029ff087212 */ /* 0x000fe200078e33ff */
[----:B------:R-:W-:Y:S06]  /*c330*/  BRA `(.L_x_3700) ;  /* 0x00000000000c7947 */ /* 0x000fec0003800000 */
.L_x_3699:
[----:B------:R-:W-:-:S13]  /*c340*/  ISETP.NE.AND P1, PT, R9, 0x1, PT ;  /* 0x000000010900780c */ /* 0x000fda0003f25270 */
[----:B------:R-:W-:-:S05]  /*c350*/  @P1 IMAD.HI.U32 R12, R8, R10, RZ ;  /* 0x0000000a080c1227 */ /* 0x000fca00078e00ff */
[----:B------:R-:W-:-:S07]  /*c360*/  @P1 SHF.R.U32.HI R8, RZ, R11, R12 ;  /* 0x0000000bff081219 */ /* 0x000fce000001160c */
.L_x_3700:
[----:B------:R-:W-:Y:S05]  /*c370*/  BSYNC B1 ;  /* 0x0000000000017941 */ /* 0x000fea0003800000 */
.L_x_3698:
[----:B------:R-:W-:-:S05]  /*c380*/  IMAD R8, R8, R9, R71 ;  /* 0x0000000908087224 */ /* 0x000fca00078e0247 */
[----:B------:R-:W-:Y:S02]  /*c390*/  VIMNMX R7, R7, R8, !PT ;  /* 0x0000000807077248 */ /* 0x000fe40007fe0100 */
[----:B------:R-:W-:-:S07]  /*c3a0*/  VIADDMNMX R6, R8, R9, R6, PT ;  /* 0x0000000908067246 */ /* 0x000fce0003800106 */
.L_x_3697:
[----:B------:R-:W-:Y:S05]  /*c3b0*/  BSYNC B0 ;  /* 0x0000000000007941 */ /* 0x000fea0003800000 */
.L_x_3696:
[C---:B------:R-:W-:Y:S01]  /*c3c0*/  ISETP.GE.AND P1, PT, R67.reuse, 0x9, PT ;  /* 0x000000094300780c */ /* 0x040fe20003f26270 */
[----:B------:R-:W1:Y:S01]  /*c3d0*/  SHFL.IDX PT, R46, R46, 0x1, 0x1c1f ;  /* 0x003c1f002e2e7f89 */ /* 0x000e6200000e0000 */
[----:B------:R-:W-:Y:S01]  /*c3e0*/  ISETP.GE.AND P2, PT, R67, 0x2, PT ;  /* 0x000000024300780c */ /* 0x000fe20003f46270 */
[----:B------:R-:W-:Y:S01]  /*c3f0*/  BSSY B0, `(.L_x_3701) ;  /* 0x0000087000007945 */ /* 0x000fe20003800000 */
[----:B------:R-:W-:Y:S02]  /*c400*/  P2R R73, PR, RZ, 0x2 ;  /* 0x00000002ff497803 */ /* 0x000fe40000000000 */
[----:B------:R-:W-:Y:S02]  /*c410*/  ISETP.GT.AND P1, PT, R7, 0x8, !P1 ;  /* 0x000000080700780c */ /* 0x000fe40004f24270 */
[----:B------:R-:W-:Y:S02]  /*c420*/  P2R R41, PR, RZ, 0x4 ;  /* 0x00000004ff297803 */ /* 0x000fe40000000000 */
[----:B------:R-:W-:-:S02]  /*c430*/  ISETP.LT.OR P1, PT, R6, 0x9, P1 ;  /* 0x000000090600780c */ /* 0x000fc40000f21670 */
[----:B------:R-:W-:Y:S02]  /*c440*/  ISETP.GT.AND P2, PT, R7, 0x1, !P2 ;  /* 0x000000010700780c */ /* 0x000fe40005744270 */
[----:B------:R-:W-:Y:S02]  /*c450*/  ISETP.GE.AND P3, PT, R67, 0xa, PT ;  /* 0x0000000a4300780c */ /* 0x000fe40003f66270 */
[----:B0-----:R-:W-:Y:S02]  /*c460*/  FSEL R170, R20, -INF , !P1 ;  /* 0xff80000014aa7808 */ /* 0x001fe40004800000 */
[----:B------:R-:W-:Y:S02]  /*c470*/  ISETP.LT.OR P2, PT, R6, 0x2, P2 ;  /* 0x000000020600780c */ /* 0x000fe40001741670 */
[----:B------:R-:W-:Y:S02]  /*c480*/  ISETP.GT.AND P1, PT, R7, 0x9, !P3 ;  /* 0x000000090700780c */ /* 0x000fe40005f24270 */
[----:B------:R-:W-:-:S02]  /*c490*/  FSEL R168, R19, -INF , !P2 ;  /* 0xff80000013a87808 */ /* 0x000fc40005000000 */
[----:B------:R-:W-:Y:S01]  /*c4a0*/  ISETP.LT.OR P1, PT, R6, 0xa, P1 ;  /* 0x0000000a0600780c */ /* 0x000fe20000f21670 */
[----:B-1----:R-:W-:Y:S01]  /*c4b0*/  IMAD.IADD R8, R44, 0x1, R46 ;  /* 0x000000012c087824 */ /* 0x002fe200078e022e */
        /* <DEDUP_REMOVED lines=75> */
[----:B------:R-:W-:Y:S02]  /*c970*/  P2R R19, PR, RZ, 0x8 ;  /* 0x00000008ff137803 */ /* 0x000fe40000000000 */
[----:B------:R-:W-:-:S02]  /*c980*/  FSEL R40, R85, -INF , !P1 ;  /* 0xff80000055287808 */ /* 0x000fc40004800000 */
        /* <DEDUP_REMOVED lines=38> */
.L_x_3704:
[----:B------:R-:W-:-:S13]  /*cbf0*/  ISETP.NE.AND P6, PT, R9, 0x1, PT ;  /* 0x000000010900780c */ /* 0x000fda0003fc5270 */
[----:B------:R-:W-:-:S05]  /*cc00*/  @P6 IMAD.HI.U32 R10, R4, R10, RZ ;  /* 0x0000000a040a6227 */ /* 0x000fca00078e00ff */
[----:B------:R-:W-:-:S07]  /*cc10*/  @P6 SHF.R.U32.HI R4, RZ, R11, R10 ;  /* 0x0000000bff046219 */ /* 0x000fce000001160a */
.L_x_3705:
[----:B------:R-:W-:Y:S05]  /*cc20*/  BSYNC B1 ;  /* 0x0000000000017941 */ /* 0x000fea0003800000 */
.L_x_3703:
[----:B------:R-:W-:-:S05]  /*cc30*/  IMAD R4, R4, R9, R71 ;  /* 0x0000000904047224 */ /* 0x000fca00078e0247 */
[----:B------:R-:W-:Y:S02]  /*cc40*/  VIADDMNMX R8, R4, R9, R8, PT ;  /* 0x0000000904087246 */ /* 0x000fe40003800108 */
[----:B------:R-:W-:-:S07]  /*cc50*/  VIMNMX R7, R7, R4, !PT ;  /* 0x0000000407077248 */ /* 0x000fce0007fe0100 */
.L_x_3702:
[----:B------:R-:W-:Y:S05]  /*cc60*/  BSYNC B0 ;  /* 0x0000000000007941 */ /* 0x000fea0003800000 */
.L_x_3701:
[----:B------:R-:W-:Y:S02]  /*cc70*/  ISETP.GT.AND P5, PT, R7, RZ, !P5 ;  /* 0x000000ff0700720c */ /* 0x000fe40006fa4270 */
        /* <DEDUP_REMOVED lines=59> */
[----:B------:R-:W-:Y:S01]  /*d030*/  ISETP.NE.AND P5, PT, R93, RZ, PT ;  /* 0x000000ff5d00720c */ /* 0x000fe20003fa5270 */
[----:B------:R-:W2:Y:S03]  /*d040*/  LDL R52, [R1+0x460] ;  /* 0x0004600001347983 */ /* 0x000ea60000100800 */
        /* <DEDUP_REMOVED lines=11> */
[C---:B------:R-:W-:Y:S02]  /*d100*/  ISETP.GT.AND P5, PT, R7.reuse, 0x48, !P6 ;  /* 0x000000480700780c */ /* 0x040fe400077a4270 */
[----:B------:R-:W-:Y:S02]  /*d110*/  ISETP.NE.AND P6, PT, R14, RZ, PT ;  /* 0x000000ff0e00720c */ /* 0x000fe40003fc5270 */
[----:B------:R-:W3:Y:S01]  /*d120*/  LDL.64 R14, [R1+0x440] ;  /* 0x00044000010e7983 */ /* 0x000ee20000100a00 */
[----:B------:R-:W-:Y:S02]  /*d130*/  ISETP.LT.OR P5, PT, R8, 0x49, P5 ;  /* 0x000000490800780c */ /* 0x000fe40002fa1670 */
[----:B------:R-:W-:Y:S02]  /*d140*/  ISETP.GT.AND P1, PT, R7, 0x49, !P1 ;  /* 0x000000490700780c */ /* 0x000fe40004f24270 */
[----:B------:R-:W-:-:S02]  /*d150*/  FSEL R24, R59, -INF , !P5 ;  /* 0xff8000003b187808 */ /* 0x000fc40006800000 */
[C---:B------:R-:W-:Y:S02]  /*d160*/  ISETP.GT.AND P2, PT, R7.reuse, 0x50, !P2 ;  /* 0x000000500700780c */ /* 0x040fe40005744270 */
[C---:B------:R-:W-:Y:S02]  /*d170*/  ISETP.LT.OR P1, PT, R8.reuse, 0x4a, P1 ;  /* 0x0000004a0800780c */ /* 0x040fe40000f21670 */
[C---:B------:R-:W-:Y:S02]  /*d180*/  ISETP.GT.AND P3, PT, R7.reuse, 0x51, !P3 ;  /* 0x000000510700780c */ /* 0x040fe40005f64270 */
[----:B------:R-:W-:Y:S02]  /*d190*/  ISETP.LT.OR P2, PT, R8, 0x51, P2 ;  /* 0x000000510800780c */ /* 0x000fe40001741670 */
[----:B------:R-:W-:Y:S02]  /*d1a0*/  FSEL R48, R32, -INF , !P1 ;  /* 0xff80000020307808 */ /* 0x000fe40004800000 */
[----:B------:R-:W-:-:S02]  /*d1b0*/  ISETP.GT.AND P4, PT, R7, 0x58, !P4 ;  /* 0x000000580700780c */ /* 0x000fc40006784270 */
[----:B------:R-:W-:Y:S02]  /*d1c0*/  ISETP.LT.OR P3, PT, R8, 0x52, P3 ;  /* 0x000000520800780c */ /* 0x000fe40001f61670 */
[----:B------:R-:W-:Y:S02]  /*d1d0*/  FSEL R32, R50, -INF , !P2 ;  /* 0xff80000032207808 */ /* 0x000fe40005000000 */
[----:B------:R-:W-:Y:S02]  /*d1e0*/  ISETP.GT.AND P1, PT, R7, 0x59, !P6 ;  /* 0x000000590700780c */ /* 0x000fe40007724270 */
[C---:B------:R-:W-:Y:S02]  /*d1f0*/  ISETP.LT.OR P4, PT, R8.reuse, 0x59, P4 ;  /* 0x000000590800780c */ /* 0x040fe40002781670 */
[----:B------:R-:W-:Y:S02]  /*d200*/  FSEL R49, R51, -INF , !P3 ;  /* 0xff80000033317808 */ /* 0x000fe40005800000 */
[----:B------:R-:W-:-:S02]  /*d210*/  ISETP.LT.OR P1, PT, R8, 0x5a, P1 ;  /* 0x0000005a0800780c */ /* 0x000fc40000f21670 */
[----:B------:R-:W-:Y:S02]  /*d220*/  FSEL R50, R13, -INF , !P4 ;  /* 0xff8000000d327808 */ /* 0x000fe40006000000 */
[----:B------:R-:W-:Y:S02]  /*d230*/  FSEL R51, R21, -INF , !P1 ;  /* 0xff80000015337808 */ /* 0x000fe40004800000 */
[----:B---3--:R-:W-:-:S04]  /*d240*/  FMNMX.FTZ R4, R82, R14, !PT ;  /* 0x0000000e52047209 */ /* 0x008fc80007810000 */
        /* <DEDUP_REMOVED lines=50> */
[----:B------:R-:W3:Y:S01]  /*d570*/  LDL.64 R4, [R1+0x450] ;  /* 0x0004500001047983 */ /* 0x000ee20000100a00 */
[----:B0-----:R-:W-:-:S03]  /*d580*/  FMNMX.FTZ R8, R9, R10, !PT ;  /* 0x0000000a09087209 */ /* 0x001fc60007810000 */
[----:B------:R0:W-:Y:S04]  /*d590*/  STL.64 [R1+0x440], R6 ;  /* 0x0004400601007387 */ /* 0x0001e80000100a00 */
[----:B------:R-:W4:Y:S04]  /*d5a0*/  LDL R10, [R1+0x444] ;  /* 0x00044400010a7983 */ /* 0x000f280000100800 */
[----:B------:R-:W-:Y:S04]  /*d5b0*/  STL [R1+0x440], R8 ;  /* 0x0004400801007387 */ /* 0x000fe80000100800 */
[----:B------:R-:W2:Y:S04]  /*d5c0*/  LDL R11, [R1+0x440] ;  /* 0x00044000010b7983 */ /* 0x000ea80000100800 */
[----:B----4-:R-:W1:Y:S01]  /*d5d0*/  SHFL.BFLY PT, R7, R10, 0x2, 0x1f ;  /* 0x0c401f000a077f89 */ /* 0x010e6200000e0000 */
[----:B--2---:R-:W-:Y:S01]  /*d5e0*/  FMUL.FTZ R9, R52, R11 ;  /* 0x0000000b34097220 */ /* 0x004fe20000410000 */
[----:B------:R-:W-:-:S04]  /*d5f0*/  FSETP.NEU.FTZ.AND P1, PT, R11, -INF , PT ;  /* 0xff8000000b00780b */ /* 0x000fc80003f3d000 */
[----:B------:R-:W-:-:S05]  /*d600*/  FSEL R9, R9, RZ, P1 ;  /* 0x000000ff09097208 */ /* 0x000fca0000800000 */
[----:B0-----:R-:W-:Y:S01]  /*d610*/  FFMA.FTZ R6, R80, R52, -R9 ;  /* 0x0000003450067223 */ /* 0x001fe20000010809 */
[----:B-1----:R-:W-:-:S03]  /*d620*/  FMNMX.FTZ R7, R7, R10, !PT ;  /* 0x0000000a07077209 */ /* 0x002fc60007810000 */
[----:B------:R0:W-:Y:S02]  /*d630*/  MUFU.EX2 R47, R6 ;  /* 0x00000006002f7308 */ /* 0x0001e40000000800 */
[----:B0-----:R-:W0:Y:S01]  /*d640*/  SHFL.BFLY PT, R6, R7, 0x1, 0x1f ;  /* 0x0c201f0007067f89 */ /* 0x001e2200000e0000 */
[----:B------:R-:W-:Y:S01]  /*d650*/  FSEL R11, R11, RZ, P1 ;  /* 0x000000ff0b0b7208 */ /* 0x000fe20000800000 */
[-CC-:B------:R-:W-:Y:S01]  /*d660*/  FFMA.FTZ R13, R82, R52.reuse, -R9.reuse ;  /* 0x00000034520d7223 */ /* 0x180fe20000010809 */
[----:B------:R-:W-:-:S03]  /*d670*/  FFMA.FTZ R21, R34, R52, -R9 ;  /* 0x0000003422157223 */ /* 0x000fc60000010809 */
[----:B------:R-:W-:Y:S01]  /*d680*/  FADD.FTZ R11, R14, -R11 ;  /* 0x8000000b0e0b7221 */ /* 0x000fe20000010000 */
[----:B0-----:R-:W-:-:S04]  /*d690*/  FMNMX.FTZ R6, R7, R6, !PT ;  /* 0x0000000607067209 */ /* 0x001fc80007810000 */
[C---:B------:R-:W-:Y:S01]  /*d6a0*/  FSETP.NEU.FTZ.AND P1, PT, R6.reuse, -INF , PT ;  /* 0xff8000000600780b */ /* 0x040fe20003f3d000 */
[----:B------:R-:W-:-:S03]  /*d6b0*/  FMUL.FTZ R7, R6, R52 ;  /* 0x0000003406077220 */ /* 0x000fc60000410000 */
[----:B------:R-:W-:Y:S02]  /*d6c0*/  FSEL R8, R6, RZ, P1 ;  /* 0x000000ff06087208 */ /* 0x000fe40000800000 */
[----:B------:R-:W-:-:S03]  /*d6d0*/  FSEL R7, R7, RZ, P1 ;  /* 0x000000ff07077208 */ /* 0x000fc60000800000 */
[----:B------:R-:W-:Y:S01]  /*d6e0*/  FADD.FTZ R15, R15, -R8 ;  /* 0x800000080f0f7221 */ /* 0x000fe20000010000 */
[-C--:B------:R-:W-:Y:S01]  /*d6f0*/  FMUL.FTZ R11, R11, R52.reuse ;  /* 0x000000340b0b7220 */ /* 0x080fe20000410000 */
[-C--:B------:R-:W-:Y:S01]  /*d700*/  FFMA.FTZ R34, R44, R52.reuse, -R7 ;  /* 0x000000342c227223 */ /* 0x080fe20000010807 */
[-CC-:B------:R-:W-:Y:S01]  /*d710*/  FFMA.FTZ R168, R168, R52.reuse, -R9.reuse ;  /* 0x00000034a8a87223 */ /* 0x180fe20000010809 */
[----:B------:R-:W-:Y:S01]  /*d720*/  FMUL.FTZ R15, R52, R15 ;  /* 0x0000000f340f7220 */ /* 0x000fe20000410000 */
[-C--:B------:R-:W-:Y:S01]  /*d730*/  FFMA.FTZ R185, R36, R52.reuse, -R9 ;  /* 0x0000003424b97223 */ /* 0x080fe20000010809 */
[-CC-:B------:R-:W-:Y:S01]  /*d740*/  FFMA.FTZ R169, R46, R52.reuse, -R7.reuse ;  /* 0x000000342ea97223 */ /* 0x180fe20000010807 */
[----:B------:R-:W-:Y:S01]  /*d750*/  MUFU.EX2 R13, R13 ;  /* 0x0000000d000d7308 */ /* 0x000fe20000000800 */
[-C--:B------:R-:W-:Y:S01]  /*d760*/  FFMA.FTZ R208, R30, R52.reuse, -R7 ;  /* 0x000000341ed07223 */ /* 0x080fe20000010807 */
[-C--:B------:R-:W-:Y:S01]  /*d770*/  FFMA.FTZ R170, R170, R52.reuse, -R9 ;  /* 0x00000034aaaa7223 */ /* 0x080fe20000010809 */
[----:B------:R-:W-:-:S05]  /*d780*/  FFMA.FTZ R171, R43, R52, -R7 ;  /* 0x000000342bab7223 */ /* 0x000fca0000010807 */
[----:B------:R-:W3:Y:S01]  /*d790*/  MUFU.EX2 R36, R11 ;  /* 0x0000000b00247308 */ /* 0x000ee20000000800 */
[-CC-:B------:R-:W-:Y:S01]  /*d7a0*/  FFMA.FTZ R186, R20, R52.reuse, -R9.reuse ;  /* 0x0000003414ba7223 */ /* 0x180fe20000010809 */
[----:B------:R-:W-:-:S06]  /*d7b0*/  FFMA.FTZ R20, R12, R52, -R9 ;  /* 0x000000340c147223 */ /* 0x000fcc0000010809 */
[----:B------:R-:W-:Y:S01]  /*d7c0*/  MUFU.EX2 R34, R34 ;  /* 0x0000002200227308 */ /* 0x000fe20000000800 */
[----:B------:R-:W-:-:S07]  /*d7d0*/  FFMA.FTZ R12, R41, R52, -R7 ;  /* 0x00000034290c7223 */ /* 0x000fce0000010807 */
[----:B------:R-:W0:Y:S01]  /*d7e0*/  MUFU.EX2 R30, R15 ;  /* 0x0000000f001e7308 */ /* 0x000e220000000800 */
[----:B------:R-:W-:-:S07]  /*d7f0*/  FFMA.FTZ R230, R78, R52, -R9 ;  /* 0x000000344ee67223 */ /* 0x000fce0000010809 */
[----:B------:R-:W1:Y:S01]  /*d800*/  MUFU.EX2 R168, R168 ;  /* 0x000000a800a87308 */ /* 0x000e620000000800 */
[----:B------:R-:W-:-:S07]  /*d810*/  FFMA.FTZ R219, R45, R52, -R7 ;  /* 0x000000342ddb7223 */ /* 0x000fce0000010807 */
[----:B------:R-:W2:Y:S01]  /*d820*/  MUFU.EX2 R169, R169 ;  /* 0x000000a900a97308 */ /* 0x000ea20000000800 */
[----:B------:R-:W-:-:S07]  /*d830*/  FFMA.FTZ R231, R76, R52, -R9 ;  /* 0x000000344ce77223 */ /* 0x000fce0000010809 */
[----:B------:R-:W4:Y:S01]  /*d840*/  MUFU.EX2 R170, R170 ;  /* 0x000000aa00aa7308 */ /* 0x000f220000000800 */
[----:B------:R-:W-:-:S07]  /*d850*/  FFMA.FTZ R225, R39, R52, -R7 ;  /* 0x0000003427e17223 */ /* 0x000fce0000010807 */
[----:B------:R-:W5:Y:S01]  /*d860*/  MUFU.EX2 R171, R171 ;  /* 0x000000ab00ab7308 */ /* 0x000f620000000800 */
        /* <DEDUP_REMOVED lines=15> */
[----:B------:R-:W-:Y:S01]  /*d960*/  FFMA.FTZ R196, R38, R52, -R9 ;  /* 0x0000003426c47223 */ /* 0x000fe20000010809 */
[----:B---3--:R-:W-:Y:S01]  /*d970*/  FFMA.FTZ R9, R36, R4, R13 ;  /* 0x0000000424097223 */ /* 0x008fe2000001000d */
[----:B0-----:R-:W-:Y:S01]  /*d980*/  FFMA.FTZ R4, R5, R30, R34 ;  /* 0x0000001e05047223 */ /* 0x001fe20000010022 */
[----:B------:R-:W-:-:S03]  /*d990*/  FFMA.FTZ R217, R35, R52, -R7 ;  /* 0x0000003423d97223 */ /* 0x000fc60000010807 */
[----:B------:R-:W0:Y:S01]  /*d9a0*/  MUFU.EX2 R219, R219 ;  /* 0x000000db00db7308 */ /* 0x000e220000000800 */
[----:B-1----:R-:W-:Y:S01]  /*d9b0*/  FADD.FTZ R9, R168, R9 ;  /* 0x00000009a8097221 */ /* 0x002fe20000010000 */
[----:B--2---:R-:W-:Y:S01]  /*d9c0*/  FADD.FTZ R4, R169, R4 ;  /* 0x00000004a9047221 */ /* 0x004fe20000010000 */
[----:B------:R-:W-:-:S05]  /*d9d0*/  FFMA.FTZ R218, R37, R52, -R7 ;  /* 0x0000003425da7223 */ /* 0x000fca0000010807 */
[----:B------:R-:W1:Y:S01]  /*d9e0*/  MUFU.EX2 R231, R231 ;  /* 0x000000e700e77308 */ /* 0x000e620000000800 */
[----:B----4-:R-:W-:Y:S01]  /*d9f0*/  FADD.FTZ R8, R170, R9 ;  /* 0x00000009aa087221 */ /* 0x010fe20000010000 */
[----:B-----5:R-:W-:-:S06]  /*da00*/  FADD.FTZ R5, R171, R4 ;  /* 0x00000004ab057221 */ /* 0x020fcc0000010000 */
[----:B------:R-:W2:Y:S01]  /*da10*/  MUFU.EX2 R225, R225 ;  /* 0x000000e100e17308 */ /* 0x000ea20000000800 */
[----:B------:R-:W-:Y:S01]  /*da20*/  FFMA.FTZ R211, R33, R52, -R7 ;  /* 0x0000003421d37223 */ /* 0x000fe20000010807 */
[----:B------:R-:W-:-:S06]  /*da30*/  FADD.FTZ R9, R47, R8 ;  /* 0x000000082f097221 */ /* 0x000fcc0000010000 */
[----:B------:R-:W3:Y:S01]  /*da40*/  MUFU.EX2 R228, R228 ;  /* 0x000000e400e47308 */ /* 0x000ee20000000800 */
[----:B------:R-:W-:Y:S01]  /*da50*/  FADD.FTZ R4, R12, R5 ;  /* 0x000000050c047221 */ /* 0x000fe20000010000 */
[----:B------:R-:W-:-:S06]  /*da60*/  FFMA.FTZ R212, R31, R52, -R7 ;  /* 0x000000341fd47223 */ /* 0x000fcc0000010807 */
[----:B------:R-:W4:Y:S01]  /*da70*/  MUFU.EX2 R217, R217 ;  /* 0x000000d900d97308 */ /* 0x000f220000000800 */
[----:B------:R-:W-:Y:S01]  /*da80*/  FADD.FTZ R8, R230, R9 ;  /* 0x00000009e6087221 */ /* 0x000fe20000010000 */
[----:B0-----:R-:W-:-:S06]  /*da90*/  FADD.FTZ R4, R219, R4 ;  /* 0x00000004db047221 */ /* 0x001fcc0000010000 */
[----:B------:R-:W0:Y:S08]  /*daa0*/  MUFU.EX2 R229, R229 ;  /* 0x000000e500e57308 */ /* 0x000e300000000800 */
[----:B------:R-:W5:Y:S01]  /*dab0*/  MUFU.EX2 R218, R218 ;  /* 0x000000da00da7308 */ /* 0x000f620000000800 */
[----:B-1----:R-:W-:Y:S01]  /*dac0*/  FADD.FTZ R5, R231, R8 ;  /* 0x00000008e7057221 */ /* 0x002fe20000010000 */
[----:B--2---:R-:W-:-:S06]  /*dad0*/  FADD.FTZ R4, R225, R4 ;  /* 0x00000004e1047221 */ /* 0x004fcc0000010000 */
[----:B------:R-:W1:Y:S01]  /*dae0*/  MUFU.EX2 R216, R216 ;  /* 0x000000d800d87308 */ /* 0x000e620000000800 */
[----:B------:R-:W-:-:S07]  /*daf0*/  FFMA.FTZ R209, R18, R52, -R7 ;  /* 0x0000003412d17223 */ /* 0x000fce0000010807 */
[----:B------:R-:W2:Y:S01]  /*db00*/  MUFU.EX2 R211, R211 ;  /* 0x000000d300d37308 */ /* 0x000ea20000000800 */
[----:B---3--:R-:W-:Y:S01]  /*db10*/  FADD.FTZ R8, R228, R5 ;  /* 0x00000005e4087221 */ /* 0x008fe20000010000 */
[----:B----4-:R-:W-:-:S06]  /*db20*/  FADD.FTZ R5, R217, R4 ;  /* 0x00000004d9057221 */ /* 0x010fcc0000010000 */
[----:B------:R-:W3:Y:S01]  /*db30*/  MUFU.EX2 R215, R215 ;  /* 0x000000d700d77308 */ /* 0x000ee20000000800 */
[----:B------:R-:W-:-:S07]  /*db40*/  FFMA.FTZ R202, R29, R52, -R7 ;  /* 0x000000341dca7223 */ /* 0x000fce0000010807 */
[----:B------:R-:W4:Y:S01]  /*db50*/  MUFU.EX2 R212, R212 ;  /* 0x000000d400d47308 */ /* 0x000f220000000800 */
[----:B0-----:R-:W-:Y:S01]  /*db60*/  FADD.FTZ R9, R229, R8 ;  /* 0x00000008e5097221 */ /* 0x001fe20000010000 */
[----:B-----5:R-:W-:-:S06]  /*db70*/  FADD.FTZ R4, R218, R5 ;  /* 0x00000005da047221 */ /* 0x020fcc0000010000 */
[----:B------:R-:W0:Y:S01]  /*db80*/  MUFU.EX2 R214, R214 ;  /* 0x000000d600d67308 */ /* 0x000e220000000800 */
[----:B------:R-:W-:-:S07]  /*db90*/  FFMA.FTZ R203, R28, R52, -R7 ;  /* 0x000000341ccb7223 */ /* 0x000fce0000010807 */
        /* <DEDUP_REMOVED lines=53> */
[----:B------:R-:W3:Y:S08]  /*def0*/  MUFU.EX2 R186, R186 ;  /* 0x000000ba00ba7308 */ /* 0x000ef00000000800 */
[----:B------:R-:W4:Y:S01]  /*df00*/  MUFU.EX2 R19, R19 ;  /* 0x0000001300137308 */ /* 0x000f220000000800 */
[----:B0-----:R-:W-:Y:S01]  /*df10*/  FADD.FTZ R4, R196, R5 ;  /* 0x00000005c4047221 */ /* 0x001fe20000010000 */
[----:B-----5:R-:W-:-:S06]  /*df20*/  FADD.FTZ R7, R190, R7 ;  /* 0x00000007be077221 */ /* 0x020fcc0000010000 */
[----:B------:R-:W0:Y:S08]  /*df30*/  MUFU.EX2 R20, R20 ;  /* 0x0000001400147308 */ /* 0x000e300000000800 */
[----:B------:R-:W5:Y:S01]  /*df40*/  MUFU.EX2 R14, R14 ;  /* 0x0000000e000e7308 */ /* 0x000f620000000800 */
[----:B-1----:R-:W-:Y:S01]  /*df50*/  FADD.FTZ R5, R185, R4 ;  /* 0x00000004b9057221 */ /* 0x002fe20000010000 */
[----:B--2---:R-:W-:-:S06]  /*df60*/  FADD.FTZ R4, R18, R7 ;  /* 0x0000000712047221 */ /* 0x004fcc0000010000 */
[----:B------:R-:W1:Y:S08]  /*df70*/  MUFU.EX2 R21, R21 ;  /* 0x0000001500157308 */ /* 0x000e700000000800 */
[----:B------:R-:W2:Y:S01]  /*df80*/  MUFU.EX2 R15, R15 ;  /* 0x0000000f000f7308 */ /* 0x000ea20000000800 */
[----:B---3--:R-:W-:Y:S01]  /*df90*/  FADD.FTZ R5, R186, R5 ;  /* 0x00000005ba057221 */ /* 0x008fe20000010000 */
[----:B----4-:R-:W-:-:S03]  /*dfa0*/  FADD.FTZ R7, R19, R4 ;  /* 0x0000000413077221 */ /* 0x010fc60000010000 */
[----:B0-----:R-:W-:Y:S01]  /*dfb0*/  FADD.FTZ R8, R20, R5 ;  /* 0x0000000514087221 */ /* 0x001fe20000010000 */
[----:B-----5:R-:W-:-:S03]  /*dfc0*/  FADD.FTZ R4, R14, R7 ;  /* 0x000000070e047221 */ /* 0x020fc60000010000 */
[----:B-1----:R-:W-:Y:S01]  /*dfd0*/  FADD.FTZ R8, R21, R8 ;  /* 0x0000000815087221 */ /* 0x002fe20000010000 */
[----:B------:R-:W-:Y:S01]  /*dfe0*/  STL [R1+0x444], R6 ;  /* 0x0004440601007387 */ /* 0x000fe20000100800 */
[----:B--2---:R-:W-:-:S05]  /*dff0*/  FADD.FTZ R9, R15, R4 ;  /* 0x000000040f097221 */ /* 0x004fca0000010000 */
[----:B------:R0:W-:Y:S04]  /*e000*/  STL.64 [R1+0x450], R8 ;  /* 0x0004500801007387 */ /* 0x0001e80000100a00 */
[----:B------:R-:W2:Y:S01]  /*e010*/  LD.E R7, desc[UR42][R16.64+0x230] ;  /* 0x0002302a10077980 */ /* 0x000ea2000c101900 */
[----:B------:R-:W-:-:S04]  /*e020*/  UIADD3 UR4, UP0, UR37, 0x230, URZ ;  /* 0x0000023025047890 */ /* 0x000fc8000ff1e03f */
[----:B------:R-:W-:Y:S02]  /*e030*/  ULOP3.LUT UR5, UR4, 0x4, URZ, 0xfc, !UPT ;  /* 0x0000000404057892 */ /* 0x000fe4000f8efc3f */
[----:B------:R-:W-:-:S04]  /*e040*/  UIADD3.X UR6, URZ, UR36, URZ, UP0, !UPT ;  /* 0x000000243f067290 */ /* 0x000fc800087fe43f */
[----:B------:R-:W-:Y:S02]  /*e050*/  IMAD.U32 R4, RZ, RZ, UR5 ;  /* 0x00000005ff047e24 */ /* 0x000fe4000f8e00ff */
[----:B------:R-:W-:Y:S02]  /*e060*/  IMAD.U32 R5, RZ, RZ, UR6 ;  /* 0x00000006ff057e24 */ /* 0x000fe4000f8e00ff */
[----:B--2---:R-:W-:-:S05]  /*e070*/  FMUL.FTZ R7, R36, R7 ;  /* 0x0000000724077220 */ /* 0x004fca0000410000 */
[----:B------:R1:W-:Y:S04]  /*e080*/  ST.E desc[UR42][R16.64+0x230], R7 ;  /* 0x0002300710007985 */ /* 0x0003e8000c10192a */
[----:B------:R-:W2:Y:S02]  /*e090*/  LD.E R10, desc[UR42][R4.64] ;  /* 0x0000002a040a7980 */ /* 0x000ea4000c101900 */
[----:B--2---:R-:W-:-:S05]  /*e0a0*/  FMUL.FTZ R11, R36, R10 ;  /* 0x0000000a240b7220 */ /* 0x004fca0000410000 */
[----:B------:R2:W-:Y:S04]  /*e0b0*/  ST.E desc[UR42][R4.64], R11 ;  /* 0x0000000b04007985 */ /* 0x0005e8000c10192a */
[----:B0-----:R-:W3:Y:S04]  /*e0c0*/  LD.E R9, desc[UR42][R16.64+0x240] ;  /* 0x0002402a10097980 */ /* 0x001ee8000c101900 */
[----:B------:R-:W4:Y:S04]  /*e0d0*/  LD.E R143, desc[UR42][R16.64+0x424] ;  /* 0x0004242a108f7980 */ /* 0x000f28000c101900 */
[----:B------:R-:W5:Y:S04]  /*e0e0*/  LD.E R25, desc[UR42][R16.64+0x244] ;  /* 0x0002442a10197980 */ /* 0x000f68000c101900 */
[----:B------:R-:W5:Y:S04]  /*e0f0*/  LD.E R27, desc[UR42][R16.64+0x250] ;  /* 0x0002502a101b7980 */ /* 0x000f68000c101900 */
[----:B------:R-:W5:Y:S04]  /*e100*/  LD.E R29, desc[UR42][R16.64+0x254] ;  /* 0x0002542a101d7980 */ /* 0x000f68000c101900 */
[----:B------:R-:W5:Y:S04]  /*e110*/  LD.E R31, desc[UR42][R16.64+0x260] ;  /* 0x0002602a101f7980 */ /* 0x000f68000c101900 */
[----:B------:R-:W5:Y:S04]  /*e120*/  LD.E R33, desc[UR42][R16.64+0x264] ;  /* 0x0002642a10217980 */ /* 0x000f68000c101900 */
[----:B-1----:R-:W5:Y:S04]  /*e130*/  LD.E R7, desc[UR42][R16.64+0x270] ;  /* 0x0002702a10077980 */ /* 0x002f68000c101900 */
[----:B------:R-:W5:Y:S04]  /*e140*/  LD.E R35, desc[UR42][R16.64+0x274] ;  /* 0x0002742a10237980 */ /* 0x000f68000c101900 */
[----:B------:R-:W5:Y:S04]  /*e150*/  LD.E R37, desc[UR42][R16.64+0x280] ;  /* 0x0002802a10257980 */ /* 0x000f68000c101900 */
[----:B--2---:R-:W2:Y:S04]  /*e160*/  LD.E R11, desc[UR42][R16.64+0x284] ;  /* 0x0002842a100b7980 */ /* 0x004ea8000c101900 */
        /* <DEDUP_REMOVED lines=51> */
[----:B------:R-:W-:-:S06]  /*e4a0*/  ULOP3.LUT UR5, UR4, 0x8, URZ, 0xfc, !UPT ;  /* 0x0000000804057892 */ /* 0x000fcc000f8efc3f */
[----:B------:R-:W-:Y:S02]  /*e4b0*/  IMAD.U32 R8, RZ, RZ, UR5 ;  /* 0x00000005ff087e24 */ /* 0x000fe4000f8e00ff */
[C---:B---3--:R-:W-:Y:S01]  /*e4c0*/  FMUL.FTZ R9, R36.reuse, R9 ;  /* 0x0000000924097220 */ /* 0x048fe20000410000 */
[----:B----4-:R-:W-:-:S04]  /*e4d0*/  FMUL.FTZ R143, R36, R143 ;  /* 0x0000008f248f7220 */ /* 0x010fc80000410000 */
[----:B------:R0:W-:Y:S01]  /*e4e0*/  ST.E desc[UR42][R16.64+0x240], R9 ;  /* 0x0002400910007985 */ /* 0x0001e2000c10192a */
[C---:B-----5:R-:W-:Y:S01]  /*e4f0*/  FMUL.FTZ R25, R36.reuse, R25 ;  /* 0x0000001924197220 */ /* 0x060fe20000410000 */
[C---:B------:R-:W-:Y:S01]  /*e500*/  FMUL.FTZ R27, R36.reuse, R27 ;  /* 0x0000001b241b7220 */ /* 0x040fe20000410000 */
[C---:B------:R-:W-:Y:S01]  /*e510*/  FMUL.FTZ R29, R36.reuse, R29 ;  /* 0x0000001d241d7220 */ /* 0x040fe20000410000 */
[----:B0-----:R-:W-:Y:S02]  /*e520*/  IMAD.U32 R9, RZ, RZ, UR6 ;  /* 0x00000006ff097e24 */ /* 0x001fe4000f8e00ff */
[C---:B------:R-:W-:Y:S01]  /*e530*/  FMUL.FTZ R31, R36.reuse, R31 ;  /* 0x0000001f241f7220 */ /* 0x040fe20000410000 */
[C---:B------:R-:W-:Y:S01]  /*e540*/  FMUL.FTZ R33, R36.reuse, R33 ;  /* 0x0000002124217220 */ /* 0x040fe20000410000 */
[C---:B------:R-:W-:Y:S01]  /*e550*/  FMUL.FTZ R7, R36.reuse, R7 ;  /* 0x0000000724077220 */ /* 0x040fe20000410000 */
[C---:B------:R-:W-:Y:S01]  /*e560*/  FMUL.FTZ R35, R36.reuse, R35 ;  /* 0x0000002324237220 */ /* 0x040fe20000410000 */
[C---:B------:R-:W-:Y:S01]  /*e570*/  FMUL.FTZ R37, R36.reuse, R37 ;  /* 0x0000002524257220 */ /* 0x040fe20000410000 */
[C---:B--2---:R-:W-:Y:S01]  /*e580*/  FMUL.FTZ R11, R36.reuse, R11 ;  /* 0x0000000b240b7220 */ /* 0x044fe20000410000 */
        /* <DEDUP_REMOVED lines=112> */
[----:B0-----:R-:W2:Y:S01]  /*ec90*/  LD.E R11, desc[UR42][R8.64] ;  /* 0x0000002a080b7980 */ /* 0x001ea2000c101900 */
[----:B------:R-:W-:Y:S01]  /*eca0*/  ULOP3.LUT UR4, UR4, 0xc, URZ, 0xfc, !UPT ;  /* 0x0000000c04047892 */ /* 0x000fe2000f8efc3f */
[----:B------:R-:W-:-:S05]  /*ecb0*/  IMAD.U32 R7, RZ, RZ, UR6 ;  /* 0x00000006ff077e24 */ /* 0x000fca000f8e00ff */
[----:B------:R-:W-:Y:S02]  /*ecc0*/  IMAD.U32 R6, RZ, RZ, UR4 ;  /* 0x00000004ff067e24 */ /* 0x000fe4000f8e00ff */
[----:B--2---:R-:W-:-:S05]  /*ecd0*/  FMUL.FTZ R11, R30, R11 ;  /* 0x0000000b1e0b7220 */ /* 0x004fca0000410000 */
[----:B------:R0:W-:Y:S04]  /*ece0*/  ST.E desc[UR42][R8.64], R11 ;  /* 0x0000000b08007985 */ /* 0x0001e8000c10192a */
[----:B------:R-:W2:Y:S02]  /*ecf0*/  LD.E R25, desc[UR42][R6.64] ;  /* 0x0000002a06197980 */ /* 0x000ea4000c101900 */
[----:B--2---:R-:W-:-:S05]  /*ed00*/  FMUL.FTZ R25, R30, R25 ;  /* 0x000000191e197220 */ /* 0x004fca0000410000 */
[----:B------:R1:W-:Y:S04]  /*ed10*/  ST.E desc[UR42][R6.64], R25 ;  /* 0x0000001906007985 */ /* 0x0003e8000c10192a */
[----:B------:R-:W2:Y:S04]  /*ed20*/  LD.E R147, desc[UR42][R16.64+0x42c] ;  /* 0x00042c2a10937980 */ /* 0x000ea8000c101900 */
[----:B------:R-:W3:Y:S04]  /*ed30*/  LD.E R27, desc[UR42][R16.64+0x248] ;  /* 0x0002482a101b7980 */ /* 0x000ee8000c101900 */
[----:B------:R-:W4:Y:S04]  /*ed40*/  LD.E R29, desc[UR42][R16.64+0x24c] ;  /* 0x00024c2a101d7980 */ /* 0x000f28000c101900 */
[----:B------:R-:W5:Y:S04]  /*ed50*/  LD.E R31, desc[UR42][R16.64+0x258] ;  /* 0x0002582a101f7980 */ /* 0x000f68000c101900 */
[----:B------:R-:W5:Y:S04]  /*ed60*/  LD.E R33, desc[UR42][R16.64+0x25c] ;  /* 0x00025c2a10217980 */ /* 0x000f68000c101900 */
[----:B------:R-:W5:Y:S04]  /*ed70*/  LD.E R35, desc[UR42][R16.64+0x268] ;  /* 0x0002682a10237980 */ /* 0x000f68000c101900 */
[----:B------:R-:W5:Y:S04]  /*ed80*/  LD.E R37, desc[UR42][R16.64+0x26c] ;  /* 0x00026c2a10257980 */ /* 0x000f68000c101900 */
[----:B0-----:R-:W5:Y:S04]  /*ed90*/  LD.E R11, desc[UR42][R16.64+0x278] ;  /* 0x0002782a100b7980 */ /* 0x001f68000c101900 */
        /* <DEDUP_REMOVED lines=54> */
[C---:B--2---:R-:W-:Y:S01]  /*f100*/  FMUL.FTZ R147, R30.reuse, R147 ;  /* 0x000000931e937220 */ /* 0x044fe20000410000 */
[C---:B---3--:R-:W-:Y:S01]  /*f110*/  FMUL.FTZ R27, R30.reuse, R27 ;  /* 0x0000001b1e1b7220 */ /* 0x048fe20000410000 */
        /* <DEDUP_REMOVED lines=121> */
[----:B------:R-:W-:Y:S01]  /*f8b0*/  ST.E desc[UR42][R16.64+0x428], R145 ;  /* 0x0004289110007985 */ /* 0x000fe2000c10192a */
[----:B------:R2:W-:Y:S06]  /*f8c0*/  BAR.SYNC.DEFER_BLOCKING R180, 0x100 ;  /* 0x000400b40000751d */ /* 0x0005ec0000010000 */
[----:B0-----:R-:W3:Y:S04]  /*f8d0*/  LD.E R27, desc[UR42][R16.64+0x230] ;  /* 0x0002302a101b7980 */ /* 0x001ee8000c101900 */
[----:B-1----:R-:W4:Y:S04]  /*f8e0*/  LD.E R25, desc[UR42][R16.64+0x218] ;  /* 0x0002182a10197980 */ /* 0x002f28000c101900 */
[----:B------:R-:W4:Y:S04]  /*f8f0*/  LD.E.64 R10, desc[UR42][R16.64+0xa8] ;  /* 0x0000a82a100a7980 */ /* 0x000f28000c101b00 */
[----:B---3--:R0:W-:Y:S04]  /*f900*/  ST.E desc[UR42][R16.64+0x230], R27 ;  /* 0x0002301b10007985 */ /* 0x0081e8000c10192a */
[----:B------:R-:W3:Y:S04]  /*f910*/  LD.E R29, desc[UR42][R4.64] ;  /* 0x0000002a041d7980 */ /* 0x000ee8000c101900 */
[----:B---3--:R1:W-:Y:S04]  /*f920*/  ST.E desc[UR42][R4.64], R29 ;  /* 0x0000001d04007985 */ /* 0x0083e8000c10192a */
[----:B------:R-:W3:Y:S04]  /*f930*/  LD.E R31, desc[UR42][R8.64] ;  /* 0x0000002a081f7980 */ /* 0x000ee8000c101900 */
[----:B---3--:R3:W-:Y:S04]  /*f940*/  ST.E desc[UR42][R8.64], R31 ;  /* 0x0000001f08007985 */ /* 0x0087e8000c10192a */
[----:B------:R-:W5:Y:S04]  /*f950*/  LD.E R33, desc[UR42][R6.64] ;  /* 0x0000002a06217980 */ /* 0x000f68000c101900 */
[----:B-----5:R5:W-:Y:S04]  /*f960*/  ST.E desc[UR42][R6.64], R33 ;  /* 0x0000002106007985 */ /* 0x020be8000c10192a */
[----:B------:R-:W2:Y:S04]  /*f970*/  LD.E R35, desc[UR42][R16.64+0x240] ;  /* 0x0002402a10237980 */ /* 0x000ea8000c101900 */
[----:B------:R-:W4:Y:S04]  /*f980*/  LD.E R37, desc[UR42][R16.64+0x244] ;  /* 0x0002442a10257980 */ /* 0x000f28000c101900 */
[----:B0-----:R-:W4:Y:S04]  /*f990*/  LD.E R27, desc[UR42][R16.64+0x248] ;  /* 0x0002482a101b7980 */ /* 0x001f28000c101900 */
[----:B------:R-:W4:Y:S04]  /*f9a0*/  LD.E R39, desc[UR42][R16.64+0x24c] ;  /* 0x00024c2a10277980 */ /* 0x000f28000c101900 */
[----:B------:R-:W4:Y:S04]  /*f9b0*/  LD.E R41, desc[UR42][R16.64+0x250] ;  /* 0x0002502a10297980 */ /* 0x000f28000c101900 */
[----:B------:R-:W4:Y:S04]  /*f9c0*/  LD.E R43, desc[UR42][R16.64+0x254] ;  /* 0x0002542a102b7980 */ /* 0x000f28000c101900 */
[----:B-1----:R-:W4:Y:S04]  /*f9d0*/  LD.E R29, desc[UR42][R16.64+0x258] ;  /* 0x0002582a101d7980 */ /* 0x002f28000c101900 */
[----:B------:R-:W4:Y:S04]  /*f9e0*/  LD.E R45, desc[UR42][R16.64+0x25c] ;  /* 0x00025c2a102d7980 */ /* 0x000f28000c101900 */
[----:B---3--:R-:W3:Y:S04]  /*f9f0*/  LD.E R31, desc[UR42][R16.64+0x260] ;  /* 0x0002602a101f7980 */ /* 0x008ee8000c101900 */
[----:B------:R-:W3:Y:S04]  /*fa00*/  LD.E R49, desc[UR42][R16.64+0x264] ;  /* 0x0002642a10317980 */ /* 0x000ee8000c101900 */
        /* <DEDUP_REMOVED lines=114> */
[----:B--2---:R-:W-:Y:S04]  /*10130*/  ST.E desc[UR42][R16.64+0x240], R35 ;  /* 0x0002402310007985 */ /* 0x004fe8000c10192a */
[----:B----4-:R-:W-:Y:S04]  /*10140*/  ST.E desc[UR42][R16.64+0x244], R37 ;  /* 0x0002442510007985 */ /* 0x010fe8000c10192a */
[----:B------:R-:W-:Y:S04]  /*10150*/  ST.E desc[UR42][R16.64+0x248], R27 ;  /* 0x0002481b10007985 */ /* 0x000fe8000c10192a */
[----:B------:R-:W-:Y:S04]  /*10160*/  ST.E desc[UR42][R16.64+0x24c], R39 ;  /* 0x00024c2710007985 */ /* 0x000fe8000c10192a */
[----:B------:R-:W-:Y:S04]  /*10170*/  ST.E desc[UR42][R16.64+0x250], R41 ;  /* 0x0002502910007985 */ /* 0x000fe8000c10192a */
[----:B------:R-:W-:Y:S04]  /*10180*/  ST.E desc[UR42][R16.64+0x254], R43 ;  /* 0x0002542b10007985 */ /* 0x000fe8000c10192a */
[----:B------:R-:W-:Y:S04]  /*10190*/  ST.E desc[UR42][R16.64+0x258], R29 ;  /* 0x0002581d10007985 */ /* 0x000fe8000c10192a */
[----:B------:R-:W-:Y:S04]  /*101a0*/  ST.E desc[UR42][R16.64+0x25c], R45 ;  /* 0x00025c2d10007985 */ /* 0x000fe8000c10192a */
[----:B---3--:R-:W-:Y:S04]  /*101b0*/  ST.E desc[UR42][R16.64+0x260], R31 ;  /* 0x0002601f10007985 */ /* 0x008fe8000c10192a */
[----:B------:R-:W-:Y:S04]  /*101c0*/  ST.E desc[UR42][R16.64+0x264], R49 ;  /* 0x0002643110007985 */ /* 0x000fe8000c10192a */
        /* <DEDUP_REMOVED lines=114> */
[----:B0-----:R-:W5:Y:S01]  /*108f0*/  LDL R24, [R1+0x88] ;  /* 0x0000880001187983 */ /* 0x001f620000100800 */
[----:B------:R-:W-:Y:S01]  /*10900*/  IMAD R10, R25, 0xc00, R10 ;  /* 0x00000c00190a7824 */ /* 0x000fe200078e020a */
[----:B------:R-:W-:-:S02]  /*10910*/  F2FP.BF16.F32.PACK_AB R170, R47, R170 ;  /* 0x000000aa2faa723e */ /* 0x000fc400000010ff */
[----:B------:R-:W-:Y:S01]  /*10920*/  F2FP.BF16.F32.PACK_AB R169, R169, R34 ;  /* 0x00000022a9a9723e */ /* 0x000fe200000010ff */
[----:B-1----:R-:W5:Y:S04]  /*10930*/  LD.E R28, desc[UR42][R16.64+0x240] ;  /* 0x0002402a101c7980 */ /* 0x002f68000c101900 */
[----:B------:R-:W5:Y:S04]  /*10940*/  LD.E R29, desc[UR42][R16.64+0x244] ;  /* 0x0002442a101d7980 */ /* 0x000f68000c101900 */
[----:B--2---:R-:W2:Y:S04]  /*10950*/  LD.E R30, desc[UR42][R16.64+0x248] ;  /* 0x0002482a101e7980 */ /* 0x004ea8000c101900 */
[----:B------:R-:W2:Y:S04]  /*10960*/  LD.E R31, desc[UR42][R16.64+0x24c] ;  /* 0x00024c2a101f7980 */ /* 0x000ea8000c101900 */
[----:B---3--:R-:W2:Y:S04]  /*10970*/  LD.E R32, desc[UR42][R16.64+0x250] ;  /* 0x0002502a10207980 */ /* 0x008ea8000c101900 */
[----:B------:R-:W2:Y:S04]  /*10980*/  LD.E R33, desc[UR42][R16.64+0x254] ;  /* 0x0002542a10217980 */ /* 0x000ea8000c101900 */
[----:B------:R-:W2:Y:S04]  /*10990*/  LD.E R34, desc[UR42][R16.64+0x258] ;  /* 0x0002582a10227980 */ /* 0x000ea8000c101900 */
        /* <DEDUP_REMOVED lines=67> */
[----:B------:R-:W-:-:S03]  /*10dd0*/  ISETP.NE.U32.AND P1, PT, R24, RZ, PT ;  /* 0x000000ff1800720c */ /* 0x000fc60003f25070 */
        /* <DEDUP_REMOVED lines=54> */
[----:B------:R-:W-:-:S02]  /*11140*/  R2UR UR6, R10 ;  /* 0x000000000a0672ca */ /* 0x000fc400000e0000 */
[----:B------:R-:W-:Y:S02]  /*11150*/  R2UR UR7, R11 ;  /* 0x000000000b0772ca */ /* 0x000fe400000e0000 */
[----:B------:R-:W-:Y:S02]  /*11160*/  F2FP.BF16.F32.PACK_AB R168, R168, R13 ;  /* 0x0000000da8a8723e */ /* 0x000fe400000010ff */
[----:B------:R-:W-:Y:S01]  /*11170*/  F2FP.BF16.F32.PACK_AB R171, R12, R171 ;  /* 0x000000ab0cab723e */ /* 0x000fe200000010ff */
[----:B------:R-:W-:Y:S01]  /*11180*/  VOTEU.ANY UP0, P1 ;  /* 0x00000000003f7886 */ /* 0x000fe20000800100 */
[----:B------:R-:W-:Y:S02]  /*11190*/  VIADD R12, R10, 0x80 ;  /* 0x000000800a0c7836 */ /* 0x000fe40000000000 */
[----:B------:R-:W-:Y:S01]  /*111a0*/  IMAD.MOV.U32 R13, RZ, RZ, R11 ;  /* 0x000000ffff0d7224 */ /* 0x000fe200078e000b */
[----:B--2---:R-:W-:-:S06]  /*111b0*/  WARPGROUP.ARRIVE ;  /* 0x00000000000079c5 */ /* 0x004fcc0000000000 */
[----:B------:R-:W-:Y:S01]  /*111c0*/  HGMMA.64x256x16.F32.BF16 R24, R168, gdesc[UR4].tnspB, R24, UP0, gsb0 ;  /* 0x43e00004a8187df0 */ /* 0x000fe2000b801818 */
[----:B------:R-:W-:Y:S02]  /*111d0*/  R2UR UR6, R12 ;  /* 0x000000000c0672ca */ /* 0x000fe400000e0000 */
[----:B------:R-:W-:Y:S01]  /*111e0*/  R2UR UR7, R13 ;  /* 0x000000000d0772ca */ /* 0x000fe200000e0000 */
[----:B------:R-:W-:Y:S02]  /*111f0*/  VIADD R12, R10, 0x100 ;  /* 0x000001000a0c7836 */ /* 0x000fe40000000000 */
[----:B------:R-:W-:Y:S01]  /*11200*/  IMAD.MOV.U32 R13, RZ, RZ, R11 ;  /* 0x000000ffff0d7224 */ /* 0x000fe200078e000b */
[----:B------:R-:W-:Y:S02]  /*11210*/  WARPGROUP.DEPBAR.LE gsb0, 0x0 ;  /* 0x00008000000079c5 */ /* 0x000fe40000010000 */
[----:B------:R-:W-:Y:S01]  /*11220*/  ST.E desc[UR42][R16.64+0x230], R24 ;  /* 0x0002301810007985 */ /* 0x000fe2000c10192a */
[----:B------:R-:W-:-:S02]  /*11230*/  F2FP.BF16.F32.PACK_AB R168, R231, R230 ;  /* 0x000000e6e7a8723e */ /* 0x000fc400000010ff */
[----:B------:R-:W-:Y:S01]  /*11240*/  F2FP.BF16.F32.PACK_AB R170, R229, R228 ;  /* 0x000000e4e5aa723e */ /* 0x000fe200000010ff */
[----:B------:R-:W-:Y:S01]  /*11250*/  ST.E desc[UR42][R4.64], R25 ;  /* 0x0000001904007985 */ /* 0x000fe2000c10192a */
        /* <DEDUP_REMOVED lines=130> */
[----:B------:R-:W-:Y:S01]  /*11a80*/  R2UR UR6, R12 ;  /* 0x000000000c0672ca */ /* 0x000fe200000e0000 */
[----:B------:R-:W-:Y:S01]  /*11a90*/  STL [R1+0x88], R2 ;  /* 0x0000880201007387 */ /* 0x000fe20000100800 */
        /* <DEDUP_REMOVED lines=281> */
[----:B------:R-:W-:Y:S01]  /*12c30*/  VIADD R10, R10, 0x280 ;  /* 0x000002800a0a7836 */ /* 0x000fe20000000000 */
[----:B------:R-:W-:Y:S02]  /*12c40*/  WARPGROUP.DEPBAR.LE gsb0, 0x0 ;  /* 0x00008000000079c5 */ /* 0x000fe40000010000 */
[----:B------:R-:W-:Y:S01]  /*12c50*/  ST.E desc[UR42][R16.64+0x230], R24 ;  /* 0x0002301810007985 */ /* 0x000fe2000c10192a */
[----:B------:R-:W-:Y:S02]  /*12c60*/  F2FP.BF16.F32.PACK_AB R168, R198, R197 ;  /* 0x000000c5c6a8723e */ /* 0x000fe400000010ff */
[----:B------:R-:W-:Y:S01]  /*12c70*/  F2FP.BF16.F32.PACK_AB R170, R196, R195 ;  /* 0x000000c3c4aa723e */ /* 0x000fe200000010ff */
[----:B------:R-:W-:Y:S01]  /*12c80*/  ST.E desc[UR42][R4.64], R25 ;  /* 0x0000001904007985 */ /* 0x000fe2000c10192a */
        /* <DEDUP_REMOVED lines=398> */
[----:B------:R-:W-:Y:S04]  /*14570*/  STL [R1+0x88], R2 ;  /* 0x0000880201007387 */ /* 0x000fe80000100800 */
[----:B------:R-:W3:Y:S04]  /*14580*/  LD.E R11, desc[UR42][R16.64+0x230] ;  /* 0x0002302a100b7980 */ /* 0x000ee8000c101900 */
[----:B---3--:R3:W-:Y:S04]  /*14590*/  ST.E desc[UR42][R16.64+0x230], R11 ;  /* 0x0002300b10007985 */ /* 0x0087e8000c10192a */
[----:B------:R-:W4:Y:S04]  /*145a0*/  LD.E R13, desc[UR42][R4.64] ;  /* 0x0000002a040d7980 */ /* 0x000f28000c101900 */
[----:B----4-:R4:W-:Y:S04]  /*145b0*/  ST.E desc[UR42][R4.64], R13 ;  /* 0x0000000d04007985 */ /* 0x0109e8000c10192a */
[----:B------:R-:W5:Y:S04]  /*145c0*/  LD.E R15, desc[UR42][R8.64] ;  /* 0x0000002a080f7980 */ /* 0x000f68000c101900 */
[----:B-----5:R5:W-:Y:S04]  /*145d0*/  ST.E desc[UR42][R8.64], R15 ;  /* 0x0000000f08007985 */ /* 0x020be8000c10192a */
[----:B------:R-:W2:Y:S04]  /*145e0*/  LD.E R19, desc[UR42][R6.64] ;  /* 0x0000002a06137980 */ /* 0x000ea8000c101900 */
[----:B--2---:R2:W-:Y:S04]  /*145f0*/  ST.E desc[UR42][R6.64], R19 ;  /* 0x0000001306007985 */ /* 0x0045e8000c10192a */
[----:B------:R-:W2:Y:S04]  /*14600*/  LD.E R21, desc[UR42][R16.64+0x240] ;  /* 0x0002402a10157980 */ /* 0x000ea8000c101900 */
[----:B0-----:R-:W2:Y:S04]  /*14610*/  LD.E R25, desc[UR42][R16.64+0x244] ;  /* 0x0002442a10197980 */ /* 0x001ea8000c101900 */
[----:B-1----:R-:W2:Y:S04]  /*14620*/  LD.E R27, desc[UR42][R16.64+0x248] ;  /* 0x0002482a101b7980 */ /* 0x002ea8000c101900 */
[----:B------:R-:W2:Y:S04]  /*14630*/  LD.E R29, desc[UR42][R16.64+0x24c] ;  /* 0x00024c2a101d7980 */ /* 0x000ea8000c101900 */
[----:B---3--:R-:W3:Y:S04]  /*14640*/  LD.E R11, desc[UR42][R16.64+0x250] ;  /* 0x0002502a100b7980 */ /* 0x008ee8000c101900 */
[----:B------:R-:W3:Y:S04]  /*14650*/  LD.E R31, desc[UR42][R16.64+0x254] ;  /* 0x0002542a101f7980 */ /* 0x000ee8000c101900 */
[----:B----4-:R-:W4:Y:S04]  /*14660*/  LD.E R5, desc[UR42][R16.64+0x258] ;  /* 0x0002582a10057980 */ /* 0x010f28000c101900 */
[----:B------:R-:W4:Y:S04]  /*14670*/  LD.E R13, desc[UR42][R16.64+0x25c] ;  /* 0x00025c2a100d7980 */ /* 0x000f28000c101900 */
[----:B-----5:R-:W5:Y:S04]  /*14680*/  LD.E R9, desc[UR42][R16.64+0x260] ;  /* 0x0002602a10097980 */ /* 0x020f68000c101900 */
        /* <DEDUP_REMOVED lines=115> */
[----:B------:R0:W-:Y:S04]  /*14dc0*/  ST.E desc[UR42][R16.64+0x240], R21 ;  /* 0x0002401510007985 */ /* 0x0001e8000c10192a */
[----:B------:R0:W-:Y:S04]  /*14dd0*/  ST.E desc[UR42][R16.64+0x244], R25 ;  /* 0x0002441910007985 */ /* 0x0001e8000c10192a */
[----:B------:R0:W-:Y:S04]  /*14de0*/  ST.E desc[UR42][R16.64+0x248], R27 ;  /* 0x0002481b10007985 */ /* 0x0001e8000c10192a */
[----:B------:R0:W-:Y:S04]  /*14df0*/  ST.E desc[UR42][R16.64+0x24c], R29 ;  /* 0x00024c1d10007985 */ /* 0x0001e8000c10192a */
[----:B---3--:R0:W-:Y:S04]  /*14e00*/  ST.E desc[UR42][R16.64+0x250], R11 ;  /* 0x0002500b10007985 */ /* 0x0081e8000c10192a */
[----:B------:R0:W-:Y:S04]  /*14e10*/  ST.E desc[UR42][R16.64+0x254], R31 ;  /* 0x0002541f10007985 */ /* 0x0001e8000c10192a */
[----:B----4-:R0:W-:Y:S04]  /*14e20*/  ST.E desc[UR42][R16.64+0x258], R5 ;  /* 0x0002580510007985 */ /* 0x0101e8000c10192a */
[----:B------:R0:W-:Y:S04]  /*14e30*/  ST.E desc[UR42][R16.64+0x25c], R13 ;  /* 0x00025c0d10007985 */ /* 0x0001e8000c10192a */
[----:B-----5:R0:W-:Y:S04]  /*14e40*/  ST.E desc[UR42][R16.64+0x260], R9 ;  /* 0x0002600910007985 */ /* 0x0201e8000c10192a */
[----:B------:R0:W-:Y:S04]  /*14e50*/  ST.E desc[UR42][R16.64+0x264], R15 ;  /* 0x0002640f10007985 */ /* 0x0001e8000c10192a */
[----:B--2---:R0:W-:Y:S04]  /*14e60*/  ST.E desc[UR42][R16.64+0x268], R7 ;  /* 0x0002680710007985 */ /* 0x0041e8000c10192a */
        /* <DEDUP_REMOVED lines=121> */
.L_x_3707:
[----:B------:R-:W-:Y:S05]  /*15600*/  BSYNC B0 ;  /* 0x0000000000007941 */ /* 0x000fea0003800000 */
.L_x_3706:
[C---:B------:R-:W-:Y:S01]  /*15610*/  ISETP.GT.AND P0, PT, R0.reuse, R3, PT ;  /* 0x000000030000720c */ /* 0x040fe20003f04270 */
[----:B------:R-:W-:-:S12]  /*15620*/  VIADD R0, R0, 0xffffffff ;  /* 0xffffffff00007836 */ /* 0x000fd80000000000 */
[----:B------:R-:W-:Y:S05]  /*15630*/  @P0 BRA `(.L_x_3708) ;  /* 0xffffff4c00a00947 */ /* 0x000fea000383ffff */
[----:B01----:R-:W2:Y:S02]  /*15640*/  LDL R2, [R1+0x70] ;  /* 0x0000700001027983 */ /* 0x003ea40000100800 */
[----:B--2---:R-:W-:-:S07]  /*15650*/  IMAD.SHL.U32 R2, R2, 0x80, RZ ;  /* 0x0000008002027824 */ /* 0x004fce00078e00ff */
.L_x_3681:
        /* <DEDUP_REMOVED lines=10> */
[----:B------:R-:W-:-:S04]  /*15700*/  IMAD.IADD R2, R187, 0x1, R2 ;  /* 0x00000001bb027824 */ /* 0x000fc800078e0202 */
        /* <DEDUP_REMOVED lines=12> */
.L_x_3711:
[----:B------:R-:W-:-:S13]  /*157d0*/  ISETP.NE.AND P0, PT, R7, 0x1, PT ;  /* 0x000000010700780c */ /* 0x000fda0003f05270 */
[----:B------:R-:W0:Y:S02]  /*157e0*/  @P0 LDC.64 R4, c[0x0][0xae0] ;  /* 0x0002b800ff040b82 */ /* 0x000e240000000a00 */
[----:B0-----:R-:W-:-:S05]  /*157f0*/  @P0 IMAD.HI.U32 R4, R2, R4, RZ ;  /* 0x0000000402040227 */ /* 0x001fca00078e00ff */
[----:B------:R-:W-:-:S07]  /*15800*/  @P0 SHF.R.U32.HI R2, RZ, R5, R4 ;  /* 0x00000005ff020219 */ /* 0x000fce0000011604 */
.L_x_3712:
[----:B------:R-:W-:Y:S05]  /*15810*/  BSYNC B0 ;  /* 0x0000000000007941 */ /* 0x000fea0003800000 */
.L_x_3710:
[----:B------:R-:W-:-:S05]  /*15820*/  IMAD R2, R2, R7, RZ ;  /* 0x0000000702027224 */ /* 0x000fca00078e02ff */
[----:B------:R-:W-:-:S07]  /*15830*/  VIMNMX R3, R3, R2, !PT ;  /* 0x0000000203037248 */ /* 0x000fce0007fe0100 */
.L_x_3709:
[----:B------:R-:W-:-:S04]  /*15840*/  VIADD R3, R3, 0x5f ;  /* 0x0000005f03037836 */ /* 0x000fc80000000000 */
[----:B------:R-:W-:-:S05]  /*15850*/  IMAD.HI R3, R3, 0x2aaaaaab, RZ ;  /* 0x2aaaaaab03037827 */ /* 0x000fca00078e02ff */
[----:B------:R-:W-:-:S04]  /*15860*/  SHF.R.U32.HI R2, RZ, 0x1f, R3 ;  /* 0x0000001fff027819 */ /* 0x000fc80000011603 */
[----:B------:R-:W-:-:S04]  /*15870*/  LEA.HI.SX32 R2, R3, R2, 0x1c ;  /* 0x0000000203027211 */ /* 0x000fc800078fe2ff */
[----:B------:R-:W-:-:S04]  /*15880*/  VIMNMX R4, R165, R2, !PT ;  /* 0x00000002a5047248 */ /* 0x000fc80007fe0100 */
[----:B------:R-:W-:-:S13]  /*15890*/  ISETP.GE.AND P0, PT, R0, R4, PT ;  /* 0x000000040000720c */ /* 0x000fda0003f06270 */
[----:B------:R-:W-:Y:S05]  /*158a0*/  @!P0 BRA `(.L_x_3713) ;  /* 0x0000009c00c48947 */ /* 0x000fea0003800000 */
[----:B------:R0:W5:Y:S01]  /*158b0*/  LDL.64 R2, [R1+0x178] ;  /* 0x0001780001027983 */ /* 0x0001620000100a00 */
[----:B------:R-:W-:-:S07]  /*158c0*/  IMAD.MOV.U32 R5, RZ, RZ, R0 ;  /* 0x000000ffff057224 */ /* 0x000fce00078e0000 */
.L_x_3730:
        /* <DEDUP_REMOVED lines=19> */
[----:B---3--:R-:W-:Y:S01]  /*15a00*/  @!P1 IMAD.MOV.U32 R7, RZ, RZ, RZ ;  /* 0x000000ffff079224 */ /* 0x008fe200078e00ff */
[----:B--2---:R-:W-:-:S04]  /*15a10*/  LOP3.LUT R0, R0, 0x1, RZ, 0xfc, !PT ;  /* 0x0000000100007812 */ /* 0x004fc800078efcff */
[----:B------:R-:W-:-:S13]  /*15a20*/  ISETP.NE.AND P2, PT, R0, 0x3, PT ;  /* 0x000000030000780c */ /* 0x000fda0003f45270 */
[----:B-1----:R-:W-:Y:S05]  /*15a30*/  @!P2 BRA `(.L_x_3715) ;  /* 0x000000000004a947 */ /* 0x002fea0003800000 */
[----:B------:R-:W-:Y:S01]  /*15a40*/  BPT.TRAP 0x1 ;  /* 0x000000040000795c */ /* 0x000fe20000300000 */
.L_x_3715:
[----:B------:R-:W-:Y:S05]  /*15a50*/  BSYNC B0 ;  /* 0x0000000000007941 */ /* 0x000fea0003800000 */
.L_x_3714:
        /* <DEDUP_REMOVED lines=13> */
.L_x_3717:
[----:B------:R-:W-:Y:S05]  /*15b30*/  BSYNC B0 ;  /* 0x0000000000007941 */ /* 0x000fea0003800000 */
.L_x_3716:
        /* <DEDUP_REMOVED lines=8> */
.L_x_3719:
[----:B------:R-:W-:Y:S05]  /*15bc0*/  BSYNC B0 ;  /* 0x0000000000007941 */ /* 0x000fea0003800000 */
.L_x_3718:
        /* <DEDUP_REMOVED lines=59> */
.L_x_3722:
[----:B------:R-:W-:Y:S05]  /*15f80*/  BSYNC B0 ;  /* 0x0000000000007941 */ /* 0x000fea0003800000 */
.L_x_3721:
        /* <DEDUP_REMOVED lines=10> */
.L_x_3724:
[----:B------:R-:W-:Y:S05]  /*16030*/  BSYNC B0 ;  /* 0x0000000000007941 */ /* 0x000fea0003800000 */
.L_x_3723:
[----:B------:R-:W-:Y:S04]  /*16040*/  BSSY B0, `(.L_x_3725) ;  /* 0x0000006000007945 */ /* 0x000fe80003800000 */
[----:B--2---:R-:W-:Y:S05]  /*16050*/  @P1 BRA `(.L_x_3726) ;  /* 0x0000000000101947 */ /* 0x004fea0003800000 */
[----:B-----5:R-:W-:Y:S01]  /*16060*/  IMAD R6, R6, 0x8, R9 ;  /* 0x0000000806067824 */ /* 0x020fe200078e0209 */
[----:B-1----:R-:W-:-:S04]  /*16070*/  SHF.L.U32 R7, R8, 0x1f, RZ ;  /* 0x0000001f08077819 */ /* 0x002fc800000006ff */
[----:B------:R-:W1:Y:S02]  /*16080*/  SYNCS.PHASECHK.TRANS64.TRYWAIT P1, [R6+URZ], R7 ;  /* 0x00000007060075a7 */ /* 0x000e64000802017f */
[----:B-1----:R-:W-:Y:S05]  /*16090*/  @!P1 BRA `(.L_x_3727) ;  /* 0x0000022400b49947 */ /* 0x002fea0003800000 */
.L_x_3726:
[----:B------:R-:W-:Y:S05]  /*160a0*/  BSYNC B0 ;  /* 0x0000000000007941 */ /* 0x000fea0003800000 */
.L_x_3725:
[----:B-1----:R-:W2:Y:S04]  /*160b0*/  LDL R7, [R1+0x90] ;  /* 0x0000900001077983 */ /* 0x002ea80000100800 */
        /* <DEDUP_REMOVED lines=173> */
[----:B------:R-:W1:Y:S01]  /*16b90*/  S2R R74, SR_TID.X ;  /* 0x00000000004a7919 */ /* 0x000e620000002100 */
[----:B------:R-:W-:Y:S04]  /*16ba0*/  STL [R1+0x90], R0 ;  /* 0x0000900001007387 */ /* 0x000fe80000100800 */
[----:B------:R-:W-:Y:S01]  /*16bb0*/  STL [R1+0x90], R0 ;  /* 0x0000900001007387 */ /* 0x000fe20000100800 */
[----:B------:R-:W-:-:S02]  /*16bc0*/  WARPGROUP.DEPBAR.LE gsb0, 0x0 ;  /* 0x00008000000079c5 */ /* 0x000fc40000010000 */
[----:B------:R-:W-:-:S06]  /*16bd0*/  WARPGROUP.ARRIVE ;  /* 0x00000000000079c5 */ /* 0x000fcc0000000000 */
[----:B------:R-:W-:Y:S01]  /*16be0*/  HGMMA.64x96x16.F32.BF16 R24, gdesc[UR4], R24, gsb0 ;  /* 0x01600000041879f0 */ /* 0x000fe20008001818 */
[----:B-1----:R-:W-:Y:S01]  /*16bf0*/  LOP3.LUT R74, R74, 0x7f, RZ, 0xc0, !PT ;  /* 0x0000007f4a4a7812 */ /* 0x002fe200078ec0ff */
        /* <DEDUP_REMOVED lines=24> */
[----:B--2---:R-:W2:Y:S04]  /*16d80*/  LD.E.64 R6, desc[UR42][R16.64+0x440] ;  /* 0x0004402a10067980 */ /* 0x004ea8000c101b00 */
[----:B---3--:R-:W3:Y:S01]  /*16d90*/  LD.E R12, desc[UR42][R12.64] ;  /* 0x0000002a0c0c7980 */ /* 0x008ee2000c101900 */
[----:B------:R-:W-:-:S04]  /*16da0*/  UIADD3 UR4, UP0, UR37, 0x440, URZ ;  /* 0x0000044025047890 */ /* 0x000fc8000ff1e03f */
[----:B------:R-:W-:Y:S02]  /*16db0*/  ULOP3.LUT UR4, UR4, 0x4, URZ, 0xfc, !UPT ;  /* 0x0000000404047892 */ /* 0x000fe4000f8efc3f */
[----:B------:R-:W-:Y:S01]  /*16dc0*/  UIADD3.X UR5, URZ, UR36, URZ, UP0, !UPT ;  /* 0x000000243f057290 */ /* 0x000fe200087fe43f */
[-C--:B---3--:R-:W-:Y:S01]  /*16dd0*/  FMUL.FTZ R11, R24, R12.reuse ;  /* 0x0000000c180b7220 */ /* 0x088fe20000410000 */
[-C--:B------:R-:W-:Y:S01]  /*16de0*/  FMUL.FTZ R10, R25, R12.reuse ;  /* 0x0000000c190a7220 */ /* 0x080fe20000410000 */
[----:B------:R-:W-:-:S04]  /*16df0*/  FMUL.FTZ R20, R28, R12 ;  /* 0x0000000c1c147220 */ /* 0x000fc80000410000 */
[----:B------:R-:W2:Y:S01]  /*16e00*/  MUFU.TANH R11, R11 ;  /* 0x0000000b000b7308 */ /* 0x000ea20000002400 */
[-C--:B------:R-:W-:Y:S01]  /*16e10*/  FMUL.FTZ R21, R29, R12.reuse ;  /* 0x0000000c1d157220 */ /* 0x080fe20000410000 */
[----:B------:R-:W-:-:S06]  /*16e20*/  FMUL.FTZ R29, R32, R12 ;  /* 0x0000000c201d7220 */ /* 0x000fcc0000410000 */
[----:B------:R-:W3:Y:S01]  /*16e30*/  MUFU.TANH R10, R10 ;  /* 0x0000000a000a7308 */ /* 0x000ee20000002400 */
[-C--:B------:R-:W-:Y:S01]  /*16e40*/  FMUL.FTZ R13, R30, R12.reuse ;  /* 0x0000000c1e0d7220 */ /* 0x080fe20000410000 */
[----:B------:R-:W-:-:S06]  /*16e50*/  FMUL.FTZ R30, R33, R12 ;  /* 0x0000000c211e7220 */ /* 0x000fcc0000410000 */
[----:B------:R-:W4:Y:S01]  /*16e60*/  MUFU.TANH R20, R20 ;  /* 0x0000001400147308 */ /* 0x000f220000002400 */
[-C--:B------:R-:W-:Y:S01]  /*16e70*/  FMUL.FTZ R19, R38, R12.reuse ;  /* 0x0000000c26137220 */ /* 0x080fe20000410000 */
[----:B------:R-:W-:Y:S01]  /*16e80*/  FMUL.FTZ R38, R41, R12 ;  /* 0x0000000c29267220 */ /* 0x000fe20000410000 */
[----:B--2---:R-:W-:-:S05]  /*16e90*/  FMNMX.FTZ R41, R11, R6, !PT ;  /* 0x000000060b297209 */ /* 0x004fca0007810000 */
[----:B------:R-:W2:Y:S01]  /*16ea0*/  MUFU.TANH R21, R21 ;  /* 0x0000001500157308 */ /* 0x000ea20000002400 */
[-C--:B------:R-:W-:Y:S01]  /*16eb0*/  FMUL.FTZ R33, R36, R12.reuse ;  /* 0x0000000c24217220 */ /* 0x080fe20000410000 */
[----:B------:R-:W-:Y:S01]  /*16ec0*/  FMUL.FTZ R15, R34, R12 ;  /* 0x0000000c220f7220 */ /* 0x000fe20000410000 */
[----:B---3--:R-:W-:-:S05]  /*16ed0*/  FMNMX.FTZ R41, R10, R41, !PT ;  /* 0x000000290a297209 */ /* 0x008fca0007810000 */
[----:B------:R-:W3:Y:S01]  /*16ee0*/  MUFU.TANH R29, R29 ;  /* 0x0000001d001d7308 */ /* 0x000ee20000002400 */
[-C--:B------:R-:W-:Y:S01]  /*16ef0*/  FMUL.FTZ R34, R37, R12.reuse ;  /* 0x0000000c25227220 */ /* 0x080fe20000410000 */
[-C--:B------:R-:W-:Y:S01]  /*16f00*/  FMUL.FTZ R25, R42, R12.reuse ;  /* 0x0000000c2a197220 */ /* 0x080fe20000410000 */
[----:B------:R-:W-:-:S05]  /*16f10*/  FMUL.FTZ R42, R48, R12 ;  /* 0x0000000c302a7220 */ /* 0x000fca0000410000 */
[----:B------:R-:W0:Y:S01]  /*16f20*/  MUFU.TANH R30, R30 ;  /* 0x0000001e001e7308 */ /* 0x000e220000002400 */
[----:B----4-:R-:W-:Y:S01]  /*16f30*/  FMNMX.FTZ R48, R20, R41, !PT ;  /* 0x0000002914307209 */ /* 0x010fe20007810000 */
[----:B------:R-:W-:-:S06]  /*16f40*/  FMUL.FTZ R37, R40, R12 ;  /* 0x0000000c28257220 */ /* 0x000fcc0000410000 */
[----:B------:R-:W4:Y:S01]  /*16f50*/  MUFU.TANH R33, R33 ;  /* 0x0000002100217308 */ /* 0x000f220000002400 */
[----:B--2---:R-:W-:Y:S01]  /*16f60*/  FMNMX.FTZ R48, R21, R48, !PT ;  /* 0x0000003015307209 */ /* 0x004fe20007810000 */
[----:B------:R-:W-:-:S06]  /*16f70*/  FMUL.FTZ R24, R39, R12 ;  /* 0x0000000c27187220 */ /* 0x000fcc0000410000 */
[----:B------:R-:W2:Y:S01]  /*16f80*/  MUFU.TANH R34, R34 ;  /* 0x0000002200227308 */ /* 0x000ea20000002400 */
[----:B---3--:R-:W-:Y:S01]  /*16f90*/  FMNMX.FTZ R41, R29, R48, !PT ;  /* 0x000000301d297209 */ /* 0x008fe20007810000 */
[----:B------:R-:W-:-:S06]  /*16fa0*/  FMUL.FTZ R39, R44, R12 ;  /* 0x0000000c2c277220 */ /* 0x000fcc0000410000 */
[----:B------:R-:W3:Y:S01]  /*16fb0*/  MUFU.TANH R37, R37 ;  /* 0x0000002500257308 */ /* 0x000ee20000002400 */
[----:B0-----:R-:W-:Y:S01]  /*16fc0*/  FMNMX.FTZ R48, R30, R41, !PT ;  /* 0x000000291e307209 */ /* 0x001fe20007810000 */
[-C--:B------:R-:W-:Y:S01]  /*16fd0*/  FMUL.FTZ R40, R45, R12.reuse ;  /* 0x0000000c2d287220 */ /* 0x080fe20000410000 */
[----:B------:R-:W-:-:S05]  /*16fe0*/  FMUL.FTZ R28, R47, R12 ;  /* 0x0000000c2f1c7220 */ /* 0x000fca0000410000 */
[----:B------:R-:W0:Y:S01]  /*16ff0*/  MUFU.TANH R38, R38 ;  /* 0x0000002600267308 */ /* 0x000e220000002400 */
[----:B----4-:R-:W-:Y:S01]  /*17000*/  FMNMX.FTZ R47, R33, R48, !PT ;  /* 0x00000030212f7209 */ /* 0x010fe20007810000 */
[-C--:B------:R-:W-:Y:S01]  /*17010*/  FMUL.FTZ R8, R26, R12.reuse ;  /* 0x0000000c1a087220 */ /* 0x080fe20000410000 */
[----:B------:R-:W-:-:S05]  /*17020*/  FMUL.FTZ R26, R43, R12 ;  /* 0x0000000c2b1a7220 */ /* 0x000fca0000410000 */
[----:B------:R-:W4:Y:S01]  /*17030*/  MUFU.TANH R39, R39 ;  /* 0x0000002700277308 */ /* 0x000f220000002400 */
[----:B--2---:R-:W-:Y:S01]  /*17040*/  FMNMX.FTZ R48, R34, R47, !PT ;  /* 0x0000002f22307209 */ /* 0x004fe20007810000 */
[----:B------:R-:W-:-:S06]  /*17050*/  FMUL.FTZ R43, R49, R12 ;  /* 0x0000000c312b7220 */ /* 0x000fcc0000410000 */
[----:B------:R-:W2:Y:S01]  /*17060*/  MUFU.TANH R40, R40 ;  /* 0x0000002800287308 */ /* 0x000ea20000002400 */
[----:B---3--:R-:W-:Y:S01]  /*17070*/  FMNMX.FTZ R47, R37, R48, !PT ;  /* 0x00000030252f7209 */ /* 0x008fe20007810000 */
[-C--:B------:R-:W-:Y:S01]  /*17080*/  FMUL.FTZ R44, R52, R12.reuse ;  /* 0x0000000c342c7220 */ /* 0x080fe20000410000 */
[----:B------:R-:W-:-:S05]  /*17090*/  FMUL.FTZ R9, R27, R12 ;  /* 0x0000000c1b097220 */ /* 0x000fca0000410000 */
[----:B------:R-:W3:Y:S01]  /*170a0*/  MUFU.TANH R42, R42 ;  /* 0x0000002a002a7308 */ /* 0x000ee20000002400 */
[----:B0-----:R-:W-:Y:S01]  /*170b0*/  FMNMX.FTZ R48, R38, R47, !PT ;  /* 0x0000002f26307209 */ /* 0x001fe20007810000 */
[-C--:B------:R-:W-:Y:S01]  /*170c0*/  FMUL.FTZ R45, R53, R12.reuse ;  /* 0x0000000c352d7220 */ /* 0x080fe20000410000 */
[----:B------:R-:W-:-:S05]  /*170d0*/  FMUL.FTZ R27, R46, R12 ;  /* 0x0000000c2e1b7220 */ /* 0x000fca0000410000 */
[----:B------:R-:W0:Y:S01]  /*170e0*/  MUFU.TANH R43, R43 ;  /* 0x0000002b002b7308 */ /* 0x000e220000002400 */
[----:B----4-:R-:W-:Y:S01]  /*170f0*/  FMNMX.FTZ R47, R39, R48, !PT ;  /* 0x00000030272f7209 */ /* 0x010fe20007810000 */
[----:B------:R-:W-:-:S06]  /*17100*/  FMUL.FTZ R46, R56, R12 ;  /* 0x0000000c382e7220 */ /* 0x000fcc0000410000 */
[----:B------:R-:W4:Y:S01]  /*17110*/  MUFU.TANH R8, R8 ;  /* 0x0000000800087308 */ /* 0x000f220000002400 */
[----:B------:R-:W-:Y:S01]  /*17120*/  FMUL.FTZ R14, R31, R12 ;  /* 0x0000000c1f0e7220 */ /* 0x000fe20000410000 */
[----:B--2---:R-:W-:-:S06]  /*17130*/  FMNMX.FTZ R47, R40, R47, !PT ;  /* 0x0000002f282f7209 */ /* 0x004fcc0007810000 */
[----:B------:R-:W2:Y:S01]  /*17140*/  MUFU.TANH R44, R44 ;  /* 0x0000002c002c7308 */ /* 0x000ea20000002400 */
[----:B------:R-:W-:Y:S01]  /*17150*/  FMUL.FTZ R52, R57, R12 ;  /* 0x0000000c39347220 */ /* 0x000fe20000410000 */
[----:B---3--:R-:W-:-:S06]  /*17160*/  FMNMX.FTZ R48, R42, R47, !PT ;  /* 0x0000002f2a307209 */ /* 0x008fcc0007810000 */
[----:B------:R-:W3:Y:S08]  /*17170*/  MUFU.TANH R9, R9 ;  /* 0x0000000900097308 */ /* 0x000ef00000002400 */
[----:B------:R-:W1:Y:S01]  /*17180*/  MUFU.TANH R45, R45 ;  /* 0x0000002d002d7308 */ /* 0x000e620000002400 */
[-C--:B------:R-:W-:Y:S01]  /*17190*/  FMUL.FTZ R60, R60, R12.reuse ;  /* 0x0000000c3c3c7220 */ /* 0x080fe20000410000 */
[----:B------:R-:W-:-:S06]  /*171a0*/  FMUL.FTZ R18, R35, R12 ;  /* 0x0000000c23127220 */ /* 0x000fcc0000410000 */
[----:B------:R-:W1:Y:S01]  /*171b0*/  MUFU.TANH R13, R13 ;  /* 0x0000000d000d7308 */ /* 0x000e620000002400 */
[----:B0-----:R-:W-:Y:S01]  /*171c0*/  FMNMX.FTZ R47, R43, R48, !PT ;  /* 0x000000302b2f7209 */ /* 0x001fe20007810000 */
[----:B------:R-:W-:-:S06]  /*171d0*/  FMUL.FTZ R61, R61, R12 ;  /* 0x0000000c3d3d7220 */ /* 0x000fcc0000410000 */
[----:B------:R-:W0:Y:S01]  /*171e0*/  MUFU.TANH R46, R46 ;  /* 0x0000002e002e7308 */ /* 0x000e220000002400 */
[----:B------:R-:W-:Y:S01]  /*171f0*/  FMUL.FTZ R31, R50, R12 ;  /* 0x0000000c321f7220 */ /* 0x000fe20000410000 */
[----:B----4-:R-:W-:-:S06]  /*17200*/  FMNMX.FTZ R48, R8, R7, !PT ;  /* 0x0000000708307209 */ /* 0x010fcc0007810000 */
[----:B------:R-:W4:Y:S01]  /*17210*/  MUFU.TANH R14, R14 ;  /* 0x0000000e000e7308 */ /* 0x000f220000002400 */
[----:B--2---:R-:W-:-:S07]  /*17220*/  FMNMX.FTZ R50, R44, R47, !PT ;  /* 0x0000002f2c327209 */ /* 0x004fce0007810000 */
[----:B------:R-:W2:Y:S01]  /*17230*/  MUFU.TANH R52, R52 ;  /* 0x0000003400347308 */ /* 0x000ea20000002400 */
[----:B------:R-:W-:Y:S01]  /*17240*/  FMUL.FTZ R64, R64, R12 ;  /* 0x0000000c40407220 */ /* 0x000fe20000410000 */
[----:B---3--:R-:W-:-:S06]  /*17250*/  FMNMX.FTZ R48, R9, R48, !PT ;  /* 0x0000003009307209 */ /* 0x008fcc0007810000 */
[----:B------:R-:W3:Y:S01]  /*17260*/  MUFU.TANH R15, R15 ;  /* 0x0000000f000f7308 */ /* 0x000ee20000002400 */
[----:B-1----:R-:W-:Y:S01]  /*17270*/  FMNMX.FTZ R49, R45, R50, !PT ;  /* 0x000000322d317209 */ /* 0x002fe20007810000 */
[----:B------:R-:W-:-:S06]  /*17280*/  FMUL.FTZ R65, R65, R12 ;  /* 0x0000000c41417220 */ /* 0x000fcc0000410000 */
[----:B------:R-:W1:Y:S01]  /*17290*/  MUFU.TANH R73, R60 ;  /* 0x0000003c00497308 */ /* 0x000e620000002400 */
[----:B------:R-:W-:-:S07]  /*172a0*/  FMNMX.FTZ R47, R13, R48, !PT ;  /* 0x000000300d2f7209 */ /* 0x000fce0007810000 */
[----:B------:R-:W1:Y:S01]  /*172b0*/  MUFU.TANH R18, R18 ;  /* 0x0000001200127308 */ /* 0x000e620000002400 */
[----:B0-----:R-:W-:-:S07]  /*172c0*/  FMNMX.FTZ R49, R46, R49, !PT ;  /* 0x000000312e317209 */ /* 0x001fce0007810000 */
[----:B------:R-:W0:Y:S01]  /*172d0*/  MUFU.TANH R61, R61 ;  /* 0x0000003d003d7308 */ /* 0x000e220000002400 */
[----:B------:R-:W-:Y:S01]  /*172e0*/  FMUL.FTZ R68, R68, R12 ;  /* 0x0000000c44447220 */ /* 0x000fe20000410000 */
[----:B----4-:R-:W-:-:S06]  /*172f0*/  FMNMX.FTZ R48, R14, R47, !PT ;  /* 0x0000002f0e307209 */ /* 0x010fcc0007810000 */
[----:B------:R-:W4:Y:S01]  /*17300*/  MUFU.TANH R19, R19 ;  /* 0x0000001300137308 */ /* 0x000f220000002400 */
[----:B--2---:R-:W-:Y:S01]  /*17310*/  FMNMX.FTZ R50, R52, R49, !PT ;  /* 0x0000003134327209 */ /* 0x004fe20007810000 */
[----:B------:R-:W-:-:S06]  /*17320*/  FMUL.FTZ R69, R69, R12 ;  /* 0x0000000c45457220 */ /* 0x000fcc0000410000 */
[----:B------:R-:W2:Y:S01]  /*17330*/  MUFU.TANH R75, R64 ;  /* 0x00000040004b7308 */ /* 0x000ea20000002400 */
[----:B---3--:R-:W-:Y:S02]  /*17340*/  FMNMX.FTZ R47, R15, R48, !PT ;  /* 0x000000300f2f7209 */ /* 0x008fe40007810000 */
[----:B-1----:R-:W-:-:S05]  /*17350*/  FMNMX.FTZ R50, R73, R50, !PT ;  /* 0x0000003249327209 */ /* 0x002fca0007810000 */
[----:B------:R-:W1:Y:S01]  /*17360*/  MUFU.TANH R65, R65 ;  /* 0x0000004100417308 */ /* 0x000e620000002400 */
[----:B------:R-:W-:-:S07]  /*17370*/  FMNMX.FTZ R48, R18, R47, !PT ;  /* 0x0000002f12307209 */ /* 0x000fce0007810000 */
[----:B------:R-:W3:Y:S01]  /*17380*/  MUFU.TANH R24, R24 ;  /* 0x0000001800187308 */ /* 0x000ee20000002400 */
[----:B0-----:R-:W-:-:S07]  /*17390*/  FMNMX.FTZ R50, R61, R50, !PT ;  /* 0x000000323d327209 */ /* 0x001fce0007810000 */
[----:B------:R-:W0:Y:S01]  /*173a0*/  MUFU.TANH R77, R68 ;  /* 0x00000044004d7308 */ /* 0x000e220000002400 */
[----:B----4-:R-:W-:-:S07]  /*173b0*/  FMNMX.FTZ R49, R19, R48, !PT ;  /* 0x0000003013317209 */ /* 0x010fce0007810000 */
[----:B------:R-:W4:Y:S01]  /*173c0*/  MUFU.TANH R25, R25 ;  /* 0x0000001900197308 */ /* 0x000f220000002400 */
[----:B--2---:R-:W-:-:S07]  /*173d0*/  FMNMX.FTZ R48, R75, R50, !PT ;  /* 0x000000324b307209 */ /* 0x004fce0007810000 */
[----:B------:R-:W2:Y:S01]  /*173e0*/  MUFU.TANH R69, R69 ;  /* 0x0000004500457308 */ /* 0x000ea20000002400 */
[----:B------:R-:W-:-:S07]  /*173f0*/  FMUL.FTZ R35, R54, R12 ;  /* 0x0000000c36237220 */ /* 0x000fce0000410000 */
[----:B------:R-:W2:Y:S01]  /*17400*/  MUFU.TANH R26, R26 ;  /* 0x0000001a001a7308 */ /* 0x000ea20000002400 */
[----:B-1----:R-:W-:Y:S01]  /*17410*/  FMNMX.FTZ R54, R65, R48, !PT ;  /* 0x0000003041367209 */ /* 0x002fe20007810000 */
[----:B------:R-:W-:Y:S01]  /*17420*/  FMUL.FTZ R32, R51, R12 ;  /* 0x0000000c33207220 */ /* 0x000fe20000410000 */
[----:B---3--:R-:W-:-:S05]  /*17430*/  FMNMX.FTZ R50, R24, R49, !PT ;  /* 0x0000003118327209 */ /* 0x008fca0007810000 */
[----:B------:R-:W1:Y:S01]  /*17440*/  MUFU.TANH R27, R27 ;  /* 0x0000001b001b7308 */ /* 0x000e620000002400 */
[----:B0-----:R-:W-:Y:S02]  /*17450*/  FMNMX.FTZ R54, R77, R54, !PT ;  /* 0x000000364d367209 */ /* 0x001fe40007810000 */
[----:B----4-:R-:W-:-:S05]  /*17460*/  FMNMX.FTZ R49, R25, R50, !PT ;  /* 0x0000003219317209 */ /* 0x010fca0007810000 */
[----:B------:R-:W0:Y:S01]  /*17470*/  MUFU.TANH R28, R28 ;  /* 0x0000001c001c7308 */ /* 0x000e220000002400 */
[----:B--2---:R-:W-:Y:S01]  /*17480*/  FMNMX.FTZ R57, R69, R54, !PT ;  /* 0x0000003645397209 */ /* 0x004fe20007810000 */
[----:B------:R-:W-:Y:S01]  /*17490*/  FMUL.FTZ R36, R55, R12 ;  /* 0x0000000c37247220 */ /* 0x000fe20000410000 */
[----:B------:R-:W-:-:S05]  /*174a0*/  FMNMX.FTZ R50, R26, R49, !PT ;  /* 0x000000311a327209 */ /* 0x000fca0007810000 */
[----:B------:R-:W2:Y:S01]  /*174b0*/  MUFU.TANH R31, R31 ;  /* 0x0000001f001f7308 */ /* 0x000ea20000002400 */
[----:B-1----:R-:W-:Y:S01]  /*174c0*/  FMNMX.FTZ R51, R27, R50, !PT ;  /* 0x000000321b337209 */ /* 0x002fe20007810000 */
[----:B------:R-:W1:Y:S06]  /*174d0*/  SHFL.BFLY PT, R56, R57, 0x2, 0x1f ;  /* 0x0c401f0039387f89 */ /* 0x000e6c00000e0000 */
[----:B------:R-:W3:Y:S01]  /*174e0*/  MUFU.TANH R32, R32 ;  /* 0x0000002000207308 */ /* 0x000ee20000002400 */
[----:B------:R-:W-:Y:S01]  /*174f0*/  FMUL.FTZ R41, R58, R12 ;  /* 0x0000000c3a297220 */ /* 0x000fe20000410000 */
[----:B0-----:R-:W-:-:S06]  /*17500*/  FMNMX.FTZ R54, R28, R51, !PT ;  /* 0x000000331c367209 */ /* 0x001fcc0007810000 */
[----:B------:R-:W0:Y:S01]  /*17510*/  MUFU.TANH R35, R35 ;  /* 0x0000002300237308 */ /* 0x000e220000002400 */
[----:B------:R-:W-:Y:S01]  /*17520*/  FMUL.FTZ R47, R59, R12 ;  /* 0x0000000c3b2f7220 */ /* 0x000fe20000410000 */
[----:B--2---:R-:W-:-:S06]  /*17530*/  FMNMX.FTZ R51, R31, R54, !PT ;  /* 0x000000361f337209 */ /* 0x004fcc0007810000 */
[----:B------:R-:W2:Y:S01]  /*17540*/  MUFU.TANH R36, R36 ;  /* 0x0000002400247308 */ /* 0x000ea20000002400 */
[----:B------:R-:W-:Y:S01]  /*17550*/  FMUL.FTZ R48, R62, R12 ;  /* 0x0000000c3e307220 */ /* 0x000fe20000410000 */
[----:B---3--:R-:W-:-:S06]  /*17560*/  FMNMX.FTZ R54, R32, R51, !PT ;  /* 0x0000003320367209 */ /* 0x008fcc0007810000 */
        /* <DEDUP_REMOVED lines=10> */
[----:B-1----:R-:W-:Y:S01]  /*17610*/  FMNMX.FTZ R56, R57, R56, !PT ;  /* 0x0000003839387209 */ /* 0x002fe20007810000 */
[----:B------:R-:W-:Y:S01]  /*17620*/  FMUL.FTZ R53, R70, R12 ;  /* 0x0000000c46357220 */ /* 0x000fe20000410000 */
[----:B0-----:R-:W-:-:S05]  /*17630*/  FMNMX.FTZ R55, R47, R54, !PT ;  /* 0x000000362f377209 */ /* 0x001fca0007810000 */
[----:B------:R-:W0:Y:S01]  /*17640*/  MUFU.TANH R50, R50 ;  /* 0x0000003200327308 */ /* 0x000e220000002400 */
[----:B------:R-:W1:Y:S01]  /*17650*/  SHFL.BFLY PT, R63, R56, 0x1, 0x1f ;  /* 0x0c201f00383f7f89 */ /* 0x000e6200000e0000 */
[----:B------:R-:W-:Y:S01]  /*17660*/  FMUL.FTZ R12, R71, R12 ;  /* 0x0000000c470c7220 */ /* 0x000fe20000410000 */
[----:B--2---:R-:W-:-:S05]  /*17670*/  FMNMX.FTZ R54, R48, R55, !PT ;  /* 0x0000003730367209 */ /* 0x004fca0007810000 */
[----:B------:R-:W2:Y:S01]  /*17680*/  MUFU.TANH R51, R51 ;  /* 0x0000003300337308 */ /* 0x000ea20000002400 */
[----:B---3--:R-:W-:-:S07]  /*17690*/  FMNMX.FTZ R55, R49, R54, !PT ;  /* 0x0000003631377209 */ /* 0x008fce0007810000 */
[----:B------:R-:W3:Y:S01]  /*176a0*/  MUFU.TANH R53, R53 ;  /* 0x0000003500357308 */ /* 0x000ee20000002400 */
[----:B0-----:R-:W-:-:S07]  /*176b0*/  FMNMX.FTZ R54, R50, R55, !PT ;  /* 0x0000003732367209 */ /* 0x001fce0007810000 */
[----:B------:R-:W0:Y:S01]  /*176c0*/  MUFU.TANH R12, R12 ;  /* 0x0000000c000c7308 */ /* 0x000e220000002400 */
[----:B--2---:R-:W-:Y:S01]  /*176d0*/  FMNMX.FTZ R54, R51, R54, !PT ;  /* 0x0000003633367209 */ /* 0x004fe20007810000 */
[----:B------:R-:W-:Y:S01]  /*176e0*/  IMAD.U32 R58, RZ, RZ, UR4 ;  /* 0x00000004ff3a7e24 */ /* 0x000fe2000f8e00ff */
[----:B-1----:R-:W-:Y:S01]  /*176f0*/  FMNMX.FTZ R63, R56, R63, !PT ;  /* 0x0000003f383f7209 */ /* 0x002fe20007810000 */
[----:B------:R-:W-:Y:S01]  /*17700*/  IMAD.U32 R59, RZ, RZ, UR5 ;  /* 0x00000005ff3b7e24 */ /* 0x000fe2000f8e00ff */
[----:B---3--:R-:W-:Y:S01]  /*17710*/  FMNMX.FTZ R55, R53, R54, !PT ;  /* 0x0000003635377209 */ /* 0x008fe20007810000 */
[----:B------:R-:W-:Y:S03]  /*17720*/  ST.E desc[UR42][R16.64+0x440], R57 ;  /* 0x0004403910007985 */ /* 0x000fe6000c10192a */
[----:B0-----:R-:W-:-:S05]  /*17730*/  FMNMX.FTZ R55, R12, R55, !PT ;  /* 0x000000370c377209 */ /* 0x001fca0007810000 */
[----:B------:R-:W-:Y:S04]  /*17740*/  ST.E desc[UR42][R58.64], R55 ;  /* 0x000000373a007985 */ /* 0x000fe8000c10192a */
[----:B------:R-:W-:Y:S04]  /*17750*/  ST.E desc[UR42][R16.64+0x440], R63 ;  /* 0x0004403f10007985 */ /* 0x000fe8000c10192a */
[----:B------:R-:W2:Y:S04]  /*17760*/  LD.E R54, desc[UR42][R58.64] ;  /* 0x0000002a3a367980 */ /* 0x000ea8000c101900 */
[----:B--2---:R-:W0:Y:S02]  /*17770*/  SHFL.BFLY PT, R67, R54, 0x2, 0x1f ;  /* 0x0c401f0036437f89 */ /* 0x004e2400000e0000 */
[----:B0-----:R-:W-:-:S05]  /*17780*/  FMNMX.FTZ R67, R54, R67, !PT ;  /* 0x0000004336437209 */ /* 0x001fca0007810000 */
[----:B------:R-:W0:Y:S02]  /*17790*/  SHFL.BFLY PT, R56, R67, 0x1, 0x1f ;  /* 0x0c201f0043387f89 */ /* 0x000e2400000e0000 */
[----:B0-----:R-:W-:-:S05]  /*177a0*/  FMNMX.FTZ R71, R67, R56, !PT ;  /* 0x0000003843477209 */ /* 0x001fca0007810000 */
[----:B------:R0:W-:Y:S04]  /*177b0*/  ST.E desc[UR42][R58.64], R71 ;  /* 0x000000473a007985 */ /* 0x0001e8000c10192a */
[----:B------:R-:W2:Y:S04]  /*177c0*/  LD.E R56, desc[UR42][R16.64+0x460] ;  /* 0x0004602a10387980 */ /* 0x000ea8000c101900 */
[----:B------:R-:W3:Y:S04]  /*177d0*/  LD.E R79, desc[UR42][R16.64+0x440] ;  /* 0x0004402a104f7980 */ /* 0x000ee8000c101900 */
[----:B------:R-:W4:Y:S04]  /*177e0*/  LD.E R60, desc[UR42][R16.64+0x450] ;  /* 0x0004502a103c7980 */ /* 0x000f28000c101900 */
[----:B------:R-:W4:Y:S04]  /*177f0*/  LD.E R62, desc[UR42][R16.64+0x454] ;  /* 0x0004542a103e7980 */ /* 0x000f28000c101900 */
[----:B------:R-:W4:Y:S01]  /*17800*/  LD.E R55, desc[UR42][R16.64+0x230] ;  /* 0x0002302a10377980 */ /* 0x000f22000c101900 */
[----:B------:R-:W-:Y:S01]  /*17810*/  FADD.FTZ R7, R7, -R71 ;  /* 0x8000004707077221 */ /* 0x000fe20000010000 */
[----:B------:R-:W-:-:S04]  /*17820*/  UIADD3 UR4, UP0, UR37, 0x230, URZ ;  /* 0x0000023025047890 */ /* 0x000fc8000ff1e03f */
[----:B------:R-:W-:Y:S02]  /*17830*/  ULOP3.LUT UR6, UR4, 0x4, URZ, 0xfc, !UPT ;  /* 0x0000000404067892 */ /* 0x000fe4000f8efc3f */
[----:B------:R-:W-:Y:S01]  /*17840*/  UIADD3.X UR5, URZ, UR36, URZ, UP0, !UPT ;  /* 0x000000243f057290 */ /* 0x000fe200087fe43f */
[----:B--2---:R-:W-:Y:S01]  /*17850*/  FMUL.FTZ R54, R56, R7 ;  /* 0x0000000738367220 */ /* 0x004fe20000410000 */
[-C--:B0-----:R-:W-:Y:S01]  /*17860*/  FMUL.FTZ R71, R71, R56.reuse ;  /* 0x0000003847477220 */ /* 0x081fe20000410000 */
[----:B---3--:R-:W-:Y:S01]  /*17870*/  FADD.FTZ R7, R6, -R79 ;  /* 0x8000004f06077221 */ /* 0x008fe20000010000 */
[-C--:B------:R-:W-:Y:S02]  /*17880*/  FMUL.FTZ R79, R79, R56.reuse ;  /* 0x000000384f4f7220 */ /* 0x080fe40000410000 */
[-C--:B------:R-:W-:Y:S01]  /*17890*/  FFMA.FTZ R169, R8, R56.reuse, -R71 ;  /* 0x0000003808a97223 */ /* 0x080fe20000010847 */
[-C--:B------:R-:W-:Y:S01]  /*178a0*/  FMUL.FTZ R7, R7, R56.reuse ;  /* 0x0000003807077220 */ /* 0x080fe20000410000 */
[-CC-:B------:R-:W-:Y:S01]  /*178b0*/  FFMA.FTZ R168, R11, R56.reuse, -R79.reuse ;  /* 0x000000380ba87223 */ /* 0x180fe2000001084f */
[-CC-:B------:R-:W-:Y:S01]  /*178c0*/  FFMA.FTZ R57, R10, R56.reuse, -R79.reuse ;  /* 0x000000380a397223 */ /* 0x180fe2000001084f */
[-C--:B------:R-:W-:Y:S01]  /*178d0*/  FFMA.FTZ R232, R30, R56.reuse, -R79 ;  /* 0x000000381ee87223 */ /* 0x080fe2000001084f */
[-C--:B------:R-:W-:Y:S01]  /*178e0*/  FFMA.FTZ R30, R9, R56.reuse, -R71 ;  /* 0x00000038091e7223 */ /* 0x080fe20000010847 */
[----:B------:R-:W-:Y:S01]  /*178f0*/  MUFU.EX2 R54, R54 ;  /* 0x0000003600367308 */ /* 0x000fe20000000800 */
[-C--:B------:R-:W-:Y:S01]  /*17900*/  FFMA.FTZ R170, R20, R56.reuse, -R79 ;  /* 0x0000003814aa7223 */ /* 0x080fe2000001084f */
[----:B------:R-:W-:-:S06]  /*17910*/  FFMA.FTZ R171, R13, R56, -R71 ;  /* 0x000000380dab7223 */ /* 0x000fcc0000010847 */
[----:B------:R-:W-:Y:S01]  /*17920*/  MUFU.EX2 R7, R7 ;  /* 0x0000000700077308 */ /* 0x000fe20000000800 */
[----:B------:R-:W-:-:S07]  /*17930*/  FFMA.FTZ R59, R21, R56, -R79 ;  /* 0x00000038153b7223 */ /* 0x000fce000001084f */
[----:B------:R-:W4:Y:S01]  /*17940*/  MUFU.EX2 R168, R168 ;  /* 0x000000a800a87308 */ /* 0x000f220000000800 */
[----:B------:R-:W-:-:S07]  /*17950*/  FFMA.FTZ R14, R14, R56, -R71 ;  /* 0x000000380e0e7223 */ /* 0x000fce0000010847 */
[----:B------:R-:W0:Y:S01]  /*17960*/  MUFU.EX2 R169, R169 ;  /* 0x000000a900a97308 */ /* 0x000e220000000800 */
[----:B------:R-:W-:-:S07]  /*17970*/  FFMA.FTZ R231, R29, R56, -R79 ;  /* 0x000000381de77223 */ /* 0x000fce000001084f */
[----:B------:R-:W1:Y:S01]  /*17980*/  MUFU.EX2 R57, R57 ;  /* 0x0000003900397308 */ /* 0x000e620000000800 */
[----:B------:R-:W-:-:S07]  /*17990*/  FFMA.FTZ R229, R15, R56, -R71 ;  /* 0x000000380fe57223 */ /* 0x000fce0000010847 */
[----:B------:R-:W2:Y:S01]  /*179a0*/  MUFU.EX2 R30, R30 ;  /* 0x0000001e001e7308 */ /* 0x000ea20000000800 */
[----:B------:R-:W-:-:S07]  /*179b0*/  FFMA.FTZ R230, R18, R56, -R71 ;  /* 0x0000003812e67223 */ /* 0x000fce0000010847 */
[----:B------:R-:W3:Y:S08]  /*179c0*/  MUFU.EX2 R170, R170 ;  /* 0x000000aa00aa7308 */ /* 0x000ef00000000800 */
[----:B------:R-:W3:Y:S01]  /*179d0*/  MUFU.EX2 R171, R171 ;  /* 0x000000ab00ab7308 */ /* 0x000ee20000000800 */
[----:B----4-:R-:W-:Y:S01]  /*179e0*/  FFMA.FTZ R60, R7, R60, R168 ;  /* 0x0000003c073c7223 */ /* 0x010fe200000100a8 */
[----:B------:R-:W-:-:S06]  /*179f0*/  FFMA.FTZ R225, R33, R56, -R79 ;  /* 0x0000003821e17223 */ /* 0x000fcc000001084f */
[----:B------:R-:W4:Y:S01]  /*17a00*/  MUFU.EX2 R59, R59 ;  /* 0x0000003b003b7308 */ /* 0x000f220000000800 */
[----:B0-----:R-:W-:Y:S01]  /*17a10*/  FFMA.FTZ R9, R54, R62, R169 ;  /* 0x0000003e36097223 */ /* 0x001fe200000100a9 */
[----:B------:R-:W-:-:S06]  /*17a20*/  FFMA.FTZ R218, R19, R56, -R71 ;  /* 0x0000003813da7223 */ /* 0x000fcc0000010847 */
[----:B------:R-:W0:Y:S01]  /*17a30*/  MUFU.EX2 R14, R14 ;  /* 0x0000000e000e7308 */ /* 0x000e220000000800 */
[----:B-1----:R-:W-:Y:S01]  /*17a40*/  FADD.FTZ R11, R57, R60 ;  /* 0x0000003c390b7221 */ /* 0x002fe20000010000 */
[----:B------:R-:W-:-:S06]  /*17a50*/  FFMA.FTZ R228, R34, R56, -R79 ;  /* 0x0000003822e47223 */ /* 0x000fcc000001084f */
[----:B------:R-:W1:Y:S01]  /*17a60*/  MUFU.EX2 R231, R231 ;  /* 0x000000e700e77308 */ /* 0x000e620000000800 */
[----:B--2---:R-:W-:Y:S01]  /*17a70*/  FADD.FTZ R6, R30, R9 ;  /* 0x000000091e067221 */ /* 0x004fe20000010000 */
[----:B------:R-:W-:-:S06]  /*17a80*/  FFMA.FTZ R219, R24, R56, -R71 ;  /* 0x0000003818db7223 */ /* 0x000fcc0000010847 */
[----:B------:R-:W2:Y:S01]  /*17a90*/  MUFU.EX2 R229, R229 ;  /* 0x000000e500e57308 */ /* 0x000ea20000000800 */
[----:B---3--:R-:W-:Y:S01]  /*17aa0*/  FADD.FTZ R8, R170, R11 ;  /* 0x0000000baa087221 */ /* 0x008fe20000010000 */
[----:B------:R-:W-:-:S06]  /*17ab0*/  FFMA.FTZ R216, R37, R56, -R79 ;  /* 0x0000003825d87223 */ /* 0x000fcc000001084f */
[----:B------:R-:W3:Y:S01]  /*17ac0*/  MUFU.EX2 R232, R232 ;  /* 0x000000e800e87308 */ /* 0x000ee20000000800 */
[----:B------:R-:W-:Y:S01]  /*17ad0*/  FADD.FTZ R9, R171, R6 ;  /* 0x00000006ab097221 */ /* 0x000fe20000010000 */
[----:B------:R-:W-:-:S06]  /*17ae0*/  FFMA.FTZ R214, R25, R56, -R71 ;  /* 0x0000003819d67223 */ /* 0x000fcc0000010847 */
[----:B------:R-:W3:Y:S01]  /*17af0*/  MUFU.EX2 R230, R230 ;  /* 0x000000e600e67308 */ /* 0x000ee20000000800 */
[----:B----4-:R-:W-:Y:S01]  /*17b00*/  FADD.FTZ R8, R59, R8 ;  /* 0x000000083b087221 */ /* 0x010fe20000010000 */
[----:B------:R-:W-:-:S06]  /*17b10*/  FFMA.FTZ R217, R38, R56, -R79 ;  /* 0x0000003826d97223 */ /* 0x000fcc000001084f */
[----:B------:R-:W4:Y:S01]  /*17b20*/  MUFU.EX2 R225, R225 ;  /* 0x000000e100e17308 */ /* 0x000f220000000800 */
[----:B0-----:R-:W-:Y:S01]  /*17b30*/  FADD.FTZ R6, R14, R9 ;  /* 0x000000090e067221 */ /* 0x001fe20000010000 */
        /* <DEDUP_REMOVED lines=57> */
[----:B--2---:R-:W-:-:S06]  /*17ed0*/  FADD.FTZ R9, R206, R9 ;  /* 0x00000009ce097221 */ /* 0x004fcc0000010000 */
[----:B------:R-:W1:Y:S01]  /*17ee0*/  MUFU.EX2 R198, R198 ;  /* 0x000000c600c67308 */ /* 0x000e620000000800 */
[-C--:B------:R-:W-:Y:S01]  /*17ef0*/  FFMA.FTZ R194, R61, R56.reuse, -R79 ;  /* 0x000000383dc27223 */ /* 0x080fe2000001084f */
[----:B------:R-:W-:-:S06]  /*17f00*/  FFMA.FTZ R191, R49, R56, -R71 ;  /* 0x0000003831bf7223 */ /* 0x000fcc0000010847 */
[----:B------:R-:W2:Y:S01]  /*17f10*/  MUFU.EX2 R196, R196 ;  /* 0x000000c400c47308 */ /* 0x000ea20000000800 */
[----:B---3--:R-:W-:Y:S01]  /*17f20*/  FADD.FTZ R11, R203, R6 ;  /* 0x00000006cb0b7221 */ /* 0x008fe20000010000 */
[----:B------:R-:W-:-:S06]  /*17f30*/  FADD.FTZ R9, R200, R9 ;  /* 0x00000009c8097221 */ /* 0x000fcc0000010000 */
[----:B------:R-:W3:Y:S01]  /*17f40*/  MUFU.EX2 R199, R199 ;  /* 0x000000c700c77308 */ /* 0x000ee20000000800 */
[-C--:B------:R-:W-:Y:S01]  /*17f50*/  FFMA.FTZ R187, R75, R56.reuse, -R79 ;  /* 0x000000384bbb7223 */ /* 0x080fe2000001084f */
[----:B------:R-:W-:-:S06]  /*17f60*/  FFMA.FTZ R185, R50, R56, -R71 ;  /* 0x0000003832b97223 */ /* 0x000fcc0000010847 */
[----:B------:R-:W3:Y:S01]  /*17f70*/  MUFU.EX2 R197, R197 ;  /* 0x000000c500c57308 */ /* 0x000ee20000000800 */
[----:B----4-:R-:W-:Y:S01]  /*17f80*/  FADD.FTZ R11, R204, R11 ;  /* 0x0000000bcc0b7221 */ /* 0x010fe20000010000 */
[----:B0-----:R-:W-:-:S06]  /*17f90*/  FADD.FTZ R9, R202, R9 ;  /* 0x00000009ca097221 */ /* 0x001fcc0000010000 */
[----:B------:R-:W0:Y:S01]  /*17fa0*/  MUFU.EX2 R195, R195 ;  /* 0x000000c300c37308 */ /* 0x000e220000000800 */
[-C--:B------:R-:W-:Y:S01]  /*17fb0*/  FFMA.FTZ R189, R65, R56.reuse, -R79 ;  /* 0x0000003841bd7223 */ /* 0x080fe2000001084f */
[----:B------:R-:W-:-:S06]  /*17fc0*/  FFMA.FTZ R186, R51, R56, -R71 ;  /* 0x0000003833ba7223 */ /* 0x000fcc0000010847 */
[----:B------:R-:W4:Y:S01]  /*17fd0*/  MUFU.EX2 R190, R190 ;  /* 0x000000be00be7308 */ /* 0x000f220000000800 */
        /* <DEDUP_REMOVED lines=12> */
[----:B0-----:R-:W-:Y:S01]  /*180a0*/  FADD.FTZ R11, R195, R6 ;  /* 0x00000006c30b7221 */ /* 0x001fe20000010000 */
[----:B----4-:R-:W-:-:S06]  /*180b0*/  FADD.FTZ R6, R190, R9 ;  /* 0x00000009be067221 */ /* 0x010fcc0000010000 */
[----:B------:R-:W0:Y:S08]  /*180c0*/  MUFU.EX2 R189, R189 ;  /* 0x000000bd00bd7308 */ /* 0x000e300000000800 */
[----:B------:R-:W4:Y:S01]  /*180d0*/  MUFU.EX2 R186, R186 ;  /* 0x000000ba00ba7308 */ /* 0x000f220000000800 */
[----:B-1----:R-:W-:Y:S01]  /*180e0*/  FADD.FTZ R8, R194, R11 ;  /* 0x0000000bc2087221 */ /* 0x002fe20000010000 */
[----:B--2---:R-:W-:-:S06]  /*180f0*/  FADD.FTZ R6, R191, R6 ;  /* 0x00000006bf067221 */ /* 0x004fcc0000010000 */
[----:B------:R-:W1:Y:S08]  /*18100*/  MUFU.EX2 R20, R20 ;  /* 0x0000001400147308 */ /* 0x000e700000000800 */
[----:B------:R-:W2:Y:S01]  /*18110*/  MUFU.EX2 R18, R18 ;  /* 0x0000001200127308 */ /* 0x000ea20000000800 */
[----:B---3--:R-:W-:Y:S01]  /*18120*/  FADD.FTZ R8, R187, R8 ;  /* 0x00000008bb087221 */ /* 0x008fe20000010000 */
[----:B------:R-:W-:-:S06]  /*18130*/  FADD.FTZ R9, R185, R6 ;  /* 0x00000006b9097221 */ /* 0x000fcc0000010000 */
[----:B------:R-:W3:Y:S08]  /*18140*/  MUFU.EX2 R21, R21 ;  /* 0x0000001500157308 */ /* 0x000ef00000000800 */
[----:B------:R-:W3:Y:S01]  /*18150*/  MUFU.EX2 R19, R19 ;  /* 0x0000001300137308 */ /* 0x000ee20000000800 */
[----:B0-----:R-:W-:Y:S01]  /*18160*/  FADD.FTZ R11, R189, R8 ;  /* 0x00000008bd0b7221 */ /* 0x001fe20000010000 */
[----:B----4-:R-:W-:-:S03]  /*18170*/  FADD.FTZ R9, R186, R9 ;  /* 0x00000009ba097221 */ /* 0x010fc60000010000 */
[----:B-1----:R-:W-:Y:S01]  /*18180*/  FADD.FTZ R6, R20, R11 ;  /* 0x0000000b14067221 */ /* 0x002fe20000010000 */
[----:B--2---:R-:W-:Y:S01]  /*18190*/  FADD.FTZ R8, R18, R9 ;  /* 0x0000000912087221 */ /* 0x004fe20000010000 */
[----:B------:R-:W-:Y:S01]  /*181a0*/  FMUL.FTZ R55, R7, R55 ;  /* 0x0000003707377220 */ /* 0x000fe20000410000 */
[----:B------:R-:W-:Y:S02]  /*181b0*/  IMAD.U32 R10, RZ, RZ, UR6 ;  /* 0x00000006ff0a7e24 */ /* 0x000fe4000f8e00ff */
[----:B---3--:R-:W-:Y:S01]  /*181c0*/  FADD.FTZ R9, R21, R6 ;  /* 0x0000000615097221 */ /* 0x008fe20000010000 */
[----:B------:R-:W-:Y:S01]  /*181d0*/  IMAD.U32 R11, RZ, RZ, UR5 ;  /* 0x00000005ff0b7e24 */ /* 0x000fe2000f8e00ff */
[----:B------:R-:W-:Y:S01]  /*181e0*/  ST.E desc[UR42][R16.64+0x230], R55 ;  /* 0x0002303710007985 */ /* 0x000fe2000c10192a */
[----:B------:R-:W-:-:S03]  /*181f0*/  FADD.FTZ R13, R19, R8 ;  /* 0x00000008130d7221 */ /* 0x000fc60000010000 */
[----:B------:R-:W-:Y:S04]  /*18200*/  ST.E desc[UR42][R16.64+0x450], R9 ;  /* 0x0004500910007985 */ /* 0x000fe8000c10192a */
[----:B------:R0:W-:Y:S04]  /*18210*/  ST.E desc[UR42][R16.64+0x454], R13 ;  /* 0x0004540d10007985 */ /* 0x0001e8000c10192a */
[----:B------:R-:W2:Y:S02]  /*18220*/  LD.E R6, desc[UR42][R10.64] ;  /* 0x0000002a0a067980 */ /* 0x000ea4000c101900 */
[----:B--2---:R-:W-:-:S05]  /*18230*/  FMUL.FTZ R15, R7, R6 ;  /* 0x00000006070f7220 */ /* 0x004fca0000410000 */
[----:B------:R1:W-:Y:S04]  /*18240*/  ST.E desc[UR42][R10.64], R15 ;  /* 0x0000000f0a007985 */ /* 0x0003e8000c10192a */
[----:B------:R-:W0:Y:S04]  /*18250*/  LD.E R8, desc[UR42][R16.64+0x244] ;  /* 0x0002442a10087980 */ /* 0x000e28000c101900 */
[----:B------:R-:W2:Y:S04]  /*18260*/  LD.E R6, desc[UR42][R16.64+0x240] ;  /* 0x0002402a10067980 */ /* 0x000ea8000c101900 */
[----:B------:R-:W3:Y:S04]  /*18270*/  LD.E R144, desc[UR42][R16.64+0x424] ;  /* 0x0004242a10907980 */ /* 0x000ee8000c101900 */
[----:B------:R-:W1:Y:S04]  /*18280*/  LD.E R12, desc[UR42][R16.64+0x250] ;  /* 0x0002502a100c7980 */ /* 0x000e68000c101900 */
        /* <DEDUP_REMOVED lines=58> */
[----:B------:R-:W-:Y:S01]  /*18630*/  ULOP3.LUT UR6, UR4, 0x8, URZ, 0xfc, !UPT ;  /* 0x0000000804067892 */ /* 0x000fe2000f8efc3f */
[C---:B0-----:R-:W-:Y:S01]  /*18640*/  FMUL.FTZ R13, R7.reuse, R8 ;  /* 0x00000008070d7220 */ /* 0x041fe20000410000 */
[----:B--2---:R-:W-:-:S04]  /*18650*/  FMUL.FTZ R9, R7, R6 ;  /* 0x0000000607097220 */ /* 0x004fc80000410000 */
[----:B------:R0:W-:Y:S01]  /*18660*/  ST.E desc[UR42][R16.64+0x244], R13 ;  /* 0x0002440d10007985 */ /* 0x0001e2000c10192a */
[----:B---3--:R-:W-:-:S03]  /*18670*/  FMUL.FTZ R33, R7, R144 ;  /* 0x0000009007217220 */ /* 0x008fc60000410000 */
[----:B------:R2:W-:Y:S01]  /*18680*/  ST.E desc[UR42][R16.64+0x240], R9 ;  /* 0x0002400910007985 */ /* 0x0005e2000c10192a */
[C---:B-1----:R-:W-:Y:S01]  /*18690*/  FMUL.FTZ R15, R7.reuse, R12 ;  /* 0x0000000c070f7220 */ /* 0x042fe20000410000 */
[C---:B----4-:R-:W-:Y:S01]  /*186a0*/  FMUL.FTZ R25, R7.reuse, R24 ;  /* 0x0000001807197220 */ /* 0x050fe20000410000 */
[C---:B------:R-:W-:Y:S01]  /*186b0*/  FMUL.FTZ R27, R7.reuse, R26 ;  /* 0x0000001a071b7220 */ /* 0x040fe20000410000 */
[C---:B0-----:R-:W-:Y:S01]  /*186c0*/  FMUL.FTZ R13, R7.reuse, R36 ;  /* 0x00000024070d7220 */ /* 0x041fe20000410000 */
[C---:B--2---:R-:W-:Y:S01]  /*186d0*/  FMUL.FTZ R9, R7.reuse, R34 ;  /* 0x0000002207097220 */ /* 0x044fe20000410000 */
[----:B------:R0:W-:Y:S01]  /*186e0*/  ST.E desc[UR42][R16.64+0x424], R33 ;  /* 0x0004242110007985 */ /* 0x0001e2000c10192a */
[----:B------:R-:W-:-:S03]  /*186f0*/  FMUL.FTZ R29, R7, R28 ;  /* 0x0000001c071d7220 */ /* 0x000fc60000410000 */
[----:B------:R1:W-:Y:S01]  /*18700*/  ST.E desc[UR42][R16.64+0x250], R15 ;  /* 0x0002500f10007985 */ /* 0x0003e2000c10192a */
[----:B------:R-:W-:-:S03]  /*18710*/  FMUL.FTZ R31, R7, R32 ;  /* 0x00000020071f7220 */ /* 0x000fc60000410000 */
[----:B------:R2:W-:Y:S04]  /*18720*/  ST.E desc[UR42][R16.64+0x254], R25 ;  /* 0x0002541910007985 */ /* 0x0005e8000c10192a */
[----:B------:R3:W-:Y:S01]  /*18730*/  ST.E desc[UR42][R16.64+0x260], R27 ;  /* 0x0002601b10007985 */ /* 0x0007e2000c10192a */
[C---:B0-----:R-:W-:Y:S01]  /*18740*/  FMUL.FTZ R33, R7.reuse, R38 ;  /* 0x0000002607217220 */ /* 0x041fe20000410000 */
[C---:B------:R-:W-:Y:S02]  /*18750*/  FMUL.FTZ R35, R7.reuse, R40 ;  /* 0x0000002807237220 */ /* 0x040fe40000410000 */
        /* <DEDUP_REMOVED lines=79> */
[----:B------:R0:W-:Y:S01]  /*18c50*/  ST.E desc[UR42][R16.64+0x394], R15 ;  /* 0x0003940f10007985 */ /* 0x0001e2000c10192a */
[C---:B------:R-:W-:Y:S01]  /*18c60*/  FMUL.FTZ R37, R7.reuse, R142 ;  /* 0x0000008e07257220 */ /* 0x040fe20000410000 */
[----:B------:R-:W-:Y:S02]  /*18c70*/  IMAD.U32 R8, RZ, RZ, UR6 ;  /* 0x00000006ff087e24 */ /* 0x000fe4000f8e00ff */
        /* <DEDUP_REMOVED lines=15> */
[----:B---3--:R-:W-:Y:S01]  /*18d70*/  FMUL.FTZ R13, R7, R136 ;  /* 0x00000088070d7220 */ /* 0x008fe20000410000 */
[----:B0-----:R-:W-:Y:S01]  /*18d80*/  IMAD.U32 R9, RZ, RZ, UR5 ;  /* 0x00000005ff097e24 */ /* 0x001fe2000f8e00ff */
[----:B------:R0:W-:Y:S04]  /*18d90*/  ST.E desc[UR42][R16.64+0x3e0], R15 ;  /* 0x0003e00f10007985 */ /* 0x0001e8000c10192a */
[----:B------:R1:W-:Y:S04]  /*18da0*/  ST.E desc[UR42][R16.64+0x3e4], R25 ;  /* 0x0003e41910007985 */ /* 0x0003e8000c10192a */
[----:B------:R-:W-:Y:S04]  /*18db0*/  ST.E desc[UR42][R16.64+0x3f0], R29 ;  /* 0x0003f01d10007985 */ /* 0x000fe8000c10192a */
[----:B------:R-:W-:Y:S04]  /*18dc0*/  ST.E desc[UR42][R16.64+0x3f4], R31 ;  /* 0x0003f41f10007985 */ /* 0x000fe8000c10192a */
[----:B------:R-:W-:Y:S04]  /*18dd0*/  ST.E desc[UR42][R16.64+0x400], R27 ;  /* 0x0004001b10007985 */ /* 0x000fe8000c10192a */
[----:B------:R2:W-:Y:S04]  /*18de0*/  ST.E desc[UR42][R16.64+0x404], R13 ;  /* 0x0004040d10007985 */ /* 0x0005e8000c10192a */
[----:B------:R3:W-:Y:S04]  /*18df0*/  ST.E desc[UR42][R16.64+0x410], R33 ;  /* 0x0004102110007985 */ /* 0x0007e8000c10192a */
[----:B------:R4:W-:Y:S04]  /*18e00*/  ST.E desc[UR42][R16.64+0x414], R35 ;  /* 0x0004142310007985 */ /* 0x0009e8000c10192a */
[----:B------:R-:W-:Y:S04]  /*18e10*/  ST.E desc[UR42][R16.64+0x420], R37 ;  /* 0x0004202510007985 */ /* 0x000fe8000c10192a */
[----:B0-----:R-:W2:Y:S01]  /*18e20*/  LD.E R15, desc[UR42][R8.64] ;  /* 0x0000002a080f7980 */ /* 0x001ea2000c101900 */
[----:B------:R-:W-:Y:S01]  /*18e30*/  ULOP3.LUT UR4, UR4, 0xc, URZ, 0xfc, !UPT ;  /* 0x0000000c04047892 */ /* 0x000fe2000f8efc3f */
[----:B------:R-:W-:-:S05]  /*18e40*/  IMAD.U32 R7, RZ, RZ, UR5 ;  /* 0x00000005ff077e24 */ /* 0x000fca000f8e00ff */
[----:B------:R-:W-:Y:S02]  /*18e50*/  IMAD.U32 R6, RZ, RZ, UR4 ;  /* 0x00000004ff067e24 */ /* 0x000fe4000f8e00ff */
[----:B--2---:R-:W-:-:S05]  /*18e60*/  FMUL.FTZ R15, R54, R15 ;  /* 0x0000000f360f7220 */ /* 0x004fca0000410000 */
[----:B------:R0:W-:Y:S04]  /*18e70*/  ST.E desc[UR42][R8.64], R15 ;  /* 0x0000000f08007985 */ /* 0x0001e8000c10192a */
[----:B-1----:R-:W2:Y:S02]  /*18e80*/  LD.E R25, desc[UR42][R6.64] ;  /* 0x0000002a06197980 */ /* 0x002ea4000c101900 */
[----:B--2---:R-:W-:-:S05]  /*18e90*/  FMUL.FTZ R25, R54, R25 ;  /* 0x0000001936197220 */ /* 0x004fca0000410000 */
[----:B------:R1:W-:Y:S04]  /*18ea0*/  ST.E desc[UR42][R6.64], R25 ;  /* 0x0000001906007985 */ /* 0x0003e8000c10192a */
[----:B------:R-:W2:Y:S04]  /*18eb0*/  LD.E R147, desc[UR42][R16.64+0x42c] ;  /* 0x00042c2a10937980 */ /* 0x000ea8000c101900 */
[----:B------:R-:W2:Y:S04]  /*18ec0*/  LD.E R13, desc[UR42][R16.64+0x248] ;  /* 0x0002482a100d7980 */ /* 0x000ea8000c101900 */
[----:B------:R-:W2:Y:S04]  /*18ed0*/  LD.E R27, desc[UR42][R16.64+0x24c] ;  /* 0x00024c2a101b7980 */ /* 0x000ea8000c101900 */
[----:B------:R-:W2:Y:S04]  /*18ee0*/  LD.E R29, desc[UR42][R16.64+0x258] ;  /* 0x0002582a101d7980 */ /* 0x000ea8000c101900 */
[----:B------:R-:W2:Y:S04]  /*18ef0*/  LD.E R31, desc[UR42][R16.64+0x25c] ;  /* 0x00025c2a101f7980 */ /* 0x000ea8000c101900 */
[----:B---3--:R-:W3:Y:S04]  /*18f00*/  LD.E R33, desc[UR42][R16.64+0x268] ;  /* 0x0002682a10217980 */ /* 0x008ee8000c101900 */
[----:B----4-:R-:W4:Y:S04]  /*18f10*/  LD.E R35, desc[UR42][R16.64+0x26c] ;  /* 0x00026c2a10237980 */ /* 0x010f28000c101900 */
[----:B0-----:R-:W4:Y:S04]  /*18f20*/  LD.E R15, desc[UR42][R16.64+0x278] ;  /* 0x0002782a100f7980 */ /* 0x001f28000c101900 */
[----:B------:R-:W4:Y:S04]  /*18f30*/  LD.E R37, desc[UR42][R16.64+0x27c] ;  /* 0x00027c2a10257980 */ /* 0x000f28000c101900 */
[----:B------:R-:W4:Y:S04]  /*18f40*/  LD.E R39, desc[UR42][R16.64+0x288] ;  /* 0x0002882a10277980 */ /* 0x000f28000c101900 */
[----:B-1----:R-:W4:Y:S04]  /*18f50*/  LD.E R25, desc[UR42][R16.64+0x28c] ;  /* 0x00028c2a10197980 */ /* 0x002f28000c101900 */
        /* <DEDUP_REMOVED lines=51> */
[C---:B--2---:R-:W-:Y:S01]  /*19290*/  FMUL.FTZ R147, R54.reuse, R147 ;  /* 0x0000009336937220 */ /* 0x044fe20000410000 */
[C---:B------:R-:W-:Y:S01]  /*192a0*/  FMUL.FTZ R13, R54.reuse, R13 ;  /* 0x0000000d360d7220 */ /* 0x040fe20000410000 */
[C---:B------:R-:W-:Y:S01]  /*192b0*/  FMUL.FTZ R27, R54.reuse, R27 ;  /* 0x0000001b361b7220 */ /* 0x040fe20000410000 */
[C---:B------:R-:W-:Y:S01]  /*192c0*/  FMUL.FTZ R29, R54.reuse, R29 ;  /* 0x0000001d361d7220 */ /* 0x040fe20000410000 */
[C---:B------:R-:W-:Y:S01]  /*192d0*/  FMUL.FTZ R31, R54.reuse, R31 ;  /* 0x0000001f361f7220 */ /* 0x040fe20000410000 */
[C---:B---3--:R-:W-:Y:S01]  /*192e0*/  FMUL.FTZ R33, R54.reuse, R33 ;  /* 0x0000002136217220 */ /* 0x048fe20000410000 */
[C---:B----4-:R-:W-:Y:S01]  /*192f0*/  FMUL.FTZ R35, R54.reuse, R35 ;  /* 0x0000002336237220 */ /* 0x050fe20000410000 */
        /* <DEDUP_REMOVED lines=118> */
[----:B0-----:R-:W2:Y:S04]  /*19a60*/  LD.E R27, desc[UR42][R16.64+0x230] ;  /* 0x0002302a101b7980 */ /* 0x001ea8000c101900 */
[----:B-1----:R-:W4:Y:S04]  /*19a70*/  LD.E R15, desc[UR42][R2.64] ;  /* 0x0000002a020f7980 */ /* 0x002f28000c101900 */
[----:B------:R-:W4:Y:S04]  /*19a80*/  LD.E.64 R12, desc[UR42][R16.64+0xa8] ;  /* 0x0000a82a100c7980 */ /* 0x000f28000c101b00 */
[----:B--2---:R0:W-:Y:S04]  /*19a90*/  ST.E desc[UR42][R16.64+0x230], R27 ;  /* 0x0002301b10007985 */ /* 0x0041e8000c10192a */
[----:B------:R-:W2:Y:S04]  /*19aa0*/  LD.E R29, desc[UR42][R10.64] ;  /* 0x0000002a0a1d7980 */ /* 0x000ea8000c101900 */
[----:B--2---:R1:W-:Y:S04]  /*19ab0*/  ST.E desc[UR42][R10.64], R29 ;  /* 0x0000001d0a007985 */ /* 0x0043e8000c10192a */
[----:B------:R-:W2:Y:S04]  /*19ac0*/  LD.E R31, desc[UR42][R8.64] ;  /* 0x0000002a081f7980 */ /* 0x000ea8000c101900 */
[----:B--2---:R2:W-:Y:S04]  /*19ad0*/  ST.E desc[UR42][R8.64], R31 ;  /* 0x0000001f08007985 */ /* 0x0045e8000c10192a */
[----:B------:R-:W3:Y:S04]  /*19ae0*/  LD.E R33, desc[UR42][R6.64] ;  /* 0x0000002a06217980 */ /* 0x000ee8000c101900 */
[----:B---3--:R3:W-:Y:S04]  /*19af0*/  ST.E desc[UR42][R6.64], R33 ;  /* 0x0000002106007985 */ /* 0x0087e8000c10192a */
[----:B------:R-:W4:Y:S04]  /*19b00*/  LD.E R35, desc[UR42][R16.64+0x240] ;  /* 0x0002402a10237980 */ /* 0x000f28000c101900 */
[----:B------:R-:W4:Y:S04]  /*19b10*/  LD.E R37, desc[UR42][R16.64+0x244] ;  /* 0x0002442a10257980 */ /* 0x000f28000c101900 */
[----:B------:R-:W4:Y:S04]  /*19b20*/  LD.E R25, desc[UR42][R16.64+0x248] ;  /* 0x0002482a10197980 */ /* 0x000f28000c101900 */
[----:B0-----:R-:W4:Y:S04]  /*19b30*/  LD.E R27, desc[UR42][R16.64+0x24c] ;  /* 0x00024c2a101b7980 */ /* 0x001f28000c101900 */
[----:B-1----:R-:W4:Y:S04]  /*19b40*/  LD.E R29, desc[UR42][R16.64+0x250] ;  /* 0x0002502a101d7980 */ /* 0x002f28000c101900 */
[----:B------:R-:W4:Y:S04]  /*19b50*/  LD.E R39, desc[UR42][R16.64+0x254] ;  /* 0x0002542a10277980 */ /* 0x000f28000c101900 */
[----:B--2---:R-:W2:Y:S04]  /*19b60*/  LD.E R31, desc[UR42][R16.64+0x258] ;  /* 0x0002582a101f7980 */ /* 0x004ea8000c101900 */
[----:B------:R-:W2:Y:S04]  /*19b70*/  LD.E R41, desc[UR42][R16.64+0x25c] ;  /* 0x00025c2a10297980 */ /* 0x000ea8000c101900 */
[----:B---3--:R-:W3:Y:S04]  /*19b80*/  LD.E R33, desc[UR42][R16.64+0x260] ;  /* 0x0002602a10217980 */ /* 0x008ee8000c101900 */
[----:B------:R-:W3:Y:S04]  /*19b90*/  LD.E R43, desc[UR42][R16.64+0x264] ;  /* 0x0002642a102b7980 */ /* 0x000ee8000c101900 */
        /* <DEDUP_REMOVED lines=65> */
[----:B----4-:R0:W-:Y:S04]  /*19fb0*/  ST.E desc[UR42][R16.64+0x240], R35 ;  /* 0x0002402310007985 */ /* 0x0101e8000c10192a */
[----:B------:R1:W-:Y:S04]  /*19fc0*/  ST.E desc[UR42][R16.64+0x244], R37 ;  /* 0x0002442510007985 */ /* 0x0003e8000c10192a */
[----:B------:R-:W4:Y:S04]  /*19fd0*/  LD.E R50, desc[UR42][R16.64+0x374] ;  /* 0x0003742a10327980 */ /* 0x000f28000c101900 */
[----:B0-----:R-:W4:Y:S04]  /*19fe0*/  LD.E R35, desc[UR42][R16.64+0x270] ;  /* 0x0002702a10237980 */ /* 0x001f28000c101900 */
        /* <DEDUP_REMOVED lines=53> */
[----:B---3--:R-:W-:Y:S04]  /*1a340*/  ST.E desc[UR42][R16.64+0x260], R33 ;  /* 0x0002602110007985 */ /* 0x008fe8000c10192a */
        /* <DEDUP_REMOVED lines=115> */
[----:B0-----:R-:W4:Y:S01]  /*1aa80*/  LDL R24, [R1+0x88] ;  /* 0x0000880001187983 */ /* 0x001f220000100800 */
[----:B------:R-:W-:-:S02]  /*1aa90*/  F2FP.BF16.F32.PACK_AB R168, R57, R168 ;  /* 0x000000a839a8723e */ /* 0x000fc400000010ff */
[----:B------:R-:W-:Y:S01]  /*1aaa0*/  F2FP.BF16.F32.PACK_AB R169, R30, R169 ;  /* 0x000000a91ea9723e */ /* 0x000fe200000010ff */
[----:B-1----:R-:W4:Y:S01]  /*1aab0*/  LD.E R28, desc[UR42][R16.64+0x240] ;  /* 0x0002402a101c7980 */ /* 0x002f22000c101900 */
[----:B------:R-:W-:-:S03]  /*1aac0*/  F2FP.BF16.F32.PACK_AB R170, R59, R170 ;  /* 0x000000aa3baa723e */ /* 0x000fc600000010ff */
[----:B------:R-:W4:Y:S04]  /*1aad0*/  LD.E R29, desc[UR42][R16.64+0x244] ;  /* 0x0002442a101d7980 */ /* 0x000f28000c101900 */
[----:B------:R-:W4:Y:S04]  /*1aae0*/  LD.E R30, desc[UR42][R16.64+0x248] ;  /* 0x0002482a101e7980 */ /* 0x000f28000c101900 */
[----:B------:R-:W4:Y:S04]  /*1aaf0*/  LD.E R31, desc[UR42][R16.64+0x24c] ;  /* 0x00024c2a101f7980 */ /* 0x000f28000c101900 */
        /* <DEDUP_REMOVED lines=126> */
[----:B------:R-:W-:-:S04]  /*1b2e0*/  R2UR UR7, R13 ;  /* 0x000000000d0772ca */ /* 0x000fc800000e0000 */
[----:B------:R-:W-:Y:S02]  /*1b2f0*/  R2UR UR6, R12 ;  /* 0x000000000c0672ca */ /* 0x000fe400000e0000 */
        /* <DEDUP_REMOVED lines=833> */
[----:B------:R-:W4:Y:S04]  /*1e710*/  LD.E R13, desc[UR42][R16.64+0x230] ;  /* 0x0002302a100d7980 */ /* 0x000f28000c101900 */
[----:B----4-:R4:W-:Y:S04]  /*1e720*/  ST.E desc[UR42][R16.64+0x230], R13 ;  /* 0x0002300d10007985 */ /* 0x0109e8000c10192a */
[----:B------:R-:W2:Y:S04]  /*1e730*/  LD.E R15, desc[UR42][R10.64] ;  /* 0x0000002a0a0f7980 */ /* 0x000ea8000c101900 */
[----:B--2---:R2:W-:Y:S04]  /*1e740*/  ST.E desc[UR42][R10.64], R15 ;  /* 0x0000000f0a007985 */ /* 0x0045e8000c10192a */
[----:B------:R-:W3:Y:S04]  /*1e750*/  LD.E R19, desc[UR42][R8.64] ;  /* 0x0000002a08137980 */ /* 0x000ee8000c101900 */
[----:B---3--:R3:W-:Y:S04]  /*1e760*/  ST.E desc[UR42][R8.64], R19 ;  /* 0x0000001308007985 */ /* 0x0087e8000c10192a */
[----:B------:R-:W4:Y:S04]  /*1e770*/  LD.E R21, desc[UR42][R6.64] ;  /* 0x0000002a06157980 */ /* 0x000f28000c101900 */
[----:B----4-:R4:W-:Y:S04]  /*1e780*/  ST.E desc[UR42][R6.64], R21 ;  /* 0x0000001506007985 */ /* 0x0109e8000c10192a */
[----:B0-----:R-:W4:Y:S04]  /*1e790*/  LD.E R25, desc[UR42][R16.64+0x240] ;  /* 0x0002402a10197980 */ /* 0x001f28000c101900 */
[----:B-1----:R-:W4:Y:S04]  /*1e7a0*/  LD.E R27, desc[UR42][R16.64+0x244] ;  /* 0x0002442a101b7980 */ /* 0x002f28000c101900 */
[----:B------:R-:W4:Y:S04]  /*1e7b0*/  LD.E R29, desc[UR42][R16.64+0x248] ;  /* 0x0002482a101d7980 */ /* 0x000f28000c101900 */
[----:B------:R-:W4:Y:S04]  /*1e7c0*/  LD.E R31, desc[UR42][R16.64+0x24c] ;  /* 0x00024c2a101f7980 */ /* 0x000f28000c101900 */
[----:B------:R-:W4:Y:S04]  /*1e7d0*/  LD.E R13, desc[UR42][R16.64+0x250] ;  /* 0x0002502a100d7980 */ /* 0x000f28000c101900 */
[----:B------:R-:W4:Y:S04]  /*1e7e0*/  LD.E R33, desc[UR42][R16.64+0x254] ;  /* 0x0002542a10217980 */ /* 0x000f28000c101900 */
[----:B--2---:R-:W2:Y:S04]  /*1e7f0*/  LD.E R11, desc[UR42][R16.64+0x258] ;  /* 0x0002582a100b7980 */ /* 0x004ea8000c101900 */
[----:B------:R-:W2:Y:S04]  /*1e800*/  LD.E R15, desc[UR42][R16.64+0x25c] ;  /* 0x00025c2a100f7980 */ /* 0x000ea8000c101900 */
[----:B---3--:R-:W3:Y:S04]  /*1e810*/  LD.E R9, desc[UR42][R16.64+0x260] ;  /* 0x0002602a10097980 */ /* 0x008ee8000c101900 */
[----:B------:R-:W3:Y:S04]  /*1e820*/  LD.E R19, desc[UR42][R16.64+0x264] ;  /* 0x0002642a10137980 */ /* 0x000ee8000c101900 */
        /* <DEDUP_REMOVED lines=120> */
[----:B--2---:R0:W-:Y:S04]  /*1efb0*/  ST.E desc[UR42][R16.64+0x258], R11 ;  /* 0x0002580b10007985 */ /* 0x0041e8000c10192a */
[----:B------:R0:W-:Y:S04]  /*1efc0*/  ST.E desc[UR42][R16.64+0x25c], R15 ;  /* 0x00025c0f10007985 */ /* 0x0001e8000c10192a */
[----:B---3--:R0:W-:Y:S04]  /*1efd0*/  ST.E desc[UR42][R16.64+0x260], R9 ;  /* 0x0002600910007985 */ /* 0x0081e8000c10192a */
[----:B------:R0:W-:Y:S04]  /*1efe0*/  ST.E desc[UR42][R16.64+0x264], R19 ;  /* 0x0002641310007985 */ /* 0x0001e8000c10192a */
        /* <DEDUP_REMOVED lines=122> */
.L_x_3729:
[----:B------:R-:W-:Y:S05]  /*1f790*/  BSYNC B0 ;  /* 0x0000000000007941 */ /* 0x000fea0003800000 */
.L_x_3728:
[----:B------:R-:W-:Y:S05]  /*1f7a0*/  @P0 BRA `(.L_x_3730) ;  /* 0xffffff6000480947 */ /* 0x000fea000383ffff */
[----:B01----:R-:W-:-:S07]  /*1f7b0*/  IMAD.MOV.U32 R0, RZ, RZ, R5 ;  /* 0x000000ffff007224 */ /* 0x003fce00078e0005 */
.L_x_3713:
[----:B------:R-:W-:-:S13]  /*1f7c0*/  ISETP.GE.AND P0, PT, R0, R165, PT ;  /* 0x000000a50000720c */ /* 0x000fda0003f06270 */
[----:B------:R-:W-:Y:S05]  /*1f7d0*/  @!P0 BRA `(.L_x_3731) ;  /* 0x000000b000d08947 */ /* 0x000fea0003800000 */
[----:B------:R0:W5:Y:S02]  /*1f7e0*/  LDL.64 R2, [R1+0x178] ;  /* 0x0001780001027983 */ /* 0x0001640000100a00 */
.L_x_3758:
        /* <DEDUP_REMOVED lines=21> */
.L_x_3733:
[----:B------:R-:W-:Y:S05]  /*1f940*/  BSYNC B0 ;  /* 0x0000000000007941 */ /* 0x000fea0003800000 */
.L_x_3732:
        /* <DEDUP_REMOVED lines=13> */
.L_x_3735:
[----:B------:R-:W-:Y:S05]  /*1fa20*/  BSYNC B0 ;  /* 0x0000000000007941 */ /* 0x000fea0003800000 */
.L_x_3734:
        /* <DEDUP_REMOVED lines=8> */
.L_x_3737:
[----:B------:R-:W-:Y:S05]  /*1fab0*/  BSYNC B0 ;  /* 0x0000000000007941 */ /* 0x000fea0003800000 */
.L_x_3736:
[----:B-1---5:R-:W2:Y:S04]  /*1fac0*/  LD.E R7, desc[UR42][R2.64] ;  /* 0x0000002a02077980 */ /* 0x022ea8000c101900 */
[----:B------:R-:W2:Y:S01]  /*1fad0*/  LDL.64 R10, [R1+0xa0] ;  /* 0x0000a000010a7983 */ /* 0x000ea20000100a00 */
[----:B------:R-:W-:Y:S05]  /*1fae0*/  WARPSYNC.ALL ;  /* 0x0000000000007948 */ /* 0x000fea0003800000 */
[----:B------:R-:W3:Y:S04]  /*1faf0*/  LDL.64 R4, [R1+0x98] ;  /* 0x0000980001047983 */ /* 0x000ee80000100a00 */
[----:B------:R-:W4:Y:S04]  /*1fb00*/  LDL.64 R8, [R1+0x98] ;  /* 0x0000980001087983 */ /* 0x000f280000100a00 */
        /* <DEDUP_REMOVED lines=8> */
[----:B------:R-:W-:Y:S01]  /*1fb90*/  VIADD R10, R6, 0x2 ;  /* 0x00000002060a7836 */ /* 0x000fe20000000000 */
[----:B------:R1:W-:Y:S01]  /*1fba0*/  STL [R1+0x80], RZ ;  /* 0x000080ff01007387 */ /* 0x0003e20000100800 */
[----:B---3--:R-:W-:Y:S02]  /*1fbb0*/  R2UR UR4, R4 ;  /* 0x00000000040472ca */ /* 0x008fe400000e0000 */
[----:B------:R-:W-:-:S13]  /*1fbc0*/  R2UR UR5, R5 ;  /* 0x00000000050572ca */ /* 0x000fda00000e0000 */
[----:B------:R-:W-:Y:S01]  /*1fbd0*/  HGMMA.64x96x16.F32.BF16 R24, gdesc[UR4], RZ, !UPT, gsb0 ;  /* 0x01600000041879f0 */ /* 0x000fe2000c0018ff */
[----:B----4-:R-:W-:Y:S02]  /*1fbe0*/  VIADD R8, R8, 0x2 ;  /* 0x0000000208087836 */ /* 0x010fe40000000000 */
[----:B------:R-:W-:Y:S01]  /*1fbf0*/  IMAD.MOV.U32 R4, RZ, RZ, 0x1 ;  /* 0x00000001ff047424 */ /* 0x000fe200078e00ff */
[----:B------:R-:W-:Y:S02]  /*1fc00*/  R2UR UR6, R10 ;  /* 0x000000000a0672ca */ /* 0x000fe400000e0000 */
[----:B------:R-:W-:Y:S02]  /*1fc10*/  R2UR UR7, R11 ;  /* 0x000000000b0772ca */ /* 0x000fe400000e0000 */
[----:B------:R-:W-:Y:S02]  /*1fc20*/  R2UR UR4, R8 ;  /* 0x00000000080472ca */ /* 0x000fe400000e0000 */
[----:B------:R-:W-:Y:S01]  /*1fc30*/  R2UR UR5, R9 ;  /* 0x00000000090572ca */ /* 0x000fe200000e0000 */
[----:B------:R1:W-:Y:S04]  /*1fc40*/  STL [R1+0x80], R4 ;  /* 0x0000800401007387 */ /* 0x0003e80000100800 */
[----:B------:R1:W-:Y:S04]  /*1fc50*/  STL [R1+0x80], R4 ;  /* 0x0000800401007387 */ /* 0x0003e80000100800 */
[----:B------:R1:W-:Y:S04]  /*1fc60*/  STL [R1+0x80], R4 ;  /* 0x0000800401007387 */ /* 0x0003e80000100800 */
[----:B------:R1:W-:Y:S01]  /*1fc70*/  STL [R1+0x80], R4 ;  /* 0x0000800401007387 */ /* 0x0003e20000100800 */
[----:B------:R-:W-:-:S03]  /*1fc80*/  WARPGROUP.DEPBAR.LE gsb0, 0x0 ;  /* 0x00008000000079c5 */ /* 0x000fc60000010000 */
[----:B------:R1:W5:Y:S04]  /*1fc90*/  LD.E R5, desc[UR42][R2.64] ;  /* 0x0000002a02057980 */ /* 0x000368000c101900 */
[----:B------:R1:W5:Y:S01]  /*1fca0*/  LD.E R7, desc[UR42][R2.64+0x4] ;  /* 0x0000042a02077980 */ /* 0x000362000c101900 */
[----:B------:R-:W-:-:S06]  /*1fcb0*/  WARPGROUP.ARRIVE ;  /* 0x00000000000079c5 */ /* 0x000fcc0000000000 */
        /* <DEDUP_REMOVED lines=12> */
[----:B--2---:R-:W-:Y:S02]  /*1fd80*/  VIADD R14, R14, 0x6 ;  /* 0x000000060e0e7836 */ /* 0x004fe40000000000 */
[----:B------:R-:W-:Y:S01]  /*1fd90*/  IMAD.MOV.U32 R9, RZ, RZ, R11 ;  /* 0x000000ffff097224 */ /* 0x000fe200078e000b */
[----:B------:R-:W-:Y:S02]  /*1fda0*/  R2UR UR6, R8 ;  /* 0x00000000080672ca */ /* 0x000fe400000e0000 */
[----:B------:R-:W-:Y:S02]  /*1fdb0*/  R2UR UR4, R14 ;  /* 0x000000000e0472ca */ /* 0x000fe400000e0000 */
[----:B------:R-:W-:Y:S02]  /*1fdc0*/  R2UR UR7, R9 ;  /* 0x00000000090772ca */ /* 0x000fe400000e0000 */
[----:B------:R-:W-:-:S02]  /*1fdd0*/  R2UR UR5, R15 ;  /* 0x000000000f0572ca */ /* 0x000fc400000e0000 */
[----:B------:R-:W-:Y:S01]  /*1fde0*/  LOP3.LUT R18, R18, 0x1, RZ, 0xfc, !PT ;  /* 0x0000000112127812 */ /* 0x000fe200078efcff */
[----:B------:R-:W-:Y:S02]  /*1fdf0*/  WARPGROUP.DEPBAR.LE gsb0, 0x0 ;  /* 0x00008000000079c5 */ /* 0x000fe40000010000 */
[----:B------:R-:W-:-:S08]  /*1fe00*/  WARPGROUP.ARRIVE ;  /* 0x00000000000079c5 */ /* 0x000fd00000000000 */
[----:B------:R-:W-:Y:S01]  /*1fe10*/  HGMMA.64x96x16.F32.BF16 R24, gdesc[UR4], R24, gsb0 ;  /* 0x01600000041879f0 */ /* 0x000fe20008001818 */
[----:B------:R-:W-:Y:S01]  /*1fe20*/  ISETP.NE.AND P1, PT, R18, 0x3, PT ;  /* 0x000000031200780c */ /* 0x000fe20003f25270 */
[----:B------:R-:W-:Y:S01]  /*1fe30*/  BSSY B0, `(.L_x_3739) ;  /* 0x0000004000007945 */ /* 0x000fe20003800000 */
[----:B------:R-:W-:-:S11]  /*1fe40*/  WARPGROUP.DEPBAR.LE gsb0, 0x0 ;  /* 0x00008000000079c5 */ /* 0x000fd60000010000 */
[----:B-1----:R-:W-:Y:S05]  /*1fe50*/  @!P1 BRA `(.L_x_3740) ;  /* 0x0000000000049947 */ /* 0x002fea0003800000 */
[----:B------:R-:W-:Y:S01]  /*1fe60*/  BPT.TRAP 0x1 ;  /* 0x000000040000795c */ /* 0x000fe20000300000 */
.L_x_3740:
[----:B------:R-:W-:Y:S05]  /*1fe70*/  BSYNC B0 ;  /* 0x0000000000007941 */ /* 0x000fea0003800000 */
.L_x_3739:
        /* <DEDUP_REMOVED lines=10> */
.L_x_3742:
[----:B------:R-:W-:Y:S05]  /*1ff20*/  BSYNC B0 ;  /* 0x0000000000007941 */ /* 0x000fea0003800000 */
.L_x_3741:
[----:B------:R-:W-:Y:S04]  /*1ff30*/  BSSY B0, `(.L_x_3743) ;  /* 0x0000006000007945 */ /* 0x000fe80003800000 */
[----:B--2---:R-:W-:Y:S05]  /*1ff40*/  @P0 BRA `(.L_x_3744) ;  /* 0x0000000000100947 */ /* 0x004fea0003800000 */
[----:B-----5:R-:W-:Y:S01]  /*1ff50*/  IMAD R6, R6, 0x8, R8 ;  /* 0x0000000806067824 */ /* 0x020fe200078e0208 */
[----:B------:R-:W-:-:S04]  /*1ff60*/  SHF.L.U32 R7, R7, 0x1f, RZ ;  /* 0x0000001f07077819 */ /* 0x000fc800000006ff */
[----:B------:R-:W2:Y:S02]  /*1ff70*/  SYNCS.PHASECHK.TRANS64.TRYWAIT P0, [R6+URZ], R7 ;  /* 0x00000007060075a7 */ /* 0x000ea4000800017f */
[----:B--2---:R-:W-:Y:S05]  /*1ff80*/  @!P0 BRA `(.L_x_3745) ;  /* 0x0000018800208947 */ /* 0x004fea0003800000 */
.L_x_3744:
[----:B------:R-:W-:Y:S05]  /*1ff90*/  BSYNC B0 ;  /* 0x0000000000007941 */ /* 0x000fea0003800000 */
.L_x_3743:
[----:B------:R-:W3:Y:S04]  /*1ffa0*/  LD.E R19, desc[UR42][R2.64] ;  /* 0x0000002a02137980 */ /* 0x000ee8000c101900 */
[----:B--2--5:R-:W3:Y:S04]  /*1ffb0*/  LDL.64 R6, [R1+0x118] ;  /* 0x0001180001067983 */ /* 0x024ee80000100a00 */
[----:B-1----:R-:W2:Y:S04]  /*1ffc0*/  LDL R5, [R1+0x90] ;  /* 0x0000900001057983 */ /* 0x002ea80000100800 */
[----:B------:R-:W4:Y:S04]  /*1ffd0*/  LDL.64 R8, [R1+0x110] ;  /* 0x0001100001087983 */ /* 0x000f280000100a00 */
[----:B------:R-:W4:Y:S04]  /*1ffe0*/  LDL.64 R10, [R1+0x110] ;  /* 0x00011000010a7983 */ /* 0x000f280000100a00 */
[----:B------:R-:W4:Y:S04]  /*1fff0*/  LDL.64 R12, [R1+0x110] ;  /* 0x00011000010c7983 */ /* 0x000f280000100a00 */
[----:B------:R-:W4:Y:S01]  /*20000*/  LDL.64 R14, [R1+0x110] ;  /* 0x00011000010e7983 */ /* 0x000f220000100a00 */
[----:B------:R-:W-:Y:S05]  /*20010*/  WARPSYNC.ALL ;  /* 0x0000000000007948 */ /* 0x000fea0003800000 */
[----:B------:R-:W-:Y:S01]  /*20020*/  WARPGROUP.ARRIVE ;  /* 0x00000000000079c5 */ /* 0x000fe20000000000 */
[----:B---3--:R-:W-:Y:S01]  /*20030*/  IMAD R6, R19, 0xc00, R6 ;  /* 0x00000c0013067824 */ /* 0x008fe200078e0206 */
[----:B------:R-:W-:Y:S01]  /*20040*/  R2UR UR7, R7 ;  /* 0x00000000070772ca */ /* 0x000fe200000e0000 */
[----:B------:R-:W3:Y:S01]  /*20050*/  LDL.64 R18, [R1+0x110] ;  /* 0x0001100001127983 */ /* 0x000ee20000100a00 */
[----:B--2---:R-:W-:-:S02]  /*20060*/  ISETP.NE.U32.AND P0, PT, R5, RZ, PT ;  /* 0x000000ff0500720c */ /* 0x004fc40003f05070 */
        /* <DEDUP_REMOVED lines=143> */
[----:B----4-:R-:W-:-:S02]  /*20960*/  VIADD R12, R12, 0xc04 ;  /* 0x00000c040c0c7836 */ /* 0x010fc40000000000 */
        /* <DEDUP_REMOVED lines=49> */
[----:B------:R-:W4:Y:S04]  /*20c80*/  LDL R74, [R1+0x13c] ;  /* 0x00013c00014a7983 */ /* 0x000f280000100800 */
[----:B------:R-:W2:Y:S04]  /*20c90*/  LDL R75, [R1+0x70] ;  /* 0x00007000014b7983 */ /* 0x000ea80000100800 */
[----:B------:R-:W4:Y:S04]  /*20ca0*/  LDL.64 R6, [R1+0x160] ;  /* 0x0001600001067983 */ /* 0x000f280000100a00 */
[----:B------:R-:W2:Y:S04]  /*20cb0*/  LDL R76, [R1+0x168] ;  /* 0x00016800014c7983 */ /* 0x000ea80000100800 */
[----:B------:R-:W2:Y:S04]  /*20cc0*/  LDL.128 R12, [R1+0x150] ;  /* 0x00015000010c7983 */ /* 0x000ea80000100c00 */
[----:B------:R-:W2:Y:S04]  /*20cd0*/  LDL.128 R8, [R1+0x140] ;  /* 0x0001400001087983 */ /* 0x000ea80000100c00 */
[----:B---3--:R-:W3:Y:S01]  /*20ce0*/  LD.E R72, desc[UR42][R72.64] ;  /* 0x0000002a48487980 */ /* 0x008ee2000c101900 */
[----:B----4-:R-:W-:-:S02]  /*20cf0*/  ISETP.NE.AND P1, PT, R6, 0x1, PT ;  /* 0x000000010600780c */ /* 0x010fc40003f25270 */
[----:B--2---:R-:W-:Y:S01]  /*20d00*/  ISETP.GE.AND P2, PT, R13, 0x1, PT ;  /* 0x000000010d00780c */ /* 0x004fe20003f46270 */
[----:B------:R-:W-:Y:S01]  /*20d10*/  BSSY B0, `(.L_x_3746) ;  /* 0x000009e000007945 */ /* 0x000fe20003800000 */
[-C--:B---3--:R-:W-:Y:S01]  /*20d20*/  FMUL.FTZ R20, R25, R72.reuse ;  /* 0x0000004819147220 */ /* 0x088fe20000410000 */
[-C--:B------:R-:W-:Y:S01]  /*20d30*/  FMUL.FTZ R25, R31, R72.reuse ;  /* 0x000000481f197220 */ /* 0x080fe20000410000 */
[-C--:B------:R-:W-:Y:S01]  /*20d40*/  FMUL.FTZ R31, R43, R72.reuse ;  /* 0x000000482b1f7220 */ /* 0x080fe20000410000 */
[----:B------:R-:W-:Y:S01]  /*20d50*/  SHF.R.S32.HI R43, RZ, 0x1f, R74 ;  /* 0x0000001fff2b7819 */ /* 0x000fe2000001144a */
[-C--:B------:R-:W-:Y:S01]  /*20d60*/  FMUL.FTZ R21, R28, R72.reuse ;  /* 0x000000481c157220 */ /* 0x080fe20000410000 */
[-C--:B------:R-:W-:Y:S01]  /*20d70*/  FMUL.FTZ R28, R38, R72.reuse ;  /* 0x00000048261c7220 */ /* 0x080fe20000410000 */
[-C--:B------:R-:W-:Y:S01]  /*20d80*/  FMUL.FTZ R38, R44, R72.reuse ;  /* 0x000000482c267220 */ /* 0x080fe20000410000 */
[----:B------:R-:W-:Y:S01]  /*20d90*/  FMUL.FTZ R53, R53, R72 ;  /* 0x0000004835357220 */ /* 0x000fe20000410000 */
[----:B------:R-:W-:-:S03]  /*20da0*/  LEA.HI R44, R43, R74, RZ, 0x7 ;  /* 0x0000004a2b2c7211 */ /* 0x000fc600078f38ff */
[----:B------:R2:W3:Y:S01]  /*20db0*/  MUFU.TANH R83, R53 ;  /* 0x0000003500537308 */ /* 0x0004e20000002400 */
[----:B------:R-:W-:Y:S01]  /*20dc0*/  FMUL.FTZ R48, R48, R72 ;  /* 0x0000004830307220 */ /* 0x000fe20000410000 */
[----:B--2---:R-:W-:-:S06]  /*20dd0*/  LOP3.LUT R53, R44, 0xffffff80, RZ, 0xc0, !PT ;  /* 0xffffff802c357812 */ /* 0x004fcc00078ec0ff */
[----:B------:R2:W4:Y:S01]  /*20de0*/  MUFU.TANH R79, R48 ;  /* 0x00000030004f7308 */ /* 0x0005220000002400 */
[----:B------:R-:W-:Y:S02]  /*20df0*/  IMAD.IADD R53, R74, 0x1, -R53 ;  /* 0x000000014a357824 */ /* 0x000fe400078e0a35 */
[-C--:B------:R-:W-:Y:S01]  /*20e00*/  FMUL.FTZ R5, R24, R72.reuse ;  /* 0x0000004818057220 */ /* 0x080fe20000410000 */
[-C--:B------:R-:W-:Y:S01]  /*20e10*/  FMUL.FTZ R24, R30, R72.reuse ;  /* 0x000000481e187220 */ /* 0x080fe20000410000 */
[-C--:B------:R-:W-:Y:S01]  /*20e20*/  FMUL.FTZ R30, R42, R72.reuse ;  /* 0x000000482a1e7220 */ /* 0x080fe20000410000 */
[----:B--2---:R-:W-:Y:S01]  /*20e30*/  SHF.R.S32.HI R48, RZ, 0x1f, R53 ;  /* 0x0000001fff307819 */ /* 0x004fe20000011435 */
[-C--:B------:R-:W-:Y:S01]  /*20e40*/  FMUL.FTZ R73, R29, R72.reuse ;  /* 0x000000481d497220 */ /* 0x080fe20000410000 */
[-C--:B------:R-:W-:Y:S01]  /*20e50*/  FMUL.FTZ R42, R50, R72.reuse ;  /* 0x00000048322a7220 */ /* 0x080fe20000410000 */
[-C--:B------:R-:W-:Y:S01]  /*20e60*/  FMUL.FTZ R52, R52, R72.reuse ;  /* 0x0000004834347220 */ /* 0x080fe20000410000 */
[-C--:B------:R-:W-:Y:S01]  /*20e70*/  FMUL.FTZ R29, R39, R72.reuse ;  /* 0x00000048271d7220 */ /* 0x080fe20000410000 */
[----:B------:R-:W-:Y:S01]  /*20e80*/  LEA.HI R50, R48, R53, RZ, 0x2 ;  /* 0x0000003530327211 */ /* 0x000fe200078f10ff */
[-C--:B------:R-:W-:Y:S01]  /*20e90*/  FMUL.FTZ R39, R46, R72.reuse ;  /* 0x000000482e277220 */ /* 0x080fe20000410000 */
[-C--:B------:R-:W-:Y:S01]  /*20ea0*/  FMUL.FTZ R46, R54, R72.reuse ;  /* 0x00000048362e7220 */ /* 0x080fe20000410000 */
[----:B------:R-:W-:Y:S01]  /*20eb0*/  FMUL.FTZ R57, R57, R72 ;  /* 0x0000004839397220 */ /* 0x000fe20000410000 */
[----:B------:R2:W0:Y:S01]  /*20ec0*/  MUFU.TANH R82, R52 ;  /* 0x0000003400527308 */ /* 0x0004220000002400 */
[----:B------:R-:W-:-:S02]  /*20ed0*/  LEA.HI R54, R43, R74, RZ, 0x2 ;  /* 0x0000004a2b367211 */ /* 0x000fc400078f10ff */
[--C-:B------:R-:W-:Y:S02]  /*20ee0*/  SHF.R.S32.HI R43, RZ, 0x1f, R50.reuse ;  /* 0x0000001fff2b7819 */ /* 0x100fe40000011432 */
[----:B--2---:R-:W-:-:S03]  /*20ef0*/  SHF.R.S32.HI R52, RZ, 0x2, R50 ;  /* 0x00000002ff347819 */ /* 0x004fc60000011432 */
[----:B------:R2:W0:Y:S01]  /*20f00*/  MUFU.TANH R85, R57 ;  /* 0x0000003900557308 */ /* 0x0004220000002400 */
[----:B------:R-:W-:Y:S02]  /*20f10*/  LEA.HI R48, R48, R53, RZ, 0x5 ;  /* 0x0000003530307211 */ /* 0x000fe400078f28ff */
[----:B--2---:R-:W-:Y:S02]  /*20f20*/  LOP3.LUT R57, R54, 0xfffffffc, RZ, 0xc0, !PT ;  /* 0xfffffffc36397812 */ /* 0x004fe400078ec0ff */
[----:B------:R-:W-:Y:S02]  /*20f30*/  LEA.HI R54, R43, R52, RZ, 0x3 ;  /* 0x000000342b367211 */ /* 0x000fe400078f18ff */
[----:B------:R-:W-:Y:S01]  /*20f40*/  SHF.R.S32.HI R43, RZ, 0x7, R44 ;  /* 0x00000007ff2b7819 */ /* 0x000fe2000001142c */
[----:B------:R-:W-:Y:S01]  /*20f50*/  IMAD.IADD R74, R74, 0x1, -R57 ;  /* 0x000000014a4a7824 */ /* 0x000fe200078e0a39 */
[----:B------:R-:W-:Y:S02]  /*20f60*/  LOP3.LUT R57, R54, 0xfffffff8, RZ, 0xc0, !PT ;  /* 0xfffffff836397812 */ /* 0x000fe400078ec0ff */
[----:B------:R-:W-:-:S02]  /*20f70*/  LEA.HI R44, R44, R43, RZ, 0x1 ;  /* 0x0000002b2c2c7211 */ /* 0x000fc400078f08ff */
        /* <DEDUP_REMOVED lines=11> */
[----:B------:R-:W-:-:S05]  /*21030*/  @P1 IMAD.HI.U32 R7, R6, R7, RZ ;  /* 0x0000000706071227 */ /* 0x000fca00078e00ff */
[----:B------:R-:W-:Y:S01]  /*21040*/  @P1 SHF.R.U32.HI R6, RZ, R76, R7 ;  /* 0x0000004cff061219 */ /* 0x000fe20000011607 */
[-C--:B------:R-:W-:Y:S01]  /*21050*/  FMUL.FTZ R18, R26, R72.reuse ;  /* 0x000000481a127220 */ /* 0x080fe20000410000 */
[-C--:B------:R-:W-:Y:S01]  /*21060*/  FMUL.FTZ R19, R27, R72.reuse ;  /* 0x000000481b137220 */ /* 0x080fe20000410000 */
[----:B------:R-:W-:Y:S01]  /*21070*/  LOP3.LUT R50, R50, 0x7ffffffc, RZ, 0xc0, !PT ;  /* 0x7ffffffc32327812 */ /* 0x000fe200078ec0ff */
[-C--:B------:R-:W-:Y:S01]  /*21080*/  FMUL.FTZ R26, R34, R72.reuse ;  /* 0x00000048221a7220 */ /* 0x080fe20000410000 */
[----:B------:R-:W2:Y:S01]  /*21090*/  SHFL.IDX PT, R52, R6, RZ, 0x1c1f ;  /* 0x001c1fff06347589 */ /* 0x000ea200000e0000 */
        /* <DEDUP_REMOVED lines=13> */
[----:B------:R-:W-:Y:S02]  /*21170*/  IMAD.IADD R50, R53, 0x1, -R50 ;  /* 0x0000000135327824 */ /* 0x000fe400078e0a32 */
        /* <DEDUP_REMOVED lines=10> */
[----:B------:R-:W-:Y:S01]  /*21220*/  FMUL.FTZ R48, R70, R72 ;  /* 0x0000004846307220 */ /* 0x000fe20000410000 */
[----:B------:R-:W-:-:S02]  /*21230*/  IMAD R7, R0, R7, 0x1 ;  /* 0x0000000100077424 */ /* 0x000fc400078e0207 */
[-C--:B------:R-:W-:Y:S01]  /*21240*/  FMUL.FTZ R53, R71, R72.reuse ;  /* 0x0000004847357220 */ /* 0x080fe20000410000 */
[-C--:B------:R-:W-:Y:S01]  /*21250*/  FMUL.FTZ R56, R56, R72.reuse ;  /* 0x0000004838387220 */ /* 0x080fe20000410000 */
[-C--:B------:R-:W-:Y:S01]  /*21260*/  FMUL.FTZ R60, R60, R72.reuse ;  /* 0x000000483c3c7220 */ /* 0x080fe20000410000 */
[-C--:B------:R-:W-:Y:S01]  /*21270*/  FMUL.FTZ R64, R64, R72.reuse ;  /* 0x0000004840407220 */ /* 0x080fe20000410000 */
[----:B------:R-:W-:Y:S01]  /*21280*/  FMUL.FTZ R68, R68, R72 ;  /* 0x0000004844447220 */ /* 0x000fe20000410000 */
[----:B------:R-:W-:Y:S01]  /*21290*/  IMAD R7, R50, -0x2, R7 ;  /* 0xfffffffe32077824 */ /* 0x000fe200078e0207 */
[----:B------:R-:W1:Y:S01]  /*212a0*/  MUFU.TANH R5, R5 ;  /* 0x0000000500057308 */ /* 0x000e620000002400 */
[----:B------:R-:W-:-:S03]  /*212b0*/  LOP3.LUT R57, RZ, R10, RZ, 0x33, !PT ;  /* 0x0000000aff397212 */ /* 0x000fc600078e33ff */
[----:B------:R-:W-:-:S04]  /*212c0*/  IADD3 R50, -R8, R7, R9 ;  /* 0x0000000708327210 */ /* 0x000fc80007ffe109 */
        /* <DEDUP_REMOVED lines=44> */
[----:B------:R-:W-:Y:S02]  /*21590*/  VIADD R86, R7, 0xffffffff ;  /* 0xffffffff07567836 */ /* 0x000fe40000000000 */
[----:B------:R-:W-:Y:S02]  /*215a0*/  IMAD R75, R0, -0x60, R12 ;  /* 0xffffffa0004b7824 */ /* 0x000fe400078e020c */
        /* <DEDUP_REMOVED lines=13> */
.L_x_3749:
[----:B------:R-:W-:-:S13]  /*21680*/  ISETP.NE.AND P1, PT, R13, 0x1, PT ;  /* 0x000000010d00780c */ /* 0x000fda0003f25270 */
[----:B------:R-:W-:-:S05]  /*21690*/  @P1 IMAD.HI.U32 R12, R10, R14, RZ ;  /* 0x0000000e0a0c1227 */ /* 0x000fca00078e00ff */
[----:B------:R-:W-:-:S07]  /*216a0*/  @P1 SHF.R.U32.HI R10, RZ, R15, R12 ;  /* 0x0000000fff0a1219 */ /* 0x000fce000001160c */
.L_x_3750:
[----:B------:R-:W-:Y:S05]  /*216b0*/  BSYNC B1 ;  /* 0x0000000000017941 */ /* 0x000fea0003800000 */
.L_x_3748:
[----:B------:R-:W-:-:S05]  /*216c0*/  IMAD R10, R10, R13, R86 ;  /* 0x0000000d0a0a7224 */ /* 0x000fca00078e0256 */
[----:B------:R-:W-:Y:S02]  /*216d0*/  VIMNMX R7, R7, R10, !PT ;  /* 0x0000000a07077248 */ /* 0x000fe40007fe0100 */
[----:B------:R-:W-:-:S07]  /*216e0*/  VIADDMNMX R80, R10, R13, R80, PT ;  /* 0x0000000d0a507246 */ /* 0x000fce0003800150 */
.L_x_3747:
[----:B------:R-:W-:Y:S05]  /*216f0*/  BSYNC B0 ;  /* 0x0000000000007941 */ /* 0x000fea0003800000 */
.L_x_3746:
        /* <DEDUP_REMOVED lines=14> */
[C---:B------:R-:W-:Y:S01]  /*217e0*/  ISETP.LT.OR P1, PT, R80.reuse, 0xa, P1 ;  /* 0x0000000a5000780c */ /* 0x040fe20000f21670 */
        /* <DEDUP_REMOVED lines=116> */
.L_x_3754:
[----:B------:R-:W-:-:S13]  /*21f30*/  ISETP.NE.AND P6, PT, R13, 0x1, PT ;  /* 0x000000010d00780c */ /* 0x000fda0003fc5270 */
[----:B------:R-:W-:-:S05]  /*21f40*/  @P6 IMAD.HI.U32 R14, R8, R14, RZ ;  /* 0x0000000e080e6227 */ /* 0x000fca00078e00ff */
[----:B------:R-:W-:-:S07]  /*21f50*/  @P6 SHF.R.U32.HI R8, RZ, R15, R14 ;  /* 0x0000000fff086219 */ /* 0x000fce000001160e */
.L_x_3755:
[----:B------:R-:W-:Y:S05]  /*21f60*/  BSYNC B1 ;  /* 0x0000000000017941 */ /* 0x000fea0003800000 */
.L_x_3753:
[----:B------:R-:W-:-:S05]  /*21f70*/  IMAD R8, R8, R13, R86 ;  /* 0x0000000d08087224 */ /* 0x000fca00078e0256 */
[----:B------:R-:W-:Y:S02]  /*21f80*/  VIADDMNMX R80, R8, R13, R80, PT ;  /* 0x0000000d08507246 */ /* 0x000fe40003800150 */
[----:B------:R-:W-:-:S07]  /*21f90*/  VIMNMX R57, R57, R8, !PT ;  /* 0x0000000839397248 */ /* 0x000fce0007fe0100 */
.L_x_3752:
[----:B------:R-:W-:Y:S05]  /*21fa0*/  BSYNC B0 ;  /* 0x0000000000007941 */ /* 0x000fea0003800000 */
.L_x_3751:
[----:B------:R-:W2:Y:S01]  /*21fb0*/  LD.E.64 R6, desc[UR42][R16.64+0x440] ;  /* 0x0004402a10067980 */ /* 0x000ea2000c101b00 */
        /* <DEDUP_REMOVED lines=69> */
[----:B------:R-:W3:Y:S03]  /*22410*/  LD.E R49, desc[UR42][R16.64+0x450] ;  /* 0x0004502a10317980 */ /* 0x000ee6000c101900 */
[----:B------:R-:W-:-:S04]  /*22420*/  ISETP.GT.AND P5, PT, R57, 0x41, !P5 ;  /* 0x000000413900780c */ /* 0x000fc80006fa4270 */
[----:B------:R-:W-:-:S04]  /*22430*/  ISETP.LT.OR P5, PT, R80, 0x42, P5 ;  /* 0x000000425000780c */ /* 0x000fc80002fa1670 */
[----:B------:R-:W-:Y:S02]  /*22440*/  FSEL R8, R51, -INF , !P5 ;  /* 0xff80000033087808 */ /* 0x000fe40006800000 */
[C---:B------:R-:W-:Y:S01]  /*22450*/  ISETP.GT.AND P5, PT, R57.reuse, 0x48, !P6 ;  /* 0x000000483900780c */ /* 0x040fe200077a4270 */
[----:B------:R-:W4:Y:S01]  /*22460*/  LD.E R51, desc[UR42][R16.64+0x454] ;  /* 0x0004542a10337980 */ /* 0x000f22000c101900 */
[----:B------:R-:W-:Y:S02]  /*22470*/  ISETP.GT.AND P1, PT, R57, 0x49, !P1 ;  /* 0x000000493900780c */ /* 0x000fe40004f24270 */
[----:B------:R-:W-:Y:S02]  /*22480*/  ISETP.LT.OR P5, PT, R80, 0x49, P5 ;  /* 0x000000495000780c */ /* 0x000fe40002fa1670 */
[----:B--2---:R-:W-:Y:S02]  /*22490*/  FMNMX.FTZ R19, R168, R6, !PT ;  /* 0x00000006a8137209 */ /* 0x004fe40007810000 */
[----:B------:R-:W-:-:S02]  /*224a0*/  FSEL R9, R55, -INF , !P5 ;  /* 0xff80000037097808 */ /* 0x000fc40006800000 */
[----:B------:R-:W-:Y:S02]  /*224b0*/  FMNMX.FTZ R19, R78, R19, !PT ;  /* 0x000000134e137209 */ /* 0x000fe40007810000 */
[C---:B------:R-:W-:Y:S02]  /*224c0*/  ISETP.GT.AND P2, PT, R57.reuse, 0x50, !P2 ;  /* 0x000000503900780c */ /* 0x040fe40005744270 */
[----:B------:R-:W-:Y:S02]  /*224d0*/  FMNMX.FTZ R19, R76, R19, !PT ;  /* 0x000000134c137209 */ /* 0x000fe40007810000 */
[----:B------:R-:W-:Y:S02]  /*224e0*/  ISETP.GT.AND P3, PT, R57, 0x51, !P3 ;  /* 0x000000513900780c */ /* 0x000fe40005f64270 */
[----:B------:R-:W-:Y:S02]  /*224f0*/  FMNMX.FTZ R19, R74, R19, !PT ;  /* 0x000000134a137209 */ /* 0x000fe40007810000 */
[----:B------:R-:W-:-:S02]  /*22500*/  ISETP.NE.AND P6, PT, R59, RZ, PT ;  /* 0x000000ff3b00720c */ /* 0x000fc40003fc5270 */
        /* <DEDUP_REMOVED lines=31> */
[----:B------:R-:W-:Y:S01]  /*22700*/  FMNMX.FTZ R42, R31, R42, !PT ;  /* 0x0000002a1f2a7209 */ /* 0x000fe20007810000 */
[----:B------:R-:W0:Y:S03]  /*22710*/  SHFL.BFLY PT, R46, R39, 0x1, 0x1f ;  /* 0x0c201f00272e7f89 */ /* 0x000e2600000e0000 */
[----:B------:R-:W-:-:S04]  /*22720*/  FMNMX.FTZ R19, R27, R42, !PT ;  /* 0x0000002a1b137209 */ /* 0x000fc80007810000 */
[----:B------:R-:W-:-:S04]  /*22730*/  FMNMX.FTZ R42, R26, R19, !PT ;  /* 0x000000131a2a7209 */ /* 0x000fc80007810000 */
[----:B------:R-:W-:-:S04]  /*22740*/  FMNMX.FTZ R19, R25, R42, !PT ;  /* 0x0000002a19137209 */ /* 0x000fc80007810000 */
[----:B------:R-:W-:-:S04]  /*22750*/  FMNMX.FTZ R19, R24, R19, !PT ;  /* 0x0000001318137209 */ /* 0x000fc80007810000 */
[----:B------:R-:W-:-:S04]  /*22760*/  FMNMX.FTZ R42, R18, R19, !PT ;  /* 0x00000013122a7209 */ /* 0x000fc80007810000 */
[----:B------:R-:W-:-:S04]  /*22770*/  FMNMX.FTZ R19, R15, R42, !PT ;  /* 0x0000002a0f137209 */ /* 0x000fc80007810000 */
[----:B------:R-:W-:Y:S02]  /*22780*/  FMNMX.FTZ R19, R14, R19, !PT ;  /* 0x000000130e137209 */ /* 0x000fe40007810000 */
[----:B0-----:R-:W-:Y:S02]  /*22790*/  FMNMX.FTZ R45, R39, R46, !PT ;  /* 0x0000002e272d7209 */ /* 0x001fe40007810000 */
[C---:B------:R-:W-:Y:S02]  /*227a0*/  ISETP.LT.OR P1, PT, R80.reuse, 0x4a, P1 ;  /* 0x0000004a5000780c */ /* 0x040fe40000f21670 */
[C---:B------:R-:W-:Y:S02]  /*227b0*/  ISETP.LT.OR P2, PT, R80.reuse, 0x51, P2 ;  /* 0x000000515000780c */ /* 0x040fe40001741670 */
[----:B------:R-:W-:Y:S02]  /*227c0*/  ISETP.GT.AND P4, PT, R57, 0x58, !P4 ;  /* 0x000000583900780c */ /* 0x000fe40006784270 */
[----:B------:R-:W-:Y:S01]  /*227d0*/  ISETP.LT.OR P3, PT, R80, 0x52, P3 ;  /* 0x000000525000780c */ /* 0x000fe20001f61670 */
[----:B------:R-:W-:Y:S01]  /*227e0*/  ST.E desc[UR42][R16.64+0x440], R41 ;  /* 0x0004402910007985 */ /* 0x000fe2000c10192a */
[----:B------:R-:W-:-:S02]  /*227f0*/  FMNMX.FTZ R46, R8, R19, !PT ;  /* 0x00000013082e7209 */ /* 0x000fc40007810000 */
[----:B------:R-:W-:Y:S01]  /*22800*/  FSEL R42, R32, -INF , !P1 ;  /* 0xff800000202a7808 */ /* 0x000fe20004800000 */
[----:B------:R-:W2:Y:S01]  /*22810*/  LD.E R39, desc[UR42][R16.64+0x460] ;  /* 0x0004602a10277980 */ /* 0x000ea2000c101900 */
[----:B------:R-:W-:Y:S02]  /*22820*/  FMNMX.FTZ R19, R9, R46, !PT ;  /* 0x0000002e09137209 */ /* 0x000fe40007810000 */
[----:B------:R-:W-:Y:S02]  /*22830*/  FSEL R32, R43, -INF , !P2 ;  /* 0xff8000002b207808 */ /* 0x000fe40005000000 */
[----:B------:R-:W-:Y:S02]  /*22840*/  FMNMX.FTZ R19, R42, R19, !PT ;  /* 0x000000132a137209 */ /* 0x000fe40007810000 */
[----:B------:R-:W-:Y:S02]  /*22850*/  ISETP.LT.OR P4, PT, R80, 0x59, P4 ;  /* 0x000000595000780c */ /* 0x000fe40002781670 */
[----:B------:R-:W-:Y:S01]  /*22860*/  FSEL R44, R44, -INF , !P3 ;  /* 0xff8000002c2c7808 */ /* 0x000fe20005800000 */
[----:B------:R0:W-:Y:S01]  /*22870*/  ST.E desc[UR42][R16.64+0x440], R45 ;  /* 0x0004402d10007985 */ /* 0x0001e2000c10192a */
[----:B------:R-:W-:-:S02]  /*22880*/  ISETP.GT.AND P1, PT, R57, 0x59, !P6 ;  /* 0x000000593900780c */ /* 0x000fc40007724270 */
[----:B------:R-:W-:Y:S01]  /*22890*/  FMNMX.FTZ R19, R32, R19, !PT ;  /* 0x0000001320137209 */ /* 0x000fe20007810000 */
[----:B------:R-:W2:Y:S01]  /*228a0*/  LD.E R82, desc[UR42][R16.64+0x440] ;  /* 0x0004402a10527980 */ /* 0x000ea2000c101900 */
[----:B------:R-:W-:Y:S02]  /*228b0*/  ISETP.LT.OR P1, PT, R80, 0x5a, P1 ;  /* 0x0000005a5000780c */ /* 0x000fe40000f21670 */
[----:B------:R-:W-:Y:S01]  /*228c0*/  FSEL R46, R48, -INF , !P4 ;  /* 0xff800000302e7808 */ /* 0x000fe20006000000 */
[----:B------:R-:W5:Y:S01]  /*228d0*/  LD.E R43, desc[UR42][R16.64+0x230] ;  /* 0x0002302a102b7980 */ /* 0x000f62000c101900 */
[----:B------:R-:W-:Y:S02]  /*228e0*/  FMNMX.FTZ R19, R44, R19, !PT ;  /* 0x000000132c137209 */ /* 0x000fe40007810000 */
[----:B------:R-:W-:Y:S02]  /*228f0*/  FSEL R48, R53, -INF , !P1 ;  /* 0xff80000035307808 */ /* 0x000fe40004800000 */
[----:B------:R-:W-:-:S04]  /*22900*/  FMNMX.FTZ R19, R46, R19, !PT ;  /* 0x000000132e137209 */ /* 0x000fc80007810000 */
[----:B------:R-:W-:-:S05]  /*22910*/  FMNMX.FTZ R19, R48, R19, !PT ;  /* 0x0000001330137209 */ /* 0x000fca0007810000 */
[----:B------:R-:W-:Y:S04]  /*22920*/  ST.E desc[UR42][R16.64+0x444], R19 ;  /* 0x0004441310007985 */ /* 0x000fe8000c10192a */
[----:B0-----:R-:W3:Y:S01]  /*22930*/  LD.E R45, desc[UR42][R16.64+0x444] ;  /* 0x0004442a102d7980 */ /* 0x001ee2000c101900 */
[----:B------:R-:W-:-:S04]  /*22940*/  UIADD3 UR4, UP0, UR37, 0x230, URZ ;  /* 0x0000023025047890 */ /* 0x000fc8000ff1e03f */
[----:B------:R-:W-:Y:S02]  /*22950*/  ULOP3.LUT UR5, UR4, 0x4, URZ, 0xfc, !UPT ;  /* 0x0000000404057892 */ /* 0x000fe4000f8efc3f */
[----:B------:R-:W-:Y:S01]  /*22960*/  UIADD3.X UR7, URZ, UR36, URZ, UP0, !UPT ;  /* 0x000000243f077290 */ /* 0x000fe200087fe43f */
[C---:B--2---:R-:W-:Y:S01]  /*22970*/  FMUL.FTZ R41, R82.reuse, R39 ;  /* 0x0000002752297220 */ /* 0x044fe20000410000 */
[----:B------:R-:W-:-:S04]  /*22980*/  FSETP.NEU.FTZ.AND P1, PT, R82, -INF , PT ;  /* 0xff8000005200780b */ /* 0x000fc80003f3d000 */
[----:B------:R-:W-:-:S05]  /*22990*/  FSEL R47, R41, RZ, P1 ;  /* 0x000000ff292f7208 */ /* 0x000fca0000800000 */
[-CC-:B------:R-:W-:Y:S02]  /*229a0*/  FFMA.FTZ R205, R56, R39.reuse, -R47.reuse ;  /* 0x0000002738cd7223 */ /* 0x180fe4000001082f */
[----:B---3--:R-:W0:Y:S01]  /*229b0*/  SHFL.BFLY PT, R56, R45, 0x2, 0x1f ;  /* 0x0c401f002d387f89 */ /* 0x008e2200000e0000 */
[----:B------:R-:W-:Y:S01]  /*229c0*/  FFMA.FTZ R185, R11, R39, -R47 ;  /* 0x000000270bb97223 */ /* 0x000fe2000001082f */
[----:B0-----:R-:W-:-:S05]  /*229d0*/  FMNMX.FTZ R56, R45, R56, !PT ;  /* 0x000000382d387209 */ /* 0x001fca0007810000 */
[----:B------:R-:W0:Y:S01]  /*229e0*/  SHFL.BFLY PT, R19, R56, 0x1, 0x1f ;  /* 0x0c201f0038137f89 */ /* 0x000e2200000e0000 */
[----:B------:R-:W-:Y:S01]  /*229f0*/  FSEL R11, R82, RZ, P1 ;  /* 0x000000ff520b7208 */ /* 0x000fe20000800000 */
[----:B------:R-:W-:-:S04]  /*22a00*/  FFMA.FTZ R194, R20, R39, -R47 ;  /* 0x0000002714c27223 */ /* 0x000fc8000001082f */
[----:B------:R-:W-:Y:S01]  /*22a10*/  FADD.FTZ R6, R6, -R11 ;  /* 0x8000000b06067221 */ /* 0x000fe20000010000 */
[----:B------:R-:W-:-:S03]  /*22a20*/  FFMA.FTZ R20, R5, R39, -R47 ;  /* 0x0000002705147223 */ /* 0x000fc6000001082f */
[-C--:B------:R-:W-:Y:S01]  /*22a30*/  FMUL.FTZ R6, R6, R39.reuse ;  /* 0x0000002706067220 */ /* 0x080fe20000410000 */
[----:B------:R-:W-:-:S03]  /*22a40*/  FFMA.FTZ R196, R40, R39, -R47 ;  /* 0x0000002728c47223 */ /* 0x000fc6000001082f */
[----:B------:R1:W-:Y:S01]  /*22a50*/  MUFU.EX2 R11, R6 ;  /* 0x00000006000b7308 */ /* 0x0003e20000000800 */
[----:B0-----:R-:W-:-:S04]  /*22a60*/  FMNMX.FTZ R56, R56, R19, !PT ;  /* 0x0000001338387209 */ /* 0x001fc80007810000 */
[C---:B------:R-:W-:Y:S01]  /*22a70*/  FSETP.NEU.FTZ.AND P1, PT, R56.reuse, -INF , PT ;  /* 0xff8000003800780b */ /* 0x040fe20003f3d000 */
[----:B------:R-:W-:-:S03]  /*22a80*/  FMUL.FTZ R5, R56, R39 ;  /* 0x0000002738057220 */ /* 0x000fc60000410000 */
[----:B-1----:R-:W-:Y:S02]  /*22a90*/  FSEL R6, R56, RZ, P1 ;  /* 0x000000ff38067208 */ /* 0x002fe40000800000 */
[----:B------:R-:W-:Y:S01]  /*22aa0*/  FSEL R40, R5, RZ, P1 ;  /* 0x000000ff05287208 */ /* 0x000fe20000800000 */
[-CC-:B------:R-:W-:Y:S02]  /*22ab0*/  FFMA.FTZ R168, R168, R39.reuse, -R47.reuse ;  /* 0x00000027a8a87223 */ /* 0x180fe4000001082f */
[----:B------:R-:W-:Y:S01]  /*22ac0*/  FADD.FTZ R6, R7, -R6 ;  /* 0x8000000607067221 */ /* 0x000fe20000010000 */
[-CC-:B------:R-:W-:Y:S01]  /*22ad0*/  FFMA.FTZ R10, R10, R39.reuse, -R47.reuse ;  /* 0x000000270a0a7223 */ /* 0x180fe2000001082f */
[-CC-:B------:R-:W-:Y:S01]  /*22ae0*/  FFMA.FTZ R169, R34, R39.reuse, -R40.reuse ;  /* 0x0000002722a97223 */ /* 0x180fe20000010828 */
[-CC-:B------:R-:W-:Y:S01]  /*22af0*/  FFMA.FTZ R41, R78, R39.reuse, -R47.reuse ;  /* 0x000000274e297223 */ /* 0x180fe2000001082f */
[----:B------:R-:W-:Y:S01]  /*22b00*/  FMUL.FTZ R6, R39, R6 ;  /* 0x0000000627067220 */ /* 0x000fe20000410000 */
[-CC-:B------:R-:W-:Y:S01]  /*22b10*/  FFMA.FTZ R13, R13, R39.reuse, -R40.reuse ;  /* 0x000000270d0d7223 */ /* 0x180fe20000010828 */
[----:B------:R-:W0:Y:S01]  /*22b20*/  MUFU.EX2 R168, R168 ;  /* 0x000000a800a87308 */ /* 0x000e220000000800 */
[-CC-:B------:R-:W-:Y:S01]  /*22b30*/  FFMA.FTZ R170, R76, R39.reuse, -R47.reuse ;  /* 0x000000274caa7223 */ /* 0x180fe2000001082f */
[-C--:B------:R-:W-:Y:S01]  /*22b40*/  FFMA.FTZ R171, R37, R39.reuse, -R40 ;  /* 0x0000002725ab7223 */ /* 0x080fe20000010828 */
[----:B------:R-:W-:-:S05]  /*22b50*/  FFMA.FTZ R191, R21, R39, -R47 ;  /* 0x0000002715bf7223 */ /* 0x000fca000001082f */
[----:B------:R-:W-:Y:S01]  /*22b60*/  MUFU.EX2 R19, R10 ;  /* 0x0000000a00137308 */ /* 0x000fe20000000800 */
[-CC-:B------:R-:W-:Y:S01]  /*22b70*/  FFMA.FTZ R230, R74, R39.reuse, -R47.reuse ;  /* 0x000000274ae67223 */ /* 0x180fe2000001082f */
[----:B------:R-:W-:-:S06]  /*22b80*/  FFMA.FTZ R21, R12, R39, -R47 ;  /* 0x000000270c157223 */ /* 0x000fcc000001082f */
[----:B------:R-:W-:Y:S01]  /*22b90*/  MUFU.EX2 R169, R169 ;  /* 0x000000a900a97308 */ /* 0x000fe20000000800 */
[----:B------:R-:W-:-:S07]  /*22ba0*/  FFMA.FTZ R12, R38, R39, -R40 ;  /* 0x00000027260c7223 */ /* 0x000fce0000010828 */
[----:B------:R-:W4:Y:S01]  /*22bb0*/  MUFU.EX2 R10, R6 ;  /* 0x00000006000a7308 */ /* 0x000f220000000800 */
[----:B------:R-:W-:-:S07]  /*22bc0*/  FFMA.FTZ R228, R72, R39, -R47 ;  /* 0x0000002748e47223 */ /* 0x000fce000001082f */
[----:B------:R-:W1:Y:S01]  /*22bd0*/  MUFU.EX2 R41, R41 ;  /* 0x0000002900297308 */ /* 0x000e620000000800 */
[----:B------:R-:W-:-:S07]  /*22be0*/  FFMA.FTZ R217, R36, R39, -R40 ;  /* 0x0000002724d97223 */ /* 0x000fce0000010828 */
[----:B------:R-:W2:Y:S01]  /*22bf0*/  MUFU.EX2 R13, R13 ;  /* 0x0000000d000d7308 */ /* 0x000ea20000000800 */
[----:B------:R-:W-:-:S07]  /*22c00*/  FFMA.FTZ R229, R70, R39, -R47 ;  /* 0x0000002746e57223 */ /* 0x000fce000001082f */
[----:B------:R-:W3:Y:S01]  /*22c10*/  MUFU.EX2 R170, R170 ;  /* 0x000000aa00aa7308 */ /* 0x000ee20000000800 */
[----:B------:R-:W-:-:S07]  /*22c20*/  FFMA.FTZ R218, R35, R39, -R40 ;  /* 0x0000002723da7223 */ /* 0x000fce0000010828 */
[----:B------:R-:W5:Y:S01]  /*22c30*/  MUFU.EX2 R171, R171 ;  /* 0x000000ab00ab7308 */ /* 0x000f620000000800 */
[-CC-:B------:R-:W-:Y:S01]  /*22c40*/  FFMA.FTZ R197, R18, R39.reuse, -R40.reuse ;  /* 0x0000002712c57223 */ /* 0x180fe20000010828 */
[----:B------:R-:W-:Y:S01]  /*22c50*/  FFMA.FTZ R200, R24, R39, -R40 ;  /* 0x0000002718c87223 */ /* 0x000fe20000010828 */
[----:B0-----:R-:W-:-:S05]  /*22c60*/  FFMA.FTZ R18, R11, R49, R168 ;  /* 0x000000310b127223 */ /* 0x001fca00000100a8 */
[----:B------:R-:W0:Y:S01]  /*22c70*/  MUFU.EX2 R230, R230 ;  /* 0x000000e600e67308 */ /* 0x000e220000000800 */
[----:B------:R-:W-:Y:S01]  /*22c80*/  FFMA.FTZ R219, R68, R39, -R47 ;  /* 0x0000002744db7223 */ /* 0x000fe2000001082f */
[----:B----4-:R-:W-:-:S06]  /*22c90*/  FFMA.FTZ R24, R10, R51, R169 ;  /* 0x000000330a187223 */ /* 0x010fcc00000100a9 */
[----:B------:R-:W4:Y:S01]  /*22ca0*/  MUFU.EX2 R12, R12 ;  /* 0x0000000c000c7308 */ /* 0x000f220000000800 */
[----:B------:R-:W-:Y:S01]  /*22cb0*/  FFMA.FTZ R215, R28, R39, -R40 ;  /* 0x000000271cd77223 */ /* 0x000fe20000010828 */
[----:B-1----:R-:W-:-:S06]  /*22cc0*/  FADD.FTZ R5, R41, R18 ;  /* 0x0000001229057221 */ /* 0x002fcc0000010000 */
[----:B------:R-:W1:Y:S01]  /*22cd0*/  MUFU.EX2 R228, R228 ;  /* 0x000000e400e47308 */ /* 0x000e620000000800 */
[----:B------:R-:W-:Y:S01]  /*22ce0*/  FFMA.FTZ R225, R66, R39, -R47 ;  /* 0x0000002742e17223 */ /* 0x000fe2000001082f */
[----:B--2---:R-:W-:-:S06]  /*22cf0*/  FADD.FTZ R24, R13, R24 ;  /* 0x000000180d187221 */ /* 0x004fcc0000010000 */
[----:B------:R-:W2:Y:S01]  /*22d00*/  MUFU.EX2 R217, R217 ;  /* 0x000000d900d97308 */ /* 0x000ea20000000800 */
[----:B------:R-:W-:Y:S01]  /*22d10*/  FFMA.FTZ R216, R29, R39, -R40 ;  /* 0x000000271dd87223 */ /* 0x000fe20000010828 */
[----:B---3--:R-:W-:-:S06]  /*22d20*/  FADD.FTZ R5, R170, R5 ;  /* 0x00000005aa057221 */ /* 0x008fcc0000010000 */
[----:B------:R-:W3:Y:S01]  /*22d30*/  MUFU.EX2 R229, R229 ;  /* 0x000000e500e57308 */ /* 0x000ee20000000800 */
[----:B------:R-:W-:Y:S01]  /*22d40*/  FFMA.FTZ R214, R64, R39, -R47 ;  /* 0x0000002740d67223 */ /* 0x000fe2000001082f */
[----:B-----5:R-:W-:-:S06]  /*22d50*/  FADD.FTZ R7, R171, R24 ;  /* 0x00000018ab077221 */ /* 0x020fcc0000010000 */
[----:B------:R-:W5:Y:S01]  /*22d60*/  MUFU.EX2 R218, R218 ;  /* 0x000000da00da7308 */ /* 0x000f620000000800 */
[----:B------:R-:W-:Y:S01]  /*22d70*/  FFMA.FTZ R208, R30, R39, -R40 ;  /* 0x000000271ed07223 */ /* 0x000fe20000010828 */
[----:B0-----:R-:W-:-:S06]  /*22d80*/  FADD.FTZ R5, R230, R5 ;  /* 0x00000005e6057221 */ /* 0x001fcc0000010000 */
[----:B------:R-:W0:Y:S01]  /*22d90*/  MUFU.EX2 R219, R219 ;  /* 0x000000db00db7308 */ /* 0x000e220000000800 */
[----:B------:R-:W-:Y:S01]  /*22da0*/  FFMA.FTZ R213, R62, R39, -R47 ;  /* 0x000000273ed57223 */ /* 0x000fe2000001082f */
[----:B----4-:R-:W-:-:S06]  /*22db0*/  FADD.FTZ R6, R12, R7 ;  /* 0x000000070c067221 */ /* 0x010fcc0000010000 */
[----:B------:R-:W4:Y:S01]  /*22dc0*/  MUFU.EX2 R215, R215 ;  /* 0x000000d700d77308 */ /* 0x000f220000000800 */
[-CC-:B------:R-:W-:Y:S01]  /*22dd0*/  FFMA.FTZ R209, R31, R39.reuse, -R40.reuse ;  /* 0x000000271fd17223 */ /* 0x180fe20000010828 */
[----:B------:R-:W-:Y:S01]  /*22de0*/  FFMA.FTZ R189, R14, R39, -R40 ;  /* 0x000000270ebd7223 */ /* 0x000fe20000010828 */
[----:B-1----:R-:W-:-:S05]  /*22df0*/  FADD.FTZ R14, R228, R5 ;  /* 0x00000005e40e7221 */ /* 0x002fca0000010000 */
        /* <DEDUP_REMOVED lines=13> */
[----:B----4-:R-:W-:Y:S01]  /*22ed0*/  FADD.FTZ R5, R215, R6 ;  /* 0x00000006d7057221 */ /* 0x010fe20000010000 */
[----:B------:R-:W-:-:S06]  /*22ee0*/  FFMA.FTZ R199, R25, R39, -R40 ;  /* 0x0000002719c77223 */ /* 0x000fcc0000010828 */
[----:B------:R-:W4:Y:S01]  /*22ef0*/  MUFU.EX2 R209, R209 ;  /* 0x000000d100d17308 */ /* 0x000f220000000800 */
[----:B-1----:R-:W-:Y:S01]  /*22f00*/  FADD.FTZ R7, R225, R14 ;  /* 0x0000000ee1077221 */ /* 0x002fe20000010000 */
[----:B------:R-:W-:-:S06]  /*22f10*/  FFMA.FTZ R204, R54, R39, -R47 ;  /* 0x0000002736cc7223 */ /* 0x000fcc000001082f */
[----:B------:R-:W1:Y:S01]  /*22f20*/  MUFU.EX2 R211, R211 ;  /* 0x000000d300d37308 */ /* 0x000e620000000800 */
[----:B--2---:R-:W-:-:S07]  /*22f30*/  FADD.FTZ R5, R216, R5 ;  /* 0x00000005d8057221 */ /* 0x004fce0000010000 */
[----:B------:R-:W2:Y:S01]  /*22f40*/  MUFU.EX2 R206, R206 ;  /* 0x000000ce00ce7308 */ /* 0x000ea20000000800 */
[----:B------:R-:W-:Y:S01]  /*22f50*/  FFMA.FTZ R190, R8, R39, -R40 ;  /* 0x0000002708be7223 */ /* 0x000fe20000010828 */
[----:B---3--:R-:W-:-:S06]  /*22f60*/  FADD.FTZ R6, R214, R7 ;  /* 0x00000007d6067221 */ /* 0x008fcc0000010000 */
[----:B------:R-:W3:Y:S01]  /*22f70*/  MUFU.EX2 R212, R212 ;  /* 0x000000d400d47308 */ /* 0x000ee20000000800 */
[----:B------:R-:W-:Y:S01]  /*22f80*/  FFMA.FTZ R202, R52, R39, -R47 ;  /* 0x0000002734ca7223 */ /* 0x000fe2000001082f */
[----:B-----5:R-:W-:-:S06]  /*22f90*/  FADD.FTZ R8, R208, R5 ;  /* 0x00000005d0087221 */ /* 0x020fcc0000010000 */
[----:B------:R-:W5:Y:S01]  /*22fa0*/  MUFU.EX2 R207, R207 ;  /* 0x000000cf00cf7308 */ /* 0x000f620000000800 */
[----:B0-----:R-:W-:Y:S01]  /*22fb0*/  FADD.FTZ R6, R213, R6 ;  /* 0x00000006d5067221 */ /* 0x001fe20000010000 */
[----:B------:R-:W-:-:S06]  /*22fc0*/  FFMA.FTZ R203, R50, R39, -R47 ;  /* 0x0000002732cb7223 */ /* 0x000fcc000001082f */
[----:B------:R-:W0:Y:S01]  /*22fd0*/  MUFU.EX2 R205, R205 ;  /* 0x000000cd00cd7308 */ /* 0x000e220000000800 */
[----:B----4-:R-:W-:Y:S01]  /*22fe0*/  FADD.FTZ R5, R209, R8 ;  /* 0x00000008d1057221 */ /* 0x010fe20000010000 */
[----:B------:R-:W-:-:S06]  /*22ff0*/  FFMA.FTZ R198, R15, R39, -R40 ;  /* 0x000000270fc67223 */ /* 0x000fcc0000010828 */
[----:B------:R-:W4:Y:S01]  /*23000*/  MUFU.EX2 R199, R199 ;  /* 0x000000c700c77308 */ /* 0x000f220000000800 */
[----:B-1----:R-:W-:Y:S01]  /*23010*/  FADD.FTZ R7, R211, R6 ;  /* 0x00000006d3077221 */ /* 0x002fe20000010000 */
[----:B--2---:R-:W-:-:S06]  /*23020*/  FADD.FTZ R6, R206, R5 ;  /* 0x00000005ce067221 */ /* 0x004fcc0000010000 */
[----:B------:R-:W1:Y:S08]  /*23030*/  MUFU.EX2 R204, R204 ;  /* 0x000000cc00cc7308 */ /* 0x000e700000000800 */
[----:B------:R-:W2:Y:S01]  /*23040*/  MUFU.EX2 R200, R200 ;  /* 0x000000c800c87308 */ /* 0x000ea20000000800 */
[----:B---3--:R-:W-:Y:S01]  /*23050*/  FADD.FTZ R8, R212, R7 ;  /* 0x00000007d4087221 */ /* 0x008fe20000010000 */
[----:B-----5:R-:W-:-:S06]  /*23060*/  FADD.FTZ R6, R207, R6 ;  /* 0x00000006cf067221 */ /* 0x020fcc0000010000 */
[----:B------:R-:W3:Y:S01]  /*23070*/  MUFU.EX2 R202, R202 ;  /* 0x000000ca00ca7308 */ /* 0x000ee20000000800 */
[----:B------:R-:W-:-:S07]  /*23080*/  FFMA.FTZ R195, R33, R39, -R47 ;  /* 0x0000002721c37223 */ /* 0x000fce000001082f */
[----:B------:R-:W5:Y:S01]  /*23090*/  MUFU.EX2 R197, R197 ;  /* 0x000000c500c57308 */ /* 0x000f620000000800 */
[----:B0-----:R-:W-:Y:S01]  /*230a0*/  FADD.FTZ R5, R205, R8 ;  /* 0x00000008cd057221 */ /* 0x001fe20000010000 */
[----:B----4-:R-:W-:-:S06]  /*230b0*/  FADD.FTZ R7, R199, R6 ;  /* 0x00000006c7077221 */ /* 0x010fcc0000010000 */
[----:B------:R-:W0:Y:S01]  /*230c0*/  MUFU.EX2 R203, R203 ;  /* 0x000000cb00cb7308 */ /* 0x000e220000000800 */
[----:B------:R-:W-:-:S07]  /*230d0*/  FFMA.FTZ R186, R9, R39, -R40 ;  /* 0x0000002709ba7223 */ /* 0x000fce0000010828 */
[----:B------:R-:W4:Y:S01]  /*230e0*/  MUFU.EX2 R198, R198 ;  /* 0x000000c600c67308 */ /* 0x000f220000000800 */
[----:B-1----:R-:W-:Y:S01]  /*230f0*/  FADD.FTZ R5, R204, R5 ;  /* 0x00000005cc057221 */ /* 0x002fe20000010000 */
[----:B--2---:R-:W-:-:S06]  /*23100*/  FADD.FTZ R6, R200, R7 ;  /* 0x00000007c8067221 */ /* 0x004fcc0000010000 */
[----:B------:R-:W1:Y:S01]  /*23110*/  MUFU.EX2 R196, R196 ;  /* 0x000000c400c47308 */ /* 0x000e620000000800 */
[----:B------:R-:W-:-:S07]  /*23120*/  FFMA.FTZ R187, R42, R39, -R40 ;  /* 0x000000272abb7223 */ /* 0x000fce0000010828 */
        /* <DEDUP_REMOVED lines=23> */
[----:B------:R-:W0:Y:S08]  /*232a0*/  MUFU.EX2 R185, R185 ;  /* 0x000000b900b97308 */ /* 0x000e300000000800 */
[----:B------:R-:W4:Y:S01]  /*232b0*/  MUFU.EX2 R18, R18 ;  /* 0x0000001200127308 */ /* 0x000f220000000800 */
[----:B-1----:R-:W-:Y:S01]  /*232c0*/  FADD.FTZ R8, R194, R9 ;  /* 0x00000009c2087221 */ /* 0x002fe20000010000 */
[----:B--2---:R-:W-:-:S06]  /*232d0*/  FADD.FTZ R6, R187, R6 ;  /* 0x00000006bb067221 */ /* 0x004fcc0000010000 */
[----:B------:R-:W1:Y:S01]  /*232e0*/  MUFU.EX2 R5, R5 ;  /* 0x0000000500057308 */ /* 0x000e620000000800 */
[----:B---3--:R-:W-:Y:S01]  /*232f0*/  FADD.FTZ R8, R21, R8 ;  /* 0x0000000815087221 */ /* 0x008fe20000010000 */
[----:B-----5:R-:W-:-:S06]  /*23300*/  FADD.FTZ R7, R15, R6 ;  /* 0x000000060f077221 */ /* 0x020fcc0000010000 */
[----:B------:R-:W2:Y:S08]  /*23310*/  MUFU.EX2 R20, R20 ;  /* 0x0000001400147308 */ /* 0x000eb00000000800 */
[----:B------:R-:W3:Y:S01]  /*23320*/  MUFU.EX2 R14, R14 ;  /* 0x0000000e000e7308 */ /* 0x000ee20000000800 */
[----:B0-----:R-:W-:Y:S01]  /*23330*/  FADD.FTZ R8, R185, R8 ;  /* 0x00000008b9087221 */ /* 0x001fe20000010000 */
[----:B----4-:R-:W-:-:S03]  /*23340*/  FADD.FTZ R6, R18, R7 ;  /* 0x0000000712067221 */ /* 0x010fc60000010000 */
[----:B------:R-:W-:Y:S01]  /*23350*/  FADD.FTZ R7, R19, R8 ;  /* 0x0000000813077221 */ /* 0x000fe20000010000 */
[----:B-1----:R-:W-:Y:S01]  /*23360*/  FADD.FTZ R9, R5, R6 ;  /* 0x0000000605097221 */ /* 0x002fe20000010000 */
[C---:B------:R-:W-:Y:S01]  /*23370*/  FMUL.FTZ R43, R11.reuse, R43 ;  /* 0x0000002b0b2b7220 */ /* 0x040fe20000410000 */
[----:B------:R-:W-:Y:S02]  /*23380*/  IMAD.U32 R8, RZ, RZ, UR5 ;  /* 0x00000005ff087e24 */ /* 0x000fe4000f8e00ff */
[----:B--2---:R-:W-:Y:S01]  /*23390*/  FADD.FTZ R7, R20, R7 ;  /* 0x0000000714077221 */ /* 0x004fe20000010000 */
[----:B------:R0:W-:Y:S01]  /*233a0*/  ST.E desc[UR42][R16.64+0x444], R56 ;  /* 0x0004443810007985 */ /* 0x0001e2000c10192a */
[----:B---3--:R-:W-:Y:S01]  /*233b0*/  FADD.FTZ R25, R14, R9 ;  /* 0x000000090e197221 */ /* 0x008fe20000010000 */
[----:B------:R-:W-:Y:S02]  /*233c0*/  IMAD.U32 R9, RZ, RZ, UR7 ;  /* 0x00000007ff097e24 */ /* 0x000fe4000f8e00ff */
[----:B------:R1:W-:Y:S04]  /*233d0*/  ST.E desc[UR42][R16.64+0x450], R7 ;  /* 0x0004500710007985 */ /* 0x0003e8000c10192a */
[----:B------:R2:W-:Y:S04]  /*233e0*/  ST.E desc[UR42][R16.64+0x454], R25 ;  /* 0x0004541910007985 */ /* 0x0005e8000c10192a */
[----:B------:R-:W-:Y:S04]  /*233f0*/  ST.E desc[UR42][R16.64+0x230], R43 ;  /* 0x0002302b10007985 */ /* 0x000fe8000c10192a */
[----:B------:R-:W3:Y:S02]  /*23400*/  LD.E R6, desc[UR42][R8.64] ;  /* 0x0000002a08067980 */ /* 0x000ee4000c101900 */
[----:B---3--:R-:W-:-:S05]  /*23410*/  FMUL.FTZ R27, R11, R6 ;  /* 0x000000060b1b7220 */ /* 0x008fca0000410000 */
[----:B------:R3:W-:Y:S04]  /*23420*/  ST.E desc[UR42][R8.64], R27 ;  /* 0x0000001b08007985 */ /* 0x0007e8000c10192a */
[----:B------:R-:W1:Y:S04]  /*23430*/  LD.E R6, desc[UR42][R16.64+0x240] ;  /* 0x0002402a10067980 */ /* 0x000e68000c101900 */
[----:B------:R-:W4:Y:S04]  /*23440*/  LD.E R144, desc[UR42][R16.64+0x424] ;  /* 0x0004242a10907980 */ /* 0x000f28000c101900 */
[----:B------:R-:W2:Y:S04]  /*23450*/  LD.E R24, desc[UR42][R16.64+0x244] ;  /* 0x0002442a10187980 */ /* 0x000ea8000c101900 */
[----:B------:R-:W3:Y:S04]  /*23460*/  LD.E R26, desc[UR42][R16.64+0x250] ;  /* 0x0002502a101a7980 */ /* 0x000ee8000c101900 */
        /* <DEDUP_REMOVED lines=58> */
[----:B------:R-:W-:Y:S01]  /*23810*/  ULOP3.LUT UR5, UR4, 0x8, URZ, 0xfc, !UPT ;  /* 0x0000000804057892 */ /* 0x000fe2000f8efc3f */
[C---:B-1----:R-:W-:Y:S01]  /*23820*/  FMUL.FTZ R7, R11.reuse, R6 ;  /* 0x000000060b077220 */ /* 0x042fe20000410000 */
[----:B----4-:R-:W-:-:S04]  /*23830*/  FMUL.FTZ R37, R11, R144 ;  /* 0x000000900b257220 */ /* 0x010fc80000410000 */
[----:B------:R0:W-:Y:S01]  /*23840*/  ST.E desc[UR42][R16.64+0x240], R7 ;  /* 0x0002400710007985 */ /* 0x0001e2000c10192a */
[C---:B--2---:R-:W-:Y:S01]  /*23850*/  FMUL.FTZ R25, R11.reuse, R24 ;  /* 0x000000180b197220 */ /* 0x044fe20000410000 */
[C---:B---3--:R-:W-:Y:S01]  /*23860*/  FMUL.FTZ R27, R11.reuse, R26 ;  /* 0x0000001a0b1b7220 */ /* 0x048fe20000410000 */
[C---:B-----5:R-:W-:Y:S01]  /*23870*/  FMUL.FTZ R29, R11.reuse, R28 ;  /* 0x0000001c0b1d7220 */ /* 0x060fe20000410000 */
[C---:B------:R-:W-:Y:S01]  /*23880*/  FMUL.FTZ R31, R11.reuse, R30 ;  /* 0x0000001e0b1f7220 */ /* 0x040fe20000410000 */
[----:B------:R-:W-:Y:S01]  /*23890*/  ST.E desc[UR42][R16.64+0x424], R37 ;  /* 0x0004242510007985 */ /* 0x000fe2000c10192a */
[----:B0-----:R-:W-:-:S03]  /*238a0*/  FMUL.FTZ R7, R11, R36 ;  /* 0x000000240b077220 */ /* 0x001fc60000410000 */
        /* <DEDUP_REMOVED lines=9> */
[C---:B------:R-:W-:Y:S01]  /*23940*/  FMUL.FTZ R39, R11.reuse, R42 ;  /* 0x0000002a0b277220 */ /* 0x040fe20000410000 */
[C---:B-1----:R-:W-:Y:S01]  /*23950*/  FMUL.FTZ R27, R11.reuse, R44 ;  /* 0x0000002c0b1b7220 */ /* 0x042fe20000410000 */
[C---:B--2---:R-:W-:Y:S01]  /*23960*/  FMUL.FTZ R29, R11.reuse, R46 ;  /* 0x0000002e0b1d7220 */ /* 0x044fe20000410000 */
[C---:B---3--:R-:W-:Y:S01]  /*23970*/  FMUL.FTZ R31, R11.reuse, R48 ;  /* 0x000000300b1f7220 */ /* 0x048fe20000410000 */
[----:B------:R1:W-:Y:S01]  /*23980*/  ST.E desc[UR42][R16.64+0x264], R33 ;  /* 0x0002642110007985 */ /* 0x0003e2000c10192a */
[----:B0-----:R-:W-:-:S03]  /*23990*/  FMUL.FTZ R7, R11, R54 ;  /* 0x000000360b077220 */ /* 0x001fc60000410000 */
[----:B------:R0:W-:Y:S04]  /*239a0*/  ST.E desc[UR42][R16.64+0x270], R35 ;  /* 0x0002702310007985 */ /* 0x0001e8000c10192a */
[----:B------:R2:W-:Y:S04]  /*239b0*/  ST.E desc[UR42][R16.64+0x280], R25 ;  /* 0x0002801910007985 */ /* 0x0005e8000c10192a */
[----:B------:R3:W-:Y:S01]  /*239c0*/  ST.E desc[UR42][R16.64+0x284], R37 ;  /* 0x0002842510007985 */ /* 0x0007e2000c10192a */
[----:B-1----:R-:W-:-:S03]  /*239d0*/  FMUL.FTZ R33, R11, R50 ;  /* 0x000000320b217220 */ /* 0x002fc60000410000 */
[----:B------:R1:W-:Y:S01]  /*239e0*/  ST.E desc[UR42][R16.64+0x290], R39 ;  /* 0x0002902710007985 */ /* 0x0003e2000c10192a */
[----:B0-----:R-:W-:-:S03]  /*239f0*/  FMUL.FTZ R35, R11, R52 ;  /* 0x000000340b237220 */ /* 0x001fc60000410000 */
[----:B------:R0:W-:Y:S01]  /*23a00*/  ST.E desc[UR42][R16.64+0x294], R27 ;  /* 0x0002941b10007985 */ /* 0x0001e2000c10192a */
[----:B--2---:R-:W-:-:S03]  /*23a10*/  FMUL.FTZ R25, R11, R56 ;  /* 0x000000380b197220 */ /* 0x004fc60000410000 */
[----:B------:R2:W-:Y:S01]  /*23a20*/  ST.E desc[UR42][R16.64+0x2a0], R29 ;  /* 0x0002a01d10007985 */ /* 0x0005e2000c10192a */
[----:B---3--:R-:W-:-:S03]  /*23a30*/  FMUL.FTZ R37, R11, R60 ;  /* 0x0000003c0b257220 */ /* 0x008fc60000410000 */
[----:B------:R3:W-:Y:S01]  /*23a40*/  ST.E desc[UR42][R16.64+0x2a4], R31 ;  /* 0x0002a41f10007985 */ /* 0x0007e2000c10192a */
[C---:B-1----:R-:W-:Y:S01]  /*23a50*/  FMUL.FTZ R39, R11.reuse, R62 ;  /* 0x0000003e0b277220 */ /* 0x042fe20000410000 */
[C---:B0-----:R-:W-:Y:S02]  /*23a60*/  FMUL.FTZ R27, R11.reuse, R58 ;  /* 0x0000003a0b1b7220 */ /* 0x041fe40000410000 */
[----:B------:R0:W-:Y:S01]  /*23a70*/  ST.E desc[UR42][R16.64+0x2c0], R7 ;  /* 0x0002c00710007985 */ /* 0x0001e2000c10192a */
[C---:B--2---:R-:W-:Y:S01]  /*23a80*/  FMUL.FTZ R29, R11.reuse, R64 ;  /* 0x000000400b1d7220 */ /* 0x044fe20000410000 */
[C---:B---3--:R-:W-:Y:S02]  /*23a90*/  FMUL.FTZ R31, R11.reuse, R66 ;  /* 0x000000420b1f7220 */ /* 0x048fe40000410000 */
[----:B------:R1:W-:Y:S01]  /*23aa0*/  ST.E desc[UR42][R16.64+0x2b0], R33 ;  /* 0x0002b02110007985 */ /* 0x0003e2000c10192a */
[----:B0-----:R-:W-:-:S03]  /*23ab0*/  FMUL.FTZ R7, R11, R68 ;  /* 0x000000440b077220 */ /* 0x001fc60000410000 */
[----:B------:R0:W-:Y:S04]  /*23ac0*/  ST.E desc[UR42][R16.64+0x2b4], R35 ;  /* 0x0002b42310007985 */ /* 0x0001e8000c10192a */
[----:B------:R2:W-:Y:S01]  /*23ad0*/  ST.E desc[UR42][R16.64+0x2c4], R25 ;  /* 0x0002c41910007985 */ /* 0x0005e2000c10192a */
[----:B-1----:R-:W-:-:S03]  /*23ae0*/  FMUL.FTZ R33, R11, R70 ;  /* 0x000000460b217220 */ /* 0x002fc60000410000 */
[----:B------:R1:W-:Y:S04]  /*23af0*/  ST.E desc[UR42][R16.64+0x2d0], R27 ;  /* 0x0002d01b10007985 */ /* 0x0003e8000c10192a */
[----:B------:R3:W-:Y:S01]  /*23b00*/  ST.E desc[UR42][R16.64+0x2d4], R37 ;  /* 0x0002d42510007985 */ /* 0x0007e2000c10192a */
[----:B0-----:R-:W-:-:S03]  /*23b10*/  FMUL.FTZ R35, R11, R72 ;  /* 0x000000480b237220 */ /* 0x001fc60000410000 */
[----:B------:R0:W-:Y:S01]  /*23b20*/  ST.E desc[UR42][R16.64+0x2e0], R39 ;  /* 0x0002e02710007985 */ /* 0x0001e2000c10192a */
[----:B--2---:R-:W-:-:S03]  /*23b30*/  FMUL.FTZ R25, R11, R74 ;  /* 0x0000004a0b197220 */ /* 0x004fc60000410000 */
[----:B------:R2:W-:Y:S01]  /*23b40*/  ST.E desc[UR42][R16.64+0x2e4], R29 ;  /* 0x0002e41d10007985 */ /* 0x0005e2000c10192a */
[----:B-1----:R-:W-:-:S03]  /*23b50*/  FMUL.FTZ R27, R11, R76 ;  /* 0x0000004c0b1b7220 */ /* 0x002fc60000410000 */
[----:B------:R1:W-:Y:S01]  /*23b60*/  ST.E desc[UR42][R16.64+0x2f0], R31 ;  /* 0x0002f01f10007985 */ /* 0x0003e2000c10192a */
[C---:B---3--:R-:W-:Y:S01]  /*23b70*/  FMUL.FTZ R37, R11.reuse, R80 ;  /* 0x000000500b257220 */ /* 0x048fe20000410000 */
[C---:B0-----:R-:W-:Y:S02]  /*23b80*/  FMUL.FTZ R39, R11.reuse, R82 ;  /* 0x000000520b277220 */ /* 0x041fe40000410000 */
[----:B------:R0:W-:Y:S01]  /*23b90*/  ST.E desc[UR42][R16.64+0x2f4], R7 ;  /* 0x0002f40710007985 */ /* 0x0001e2000c10192a */
[C---:B--2---:R-:W-:Y:S01]  /*23ba0*/  FMUL.FTZ R29, R11.reuse, R78 ;  /* 0x0000004e0b1d7220 */ /* 0x044fe20000410000 */
[C---:B-1----:R-:W-:Y:S02]  /*23bb0*/  FMUL.FTZ R31, R11.reuse, R84 ;  /* 0x000000540b1f7220 */ /* 0x042fe40000410000 */
        /* <DEDUP_REMOVED lines=38> */
[----:B------:R0:W-:Y:S01]  /*23e20*/  ST.E desc[UR42][R16.64+0x394], R27 ;  /* 0x0003941b10007985 */ /* 0x0001e2000c10192a */
[----:B------:R-:W-:-:S03]  /*23e30*/  IMAD.U32 R6, RZ, RZ, UR5 ;  /* 0x00000005ff067e24 */ /* 0x000fc6000f8e00ff */
[----:B------:R2:W-:Y:S01]  /*23e40*/  ST.E desc[UR42][R16.64+0x3a0], R33 ;  /* 0x0003a02110007985 */ /* 0x0005e2000c10192a */
[----:B-1----:R-:W-:-:S03]  /*23e50*/  FMUL.FTZ R25, R11, R124 ;  /* 0x0000007c0b197220 */ /* 0x002fc60000410000 */
[----:B------:R1:W-:Y:S01]  /*23e60*/  ST.E desc[UR42][R16.64+0x3a4], R35 ;  /* 0x0003a42310007985 */ /* 0x0003e2000c10192a */
[----:B------:R-:W-:-:S03]  /*23e70*/  FMUL.FTZ R43, R11, R140 ;  /* 0x0000008c0b2b7220 */ /* 0x000fc60000410000 */
        /* <DEDUP_REMOVED lines=11> */
[C---:B-1----:R-:W-:Y:S01]  /*23f30*/  FMUL.FTZ R39, R11.reuse, R138 ;  /* 0x0000008a0b277220 */ /* 0x042fe20000410000 */
[----:B------:R-:W-:Y:S01]  /*23f40*/  FMUL.FTZ R11, R11, R142 ;  /* 0x0000008e0b0b7220 */ /* 0x000fe20000410000 */
[----:B0-----:R-:W-:Y:S01]  /*23f50*/  IMAD.U32 R7, RZ, RZ, UR7 ;  /* 0x00000007ff077e24 */ /* 0x001fe2000f8e00ff */
        /* <DEDUP_REMOVED lines=9> */
[----:B------:R3:W-:Y:S04]  /*23ff0*/  ST.E desc[UR42][R16.64+0x420], R11 ;  /* 0x0004200b10007985 */ /* 0x0007e8000c10192a */
[----:B0-----:R-:W1:Y:S01]  /*24000*/  LD.E R25, desc[UR42][R6.64] ;  /* 0x0000002a06197980 */ /* 0x001e62000c101900 */
[----:B------:R-:W-:-:S06]  /*24010*/  ULOP3.LUT UR6, UR4, 0xc, URZ, 0xfc, !UPT ;  /* 0x0000000c04067892 */ /* 0x000fcc000f8efc3f */
[----:B------:R-:W-:Y:S02]  /*24020*/  IMAD.U32 R24, RZ, RZ, UR6 ;  /* 0x00000006ff187e24 */ /* 0x000fe4000f8e00ff */
[----:B-1----:R-:W-:Y:S01]  /*24030*/  FMUL.FTZ R29, R10, R25 ;  /* 0x000000190a1d7220 */ /* 0x002fe20000410000 */
[----:B------:R-:W-:-:S04]  /*24040*/  IMAD.U32 R25, RZ, RZ, UR7 ;  /* 0x00000007ff197e24 */ /* 0x000fc8000f8e00ff */
[----:B------:R0:W-:Y:S04]  /*24050*/  ST.E desc[UR42][R6.64], R29 ;  /* 0x0000001d06007985 */ /* 0x0001e8000c10192a */
[----:B------:R-:W2:Y:S01]  /*24060*/  LD.E R25, desc[UR42][R24.64] ;  /* 0x0000002a18197980 */ /* 0x000ea2000c101900 */
[----:B------:R-:W-:Y:S02]  /*24070*/  IMAD.U32 R26, RZ, RZ, UR6 ;  /* 0x00000006ff1a7e24 */ /* 0x000fe4000f8e00ff */
[----:B------:R-:W-:Y:S02]  /*24080*/  IMAD.U32 R27, RZ, RZ, UR7 ;  /* 0x00000007ff1b7e24 */ /* 0x000fe4000f8e00ff */
[----:B--2---:R-:W-:-:S05]  /*24090*/  FMUL.FTZ R31, R10, R25 ;  /* 0x000000190a1f7220 */ /* 0x004fca0000410000 */
[----:B------:R1:W-:Y:S04]  /*240a0*/  ST.E desc[UR42][R26.64], R31 ;  /* 0x0000001f1a007985 */ /* 0x0003e8000c10192a */
[----:B------:R-:W2:Y:S04]  /*240b0*/  LD.E R147, desc[UR42][R16.64+0x42c] ;  /* 0x00042c2a10937980 */ /* 0x000ea8000c101900 */
[----:B---3--:R-:W3:Y:S04]  /*240c0*/  LD.E R11, desc[UR42][R16.64+0x248] ;  /* 0x0002482a100b7980 */ /* 0x008ee8000c101900 */
[----:B------:R-:W4:Y:S04]  /*240d0*/  LD.E R33, desc[UR42][R16.64+0x24c] ;  /* 0x00024c2a10217980 */ /* 0x000f28000c101900 */
[----:B------:R-:W5:Y:S04]  /*240e0*/  LD.E R35, desc[UR42][R16.64+0x258] ;  /* 0x0002582a10237980 */ /* 0x000f68000c101900 */
[----:B------:R-:W5:Y:S04]  /*240f0*/  LD.E R37, desc[UR42][R16.64+0x25c] ;  /* 0x00025c2a10257980 */ /* 0x000f68000c101900 */
[----:B------:R-:W5:Y:S04]  /*24100*/  LD.E R39, desc[UR42][R16.64+0x268] ;  /* 0x0002682a10277980 */ /* 0x000f68000c101900 */
        /* <DEDUP_REMOVED lines=182> */
[----:B------:R-:W3:Y:S04]  /*24c70*/  LD.E R25, desc[UR42][R2.64] ;  /* 0x0000002a02197980 */ /* 0x000ee8000c101900 */
[----:B------:R-:W3:Y:S04]  /*24c80*/  LD.E.64 R10, desc[UR42][R16.64+0xa8] ;  /* 0x0000a82a100a7980 */ /* 0x000ee8000c101b00 */
[----:B--2---:R0:W-:Y:S04]  /*24c90*/  ST.E desc[UR42][R16.64+0x230], R31 ;  /* 0x0002301f10007985 */ /* 0x0041e8000c10192a */
[----:B------:R-:W2:Y:S01]  /*24ca0*/  LD.E R33, desc[UR42][R8.64] ;  /* 0x0000002a08217980 */ /* 0x000ea2000c101900 */
[----:B------:R-:W-:-:S03]  /*24cb0*/  IMAD.U32 R27, RZ, RZ, UR7 ;  /* 0x00000007ff1b7e24 */ /* 0x000fc6000f8e00ff */
[----:B--2---:R2:W-:Y:S04]  /*24cc0*/  ST.E desc[UR42][R8.64], R33 ;  /* 0x0000002108007985 */ /* 0x0045e8000c10192a */
[----:B------:R-:W4:Y:S01]  /*24cd0*/  LD.E R35, desc[UR42][R6.64] ;  /* 0x0000002a06237980 */ /* 0x000f22000c101900 */
[----:B------:R-:W-:Y:S02]  /*24ce0*/  IMAD.U32 R28, RZ, RZ, UR6 ;  /* 0x00000006ff1c7e24 */ /* 0x000fe4000f8e00ff */
[----:B------:R-:W-:Y:S01]  /*24cf0*/  IMAD.U32 R29, RZ, RZ, UR7 ;  /* 0x00000007ff1d7e24 */ /* 0x000fe2000f8e00ff */
[----:B----4-:R4:W-:Y:S04]  /*24d00*/  ST.E desc[UR42][R6.64], R35 ;  /* 0x0000002306007985 */ /* 0x0109e8000c10192a */
[----:B------:R-:W5:Y:S04]  /*24d10*/  LD.E R27, desc[UR42][R26.64] ;  /* 0x0000002a1a1b7980 */ /* 0x000f68000c101900 */
[----:B-----5:R5:W-:Y:S04]  /*24d20*/  ST.E desc[UR42][R28.64], R27 ;  /* 0x0000001b1c007985 */ /* 0x020be8000c10192a */
[----:B------:R-:W3:Y:S04]  /*24d30*/  LD.E R37, desc[UR42][R16.64+0x240] ;  /* 0x0002402a10257980 */ /* 0x000ee8000c101900 */
[----:B0-----:R-:W3:Y:S04]  /*24d40*/  LD.E R31, desc[UR42][R16.64+0x244] ;  /* 0x0002442a101f7980 */ /* 0x001ee8000c101900 */
[----:B------:R-:W3:Y:S04]  /*24d50*/  LD.E R39, desc[UR42][R16.64+0x248] ;  /* 0x0002482a10277980 */ /* 0x000ee8000c101900 */
[----:B------:R-:W3:Y:S04]  /*24d60*/  LD.E R43, desc[UR42][R16.64+0x24c] ;  /* 0x00024c2a102b7980 */ /* 0x000ee8000c101900 */
[----:B--2---:R-:W2:Y:S04]  /*24d70*/  LD.E R33, desc[UR42][R16.64+0x250] ;  /* 0x0002502a10217980 */ /* 0x004ea8000c101900 */
[----:B------:R-:W2:Y:S04]  /*24d80*/  LD.E R45, desc[UR42][R16.64+0x254] ;  /* 0x0002542a102d7980 */ /* 0x000ea8000c101900 */
[----:B------:R-:W2:Y:S04]  /*24d90*/  LD.E R47, desc[UR42][R16.64+0x258] ;  /* 0x0002582a102f7980 */ /* 0x000ea8000c101900 */
[----:B----4-:R-:W4:Y:S04]  /*24da0*/  LD.E R35, desc[UR42][R16.64+0x25c] ;  /* 0x00025c2a10237980 */ /* 0x010f28000c101900 */
[----:B------:R-:W4:Y:S04]  /*24db0*/  LD.E R49, desc[UR42][R16.64+0x260] ;  /* 0x0002602a10317980 */ /* 0x000f28000c101900 */
[----:B------:R-:W4:Y:S04]  /*24dc0*/  LD.E R51, desc[UR42][R16.64+0x264] ;  /* 0x0002642a10337980 */ /* 0x000f28000c101900 */
        /* <DEDUP_REMOVED lines=114> */
[----:B---3--:R-:W-:Y:S04]  /*254f0*/  ST.E desc[UR42][R16.64+0x240], R37 ;  /* 0x0002402510007985 */ /* 0x008fe8000c10192a */
[----:B------:R-:W-:Y:S04]  /*25500*/  ST.E desc[UR42][R16.64+0x244], R31 ;  /* 0x0002441f10007985 */ /* 0x000fe8000c10192a */
[----:B------:R-:W-:Y:S04]  /*25510*/  ST.E desc[UR42][R16.64+0x248], R39 ;  /* 0x0002482710007985 */ /* 0x000fe8000c10192a */
[----:B------:R-:W-:Y:S04]  /*25520*/  ST.E desc[UR42][R16.64+0x24c], R43 ;  /* 0x00024c2b10007985 */ /* 0x000fe8000c10192a */
[----:B--2---:R-:W-:Y:S04]  /*25530*/  ST.E desc[UR42][R16.64+0x250], R33 ;  /* 0x0002502110007985 */ /* 0x004fe8000c10192a */
[----:B------:R-:W-:Y:S04]  /*25540*/  ST.E desc[UR42][R16.64+0x254], R45 ;  /* 0x0002542d10007985 */ /* 0x000fe8000c10192a */
[----:B------:R-:W-:Y:S04]  /*25550*/  ST.E desc[UR42][R16.64+0x258], R47 ;  /* 0x0002582f10007985 */ /* 0x000fe8000c10192a */
[----:B----4-:R-:W-:Y:S04]  /*25560*/  ST.E desc[UR42][R16.64+0x25c], R35 ;  /* 0x00025c2310007985 */ /* 0x010fe8000c10192a */
[----:B------:R-:W-:Y:S04]  /*25570*/  ST.E desc[UR42][R16.64+0x260], R49 ;  /* 0x0002603110007985 */ /* 0x000fe8000c10192a */
        /* <DEDUP_REMOVED lines=116> */
[----:B------:R-:W-:-:S02]  /*25cc0*/  IMAD.U32 R27, RZ, RZ, UR7 ;  /* 0x00000007ff1b7e24 */ /* 0x000fc4000f8e00ff */
[----:B--2---:R-:W-:Y:S01]  /*25cd0*/  IMAD.U32 R26, RZ, RZ, UR6 ;  /* 0x00000006ff1a7e24 */ /* 0x004fe2000f8e00ff */
[----:B------:R-:W-:Y:S01]  /*25ce0*/  F2FP.BF16.F32.PACK_AB R168, R41, R168 ;  /* 0x000000a829a8723e */ /* 0x000fe200000010ff */
[----:B------:R-:W-:Y:S01]  /*25cf0*/  IMAD R10, R25, 0xc00, R10 ;  /* 0x00000c00190a7824 */ /* 0x000fe200078e020a */
[----:B---3--:R-:W2:Y:S04]  /*25d00*/  LD.E R28, desc[UR42][R16.64+0x240] ;  /* 0x0002402a101c7980 */ /* 0x008ea8000c101900 */
[----:B------:R-:W2:Y:S04]  /*25d10*/  LD.E R27, desc[UR42][R26.64] ;  /* 0x0000002a1a1b7980 */ /* 0x000ea8000c101900 */
[----:B------:R-:W2:Y:S04]  /*25d20*/  LD.E R29, desc[UR42][R16.64+0x244] ;  /* 0x0002442a101d7980 */ /* 0x000ea8000c101900 */
[----:B----4-:R-:W2:Y:S04]  /*25d30*/  LD.E R30, desc[UR42][R16.64+0x248] ;  /* 0x0002482a101e7980 */ /* 0x010ea8000c101900 */
[----:B------:R-:W2:Y:S04]  /*25d40*/  LD.E R31, desc[UR42][R16.64+0x24c] ;  /* 0x00024c2a101f7980 */ /* 0x000ea8000c101900 */
[----:B-----5:R-:W2:Y:S04]  /*25d50*/  LD.E R32, desc[UR42][R16.64+0x250] ;  /* 0x0002502a10207980 */ /* 0x020ea8000c101900 */
[----:B------:R-:W2:Y:S04]  /*25d60*/  LD.E R33, desc[UR42][R16.64+0x254] ;  /* 0x0002542a10217980 */ /* 0x000ea8000c101900 */
[----:B-1----:R-:W2:Y:S04]  /*25d70*/  LD.E R34, desc[UR42][R16.64+0x258] ;  /* 0x0002582a10227980 */ /* 0x002ea8000c101900 */
        /* <DEDUP_REMOVED lines=124> */
[----:B------:R-:W-:Y:S02]  /*26540*/  F2FP.BF16.F32.PACK_AB R169, R13, R169 ;  /* 0x000000a90da9723e */ /* 0x000fe400000010ff */
[----:B------:R-:W-:Y:S01]  /*26550*/  F2FP.BF16.F32.PACK_AB R171, R12, R171 ;  /* 0x000000ab0cab723e */ /* 0x000fe200000010ff */
[----:B------:R-:W-:Y:S01]  /*26560*/  VOTEU.ANY UP0, P1 ;  /* 0x00000000003f7886 */ /* 0x000fe20000800100 */
[----:B------:R-:W-:Y:S02]  /*26570*/  VIADD R12, R10, 0x80 ;  /* 0x000000800a0c7836 */ /* 0x000fe40000000000 */
[----:B------:R-:W-:Y:S01]  /*26580*/  IMAD.MOV.U32 R13, RZ, RZ, R11 ;  /* 0x000000ffff0d7224 */ /* 0x000fe200078e000b */
[----:B--2---:R-:W-:-:S06]  /*26590*/  WARPGROUP.ARRIVE ;  /* 0x00000000000079c5 */ /* 0x004fcc0000000000 */
[----:B------:R-:W-:Y:S01]  /*265a0*/  HGMMA.64x256x16.F32.BF16 R24, R168, gdesc[UR8].tnspB, R24, UP0, gsb0 ;  /* 0x43e00008a8187df0 */ /* 0x000fe2000b801818 */
[----:B------:R-:W-:Y:S01]  /*265b0*/  R2UR UR10, R12 ;  /* 0x000000000c0a72ca */ /* 0x000fe200000e0000 */
[----:B------:R-:W-:Y:S01]  /*265c0*/  IMAD.U32 R12, RZ, RZ, UR6 ;  /* 0x00000006ff0c7e24 */ /* 0x000fe2000f8e00ff */
[----:B------:R-:W-:Y:S01]  /*265d0*/  R2UR UR11, R13 ;  /* 0x000000000d0b72ca */ /* 0x000fe200000e0000 */
[----:B------:R-:W-:Y:S01]  /*265e0*/  IMAD.U32 R13, RZ, RZ, UR7 ;  /* 0x00000007ff0d7e24 */ /* 0x000fe2000f8e00ff */
        /* <DEDUP_REMOVED lines=135> */
[----:B------:R-:W-:Y:S02]  /*26e60*/  VIADD R12, R10, 0x100 ;  /* 0x000001000a0c7836 */ /* 0x000fe40000000000 */
[----:B------:R-:W-:Y:S01]  /*26e70*/  IMAD.MOV.U32 R13, RZ, RZ, R11 ;  /* 0x000000ffff0d7224 */ /* 0x000fe200078e000b */
[----:B------:R-:W-:Y:S02]  /*26e80*/  STL [R1+0x88], R4 ;  /* 0x0000880401007387 */ /* 0x000fe40000100800 */
[----:B------:R-:W-:Y:S01]  /*26e90*/  R2UR UR10, R12 ;  /* 0x000000000c0a72ca */ /* 0x000fe200000e0000 */
[----:B------:R-:W-:Y:S01]  /*26ea0*/  IMAD.U32 R12, RZ, RZ, UR6 ;  /* 0x00000006ff0c7e24 */ /* 0x000fe2000f8e00ff */
[----:B------:R-:W-:Y:S01]  /*26eb0*/  R2UR UR11, R13 ;  /* 0x000000000d0b72ca */ /* 0x000fe200000e0000 */
[----:B------:R-:W-:Y:S01]  /*26ec0*/  IMAD.U32 R13, RZ, RZ, UR7 ;  /* 0x00000007ff0d7e24 */ /* 0x000fe2000f8e00ff */
[----:B------:R-:W-:-:S02]  /*26ed0*/  WARPGROUP.DEPBAR.LE gsb0, 0x0 ;  /* 0x00008000000079c5 */ /* 0x000fc40000010000 */
[----:B------:R-:W-:Y:S01]  /*26ee0*/  ST.E desc[UR42][R16.64+0x230], R24 ;  /* 0x0002301810007985 */ /* 0x000fe2000c10192a */
[----:B------:R-:W-:Y:S02]  /*26ef0*/  F2FP.BF16.F32.PACK_AB R168, R213, R214 ;  /* 0x000000d6d5a8723e */ /* 0x000fe400000010ff */
        /* <DEDUP_REMOVED lines=280> */
[----:B------:R-:W-:Y:S02]  /*28080*/  IMAD.U32 R13, RZ, RZ, UR7 ;  /* 0x00000007ff0d7e24 */ /* 0x000fe4000f8e00ff */
[----:B------:R-:W-:Y:S01]  /*28090*/  VIADD R10, R10, 0x280 ;  /* 0x000002800a0a7836 */ /* 0x000fe20000000000 */
        /* <DEDUP_REMOVED lines=136> */
[----:B------:R-:W-:Y:S01]  /*28920*/  IMAD.U32 R10, RZ, RZ, UR6 ;  /* 0x00000006ff0a7e24 */ /* 0x000fe2000f8e00ff */
[----:B------:R-:W-:Y:S01]  /*28930*/  R2UR UR11, R11 ;  /* 0x000000000b0b72ca */ /* 0x000fe200000e0000 */
[----:B------:R-:W-:Y:S01]  /*28940*/  IMAD.U32 R11, RZ, RZ, UR7 ;  /* 0x00000007ff0b7e24 */ /* 0x000fe2000f8e00ff */
[----:B------:R-:W-:Y:S01]  /*28950*/  STL [R1+0x88], R4 ;  /* 0x0000880401007387 */ /* 0x000fe20000100800 */
[----:B------:R-:W-:-:S03]  /*28960*/  WARPGROUP.DEPBAR.LE gsb0, 0x0 ;  /* 0x00008000000079c5 */ /* 0x000fc60000010000 */
        /* <DEDUP_REMOVED lines=134> */
[----:B------:R-:W-:Y:S01]  /*291d0*/  IMAD.U32 R10, RZ, RZ, UR6 ;  /* 0x00000006ff0a7e24 */ /* 0x000fe2000f8e00ff */
[----:B------:R-:W-:Y:S01]  /*291e0*/  STL [R1+0x88], R4 ;  /* 0x0000880401007387 */ /* 0x000fe20000100800 */
[----:B------:R-:W-:Y:S01]  /*291f0*/  IMAD.U32 R11, RZ, RZ, UR7 ;  /* 0x00000007ff0b7e24 */ /* 0x000fe2000f8e00ff */
[----:B------:R-:W-:Y:S02]  /*29200*/  WARPGROUP.DEPBAR.LE gsb0, 0x0 ;  /* 0x00008000000079c5 */ /* 0x000fe40000010000 */
        /* <DEDUP_REMOVED lines=129> */
[----:B------:R-:W2:Y:S04]  /*29a20*/  LD.E R5, desc[UR42][R16.64+0x230] ;  /* 0x0002302a10057980 */ /* 0x000ea8000c101900 */
[----:B--2---:R1:W-:Y:S04]  /*29a30*/  ST.E desc[UR42][R16.64+0x230], R5 ;  /* 0x0002300510007985 */ /* 0x0043e8000c10192a */
[----:B0-----:R-:W2:Y:S01]  /*29a40*/  LD.E R11, desc[UR42][R8.64] ;  /* 0x0000002a080b7980 */ /* 0x001ea2000c101900 */
[----:B------:R-:W-:-:S02]  /*29a50*/  IMAD.U32 R14, RZ, RZ, UR6 ;  /* 0x00000006ff0e7e24 */ /* 0x000fc4000f8e00ff */
[----:B------:R-:W-:Y:S01]  /*29a60*/  IMAD.U32 R15, RZ, RZ, UR7 ;  /* 0x00000007ff0f7e24 */ /* 0x000fe2000f8e00ff */
[----:B--2---:R0:W-:Y:S04]  /*29a70*/  ST.E desc[UR42][R8.64], R11 ;  /* 0x0000000b08007985 */ /* 0x0041e8000c10192a */
[----:B------:R-:W2:Y:S01]  /*29a80*/  LD.E R13, desc[UR42][R6.64] ;  /* 0x0000002a060d7980 */ /* 0x000ea2000c101900 */
[----:B------:R-:W-:Y:S02]  /*29a90*/  IMAD.U32 R18, RZ, RZ, UR6 ;  /* 0x00000006ff127e24 */ /* 0x000fe4000f8e00ff */
[----:B------:R-:W-:Y:S01]  /*29aa0*/  IMAD.U32 R19, RZ, RZ, UR7 ;  /* 0x00000007ff137e24 */ /* 0x000fe2000f8e00ff */
[----:B--2---:R2:W-:Y:S04]  /*29ab0*/  ST.E desc[UR42][R6.64], R13 ;  /* 0x0000000d06007985 */ /* 0x0045e8000c10192a */
[----:B------:R-:W3:Y:S04]  /*29ac0*/  LD.E R10, desc[UR42][R14.64] ;  /* 0x0000002a0e0a7980 */ /* 0x000ee8000c101900 */
[----:B---3--:R3:W-:Y:S04]  /*29ad0*/  ST.E desc[UR42][R18.64], R10 ;  /* 0x0000000a12007985 */ /* 0x0087e8000c10192a */
[----:B------:R-:W4:Y:S04]  /*29ae0*/  LD.E R21, desc[UR42][R16.64+0x240] ;  /* 0x0002402a10157980 */ /* 0x000f28000c101900 */
[----:B------:R-:W5:Y:S04]  /*29af0*/  LD.E R25, desc[UR42][R16.64+0x244] ;  /* 0x0002442a10197980 */ /* 0x000f68000c101900 */
[----:B-1----:R-:W5:Y:S04]  /*29b00*/  LD.E R5, desc[UR42][R16.64+0x248] ;  /* 0x0002482a10057980 */ /* 0x002f68000c101900 */
[----:B------:R-:W5:Y:S04]  /*29b10*/  LD.E R27, desc[UR42][R16.64+0x24c] ;  /* 0x00024c2a101b7980 */ /* 0x000f68000c101900 */
[----:B0-----:R-:W5:Y:S04]  /*29b20*/  LD.E R9, desc[UR42][R16.64+0x250] ;  /* 0x0002502a10097980 */ /* 0x001f68000c101900 */
[----:B------:R-:W5:Y:S04]  /*29b30*/  LD.E R11, desc[UR42][R16.64+0x254] ;  /* 0x0002542a100b7980 */ /* 0x000f68000c101900 */
[----:B------:R-:W5:Y:S04]  /*29b40*/  LD.E R29, desc[UR42][R16.64+0x258] ;  /* 0x0002582a101d7980 */ /* 0x000f68000c101900 */
[----:B--2---:R-:W2:Y:S04]  /*29b50*/  LD.E R7, desc[UR42][R16.64+0x25c] ;  /* 0x00025c2a10077980 */ /* 0x004ea8000c101900 */
[----:B------:R-:W2:Y:S04]  /*29b60*/  LD.E R13, desc[UR42][R16.64+0x260] ;  /* 0x0002602a100d7980 */ /* 0x000ea8000c101900 */
        /* <DEDUP_REMOVED lines=116> */
[----:B-----5:R0:W-:Y:S04]  /*2a2b0*/  ST.E desc[UR42][R16.64+0x244], R25 ;  /* 0x0002441910007985 */ /* 0x0201e8000c10192a */
[----:B------:R0:W-:Y:S04]  /*2a2c0*/  ST.E desc[UR42][R16.64+0x248], R5 ;  /* 0x0002480510007985 */ /* 0x0001e8000c10192a */
[----:B------:R0:W-:Y:S04]  /*2a2d0*/  ST.E desc[UR42][R16.64+0x24c], R27 ;  /* 0x00024c1b10007985 */ /* 0x0001e8000c10192a */
[----:B------:R0:W-:Y:S04]  /*2a2e0*/  ST.E desc[UR42][R16.64+0x250], R9 ;  /* 0x0002500910007985 */ /* 0x0001e8000c10192a */
[----:B------:R0:W-:Y:S04]  /*2a2f0*/  ST.E desc[UR42][R16.64+0x254], R11 ;  /* 0x0002540b10007985 */ /* 0x0001e8000c10192a */
[----:B------:R0:W-:Y:S04]  /*2a300*/  ST.E desc[UR42][R16.64+0x258], R29 ;  /* 0x0002581d10007985 */ /* 0x0001e8000c10192a */
[----:B--2---:R0:W-:Y:S04]  /*2a310*/  ST.E desc[UR42][R16.64+0x25c], R7 ;  /* 0x00025c0710007985 */ /* 0x0041e8000c10192a */
[----:B------:R0:W-:Y:S04]  /*2a320*/  ST.E desc[UR42][R16.64+0x260], R13 ;  /* 0x0002600d10007985 */ /* 0x0001e8000c10192a */
[----:B------:R0:W-:Y:S04]  /*2a330*/  ST.E desc[UR42][R16.64+0x264], R15 ;  /* 0x0002640f10007985 */ /* 0x0001e8000c10192a */
[----:B---3--:R0:W-:Y:S04]  /*2a340*/  ST.E desc[UR42][R16.64+0x268], R19 ;  /* 0x0002681310007985 */ /* 0x0081e8000c10192a */
        /* <DEDUP_REMOVED lines=121> */
.L_x_3757:
[----:B------:R-:W-:Y:S05]  /*2aae0*/  BSYNC B0 ;  /* 0x0000000000007941 */ /* 0x000fea0003800000 */
.L_x_3756:
[C---:B------:R-:W-:Y:S01]  /*2aaf0*/  ISETP.GT.AND P0, PT, R0.reuse, R165, PT ;  /* 0x000000a50000720c */ /* 0x040fe20003f04270 */
[----:B------:R-:W-:-:S12]  /*2ab00*/  VIADD R0, R0, 0xffffffff ;  /* 0xffffffff00007836 */ /* 0x000fd80000000000 */
[----:B------:R-:W-:Y:S05]  /*2ab10*/  @P0 BRA `(.L_x_3758) ;  /* 0xffffff4c00340947 */ /* 0x000fea000383ffff */
.L_x_3731:
[----:B0-----:R-:W2:Y:S01]  /*2ab20*/  LDL R5, [R1+0x450] ;  /* 0x0004500001057983 */ /* 0x001ea20000100800 */
[----:B------:R-:W-:Y:S05]  /*2ab30*/  WARPSYNC.ALL ;  /* 0x0000000000007948 */ /* 0x000fea0003800000 */
[----:B------:R-:W3:Y:S04]  /*2ab40*/  LDL R6, [R1+0x454] ;  /* 0x0004540001067983 */ /* 0x000ee80000100800 */
[----:B------:R-:W4:Y:S04]  /*2ab50*/  LDL R136, [R1+0x218] ;  /* 0x0002180001887983 */ /* 0x000f280000100800 */
        /* <DEDUP_REMOVED lines=62> */
[----:B--2---:R-:W0:Y:S02]  /*2af40*/  SHFL.BFLY PT, R0, R5, 0x2, 0x1f ;  /* 0x0c401f0005007f89 */ /* 0x004e2400000e0000 */
[----:B0-----:R-:W-:-:S05]  /*2af50*/  FADD.FTZ R0, R5, R0 ;  /* 0x0000000005007221 */ /* 0x001fca0000010000 */
[----:B------:R-:W0:Y:S02]  /*2af60*/  SHFL.BFLY PT, R3, R0, 0x1, 0x1f ;  /* 0x0c201f0000037f89 */ /* 0x000e2400000e0000 */
[----:B0-----:R-:W-:Y:S01]  /*2af70*/  FADD.FTZ R2, R0, R3 ;  /* 0x0000000300027221 */ /* 0x001fe20000010000 */
[----:B----4-:R-:W-:Y:S01]  /*2af80*/  VIADD R136, R136, 0x1 ;  /* 0x0000000188887836 */ /* 0x010fe20000000000 */
[----:B------:R-:W2:Y:S04]  /*2af90*/  LDL R0, [R1+0x224] ;  /* 0x0002240001007983 */ /* 0x000ea80000100800 */
[----:B------:R-:W-:Y:S04]  /*2afa0*/  STL [R1+0x450], R2 ;  /* 0x0004500201007387 */ /* 0x000fe80000100800 */
[----:B------:R-:W4:Y:S04]  /*2afb0*/  LDL R147, [R1+0x450] ;  /* 0x0004500001937983 */ /* 0x000f280000100800 */
[----:B---3--:R-:W0:Y:S02]  /*2afc0*/  SHFL.BFLY PT, R3, R6, 0x2, 0x1f ;  /* 0x0c401f0006037f89 */ /* 0x008e2400000e0000 */
[----:B0-----:R-:W-:Y:S01]  /*2afd0*/  FADD.FTZ R3, R3, R6 ;  /* 0x0000000603037221 */ /* 0x001fe20000010000 */
[----:B------:R-:W-:Y:S01]  /*2afe0*/  ISETP.NE.AND P2, PT, R136, 0x2, PT ;  /* 0x000000028800780c */ /* 0x000fe20003f45270 */
[----:B------:R-:W3:Y:S04]  /*2aff0*/  LDL.64 R6, [R1+0x418] ;  /* 0x0004180001067983 */ /* 0x000ee80000100a00 */
[----:B-1----:R-:W0:Y:S08]  /*2b000*/  SHFL.BFLY PT, R4, R3, 0x1, 0x1f ;  /* 0x0c201f0003047f89 */ /* 0x002e3000000e0000 */
[----:B------:R-:W5:Y:S01]  /*2b010*/  @!P2 LDL R134, [R1+0x21c] ;  /* 0x00021c000186a983 */ /* 0x000f620000100800 */
[----:B0-----:R-:W-:-:S03]  /*2b020*/  FADD.FTZ R140, R3, R4 ;  /* 0x00000004038c7221 */ /* 0x001fc60000010000 */
[----:B------:R-:W3:Y:S02]  /*2b030*/  LDL.64 R4, [R1+0x408] ;  /* 0x0004080001047983 */ /* 0x000ee40000100a00 */
[----:B------:R-:W-:Y:S02]  /*2b040*/  FSETP.NE.FTZ.AND P1, PT, R140, RZ, PT ;  /* 0x000000ff8c00720b */ /* 0x000fe40003f35000 */
[----:B------:R-:W3:Y:S11]  /*2b050*/  LDL.64 R2, [R1+0x428] ;  /* 0x0004280001027983 */ /* 0x000ef60000100a00 */
[----:B------:R-:W3:Y:S04]  /*2b060*/  @P1 LDL R143, [R1+0x460] ;  /* 0x00046000018f1983 */ /* 0x000ee80000100800 */
[----:B------:R-:W3:Y:S01]  /*2b070*/  @P1 LDL R145, [R1+0x444] ;  /* 0x0004440001911983 */ /* 0x000ee20000100800 */
[----:B------:R-:W-:-:S02]  /*2b080*/  IMAD.MOV.U32 R142, RZ, RZ, -0x800000 ;  /* 0xff800000ff8e7424 */ /* 0x000fc400078e00ff */
[----:B------:R-:W-:Y:S02]  /*2b090*/  IMAD.MOV.U32 R137, RZ, RZ, RZ ;  /* 0x000000ffff897224 */ /* 0x000fe400078e00ff */
[----:B------:R-:W-:Y:S01]  /*2b0a0*/  IMAD.MOV.U32 R144, RZ, RZ, -0x800000 ;  /* 0xff800000ff907424 */ /* 0x000fe200078e00ff */
[----:B------:R0:W-:Y:S08]  /*2b0b0*/  BAR.ARV R188, 0x100 ;  /* 0x000400bc0000751d */ /* 0x0001f00000002000 */
[----:B------:R-:W-:Y:S06]  /*2b0c0*/  BAR.ARV 0x8, 0x180 ;  /* 0x0206000000007b1d */ /* 0x000fec0000002000 */
[----:B----4-:R-:W-:-:S13]  /*2b0d0*/  FSETP.NE.FTZ.AND P0, PT, R147, RZ, PT ;  /* 0x000000ff9300720b */ /* 0x010fda0003f15000 */
[----:B------:R-:W4:Y:S04]  /*2b0e0*/  @P0 LDL R138, [R1+0x460] ;  /* 0x00046000018a0983 */ /* 0x000f280000100800 */
[----:B------:R-:W3:Y:S01]  /*2b0f0*/  @P0 LDL R139, [R1+0x440] ;  /* 0x00044000018b0983 */ /* 0x000ee20000100800 */
[----:B------:R-:W1:Y:S02]  /*2b100*/  @P0 MUFU.LG2 R141, R147 ;  /* 0x00000093008d0308 */ /* 0x000e640000000c00 */
[----:B-1----:R-:W-:-:S06]  /*2b110*/  @P0 FMUL.FTZ R141, R141, 0.69314718246459960938 ;  /* 0x3f3172188d8d0820 */ /* 0x002fcc0000410000 */
[----:B------:R-:W-:Y:S08]  /*2b120*/  @P1 MUFU.LG2 R146, R140 ;  /* 0x0000008c00921308 */ /* 0x000ff00000000c00 */
[----:B------:R-:W1:Y:S01]  /*2b130*/  @P0 MUFU.RCP R137, R147 ;  /* 0x0000009300890308 */ /* 0x000e620000001000 */
[----:B-----5:R-:W-:Y:S01]  /*2b140*/  @!P2 LOP3.LUT R134, R134, 0x1, RZ, 0x3c, !PT ;  /* 0x000000018686a812 */ /* 0x020fe200078e3cff */
[----:B--2---:R-:W-:Y:S01]  /*2b150*/  VIADD R0, R0, 0x1 ;  /* 0x0000000100007836 */ /* 0x004fe20000000000 */
        /* <DEDUP_REMOVED lines=101> */
[----:B----4-:R-:W-:-:S04]  /*2b7b0*/  @P0 FMUL.FTZ R138, R138, 0.69314718246459960938 ;  /* 0x3f3172188a8a0820 */ /* 0x010fc80000410000 */
[----:B---3--:R-:W-:Y:S01]  /*2b7c0*/  @P0 FFMA.FTZ R142, R138, R139, R141 ;  /* 0x0000008b8a8e0223 */ /* 0x008fe2000001008d */
        /* <DEDUP_REMOVED lines=106> */
.L_x_3641:
[----:B------:R-:W-:Y:S05]  /*2be70*/  WARPSYNC.ALL ;  /* 0x0000000000007948 */ /* 0x000fea0003800000 */
[----:B------:R-:W1:Y:S08]  /*2be80*/  S2UR UR5, SR_CgaCtaId ;  /* 0x00000000000579c3 */ /* 0x000e700000008800 */
[----:B------:R-:W-:Y:S06]  /*2be90*/  BAR.SYNC.DEFER_BLOCKING 0x5, 0x180 ;  /* 0x0146000000007b1d */ /* 0x000fec0000010000 */
[----:B------:R-:W-:Y:S01]  /*2bea0*/  UMOV UR4, 0x400 ;  /* 0x0000040000047882 */ /* 0x000fe20000000000 */
[----:B------:R-:W-:Y:S01]  /*2beb0*/  BSSY B0, `(.L_x_3759) ;  /* 0x00002e3000007945 */ /* 0x000fe20003800000 */
[----:B-1----:R-:W-:-:S06]  /*2bec0*/  ULEA UR4, UR5, UR4, 0x18 ;  /* 0x0000000405047291 */ /* 0x002fcc000f8ec03f */
[----:B0-----:R-:W-:-:S05]  /*2bed0*/  IMAD.U32 R144, RZ, RZ, UR4 ;  /* 0x00000004ff907e24 */ /* 0x001fca000f8e00ff */
[----:B------:R0:W1:Y:S01]  /*2bee0*/  LDS.128 R120, [R144+0x324d0] ;  /* 0x0324d00090787984 */ /* 0x0000620000000c00 */
[----:B------:R-:W-:Y:S06]  /*2bef0*/  BAR.ARV 0x4, 0x180 ;  /* 0x0106000000007b1d */ /* 0x000fec0000002000 */
[----:B------:R-:W-:Y:S05]  /*2bf00*/  @P0 BRA `(.L_x_3760) ;  /* 0x0000002000280947 */ /* 0x000fea0003800000 */
        /* <DEDUP_REMOVED lines=32> */
[----:B------:R-:W0:Y:S01]  /*2c110*/  S2R R19, SR_SWINHI ;  /* 0x0000000000137919 */ /* 0x000e220000002f00 */
[----:B------:R-:W-:Y:S05]  /*2c120*/  WARPSYNC.ALL ;  /* 0x0000000000007948 */ /* 0x000fea0003800000 */
[----:B------:R-:W-:Y:S01]  /*2c130*/  ULDC.64 UR4, c[0x0][0xd00] ;  /* 0x0003400000047ab9 */ /* 0x000fe20000000a00 */
[----:B-----5:R-:W-:-:S02]  /*2c140*/  MOV R2, R144 ;  /* 0x0000009000027202 */ /* 0x020fc40000000f00 */
[----:B0-----:R-:W-:-:S03]  /*2c150*/  MOV R3, R19 ;  /* 0x0000001300037202 */ /* 0x001fc60000000f00 */
[----:B------:R-:W-:-:S03]  /*2c160*/  IMAD.WIDE R18, R235, 0x2, R2 ;  /* 0x00000002eb127825 */ /* 0x000fc600078e0202 */
[----:B------:R-:W-:-:S04]  /*2c170*/  IADD3 R0, P1, R18, 0x20, RZ ;  /* 0x0000002012007810 */ /* 0x000fc80007f3e0ff */
[----:B------:R-:W-:Y:S02]  /*2c180*/  LOP3.LUT R213, R0, 0x380, RZ, 0xc0, !PT ;  /* 0x0000038000d57812 */ /* 0x000fe400078ec0ff */
[C---:B------:R-:W-:Y:S02]  /*2c190*/  IADD3 R146, P3, R18.reuse, 0x60, RZ ;  /* 0x0000006012927810 */ /* 0x040fe40007f7e0ff */
[----:B------:R-:W-:Y:S02]  /*2c1a0*/  SHF.R.U64 R213, R213, 0x3, RZ ;  /* 0x00000003d5d57819 */ /* 0x000fe400000012ff */
[C---:B------:R-:W-:Y:S02]  /*2c1b0*/  IADD3 R148, P2, R18.reuse, 0x40, RZ ;  /* 0x0000004012947810 */ /* 0x040fe40007f5e0ff */
[C---:B------:R-:W-:Y:S01]  /*2c1c0*/  IADD3 R20, P4, R18.reuse, 0x4000, RZ ;  /* 0x0000400012147810 */ /* 0x040fe20007f9e0ff */
[----:B------:R-:W-:Y:S01]  /*2c1d0*/  IMAD.X R207, RZ, RZ, R19, P1 ;  /* 0x000000ffffcf7224 */ /* 0x000fe200008e0613 */
[----:B------:R-:W-:-:S02]  /*2c1e0*/  IADD3 R145, P0, R18, 0x4040, RZ ;  /* 0x0000404012917810 */ /* 0x000fc40007f1e0ff */
[----:B------:R-:W-:Y:S02]  /*2c1f0*/  IADD3 R170, P1, R18, 0x4060, RZ ;  /* 0x0000406012aa7810 */ /* 0x000fe40007f3e0ff */
[----:B------:R-:W-:Y:S02]  /*2c200*/  LOP3.LUT R190, R146, 0x380, RZ, 0xc0, !PT ;  /* 0x0000038092be7812 */ /* 0x000fe400078ec0ff */
[----:B------:R-:W-:Y:S02]  /*2c210*/  LOP3.LUT R206, R213, R0, RZ, 0x3c, !PT ;  /* 0x00000000d5ce7212 */ /* 0x000fe400078e3cff */
[----:B------:R-:W-:Y:S02]  /*2c220*/  LOP3.LUT R186, R148, 0x380, RZ, 0xc0, !PT ;  /* 0x0000038094ba7812 */ /* 0x000fe400078ec0ff */
[----:B------:R-:W-:Y:S02]  /*2c230*/  LOP3.LUT R213, R20, 0x380, RZ, 0xc0, !PT ;  /* 0x0000038014d57812 */ /* 0x000fe400078ec0ff */
[----:B------:R-:W-:Y:S01]  /*2c240*/  LOP3.LUT R0, R145, 0x380, RZ, 0xc0, !PT ;  /* 0x0000038091007812 */ /* 0x000fe200078ec0ff */
[--C-:B------:R-:W-:Y:S01]  /*2c250*/  IMAD.X R203, RZ, RZ, R19.reuse, P3 ;  /* 0x000000ffffcb7224 */ /* 0x100fe200018e0613 */
[----:B------:R-:W-:Y:S01]  /*2c260*/  SHF.R.U64 R217, R190, 0x3, RZ ;  /* 0x00000003bed97819 */ /* 0x000fe200000012ff */
[--C-:B------:R-:W-:Y:S01]  /*2c270*/  IMAD.X R191, RZ, RZ, R19.reuse, P1 ;  /* 0x000000ffffbf7224 */ /* 0x100fe200008e0613 */
[----:B------:R-:W-:Y:S01]  /*2c280*/  SHF.R.U64 R215, R186, 0x3, RZ ;  /* 0x00000003bad77819 */ /* 0x000fe200000012ff */
[----:B------:R-:W-:Y:S01]  /*2c290*/  IMAD.X R199, RZ, RZ, R19, P4 ;  /* 0x000000ffffc77224 */ /* 0x000fe200020e0613 */
[----:B------:R-:W-:-:S02]  /*2c2a0*/  SHF.R.U64 R213, R213, 0x3, RZ ;  /* 0x00000003d5d57819 */ /* 0x000fc400000012ff */
[C---:B-1----:R-:W-:Y:S02]  /*2c2b0*/  IADD3 R120, P5, R18.reuse, 0x4020, RZ ;  /* 0x0000402012787810 */ /* 0x042fe40007fbe0ff */
[C---:B------:R-:W-:Y:S02]  /*2c2c0*/  IADD3 R168, P3, R18.reuse, 0x8020, RZ ;  /* 0x0000802012a87810 */ /* 0x040fe40007f7e0ff */
[----:B------:R-:W-:Y:S02]  /*2c2d0*/  IADD3 R189, P1, R18, 0xc020, RZ ;  /* 0x0000c02012bd7810 */ /* 0x000fe40007f3e0ff */
[----:B------:R-:W-:Y:S01]  /*2c2e0*/  SHF.R.U64 R0, R0, 0x3, RZ ;  /* 0x0000000300007819 */ /* 0x000fe200000012ff */
[----:B------:R-:W-:Y:S01]  /*2c2f0*/  IMAD.X R205, RZ, RZ, R19, P2 ;  /* 0x000000ffffcd7224 */ /* 0x000fe200010e0613 */
[C---:B------:R-:W-:Y:S02]  /*2c300*/  IADD3 R211, P4, R18.reuse, 0x8040, RZ ;  /* 0x0000804012d37810 */ /* 0x040fe40007f9e0ff */
[----:B------:R-:W-:-:S02]  /*2c310*/  LOP3.LUT R21, R18, 0x380, RZ, 0xc0, !PT ;  /* 0x0000038012157812 */ /* 0x000fc400078ec0ff */
[----:B------:R-:W-:Y:S02]  /*2c320*/  LOP3.LUT R202, R217, R146, RZ, 0x3c, !PT ;  /* 0x00000092d9ca7212 */ /* 0x000fe400078e3cff */
[----:B------:R-:W-:Y:S02]  /*2c330*/  IADD3 R150, P2, R18, 0x8000, RZ ;  /* 0x0000800012967810 */ /* 0x000fe40007f5e0ff */
[----:B------:R-:W-:Y:S02]  /*2c340*/  LOP3.LUT R204, R215, R148, RZ, 0x3c, !PT ;  /* 0x00000094d7cc7212 */ /* 0x000fe400078e3cff */
[----:B------:R-:W-:Y:S02]  /*2c350*/  LOP3.LUT R217, R170, 0x380, RZ, 0xc0, !PT ;  /* 0x00000380aad97812 */ /* 0x000fe400078ec0ff */
[----:B------:R-:W-:Y:S01]  /*2c360*/  LOP3.LUT R198, R213, R20, RZ, 0x3c, !PT ;  /* 0x00000014d5c67212 */ /* 0x000fe200078e3cff */
[----:B------:R-:W-:Y:S01]  /*2c370*/  IMAD.X R147, RZ, RZ, R19, P1 ;  /* 0x000000ffff937224 */ /* 0x000fe200008e0613 */
[----:B------:R-:W-:-:S02]  /*2c380*/  LOP3.LUT R215, R120, 0x380, RZ, 0xc0, !PT ;  /* 0x0000038078d77812 */ /* 0x000fc400078ec0ff */
[----:B------:R-:W-:Y:S02]  /*2c390*/  LOP3.LUT R194, R0, R145, RZ, 0x3c, !PT ;  /* 0x0000009100c27212 */ /* 0x000fe400078e3cff */
[----:B------:R-:W-:Y:S01]  /*2c3a0*/  LOP3.LUT R213, R168, 0x380, RZ, 0xc0, !PT ;  /* 0x00000380a8d57812 */ /* 0x000fe200078ec0ff */
[--C-:B------:R-:W-:Y:S01]  /*2c3b0*/  IMAD.X R195, RZ, RZ, R19.reuse, P0 ;  /* 0x000000ffffc37224 */ /* 0x100fe200000e0613 */
[----:B------:R-:W-:Y:S02]  /*2c3c0*/  LOP3.LUT R0, R211, 0x380, RZ, 0xc0, !PT ;  /* 0x00000380d3007812 */ /* 0x000fe400078ec0ff */
[----:B------:R-:W-:Y:S02]  /*2c3d0*/  SHF.R.U64 R209, R21, 0x3, RZ ;  /* 0x0000000315d17819 */ /* 0x000fe400000012ff */
[----:B------:R-:W-:Y:S01]  /*2c3e0*/  ISETP.NE.U32.AND P1, PT, RZ, UR4, PT ;  /* 0x00000004ff007c0c */ /* 0x000fe2000bf25070 */
[--C-:B------:R-:W-:Y:S01]  /*2c3f0*/  IMAD.X R197, RZ, RZ, R19.reuse, P5 ;  /* 0x000000ffffc57224 */ /* 0x100fe200028e0613 */
[----:B------:R-:W-:Y:S01]  /*2c400*/  IADD3 R165, P0, R18, 0xc000, RZ ;  /* 0x0000c00012a57810 */ /* 0x000fe20007f1e0ff */
[--C-:B------:R-:W-:Y:S01]  /*2c410*/  IMAD.X R187, RZ, RZ, R19.reuse, P2 ;  /* 0x000000ffffbb7224 */ /* 0x100fe200010e0613 */
[----:B------:R-:W-:Y:S01]  /*2c420*/  SHF.R.U64 R217, R217, 0x3, RZ ;  /* 0x00000003d9d97819 */ /* 0x000fe200000012ff */
[----:B------:R-:W-:Y:S01]  /*2c430*/  IMAD.X R171, RZ, RZ, R19, P3 ;  /* 0x000000ffffab7224 */ /* 0x000fe200018e0613 */
[----:B------:R-:W-:-:S02]  /*2c440*/  LOP3.LUT R145, R150, 0x380, RZ, 0xc0, !PT ;  /* 0x0000038096917812 */ /* 0x000fc400078ec0ff */
[----:B------:R-:W-:Y:S02]  /*2c450*/  SHF.R.U64 R215, R215, 0x3, RZ ;  /* 0x00000003d7d77819 */ /* 0x000fe400000012ff */
[----:B------:R-:W-:Y:S02]  /*2c460*/  SHF.R.U64 R213, R213, 0x3, RZ ;  /* 0x00000003d5d57819 */ /* 0x000fe400000012ff */
[C---:B------:R-:W-:Y:S02]  /*2c470*/  IADD3 R208, P5, R18.reuse, 0x8060, RZ ;  /* 0x0000806012d07810 */ /* 0x040fe40007fbe0ff */
[C---:B------:R-:W-:Y:S02]  /*2c480*/  IADD3 R200, P2, R18.reuse, 0xc040, RZ ;  /* 0x0000c04012c87810 */ /* 0x040fe40007f5e0ff */
[----:B------:R-:W-:Y:S02]  /*2c490*/  IADD3 R185, P3, R18, 0xc060, RZ ;  /* 0x0000c06012b97810 */ /* 0x000fe40007f7e0ff */
[----:B------:R-:W-:-:S02]  /*2c4a0*/  SHF.R.U64 R0, R0, 0x3, RZ ;  /* 0x0000000300007819 */ /* 0x000fc400000012ff */
[----:B------:R-:W-:Y:S02]  /*2c4b0*/  LOP3.LUT R18, R209, R18, RZ, 0x3c, !PT ;  /* 0x00000012d1127212 */ /* 0x000fe400078e3cff */
[----:B------:R-:W-:Y:S01]  /*2c4c0*/  ISETP.NE.AND.EX P1, PT, RZ, UR5, PT, P1 ;  /* 0x00000005ff007c0c */ /* 0x000fe2000bf25310 */
[----:B------:R-:W-:Y:S01]  /*2c4d0*/  ULDC.64 UR4, c[0x0][0xd08] ;  /* 0x0003420000047ab9 */ /* 0x000fe20000000a00 */
[----:B------:R-:W-:Y:S01]  /*2c4e0*/  LOP3.LUT R190, R217, R170, RZ, 0x3c, !PT ;  /* 0x000000aad9be7212 */ /* 0x000fe200078e3cff */
[----:B------:R-:W-:Y:S01]  /*2c4f0*/  IMAD.X R149, RZ, RZ, R19, P0 ;  /* 0x000000ffff957224 */ /* 0x000fe200000e0613 */
[----:B------:R-:W-:Y:S02]  /*2c500*/  SHF.R.U64 R145, R145, 0x3, RZ ;  /* 0x0000000391917819 */ /* 0x000fe400000012ff */
[----:B------:R-:W-:Y:S02]  /*2c510*/  LOP3.LUT R196, R215, R120, RZ, 0x3c, !PT ;  /* 0x00000078d7c47212 */ /* 0x000fe400078e3cff */
[----:B------:R-:W-:-:S02]  /*2c520*/  LOP3.LUT R170, R213, R168, RZ, 0x3c, !PT ;  /* 0x000000a8d5aa7212 */ /* 0x000fc400078e3cff */
[----:B------:R-:W-:Y:S02]  /*2c530*/  LOP3.LUT R215, R208, 0x380, RZ, 0xc0, !PT ;  /* 0x00000380d0d77812 */ /* 0x000fe400078ec0ff */
[----:B------:R-:W-:Y:S02]  /*2c540*/  LOP3.LUT R168, R0, R211, RZ, 0x3c, !PT ;  /* 0x000000d300a87212 */ /* 0x000fe400078e3cff */
[----:B------:R-:W-:Y:S02]  /*2c550*/  ISETP.NE.U32.AND P0, PT, RZ, UR4, PT ;  /* 0x00000004ff007c0c */ /* 0x000fe4000bf05070 */
[----:B------:R-:W-:Y:S02]  /*2c560*/  LOP3.LUT R0, R165, 0x380, RZ, 0xc0, !PT ;  /* 0x00000380a5007812 */ /* 0x000fe400078ec0ff */
[----:B------:R-:W-:Y:S02]  /*2c570*/  MOV R18, R18 ;  /* 0x0000001200127202 */ /* 0x000fe40000000f00 */
[----:B------:R-:W-:-:S02]  /*2c580*/  LOP3.LUT R186, R145, R150, RZ, 0x3c, !PT ;  /* 0x0000009691ba7212 */ /* 0x000fc400078e3cff */
[----:B------:R-:W-:Y:S02]  /*2c590*/  LOP3.LUT R20, R189, 0x380, RZ, 0xc0, !PT ;  /* 0x00000380bd147812 */ /* 0x000fe400078ec0ff */
[----:B------:R-:W-:Y:S02]  /*2c5a0*/  MOV R206, R206 ;  /* 0x000000ce00ce7202 */ /* 0x000fe40000000f00 */
[----:B------:R-:W-:Y:S02]  /*2c5b0*/  LOP3.LUT R145, R200, 0x380, RZ, 0xc0, !PT ;  /* 0x00000380c8917812 */ /* 0x000fe400078ec0ff */
[----:B------:R-:W-:Y:S02]  /*2c5c0*/  MOV R204, R204 ;  /* 0x000000cc00cc7202 */ /* 0x000fe40000000f00 */
[----:B------:R-:W-:Y:S02]  /*2c5d0*/  SHF.R.U64 R215, R215, 0x3, RZ ;  /* 0x00000003d7d77819 */ /* 0x000fe400000012ff */
[----:B------:R-:W-:-:S02]  /*2c5e0*/  LOP3.LUT R120, R185, 0x380, RZ, 0xc0, !PT ;  /* 0x00000380b9787812 */ /* 0x000fc400078ec0ff */
[----:B------:R-:W-:Y:S02]  /*2c5f0*/  MOV R202, R202 ;  /* 0x000000ca00ca7202 */ /* 0x000fe40000000f00 */
[----:B------:R-:W-:Y:S02]  /*2c600*/  ISETP.NE.AND.EX P0, PT, RZ, UR5, PT, P0 ;  /* 0x00000005ff007c0c */ /* 0x000fe4000bf05300 */
[----:B--2---:R-:W-:Y:S02]  /*2c610*/  F2FP.BF16.F32.PACK_AB R140, R141, R140 ;  /* 0x0000008c8d8c723e */ /* 0x004fe400000010ff */
[----:B------:R-:W-:Y:S02]  /*2c620*/  F2FP.BF16.F32.PACK_AB R141, R143, R142 ;  /* 0x0000008e8f8d723e */ /* 0x000fe400000010ff */
[----:B---3--:R-:W-:Y:S02]  /*2c630*/  F2FP.BF16.F32.PACK_AB R132, R133, R132 ;  /* 0x000000848584723e */ /* 0x008fe400000010ff */
[----:B------:R-:W-:-:S02]  /*2c640*/  F2FP.BF16.F32.PACK_AB R133, R135, R134 ;  /* 0x000000868785723e */ /* 0x000fc400000010ff */
[----:B----4-:R-:W-:Y:S02]  /*2c650*/  F2FP.BF16.F32.PACK_AB R142, R137, R136 ;  /* 0x00000088898e723e */ /* 0x010fe400000010ff */
[----:B------:R-:W-:Y:S01]  /*2c660*/  F2FP.BF16.F32.PACK_AB R143, R139, R138 ;  /* 0x0000008a8b8f723e */ /* 0x000fe200000010ff */
[----:B------:R-:W-:Y:S01]  /*2c670*/  BAR.SYNC.DEFER_BLOCKING 0x1, 0x100 ;  /* 0x0044000000007b1d */ /* 0x000fe20000010000 */
        /* <DEDUP_REMOVED lines=13> */
[----:B------:R-:W-:Y:S01]  /*2c750*/  IMAD.X R169, RZ, RZ, R19, P4 ;  /* 0x000000ffffa97224 */ /* 0x000fe200020e0613 */
[----:B------:R-:W-:Y:S01]  /*2c760*/  SHF.R.U64 R0, R0, 0x3, RZ ;  /* 0x0000000300007819 */ /* 0x000fe200000012ff */
[----:B------:R0:W-:Y:S01]  /*2c770*/  STSM.16.M88.4 [R18], R140 ;  /* 0x0000008c12007844 */ /* 0x0001e20000000200 */
[----:B------:R-:W-:Y:S02]  /*2c780*/  MOV R198, R198 ;  /* 0x000000c600c67202 */ /* 0x000fe40000000f00 */
        /* <DEDUP_REMOVED lines=12> */
[----:B------:R1:W-:Y:S01]  /*2c850*/  STSM.16.M88.4 [R204], R124 ;  /* 0x0000007ccc007844 */ /* 0x0003e20000000200 */
[----:B------:R-:W-:Y:S02]  /*2c860*/  SHF.R.U64 R145, R145, 0x3, RZ ;  /* 0x0000000391917819 */ /* 0x000fe400000012ff */
[----:B------:R-:W-:Y:S02]  /*2c870*/  MOV R194, R194 ;  /* 0x000000c200c27202 */ /* 0x000fe40000000f00 */
[----:B------:R-:W-:-:S02]  /*2c880*/  F2FP.BF16.F32.PACK_AB R90, R85, R84 ;  /* 0x00000054555a723e */ /* 0x000fc400000010ff */
[----:B------:R-:W-:Y:S02]  /*2c890*/  F2FP.BF16.F32.PACK_AB R91, R87, R86 ;  /* 0x00000056575b723e */ /* 0x000fe400000010ff */
[----:B------:R-:W-:Y:S02]  /*2c8a0*/  F2FP.BF16.F32.PACK_AB R81, R83, R82 ;  /* 0x000000525351723e */ /* 0x000fe400000010ff */
[----:B------:R-:W-:Y:S01]  /*2c8b0*/  F2FP.BF16.F32.PACK_AB R72, R73, R72 ;  /* 0x000000484948723e */ /* 0x000fe200000010ff */
[----:B------:R1:W-:Y:S01]  /*2c8c0*/  STSM.16.M88.4 [R202], R112 ;  /* 0x00000070ca007844 */ /* 0x0003e20000000200 */
[----:B------:R-:W-:Y:S02]  /*2c8d0*/  LOP3.LUT R150, R215, R208, RZ, 0x3c, !PT ;  /* 0x000000d0d7967212 */ /* 0x000fe400078e3cff */
[----:B------:R-:W-:Y:S02]  /*2c8e0*/  SHF.R.U64 R120, R120, 0x3, RZ ;  /* 0x0000000378787819 */ /* 0x000fe400000012ff */
[----:B------:R-:W-:-:S02]  /*2c8f0*/  MOV R190, R190 ;  /* 0x000000be00be7202 */ /* 0x000fc40000000f00 */
[----:B------:R-:W-:Y:S02]  /*2c900*/  F2FP.BF16.F32.PACK_AB R82, R77, R76 ;  /* 0x0000004c4d52723e */ /* 0x000fe400000010ff */
[----:B------:R-:W-:Y:S02]  /*2c910*/  F2FP.BF16.F32.PACK_AB R83, R79, R78 ;  /* 0x0000004e4f53723e */ /* 0x000fe400000010ff */
[----:B------:R-:W-:Y:S02]  /*2c920*/  F2FP.BF16.F32.PACK_AB R73, R75, R74 ;  /* 0x0000004a4b49723e */ /* 0x000fe400000010ff */
[----:B------:R-:W-:Y:S01]  /*2c930*/  F2FP.BF16.F32.PACK_AB R64, R65, R64 ;  /* 0x000000404140723e */ /* 0x000fe200000010ff */
[----:B------:R-:W-:Y:S01]  /*2c940*/  IMAD.X R21, RZ, RZ, R19, P2 ;  /* 0x000000ffff157224 */ /* 0x000fe200010e0613 */
[----:B------:R-:W-:Y:S01]  /*2c950*/  LOP3.LUT R148, R0, R165, RZ, 0x3c, !PT ;  /* 0x000000a500947212 */ /* 0x000fe200078e3cff */
[----:B------:R1:W-:Y:S01]  /*2c960*/  STSM.16.M88.4 [R198], R104 ;  /* 0x00000068c6007844 */ /* 0x0003e20000000200 */
        /* <DEDUP_REMOVED lines=28> */
[----:B------:R-:W-:Y:S01]  /*2cb30*/  MOV R148, R148 ;  /* 0x0000009400947202 */ /* 0x000fe20000000f00 */
[----:B------:R-:W2:Y:S01]  /*2cb40*/  LDC.64 R44, c[0x0][0xd00] ;  /* 0x00034000ff2c7b82 */ /* 0x000ea20000000a00 */
        /* <DEDUP_REMOVED lines=11> */
[----:B------:R-:W-:Y:S02]  /*2cc00*/  MOV R20, R20 ;  /* 0x0000001400147202 */ /* 0x000fe40000000f00 */
[----:B------:R-:W-:Y:S02]  /*2cc10*/  F2FP.BF16.F32.PACK_AB R26, R13, R12 ;  /* 0x0000000c0d1a723e */ /* 0x000fe400000010ff */
[----:B------:R-:W-:Y:S02]  /*2cc20*/  F2FP.BF16.F32.PACK_AB R27, R15, R14 ;  /* 0x0000000e0f1b723e */ /* 0x000fe400000010ff */
[----:B------:R-:W-:Y:S01]  /*2cc30*/  F2FP.BF16.F32.PACK_AB R9, R11, R10 ;  /* 0x0000000a0b09723e */ /* 0x000fe200000010ff */
[----:B------:R1:W-:Y:S01]  /*2cc40*/  STSM.16.M88.4 [R150], R48 ;  /* 0x0000003096007844 */ /* 0x0003e20000000200 */
[----:B------:R-:W-:Y:S01]  /*2cc50*/  MOV R208, R208 ;  /* 0x000000d000d07202 */ /* 0x000fe20000000f00 */
[----:B------:R-:W-:Y:S01]  /*2cc60*/  ULDC UR4, c[0x0][0xb88] ;  /* 0x0002e20000047ab9 */ /* 0x000fe20000000800 */
[----:B------:R-:W-:Y:S01]  /*2cc70*/  F2FP.BF16.F32.PACK_AB R10, R5, R4 ;  /* 0x00000004050a723e */ /* 0x000fe200000010ff */
[----:B0-----:R-:W-:Y:S01]  /*2cc80*/  IMAD.MOV.U32 R18, RZ, RZ, RZ ;  /* 0x000000ffff127224 */ /* 0x001fe200078e00ff */
[----:B------:R-:W-:Y:S01]  /*2cc90*/  F2FP.BF16.F32.PACK_AB R11, R7, R6 ;  /* 0x00000006070b723e */ /* 0x000fe200000010ff */
[----:B------:R-:W0:Y:S01]  /*2cca0*/  @P0 LDC.64 R4, c[0x0][0xd08] ;  /* 0x00034200ff040b82 */ /* 0x000e220000000a00 */
[----:B------:R1:W-:Y:S04]  /*2ccb0*/  STSM.16.M88.4 [R148], R40 ;  /* 0x0000002894007844 */ /* 0x0003e80000000200 */
[----:B------:R1:W-:Y:S01]  /*2ccc0*/  STSM.16.M88.4 [R146], R32 ;  /* 0x0000002092007844 */ /* 0x0003e20000000200 */
[----:B--2---:R-:W-:-:S02]  /*2ccd0*/  IMAD.WIDE R44, R179, 0x4, R44 ;  /* 0x00000004b32c7825 */ /* 0x004fc400078e022c */
[----:B------:R-:W2:Y:S01]  /*2cce0*/  LDC R21, c[0x0][0xce8] ;  /* 0x00033a00ff157b82 */ /* 0x000ea20000000800 */
[----:B------:R1:W-:Y:S04]  /*2ccf0*/  STSM.16.M88.4 [R20], R24 ;  /* 0x0000001814007844 */ /* 0x0003e80000000200 */
[----:B------:R1:W-:Y:S03]  /*2cd00*/  STSM.16.M88.4 [R208], R8 ;  /* 0x00000008d0007844 */ /* 0x0003e60000000200 */
[----:B------:R-:W-:Y:S01]  /*2cd10*/  BAR.SYNC.DEFER_BLOCKING 0x1, 0x100 ;  /* 0x0044000000007b1d */ /* 0x000fe20000010000 */
[----:B------:R-:W-:Y:S02]  /*2cd20*/  IMAD.U32 R0, RZ, RZ, UR4 ;  /* 0x00000004ff007e24 */ /* 0x000fe4000f8e00ff */
[----:B0-----:R-:W-:-:S03]  /*2cd30*/  @P0 IMAD.WIDE R4, R179, 0x4, R4 ;  /* 0x00000004b3040825 */ /* 0x001fc600078e0204 */
[----:B------:R1:W5:Y:S04]  /*2cd40*/  @P1 LDG.E R18, desc[UR42][R44.64] ;  /* 0x0000002a2c121981 */ /* 0x000368000c1e1900 */
[----:B------:R1:W5:Y:S01]  /*2cd50*/  @P0 LDG.E R0, desc[UR42][R4.64] ;  /* 0x0000002a04000981 */ /* 0x000362000c1e1900 */
[----:B------:R-:W-:Y:S05]  /*2cd60*/  @P0 BRA `(.L_x_3761) ;  /* 0x0000000000100947 */ /* 0x000fea0003800000 */
[----:B------:R-:W-:Y:S05]  /*2cd70*/  @!P1 BRA `(.L_x_3761) ;  /* 0x00000000000c9947 */ /* 0x000fea0003800000 */
[----:B-1----:R-:W3:Y:S04]  /*2cd80*/  LDG.E R5, desc[UR42][R44.64] ;  /* 0x0000002a2c057981 */ /* 0x002ee8000c1e1900 */
[----:B-----5:R-:W3:Y:S02]  /*2cd90*/  LDG.E R0, desc[UR42][R44.64+0x4] ;  /* 0x0000042a2c007981 */ /* 0x020ee4000c1e1900 */
[----:B---3--:R-:W-:-:S07]  /*2cda0*/  IMAD.IADD R0, R0, 0x1, -R5 ;  /* 0x0000000100007824 */ /* 0x008fce00078e0a05 */
.L_x_3761:
[----:B-12--5:R-:W-:Y:S01]  /*2cdb0*/  IMAD R20, R0, R21, RZ ;  /* 0x0000001500147224 */ /* 0x026fe200078e02ff */
[----:B------:R-:W-:Y:S01]  /*2cdc0*/  LOP3.LUT P0, RZ, R226, 0x3, RZ, 0xc0, !PT ;  /* 0x00000003e2ff7812 */ /* 0x000fe2000780c0ff */
[--C-:B------:R-:W-:Y:S01]  /*2cdd0*/  IMAD.IADD R15, R192, 0x1, R177.reuse ;  /* 0x00000001c00f7824 */ /* 0x100fe200078e02b1 */
[----:B------:R-:W-:Y:S01]  /*2cde0*/  ISETP.NE.AND P2, PT, R21, 0x1, PT ;  /* 0x000000011500780c */ /* 0x000fe20003f45270 */
[----:B------:R-:W-:Y:S01]  /*2cdf0*/  IMAD.IADD R8, R234, 0x1, R177 ;  /* 0x00000001ea087824 */ /* 0x000fe200078e02b1 */
[----:B------:R-:W-:Y:S02]  /*2ce00*/  ULDC.64 UR4, c[0x0][0xc90] ;  /* 0x0003240000047ab9 */ /* 0x000fe40000000a00 */
[----:B------:R-:W-:-:S09]  /*2ce10*/  ISETP.GE.OR P3, PT, R15, R20, P0 ;  /* 0x000000140f00720c */ /* 0x000fd20000766670 */
[----:B------:R-:W0:Y:S04]  /*2ce20*/  @P2 LDC R5, c[0x0][0xcec] ;  /* 0x00033b00ff052b82 */ /* 0x000e280000000800 */
[----:B------:R-:W2:Y:S01]  /*2ce30*/  @!P3 LDL R11, [R1+0x450] ;  /* 0x00045000010bb983 */ /* 0x000ea20000100800 */
[----:B------:R-:W-:Y:S01]  /*2ce40*/  SHF.R.S32.HI R0, RZ, 0x1f, R178 ;  /* 0x0000001fff007819 */ /* 0x000fe200000114b2 */
[----:B------:R-:W-:Y:S01]  /*2ce50*/  IMAD.MOV.U32 R4, RZ, RZ, R8 ;  /* 0x000000ffff047224 */ /* 0x000fe200078e0008 */
[----:B------:R-:W-:Y:S01]  /*2ce60*/  SHF.R.S32.HI R19, RZ, 0x1f, R18 ;  /* 0x0000001fff137819 */ /* 0x000fe20000011412 */
[----:B------:R-:W1:Y:S01]  /*2ce70*/  @P2 LDC R6, c[0x0][0xcf0] ;  /* 0x00033c00ff062b82 */ /* 0x000e620000000800 */
[----:B------:R-:W-:Y:S01]  /*2ce80*/  SHF.R.S32.HI R76, RZ, 0x1f, R179 ;  /* 0x0000001fff4c7819 */ /* 0x000fe200000114b3 */
[----:B------:R-:W-:Y:S01]  /*2ce90*/  IMAD R7, R0, UR4, RZ ;  /* 0x0000000400077c24 */ /* 0x000fe2000f8e02ff */
[----:B------:R-:W-:-:S02]  /*2cea0*/  SEL R77, R179, RZ, !P1 ;  /* 0x000000ffb34d7207 */ /* 0x000fc40004800000 */
[----:B------:R-:W-:-:S03]  /*2ceb0*/  SEL R76, R76, RZ, !P1 ;  /* 0x000000ff4c4c7207 */ /* 0x000fc60004800000 */
[----:B------:R-:W3:Y:S01]  /*2cec0*/  @P2 LDC R79, c[0x0][0xcec] ;  /* 0x00033b00ff4f2b82 */ /* 0x000ee20000000800 */
[----:B0-----:R-:W-:-:S07]  /*2ced0*/  @P2 IMAD.HI.U32 R5, R8, R5, RZ ;  /* 0x0000000508052227 */ /* 0x001fce00078e00ff */
[----:B------:R-:W0:Y:S01]  /*2cee0*/  @P2 LDC R81, c[0x0][0xcf0] ;  /* 0x00033c00ff512b82 */ /* 0x000e220000000800 */
[----:B-1----:R-:W-:Y:S01]  /*2cef0*/  @P2 SHF.R.U32.HI R4, RZ, R6, R5 ;  /* 0x00000006ff042219 */ /* 0x002fe20000011605 */
[C---:B------:R-:W-:Y:S02]  /*2cf00*/  IMAD R5, R178.reuse, UR5, R7 ;  /* 0x00000005b2057c24 */ /* 0x040fe4000f8e0207 */
[----:B------:R-:W-:Y:S01]  /*2cf10*/  IMAD.WIDE.U32 R6, R178, UR4, R18 ;  /* 0x00000004b2067c25 */ /* 0x000fe2000f8e0012 */
[----:B------:R-:W-:Y:S01]  /*2cf20*/  ULDC.64 UR4, c[0x0][0xc98] ;  /* 0x0003260000047ab9 */ /* 0x000fe20000000a00 */
[--C-:B------:R-:W-:Y:S02]  /*2cf30*/  SHF.R.S32.HI R13, RZ, 0x1f, R4.reuse ;  /* 0x0000001fff0d7819 */ /* 0x100fe40000011404 */
[----:B------:R-:W-:Y:S02]  /*2cf40*/  IMAD.MOV R9, RZ, RZ, -R4 ;  /* 0x000000ffff097224 */ /* 0x000fe400078e0a04 */
[----:B------:R-:W-:-:S02]  /*2cf50*/  IMAD.IADD R7, R7, 0x1, R5 ;  /* 0x0000000107077824 */ /* 0x000fc400078e0205 */
[----:B------:R-:W-:Y:S02]  /*2cf60*/  IMAD R9, R21, R9, R8 ;  /* 0x0000000915097224 */ /* 0x000fe400078e0208 */
[----:B------:R-:W-:Y:S02]  /*2cf70*/  IMAD R8, R76, UR4, RZ ;  /* 0x000000044c087c24 */ /* 0x000fe4000f8e02ff */
[----:B------:R-:W-:Y:S01]  /*2cf80*/  IMAD.WIDE.U32 R6, R77, UR4, R6 ;  /* 0x000000044d067c25 */ /* 0x000fe2000f8e0006 */
[----:B------:R-:W-:-:S03]  /*2cf90*/  SHF.R.S32.HI R5, RZ, 0x1f, R9 ;  /* 0x0000001fff057819 */ /* 0x000fc60000011409 */
[----:B------:R-:W-:Y:S01]  /*2cfa0*/  IMAD R8, R77, UR5, R8 ;  /* 0x000000054d087c24 */ /* 0x000fe2000f8e0208 */
[----:B------:R-:W-:Y:S01]  /*2cfb0*/  IADD3 R4, P1, R4, R6, RZ ;  /* 0x0000000604047210 */ /* 0x000fe20007f3e0ff */
[----:B------:R-:W-:Y:S02]  /*2cfc0*/  ULDC.64 UR4, c[0x0][0xc88] ;  /* 0x0003220000047ab9 */ /* 0x000fe40000000a00 */
[----:B------:R-:W-:Y:S01]  /*2cfd0*/  IMAD R6, R5, UR4, RZ ;  /* 0x0000000405067c24 */ /* 0x000fe2000f8e02ff */
[----:B------:R-:W-:-:S03]  /*2cfe0*/  IADD3.X R5, R13, R7, R8, P1, !PT ;  /* 0x000000070d057210 */ /* 0x000fc60000ffe408 */
[C---:B------:R-:W-:Y:S02]  /*2cff0*/  IMAD R7, R9.reuse, UR5, R6 ;  /* 0x0000000509077c24 */ /* 0x040fe4000f8e0206 */
[----:B------:R-:W-:Y:S01]  /*2d000*/  IMAD.WIDE.U32 R4, R9, UR4, R4 ;  /* 0x0000000409047c25 */ /* 0x000fe2000f8e0004 */
[----:B------:R-:W-:-:S03]  /*2d010*/  ULDC.64 UR4, c[0x0][0xc50] ;  /* 0x0003140000047ab9 */ /* 0x000fc60000000a00 */
[----:B------:R-:W-:Y:S01]  /*2d020*/  IMAD.IADD R5, R5, 0x1, R7 ;  /* 0x0000000105057824 */ /* 0x000fe200078e0207 */
[----:B------:R-:W-:-:S04]  /*2d030*/  LEA R10, P1, R4, UR4, 0x2 ;  /* 0x00000004040a7c11 */ /* 0x000fc8000f8210ff */
[----:B------:R-:W-:Y:S01]  /*2d040*/  LEA.HI.X R4, R4, UR5, R5, 0x2, P1 ;  /* 0x0000000504047c11 */ /* 0x000fe200088f1405 */
[----:B------:R-:W-:Y:S01]  /*2d050*/  SHFL.IDX PT, R6, R10, RZ, 0x1c1f ;  /* 0x001c1fff0a067589 */ /* 0x000fe200000e0000 */
[----:B------:R-:W-:Y:S01]  /*2d060*/  VIADD R5, R15, 0x8 ;  /* 0x000000080f057836 */ /* 0x000fe20000000000 */
[----:B------:R-:W-:Y:S02]  /*2d070*/  ULDC.64 UR4, c[0x0][0xba0] ;  /* 0x0002e80000047ab9 */ /* 0x000fe40000000a00 */
[----:B------:R-:W2:Y:S02]  /*2d080*/  SHFL.IDX PT, R7, R4, RZ, 0x1c1f ;  /* 0x001c1fff04077589 */ /* 0x000ea400000e0000 */
[----:B------:R-:W-:Y:S02]  /*2d090*/  ISETP.GE.OR P0, PT, R5, R20, P0 ;  /* 0x000000140500720c */ /* 0x000fe40000706670 */
[----:B--2---:R1:W-:Y:S11]  /*2d0a0*/  @!P3 ST.E desc[UR42][R6.64], R11 ;  /* 0x0000000b0600b985 */ /* 0x0043f6000c10192a */
[----:B------:R-:W2:Y:S01]  /*2d0b0*/  @!P0 LDL R59, [R1+0x454] ;  /* 0x00045400013b8983 */ /* 0x000ea20000100800 */
[----:B------:R-:W-:-:S03]  /*2d0c0*/  IMAD R5, R210, 0x40, R160 ;  /* 0x00000040d2057824 */ /* 0x000fc600078e02a0 */
[----:B------:R-:W-:Y:S01]  /*2d0d0*/  SHFL.IDX PT, R54, R10, 0x1, 0x1c1f ;  /* 0x003c1f000a367f89 */ /* 0x000fe200000e0000 */
[----:B------:R-:W-:-:S03]  /*2d0e0*/  IMAD.WIDE R2, R5, 0x2, R2 ;  /* 0x0000000205027825 */ /* 0x000fc600078e0202 */
[----:B------:R4:W2:Y:S01]  /*2d0f0*/  SHFL.IDX PT, R55, R4, 0x1, 0x1c1f ;  /* 0x003c1f0004377f89 */ /* 0x0008a200000e0000 */
[C---:B------:R-:W-:Y:S02]  /*2d100*/  IADD3 R25, P4, R2.reuse, 0x3000, RZ ;  /* 0x0000300002197810 */ /* 0x040fe40007f9e0ff */
[C---:B------:R-:W-:Y:S02]  /*2d110*/  IADD3 R9, P1, R2.reuse, 0x1000, RZ ;  /* 0x0000100002097810 */ /* 0x040fe40007f3e0ff */
[----:B------:R-:W-:Y:S02]  /*2d120*/  IADD3 R13, P5, R2, 0x2000, RZ ;  /* 0x00002000020d7810 */ /* 0x000fe40007fbe0ff */
[----:B------:R-:W-:Y:S02]  /*2d130*/  LOP3.LUT R24, R25, 0x380, RZ, 0xc0, !PT ;  /* 0x0000038019187812 */ /* 0x000fe400078ec0ff */
[----:B------:R-:W-:Y:S02]  /*2d140*/  LOP3.LUT R8, R9, 0x380, RZ, 0xc0, !PT ;  /* 0x0000038009087812 */ /* 0x000fe400078ec0ff */
[----:B------:R-:W-:-:S02]  /*2d150*/  LOP3.LUT R12, R13, 0x380, RZ, 0xc0, !PT ;  /* 0x000003800d0c7812 */ /* 0x000fc400078ec0ff */
        /* <DEDUP_REMOVED lines=53> */
[C---:B------:R-:W-:Y:S02]  /*2d4b0*/  IADD3 R69, P5, R2.reuse, 0xe000, RZ ;  /* 0x0000e00002457810 */ /* 0x040fe40007fbe0ff */
[----:B-1----:R-:W-:Y:S02]  /*2d4c0*/  LOP3.LUT R7, R2, 0x380, RZ, 0xc0, !PT ;  /* 0x0000038002077812 */ /* 0x002fe400078ec0ff */
[----:B----4-:R-:W-:Y:S02]  /*2d4d0*/  LOP3.LUT R4, R5, 0x380, RZ, 0xc0, !PT ;  /* 0x0000038005047812 */ /* 0x010fe400078ec0ff */
        /* <DEDUP_REMOVED lines=8> */
[----:B------:R-:W-:Y:S02]  /*2d560*/  LOP3.LUT R2, R7, R2, RZ, 0x3c, !PT ;  /* 0x0000000207027212 */ /* 0x000fe400078e3cff */
[----:B------:R-:W-:Y:S01]  /*2d570*/  LOP3.LUT R60, R60, R61, RZ, 0x3c, !PT ;  /* 0x0000003d3c3c7212 */ /* 0x000fe200078e3cff */
[--C-:B------:R-:W-:Y:S01]  /*2d580*/  IMAD.X R61, RZ, RZ, R3.reuse, P3 ;  /* 0x000000ffff3d7224 */ /* 0x100fe200018e0603 */
[----:B------:R-:W-:Y:S01]  /*2d590*/  LOP3.LUT R64, R64, R65, RZ, 0x3c, !PT ;  /* 0x0000004140407212 */ /* 0x000fe200078e3cff */
[--C-:B------:R-:W-:Y:S01]  /*2d5a0*/  IMAD.X R65, RZ, RZ, R3.reuse, P1 ;  /* 0x000000ffff417224 */ /* 0x100fe200008e0603 */
[----:B------:R-:W-:Y:S01]  /*2d5b0*/  LOP3.LUT R68, R68, R69, RZ, 0x3c, !PT ;  /* 0x0000004544447212 */ /* 0x000fe200078e3cff */
[----:B------:R-:W-:Y:S01]  /*2d5c0*/  IMAD.X R69, RZ, RZ, R3, P5 ;  /* 0x000000ffff457224 */ /* 0x000fe200028e0603 */
[----:B------:R-:W-:Y:S01]  /*2d5d0*/  LOP3.LUT R72, R4, R5, RZ, 0x3c, !PT ;  /* 0x0000000504487212 */ /* 0x000fe200078e3cff */
[----:B------:R-:W-:-:S02]  /*2d5e0*/  IMAD.IADD R78, R220, 0x1, R177 ;  /* 0x00000001dc4e7824 */ /* 0x000fc400078e02b1 */
[----:B------:R-:W-:Y:S01]  /*2d5f0*/  IMAD.IADD R177, R210, 0x1, R177 ;  /* 0x00000001d2b17824 */ /* 0x000fe200078e02b1 */
[----:B------:R-:W-:Y:S01]  /*2d600*/  BSSY B1, `(.L_x_3762) ;  /* 0x0000056000017945 */ /* 0x000fe20003800000 */
[----:B--2---:R1:W-:Y:S04]  /*2d610*/  @!P0 ST.E desc[UR42][R54.64], R59 ;  /* 0x0000003b36008985 */ /* 0x0043e8000c10192a */
[----:B------:R2:W5:Y:S04]  /*2d620*/  LD.E.128 R4, desc[UR42][R2.64] ;  /* 0x0000002a02047980 */ /* 0x000568000c101d00 */
        /* <DEDUP_REMOVED lines=11> */
[----:B------:R-:W-:-:S03]  /*2d6e0*/  IMAD.WIDE.U32 R2, R178, UR4, R2 ;  /* 0x00000004b2027c25 */ /* 0x000fc6000f8e0002 */
[----:B------:R-:W5:Y:S01]  /*2d6f0*/  LD.E.128 R36, desc[UR42][R36.64] ;  /* 0x0000002a24247980 */ /* 0x000f62000c101d00 */
[----:B------:R-:W-:Y:S01]  /*2d700*/  IMAD R19, R178, UR5, R19 ;  /* 0x00000005b2137c24 */ /* 0x000fe2000f8e0213 */
[----:B------:R-:W-:Y:S01]  /*2d710*/  ULDC.64 UR4, c[0x0][0xbf0] ;  /* 0x0002fc0000047ab9 */ /* 0x000fe20000000a00 */
[----:B---3--:R-:W-:Y:S01]  /*2d720*/  @P2 IMAD.HI.U32 R0, R78, R79, RZ ;  /* 0x0000004f4e002227 */ /* 0x008fe200078e00ff */
[----:B------:R-:W5:Y:S03]  /*2d730*/  LD.E.128 R40, desc[UR42][R40.64] ;  /* 0x0000002a28287980 */ /* 0x000f66000c101d00 */
[----:B------:R-:W-:Y:S01]  /*2d740*/  IMAD.IADD R3, R3, 0x1, R19 ;  /* 0x0000000103037824 */ /* 0x000fe200078e0213 */
[----:B------:R-:W5:Y:S01]  /*2d750*/  LD.E.128 R44, desc[UR42][R44.64] ;  /* 0x0000002a2c2c7980 */ /* 0x000f62000c101d00 */
[----:B------:R-:W-:Y:S01]  /*2d760*/  IMAD.MOV.U32 R19, RZ, RZ, R78 ;  /* 0x000000ffff137224 */ /* 0x000fe200078e004e */
[----:B0-----:R-:W-:Y:S01]  /*2d770*/  @P2 SHF.R.U32.HI R19, RZ, R81, R0 ;  /* 0x00000051ff132219 */ /* 0x001fe20000011600 */
[----:B------:R-:W-:Y:S01]  /*2d780*/  IMAD R76, R76, UR4, RZ ;  /* 0x000000044c4c7c24 */ /* 0x000fe2000f8e02ff */
[----:B------:R-:W5:Y:S02]  /*2d790*/  LD.E.128 R48, desc[UR42][R48.64] ;  /* 0x0000002a30307980 */ /* 0x000f64000c101d00 */
[--C-:B------:R-:W-:Y:S01]  /*2d7a0*/  SHF.R.S32.HI R0, RZ, 0x1f, R19.reuse ;  /* 0x0000001fff007819 */ /* 0x100fe20000011413 */
[----:B------:R-:W-:Y:S01]  /*2d7b0*/  IMAD.MOV R18, RZ, RZ, -R19 ;  /* 0x000000ffff127224 */ /* 0x000fe200078e0a13 */
[----:B-1----:R-:W5:Y:S01]  /*2d7c0*/  LD.E.128 R52, desc[UR42][R52.64] ;  /* 0x0000002a34347980 */ /* 0x002f62000c101d00 */
[----:B------:R-:W-:-:S02]  /*2d7d0*/  IMAD R79, R77, UR5, R76 ;  /* 0x000000054d4f7c24 */ /* 0x000fc4000f8e024c */
[----:B------:R-:W-:Y:S01]  /*2d7e0*/  IMAD.WIDE.U32 R2, R77, UR4, R2 ;  /* 0x000000044d027c25 */ /* 0x000fe2000f8e0002 */
[----:B------:R-:W-:Y:S01]  /*2d7f0*/  ULDC.64 UR4, c[0x0][0xbe0] ;  /* 0x0002f80000047ab9 */ /* 0x000fe20000000a00 */
[----:B------:R-:W5:Y:S02]  /*2d800*/  LD.E.128 R56, desc[UR42][R56.64] ;  /* 0x0000002a38387980 */ /* 0x000f64000c101d00 */
[----:B------:R-:W-:Y:S02]  /*2d810*/  IMAD R0, R0, UR4, RZ ;  /* 0x0000000400007c24 */ /* 0x000fe4000f8e02ff */
[----:B------:R-:W-:Y:S01]  /*2d820*/  IMAD R21, R21, R18, R78 ;  /* 0x0000001215157224 */ /* 0x000fe200078e024e */
[----:B------:R-:W5:Y:S01]  /*2d830*/  LD.E.128 R60, desc[UR42][R60.64] ;  /* 0x0000002a3c3c7980 */ /* 0x000f62000c101d00 */
[----:B------:R-:W-:-:S03]  /*2d840*/  IMAD.IADD R3, R3, 0x1, R79 ;  /* 0x0000000103037824 */ /* 0x000fc600078e024f */
[----:B------:R-:W5:Y:S01]  /*2d850*/  LD.E.128 R64, desc[UR42][R64.64] ;  /* 0x0000002a40407980 */ /* 0x000f62000c101d00 */
[----:B------:R-:W-:-:S03]  /*2d860*/  IMAD R77, R19, UR5, R0 ;  /* 0x00000005134d7c24 */ /* 0x000fc6000f8e0200 */
[----:B------:R-:W5:Y:S01]  /*2d870*/  LD.E.128 R68, desc[UR42][R68.64] ;  /* 0x0000002a44447980 */ /* 0x000f62000c101d00 */
[----:B------:R-:W-:-:S03]  /*2d880*/  SHF.R.S32.HI R0, RZ, 0x1f, R21 ;  /* 0x0000001fff007819 */ /* 0x000fc60000011415 */
[----:B------:R-:W5:Y:S01]  /*2d890*/  LD.E.128 R72, desc[UR42][R72.64] ;  /* 0x0000002a48487980 */ /* 0x000f62000c101d00 */
[----:B------:R-:W-:Y:S01]  /*2d8a0*/  IMAD.WIDE.U32 R2, R19, UR4, R2 ;  /* 0x0000000413027c25 */ /* 0x000fe2000f8e0002 */
[----:B------:R-:W-:Y:S01]  /*2d8b0*/  ULDC.64 UR4, c[0x0][0xbd8] ;  /* 0x0002f60000047ab9 */ /* 0x000fe20000000a00 */
[----:B------:R-:W-:Y:S01]  /*2d8c0*/  ISETP.GE.AND P2, PT, R177, R20, PT ;  /* 0x00000014b100720c */ /* 0x000fe20003f46270 */
        /* <DEDUP_REMOVED lines=8> */
[----:B------:R-:W-:-:S04]  /*2d950*/  IMAD.WIDE.U32 R2, R21, UR4, R2 ;  /* 0x0000000415027c25 */ /* 0x000fc8000f8e0002 */
[----:B------:R-:W-:Y:S01]  /*2d960*/  IMAD R77, R21, UR5, R0 ;  /* 0x00000005154d7c24 */ /* 0x000fe2000f8e0200 */
[----:B------:R-:W-:Y:S01]  /*2d970*/  ULDC.64 UR4, c[0x0][0xb80] ;  /* 0x0002e00000047ab9 */ /* 0x000fe20000000a00 */
[----:B------:R-:W-:Y:S01]  /*2d980*/  VIADD R0, R144, 0x32420 ;  /* 0x0003242090007836 */ /* 0x000fe20000000000 */
[C---:B------:R-:W-:Y:S01]  /*2d990*/  LEA R21, P3, R2.reuse, UR4, 0x1 ;  /* 0x0000000402157c11 */ /* 0x040fe2000f8608ff */
[----:B------:R-:W-:Y:S02]  /*2d9a0*/  IMAD.IADD R3, R3, 0x1, R77 ;  /* 0x0000000103037824 */ /* 0x000fe400078e024d */
[----:B------:R-:W-:Y:S01]  /*2d9b0*/  VIADD R19, R177, 0x20 ;  /* 0x00000020b1137836 */ /* 0x000fe20000000000 */
[----:B------:R-:W-:Y:S01]  /*2d9c0*/  PRMT R0, RZ, 0x654, R0 ;  /* 0x00000654ff007816 */ /* 0x000fe20000000000 */
[----:B0-----:R0:W1:Y:S01]  /*2d9d0*/  SHFL.IDX PT, R78, R21, RZ, 0x181f ;  /* 0x00181fff154e7589 */ /* 0x00106200000e0000 */
[----:B------:R-:W-:Y:S02]  /*2d9e0*/  LEA.HI.X R80, R2, UR5, R3, 0x1, P3 ;  /* 0x0000000502507c11 */ /* 0x000fe400098f0c03 */
[-C--:B------:R-:W-:Y:S01]  /*2d9f0*/  ISETP.GE.AND P1, PT, R19, R20.reuse, PT ;  /* 0x000000141300720c */ /* 0x080fe20003f26270 */
[----:B------:R-:W-:Y:S01]  /*2da00*/  VIADD R19, R177, 0x40 ;  /* 0x00000040b1137836 */ /* 0x000fe20000000000 */
[----:B------:R2:W-:Y:S04]  /*2da10*/  SYNCS.ARRIVE.TRANS64.RED.A1T0 RZ, [R0+URZ], RZ ;  /* 0x000000ff00ff79a7 */ /* 0x0005e8000810043f */
[----:B------:R-:W-:Y:S01]  /*2da20*/  ISETP.GE.AND P0, PT, R19, R20, PT ;  /* 0x000000141300720c */ /* 0x000fe20003f06270 */
[----:B--2---:R0:W2:Y:S01]  /*2da30*/  SHFL.IDX PT, R0, R80, RZ, 0x181f ;  /* 0x00181fff50007589 */ /* 0x0040a200000e0000 */
[----:B------:R-:W-:Y:S11]  /*2da40*/  @P2 BRA `(.L_x_3763) ;  /* 0x0000000000442947 */ /* 0x000ff60003800000 */
[----:B------:R-:W-:Y:S02]  /*2da50*/  ULDC UR4, c[0x0][0xbc8] ;  /* 0x0002f20000047ab9 */ /* 0x000fe40000000800 */
[----:B------:R-:W-:Y:S02]  /*2da60*/  ISETP.GE.AND P2, PT, R160, UR4, PT ;  /* 0x00000004a0007c0c */ /* 0x000fe4000bf46270 */
[----:B------:R-:W-:Y:S02]  /*2da70*/  ISETP.GE.AND P3, PT, R162, UR4, PT ;  /* 0x00000004a2007c0c */ /* 0x000fe4000bf66270 */
[----:B------:R-:W-:-:S09]  /*2da80*/  ISETP.GE.AND P4, PT, R161, UR4, PT ;  /* 0x00000004a1007c0c */ /* 0x000fd2000bf86270 */
[----:B-1----:R-:W-:-:S04]  /*2da90*/  @!P2 LEA R2, P5, R160, R78, 0x1 ;  /* 0x0000004ea002a211 */ /* 0x002fc800078a08ff */
[----:B--2---:R-:W-:Y:S02]  /*2daa0*/  @!P2 LEA.HI.X R3, R160, R0, R184, 0x1, P5 ;  /* 0x00000000a003a211 */ /* 0x004fe400028f0cb8 */
        /* <DEDUP_REMOVED lines=11> */
.L_x_3763:
[----:B------:R-:W-:Y:S05]  /*2db60*/  BSYNC B1 ;  /* 0x0000000000017941 */ /* 0x000fea0003800000 */
.L_x_3762:
        /* <DEDUP_REMOVED lines=11> */
[----:B-----5:R-:W-:-:S03]  /*2dc20*/  @!P3 LEA R4, P5, R162, R18, 0x1 ;  /* 0x00000012a204b211 */ /* 0x020fc600078a08ff */
        /* <DEDUP_REMOVED lines=9> */
.L_x_3765:
[----:B------:R-:W-:Y:S05]  /*2dcc0*/  BSYNC B1 ;  /* 0x0000000000017941 */ /* 0x000fea0003800000 */
.L_x_3764:
        /* <DEDUP_REMOVED lines=10> */
[----:B------:R-:W-:Y:S02]  /*2dd70*/  @!P2 LEA R4, P4, R162, R8, 0x1 ;  /* 0x00000008a204a211 */ /* 0x000fe400078808ff */
        /* <DEDUP_REMOVED lines=10> */
.L_x_3767:
[----:B------:R-:W-:Y:S05]  /*2de20*/  BSYNC B1 ;  /* 0x0000000000017941 */ /* 0x000fea0003800000 */
.L_x_3766:
[----:B0-----:R-:W-:Y:S01]  /*2de30*/  VIADD R3, R177, 0x60 ;  /* 0x00000060b1037836 */ /* 0x001fe20000000000 */
[----:B--2-4-:R-:W2:Y:S04]  /*2de40*/  SHFL.IDX PT, R80, R80, 0x3, 0x181f ;  /* 0x00781f0050507f89 */ /* 0x014ea800000e0000 */
[----:B------:R-:W-:Y:S01]  /*2de50*/  ISETP.GE.AND P0, PT, R3, R20, PT ;  /* 0x000000140300720c */ /* 0x000fe20003f06270 */
[----:B------:R-:W4:-:S12]  /*2de60*/  SHFL.IDX PT, R21, R21, 0x3, 0x181f ;  /* 0x00781f0015157f89 */ /* 0x000f1800000e0000 */
[----:B------:R-:W-:Y:S05]  /*2de70*/  @P0 BRA `(.L_x_3768) ;  /* 0x0000000c00980947 */ /* 0x000fea0003800000 */
[----:B------:R-:W-:Y:S02]  /*2de80*/  ULDC UR4, c[0x0][0xbc8] ;  /* 0x0002f20000047ab9 */ /* 0x000fe40000000800 */
[----:B------:R-:W-:Y:S02]  /*2de90*/  ISETP.GE.AND P3, PT, R160, UR4, PT ;  /* 0x00000004a0007c0c */ /* 0x000fe4000bf66270 */
[----:B------:R-:W-:Y:S02]  /*2dea0*/  ISETP.GE.AND P4, PT, R162, UR4, PT ;  /* 0x00000004a2007c0c */ /* 0x000fe4000bf86270 */
[----:B------:R-:W-:-:S09]  /*2deb0*/  ISETP.GE.AND P5, PT, R161, UR4, PT ;  /* 0x00000004a1007c0c */ /* 0x000fd2000bfa6270 */
[-C--:B----4-:R-:W-:Y:S02]  /*2dec0*/  @!P3 LEA R2, P0, R160, R21.reuse, 0x1 ;  /* 0x00000015a002b211 */ /* 0x090fe400078008ff */
[-C--:B------:R-:W-:Y:S02]  /*2ded0*/  @!P4 LEA R4, P1, R162, R21.reuse, 0x1 ;  /* 0x00000015a204c211 */ /* 0x080fe400078208ff */
[C---:B------:R-:W-:Y:S02]  /*2dee0*/  @!P5 LEA R6, P2, R161.reuse, R21, 0x1 ;  /* 0x00000015a106d211 */ /* 0x040fe400078408ff */
[-C--:B--2---:R-:W-:Y:S02]  /*2def0*/  @!P3 LEA.HI.X R3, R160, R80.reuse, R184, 0x1, P0 ;  /* 0x00000050a003b211 */ /* 0x084fe400000f0cb8 */
        /* <DEDUP_REMOVED lines=11> */
.L_x_3760:
[----:B------:R-:W-:Y:S01]  /*2dfb0*/  ULDC.64 UR4, c[0x0][0xd00] ;  /* 0x0003400000047ab9 */ /* 0x000fe20000000a00 */
[----:B-----5:R-:W2:Y:S01]  /*2dfc0*/  LDC.64 R2, c[0x0][0xd00] ;  /* 0x00034000ff027b82 */ /* 0x020ea20000000a00 */
[----:B------:R-:W-:Y:S01]  /*2dfd0*/  ISETP.NE.U32.AND P0, PT, RZ, UR4, PT ;  /* 0x00000004ff007c0c */ /* 0x000fe2000bf05070 */
[----:B------:R-:W-:-:S03]  /*2dfe0*/  IMAD.MOV.U32 R0, RZ, RZ, RZ ;  /* 0x000000ffff007224 */ /* 0x000fc600078e00ff */
[----:B------:R-:W-:Y:S01]  /*2dff0*/  ISETP.NE.AND.EX P0, PT, RZ, UR5, PT, P0 ;  /* 0x00000005ff007c0c */ /* 0x000fe2000bf05300 */
[----:B------:R-:W-:Y:S02]  /*2e000*/  ULDC.64 UR4, c[0x0][0xd08] ;  /* 0x0003420000047ab9 */ /* 0x000fe40000000a00 */
[----:B------:R-:W-:Y:S01]  /*2e010*/  ISETP.NE.U32.AND P1, PT, RZ, UR4, PT ;  /* 0x00000004ff007c0c */ /* 0x000fe2000bf25070 */
[----:B------:R-:W3:Y:S03]  /*2e020*/  LDC R21, c[0x0][0xce8] ;  /* 0x00033a00ff157b82 */ /* 0x000ee60000000800 */
[----:B------:R-:W-:Y:S01]  /*2e030*/  ISETP.NE.AND.EX P1, PT, RZ, UR5, PT, P1 ;  /* 0x00000005ff007c0c */ /* 0x000fe2000bf25310 */
[----:B--2---:R-:W-:-:S12]  /*2e040*/  IMAD.WIDE R2, R179, 0x4, R2 ;  /* 0x00000004b3027825 */ /* 0x004fd800078e0202 */
[----:B------:R-:W2:Y:S01]  /*2e050*/  @P1 LDC.64 R4, c[0x0][0xd08] ;  /* 0x00034200ff041b82 */ /* 0x000ea20000000a00 */
[----:B------:R-:W-:Y:S02]  /*2e060*/  ULDC UR4, c[0x0][0xb88] ;  /* 0x0002e20000047ab9 */ /* 0x000fe40000000800 */
[----:B------:R-:W-:Y:S01]  /*2e070*/  IMAD.U32 R6, RZ, RZ, UR4 ;  /* 0x00000004ff067e24 */ /* 0x000fe2000f8e00ff */
[----:B------:R4:W5:Y:S01]  /*2e080*/  @P0 LDG.E R0, desc[UR42][R2.64] ;  /* 0x0000002a02000981 */ /* 0x000962000c1e1900 */
[----:B--2---:R-:W-:-:S05]  /*2e090*/  @P1 IMAD.WIDE R4, R179, 0x4, R4 ;  /* 0x00000004b3041825 */ /* 0x004fca00078e0204 */
[----:B------:R4:W5:Y:S01]  /*2e0a0*/  @P1 LDG.E R6, desc[UR42][R4.64] ;  /* 0x0000002a04061981 */ /* 0x000962000c1e1900 */
[----:B---3--:R-:W-:Y:S02]  /*2e0b0*/  ISETP.NE.AND P2, PT, R21, 0x1, PT ;  /* 0x000000011500780c */ /* 0x008fe40003f45270 */
[----:B------:R-:W-:Y:S02]  /*2e0c0*/  ISETP.GE.AND P3, PT, R201, 0x80, PT ;  /* 0x00000080c900780c */ /* 0x000fe40003f66270 */
[----:B------:R-:W-:-:S09]  /*2e0d0*/  SHF.R.S32.HI R7, RZ, 0x1f, R179 ;  /* 0x0000001fff077819 */ /* 0x000fd200000114b3 */
[----:B------:R-:W2:Y:S01]  /*2e0e0*/  @P2 LDC R25, c[0x0][0xcec] ;  /* 0x00033b00ff192b82 */ /* 0x000ea20000000800 */
[----:B----4-:R-:W-:Y:S05]  /*2e0f0*/  @P1 BRA `(.L_x_3769) ;  /* 0x0000000000101947 */ /* 0x010fea0003800000 */
[----:B------:R-:W-:Y:S05]  /*2e100*/  @!P0 BRA `(.L_x_3769) ;  /* 0x00000000000c8947 */ /* 0x000fea0003800000 */
[----:B------:R-:W3:Y:S04]  /*2e110*/  LDG.E R5, desc[UR42][R2.64] ;  /* 0x0000002a02057981 */ /* 0x000ee8000c1e1900 */
[----:B-----5:R-:W3:Y:S02]  /*2e120*/  LDG.E R6, desc[UR42][R2.64+0x4] ;  /* 0x0000042a02067981 */ /* 0x020ee4000c1e1900 */
[----:B---3--:R-:W-:-:S07]  /*2e130*/  IMAD.IADD R6, R6, 0x1, -R5 ;  /* 0x0000000106067824 */ /* 0x008fce00078e0a05 */
.L_x_3769:
        /* <DEDUP_REMOVED lines=8> */
[----:B----4-:R-:W-:Y:S01]  /*2e1c0*/  IMAD R2, R6, R9, RZ ;  /* 0x0000000906027224 */ /* 0x010fe200078e02ff */
[----:B---3--:R-:W-:-:S04]  /*2e1d0*/  IADD3 R8, R177, -0x80, R3 ;  /* 0xffffff80b1087810 */ /* 0x008fc80007ffe003 */
        /* <DEDUP_REMOVED lines=19> */
[----:B------:R-:W-:-:S04]  /*2e310*/  IMAD.MOV R7, RZ, RZ, -R5 ;  /* 0x000000ffff077224 */ /* 0x000fc800078e0a05 */
[----:B------:R-:W-:Y:S01]  /*2e320*/  IMAD R7, R9, R7, R8 ;  /* 0x0000000709077224 */ /* 0x000fe200078e0208 */
[----:B------:R-:W-:Y:S01]  /*2e330*/  SHF.R.S32.HI R9, RZ, 0x1f, R5 ;  /* 0x0000001fff097819 */ /* 0x000fe20000011405 */
[----:B------:R-:W-:Y:S01]  /*2e340*/  IMAD R8, R13, UR5, R4 ;  /* 0x000000050d087c24 */ /* 0x000fe2000f8e0204 */
[----:B------:R-:W-:Y:S02]  /*2e350*/  ULDC.64 UR4, c[0x0][0xc88] ;  /* 0x0003220000047ab9 */ /* 0x000fe40000000a00 */
        /* <DEDUP_REMOVED lines=11> */
.L_x_3771:
[----:B------:R-:W-:Y:S05]  /*2e410*/  BSYNC B1 ;  /* 0x0000000000017941 */ /* 0x000fea0003800000 */
.L_x_3770:
[----:B------:R-:W4:Y:S01]  /*2e420*/  @P2 LDC R9, c[0x0][0xcf0] ;  /* 0x00033c00ff092b82 */ /* 0x000f220000000800 */
[----:B------:R-:W-:Y:S01]  /*2e430*/  ULDC.64 UR4, c[0x0][0xba0] ;  /* 0x0002e80000047ab9 */ /* 0x000fe20000000a00 */
[----:B------:R-:W-:Y:S02]  /*2e440*/  IMAD.IADD R8, R220, 0x1, R177 ;  /* 0x00000001dc087824 */ /* 0x000fe400078e02b1 */
[----:B---3--:R-:W-:-:S04]  /*2e450*/  IMAD R3, R11, UR4, RZ ;  /* 0x000000040b037c24 */ /* 0x008fc8000f8e02ff */
[C---:B------:R-:W-:Y:S02]  /*2e460*/  IMAD R5, R0.reuse, UR5, R3 ;  /* 0x0000000500057c24 */ /* 0x040fe4000f8e0203 */
[----:B------:R-:W-:Y:S01]  /*2e470*/  IMAD.WIDE.U32 R2, R0, UR4, RZ ;  /* 0x0000000400027c25 */ /* 0x000fe2000f8e00ff */
[----:B------:R-:W-:-:S03]  /*2e480*/  ULDC.64 UR4, c[0x0][0xbe8] ;  /* 0x0002fa0000047ab9 */ /* 0x000fc60000000a00 */
[----:B------:R-:W-:Y:S02]  /*2e490*/  IMAD.IADD R3, R3, 0x1, R5 ;  /* 0x0000000103037824 */ /* 0x000fe400078e0205 */
[----:B------:R-:W-:Y:S02]  /*2e4a0*/  IMAD R5, R10, UR4, RZ ;  /* 0x000000040a057c24 */ /* 0x000fe4000f8e02ff */
[----:B--2---:R-:W-:-:S04]  /*2e4b0*/  @P2 IMAD.HI.U32 R0, R8, R25, RZ ;  /* 0x0000001908002227 */ /* 0x004fc800078e00ff */
[C---:B------:R-:W-:Y:S02]  /*2e4c0*/  IMAD R7, R178.reuse, UR5, R5 ;  /* 0x00000005b2077c24 */ /* 0x040fe4000f8e0205 */
        /* <DEDUP_REMOVED lines=30> */
.L_x_3998:
[----:B------:R-:W-:Y:S01]  /*2e6b0*/  IMAD R21, R6, R21, RZ ;  /* 0x0000001506157224 */ /* 0x000fe200078e02ff */
[----:B------:R-:W-:Y:S01]  /*2e6c0*/  BSSY B1, `(.L_x_3773) ;  /* 0x0000015000017945 */ /* 0x000fe20003800000 */
[----:B------:R-:W-:-:S05]  /*2e6d0*/  IMAD.IADD R6, R210, 0x1, R177 ;  /* 0x00000001d2067824 */ /* 0x000fca00078e02b1 */
[----:B------:R-:W-:-:S13]  /*2e6e0*/  ISETP.GE.AND P0, PT, R6, R21, PT ;  /* 0x000000150600720c */ /* 0x000fda0003f06270 */
[----:B------:R-:W-:Y:S05]  /*2e6f0*/  @P0 BRA `(.L_x_3774) ;  /* 0x0000000000440947 */ /* 0x000fea0003800000 */
[----:B------:R-:W-:Y:S02]  /*2e700*/  ULDC UR4, c[0x0][0xbc8] ;  /* 0x0002f20000047ab9 */ /* 0x000fe40000000800 */
[----:B------:R-:W-:Y:S02]  /*2e710*/  ISETP.GE.AND P3, PT, R160, UR4, PT ;  /* 0x00000004a0007c0c */ /* 0x000fe4000bf66270 */
[----:B------:R-:W-:Y:S02]  /*2e720*/  ISETP.GE.AND P2, PT, R162, UR4, PT ;  /* 0x00000004a2007c0c */ /* 0x000fe4000bf46270 */
[----:B------:R-:W-:Y:S02]  /*2e730*/  ISETP.GE.AND P1, PT, R161, UR4, PT ;  /* 0x00000004a1007c0c */ /* 0x000fe4000bf26270 */
[----:B------:R-:W-:-:S07]  /*2e740*/  ISETP.GE.AND P0, PT, R163, UR4, PT ;  /* 0x00000004a3007c0c */ /* 0x000fce000bf06270 */
[-C--:B----4-:R-:W-:Y:S02]  /*2e750*/  @!P3 LEA R4, P5, R160, R14.reuse, 0x1 ;  /* 0x0000000ea004b211 */ /* 0x090fe400078a08ff */
[----:B------:R-:W-:Y:S02]  /*2e760*/  @!P2 LEA R8, P4, R162, R14, 0x1 ;  /* 0x0000000ea208a211 */ /* 0x000fe400078808ff */
        /* <DEDUP_REMOVED lines=10> */
.L_x_3774:
[----:B------:R-:W-:Y:S05]  /*2e810*/  BSYNC B1 ;  /* 0x0000000000017941 */ /* 0x000fea0003800000 */
.L_x_3773:
[----:B------:R-:W-:-:S03]  /*2e820*/  UMOV UR4, 0xffffffff ;  /* 0xffffffff00047882 */ /* 0x000fc60000000000 */
[----:B------:R-:W-:Y:S05]  /*2e830*/  BRA.DIV UR4, `(.L_x_3775) ;  /* 0x000000a2043c7947 */ /* 0x000fea000b800000 */
[----:B---3--:R3:W0:Y:S04]  /*2e840*/  SHFL.IDX PT, R0, R3, 0x1, 0x181f ;  /* 0x00381f0003007f89 */ /* 0x00862800000e0000 */
[----:B----4-:R3:W4:Y:S02]  /*2e850*/  SHFL.IDX PT, R14, R2, 0x1, 0x181f ;  /* 0x00381f00020e7f89 */ /* 0x01072400000e0000 */
.L_x_4002:
[----:B------:R-:W-:Y:S01]  /*2e860*/  VIADD R4, R6, 0x20 ;  /* 0x0000002006047836 */ /* 0x000fe20000000000 */
[----:B------:R-:W-:Y:S04]  /*2e870*/  BSSY B1, `(.L_x_3776) ;  /* 0x0000014000017945 */ /* 0x000fe80003800000 */
        /* <DEDUP_REMOVED lines=9> */
[----:B0-----:R-:W-:Y:S02]  /*2e910*/  @!P3 LEA.HI.X R5, R160, R0, R184, 0x1, P5 ;  /* 0x00000000a005b211 */ /* 0x001fe400028f0cb8 */
        /* <DEDUP_REMOVED lines=9> */
.L_x_3777:
[----:B------:R-:W-:Y:S05]  /*2e9b0*/  BSYNC B1 ;  /* 0x0000000000017941 */ /* 0x000fea0003800000 */
.L_x_3776:
[----:B------:R-:W-:-:S03]  /*2e9c0*/  UMOV UR4, 0xffffffff ;  /* 0xffffffff00047882 */ /* 0x000fc60000000000 */
[----:B------:R-:W-:Y:S05]  /*2e9d0*/  BRA.DIV UR4, `(.L_x_3778) ;  /* 0x000000a2041c7947 */ /* 0x000fea000b800000 */
[----:B0-----:R0:W0:Y:S04]  /*2e9e0*/  SHFL.IDX PT, R0, R3, 0x2, 0x181f ;  /* 0x00581f0003007f89 */ /* 0x00102800000e0000 */
[----:B----4-:R4:W0:Y:S02]  /*2e9f0*/  SHFL.IDX PT, R14, R2, 0x2, 0x181f ;  /* 0x00581f00020e7f89 */ /* 0x01082400000e0000 */
.L_x_4006:
        /* <DEDUP_REMOVED lines=9> */
[-C--:B0-----:R-:W-:Y:S02]  /*2ea90*/  @!P3 LEA R4, P5, R160, R14.reuse, 0x1 ;  /* 0x0000000ea004b211 */ /* 0x081fe400078a08ff */
[----:B------:R-:W-:Y:S02]  /*2eaa0*/  @!P2 LEA R8, P4, R162, R14, 0x1 ;  /* 0x0000000ea208a211 */ /* 0x000fe400078808ff */
[----:B------:R-:W-:Y:S02]  /*2eab0*/  @!P3 LEA.HI.X R5, R160, R0, R184, 0x1, P5 ;  /* 0x00000000a005b211 */ /* 0x000fe400028f0cb8 */
        /* <DEDUP_REMOVED lines=9> */
.L_x_3780:
[----:B------:R-:W-:Y:S05]  /*2eb50*/  BSYNC B1 ;  /* 0x0000000000017941 */ /* 0x000fea0003800000 */
.L_x_3779:
[----:B------:R-:W-:-:S03]  /*2eb60*/  UMOV UR4, 0xffffffff ;  /* 0xffffffff00047882 */ /* 0x000fc60000000000 */
[----:B------:R-:W-:Y:S05]  /*2eb70*/  BRA.DIV UR4, `(.L_x_3781) ;  /* 0x0000009e04fc7947 */ /* 0x000fea000b800000 */
[----:B0-----:R0:W0:Y:S04]  /*2eb80*/  SHFL.IDX PT, R0, R3, 0x3, 0x181f ;  /* 0x00781f0003007f89 */ /* 0x00102800000e0000 */
[----:B------:R0:W0:Y:S02]  /*2eb90*/  SHFL.IDX PT, R14, R2, 0x3, 0x181f ;  /* 0x00781f00020e7f89 */ /* 0x00002400000e0000 */
.L_x_4010:
[----:B0-234-:R-:W-:-:S05]  /*2eba0*/  VIADD R2, R6, 0x60 ;  /* 0x0000006006027836 */ /* 0x01dfca0000000000 */
[----:B------:R-:W-:-:S13]  /*2ebb0*/  ISETP.GE.AND P0, PT, R2, R21, PT ;  /* 0x000000150200720c */ /* 0x000fda0003f06270 */
[----:B------:R-:W-:Y:S05]  /*2ebc0*/  @P0 BRA `(.L_x_3768) ;  /* 0x0000000000440947 */ /* 0x000fea0003800000 */
[----:B------:R-:W-:Y:S02]  /*2ebd0*/  ULDC UR4, c[0x0][0xbc8] ;  /* 0x0002f20000047ab9 */ /* 0x000fe40000000800 */
[----:B------:R-:W-:Y:S02]  /*2ebe0*/  ISETP.GE.AND P3, PT, R160, UR4, PT ;  /* 0x00000004a0007c0c */ /* 0x000fe4000bf66270 */
[----:B------:R-:W-:Y:S02]  /*2ebf0*/  ISETP.GE.AND P2, PT, R162, UR4, PT ;  /* 0x00000004a2007c0c */ /* 0x000fe4000bf46270 */
[----:B------:R-:W-:Y:S02]  /*2ec00*/  ISETP.GE.AND P1, PT, R161, UR4, PT ;  /* 0x00000004a1007c0c */ /* 0x000fe4000bf26270 */
[----:B------:R-:W-:-:S07]  /*2ec10*/  ISETP.GE.AND P0, PT, R163, UR4, PT ;  /* 0x00000004a3007c0c */ /* 0x000fce000bf06270 */
[-C--:B------:R-:W-:Y:S02]  /*2ec20*/  @!P3 LEA R2, P5, R160, R14.reuse, 0x1 ;  /* 0x0000000ea002b211 */ /* 0x080fe400078a08ff */
        /* <DEDUP_REMOVED lines=11> */
.L_x_3768:
[----:B------:R-:W-:Y:S05]  /*2ece0*/  BSYNC B0 ;  /* 0x0000000000007941 */ /* 0x000fea0003800000 */
.L_x_3759:
[----:B------:R-:W-:Y:S02]  /*2ecf0*/  ULDC UR4, c[0x0][0xd3c] ;  /* 0x00034f0000047ab9 */ /* 0x000fe40000000800 */
[----:B-1----:R-:W-:-:S13]  /*2ed00*/  ISETP.GE.AND P0, PT, R123, UR4, PT ;  /* 0x000000047b007c0c */ /* 0x002fda000bf06270 */
[----:B------:R-:W-:Y:S05]  /*2ed10*/  @!P0 BRA `(.L_x_3782) ;  /* 0xfffffd2400308947 */ /* 0x000fea000383ffff */
[----:B------:R-:W-:Y:S05]  /*2ed20*/  BRA `(.L_x_3567) ;  /* 0x0000008c00607947 */ /* 0x000fea0003800000 */
.L_x_3565:
[----:B------:R-:W-:-:S08]  /*2ed30*/  NOP ;  /* 0x0000000000007918 */ /* 0x000fd00000000000 */
[----:B------:R-:W0:-:S00]  /*2ed40*/  USETMAXREG.DEALLOC.CTAPOOL 0x18 ;  /* 0x00000018000079c8 */ /* 0x000e0000080e0500 */
        /* <DEDUP_REMOVED lines=16> */
.L_x_3783:
        /* <DEDUP_REMOVED lines=42> */
.L_x_3789:
        /* <DEDUP_REMOVED lines=12> */
.L_x_3788:
[----:B------:R-:W-:Y:S05]  /*2f1b0*/  BSYNC B0 ;  /* 0x0000000000007941 */ /* 0x000fea0003800000 */
.L_x_3787:
        /* <DEDUP_REMOVED lines=21> */
.L_x_3785:
        /* <DEDUP_REMOVED lines=20> */
.L_x_3790:
        /* <DEDUP_REMOVED lines=56> */
.L_x_3786:
[----:B------:R-:W-:Y:S02]  /*2f7d0*/  IMAD.MOV.U32 R17, RZ, RZ, RZ ;  /* 0x000000ffff117224 */ /* 0x000fe400078e00ff */
[----:B------:R-:W-:Y:S02]  /*2f7e0*/  IMAD.U32 R16, RZ, RZ, UR6 ;  /* 0x00000006ff107e24 */ /* 0x000fe4000f8e00ff */
[----:B------:R-:W-:-:S07]  /*2f7f0*/  IMAD.MOV.U32 R18, RZ, RZ, RZ ;  /* 0x000000ffff127224 */ /* 0x000fce00078e00ff */
.L_x_3791:
[----:B------:R-:W-:-:S13]  /*2f800*/  ISETP.NE.AND P0, PT, R0, RZ, PT ;  /* 0x000000ff0000720c */ /* 0x000fda0003f05270 */
[----:B------:R-:W1:Y:S01]  /*2f810*/  @!P0 S2R R3, SR_CgaCtaId ;  /* 0x0000000000038919 */ /* 0x000e620000008800 */
[----:B------:R-:W-:-:S04]  /*2f820*/  @!P0 MOV R0, 0x400 ;  /* 0x0000040000008802 */ /* 0x000fc80000000f00 */
[----:B-1----:R-:W-:-:S05]  /*2f830*/  @!P0 LEA R0, R3, R0, 0x18 ;  /* 0x0000000003008211 */ /* 0x002fca00078ec0ff */
[----:B------:R2:W-:Y:S01]  /*2f840*/  @!P0 STS.128 [R0+0x324d0], R16 ;  /* 0x0324d01000008388 */ /* 0x0005e20000000c00 */
[----:B------:R-:W-:Y:S06]  /*2f850*/  BAR.ARV 0x5, 0x180 ;  /* 0x0146000000007b1d */ /* 0x000fec0000002000 */
.L_x_3784:
        /* <DEDUP_REMOVED lines=12> */
[----:B------:R-:W-:Y:S01]  /*2f920*/  ULDC.64 UR40, c[0x0][0x198] ;  /* 0x0000660000287ab9 */ /* 0x000fe20000000a00 */
[----:B------:R-:W-:Y:S02]  /*2f930*/  ULDC UR39, c[0x0][0xc] ;  /* 0x0000030000277ab9 */ /* 0x000fe40000000800 */
[----:B------:R-:W-:Y:S04]  /*2f940*/  STL [R1+0x478], RZ ;  /* 0x000478ff01007387 */ /* 0x000fe80000100800 */
        /* <DEDUP_REMOVED lines=17> */
[----:B------:R2:W-:Y:S01]  /*2fa60*/  STL [R1+0x488], R2 ;  /* 0x0004880201007387 */ /* 0x0005e20000100800 */
[----:B0-----:R-:W-:Y:S01]  /*2fa70*/  IMAD.MOV.U32 R4, RZ, RZ, 0x1 ;  /* 0x00000001ff047424 */ /* 0x001fe200078e00ff */
[----:B-1----:R-:W-:-:S04]  /*2fa80*/  LOP3.LUT R3, R0, 0x40, RZ, 0xfc, !PT ;  /* 0x0000004000037812 */ /* 0x002fc800078efcff */
[----:B------:R0:W-:Y:S01]  /*2fa90*/  STL [R1+0x484], R4 ;  /* 0x0004840401007387 */ /* 0x0001e20000100800 */
[C---:B--2---:R-:W-:Y:S02]  /*2faa0*/  LOP3.LUT R2, R0.reuse, 0x80, RZ, 0xfc, !PT ;  /* 0x0000008000027812 */ /* 0x044fe400078efcff */
[----:B------:R-:W-:-:S07]  /*2fab0*/  LOP3.LUT R0, R0, 0xc0, RZ, 0xfc, !PT ;  /* 0x000000c000007812 */ /* 0x000fce00078efcff */
.L_x_3954:
[----:B------:R-:W-:Y:S05]  /*2fac0*/  YIELD ;  /* 0x0000000000007946 */ /* 0x000fea0003800000 */
[----:B------:R-:W-:Y:S01]  /*2fad0*/  ULDC.64 UR4, c[0x0][0xb20] ;  /* 0x0002c80000047ab9 */ /* 0x000fe20000000a00 */
[----:B------:R-:W-:Y:S02]  /*2fae0*/  CS2R R6, SRZ ;  /* 0x0000000000067805 */ /* 0x000fe4000001ff00 */
[----:B------:R-:W-:Y:S01]  /*2faf0*/  ISETP.NE.U32.AND P0, PT, RZ, UR4, PT ;  /* 0x00000004ff007c0c */ /* 0x000fe2000bf05070 */
[----:B-1----:R-:W1:Y:S01]  /*2fb00*/  LDC.64 R12, c[0x0][0xaf8] ;  /* 0x0002be00ff0c7b82 */ /* 0x002e620000000a00 */
[----:B------:R-:W-:Y:S01]  /*2fb10*/  ULDC.64 UR6, c[0x0][0xb00] ;  /* 0x0002c00000067ab9 */ /* 0x000fe20000000a00 */
[----:B------:R-:W-:Y:S01]  /*2fb20*/  ULDC.64 UR8, c[0x0][0xb08] ;  /* 0x0002c20000087ab9 */ /* 0x000fe20000000a00 */
[----:B------:R-:W-:Y:S01]  /*2fb30*/  ISETP.NE.AND.EX P0, PT, RZ, UR5, PT, P0 ;  /* 0x00000005ff007c0c */ /* 0x000fe2000bf05300 */
[----:B------:R-:W-:-:S04]  /*2fb40*/  ULDC.64 UR4, c[0x0][0xb10] ;  /* 0x0002c40000047ab9 */ /* 0x000fc80000000a00 */
[----:B0-----:R-:W0:Y:S08]  /*2fb50*/  LDC.64 R4, c[0x0][0xb00] ;  /* 0x0002c000ff047b82 */ /* 0x001e300000000a00 */
[----:B------:R-:W2:Y:S02]  /*2fb60*/  @P0 LDC.64 R2, c[0x0][0xb20] ;  /* 0x0002c800ff020b82 */ /* 0x000ea40000000a00 */
[----:B--2---:R-:W-:-:S05]  /*2fb70*/  @P0 IMAD.WIDE R2, R19, 0x4, R2 ;  /* 0x0000000413020825 */ /* 0x004fca00078e0202 */
        /* <DEDUP_REMOVED lines=9> */
[----:B--2---:R-:W1:Y:S01]  /*2fc10*/  LDC.64 R2, c[0x0][0xb08] ;  /* 0x0002c200ff027b82 */ /* 0x004e620000000a00 */
[----:B------:R-:W-:-:S02]  /*2fc20*/  IMAD.MOV.U32 R0, RZ, RZ, RZ ;  /* 0x000000ffff007224 */ /* 0x000fc400078e00ff */
[----:B------:R-:W-:Y:S01]  /*2fc30*/  ISETP.NE.AND.EX P3, PT, RZ, UR5, PT, P1 ;  /* 0x00000005ff007c0c */ /* 0x000fe2000bf65310 */
[----:B0-----:R-:W-:-:S04]  /*2fc40*/  IMAD.WIDE R4, R19, 0x4, R4 ;  /* 0x0000000413047825 */ /* 0x001fc800078e0204 */
[----:B------:R-:W0:Y:S01]  /*2fc50*/  @P0 LDC.64 R10, c[0x0][0xb10] ;  /* 0x0002c400ff0a0b82 */ /* 0x000e220000000a00 */
[----:B------:R-:W-:Y:S01]  /*2fc60*/  ULDC UR4, c[0x0][0x288] ;  /* 0x0000a20000047ab9 */ /* 0x000fe20000000800 */
[----:B------:R-:W-:Y:S02]  /*2fc70*/  ISETP.NE.AND.EX P1, PT, RZ, UR7, PT, P2 ;  /* 0x00000007ff007c0c */ /* 0x000fe4000bf25320 */
[----:B------:R-:W-:-:S04]  /*2fc80*/  ISETP.NE.AND.EX P2, PT, RZ, UR9, PT, P4 ;  /* 0x00000009ff007c0c */ /* 0x000fc8000bf45340 */
[----:B------:R-:W2:Y:S07]  /*2fc90*/  @P3 LDG.E R7, desc[UR42][R12.64] ;  /* 0x0000002a0c073981 */ /* 0x000eae000c1e1900 */
[----:B------:R-:W5:Y:S01]  /*2fca0*/  @P1 LDG.E R8, desc[UR42][R4.64] ;  /* 0x0000002a04081981 */ /* 0x000f62000c1e1900 */
[----:B-1----:R-:W-:-:S05]  /*2fcb0*/  IMAD.WIDE R2, R19, 0x4, R2 ;  /* 0x0000000413027825 */ /* 0x002fca00078e0202 */
[----:B------:R-:W5:Y:S01]  /*2fcc0*/  @P2 LDG.E R0, desc[UR42][R2.64] ;  /* 0x0000002a02002981 */ /* 0x000f62000c1e1900 */
[----:B0-----:R-:W-:-:S03]  /*2fcd0*/  @P0 IMAD.WIDE R10, R19, 0x4, R10 ;  /* 0x00000004130a0825 */ /* 0x001fc600078e020a */
        /* <DEDUP_REMOVED lines=15> */
[----:B---3--:R-:W-:Y:S06]  /*2fdd0*/  @P0 BRA `(.L_x_3793) ;  /* 0x0000000000140947 */ /* 0x008fec0003800000 */
[----:B------:R-:W-:Y:S05]  /*2fde0*/  @!P3 BRA `(.L_x_3793) ;  /* 0x000000000010b947 */ /* 0x000fea0003800000 */
[----:B------:R-:W2:Y:S04]  /*2fdf0*/  LDG.E R9, desc[UR42][R12.64] ;  /* 0x0000002a0c097981 */ /* 0x000ea8000c1e1900 */
[----:B------:R-:W2:Y:S02]  /*2fe00*/  LDG.E R12, desc[UR42][R12.64+0x4] ;  /* 0x0000042a0c0c7981 */ /* 0x000ea4000c1e1900 */
[----:B--2---:R-:W-:-:S05]  /*2fe10*/  IMAD.IADD R11, R12, 0x1, -R9 ;  /* 0x000000010c0b7824 */ /* 0x004fca00078e0a09 */
[----:B------:R0:W-:Y:S02]  /*2fe20*/  STL [R1+0x4b0], R11 ;  /* 0x0004b00b01007387 */ /* 0x0001e40000100800 */
.L_x_3793:
        /* <DEDUP_REMOVED lines=10> */
.L_x_3794:
[----:B------:R-:W-:Y:S05]  /*2fed0*/  @!P1 BRA `(.L_x_3795) ;  /* 0x00000000000c9947 */ /* 0x000fea0003800000 */
[----:B------:R-:W2:Y:S04]  /*2fee0*/  LDG.E R7, desc[UR42][R4.64] ;  /* 0x0000002a04077981 */ /* 0x000ea8000c1e1900 */
[----:B------:R-:W2:Y:S02]  /*2fef0*/  LDG.E R4, desc[UR42][R4.64+0x4] ;  /* 0x0000042a04047981 */ /* 0x000ea4000c1e1900 */
[----:B--2---:R-:W-:-:S07]  /*2ff00*/  IMAD.IADD R7, R4, 0x1, -R7 ;  /* 0x0000000104077824 */ /* 0x004fce00078e0a07 */
.L_x_3795:
        /* <DEDUP_REMOVED lines=35> */
.L_x_3798:
[----:B------:R-:W-:-:S13]  /*30140*/  ISETP.NE.AND P0, PT, R3, 0x1, PT ;  /* 0x000000010300780c */ /* 0x000fda0003f05270 */
[----:B------:R-:W1:Y:S02]  /*30150*/  @P0 LDC.64 R4, c[0x0][0xae0] ;  /* 0x0002b800ff040b82 */ /* 0x000e640000000a00 */
[----:B-1----:R-:W-:-:S05]  /*30160*/  @P0 IMAD.HI.U32 R4, R2, R4, RZ ;  /* 0x0000000402040227 */ /* 0x002fca00078e00ff */
[----:B------:R-:W-:-:S07]  /*30170*/  @P0 SHF.R.U32.HI R2, RZ, R5, R4 ;  /* 0x00000005ff020219 */ /* 0x000fce0000011604 */
.L_x_3799:
[----:B------:R-:W-:Y:S05]  /*30180*/  BSYNC B0 ;  /* 0x0000000000007941 */ /* 0x000fea0003800000 */
.L_x_3797:
[----:B------:R-:W-:-:S05]  /*30190*/  IMAD R2, R2, R3, R3 ;  /* 0x0000000302027224 */ /* 0x000fca00078e0203 */
[----:B------:R-:W-:-:S07]  /*301a0*/  VIMNMX R8, R8, R2, PT ;  /* 0x0000000208087248 */ /* 0x000fce0003fe0100 */
.L_x_3796:
        /* <DEDUP_REMOVED lines=20> */
.L_x_3802:
[----:B------:R-:W-:-:S13]  /*302f0*/  ISETP.NE.AND P0, PT, R3, 0x1, PT ;  /* 0x000000010300780c */ /* 0x000fda0003f05270 */
[----:B------:R-:W1:Y:S02]  /*30300*/  @P0 LDC.64 R4, c[0x0][0xae0] ;  /* 0x0002b800ff040b82 */ /* 0x000e640000000a00 */
[----:B-1----:R-:W-:-:S05]  /*30310*/  @P0 IMAD.HI.U32 R4, R2, R4, RZ ;  /* 0x0000000402040227 */ /* 0x002fca00078e00ff */
[----:B------:R-:W-:-:S07]  /*30320*/  @P0 SHF.R.U32.HI R2, RZ, R5, R4 ;  /* 0x00000005ff020219 */ /* 0x000fce0000011604 */
.L_x_3803:
[----:B------:R-:W-:Y:S05]  /*30330*/  BSYNC B0 ;  /* 0x0000000000007941 */ /* 0x000fea0003800000 */
.L_x_3801:
[----:B------:R-:W-:-:S05]  /*30340*/  IMAD R2, R2, R3, RZ ;  /* 0x0000000302027224 */ /* 0x000fca00078e02ff */
[----:B------:R-:W-:-:S07]  /*30350*/  VIMNMX R6, R6, R2, !PT ;  /* 0x0000000206067248 */ /* 0x000fce0007fe0100 */
.L_x_3800:
        /* <DEDUP_REMOVED lines=32> */
.L_x_4013:
[----:B--2---:R-:W-:Y:S02]  /*30560*/  ISETP.NE.AND P0, PT, R14, RZ, PT ;  /* 0x000000ff0e00720c */ /* 0x004fe40003f05270 */
[----:B------:R-:W-:-:S11]  /*30570*/  PLOP3.LUT P6, PT, PT, PT, PT, 0x8, 0x0 ;  /* 0x000000000000781c */ /* 0x000fd60003fce170 */
[----:B------:R-:W-:Y:S05]  /*30580*/  @P0 BRA `(.L_x_3807) ;  /* 0x00000000000c0947 */ /* 0x000fea0003800000 */
[----:B------:R-:W-:-:S03]  /*30590*/  UMOV UR4, 0xffffffff ;  /* 0xffffffff00047882 */ /* 0x000fc60000000000 */
[----:B------:R-:W-:Y:S05]  /*305a0*/  BRA.DIV UR4, `(.L_x_3808) ;  /* 0x0000008604ec7947 */ /* 0x000fea000b800000 */
[----:B------:R-:W-:-:S13]  /*305b0*/  ELECT P6, URZ, PT ;  /* 0x00000000003f782f */ /* 0x000fda00038c0000 */
.L_x_3807:
        /* <DEDUP_REMOVED lines=10> */
.L_x_4016:
[----:B------:R-:W-:Y:S05]  /*30660*/  BSYNC B1 ;  /* 0x0000000000017941 */ /* 0x000fea0003800000 */
.L_x_3809:
[----:B------:R-:W-:Y:S04]  /*30670*/  BSSY B1, `(.L_x_3811) ;  /* 0x0000083000017945 */ /* 0x000fe80003800000 */
[----:B------:R-:W-:Y:S05]  /*30680*/  @!P6 BRA `(.L_x_3812) ;  /* 0x000000080004e947 */ /* 0x000fea0003800000 */
[----:B------:R-:W2:Y:S04]  /*30690*/  LDL R6, [R1+0x470] ;  /* 0x0004700001067983 */ /* 0x000ea80000100800 */
[----:B------:R-:W3:Y:S01]  /*306a0*/  LDL R7, [R1+0x478] ;  /* 0x0004780001077983 */ /* 0x000ee20000100800 */
[----:B-1----:R-:W1:Y:S01]  /*306b0*/  S2R R5, SR_TID.X ;  /* 0x0000000000057919 */ /* 0x002e620000002100 */
[----:B--2---:R-:W-:Y:S02]  /*306c0*/  IMAD.MOV.U32 R9, RZ, RZ, R6 ;  /* 0x000000ffff097224 */ /* 0x004fe400078e0006 */
[----:B------:R-:W2:Y:S02]  /*306d0*/  LDL R6, [R1+0x488] ;  /* 0x0004880001067983 */ /* 0x000ea40000100800 */
[----:B---3--:R-:W-:Y:S01]  /*306e0*/  IMAD R4, R7, 0x8, R9 ;  /* 0x0000000807047824 */ /* 0x008fe200078e0209 */
[----:B-1----:R-:W-:Y:S01]  /*306f0*/  LOP3.LUT R5, R5, 0x7f, RZ, 0xc0, !PT ;  /* 0x0000007f05057812 */ /* 0x002fe200078ec0ff */
[----:B------:R-:W-:Y:S03]  /*30700*/  BSSY B2, `(.L_x_3813) ;  /* 0x0000005000027945 */ /* 0x000fe60003800000 */
[----:B------:R-:W-:-:S02]  /*30710*/  ISETP.NE.AND P1, PT, R5, RZ, PT ;  /* 0x000000ff0500720c */ /* 0x000fc40003f25270 */
[----:B--2---:R-:W-:-:S04]  /*30720*/  SHF.L.U32 R9, R6, 0x1f, RZ ;  /* 0x0000001f06097819 */ /* 0x004fc800000006ff */
[----:B------:R-:W1:Y:S02]  /*30730*/  SYNCS.PHASECHK.TRANS64.TRYWAIT P0, [R4+URZ+0x324a0], R9 ;  /* 0x0324a009040075a7 */ /* 0x000e64000800017f */
[----:B-1----:R-:W-:Y:S05]  /*30740*/  @!P0 BRA `(.L_x_3814) ;  /* 0x0000008400bc8947 */ /* 0x002fea0003800000 */
.L_x_4017:
[----:B------:R-:W-:Y:S05]  /*30750*/  BSYNC B2 ;  /* 0x0000000000027941 */ /* 0x000fea0003800000 */
.L_x_3813:
        /* <DEDUP_REMOVED lines=9> */
.L_x_3816:
[----:B------:R-:W-:Y:S05]  /*307f0*/  BSYNC B2 ;  /* 0x0000000000027941 */ /* 0x000fea0003800000 */
.L_x_3815:
        /* <DEDUP_REMOVED lines=14> */
.L_x_3817:
        /* <DEDUP_REMOVED lines=13> */
.L_x_4018:
[----:B------:R-:W-:Y:S05]  /*309b0*/  BSYNC B2 ;  /* 0x0000000000027941 */ /* 0x000fea0003800000 */
.L_x_3818:
[----:B------:R-:W-:Y:S01]  /*309c0*/  BSSY B2, `(.L_x_3820) ;  /* 0x000000b000027945 */ /* 0x000fe20003800000 */
[----:B------:R-:W-:Y:S02]  /*309d0*/  IMAD.MOV.U32 R10, RZ, RZ, 0x0 ;  /* 0x00000000ff0a7424 */ /* 0x000fe400078e00ff */
[----:B0-----:R-:W-:Y:S01]  /*309e0*/  IMAD.MOV.U32 R11, RZ, RZ, 0x12f00000 ;  /* 0x12f00000ff0b7424 */ /* 0x001fe200078e00ff */
        /* <DEDUP_REMOVED lines=8> */
.L_x_3821:
[----:B------:R-:W-:Y:S05]  /*30a70*/  BSYNC B2 ;  /* 0x0000000000027941 */ /* 0x000fea0003800000 */
.L_x_3820:
        /* <DEDUP_REMOVED lines=11> */
.L_x_3822:
        /* <DEDUP_REMOVED lines=15> */
.L_x_3823:
        /* <DEDUP_REMOVED lines=15> */
.L_x_3824:
        /* <DEDUP_REMOVED lines=15> */
.L_x_3825:
        /* <DEDUP_REMOVED lines=10> */
.L_x_3812:
[----:B------:R-:W-:Y:S05]  /*30ea0*/  BSYNC B1 ;  /* 0x0000000000017941 */ /* 0x000fea0003800000 */
.L_x_3811:
[----:B------:R-:W2:Y:S04]  /*30eb0*/  LDL.LU R6, [R1+0x478] ;  /* 0x0004780001067983 */ /* 0x000ea80000300800 */
[----:B------:R-:W3:Y:S01]  /*30ec0*/  LDL.LU R9, [R1+0x488] ;  /* 0x0004880001097983 */ /* 0x000ee20000300800 */
[----:B-1----:R-:W-:Y:S01]  /*30ed0*/  VIADD R4, R8, 0xfffffffe ;  /* 0xfffffffe08047836 */ /* 0x002fe20000000000 */
        /* <DEDUP_REMOVED lines=10> */
.L_x_3841:
[----:B------:R-:W-:Y:S05]  /*30f80*/  YIELD ;  /* 0x0000000000007946 */ /* 0x000fea0003800000 */
[----:B------:R-:W-:Y:S04]  /*30f90*/  BSSY B1, `(.L_x_3826) ;  /* 0x0000081000017945 */ /* 0x000fe80003800000 */
[----:B--2---:R-:W-:Y:S05]  /*30fa0*/  @!P6 BRA `(.L_x_3827) ;  /* 0x0000000400fce947 */ /* 0x004fea0003800000 */
[----:B------:R-:W2:Y:S04]  /*30fb0*/  LDL R8, [R1+0x470] ;  /* 0x0004700001087983 */ /* 0x000ea80000100800 */
[----:B-1----:R-:W2:Y:S04]  /*30fc0*/  LDL R5, [R1+0x478] ;  /* 0x0004780001057983 */ /* 0x002ea80000100800 */
[----:B------:R-:W3:Y:S01]  /*30fd0*/  LDL R6, [R1+0x488] ;  /* 0x0004880001067983 */ /* 0x000ee20000100800 */
[----:B------:R-:W1:Y:S01]  /*30fe0*/  S2R R7, SR_TID.X ;  /* 0x0000000000077919 */ /* 0x000e620000002100 */
[----:B------:R-:W-:Y:S01]  /*30ff0*/  BSSY B2, `(.L_x_3828) ;  /* 0x0000007000027945 */ /* 0x000fe20003800000 */
[----:B-1----:R-:W-:-:S04]  /*31000*/  LOP3.LUT R7, R7, 0x7f, RZ, 0xc0, !PT ;  /* 0x0000007f07077812 */ /* 0x002fc800078ec0ff */
[----:B------:R-:W-:Y:S01]  /*31010*/  ISETP.NE.AND P2, PT, R7, RZ, PT ;  /* 0x000000ff0700720c */ /* 0x000fe20003f45270 */
[----:B--2---:R-:W-:Y:S01]  /*31020*/  IMAD R5, R5, 0x8, R8 ;  /* 0x0000000805057824 */ /* 0x004fe200078e0208 */
[----:B---3--:R-:W-:-:S04]  /*31030*/  SHF.L.U32 R6, R6, 0x1f, RZ ;  /* 0x0000001f06067819 */ /* 0x008fc800000006ff */
[----:B------:R-:W1:Y:S02]  /*31040*/  SYNCS.PHASECHK.TRANS64.TRYWAIT P1, [R5+URZ+0x324a0], R6 ;  /* 0x0324a006050075a7 */ /* 0x000e64000802017f */
[----:B-1----:R-:W-:Y:S05]  /*31050*/  @!P1 BRA `(.L_x_3829) ;  /* 0x0000007c00a09947 */ /* 0x002fea0003800000 */
.L_x_4019:
[----:B------:R-:W-:Y:S05]  /*31060*/  BSYNC B2 ;  /* 0x0000000000027941 */ /* 0x000fea0003800000 */
.L_x_3828:
        /* <DEDUP_REMOVED lines=9> */
.L_x_3831:
[----:B------:R-:W-:Y:S05]  /*31100*/  BSYNC B2 ;  /* 0x0000000000027941 */ /* 0x000fea0003800000 */
.L_x_3830:
        /* <DEDUP_REMOVED lines=13> */
.L_x_3832:
        /* <DEDUP_REMOVED lines=13> */
.L_x_4020:
[----:B------:R-:W-:Y:S05]  /*312b0*/  BSYNC B2 ;  /* 0x0000000000027941 */ /* 0x000fea0003800000 */
.L_x_3833:
        /* <DEDUP_REMOVED lines=11> */
.L_x_3836:
[----:B------:R-:W-:Y:S05]  /*31370*/  BSYNC B2 ;  /* 0x0000000000027941 */ /* 0x000fea0003800000 */
.L_x_3835:
        /* <DEDUP_REMOVED lines=11> */
.L_x_3837:
        /* <DEDUP_REMOVED lines=15> */
.L_x_3838:
        /* <DEDUP_REMOVED lines=15> */
.L_x_3839:
        /* <DEDUP_REMOVED lines=15> */
.L_x_3840:
        /* <DEDUP_REMOVED lines=10> */
.L_x_3827:
[----:B------:R-:W-:Y:S05]  /*317a0*/  BSYNC B1 ;  /* 0x0000000000017941 */ /* 0x000fea0003800000 */
.L_x_3826:
[----:B-1----:R-:W2:Y:S04]  /*317b0*/  LDL.LU R9, [R1+0x478] ;  /* 0x0004780001097983 */ /* 0x002ea80000300800 */
[----:B------:R-:W3:Y:S01]  /*317c0*/  LDL.LU R7, [R1+0x488] ;  /* 0x0004880001077983 */ /* 0x000ee20000300800 */
[C---:B------:R-:W-:Y:S01]  /*317d0*/  ISETP.GT.AND P2, PT, R4.reuse, R3, PT ;  /* 0x000000030400720c */ /* 0x040fe20003f44270 */
[----:B------:R-:W-:Y:S02]  /*317e0*/  VIADD R4, R4, 0xffffffff ;  /* 0xffffffff04047836 */ /* 0x000fe40000000000 */
[----:B--2---:R-:W-:-:S05]  /*317f0*/  VIADD R5, R9, 0x1 ;  /* 0x0000000109057836 */ /* 0x004fca0000000000 */
[----:B------:R-:W-:-:S04]  /*31800*/  ISETP.NE.AND P1, PT, R5, 0x2, PT ;  /* 0x000000020500780c */ /* 0x000fc80003f25270 */
[----:B------:R-:W-:Y:S02]  /*31810*/  SEL R6, RZ, 0x1, P1 ;  /* 0x00000001ff067807 */ /* 0x000fe40000800000 */
[----:B------:R-:W-:Y:S02]  /*31820*/  SEL R5, R5, RZ, P1 ;  /* 0x000000ff05057207 */ /* 0x000fe40000800000 */
[----:B---3--:R-:W-:-:S03]  /*31830*/  LOP3.LUT R7, R7, R6, RZ, 0x3c, !PT ;  /* 0x0000000607077212 */ /* 0x008fc600078e3cff */
[----:B------:R2:W-:Y:S04]  /*31840*/  STL [R1+0x478], R5 ;  /* 0x0004780501007387 */ /* 0x0005e80000100800 */
[----:B------:R2:W-:Y:S01]  /*31850*/  STL [R1+0x488], R7 ;  /* 0x0004880701007387 */ /* 0x0005e20000100800 */
[----:B------:R-:W-:Y:S05]  /*31860*/  @P2 BRA `(.L_x_3841) ;  /* 0xfffffff400c42947 */ /* 0x000fea000383ffff */
.L_x_3805:
[----:B------:R-:W-:Y:S05]  /*31870*/  BSYNC B0 ;  /* 0x0000000000007941 */ /* 0x000fea0003800000 */
.L_x_3804:
        /* <DEDUP_REMOVED lines=9> */
[----:B----4-:R-:W-:-:S05]  /*31910*/  @P1 SHF.R.U32.HI R2, RZ, R3, R0 ;  /* 0x00000003ff021219 */ /* 0x010fca0000011600 */
[----:B------:R-:W-:Y:S02]  /*31920*/  IMAD.IADD R0, R17, 0x1, R2 ;  /* 0x0000000111007824 */ /* 0x000fe400078e0202 */
[----:B------:R-:W2:Y:S02]  /*31930*/  LDC.64 R2, c[0x0][0xad8] ;  /* 0x0002b600ff027b82 */ /* 0x000ea40000000a00 */
[----:B--2---:R-:W-:Y:S01]  /*31940*/  ISETP.GE.AND P2, PT, R3, 0x1, PT ;  /* 0x000000010300780c */ /* 0x004fe20003f46270 */
[----:B------:R-:W-:-:S12]  /*31950*/  IMAD.IADD R2, R0, 0x1, R2 ;  /* 0x0000000100027824 */ /* 0x000fd800078e0202 */
        /* <DEDUP_REMOVED lines=12> */
.L_x_3844:
[----:B------:R-:W-:-:S13]  /*31a20*/  ISETP.NE.AND P0, PT, R3, 0x1, PT ;  /* 0x000000010300780c */ /* 0x000fda0003f05270 */
[----:B-1----:R-:W1:Y:S02]  /*31a30*/  @P0 LDC.64 R4, c[0x0][0xae0] ;  /* 0x0002b800ff040b82 */ /* 0x002e640000000a00 */
[----:B-1----:R-:W-:-:S05]  /*31a40*/  @P0 IMAD.HI.U32 R4, R6, R4, RZ ;  /* 0x0000000406040227 */ /* 0x002fca00078e00ff */
[----:B------:R-:W-:-:S07]  /*31a50*/  @P0 SHF.R.U32.HI R6, RZ, R5, R4 ;  /* 0x00000005ff060219 */ /* 0x000fce0000011604 */
.L_x_3845:
[----:B------:R-:W-:Y:S05]  /*31a60*/  BSYNC B0 ;  /* 0x0000000000007941 */ /* 0x000fea0003800000 */
.L_x_3843:
[----:B------:R-:W-:-:S05]  /*31a70*/  IMAD R6, R6, R3, R3 ;  /* 0x0000000306067224 */ /* 0x000fca00078e0203 */
[----:B------:R-:W-:-:S07]  /*31a80*/  VIMNMX R2, R2, R6, PT ;  /* 0x0000000602027248 */ /* 0x000fce0003fe0100 */
.L_x_3842:
        /* <DEDUP_REMOVED lines=25> */
.L_x_3848:
[----:B------:R-:W-:-:S13]  /*31c20*/  ISETP.NE.AND P0, PT, R3, 0x1, PT ;  /* 0x000000010300780c */ /* 0x000fda0003f05270 */
[----:B-1----:R-:W1:Y:S02]  /*31c30*/  @P0 LDC.64 R4, c[0x0][0xae0] ;  /* 0x0002b800ff040b82 */ /* 0x002e640000000a00 */
[----:B-1----:R-:W-:-:S05]  /*31c40*/  @P0 IMAD.HI.U32 R4, R0, R4, RZ ;  /* 0x0000000400040227 */ /* 0x002fca00078e00ff */
[----:B------:R-:W-:-:S07]  /*31c50*/  @P0 SHF.R.U32.HI R0, RZ, R5, R4 ;  /* 0x00000005ff000219 */ /* 0x000fce0000011604 */
.L_x_3849:
[----:B------:R-:W-:Y:S05]  /*31c60*/  BSYNC B0 ;  /* 0x0000000000007941 */ /* 0x000fea0003800000 */
.L_x_3847:
[----:B------:R-:W-:-:S05]  /*31c70*/  IMAD R0, R0, R3, RZ ;  /* 0x0000000300007224 */ /* 0x000fca00078e02ff */
[----:B------:R-:W-:-:S07]  /*31c80*/  VIMNMX R2, R2, R0, !PT ;  /* 0x0000000002027248 */ /* 0x000fce0007fe0100 */
.L_x_3846:
        /* <DEDUP_REMOVED lines=13> */
[----:B------:R-:W-:Y:S01]  /*31d60*/  VOTEU.ANY UR4, UPT, PT ;  /* 0x0000000000047886 */ /* 0x000fe200038e0100 */
[----:B-1----:R-:W1:Y:S01]  /*31d70*/  LDC.64 R4, c[0x0][0xd60] ;  /* 0x00035800ff047b82 */ /* 0x002e620000000a00 */
[----:B------:R-:W2:Y:S08]  /*31d80*/  FLO.U32 R0, UR4 ;  /* 0x0000000400007d00 */ /* 0x000eb000080e0000 */
[----:B------:R-:W1:Y:S01]  /*31d90*/  POPC R2, UR4 ;  /* 0x0000000400027d09 */ /* 0x000e620008000000 */
[----:B--2---:R-:W-:-:S13]  /*31da0*/  ISETP.EQ.U32.AND P0, PT, R0, R3, PT ;  /* 0x000000030000720c */ /* 0x004fda0003f02070 */
[----:B-1----:R-:W2:Y:S01]  /*31db0*/  @P0 ATOMG.E.ADD.STRONG.GPU PT, R5, desc[UR42][R4.64], R2 ;  /* 0x00000002040509a8 */ /* 0x002ea200081ee1ea */
[----:B------:R-:W1:Y:S02]  /*31dc0*/  S2R R3, SR_LTMASK ;  /* 0x0000000000037919 */ /* 0x000e640000003900 */
[----:B-1----:R-:W-:-:S06]  /*31dd0*/  LOP3.LUT R3, R3, UR4, RZ, 0xc0, !PT ;  /* 0x0000000403037c12 */ /* 0x002fcc000f8ec0ff */
[----:B------:R-:W1:Y:S01]  /*31de0*/  POPC R3, R3 ;  /* 0x0000000300037309 */ /* 0x000e620000000000 */
[----:B--2---:R-:W1:Y:S02]  /*31df0*/  SHFL.IDX PT, R0, R5, R0, 0x1f ;  /* 0x00001f0005007589 */ /* 0x004e6400000e0000 */
[----:B-1----:R-:W-:Y:S01]  /*31e00*/  IADD3 R16, R0, UR39, R3 ;  /* 0x0000002700107c10 */ /* 0x002fe2000fffe003 */
[----:B------:R-:W-:Y:S06]  /*31e10*/  BRA `(.L_x_3852) ;  /* 0x0000004c001c7947 */ /* 0x000fec0003800000 */
.L_x_3851:
        /* <DEDUP_REMOVED lines=21> */
.L_x_3854:
[----:B------:R-:W-:Y:S05]  /*31f70*/  BSYNC B6 ;  /* 0x0000000000067941 */ /* 0x000fea0003800000 */
.L_x_3853:
        /* <DEDUP_REMOVED lines=20> */
.L_x_3857:
        /* <DEDUP_REMOVED lines=15> */
.L_x_3856:
[----:B------:R-:W-:Y:S05]  /*321b0*/  BSYNC B6 ;  /* 0x0000000000067941 */ /* 0x000fea0003800000 */
.L_x_3855:
        /* <DEDUP_REMOVED lines=8> */
[----:B------:R3:W4:Y:S02]  /*32240*/  @P0 LDG.E R7, desc[UR42][R2.64] ;  /* 0x0000002a02070981 */ /* 0x000724000c1e1900 */
[----:B---3--:R-:W3:Y:S02]  /*32250*/  LDC.64 R2, c[0x0][0x418] ;  /* 0x00010600ff027b82 */ /* 0x008ee40000000a00 */
[----:B---3--:R-:W-:Y:S01]  /*32260*/  LOP3.LUT P0, RZ, R2, UR4, RZ, 0xfc, !PT ;  /* 0x0000000402ff7c12 */ /* 0x008fe2000f80fcff */
[----:B------:R-:W-:-:S03]  /*32270*/  UMOV UR4, 0xffffffff ;  /* 0xffffffff00047882 */ /* 0x000fc60000000000 */
[----:B------:R-:W-:Y:S01]  /*32280*/  LOP3.LUT P0, RZ, R3, UR5, RZ, 0xfc, P0 ;  /* 0x0000000503ff7c12 */ /* 0x000fe2000800fcff */
[----:B--2---:R-:W-:Y:S01]  /*32290*/  VIADD R0, R17, 0xffffffff ;  /* 0xffffffff11007836 */ /* 0x004fe20000000000 */
        /* <DEDUP_REMOVED lines=9> */
.L_x_4023:
        /* <DEDUP_REMOVED lines=11> */
.L_x_4026:
[----:B------:R-:W-:Y:S05]  /*323e0*/  @!P6 BRA `(.L_x_3859) ;  /* 0x00000004000ce947 */ /* 0x000fea0003800000 */
[----:B------:R-:W-:-:S04]  /*323f0*/  ISETP.NE.U32.AND P0, PT, R2, RZ, PT ;  /* 0x000000ff0200720c */ /* 0x000fc80003f05070 */
[----:B------:R-:W-:-:S13]  /*32400*/  ISETP.NE.AND.EX P0, PT, R3, RZ, PT, P0 ;  /* 0x000000ff0300720c */ /* 0x000fda0003f05300 */
[----:B------:R-:W-:Y:S05]  /*32410*/  @!P0 BRA `(.L_x_3861) ;  /* 0x0000000000508947 */ /* 0x000fea0003800000 */
[----:B------:R-:W3:Y:S01]  /*32420*/  LDC R6, c[0x0][0x43c] ;  /* 0x00010f00ff067b82 */ /* 0x000ee20000000800 */
[----:B-1----:R-:W-:Y:S01]  /*32430*/  IMAD.MOV.U32 R9, RZ, RZ, R0 ;  /* 0x000000ffff097224 */ /* 0x002fe200078e0000 */
[----:B------:R-:W-:-:S03]  /*32440*/  ULDC.64 UR4, c[0x0][0x428] ;  /* 0x00010a0000047ab9 */ /* 0x000fc60000000a00 */
[----:B----4-:R-:W-:Y:S01]  /*32450*/  IMAD.MOV.U32 R0, RZ, RZ, R9 ;  /* 0x000000ffff007224 */ /* 0x010fe200078e0009 */
[----:B---3--:R-:W-:-:S13]  /*32460*/  ISETP.NE.AND P0, PT, R6, 0x1, PT ;  /* 0x000000010600780c */ /* 0x008fda0003f05270 */
[----:B------:R-:W1:Y:S02]  /*32470*/  @P0 LDC.64 R4, c[0x0][0x440] ;  /* 0x00011000ff040b82 */ /* 0x000e640000000a00 */
[----:B-1----:R-:W-:-:S05]  /*32480*/  @P0 IMAD.HI.U32 R4, R9, R4, RZ ;  /* 0x0000000409040227 */ /* 0x002fca00078e00ff */
        /* <DEDUP_REMOVED lines=13> */
.L_x_3861:
[----:B--2---:R-:W2:Y:S04]  /*32560*/  LDL R7, [R1+0x470] ;  /* 0x0004700001077983 */ /* 0x004ea80000100800 */
[----:B----4-:R-:W2:Y:S04]  /*32570*/  LDL R0, [R1+0x474] ;  /* 0x0004740001007983 */ /* 0x010ea80000100800 */
[----:B---3--:R-:W3:Y:S01]  /*32580*/  LDL R2, [R1+0x484] ;  /* 0x0004840001027983 */ /* 0x008ee20000100800 */
[----:B--2---:R-:W-:Y:S01]  /*32590*/  IMAD R0, R0, 0x8, R7 ;  /* 0x0000000800007824 */ /* 0x004fe200078e0207 */
[----:B---3--:R-:W-:-:S04]  /*325a0*/  SHF.L.U32 R2, R2, 0x1f, RZ ;  /* 0x0000001f02027819 */ /* 0x008fc800000006ff */
[----:B------:R-:W2:Y:S02]  /*325b0*/  SYNCS.PHASECHK.TRANS64.TRYWAIT P0, [R0+URZ+0x32440], R2 ;  /* 0x03244002000075a7 */ /* 0x000ea4000800017f */
[----:B--2---:R-:W-:Y:S05]  /*325c0*/  @!P0 BRA `(.L_x_3862) ;  /* 0x0000006800c08947 */ /* 0x004fea0003800000 */
.L_x_4027:
        /* <DEDUP_REMOVED lines=11> */
.L_x_3863:
[----:B------:R-:W3:Y:S04]  /*32680*/  LDL R6, [R1+0x470] ;  /* 0x0004700001067983 */ /* 0x000ee80000100800 */
[----:B-1----:R-:W3:Y:S04]  /*32690*/  LDL R5, [R1+0x474] ;  /* 0x0004740001057983 */ /* 0x002ee80000100800 */
        /* <DEDUP_REMOVED lines=24> */
.L_x_3859:
        /* <DEDUP_REMOVED lines=26> */
[----:B-1----:R-:W-:Y:S02]  /*329c0*/  IMAD.U32 R5, RZ, RZ, UR5 ;  /* 0x00000005ff057e24 */ /* 0x002fe4000f8e00ff */
[----:B------:R-:W-:Y:S02]  /*329d0*/  IMAD.U32 R6, RZ, RZ, UR6 ;  /* 0x00000006ff067e24 */ /* 0x000fe4000f8e00ff */
[----:B--2---:R-:W-:-:S02]  /*329e0*/  IMAD.U32 R7, RZ, RZ, UR7 ;  /* 0x00000007ff077e24 */ /* 0x004fc4000f8e00ff */
[----:B------:R-:W-:Y:S02]  /*329f0*/  IMAD.U32 R10, RZ, RZ, UR8 ;  /* 0x00000008ff0a7e24 */ /* 0x000fe4000f8e00ff */
[----:B0-----:R-:W-:Y:S02]  /*32a00*/  IMAD.U32 R11, RZ, RZ, UR9 ;  /* 0x00000009ff0b7e24 */ /* 0x001fe4000f8e00ff */
[----:B------:R-:W-:Y:S02]  /*32a10*/  IMAD.MOV.U32 R8, RZ, RZ, 0x70 ;  /* 0x00000070ff087424 */ /* 0x000fe400078e00ff */
[----:B------:R-:W-:Y:S02]  /*32a20*/  IMAD.MOV.U32 R12, RZ, RZ, 0x1 ;  /* 0x00000001ff0c7424 */ /* 0x000fe400078e00ff */
[----:B------:R-:W-:-:S07]  /*32a30*/  IMAD.MOV.U32 R13, RZ, RZ, RZ ;  /* 0x000000ffff0d7224 */ /* 0x000fce00078e00ff */
[----:B------:R-:W-:-:S07]  /*32a40*/  LEPC R20, `(.L_x_3865) ;  /* 0x000000001014794e */ /* 0x000fce0000000000 */
[----:B---34-:R-:W-:Y:S05]  /*32a50*/  CALL.ABS.NOINC R2 ;  /* 0x0000000002007343 */ /* 0x018fea0003c00000 */
.L_x_3865:
[----:B------:R-:W-:Y:S05]  /*32a60*/  BSYNC B6 ;  /* 0x0000000000067941 */ /* 0x000fea0003800000 */
.L_x_3864:
[----:B0-----:R-:W4:Y:S01]  /*32a70*/  LDL R11, [R1+0x498] ;  /* 0x00049800010b7983 */ /* 0x001f220000100800 */
[----:B--2---:R-:W0:Y:S01]  /*32a80*/  LDC R7, c[0x0][0x448] ;  /* 0x00011200ff077b82 */ /* 0x004e220000000800 */
[----:B------:R-:W-:Y:S01]  /*32a90*/  ULDC.64 UR4, c[0x0][0x298] ;  /* 0x0000a60000047ab9 */ /* 0x000fe20000000a00 */
[----:B------:R-:W-:Y:S01]  /*32aa0*/  ULDC.64 UR6, c[0x0][0x280] ;  /* 0x0000a00000067ab9 */ /* 0x000fe20000000a00 */
[----:B------:R-:W2:Y:S04]  /*32ab0*/  LDL R4, [R1+0x4b8] ;  /* 0x0004b80001047983 */ /* 0x000ea80000100800 */
[----:B------:R-:W2:Y:S04]  /*32ac0*/  LDL R10, [R1+0x4ac] ;  /* 0x0004ac00010a7983 */ /* 0x000ea80000100800 */
[----:B-1----:R-:W2:Y:S01]  /*32ad0*/  LDL R9, [R1+0x4c8] ;  /* 0x0004c80001097983 */ /* 0x002ea20000100800 */
[----:B------:R-:W1:Y:S01]  /*32ae0*/  S2R R2, SR_TID.X ;  /* 0x0000000000027919 */ /* 0x000e620000002100 */
[----:B---3--:R-:W3:Y:S02]  /*32af0*/  S2R R0, SR_TID.X ;  /* 0x0000000000007919 */ /* 0x008ee40000002100 */
[----:B------:R-:W2:Y:S01]  /*32b00*/  LDL R8, [R1+0x4cc] ;  /* 0x0004cc0001087983 */ /* 0x000ea20000100800 */
[----:B0-----:R-:W-:-:S03]  /*32b10*/  ISETP.NE.AND P0, PT, R7, 0x1, PT ;  /* 0x000000010700780c */ /* 0x001fc60003f05270 */
[----:B------:R-:W2:Y:S10]  /*32b20*/  LDL R6, [R1+0x4b4] ;  /* 0x0004b40001067983 */ /* 0x000eb40000100800 */
[----:B------:R-:W0:Y:S01]  /*32b30*/  @P0 LDC R3, c[0x0][0x450] ;  /* 0x00011400ff030b82 */ /* 0x000e220000000800 */
[----:B-1----:R-:W-:-:S04]  /*32b40*/  LOP3.LUT R2, R2, 0x7f, RZ, 0xc0, !PT ;  /* 0x0000007f02027812 */ /* 0x002fc800078ec0ff */
[----:B------:R-:W-:Y:S01]  /*32b50*/  SHF.R.U32.HI R2, RZ, 0x3, R2 ;  /* 0x00000003ff027819 */ /* 0x000fe20000011602 */
[----:B---3--:R-:W-:-:S05]  /*32b60*/  IMAD.SHL.U32 R0, R0, 0x10, RZ ;  /* 0x0000001000007824 */ /* 0x008fca00078e00ff */
[----:B------:R-:W-:Y:S02]  /*32b70*/  LOP3.LUT R0, R2, 0x70, R0, 0xf8, !PT ;  /* 0x0000007002007812 */ /* 0x000fe400078ef800 */
[----:B------:R-:W1:Y:S03]  /*32b80*/  @P0 LDC R2, c[0x0][0x44c] ;  /* 0x00011300ff020b82 */ /* 0x000e660000000800 */
[----:B----4-:R-:W-:-:S04]  /*32b90*/  IMAD.IADD R5, R0, 0x1, R11 ;  /* 0x0000000100057824 */ /* 0x010fc800078e020b */
[----:B-1----:R-:W-:-:S04]  /*32ba0*/  @P0 IMAD.HI.U32 R2, R5, R2, RZ ;  /* 0x0000000205020227 */ /* 0x002fc800078e00ff */
[----:B------:R-:W-:Y:S01]  /*32bb0*/  IMAD.MOV.U32 R0, RZ, RZ, R5 ;  /* 0x000000ffff007224 */ /* 0x000fe200078e0005 */
[----:B0-----:R-:W-:Y:S01]  /*32bc0*/  @P0 SHF.R.U32.HI R0, RZ, R3, R2 ;  /* 0x00000003ff000219 */ /* 0x001fe20000011602 */
[----:B--2---:R-:W-:-:S04]  /*32bd0*/  IMAD R2, R4, UR4, RZ ;  /* 0x0000000404027c24 */ /* 0x004fc8000f8e02ff */
        /* <DEDUP_REMOVED lines=42> */
[----:B------:R-:W0:Y:S04]  /*32e80*/  SHFL.IDX PT, R5, R3, RZ, 0x181f ;  /* 0x00181fff03057589 */ /* 0x000e2800000e0000 */
[----:B------:R-:W1:Y:S01]  /*32e90*/  SHFL.IDX PT, R4, R2, RZ, 0x181f ;  /* 0x00181fff02047589 */ /* 0x000e6200000e0000 */
[----:B--2---:R-:W-:-:S03]  /*32ea0*/  IMAD R0, R11, R7, RZ ;  /* 0x000000070b007224 */ /* 0x004fc600078e02ff */
[----:B------:R-:W-:Y:S01]  /*32eb0*/  SHFL.IDX PT, R7, R2, 0x1, 0x181f ;  /* 0x00381f0002077f89 */ /* 0x000fe200000e0000 */
[----:B---3--:R-:W-:-:S03]  /*32ec0*/  IMAD.IADD R8, R8, 0x1, R6 ;  /* 0x0000000108087824 */ /* 0x008fc600078e0206 */
[----:B------:R-:W2:Y:S01]  /*32ed0*/  SHFL.IDX PT, R6, R3, 0x1, 0x181f ;  /* 0x00381f0003067f89 */ /* 0x000ea200000e0000 */
[C---:B------:R-:W-:Y:S01]  /*32ee0*/  VIADD R11, R8.reuse, 0x10 ;  /* 0x00000010080b7836 */ /* 0x040fe20000000000 */
[-C--:B------:R-:W-:Y:S02]  /*32ef0*/  ISETP.GE.AND P1, PT, R8, R0.reuse, PT ;  /* 0x000000000800720c */ /* 0x080fe40003f26270 */
[----:B------:R-:W-:Y:S02]  /*32f00*/  STL [R1+0x498], R8 ;  /* 0x0004980801007387 */ /* 0x000fe40000100800 */
[----:B------:R-:W-:Y:S02]  /*32f10*/  ISETP.GE.AND P2, PT, R11, R0, PT ;  /* 0x000000000b00720c */ /* 0x000fe40003f46270 */
[----:B------:R3:W-:Y:S07]  /*32f20*/  STL [R1+0x4c0], R11 ;  /* 0x0004c00b01007387 */ /* 0x0007ee0000100800 */
[----:B0-----:R-:W-:Y:S01]  /*32f30*/  @!P1 LEA R5, P3, R10, R5, 0x1 ;  /* 0x000000050a059211 */ /* 0x001fe200078608ff */
[----:B---3--:R-:W-:-:S04]  /*32f40*/  VIADD R11, R8, 0x20 ;  /* 0x00000020080b7836 */ /* 0x008fc80000000000 */
        /* <DEDUP_REMOVED lines=8> */
[----:B------:R-:W-:Y:S01]  /*32fd0*/  @!P2 IMAD.X R4, RZ, RZ, R7, P1 ;  /* 0x000000ffff04a224 */ /* 0x000fe200008e0607 */
        /* <DEDUP_REMOVED lines=58> */
.L_x_4044:
[----:B0-----:R-:W3:Y:S04]  /*33380*/  LDL R2, [R1+0x498] ;  /* 0x0004980001027983 */ /* 0x001ee80000100800 */
[----:B------:R0:W5:Y:S01]  /*33390*/  LDL R8, [R1+0x470] ;  /* 0x0004700001087983 */ /* 0x0001620000100800 */
[----:B---3--:R-:W-:-:S05]  /*333a0*/  VIADD R2, R2, 0x70 ;  /* 0x0000007002027836 */ /* 0x008fca0000000000 */
[----:B------:R-:W-:Y:S01]  /*333b0*/  ISETP.GE.AND P1, PT, R2, R0, PT ;  /* 0x000000000200720c */ /* 0x000fe20003f26270 */
[----:B------:R1:W-:-:S12]  /*333c0*/  STL [R1+0x4e0], R2 ;  /* 0x0004e00201007387 */ /* 0x0003d80000100800 */
[----:B-1----:R-:W-:-:S05]  /*333d0*/  @!P1 LEA R2, P2, R10, R3, 0x1 ;  /* 0x000000030a029211 */ /* 0x002fca00078408ff */
[----:B--2---:R-:W-:-:S05]  /*333e0*/  @!P1 IMAD.X R3, RZ, RZ, R4, P2 ;  /* 0x000000ffff039224 */ /* 0x004fca00010e0604 */
[----:B------:R-:W-:Y:S01]  /*333f0*/  @!PT LDS RZ, [RZ] ;  /* 0x00000000fffff984 */ /* 0x000fe20000000800 */
[----:B------:R-:W-:Y:S01]  /*33400*/  @!PT LDS RZ, [RZ] ;  /* 0x00000000fffff984 */ /* 0x000fe20000000800 */
[----:B------:R-:W-:Y:S01]  /*33410*/  @!PT LDS RZ, [RZ] ;  /* 0x00000000fffff984 */ /* 0x000fe20000000800 */
[----:B------:R0:W-:Y:S01]  /*33420*/  @!P1 LDGSTS.E.BYPASS.LTC128B.128 [R9+0x1bc00], desc[UR42][R2.64], !P0 ;  /* 0x1bc0000002099fae */ /* 0x0001e2000c101d6a */
[----:B------:R-:W-:Y:S01]  /*33430*/  PLOP3.LUT P0, PT, PT, PT, PT, 0x80, 0x0 ;  /* 0x000000000000781c */ /* 0x000fe20003f0f070 */
[----:B------:R-:W-:-:S12]  /*33440*/  NOP ;  /* 0x0000000000007918 */ /* 0x000fd80000000000 */
.L_x_3867:
        /* <DEDUP_REMOVED lines=38> */
.L_x_3869:
[----:B------:R-:W-:Y:S05]  /*336b0*/  BSYNC B6 ;  /* 0x0000000000067941 */ /* 0x000fea0003800000 */
.L_x_3868:
        /* <DEDUP_REMOVED lines=61> */
[----:B------:R-:W-:Y:S04]  /*33a90*/  SHFL.IDX PT, R6, R0, RZ, 0x181f ;  /* 0x00181fff00067589 */ /* 0x000fe800000e0000 */
[----:B------:R-:W5:Y:S01]  /*33aa0*/  LDL.LU R12, [R1+0x4d4] ;  /* 0x0004d400010c7983 */ /* 0x000f620000300800 */
[----:B--2---:R-:W-:-:S03]  /*33ab0*/  IMAD R3, R10, R7, RZ ;  /* 0x000000070a037224 */ /* 0x004fc600078e02ff */
[----:B------:R-:W2:Y:S02]  /*33ac0*/  LDL.LU R10, [R1+0x4d0] ;  /* 0x0004d000010a7983 */ /* 0x000ea40000300800 */
[-C--:B---3--:R-:W-:Y:S02]  /*33ad0*/  ISETP.GE.AND P4, PT, R4, R3.reuse, PT ;  /* 0x000000030400720c */ /* 0x088fe40003f86270 */
[----:B------:R-:W0:Y:S01]  /*33ae0*/  SHFL.IDX PT, R4, R2, RZ, 0x181f ;  /* 0x00181fff02047589 */ /* 0x000e2200000e0000 */
[----:B----4-:R-:W-:-:S13]  /*33af0*/  ISETP.GE.AND P5, PT, R5, R3, PT ;  /* 0x000000030500720c */ /* 0x010fda0003fa6270 */
        /* <DEDUP_REMOVED lines=84> */
[----:B-1----:R0:W-:Y:S02]  /*34040*/  @!P4 LDGSTS.E.BYPASS.LTC128B.128 [R9+0x31400], desc[UR42][R4.64+0x180], !P0 ;  /* 0x314001800409cfae */ /* 0x0021e4000c101d6a */
.L_x_4062:
        /* <DEDUP_REMOVED lines=14> */
.L_x_3872:
[----:B------:R-:W-:Y:S05]  /*34130*/  BSYNC B0 ;  /* 0x0000000000007941 */ /* 0x000fea0003800000 */
.L_x_3871:
[----:B------:R3:W5:Y:S01]  /*34140*/  LDL R8, [R1+0x470] ;  /* 0x0004700001087983 */ /* 0x0007620000100800 */
[----:B------:R-:W-:Y:S01]  /*34150*/  PLOP3.LUT P0, PT, PT, PT, PT, 0x80, 0x0 ;  /* 0x000000000000781c */ /* 0x000fe20003f0f070 */
[----:B------:R-:W-:-:S12]  /*34160*/  NOP ;  /* 0x0000000000007918 */ /* 0x000fd80000000000 */
.L_x_3873:
[----:B0-----:R-:W4:Y:S01]  /*34170*/  LDL R2, [R1+0x470] ;  /* 0x0004700001027983 */ /* 0x001f220000100800 */
        /* <DEDUP_REMOVED lines=16> */
[----:B------:R-:W4:Y:S03]  /*34280*/  SYNCS.PHASECHK.TRANS64.TRYWAIT P0, [R2+URZ+0x32420], R0 ;  /* 0x03242000020075a7 */ /* 0x000f26000800017f */
[----:B0---4-:R-:W-:Y:S05]  /*34290*/  @!P0 BRA `(.L_x_3875) ;  /* 0x0000006400e08947 */ /* 0x011fea0003800000 */
.L_x_4063:
[----:B------:R-:W-:Y:S05]  /*342a0*/  BSYNC B0 ;  /* 0x0000000000007941 */ /* 0x000fea0003800000 */
.L_x_3874:
[----:B0-----:R-:W4:Y:S01]  /*342b0*/  LDL R2, [R1+0x49c] ;  /* 0x00049c0001027983 */ /* 0x001f220000100800 */
[----:B------:R-:W-:Y:S01]  /*342c0*/  BSSY B0, `(.L_x_3876) ;  /* 0x000005f000007945 */ /* 0x000fe20003800000 */
[----:B----4-:R-:W-:-:S13]  /*342d0*/  LOP3.LUT P0, RZ, R2, 0x1, RZ, 0xc0, !PT ;  /* 0x0000000102ff7812 */ /* 0x010fda000780c0ff */
[----:B------:R-:W-:Y:S05]  /*342e0*/  @!P0 BRA `(.L_x_3877) ;  /* 0x0000000400708947 */ /* 0x000fea0003800000 */
[----:B------:R-:W4:Y:S04]  /*342f0*/  LDL R2, [R1+0x470] ;  /* 0x0004700001027983 */ /* 0x000f280000100800 */
[----:B-1----:R-:W2:Y:S01]  /*34300*/  LDL R4, [R1+0x484] ;  /* 0x0004840001047983 */ /* 0x002ea20000100800 */
        /* <DEDUP_REMOVED lines=10> */
.L_x_4064:
[----:B------:R-:W-:Y:S05]  /*343b0*/  BSYNC B1 ;  /* 0x0000000000017941 */ /* 0x000fea0003800000 */
.L_x_3878:
        /* <DEDUP_REMOVED lines=9> */
.L_x_3881:
[----:B------:R-:W-:Y:S05]  /*34450*/  BSYNC B1 ;  /* 0x0000000000017941 */ /* 0x000fea0003800000 */
.L_x_3880:
[----:B------:R-:W2:Y:S04]  /*34460*/  LDL R5, [R1+0x470] ;  /* 0x0004700001057983 */ /* 0x000ea80000100800 */
[----:B0-----:R-:W2:Y:S04]  /*34470*/  LDL R0, [R1+0x474] ;  /* 0x0004740001007983 */ /* 0x001ea80000100800 */
        /* <DEDUP_REMOVED lines=12> */
.L_x_3882:
        /* <DEDUP_REMOVED lines=15> */
.L_x_3883:
        /* <DEDUP_REMOVED lines=15> */
.L_x_3884:
        /* <DEDUP_REMOVED lines=15> */
.L_x_3885:
        /* <DEDUP_REMOVED lines=10> */
.L_x_3877:
[----:B------:R-:W-:Y:S05]  /*348b0*/  BSYNC B0 ;  /* 0x0000000000007941 */ /* 0x000fea0003800000 */
.L_x_3876:
[----:B-1----:R-:W4:Y:S04]  /*348c0*/  LDL R4, [R1+0x4a0] ;  /* 0x0004a00001047983 */ /* 0x002f280000100800 */
[----:B------:R-:W2:Y:S01]  /*348d0*/  LDL R5, [R1+0x494] ;  /* 0x0004940001057983 */ /* 0x000ea20000100800 */
[----:B------:R-:W-:Y:S01]  /*348e0*/  BSSY B0, `(.L_x_3886) ;  /* 0x00001ff000007945 */ /* 0x000fe20003800000 */
[----:B----4-:R-:W-:-:S05]  /*348f0*/  VIADD R0, R4, 0xfffffffe ;  /* 0xfffffffe04007836 */ /* 0x010fca0000000000 */
[----:B--2---:R-:W-:-:S13]  /*34900*/  ISETP.GE.AND P0, PT, R0, R5, PT ;  /* 0x000000050000720c */ /* 0x004fda0003f06270 */
        /* <DEDUP_REMOVED lines=9> */
[----:B------:R-:W2:Y:S04]  /*349a0*/  LDL.LU R4, [R1+0x474] ;  /* 0x0004740001047983 */ /* 0x000ea80000300800 */
[----:B------:R-:W4:Y:S04]  /*349b0*/  LDL.LU R7, [R1+0x484] ;  /* 0x0004840001077983 */ /* 0x000f280000300800 */
[----:B------:R-:W3:Y:S01]  /*349c0*/  LDL R5, [R1+0x49c] ;  /* 0x00049c0001057983 */ /* 0x000ee20000100800 */
[----:B------:R-:W-:Y:S01]  /*349d0*/  BSSY B1, `(.L_x_3890) ;  /* 0x000009f000017945 */ /* 0x000fe20003800000 */
[----:B--2---:R-:W-:-:S05]  /*349e0*/  VIADD R2, R4, 0x1 ;  /* 0x0000000104027836 */ /* 0x004fca0000000000 */
[----:B------:R-:W-:-:S04]  /*349f0*/  ISETP.NE.AND P0, PT, R2, 0x2, PT ;  /* 0x000000020200780c */ /* 0x000fc80003f05270 */
[----:B------:R-:W-:Y:S02]  /*34a00*/  SEL R3, RZ, 0x1, P0 ;  /* 0x00000001ff037807 */ /* 0x000fe40000000000 */
[----:B-----5:R-:W-:Y:S02]  /*34a10*/  SEL R8, R2, RZ, P0 ;  /* 0x000000ff02087207 */ /* 0x020fe40000000000 */
[----:B----4-:R-:W-:-:S03]  /*34a20*/  LOP3.LUT R7, R7, R3, RZ, 0x3c, !PT ;  /* 0x0000000307077212 */ /* 0x010fc600078e3cff */
[----:B------:R0:W-:Y:S04]  /*34a30*/  STL [R1+0x474], R8 ;  /* 0x0004740801007387 */ /* 0x0001e80000100800 */
[----:B------:R0:W-:Y:S01]  /*34a40*/  STL [R1+0x484], R7 ;  /* 0x0004840701007387 */ /* 0x0001e20000100800 */
[----:B---3--:R-:W-:-:S13]  /*34a50*/  LOP3.LUT P2, RZ, R5, 0x1, RZ, 0xc0, !PT ;  /* 0x0000000105ff7812 */ /* 0x008fda000784c0ff */
        /* <DEDUP_REMOVED lines=24> */
.L_x_3892:
[----:B------:R-:W2:Y:S01]  /*34be0*/  LDL R2, [R1+0x470] ;  /* 0x0004700001027983 */ /* 0x000ea20000100800 */
[----:B0-----:R-:W-:Y:S01]  /*34bf0*/  SHF.L.U32 R5, R7, 0x1f, RZ ;  /* 0x0000001f07057819 */ /* 0x001fe200000006ff */
[----:B------:R-:W0:Y:S01]  /*34c00*/  S2R R3, SR_TID.X ;  /* 0x0000000000037919 */ /* 0x000e220000002100 */
[----:B------:R-:W-:Y:S01]  /*34c10*/  BSSY B3, `(.L_x_3893) ;  /* 0x0000006000037945 */ /* 0x000fe20003800000 */
[----:B0-----:R-:W-:-:S04]  /*34c20*/  LOP3.LUT R3, R3, 0x7f, RZ, 0xc0, !PT ;  /* 0x0000007f03037812 */ /* 0x001fc800078ec0ff */
[----:B------:R-:W-:Y:S01]  /*34c30*/  ISETP.NE.AND P1, PT, R3, RZ, PT ;  /* 0x000000ff0300720c */ /* 0x000fe20003f25270 */
[----:B--2---:R-:W-:-:S04]  /*34c40*/  IMAD R2, R8, 0x8, R2 ;  /* 0x0000000808027824 */ /* 0x004fc800078e0202 */
[----:B------:R-:W0:Y:S02]  /*34c50*/  SYNCS.PHASECHK.TRANS64.TRYWAIT P0, [R2+URZ+0x32440], R5 ;  /* 0x03244005020075a7 */ /* 0x000e24000800017f */
[----:B0-----:R-:W-:Y:S06]  /*34c60*/  @!P0 BRA `(.L_x_3894) ;  /* 0x0000005c00988947 */ /* 0x001fec0003800000 */
.L_x_4065:
[----:B------:R-:W-:Y:S05]  /*34c70*/  BSYNC B3 ;  /* 0x0000000000037941 */ /* 0x000fea0003800000 */
.L_x_3893:
        /* <DEDUP_REMOVED lines=9> */
.L_x_3896:
[----:B------:R-:W-:Y:S05]  /*34d10*/  BSYNC B3 ;  /* 0x0000000000037941 */ /* 0x000fea0003800000 */
.L_x_3895:
        /* <DEDUP_REMOVED lines=14> */
.L_x_3897:
        /* <DEDUP_REMOVED lines=13> */
.L_x_4066:
[----:B------:R-:W-:Y:S05]  /*34ed0*/  BSYNC B3 ;  /* 0x0000000000037941 */ /* 0x000fea0003800000 */
.L_x_3898:
        /* <DEDUP_REMOVED lines=11> */
.L_x_3901:
[----:B------:R-:W-:Y:S05]  /*34f90*/  BSYNC B3 ;  /* 0x0000000000037941 */ /* 0x000fea0003800000 */
.L_x_3900:
        /* <DEDUP_REMOVED lines=11> */
.L_x_3902:
        /* <DEDUP_REMOVED lines=15> */
.L_x_3903:
        /* <DEDUP_REMOVED lines=15> */
.L_x_3904:
        /* <DEDUP_REMOVED lines=15> */
.L_x_3905:
        /* <DEDUP_REMOVED lines=10> */
.L_x_3891:
[----:B------:R-:W-:Y:S05]  /*353c0*/  BSYNC B1 ;  /* 0x0000000000017941 */ /* 0x000fea0003800000 */
.L_x_3890:
[----:B------:R-:W2:Y:S02]  /*353d0*/  LDL R4, [R1+0x4a0] ;  /* 0x0004a00001047983 */ /* 0x000ea40000100800 */
[----:B--2---:R-:W-:-:S07]  /*353e0*/  VIADD R0, R4, 0xfffffffd ;  /* 0xfffffffd04007836 */ /* 0x004fce0000000000 */
.L_x_3889:
[----:B------:R-:W-:Y:S05]  /*353f0*/  BSYNC B2 ;  /* 0x0000000000027941 */ /* 0x000fea0003800000 */
.L_x_3888:
[----:B------:R-:W2:Y:S01]  /*35400*/  LDL.LU R2, [R1+0x4a0] ;  /* 0x0004a00001027983 */ /* 0x000ea20000300800 */
[----:B------:R-:W-:Y:S01]  /*35410*/  VIADD R6, R6, 0xfffffffe ;  /* 0xfffffffe06067836 */ /* 0x000fe20000000000 */
[----:B--2---:R-:W-:-:S04]  /*35420*/  LOP3.LUT R2, RZ, R2, RZ, 0x33, !PT ;  /* 0x00000002ff027212 */ /* 0x004fc800078e33ff */
[----:B------:R-:W-:-:S13]  /*35430*/  ISETP.NE.AND P0, PT, R6, R2, PT ;  /* 0x000000020600720c */ /* 0x000fda0003f05270 */
[----:B------:R-:W-:Y:S05]  /*35440*/  @!P0 BRA `(.L_x_3887) ;  /* 0x0000001400208947 */ /* 0x000fea0003800000 */
.L_x_3938:
[----:B------:R-:W2:Y:S04]  /*35450*/  LDL R4, [R1+0x49c] ;  /* 0x00049c0001047983 */ /* 0x000ea80000100800 */
[----:B------:R-:W4:Y:S04]  /*35460*/  LDL.LU R3, [R1+0x474] ;  /* 0x0004740001037983 */ /* 0x000f280000300800 */
[----:B------:R-:W3:Y:S01]  /*35470*/  LDL.LU R2, [R1+0x484] ;  /* 0x0004840001027983 */ /* 0x000ee20000300800 */
[----:B------:R-:W-:Y:S05]  /*35480*/  YIELD ;  /* 0x0000000000007946 */ /* 0x000fea0003800000 */
[----:B------:R-:W-:Y:S01]  /*35490*/  BSSY B1, `(.L_x_3906) ;  /* 0x000009c000017945 */ /* 0x000fe20003800000 */
[----:B--2---:R-:W-:Y:S01]  /*354a0*/  LOP3.LUT P1, RZ, R4, 0x1, RZ, 0xc0, !PT ;  /* 0x0000000104ff7812 */ /* 0x004fe2000782c0ff */
[----:B----4-:R-:W-:-:S05]  /*354b0*/  VIADD R7, R3, 0x1 ;  /* 0x0000000103077836 */ /* 0x010fca0000000000 */
        /* <DEDUP_REMOVED lines=29> */
.L_x_3908:
        /* <DEDUP_REMOVED lines=9> */
.L_x_4067:
[----:B------:R-:W-:Y:S05]  /*35720*/  BSYNC B2 ;  /* 0x0000000000027941 */ /* 0x000fea0003800000 */
.L_x_3909:
        /* <DEDUP_REMOVED lines=9> */
.L_x_3912:
[----:B------:R-:W-:Y:S05]  /*357c0*/  BSYNC B2 ;  /* 0x0000000000027941 */ /* 0x000fea0003800000 */
.L_x_3911:
        /* <DEDUP_REMOVED lines=13> */
.L_x_3913:
        /* <DEDUP_REMOVED lines=13> */
.L_x_4068:
[----:B------:R-:W-:Y:S05]  /*35970*/  BSYNC B2 ;  /* 0x0000000000027941 */ /* 0x000fea0003800000 */
.L_x_3914:
        /* <DEDUP_REMOVED lines=11> */
.L_x_3917:
[----:B------:R-:W-:Y:S05]  /*35a30*/  BSYNC B2 ;  /* 0x0000000000027941 */ /* 0x000fea0003800000 */
.L_x_3916:
        /* <DEDUP_REMOVED lines=10> */
.L_x_3918:
        /* <DEDUP_REMOVED lines=15> */
.L_x_3919:
        /* <DEDUP_REMOVED lines=15> */
.L_x_3920:
        /* <DEDUP_REMOVED lines=15> */
.L_x_3921:
        /* <DEDUP_REMOVED lines=10> */
.L_x_3907:
[----:B------:R-:W-:Y:S05]  /*35e50*/  BSYNC B1 ;  /* 0x0000000000017941 */ /* 0x000fea0003800000 */
.L_x_3906:
        /* <DEDUP_REMOVED lines=36> */
.L_x_3924:
        /* <DEDUP_REMOVED lines=9> */
.L_x_4069:
[----:B------:R-:W-:Y:S05]  /*36130*/  BSYNC B2 ;  /* 0x0000000000027941 */ /* 0x000fea0003800000 */
.L_x_3925:
        /* <DEDUP_REMOVED lines=9> */
.L_x_3928:
[----:B------:R-:W-:Y:S05]  /*361d0*/  BSYNC B2 ;  /* 0x0000000000027941 */ /* 0x000fea0003800000 */
.L_x_3927:
        /* <DEDUP_REMOVED lines=14> */
.L_x_3929:
        /* <DEDUP_REMOVED lines=13> */
.L_x_4070:
[----:B------:R-:W-:Y:S05]  /*36390*/  BSYNC B2 ;  /* 0x0000000000027941 */ /* 0x000fea0003800000 */
.L_x_3930:
        /* <DEDUP_REMOVED lines=11> */
.L_x_3933:
[----:B------:R-:W-:Y:S05]  /*36450*/  BSYNC B2 ;  /* 0x0000000000027941 */ /* 0x000fea0003800000 */
.L_x_3932:
        /* <DEDUP_REMOVED lines=11> */
.L_x_3934:
        /* <DEDUP_REMOVED lines=15> */
.L_x_3935:
        /* <DEDUP_REMOVED lines=15> */
.L_x_3936:
        /* <DEDUP_REMOVED lines=15> */
.L_x_3937:
        /* <DEDUP_REMOVED lines=10> */
.L_x_3923:
[----:B------:R-:W-:Y:S05]  /*36880*/  BSYNC B1 ;  /* 0x0000000000017941 */ /* 0x000fea0003800000 */
.L_x_3922:
[----:B------:R-:W2:Y:S01]  /*36890*/  LDL R5, [R1+0x494] ;  /* 0x0004940001057983 */ /* 0x000ea20000100800 */
[----:B------:R-:W-:Y:S01]  /*368a0*/  VIADD R0, R0, 0xfffffffe ;  /* 0xfffffffe00007836 */ /* 0x000fe20000000000 */
[----:B--2---:R-:W-:-:S13]  /*368b0*/  ISETP.GT.AND P0, PT, R6, R5, PT ;  /* 0x000000050600720c */ /* 0x004fda0003f04270 */
[----:B------:R-:W-:Y:S05]  /*368c0*/  @P0 BRA `(.L_x_3938) ;  /* 0xffffffe800e00947 */ /* 0x000fea000383ffff */
.L_x_3887:
[----:B------:R-:W-:Y:S05]  /*368d0*/  BSYNC B0 ;  /* 0x0000000000007941 */ /* 0x000fea0003800000 */
.L_x_3886:
[----:B------:R-:W2:Y:S04]  /*368e0*/  LDL.LU R4, [R1+0x474] ;  /* 0x0004740001047983 */ /* 0x000ea80000300800 */
[----:B------:R-:W4:Y:S01]  /*368f0*/  LDL.LU R3, [R1+0x484] ;  /* 0x0004840001037983 */ /* 0x000f220000300800 */
[----:B------:R-:W0:Y:S01]  /*36900*/  S2R R2, SR_TID.X ;  /* 0x0000000000027919 */ /* 0x000e220000002100 */
[----:B------:R-:W-:Y:S01]  /*36910*/  BSSY B0, `(.L_x_3939) ;  /* 0x0000015000007945 */ /* 0x000fe20003800000 */
[----:B0-----:R-:W-:-:S04]  /*36920*/  LOP3.LUT R2, R2, 0x7f, RZ, 0xc0, !PT ;  /* 0x0000007f02027812 */ /* 0x001fc800078ec0ff */
[----:B------:R-:W-:Y:S01]  /*36930*/  ISETP.NE.AND P1, PT, R2, RZ, PT ;  /* 0x000000ff0200720c */ /* 0x000fe20003f25270 */
[----:B--2---:R-:W-:-:S05]  /*36940*/  VIADD R0, R4, 0x1 ;  /* 0x0000000104007836 */ /* 0x004fca0000000000 */
[----:B------:R-:W-:-:S04]  /*36950*/  ISETP.NE.AND P0, PT, R0, 0x2, PT ;  /* 0x000000020000780c */ /* 0x000fc80003f05270 */
[----:B------:R-:W-:-:S04]  /*36960*/  SEL R2, RZ, 0x1, P0 ;  /* 0x00000001ff027807 */ /* 0x000fc80000000000 */
[----:B----4-:R-:W-:-:S05]  /*36970*/  LOP3.LUT R3, R3, R2, RZ, 0x3c, !PT ;  /* 0x0000000203037212 */ /* 0x010fca00078e3cff */
[----:B------:R0:W-:Y:S01]  /*36980*/  STL [R1+0x484], R3 ;  /* 0x0004840301007387 */ /* 0x0001e20000100800 */
[----:B------:R-:W-:Y:S05]  /*36990*/  @P1 BRA `(.L_x_3940) ;  /* 0x0000000000301947 */ /* 0x000fea0003800000 */
[----:B0-----:R-:W0:Y:S01]  /*369a0*/  S2R R3, SR_LANEID ;  /* 0x0000000000037919 */ /* 0x001e220000000000 */
        /* <DEDUP_REMOVED lines=10> */
[----:B0-----:R-:W-:-:S07]  /*36a50*/  IADD3 R16, R2, UR39, R7 ;  /* 0x0000002702107c10 */ /* 0x001fce000fffe007 */
.L_x_3940:
[----:B------:R-:W-:Y:S05]  /*36a60*/  BSYNC B0 ;  /* 0x0000000000007941 */ /* 0x000fea0003800000 */
.L_x_3939:
[----:B------:R-:W-:-:S05]  /*36a70*/  SEL R0, R0, RZ, P0 ;  /* 0x000000ff00007207 */ /* 0x000fca0000000000 */
[----:B------:R1:W-:Y:S02]  /*36a80*/  STL [R1+0x474], R0 ;  /* 0x0004740001007387 */ /* 0x0003e40000100800 */
.L_x_3852:
[----:B------:R-:W-:Y:S05]  /*36a90*/  BSYNC B7 ;  /* 0x0000000000077941 */ /* 0x000fea0003800000 */
.L_x_3850:
[----:B-1----:R-:W2:Y:S02]  /*36aa0*/  LDL R0, [R1+0x49c] ;  /* 0x00049c0001007983 */ /* 0x002ea40000100800 */
[----:B--2---:R-:W-:-:S13]  /*36ab0*/  LOP3.LUT P0, RZ, R0, 0x40, RZ, 0xc0, !PT ;  /* 0x0000004000ff7812 */ /* 0x004fda000780c0ff */
[----:B------:R-:W-:Y:S05]  /*36ac0*/  @!P0 BRA `(.L_x_3941) ;  /* 0x0000000000288947 */ /* 0x000fea0003800000 */
[----:B------:R-:W-:Y:S05]  /*36ad0*/  WARPSYNC.ALL ;  /* 0x0000000000007948 */ /* 0x000fea0003800000 */
[----:B------:R-:W1:Y:S08]  /*36ae0*/  S2UR UR5, SR_CgaCtaId ;  /* 0x00000000000579c3 */ /* 0x000e700000008800 */
[----:B------:R-:W-:Y:S06]  /*36af0*/  BAR.SYNC.DEFER_BLOCKING 0x5, 0x180 ;  /* 0x0146000000007b1d */ /* 0x000fec0000010000 */
[----:B------:R-:W-:-:S02]  /*36b00*/  UMOV UR4, 0x400 ;  /* 0x0000040000047882 */ /* 0x000fc40000000000 */
[----:B-1----:R-:W-:-:S06]  /*36b10*/  ULEA UR4, UR5, UR4, 0x18 ;  /* 0x0000000405047291 */ /* 0x002fcc000f8ec03f */
[----:B------:R-:W-:-:S05]  /*36b20*/  IMAD.U32 R0, RZ, RZ, UR4 ;  /* 0x00000004ff007e24 */ /* 0x000fca000f8e00ff */
[----:B------:R1:W2:Y:S04]  /*36b30*/  LDS.128 R16, [R0+0x324d0] ;  /* 0x0324d00000107984 */ /* 0x0002a80000000c00 */
[----:B------:R1:W-:Y:S01]  /*36b40*/  STL [R1+0x470], R0 ;  /* 0x0004700001007387 */ /* 0x0003e20000100800 */
[----:B------:R-:W-:Y:S06]  /*36b50*/  BAR.ARV 0x4, 0x180 ;  /* 0x0106000000007b1d */ /* 0x000fec0000002000 */
[----:B------:R-:W-:Y:S05]  /*36b60*/  BRA `(.L_x_3942) ;  /* 0x0000000800d87947 */ /* 0x000fea0003800000 */
.L_x_3941:
[----:B------:R-:W1:Y:S01]  /*36b70*/  S2R R0, SR_TID.X ;  /* 0x0000000000007919 */ /* 0x000e620000002100 */
[----:B------:R-:W-:Y:S01]  /*36b80*/  UMOV UR4, 0xffffffff ;  /* 0xffffffff00047882 */ /* 0x000fe20000000000 */
[----:B-1----:R-:W-:-:S04]  /*36b90*/  LOP3.LUT R6, R0, 0x1f, RZ, 0xc0, !PT ;  /* 0x0000001f00067812 */ /* 0x002fc800078ec0ff */
        /* <DEDUP_REMOVED lines=19> */
[----:B------:R-:W-:Y:S04]  /*36cd0*/  SHFL.IDX PT, R0, R16, RZ, 0x1f ;  /* 0x00001fff10007589 */ /* 0x000fe800000e0000 */
        /* <DEDUP_REMOVED lines=13> */
.L_x_4080:
[----:B------:R-:W-:Y:S02]  /*36db0*/  ULDC UR4, c[0x0][0xd38] ;  /* 0x00034e0000047ab9 */ /* 0x000fe40000000800 */
[----:B------:R-:W-:-:S04]  /*36dc0*/  IMAD.U32 R4, RZ, RZ, UR4 ;  /* 0x00000004ff047e24 */ /* 0x000fc8000f8e00ff */
[----:B-1----:R-:W-:-:S04]  /*36dd0*/  IMAD R16, R16, R4, RZ ;  /* 0x0000000410107224 */ /* 0x002fc800078e02ff */
[----:B------:R-:W-:-:S05]  /*36de0*/  IMAD.IADD R5, R5, 0x1, R16 ;  /* 0x0000000105057824 */ /* 0x000fca00078e0210 */
[----:B------:R-:W-:-:S13]  /*36df0*/  ISETP.GT.AND P6, PT, R5, R0, PT ;  /* 0x000000000500720c */ /* 0x000fda0003fc4270 */
[----:B------:R-:W-:Y:S05]  /*36e00*/  @P6 BRA `(.L_x_3944) ;  /* 0x00000000009c6947 */ /* 0x000fea0003800000 */
.L_x_3949:
[----:B0-----:R-:W0:Y:S01]  /*36e10*/  LDC R2, c[0x0][0xd3c] ;  /* 0x00034f00ff027b82 */ /* 0x001e220000000800 */
[----:B------:R-:W-:-:S05]  /*36e20*/  VIADD R19, R19, 0x1f ;  /* 0x0000001f13137836 */ /* 0x000fca0000000000 */
[----:B0-----:R-:W-:-:S13]  /*36e30*/  ISETP.GE.AND P6, PT, R19, R2, PT ;  /* 0x000000021300720c */ /* 0x001fda0003fc6270 */
[----:B------:R-:W-:Y:S05]  /*36e40*/  @P6 BRA `(.L_x_3945) ;  /* 0x0000000400d46947 */ /* 0x000fea0003800000 */
[----:B------:R-:W0:Y:S01]  /*36e50*/  S2R R3, SR_TID.X ;  /* 0x0000000000037919 */ /* 0x000e220000002100 */
[----:B------:R-:W-:Y:S01]  /*36e60*/  BSSY B0, `(.L_x_3946) ;  /* 0x0000009000007945 */ /* 0x000fe20003800000 */
[----:B0-----:R-:W-:-:S05]  /*36e70*/  LOP3.LUT R3, R3, 0x1f, RZ, 0xc0, !PT ;  /* 0x0000001f03037812 */ /* 0x001fca00078ec0ff */
[----:B------:R-:W-:Y:S02]  /*36e80*/  IMAD.IADD R4, R19, 0x1, R3 ;  /* 0x0000000113047824 */ /* 0x000fe400078e0203 */
[----:B------:R-:W-:-:S03]  /*36e90*/  IMAD.MOV.U32 R3, RZ, RZ, RZ ;  /* 0x000000ffff037224 */ /* 0x000fc600078e00ff */
[----:B------:R-:W-:-:S13]  /*36ea0*/  ISETP.GE.OR P6, PT, R4, R2, !P0 ;  /* 0x000000020400720c */ /* 0x000fda00047c6670 */
[----:B------:R-:W-:Y:S05]  /*36eb0*/  @P6 BRA `(.L_x_3947) ;  /* 0x00000000000c6947 */ /* 0x000fea0003800000 */
[----:B------:R-:W0:Y:S02]  /*36ec0*/  LDC.64 R2, c[0x0][0xd80] ;  /* 0x00036000ff027b82 */ /* 0x000e240000000a00 */
[----:B0-----:R-:W-:-:S06]  /*36ed0*/  IMAD.WIDE R2, R4, 0x4, R2 ;  /* 0x0000000404027825 */ /* 0x001fcc00078e0202 */
[----:B------:R0:W5:Y:S02]  /*36ee0*/  LDG.E R3, desc[UR42][R2.64] ;  /* 0x0000002a02037981 */ /* 0x000164000c1e1900 */
.L_x_3947:
[----:B------:R-:W-:Y:S05]  /*36ef0*/  BSYNC B0 ;  /* 0x0000000000007941 */ /* 0x000fea0003800000 */
.L_x_3946:
        /* <DEDUP_REMOVED lines=18> */
.L_x_4088:
[----:B------:R-:W-:Y:S02]  /*37020*/  ULDC UR4, c[0x0][0xd38] ;  /* 0x00034e0000047ab9 */ /* 0x000fe40000000800 */
[----:B------:R-:W-:-:S04]  /*37030*/  IMAD.U32 R4, RZ, RZ, UR4 ;  /* 0x00000004ff047e24 */ /* 0x000fc8000f8e00ff */
[----:B-1----:R-:W-:-:S04]  /*37040*/  IMAD R16, R16, R4, RZ ;  /* 0x0000000410107224 */ /* 0x002fc800078e02ff */
[----:B------:R-:W-:-:S05]  /*37050*/  IMAD.IADD R5, R16, 0x1, R5 ;  /* 0x0000000110057824 */ /* 0x000fca00078e0205 */
[----:B------:R-:W-:-:S13]  /*37060*/  ISETP.GT.AND P6, PT, R5, R0, PT ;  /* 0x000000000500720c */ /* 0x000fda0003fc4270 */
[----:B------:R-:W-:Y:S05]  /*37070*/  @!P6 BRA `(.L_x_3949) ;  /* 0xfffffffc0064e947 */ /* 0x000fea000383ffff */
.L_x_3944:
        /* <DEDUP_REMOVED lines=8> */
.L_x_4092:
[----:B------:R-:W-:Y:S01]  /*37100*/  ISETP.NE.AND P0, PT, R5, RZ, PT ;  /* 0x000000ff0500720c */ /* 0x000fe20003f05270 */
[----:B------:R-:W-:-:S12]  /*37110*/  IMAD.MOV.U32 R5, RZ, RZ, RZ ;  /* 0x000000ffff057224 */ /* 0x000fd800078e00ff */
[----:B------:R-:W-:Y:S05]  /*37120*/  @!P0 BRA `(.L_x_3951) ;  /* 0x0000000000148947 */ /* 0x000fea0003800000 */
[----:B------:R-:W-:Y:S01]  /*37130*/  UMOV UR4, 0xffffffff ;  /* 0xffffffff00047882 */ /* 0x000fe20000000000 */
[----:B------:R-:W-:Y:S02]  /*37140*/  VIADD R12, R6, 0xffffffff ;  /* 0xffffffff060c7836 */ /* 0x000fe40000000000 */
[----:B------:R-:W-:Y:S05]  /*37150*/  BRA.DIV UR4, `(.L_x_3952) ;  /* 0x0000004604307947 */ /* 0x000fea000b800000 */
[----:B0-----:R0:W4:Y:S02]  /*37160*/  SHFL.IDX PT, R2, R2, R12, 0x1f ;  /* 0x00001f0c02027589 */ /* 0x00112400000e0000 */
.L_x_4095:
[----:B----4-:R-:W-:-:S07]  /*37170*/  IMAD.MOV.U32 R5, RZ, RZ, R2 ;  /* 0x000000ffff057224 */ /* 0x010fce00078e0002 */
.L_x_3951:
        /* <DEDUP_REMOVED lines=35> */
[----:B------:R-:W-:-:S04]  /*373b0*/  VIADDMNMX R4, R3, R4, R7, PT ;  /* 0x0000000403047246 */ /* 0x000fc80003800107 */
        /* <DEDUP_REMOVED lines=19> */
[C---:B------:R-:W-:Y:S01]  /*374f0*/  LOP3.LUT R3, R0.reuse, R4, RZ, 0x3c, !PT ;  /* 0x0000000400037212 */ /* 0x040fe200078e3cff */
[----:B------:R-:W-:-:S03]  /*37500*/  IMAD.IADD R0, R0, 0x1, R5 ;  /* 0x0000000100007824 */ /* 0x000fc600078e0205 */
        /* <DEDUP_REMOVED lines=9> */
.L_x_3945:
[----:B------:R-:W-:Y:S01]  /*375a0*/  UMOV UR4, URZ ;  /* 0x0000003f00047c82 */ /* 0x000fe20008000000 */
[----:B------:R-:W-:Y:S01]  /*375b0*/  UMOV UR5, URZ ;  /* 0x0000003f00057c82 */ /* 0x000fe20008000000 */
[----:B------:R-:W-:Y:S01]  /*375c0*/  ULDC UR6, c[0x0][0xd3c] ;  /* 0x00034f0000067ab9 */ /* 0x000fe20000000800 */
[----:B------:R-:W-:Y:S02]  /*375d0*/  IMAD.MOV.U32 R16, RZ, RZ, R0 ;  /* 0x000000ffff107224 */ /* 0x000fe400078e0000 */
[----:B------:R-:W-:Y:S02]  /*375e0*/  IMAD.U32 R17, RZ, RZ, UR4 ;  /* 0x00000004ff117e24 */ /* 0x000fe4000f8e00ff */
[----:B------:R-:W-:Y:S02]  /*375f0*/  IMAD.U32 R18, RZ, RZ, UR5 ;  /* 0x00000005ff127e24 */ /* 0x000fe4000f8e00ff */
[----:B------:R-:W-:-:S07]  /*37600*/  IMAD.U32 R19, RZ, RZ, UR6 ;  /* 0x00000006ff137e24 */ /* 0x000fce000f8e00ff */
.L_x_3953:
        /* <DEDUP_REMOVED lines=12> */
.L_x_3942:
[----:B------:R-:W-:Y:S02]  /*376d0*/  ULDC UR4, c[0x0][0xd3c] ;  /* 0x00034f0000047ab9 */ /* 0x000fe40000000800 */
[----:B--2---:R-:W-:-:S13]  /*376e0*/  ISETP.GE.AND P0, PT, R19, UR4, PT ;  /* 0x0000000413007c0c */ /* 0x004fda000bf06270 */
[----:B------:R-:W-:Y:S05]  /*376f0*/  @!P0 BRA `(.L_x_3954) ;  /* 0xffffff8000f08947 */ /* 0x000fea000383ffff */
[----:B------:R-:W-:Y:S05]  /*37700*/  BSYNC B8 ;  /* 0x0000000000087941 */ /* 0x000fea0003800000 */
.L_x_3792:
[----:B-1----:R-:W2:Y:S01]  /*37710*/  LDL.LU R0, [R1+0x4e4] ;  /* 0x0004e40001007983 */ /* 0x002ea20000300800 */
[----:B------:R-:W-:Y:S01]  /*37720*/  BSSY B0, `(.L_x_3955) ;  /* 0x000000b000007945 */ /* 0x000fe20003800000 */
[----:B------:R-:W1:Y:S01]  /*37730*/  S2R R5, SR_CgaCtaId ;  /* 0x0000000000057919 */ /* 0x000e620000008800 */
        /* <DEDUP_REMOVED lines=9> */
.L_x_4096:
[----:B------:R-:W-:Y:S05]  /*377d0*/  BSYNC B0 ;  /* 0x0000000000007941 */ /* 0x000fea0003800000 */
.L_x_3955:
[----:B------:R-:W-:-:S03]  /*377e0*/  UMOV UR4, 0xffffffff ;  /* 0xffffffff00047882 */ /* 0x000fc60000000000 */
[----:B------:R-:W-:Y:S05]  /*377f0*/  BRA.DIV UR4, `(.L_x_3957) ;  /* 0x0000003e04c47947 */ /* 0x000fea000b800000 */
[----:B------:R-:W1:Y:S02]  /*37800*/  S2R R2, SR_TID.X ;  /* 0x0000000000027919 */ /* 0x000e640000002100 */
[----:B-1----:R-:W-:-:S04]  /*37810*/  SHF.R.U32.HI R2, RZ, 0x5, R2 ;  /* 0x00000005ff027819 */ /* 0x002fc80000011602 */
[----:B------:R-:W-:-:S05]  /*37820*/  LOP3.LUT R2, R2, 0x3, RZ, 0xc0, !PT ;  /* 0x0000000302027812 */ /* 0x000fca00078ec0ff */
[----:B------:R1:W2:Y:S02]  /*37830*/  SHFL.IDX PT, R14, R2, RZ, 0x1f ;  /* 0x00001fff020e7589 */ /* 0x0002a400000e0000 */
.L_x_4099:
[----:B--2---:R-:W-:-:S13]  /*37840*/  ISETP.NE.AND P0, PT, R14, RZ, PT ;  /* 0x000000ff0e00720c */ /* 0x004fda0003f05270 */
[----:B------:R-:W-:Y:S05]  /*37850*/  @P0 BRA `(.L_x_3567) ;  /* 0x0000000000940947 */ /* 0x000fea0003800000 */
[----:B------:R-:W-:-:S03]  /*37860*/  UMOV UR4, 0xffffffff ;  /* 0xffffffff00047882 */ /* 0x000fc60000000000 */
[----:B------:R-:W-:Y:S05]  /*37870*/  BRA.DIV UR4, `(.L_x_3958) ;  /* 0x0000003e04d87947 */ /* 0x000fea000b800000 */
[----:B------:R-:W-:-:S13]  /*37880*/  ELECT P6, URZ, PT ;  /* 0x00000000003f782f */ /* 0x000fda00038c0000 */
.L_x_4102:
[----:B------:R-:W-:Y:S05]  /*37890*/  @!P6 BRA `(.L_x_3567) ;  /* 0x000000000084e947 */ /* 0x000fea0003800000 */
[----:B------:R-:W-:-:S06]  /*378a0*/  ULOP3.LUT UR4, UR38, 0x2, URZ, 0xfc, !UPT ;  /* 0x0000000226047892 */ /* 0x000fcc000f8efc3f */
[----:B-1----:R-:W-:-:S05]  /*378b0*/  IMAD.U32 R2, RZ, RZ, UR4 ;  /* 0x00000004ff027e24 */ /* 0x002fca000f8e00ff */
[----:B------:R-:W-:-:S13]  /*378c0*/  ISETP.NE.AND P2, PT, R2, 0x3, PT ;  /* 0x000000030200780c */ /* 0x000fda0003f45270 */
[----:B------:R-:W-:Y:S05]  /*378d0*/  @!P2 BRA `(.L_x_3959) ;  /* 0x000000000004a947 */ /* 0x000fea0003800000 */
[----:B------:R-:W-:Y:S01]  /*378e0*/  BPT.TRAP 0x1 ;  /* 0x000000040000795c */ /* 0x000fe20000300000 */
.L_x_3959:
[----:B0-----:R-:W2:Y:S04]  /*378f0*/  LDL R3, [R1+0x474] ;  /* 0x0004740001037983 */ /* 0x001ea80000100800 */
[----:B------:R-:W4:Y:S01]  /*37900*/  LDL.LU R7, [R1+0x484] ;  /* 0x0004840001077983 */ /* 0x000f220000300800 */
[----:B------:R-:W-:-:S04]  /*37910*/  VIADD R2, R0, 0x32440 ;  /* 0x0003244000027836 */ /* 0x000fc80000000000 */
[C---:B--2---:R-:W-:Y:S02]  /*37920*/  IMAD R6, R3.reuse, 0x8, R2 ;  /* 0x0000000803067824 */ /* 0x044fe400078e0202 */
[----:B------:R-:W-:Y:S01]  /*37930*/  VIADD R3, R3, 0x1 ;  /* 0x0000000103037836 */ /* 0x000fe20000000000 */
[----:B----4-:R-:W-:-:S04]  /*37940*/  SHF.L.U32 R5, R7, 0x1f, RZ ;  /* 0x0000001f07057819 */ /* 0x010fc800000006ff */
        /* <DEDUP_REMOVED lines=8> */
.L_x_4103:
[----:B------:R-:W1:Y:S02]  /*379d0*/  SYNCS.PHASECHK.TRANS64.TRYWAIT P0, [R7+URZ], R2 ;  /* 0x00000002070075a7 */ /* 0x000e64000800017f */
[----:B-1----:R-:W-:Y:S05]  /*379e0*/  @!P0 BRA `(.L_x_3961) ;  /* 0x0000003c00b08947 */ /* 0x002fea0003800000 */
.L_x_4104:
[----:B------:R-:W-:Y:S05]  /*379f0*/  @!P2 BRA `(.L_x_3962) ;  /* 0x000000000004a947 */ /* 0x000fea0003800000 */
[----:B------:R-:W-:Y:S01]  /*37a00*/  BPT.TRAP 0x1 ;  /* 0x000000040000795c */ /* 0x000fe20000300000 */
.L_x_3962:
[----:B------:R-:W2:Y:S01]  /*37a10*/  LDL.LU R4, [R1+0x474] ;  /* 0x0004740001047983 */ /* 0x000ea20000300800 */
[----:B------:R-:W-:-:S04]  /*37a20*/  VIADD R0, R0, 0x32460 ;  /* 0x0003246000007836 */ /* 0x000fc80000000000 */
[----:B--2---:R-:W-:-:S04]  /*37a30*/  IMAD R4, R4, 0x8, R0 ;  /* 0x0000000804047824 */ /* 0x004fc800078e0200 */
[----:B------:R-:W2:Y:S02]  /*37a40*/  SYNCS.PHASECHK.TRANS64.TRYWAIT P0, [R4+URZ], R5 ;  /* 0x00000005040075a7 */ /* 0x000ea4000800017f */
[----:B--2---:R-:W-:Y:S05]  /*37a50*/  @!P0 BRA `(.L_x_3963) ;  /* 0x0000003c00a88947 */ /* 0x004fea0003800000 */
.L_x_4105:
[----:B------:R-:W-:-:S07]  /*37a60*/  IMAD R3, R3, 0x8, R0 ;  /* 0x0000000803037824 */ /* 0x000fce00078e0200 */
.L_x_3964:
[----:B----4-:R4:W0:Y:S02]  /*37a70*/  SYNCS.PHASECHK.TRANS64.TRYWAIT P0, [R3+URZ], R2 ;  /* 0x00000002030075a7 */ /* 0x010824000800017f */
[----:B0-----:R-:W-:Y:S05]  /*37a80*/  @!P0 NANOSLEEP.SYNCS 0x989680 ;  /* 0x009896800000895d */ /* 0x001fea0003900000 */
[----:B------:R-:W0:Y:S02]  /*37a90*/  @!P0 SYNCS.PHASECHK.TRANS64 P0, [R3+URZ], R2 ;  /* 0x00000002030085a7 */ /* 0x000e24000800007f */
[----:B0-----:R-:W-:Y:S05]  /*37aa0*/  @!P0 BRA `(.L_x_3964) ;  /* 0xfffffffc00f08947 */ /* 0x001fea000383ffff */
.L_x_3567:
[----:B------:R-:W-:Y:S05]  /*37ab0*/  BSYNC B9 ;  /* 0x0000000000097941 */ /* 0x000fea0003800000 */
.L_x_3564:
[----:B------:R-:W-:Y:S05]  /*37ac0*/  EXIT ;  /* 0x000000000000794d */ /* 0x000fea0003800000 */
.L_x_3593:
[----:B0-----:R0:W1:Y:S02]  /*37ad0*/  SYNCS.PHASECHK.TRANS64.TRYWAIT P6, [R89+URZ+0x32490], R100 ;  /* 0x03249064590075a7 */ /* 0x00106400080c017f */
[----:B-1----:R-:W-:Y:S05]  /*37ae0*/  @!P6 NANOSLEEP.SYNCS 0x989680 ;  /* 0x009896800000e95d */ /* 0x002fea0003900000 */
[----:B------:R-:W1:Y:S02]  /*37af0*/  @!P6 SYNCS.PHASECHK.TRANS64 P6, [R89+URZ+0x32490], R100 ;  /* 0x032490645900e5a7 */ /* 0x000e6400080c007f */
[----:B-1----:R-:W-:Y:S05]  /*37b00*/  @!P6 BRA `(.L_x_3593) ;  /* 0xfffffffc00f0e947 */ /* 0x002fea000383ffff */
[----:B------:R-:W-:Y:S05]  /*37b10*/  BRA `(.L_x_3965) ;  /* 0xfffffcb400607947 */ /* 0x000fea000383ffff */
.L_x_3611:
[----:B0-----:R0:W1:Y:S02]  /*37b20*/  SYNCS.PHASECHK.TRANS64.TRYWAIT P5, [R89+URZ+0x32490], R100 ;  /* 0x03249064590075a7 */ /* 0x00106400080a017f */
[----:B-1----:R-:W-:Y:S05]  /*37b30*/  @!P5 NANOSLEEP.SYNCS 0x989680 ;  /* 0x009896800000d95d */ /* 0x002fea0003900000 */
[----:B------:R-:W1:Y:S02]  /*37b40*/  @!P5 SYNCS.PHASECHK.TRANS64 P5, [R89+URZ+0x32490], R100 ;  /* 0x032490645900d5a7 */ /* 0x000e6400080a007f */
[----:B-1----:R-:W-:Y:S05]  /*37b50*/  @!P5 BRA `(.L_x_3611) ;  /* 0xfffffffc00f0d947 */ /* 0x002fea000383ffff */
[----:B------:R-:W-:Y:S05]  /*37b60*/  BRA `(.L_x_3966) ;  /* 0xfffffcc8000c7947 */ /* 0x000fea000383ffff */
.L_x_3620:
[----:B0-----:R0:W1:Y:S02]  /*37b70*/  SYNCS.PHASECHK.TRANS64.TRYWAIT P4, [R89+URZ+0x32490], R100 ;  /* 0x03249064590075a7 */ /* 0x001064000808017f */
[----:B-1----:R-:W-:Y:S05]  /*37b80*/  @!P4 NANOSLEEP.SYNCS 0x989680 ;  /* 0x009896800000c95d */ /* 0x002fea0003900000 */
[----:B------:R-:W1:Y:S02]  /*37b90*/  @!P4 SYNCS.PHASECHK.TRANS64 P4, [R89+URZ+0x32490], R100 ;  /* 0x032490645900c5a7 */ /* 0x000e64000808007f */
[----:B-1----:R-:W-:Y:S05]  /*37ba0*/  @!P4 BRA `(.L_x_3620) ;  /* 0xfffffffc00f0c947 */ /* 0x002fea000383ffff */
[----:B------:R-:W-:Y:S05]  /*37bb0*/  BRA `(.L_x_3967) ;  /* 0xfffffcd8002c7947 */ /* 0x000fea000383ffff */
.L_x_3626:
[----:B-1----:R1:W2:Y:S02]  /*37bc0*/  SYNCS.PHASECHK.TRANS64.TRYWAIT P3, [R89+URZ+0x324b0], R100 ;  /* 0x0324b064590075a7 */ /* 0x0022a4000806017f */
[----:B--2---:R-:W-:Y:S05]  /*37bd0*/  @!P3 NANOSLEEP.SYNCS 0x989680 ;  /* 0x009896800000b95d */ /* 0x004fea0003900000 */
[----:B------:R-:W2:Y:S02]  /*37be0*/  @!P3 SYNCS.PHASECHK.TRANS64 P3, [R89+URZ+0x324b0], R100 ;  /* 0x0324b0645900b5a7 */ /* 0x000ea4000806007f */
[----:B--2---:R-:W-:Y:S05]  /*37bf0*/  @!P3 BRA `(.L_x_3626) ;  /* 0xfffffffc00f0b947 */ /* 0x004fea000383ffff */
[----:B------:R-:W-:Y:S05]  /*37c00*/  BRA `(.L_x_3968) ;  /* 0xfffffcd800bc7947 */ /* 0x000fea000383ffff */
.L_x_3642:
        /* <DEDUP_REMOVED lines=8> */
.L_x_3970:
[----:B------:R-:W-:Y:S05]  /*37c90*/  BSYNC B0 ;  /* 0x0000000000007941 */ /* 0x000fea0003800000 */
.L_x_3969:
[----:B------:R-:W-:Y:S05]  /*37ca0*/  BRA `(.L_x_3971) ;  /* 0xfffffce800fc7947 */ /* 0x000fea000383ffff */
.L_x_3654:
        /* <DEDUP_REMOVED lines=8> */
.L_x_3973:
[----:B------:R-:W-:Y:S05]  /*37d30*/  BSYNC B1 ;  /* 0x0000000000017941 */ /* 0x000fea0003800000 */
.L_x_3972:
        /* <DEDUP_REMOVED lines=8> */
.L_x_3974:
[----:B------:R-:W-:Y:S02]  /*37dc0*/  IMAD.MOV.U32 R13, RZ, RZ, R7 ;  /* 0x000000ffff0d7224 */ /* 0x000fe400078e0007 */
[----:B------:R-:W-:-:S07]  /*37dd0*/  IMAD.MOV.U32 R2, RZ, RZ, R14 ;  /* 0x000000ffff027224 */ /* 0x000fce00078e000e */
[----:B------:R-:W-:Y:S05]  /*37de0*/  WARPSYNC.COLLECTIVE R15, `(.L_x_3975) ;  /* 0x000000000f087348 */ /* 0x000fea0003c00000 */
[----:B------:R0:W1:Y:S02]  /*37df0*/  SHFL.IDX P6, R14, R13, R12, R11 ;  /* 0x0000000c0d0e7389 */ /* 0x00006400000c000b */
[----:B01----:R-:W-:Y:S01]  /*37e00*/  ENDCOLLECTIVE ;  /* 0x000000000000791b */ /* 0x003fe20003800000 */
.L_x_3975:
[----:B------:R-:W-:Y:S02]  /*37e10*/  IMAD.MOV.U32 R13, RZ, RZ, R8 ;  /* 0x000000ffff0d7224 */ /* 0x000fe400078e0008 */
[----:B------:R-:W-:-:S07]  /*37e20*/  IMAD.MOV.U32 R5, RZ, RZ, R14 ;  /* 0x000000ffff057224 */ /* 0x000fce00078e000e */
[----:B------:R-:W-:Y:S05]  /*37e30*/  WARPSYNC.COLLECTIVE R15, `(.L_x_3976) ;  /* 0x000000000f087348 */ /* 0x000fea0003c00000 */
[----:B------:R0:W1:Y:S02]  /*37e40*/  SHFL.IDX P6, R14, R13, R12, R11 ;  /* 0x0000000c0d0e7389 */ /* 0x00006400000c000b */
[----:B01----:R-:W-:Y:S01]  /*37e50*/  ENDCOLLECTIVE ;  /* 0x000000000000791b */ /* 0x003fe20003800000 */
.L_x_3976:
[----:B------:R-:W-:Y:S05]  /*37e60*/  BRA `(.L_x_3977) ;  /* 0xfffffcf400dc7947 */ /* 0x000fea000383ffff */
.L_x_3657:
        /* <DEDUP_REMOVED lines=8> */
.L_x_3979:
[----:B------:R-:W-:Y:S05]  /*37ef0*/  BSYNC B1 ;  /* 0x0000000000017941 */ /* 0x000fea0003800000 */
.L_x_3978:
        /* <DEDUP_REMOVED lines=8> */
.L_x_3980:
[----:B------:R-:W-:Y:S02]  /*37f80*/  IMAD.MOV.U32 R13, RZ, RZ, R7 ;  /* 0x000000ffff0d7224 */ /* 0x000fe400078e0007 */
[----:B------:R-:W-:-:S07]  /*37f90*/  IMAD.MOV.U32 R4, RZ, RZ, R14 ;  /* 0x000000ffff047224 */ /* 0x000fce00078e000e */
[----:B------:R-:W-:Y:S05]  /*37fa0*/  WARPSYNC.COLLECTIVE R15, `(.L_x_3981) ;  /* 0x000000000f087348 */ /* 0x000fea0003c00000 */
[----:B------:R0:W1:Y:S02]  /*37fb0*/  SHFL.IDX P6, R14, R13, R12, R11 ;  /* 0x0000000c0d0e7389 */ /* 0x00006400000c000b */
[----:B01----:R-:W-:Y:S01]  /*37fc0*/  ENDCOLLECTIVE ;  /* 0x000000000000791b */ /* 0x003fe20003800000 */
.L_x_3981:
[----:B------:R-:W-:Y:S02]  /*37fd0*/  IMAD.MOV.U32 R13, RZ, RZ, R8 ;  /* 0x000000ffff0d7224 */ /* 0x000fe400078e0008 */
[----:B------:R-:W-:-:S07]  /*37fe0*/  IMAD.MOV.U32 R7, RZ, RZ, R14 ;  /* 0x000000ffff077224 */ /* 0x000fce00078e000e */
[----:B------:R-:W-:Y:S05]  /*37ff0*/  WARPSYNC.COLLECTIVE R15, `(.L_x_3982) ;  /* 0x000000000f087348 */ /* 0x000fea0003c00000 */
[----:B------:R0:W1:Y:S02]  /*38000*/  SHFL.IDX P6, R14, R13, R12, R11 ;  /* 0x0000000c0d0e7389 */ /* 0x00006400000c000b */
[----:B01----:R-:W-:Y:S01]  /*38010*/  ENDCOLLECTIVE ;  /* 0x000000000000791b */ /* 0x003fe20003800000 */
.L_x_3982:
[----:B------:R-:W-:Y:S05]  /*38020*/  BRA `(.L_x_3983) ;  /* 0xfffffcf8002c7947 */ /* 0x000fea000383ffff */
.L_x_3661:
[----:B------:R0:W0:Y:S02]  /*38030*/  SYNCS.PHASECHK.TRANS64.TRYWAIT P0, [R144+URZ+0x32400], R13 ;  /* 0x0324000d900075a7 */ /* 0x000024000800017f */
[----:B0-----:R-:W-:Y:S05]  /*38040*/  @!P0 NANOSLEEP.SYNCS 0x989680 ;  /* 0x009896800000895d */ /* 0x001fea0003900000 */
[----:B------:R-:W0:Y:S02]  /*38050*/  @!P0 SYNCS.PHASECHK.TRANS64 P0, [R144+URZ+0x32400], R13 ;  /* 0x0324000d900085a7 */ /* 0x000e24000800007f */
[----:B0-----:R-:W-:Y:S05]  /*38060*/  @!P0 BRA `(.L_x_3661) ;  /* 0xfffffffc00f08947 */ /* 0x001fea000383ffff */
[----:B------:R-:W-:Y:S05]  /*38070*/  BRA `(.L_x_3984) ;  /* 0xfffffcf800a87947 */ /* 0x000fea000383ffff */
.L_x_3669:
        /* <DEDUP_REMOVED lines=9> */
.L_x_3986:
[----:B------:R-:W-:Y:S05]  /*38110*/  BSYNC B1 ;  /* 0x0000000000017941 */ /* 0x000fea0003800000 */
.L_x_3985:
        /* <DEDUP_REMOVED lines=10> */
.L_x_3987:
        /* <DEDUP_REMOVED lines=8> */
.L_x_3988:
[----:B------:R-:W-:-:S05]  /*38240*/  @!P1 IADD3 R6, P2, R3, R5, RZ ;  /* 0x0000000503069210 */ /* 0x000fca0007f5e0ff */
[----:B------:R-:W-:-:S05]  /*38250*/  @!P1 IMAD.X R7, R2, 0x1, R9, P2 ;  /* 0x0000000102079824 */ /* 0x000fca00010e0609 */
[----:B------:R0:W5:Y:S01]  /*38260*/  @!P1 LD.E.128 R24, desc[UR42][R6.64] ;  /* 0x0000002a06189980 */ /* 0x000162000c101d00 */
[----:B------:R-:W-:Y:S02]  /*38270*/  IMAD.MOV.U32 R13, RZ, RZ, R64 ;  /* 0x000000ffff0d7224 */ /* 0x000fe400078e0040 */
[----:B------:R-:W-:-:S07]  /*38280*/  IMAD.MOV.U32 R4, RZ, RZ, R14 ;  /* 0x000000ffff047224 */ /* 0x000fce00078e000e */
[----:B0----5:R-:W-:Y:S05]  /*38290*/  WARPSYNC.COLLECTIVE R15, `(.L_x_3989) ;  /* 0x000000000f087348 */ /* 0x021fea0003c00000 */
[----:B------:R1:W2:Y:S02]  /*382a0*/  SHFL.IDX P6, R14, R13, R12, R11 ;  /* 0x0000000c0d0e7389 */ /* 0x0002a400000c000b */
[----:B012--5:R-:W-:Y:S01]  /*382b0*/  ENDCOLLECTIVE ;  /* 0x000000000000791b */ /* 0x027fe20003800000 */
.L_x_3989:
        /* <DEDUP_REMOVED lines=10> */
.L_x_3990:
[----:B------:R-:W-:Y:S01]  /*38360*/  CS2R R60, SRZ ;  /* 0x00000000003c7805 */ /* 0x000fe2000001ff00 */
[----:B------:R-:W-:Y:S01]  /*38370*/  IMAD.MOV.U32 R13, RZ, RZ, R8 ;  /* 0x000000ffff0d7224 */ /* 0x000fe200078e0008 */
[----:B------:R-:W-:Y:S02]  /*38380*/  CS2R R62, SRZ ;  /* 0x00000000003e7805 */ /* 0x000fe4000001ff00 */
[----:B------:R-:W-:Y:S01]  /*38390*/  CS2R R20, SRZ ;  /* 0x0000000000147805 */ /* 0x000fe2000001ff00 */
[----:B------:R-:W-:Y:S02]  /*383a0*/  @!P1 IMAD.MOV.U32 R60, RZ, RZ, R24 ;  /* 0x000000ffff3c9224 */ /* 0x000fe400078e0018 */
[----:B------:R-:W-:-:S07]  /*383b0*/  IMAD.MOV.U32 R24, RZ, RZ, R14 ;  /* 0x000000ffff187224 */ /* 0x000fce00078e000e */
[----:B------:R-:W-:Y:S05]  /*383c0*/  WARPSYNC.COLLECTIVE R15, `(.L_x_3991) ;  /* 0x000000000f087348 */ /* 0x000fea0003c00000 */
[----:B------:R0:W1:Y:S02]  /*383d0*/  SHFL.IDX P6, R14, R13, R12, R11 ;  /* 0x0000000c0d0e7389 */ /* 0x00006400000c000b */
[----:B01----:R-:W-:Y:S01]  /*383e0*/  ENDCOLLECTIVE ;  /* 0x000000000000791b */ /* 0x003fe20003800000 */
.L_x_3991:
[----:B------:R-:W-:Y:S02]  /*383f0*/  @!P1 IMAD.MOV.U32 R61, RZ, RZ, R25 ;  /* 0x000000ffff3d9224 */ /* 0x000fe400078e0019 */
[----:B------:R-:W-:Y:S02]  /*38400*/  IMAD.MOV.U32 R13, RZ, RZ, R65 ;  /* 0x000000ffff0d7224 */ /* 0x000fe400078e0041 */
[----:B------:R-:W-:-:S07]  /*38410*/  IMAD.MOV.U32 R25, RZ, RZ, R14 ;  /* 0x000000ffff197224 */ /* 0x000fce00078e000e */
[----:B------:R-:W-:Y:S05]  /*38420*/  WARPSYNC.COLLECTIVE R15, `(.L_x_3992) ;  /* 0x000000000f087348 */ /* 0x000fea0003c00000 */
[----:B------:R0:W1:Y:S02]  /*38430*/  SHFL.IDX P6, R14, R13, R12, R11 ;  /* 0x0000000c0d0e7389 */ /* 0x00006400000c000b */
[----:B01----:R-:W-:Y:S01]  /*38440*/  ENDCOLLECTIVE ;  /* 0x000000000000791b */ /* 0x003fe20003800000 */
.L_x_3992:
[----:B------:R-:W-:Y:S02]  /*38450*/  @!P1 IMAD.MOV.U32 R62, RZ, RZ, R26 ;  /* 0x000000ffff3e9224 */ /* 0x000fe400078e001a */
[----:B------:R-:W-:Y:S02]  /*38460*/  IMAD.MOV.U32 R2, RZ, RZ, R60 ;  /* 0x000000ffff027224 */ /* 0x000fe400078e003c */
[----:B------:R-:W-:Y:S02]  /*38470*/  IMAD.MOV.U32 R3, RZ, RZ, R61 ;  /* 0x000000ffff037224 */ /* 0x000fe400078e003d */
[----:B------:R-:W-:Y:S01]  /*38480*/  IMAD.MOV.U32 R13, RZ, RZ, R64 ;  /* 0x000000ffff0d7224 */ /* 0x000fe200078e0040 */
[----:B------:R-:W-:Y:S01]  /*38490*/  PRMT R66, R66, 0x5410, R2 ;  /* 0x0000541042427816 */ /* 0x000fe20000000002 */
[----:B------:R-:W-:-:S07]  /*384a0*/  IMAD.MOV.U32 R26, RZ, RZ, R14 ;  /* 0x000000ffff1a7224 */ /* 0x000fce00078e000e */
[----:B------:R-:W-:Y:S05]  /*384b0*/  WARPSYNC.COLLECTIVE R15, `(.L_x_3993) ;  /* 0x000000000f087348 */ /* 0x000fea0003c00000 */
[----:B------:R0:W1:Y:S02]  /*384c0*/  SHFL.IDX P6, R14, R13, R12, R11 ;  /* 0x0000000c0d0e7389 */ /* 0x00006400000c000b */
[----:B01----:R-:W-:Y:S01]  /*384d0*/  ENDCOLLECTIVE ;  /* 0x000000000000791b */ /* 0x003fe20003800000 */
.L_x_3993:
[----:B------:R-:W-:Y:S02]  /*384e0*/  PRMT R70, R3, 0x7610, R70 ;  /* 0x0000761003467816 */ /* 0x000fe40000000046 */
[----:B------:R-:W-:Y:S01]  /*384f0*/  CS2R R2, SRZ ;  /* 0x0000000000027805 */ /* 0x000fe2000001ff00 */
[----:B------:R-:W-:Y:S02]  /*38500*/  @!P1 IMAD.MOV.U32 R63, RZ, RZ, R27 ;  /* 0x000000ffff3f9224 */ /* 0x000fe400078e001b */
[----:B------:R-:W-:Y:S02]  /*38510*/  @!P1 IMAD.MOV.U32 R2, RZ, RZ, R4 ;  /* 0x000000ffff029224 */ /* 0x000fe400078e0004 */
[----:B------:R-:W-:Y:S02]  /*38520*/  @!P1 IMAD.MOV.U32 R3, RZ, RZ, R5 ;  /* 0x000000ffff039224 */ /* 0x000fe400078e0005 */
[----:B------:R-:W-:Y:S02]  /*38530*/  @!P1 IMAD.MOV.U32 R20, RZ, RZ, R6 ;  /* 0x000000ffff149224 */ /* 0x000fe400078e0006 */
[----:B------:R-:W-:-:S02]  /*38540*/  @!P1 IMAD.MOV.U32 R21, RZ, RZ, R7 ;  /* 0x000000ffff159224 */ /* 0x000fc400078e0007 */
[----:B------:R-:W-:Y:S02]  /*38550*/  IMAD.MOV.U32 R8, RZ, RZ, R62 ;  /* 0x000000ffff087224 */ /* 0x000fe400078e003e */
[----:B------:R-:W-:Y:S02]  /*38560*/  IMAD.MOV.U32 R9, RZ, RZ, R63 ;  /* 0x000000ffff097224 */ /* 0x000fe400078e003f */
[----:B------:R-:W-:Y:S02]  /*38570*/  IMAD.MOV.U32 R4, RZ, RZ, R2 ;  /* 0x000000ffff047224 */ /* 0x000fe400078e0002 */
[----:B------:R-:W-:Y:S02]  /*38580*/  IMAD.MOV.U32 R5, RZ, RZ, R3 ;  /* 0x000000ffff057224 */ /* 0x000fe400078e0003 */
[----:B------:R-:W-:Y:S02]  /*38590*/  IMAD.MOV.U32 R6, RZ, RZ, R20 ;  /* 0x000000ffff067224 */ /* 0x000fe400078e0014 */
[----:B------:R-:W-:Y:S01]  /*385a0*/  IMAD.MOV.U32 R7, RZ, RZ, R21 ;  /* 0x000000ffff077224 */ /* 0x000fe200078e0015 */
[----:B------:R-:W-:-:S02]  /*385b0*/  PRMT R66, R8, 0x7610, R66 ;  /* 0x0000761008427816 */ /* 0x000fc40000000042 */
[----:B------:R-:W-:Y:S02]  /*385c0*/  PRMT R68, R9, 0x7610, R68 ;  /* 0x0000761009447816 */ /* 0x000fe40000000044 */
[----:B------:R-:W-:Y:S02]  /*385d0*/  CS2R R8, SRZ ;  /* 0x0000000000087805 */ /* 0x000fe4000001ff00 */
[----:B------:R-:W-:Y:S02]  /*385e0*/  PRMT R64, R64, 0x5410, R4 ;  /* 0x0000541040407816 */ /* 0x000fe40000000004 */
[----:B------:R-:W-:Y:S02]  /*385f0*/  PRMT R76, R5, 0x7610, R76 ;  /* 0x00007610054c7816 */ /* 0x000fe4000000004c */
[----:B------:R-:W-:Y:S02]  /*38600*/  PRMT R79, R6, 0x7610, R79 ;  /* 0x00007610064f7816 */ /* 0x000fe4000000004f */
[----:B------:R-:W-:Y:S01]  /*38610*/  PRMT R65, R65, 0x5410, R7 ;  /* 0x0000541041417816 */ /* 0x000fe20000000007 */
[----:B------:R-:W-:Y:S06]  /*38620*/  BRA `(.L_x_3994) ;  /* 0xfffffd0800107947 */ /* 0x000fec000383ffff */
.L_x_3673:
[----:B0-----:R0:W1:Y:S02]  /*38630*/  SYNCS.PHASECHK.TRANS64.TRYWAIT P1, [R144+URZ+0x32400], R13 ;  /* 0x0324000d900075a7 */ /* 0x001064000802017f */
[----:B-1----:R-:W-:Y:S05]  /*38640*/  @!P1 NANOSLEEP.SYNCS 0x989680 ;  /* 0x009896800000995d */ /* 0x002fea0003900000 */
[----:B------:R-:W1:Y:S02]  /*38650*/  @!P1 SYNCS.PHASECHK.TRANS64 P1, [R144+URZ+0x32400], R13 ;  /* 0x0324000d900095a7 */ /* 0x000e64000802007f */
[----:B-1----:R-:W-:Y:S05]  /*38660*/  @!P1 BRA `(.L_x_3673) ;  /* 0xfffffffc00f09947 */ /* 0x002fea000383ffff */
[----:B------:R-:W-:Y:S05]  /*38670*/  BRA `(.L_x_3995) ;  /* 0xfffffd08006c7947 */ /* 0x000fea000383ffff */
.L_x_3688:
[----:B0-----:R0:W1:Y:S02]  /*38680*/  SYNCS.PHASECHK.TRANS64.TRYWAIT P0, [R2+URZ], R7 ;  /* 0x00000007020075a7 */ /* 0x001064000800017f */
[----:B-1----:R-:W-:Y:S05]  /*38690*/  @!P0 NANOSLEEP.SYNCS 0x989680 ;  /* 0x009896800000895d */ /* 0x002fea0003900000 */
[----:B------:R-:W1:Y:S02]  /*386a0*/  @!P0 SYNCS.PHASECHK.TRANS64 P0, [R2+URZ], R7 ;  /* 0x00000007020085a7 */ /* 0x000e64000800007f */
[----:B-1----:R-:W-:Y:S05]  /*386b0*/  @!P0 BRA `(.L_x_3688) ;  /* 0xfffffffc00f08947 */ /* 0x002fea000383ffff */
[----:B------:R-:W-:Y:S05]  /*386c0*/  BRA `(.L_x_3687) ;  /* 0xfffffd20002c7947 */ /* 0x000fea000383ffff */
.L_x_3695:
[----:B0-----:R0:W1:Y:S02]  /*386d0*/  SYNCS.PHASECHK.TRANS64.TRYWAIT P0, [R4+URZ], R5 ;  /* 0x00000005040075a7 */ /* 0x001064000800017f */
[----:B-1----:R-:W-:Y:S05]  /*386e0*/  @!P0 NANOSLEEP.SYNCS 0x989680 ;  /* 0x009896800000895d */ /* 0x002fea0003900000 */
[----:B------:R-:W1:Y:S02]  /*386f0*/  @!P0 SYNCS.PHASECHK.TRANS64 P0, [R4+URZ], R5 ;  /* 0x00000005040085a7 */ /* 0x000e64000800007f */
[----:B-1----:R-:W-:Y:S05]  /*38700*/  @!P0 BRA `(.L_x_3695) ;  /* 0xfffffffc00f08947 */ /* 0x002fea000383ffff */
[----:B------:R-:W-:Y:S05]  /*38710*/  BRA `(.L_x_3694) ;  /* 0xfffffd2400507947 */ /* 0x000fea000383ffff */
.L_x_3720:
[----:B-1----:R1:W2:Y:S02]  /*38720*/  SYNCS.PHASECHK.TRANS64.TRYWAIT P1, [R0+URZ], R9 ;  /* 0x00000009000075a7 */ /* 0x0022a4000802017f */
[----:B--2---:R-:W-:Y:S05]  /*38730*/  @!P1 NANOSLEEP.SYNCS 0x989680 ;  /* 0x009896800000995d */ /* 0x004fea0003900000 */
[----:B------:R-:W2:Y:S02]  /*38740*/  @!P1 SYNCS.PHASECHK.TRANS64 P1, [R0+URZ], R9 ;  /* 0x00000009000095a7 */ /* 0x000ea4000802007f */
[----:B--2---:R-:W-:Y:S05]  /*38750*/  @!P1 BRA `(.L_x_3720) ;  /* 0xfffffffc00f09947 */ /* 0x004fea000383ffff */
[----:B------:R-:W-:Y:S05]  /*38760*/  BRA `(.L_x_3719) ;  /* 0xfffffdd400147947 */ /* 0x000fea000383ffff */
.L_x_3727:
[----:B-1----:R1:W2:Y:S02]  /*38770*/  SYNCS.PHASECHK.TRANS64.TRYWAIT P1, [R6+URZ], R7 ;  /* 0x00000007060075a7 */ /* 0x0022a4000802017f */
[----:B--2---:R-:W-:Y:S05]  /*38780*/  @!P1 NANOSLEEP.SYNCS 0x989680 ;  /* 0x009896800000995d */ /* 0x004fea0003900000 */
[----:B------:R-:W2:Y:S02]  /*38790*/  @!P1 SYNCS.PHASECHK.TRANS64 P1, [R6+URZ], R7 ;  /* 0x00000007060095a7 */ /* 0x000ea4000802007f */
[----:B--2---:R-:W-:Y:S05]  /*387a0*/  @!P1 BRA `(.L_x_3727) ;  /* 0xfffffffc00f09947 */ /* 0x004fea000383ffff */
[----:B------:R-:W-:Y:S05]  /*387b0*/  BRA `(.L_x_3726) ;  /* 0xfffffdd800387947 */ /* 0x000fea000383ffff */
.L_x_3738:
[----:B-1----:R1:W2:Y:S02]  /*387c0*/  SYNCS.PHASECHK.TRANS64.TRYWAIT P0, [R6+URZ], R7 ;  /* 0x00000007060075a7 */ /* 0x0022a4000800017f */
[----:B--2---:R-:W-:Y:S05]  /*387d0*/  @!P0 NANOSLEEP.SYNCS 0x989680 ;  /* 0x009896800000895d */ /* 0x004fea0003900000 */
[----:B------:R-:W2:Y:S02]  /*387e0*/  @!P0 SYNCS.PHASECHK.TRANS64 P0, [R6+URZ], R7 ;  /* 0x00000007060085a7 */ /* 0x000ea4000800007f */
[----:B--2---:R-:W-:Y:S05]  /*387f0*/  @!P0 BRA `(.L_x_3738) ;  /* 0xfffffffc00f08947 */ /* 0x004fea000383ffff */
[----:B------:R-:W-:Y:S05]  /*38800*/  BRA `(.L_x_3737) ;  /* 0xfffffe7000a87947 */ /* 0x000fea000383ffff */
.L_x_3745:
[----:B--2---:R2:W3:Y:S02]  /*38810*/  SYNCS.PHASECHK.TRANS64.TRYWAIT P0, [R6+URZ], R7 ;  /* 0x00000007060075a7 */ /* 0x0044e4000800017f */
[----:B---3--:R-:W-:Y:S05]  /*38820*/  @!P0 NANOSLEEP.SYNCS 0x989680 ;  /* 0x009896800000895d */ /* 0x008fea0003900000 */
[----:B------:R-:W3:Y:S02]  /*38830*/  @!P0 SYNCS.PHASECHK.TRANS64 P0, [R6+URZ], R7 ;  /* 0x00000007060085a7 */ /* 0x000ee4000800007f */
[----:B---3--:R-:W-:Y:S05]  /*38840*/  @!P0 BRA `(.L_x_3745) ;  /* 0xfffffffc00f08947 */ /* 0x008fea000383ffff */
[----:B------:R-:W-:Y:S05]  /*38850*/  BRA `(.L_x_3744) ;  /* 0xfffffe7400cc7947 */ /* 0x000fea000383ffff */
.L_x_3772:
[----:B------:R-:W-:Y:S02]  /*38860*/  IMAD.MOV.U32 R13, RZ, RZ, R3 ;  /* 0x000000ffff0d7224 */ /* 0x000fe400078e0003 */
[----:B------:R-:W-:Y:S02]  /*38870*/  IMAD.MOV.U32 R12, RZ, RZ, RZ ;  /* 0x000000ffff0c7224 */ /* 0x000fe400078e00ff */
[----:B------:R-:W-:Y:S02]  /*38880*/  IMAD.MOV.U32 R11, RZ, RZ, 0x181f ;  /* 0x0000181fff0b7424 */ /* 0x000fe400078e00ff */
[----:B------:R-:W-:-:S07]  /*38890*/  IMAD.MOV.U32 R15, RZ, RZ, -0x1 ;  /* 0xffffffffff0f7424 */ /* 0x000fce00078e00ff */
[----:B01----:R-:W-:Y:S05]  /*388a0*/  WARPSYNC.COLLECTIVE R15, `(.L_x_3996) ;  /* 0x000000000f087348 */ /* 0x003fea0003c00000 */
[----:B------:R2:W3:Y:S02]  /*388b0*/  SHFL.IDX P6, R14, R13, R12, R11 ;  /* 0x0000000c0d0e7389 */ /* 0x0004e400000c000b */
[----:B0123--:R-:W-:Y:S01]  /*388c0*/  ENDCOLLECTIVE ;  /* 0x000000000000791b */ /* 0x00ffe20003800000 */
.L_x_3996:
[----:B------:R-:W-:Y:S02]  /*388d0*/  IMAD.MOV.U32 R13, RZ, RZ, R2 ;  /* 0x000000ffff0d7224 */ /* 0x000fe400078e0002 */
[----:B------:R-:W-:-:S07]  /*388e0*/  IMAD.MOV.U32 R0, RZ, RZ, R14 ;  /* 0x000000ffff007224 */ /* 0x000fce00078e000e */
[----:B------:R-:W-:Y:S05]  /*388f0*/  WARPSYNC.COLLECTIVE R15, `(.L_x_3997) ;  /* 0x000000000f087348 */ /* 0x000fea0003c00000 */
[----:B------:R0:W1:Y:S02]  /*38900*/  SHFL.IDX P6, R14, R13, R12, R11 ;  /* 0x0000000c0d0e7389 */ /* 0x00006400000c000b */
[----:B01----:R-:W-:Y:S01]  /*38910*/  ENDCOLLECTIVE ;  /* 0x000000000000791b */ /* 0x003fe20003800000 */
.L_x_3997:
[----:B------:R-:W-:Y:S05]  /*38920*/  BRA `(.L_x_3998) ;  /* 0xffffff5c00607947 */ /* 0x000fea000383ffff */
.L_x_3775:
[----:B------:R-:W-:Y:S01]  /*38930*/  BSSY B1, `(.L_x_3999) ;  /* 0x0000008000017945 */ /* 0x000fe20003800000 */
[----:B------:R-:W-:Y:S02]  /*38940*/  IMAD.MOV.U32 R13, RZ, RZ, R3 ;  /* 0x000000ffff0d7224 */ /* 0x000fe400078e0003 */
[----:B------:R-:W-:Y:S02]  /*38950*/  IMAD.MOV.U32 R12, RZ, RZ, 0x1 ;  /* 0x00000001ff0c7424 */ /* 0x000fe400078e00ff */
[----:B---3--:R-:W-:Y:S02]  /*38960*/  IMAD.MOV.U32 R11, RZ, RZ, 0x181f ;  /* 0x0000181fff0b7424 */ /* 0x008fe400078e00ff */
[----:B------:R-:W-:-:S07]  /*38970*/  IMAD.MOV.U32 R15, RZ, RZ, -0x1 ;  /* 0xffffffffff0f7424 */ /* 0x000fce00078e00ff */
[----:B012-4-:R-:W-:Y:S05]  /*38980*/  WARPSYNC.COLLECTIVE R15, `(.L_x_4000) ;  /* 0x000000000f087348 */ /* 0x017fea0003c00000 */
[----:B----4-:R3:W4:Y:S02]  /*38990*/  SHFL.IDX P6, R14, R13, R12, R11 ;  /* 0x0000000c0d0e7389 */ /* 0x01072400000c000b */
[----:B01234-:R-:W-:Y:S01]  /*389a0*/  ENDCOLLECTIVE ;  /* 0x000000000000791b */ /* 0x01ffe20003800000 */
.L_x_4000:
[----:B------:R-:W-:Y:S05]  /*389b0*/  BSYNC B1 ;  /* 0x0000000000017941 */ /* 0x000fea0003800000 */
.L_x_3999:
        /* <DEDUP_REMOVED lines=8> */
.L_x_4001:
[----:B------:R-:W-:Y:S05]  /*38a40*/  BRA `(.L_x_4002) ;  /* 0xffffff5c00847947 */ /* 0x000fea000383ffff */
.L_x_3778:
[----:B------:R-:W-:Y:S01]  /*38a50*/  BSSY B1, `(.L_x_4003) ;  /* 0x0000008000017945 */ /* 0x000fe20003800000 */
[----:B------:R-:W-:Y:S02]  /*38a60*/  IMAD.MOV.U32 R13, RZ, RZ, R3 ;  /* 0x000000ffff0d7224 */ /* 0x000fe400078e0003 */
[----:B------:R-:W-:Y:S02]  /*38a70*/  IMAD.MOV.U32 R12, RZ, RZ, 0x2 ;  /* 0x00000002ff0c7424 */ /* 0x000fe400078e00ff */
[----:B0-----:R-:W-:Y:S02]  /*38a80*/  IMAD.MOV.U32 R11, RZ, RZ, 0x181f ;  /* 0x0000181fff0b7424 */ /* 0x001fe400078e00ff */
[----:B------:R-:W-:-:S07]  /*38a90*/  IMAD.MOV.U32 R15, RZ, RZ, -0x1 ;  /* 0xffffffffff0f7424 */ /* 0x000fce00078e00ff */
[----:B-1234-:R-:W-:Y:S05]  /*38aa0*/  WARPSYNC.COLLECTIVE R15, `(.L_x_4004) ;  /* 0x000000000f087348 */ /* 0x01efea0003c00000 */
[----:B----4-:R0:W4:Y:S02]  /*38ab0*/  SHFL.IDX P6, R14, R13, R12, R11 ;  /* 0x0000000c0d0e7389 */ /* 0x01012400000c000b */
[----:B01234-:R-:W-:Y:S01]  /*38ac0*/  ENDCOLLECTIVE ;  /* 0x000000000000791b */ /* 0x01ffe20003800000 */
.L_x_4004:
[----:B------:R-:W-:Y:S05]  /*38ad0*/  BSYNC B1 ;  /* 0x0000000000017941 */ /* 0x000fea0003800000 */
.L_x_4003:
        /* <DEDUP_REMOVED lines=8> */
.L_x_4005:
[----:B------:R-:W-:Y:S05]  /*38b60*/  BRA `(.L_x_4006) ;  /* 0xffffff5c00a47947 */ /* 0x000fea000383ffff */
.L_x_3781:
[----:B------:R-:W-:Y:S01]  /*38b70*/  BSSY B1, `(.L_x_4007) ;  /* 0x0000008000017945 */ /* 0x000fe20003800000 */
[----:B------:R-:W-:Y:S02]  /*38b80*/  IMAD.MOV.U32 R13, RZ, RZ, R3 ;  /* 0x000000ffff0d7224 */ /* 0x000fe400078e0003 */
[----:B------:R-:W-:Y:S02]  /*38b90*/  IMAD.MOV.U32 R12, RZ, RZ, 0x3 ;  /* 0x00000003ff0c7424 */ /* 0x000fe400078e00ff */
[----:B0-----:R-:W-:Y:S02]  /*38ba0*/  IMAD.MOV.U32 R11, RZ, RZ, 0x181f ;  /* 0x0000181fff0b7424 */ /* 0x001fe400078e00ff */
[----:B------:R-:W-:-:S07]  /*38bb0*/  IMAD.MOV.U32 R15, RZ, RZ, -0x1 ;  /* 0xffffffffff0f7424 */ /* 0x000fce00078e00ff */
[----:B-1234-:R-:W-:Y:S05]  /*38bc0*/  WARPSYNC.COLLECTIVE R15, `(.L_x_4008) ;  /* 0x000000000f087348 */ /* 0x01efea0003c00000 */
[----:B------:R0:W0:Y:S02]  /*38bd0*/  SHFL.IDX P6, R14, R13, R12, R11 ;  /* 0x0000000c0d0e7389 */ /* 0x00002400000c000b */
[----:B01234-:R-:W-:Y:S01]  /*38be0*/  ENDCOLLECTIVE ;  /* 0x000000000000791b */ /* 0x01ffe20003800000 */
.L_x_4008:
[----:B------:R-:W-:Y:S05]  /*38bf0*/  BSYNC B1 ;  /* 0x0000000000017941 */ /* 0x000fea0003800000 */
.L_x_4007:
        /* <DEDUP_REMOVED lines=8> */
.L_x_4009:
[----:B------:R-:W-:Y:S05]  /*38c80*/  BRA `(.L_x_4010) ;  /* 0xffffff5c00c47947 */ /* 0x000fea000383ffff */
.L_x_3806:
        /* <DEDUP_REMOVED lines=11> */
.L_x_4012:
[----:B------:R-:W-:Y:S05]  /*38d40*/  BSYNC B1 ;  /* 0x0000000000017941 */ /* 0x000fea0003800000 */
.L_x_4011:
[----:B------:R-:W-:Y:S05]  /*38d50*/  BRA `(.L_x_4013) ;  /* 0xffffff7800007947 */ /* 0x000fea000383ffff */
.L_x_3808:
[----:B------:R-:W-:Y:S01]  /*38d60*/  BSSY B1, `(.L_x_4014) ;  /* 0x0000006000017945 */ /* 0x000fe20003800000 */
[----:B------:R-:W-:-:S07]  /*38d70*/  IMAD.MOV.U32 R15, RZ, RZ, -0x1 ;  /* 0xffffffffff0f7424 */ /* 0x000fce00078e00ff */
[----:B01----:R-:W-:Y:S05]  /*38d80*/  WARPSYNC.COLLECTIVE R15, `(.L_x_4015) ;  /* 0x000000000f0c7348 */ /* 0x003fea0003c00000 */
[----:B------:R-:W-:Y:S02]  /*38d90*/  ELECT P6, UR62, PT ;  /* 0x00000000003e782f */ /* 0x000fe400038c0000 */
[----:B------:R-:W-:Y:S01]  /*38da0*/  MOV R14, UR62 ;  /* 0x0000003e000e7c02 */ /* 0x000fe20008000f00 */
[----:B01----:R-:W-:Y:S10]  /*38db0*/  ENDCOLLECTIVE ;  /* 0x000000000000791b */ /* 0x003ff40003800000 */
.L_x_4015:
[----:B------:R-:W-:Y:S05]  /*38dc0*/  BSYNC B1 ;  /* 0x0000000000017941 */ /* 0x000fea0003800000 */
.L_x_4014:
[----:B------:R-:W-:Y:S05]  /*38dd0*/  BRA `(.L_x_3807) ;  /* 0xffffff7400f87947 */ /* 0x000fea000383ffff */
.L_x_3810:
[----:B-1----:R-:W2:Y:S02]  /*38de0*/  LDL R5, [R1+0x470] ;  /* 0x0004700001057983 */ /* 0x002ea40000100800 */
[----:B--2---:R1:W2:Y:S02]  /*38df0*/  SYNCS.PHASECHK.TRANS64.TRYWAIT P0, [R5+URZ+0x32420], R4 ;  /* 0x03242004050075a7 */ /* 0x0042a4000800017f */
[----:B--2---:R-:W-:Y:S05]  /*38e00*/  @!P0 NANOSLEEP.SYNCS 0x989680 ;  /* 0x009896800000895d */ /* 0x004fea0003900000 */
[----:B------:R-:W2:Y:S02]  /*38e10*/  @!P0 SYNCS.PHASECHK.TRANS64 P0, [R5+URZ+0x32420], R4 ;  /* 0x03242004050085a7 */ /* 0x000ea4000800007f */
[----:B--2---:R-:W-:Y:S05]  /*38e20*/  @!P0 BRA `(.L_x_3810) ;  /* 0xfffffffc00ec8947 */ /* 0x004fea000383ffff */
[----:B------:R-:W-:Y:S05]  /*38e30*/  BRA `(.L_x_4016) ;  /* 0xffffff7800087947 */ /* 0x000fea000383ffff */
.L_x_3814:
[----:B-1----:R1:W2:Y:S02]  /*38e40*/  SYNCS.PHASECHK.TRANS64.TRYWAIT P0, [R4+URZ+0x324a0], R9 ;  /* 0x0324a009040075a7 */ /* 0x0022a4000800017f */
[----:B--2---:R-:W-:Y:S05]  /*38e50*/  @!P0 NANOSLEEP.SYNCS 0x989680 ;  /* 0x009896800000895d */ /* 0x004fea0003900000 */
[----:B------:R-:W2:Y:S02]  /*38e60*/  @!P0 SYNCS.PHASECHK.TRANS64 P0, [R4+URZ+0x324a0], R9 ;  /* 0x0324a009040085a7 */ /* 0x000ea4000800007f */
[----:B--2---:R-:W-:Y:S05]  /*38e70*/  @!P0 BRA `(.L_x_3814) ;  /* 0xfffffffc00f08947 */ /* 0x004fea000383ffff */
[----:B------:R-:W-:Y:S05]  /*38e80*/  BRA `(.L_x_4017) ;  /* 0xffffff7800307947 */ /* 0x000fea000383ffff */
.L_x_3819:
[----:B--2---:R2:W3:Y:S02]  /*38e90*/  SYNCS.PHASECHK.TRANS64.TRYWAIT P0, [R4+URZ+0x324c0], R9 ;  /* 0x0324c009040075a7 */ /* 0x0044e4000800017f */
[----:B---3--:R-:W-:Y:S05]  /*38ea0*/  @!P0 NANOSLEEP.SYNCS 0x989680 ;  /* 0x009896800000895d */ /* 0x008fea0003900000 */
[----:B------:R-:W3:Y:S02]  /*38eb0*/  @!P0 SYNCS.PHASECHK.TRANS64 P0, [R4+URZ+0x324c0], R9 ;  /* 0x0324c009040085a7 */ /* 0x000ee4000800007f */
[----:B---3--:R-:W-:Y:S05]  /*38ec0*/  @!P0 BRA `(.L_x_3819) ;  /* 0xfffffffc00f08947 */ /* 0x008fea000383ffff */
[----:B------:R-:W-:Y:S05]  /*38ed0*/  BRA `(.L_x_4018) ;  /* 0xffffff7800b47947 */ /* 0x000fea000383ffff */
.L_x_3829:
[----:B-1----:R1:W2:Y:S02]  /*38ee0*/  SYNCS.PHASECHK.TRANS64.TRYWAIT P1, [R5+URZ+0x324a0], R6 ;  /* 0x0324a006050075a7 */ /* 0x0022a4000802017f */
[----:B--2---:R-:W-:Y:S05]  /*38ef0*/  @!P1 NANOSLEEP.SYNCS 0x989680 ;  /* 0x009896800000995d */ /* 0x004fea0003900000 */
[----:B------:R-:W2:Y:S02]  /*38f00*/  @!P1 SYNCS.PHASECHK.TRANS64 P1, [R5+URZ+0x324a0], R6 ;  /* 0x0324a006050095a7 */ /* 0x000ea4000802007f */
[----:B--2---:R-:W-:Y:S05]  /*38f10*/  @!P1 BRA `(.L_x_3829) ;  /* 0xfffffffc00f09947 */ /* 0x004fea000383ffff */
[----:B------:R-:W-:Y:S05]  /*38f20*/  BRA `(.L_x_4019) ;  /* 0xffffff80004c7947 */ /* 0x000fea000383ffff */
.L_x_3834:
[----:B--2---:R2:W3:Y:S02]  /*38f30*/  SYNCS.PHASECHK.TRANS64.TRYWAIT P1, [R5+URZ+0x324c0], R6 ;  /* 0x0324c006050075a7 */ /* 0x0044e4000802017f */
[----:B---3--:R-:W-:Y:S05]  /*38f40*/  @!P1 NANOSLEEP.SYNCS 0x989680 ;  /* 0x009896800000995d */ /* 0x008fea0003900000 */
[----:B------:R-:W3:Y:S02]  /*38f50*/  @!P1 SYNCS.PHASECHK.TRANS64 P1, [R5+URZ+0x324c0], R6 ;  /* 0x0324c006050095a7 */ /* 0x000ee4000802007f */
[----:B---3--:R-:W-:Y:S05]  /*38f60*/  @!P1 BRA `(.L_x_3834) ;  /* 0xfffffffc00f09947 */ /* 0x008fea000383ffff */
[----:B------:R-:W-:Y:S05]  /*38f70*/  BRA `(.L_x_4020) ;  /* 0xffffff8000cc7947 */ /* 0x000fea000383ffff */
.L_x_3858:
[----:B------:R-:W3:Y:S01]  /*38f80*/  S2R R4, SR_TID.X ;  /* 0x0000000000047919 */ /* 0x000ee20000002100 */
[----:B------:R-:W-:Y:S01]  /*38f90*/  BSSY B0, `(.L_x_4021) ;  /* 0x000000a000007945 */ /* 0x000fe20003800000 */
[----:B------:R-:W-:Y:S02]  /*38fa0*/  IMAD.MOV.U32 R12, RZ, RZ, RZ ;  /* 0x000000ffff0c7224 */ /* 0x000fe400078e00ff */
[----:B0-----:R-:W-:Y:S02]  /*38fb0*/  IMAD.MOV.U32 R11, RZ, RZ, 0x1f ;  /* 0x0000001fff0b7424 */ /* 0x001fe400078e00ff */
[----:B------:R-:W-:Y:S01]  /*38fc0*/  IMAD.MOV.U32 R15, RZ, RZ, -0x1 ;  /* 0xffffffffff0f7424 */ /* 0x000fe200078e00ff */
[----:B---3--:R-:W-:-:S04]  /*38fd0*/  SHF.R.U32.HI R4, RZ, 0x5, R4 ;  /* 0x00000005ff047819 */ /* 0x008fc80000011604 */
[----:B------:R-:W-:-:S05]  /*38fe0*/  LOP3.LUT R4, R4, 0x3, RZ, 0xc0, !PT ;  /* 0x0000000304047812 */ /* 0x000fca00078ec0ff */
[----:B------:R-:W-:-:S07]  /*38ff0*/  IMAD.MOV.U32 R13, RZ, RZ, R4 ;  /* 0x000000ffff0d7224 */ /* 0x000fce00078e0004 */
[----:B-12---:R-:W-:Y:S05]  /*39000*/  WARPSYNC.COLLECTIVE R15, `(.L_x_4022) ;  /* 0x000000000f087348 */ /* 0x006fea0003c00000 */
[----:B------:R0:W3:Y:S02]  /*39010*/  SHFL.IDX P6, R14, R13, R12, R11 ;  /* 0x0000000c0d0e7389 */ /* 0x0000e400000c000b */
[----:B0123--:R-:W-:Y:S01]  /*39020*/  ENDCOLLECTIVE ;  /* 0x000000000000791b */ /* 0x00ffe20003800000 */
.L_x_4022:
[----:B------:R-:W-:Y:S05]  /*39030*/  BSYNC B0 ;  /* 0x0000000000007941 */ /* 0x000fea0003800000 */
.L_x_4021:
[----:B------:R-:W-:Y:S05]  /*39040*/  BRA `(.L_x_4023) ;  /* 0xffffff9000b87947 */ /* 0x000fea000383ffff */
.L_x_3860:
[----:B------:R-:W-:Y:S01]  /*39050*/  BSSY B0, `(.L_x_4024) ;  /* 0x0000006000007945 */ /* 0x000fe20003800000 */
[----:B------:R-:W-:-:S07]  /*39060*/  IMAD.MOV.U32 R15, RZ, RZ, -0x1 ;  /* 0xffffffffff0f7424 */ /* 0x000fce00078e00ff */
[----:B012-4-:R-:W-:Y:S05]  /*39070*/  WARPSYNC.COLLECTIVE R15, `(.L_x_4025) ;  /* 0x000000000f0c7348 */ /* 0x017fea0003c00000 */
[----:B------:R-:W-:Y:S02]  /*39080*/  ELECT P6, UR62, PT ;  /* 0x00000000003e782f */ /* 0x000fe400038c0000 */
[----:B------:R-:W-:Y:S01]  /*39090*/  MOV R14, UR62 ;  /* 0x0000003e000e7c02 */ /* 0x000fe20008000f00 */
[----:B012-4-:R-:W-:Y:S10]  /*390a0*/  ENDCOLLECTIVE ;  /* 0x000000000000791b */ /* 0x017ff40003800000 */
.L_x_4025:
[----:B------:R-:W-:Y:S05]  /*390b0*/  BSYNC B0 ;  /* 0x0000000000007941 */ /* 0x000fea0003800000 */
.L_x_4024:
[----:B------:R-:W-:Y:S05]  /*390c0*/  BRA `(.L_x_4026) ;  /* 0xffffff9000c47947 */ /* 0x000fea000383ffff */
.L_x_3862:
[----:B--2---:R2:W3:Y:S02]  /*390d0*/  SYNCS.PHASECHK.TRANS64.TRYWAIT P0, [R0+URZ+0x32440], R2 ;  /* 0x03244002000075a7 */ /* 0x0044e4000800017f */
[----:B---3--:R-:W-:Y:S05]  /*390e0*/  @!P0 NANOSLEEP.SYNCS 0x989680 ;  /* 0x009896800000895d */ /* 0x008fea0003900000 */
[----:B------:R-:W3:Y:S02]  /*390f0*/  @!P0 SYNCS.PHASECHK.TRANS64 P0, [R0+URZ+0x32440], R2 ;  /* 0x03244002000085a7 */ /* 0x000ee4000800007f */
[----:B---3--:R-:W-:Y:S05]  /*39100*/  @!P0 BRA `(.L_x_3862) ;  /* 0xfffffffc00f08947 */ /* 0x008fea000383ffff */
[----:B------:R-:W-:Y:S05]  /*39110*/  BRA `(.L_x_4027) ;  /* 0xffffff94002c7947 */ /* 0x000fea000383ffff */
.L_x_3866:
        /* <DEDUP_REMOVED lines=10> */
.L_x_4028:
[----:B------:R0:W-:Y:S01]  /*391c0*/  STL [R1+0x498], R8 ;  /* 0x0004980801007387 */ /* 0x0001e20000100800 */
[----:B------:R-:W-:Y:S02]  /*391d0*/  IMAD.MOV.U32 R13, RZ, RZ, R3 ;  /* 0x000000ffff0d7224 */ /* 0x000fe400078e0003 */
[----:B------:R-:W-:-:S07]  /*391e0*/  IMAD.MOV.U32 R4, RZ, RZ, R14 ;  /* 0x000000ffff047224 */ /* 0x000fce00078e000e */
[----:B0-----:R-:W-:Y:S05]  /*391f0*/  WARPSYNC.COLLECTIVE R15, `(.L_x_4029) ;  /* 0x000000000f087348 */ /* 0x001fea0003c00000 */
[----:B------:R1:W2:Y:S02]  /*39200*/  SHFL.IDX P6, R14, R13, R12, R11 ;  /* 0x0000000c0d0e7389 */ /* 0x0002a400000c000b */
[----:B012---:R-:W-:Y:S01]  /*39210*/  ENDCOLLECTIVE ;  /* 0x000000000000791b */ /* 0x007fe20003800000 */
.L_x_4029:
[----:B------:R-:W-:Y:S02]  /*39220*/  IMAD.MOV.U32 R13, RZ, RZ, R2 ;  /* 0x000000ffff0d7224 */ /* 0x000fe400078e0002 */
[----:B------:R-:W-:Y:S02]  /*39230*/  IMAD.MOV.U32 R12, RZ, RZ, 0x1 ;  /* 0x00000001ff0c7424 */ /* 0x000fe400078e00ff */
[----:B------:R-:W-:-:S07]  /*39240*/  IMAD.MOV.U32 R5, RZ, RZ, R14 ;  /* 0x000000ffff057224 */ /* 0x000fce00078e000e */
[----:B------:R-:W-:Y:S05]  /*39250*/  WARPSYNC.COLLECTIVE R15, `(.L_x_4030) ;  /* 0x000000000f087348 */ /* 0x000fea0003c00000 */
[----:B------:R0:W1:Y:S02]  /*39260*/  SHFL.IDX P6, R14, R13, R12, R11 ;  /* 0x0000000c0d0e7389 */ /* 0x00006400000c000b */
[----:B01----:R-:W-:Y:S01]  /*39270*/  ENDCOLLECTIVE ;  /* 0x000000000000791b */ /* 0x003fe20003800000 */
.L_x_4030:
[----:B------:R-:W-:Y:S02]  /*39280*/  IMAD.MOV.U32 R13, RZ, RZ, R3 ;  /* 0x000000ffff0d7224 */ /* 0x000fe400078e0003 */
[----:B------:R-:W-:Y:S02]  /*39290*/  IMAD R0, R0, R7, RZ ;  /* 0x0000000700007224 */ /* 0x000fe400078e02ff */
[----:B------:R-:W-:-:S07]  /*392a0*/  IMAD.MOV.U32 R7, RZ, RZ, R14 ;  /* 0x000000ffff077224 */ /* 0x000fce00078e000e */
[----:B------:R-:W-:Y:S05]  /*392b0*/  WARPSYNC.COLLECTIVE R15, `(.L_x_4031) ;  /* 0x000000000f087348 */ /* 0x000fea0003c00000 */
[----:B------:R0:W1:Y:S02]  /*392c0*/  SHFL.IDX P6, R14, R13, R12, R11 ;  /* 0x0000000c0d0e7389 */ /* 0x00006400000c000b */
[----:B01----:R-:W-:Y:S01]  /*392d0*/  ENDCOLLECTIVE ;  /* 0x000000000000791b */ /* 0x003fe20003800000 */
.L_x_4031:
        /* <DEDUP_REMOVED lines=10> */
.L_x_4032:
        /* <DEDUP_REMOVED lines=15> */
.L_x_4033:
        /* <DEDUP_REMOVED lines=19> */
.L_x_4034:
        /* <DEDUP_REMOVED lines=10> */
.L_x_4035:
        /* <DEDUP_REMOVED lines=13> */
.L_x_4036:
        /* <DEDUP_REMOVED lines=10> */
.L_x_4037:
        /* <DEDUP_REMOVED lines=13> */
.L_x_4038:
        /* <DEDUP_REMOVED lines=10> */
.L_x_4039:
        /* <DEDUP_REMOVED lines=13> */
.L_x_4040:
        /* <DEDUP_REMOVED lines=10> */
.L_x_4041:
        /* <DEDUP_REMOVED lines=11> */
.L_x_4042:
        /* <DEDUP_REMOVED lines=14> */
.L_x_4043:
[----:B------:R-:W-:Y:S01]  /*39c20*/  IMAD.MOV.U32 R3, RZ, RZ, R14 ;  /* 0x000000ffff037224 */ /* 0x000fe200078e000e */
[----:B------:R-:W-:Y:S06]  /*39c30*/  BRA `(.L_x_4044) ;  /* 0xffffff9400d07947 */ /* 0x000fec000383ffff */
.L_x_3870:
        /* <DEDUP_REMOVED lines=36> */
.L_x_4046:
[----:B------:R-:W-:Y:S05]  /*39e80*/  BSYNC B0 ;  /* 0x0000000000007941 */ /* 0x000fea0003800000 */
.L_x_4045:
        /* <DEDUP_REMOVED lines=10> */
.L_x_4047:
        /* <DEDUP_REMOVED lines=16> */
.L_x_4048:
        /* <DEDUP_REMOVED lines=15> */
.L_x_4049:
        /* <DEDUP_REMOVED lines=9> */
.L_x_4050:
        /* <DEDUP_REMOVED lines=15> */
.L_x_4051:
        /* <DEDUP_REMOVED lines=9> */
.L_x_4052:
        /* <DEDUP_REMOVED lines=15> */
.L_x_4053:
        /* <DEDUP_REMOVED lines=9> */
.L_x_4054:
        /* <DEDUP_REMOVED lines=15> */
.L_x_4055:
        /* <DEDUP_REMOVED lines=9> */
.L_x_4056:
        /* <DEDUP_REMOVED lines=14> */
.L_x_4057:
        /* <DEDUP_REMOVED lines=19> */
.L_x_4058:
[----:B------:R-:W-:Y:S02]  /*3a840*/  IMAD.MOV.U32 R13, RZ, RZ, R2 ;  /* 0x000000ffff0d7224 */ /* 0x000fe400078e0002 */
[----:B------:R-:W-:-:S07]  /*3a850*/  IMAD.MOV.U32 R6, RZ, RZ, R14 ;  /* 0x000000ffff067224 */ /* 0x000fce00078e000e */
[----:B------:R-:W-:Y:S05]  /*3a860*/  WARPSYNC.COLLECTIVE R15, `(.L_x_4059) ;  /* 0x000000000f087348 */ /* 0x000fea0003c00000 */
[----:B------:R0:W1:Y:S02]  /*3a870*/  SHFL.IDX P6, R14, R13, R12, R11 ;  /* 0x0000000c0d0e7389 */ /* 0x00006400000c000b */
[----:B01----:R-:W-:Y:S01]  /*3a880*/  ENDCOLLECTIVE ;  /* 0x000000000000791b */ /* 0x003fe20003800000 */
.L_x_4059:
[----:B------:R-:W-:Y:S02]  /*3a890*/  IMAD.MOV.U32 R13, RZ, RZ, R0 ;  /* 0x000000ffff0d7224 */ /* 0x000fe400078e0000 */
[----:B------:R-:W-:Y:S02]  /*3a8a0*/  IMAD.MOV.U32 R12, RZ, RZ, 0x7 ;  /* 0x00000007ff0c7424 */ /* 0x000fe400078e00ff */
[----:B------:R-:W-:-:S07]  /*3a8b0*/  IMAD.MOV.U32 R4, RZ, RZ, R14 ;  /* 0x000000ffff047224 */ /* 0x000fce00078e000e */
[----:B------:R-:W-:Y:S05]  /*3a8c0*/  WARPSYNC.COLLECTIVE R15, `(.L_x_4060) ;  /* 0x000000000f087348 */ /* 0x000fea0003c00000 */
[----:B------:R0:W1:Y:S02]  /*3a8d0*/  SHFL.IDX P6, R14, R13, R12, R11 ;  /* 0x0000000c0d0e7389 */ /* 0x00006400000c000b */
[----:B01----:R-:W-:Y:S01]  /*3a8e0*/  ENDCOLLECTIVE ;  /* 0x000000000000791b */ /* 0x003fe20003800000 */
.L_x_4060:
        /* <DEDUP_REMOVED lines=10> */
.L_x_4061:
        /* <DEDUP_REMOVED lines=9> */
.L_x_3875:
[----:B0-----:R-:W4:Y:S02]  /*3aa20*/  LDL R2, [R1+0x470] ;  /* 0x0004700001027983 */ /* 0x001f240000100800 */
[----:B----4-:R0:W4:Y:S02]  /*3aa30*/  SYNCS.PHASECHK.TRANS64.TRYWAIT P0, [R2+URZ+0x32420], R0 ;  /* 0x03242000020075a7 */ /* 0x010124000800017f */
[----:B----4-:R-:W-:Y:S05]  /*3aa40*/  @!P0 NANOSLEEP.SYNCS 0x989680 ;  /* 0x009896800000895d */ /* 0x010fea0003900000 */
[----:B------:R-:W4:Y:S02]  /*3aa50*/  @!P0 SYNCS.PHASECHK.TRANS64 P0, [R2+URZ+0x32420], R0 ;  /* 0x03242000020085a7 */ /* 0x000f24000800007f */
[----:B----4-:R-:W-:Y:S05]  /*3aa60*/  @!P0 BRA `(.L_x_3875) ;  /* 0xfffffffc00ec8947 */ /* 0x010fea000383ffff */
[----:B------:R-:W-:Y:S05]  /*3aa70*/  BRA `(.L_x_4063) ;  /* 0xffffff9800087947 */ /* 0x000fea000383ffff */
.L_x_3879:
[----:B0-----:R0:W1:Y:S02]  /*3aa80*/  SYNCS.PHASECHK.TRANS64.TRYWAIT P0, [R2+URZ+0x32460], R0 ;  /* 0x03246000020075a7 */ /* 0x001064000800017f */
[----:B-1----:R-:W-:Y:S05]  /*3aa90*/  @!P0 NANOSLEEP.SYNCS 0x989680 ;  /* 0x009896800000895d */ /* 0x002fea0003900000 */
[----:B------:R-:W1:Y:S02]  /*3aaa0*/  @!P0 SYNCS.PHASECHK.TRANS64 P0, [R2+URZ+0x32460], R0 ;  /* 0x03246000020085a7 */ /* 0x000e64000800007f */
[----:B-1----:R-:W-:Y:S05]  /*3aab0*/  @!P0 BRA `(.L_x_3879) ;  /* 0xfffffffc00f08947 */ /* 0x002fea000383ffff */
[----:B------:R-:W-:Y:S05]  /*3aac0*/  BRA `(.L_x_4064) ;  /* 0xffffff9800387947 */ /* 0x000fea000383ffff */
.L_x_3894:
[----:B0-----:R0:W1:Y:S02]  /*3aad0*/  SYNCS.PHASECHK.TRANS64.TRYWAIT P0, [R2+URZ+0x32440], R5 ;  /* 0x03244005020075a7 */ /* 0x001064000800017f */
[----:B-1----:R-:W-:Y:S05]  /*3aae0*/  @!P0 NANOSLEEP.SYNCS 0x989680 ;  /* 0x009896800000895d */ /* 0x002fea0003900000 */
[----:B------:R-:W1:Y:S02]  /*3aaf0*/  @!P0 SYNCS.PHASECHK.TRANS64 P0, [R2+URZ+0x32440], R5 ;  /* 0x03244005020085a7 */ /* 0x000e64000800007f */
[----:B-1----:R-:W-:Y:S05]  /*3ab00*/  @!P0 BRA `(.L_x_3894) ;  /* 0xfffffffc00f08947 */ /* 0x002fea000383ffff */
[----:B------:R-:W-:Y:S05]  /*3ab10*/  BRA `(.L_x_4065) ;  /* 0xffffffa000547947 */ /* 0x000fea000383ffff */
.L_x_3899:
[----:B-1----:R1:W2:Y:S02]  /*3ab20*/  SYNCS.PHASECHK.TRANS64.TRYWAIT P0, [R2+URZ+0x32460], R5 ;  /* 0x03246005020075a7 */ /* 0x0022a4000800017f */
[----:B--2---:R-:W-:Y:S05]  /*3ab30*/  @!P0 NANOSLEEP.SYNCS 0x989680 ;  /* 0x009896800000895d */ /* 0x004fea0003900000 */
[----:B------:R-:W2:Y:S02]  /*3ab40*/  @!P0 SYNCS.PHASECHK.TRANS64 P0, [R2+URZ+0x32460], R5 ;  /* 0x03246005020085a7 */ /* 0x000ea4000800007f */
[----:B--2---:R-:W-:Y:S05]  /*3ab50*/  @!P0 BRA `(.L_x_3899) ;  /* 0xfffffffc00f08947 */ /* 0x004fea000383ffff */
[----:B------:R-:W-:Y:S05]  /*3ab60*/  BRA `(.L_x_4066) ;  /* 0xffffffa000d87947 */ /* 0x000fea000383ffff */
.L_x_3910:
[----:B0-----:R0:W1:Y:S02]  /*3ab70*/  SYNCS.PHASECHK.TRANS64.TRYWAIT P0, [R3+URZ+0x32440], R2 ;  /* 0x03244002030075a7 */ /* 0x001064000800017f */
[----:B-1----:R-:W-:Y:S05]  /*3ab80*/  @!P0 NANOSLEEP.SYNCS 0x989680 ;  /* 0x009896800000895d */ /* 0x002fea0003900000 */
[----:B------:R-:W1:Y:S02]  /*3ab90*/  @!P0 SYNCS.PHASECHK.TRANS64 P0, [R3+URZ+0x32440], R2 ;  /* 0x03244002030085a7 */ /* 0x000e64000800007f */
[----:B-1----:R-:W-:Y:S05]  /*3aba0*/  @!P0 BRA `(.L_x_3910) ;  /* 0xfffffffc00f08947 */ /* 0x002fea000383ffff */
[----:B------:R-:W-:Y:S05]  /*3abb0*/  BRA `(.L_x_4067) ;  /* 0xffffffa800d87947 */ /* 0x000fea000383ffff */
.L_x_3915:
[----:B-1----:R1:W2:Y:S02]  /*3abc0*/  SYNCS.PHASECHK.TRANS64.TRYWAIT P0, [R3+URZ+0x32460], R2 ;  /* 0x03246002030075a7 */ /* 0x0022a4000800017f */
[----:B--2---:R-:W-:Y:S05]  /*3abd0*/  @!P0 NANOSLEEP.SYNCS 0x989680 ;  /* 0x009896800000895d */ /* 0x004fea0003900000 */
[----:B------:R-:W2:Y:S02]  /*3abe0*/  @!P0 SYNCS.PHASECHK.TRANS64 P0, [R3+URZ+0x32460], R2 ;  /* 0x03246002030085a7 */ /* 0x000ea4000800007f */
[----:B--2---:R-:W-:Y:S05]  /*3abf0*/  @!P0 BRA `(.L_x_3915) ;  /* 0xfffffffc00f08947 */ /* 0x004fea000383ffff */
[----:B------:R-:W-:Y:S05]  /*3ac00*/  BRA `(.L_x_4068) ;  /* 0xffffffac00587947 */ /* 0x000fea000383ffff */
.L_x_3926:
[----:B0-----:R0:W1:Y:S02]  /*3ac10*/  SYNCS.PHASECHK.TRANS64.TRYWAIT P0, [R3+URZ+0x32440], R2 ;  /* 0x03244002030075a7 */ /* 0x001064000800017f */
[----:B-1----:R-:W-:Y:S05]  /*3ac20*/  @!P0 NANOSLEEP.SYNCS 0x989680 ;  /* 0x009896800000895d */ /* 0x002fea0003900000 */
[----:B------:R-:W1:Y:S02]  /*3ac30*/  @!P0 SYNCS.PHASECHK.TRANS64 P0, [R3+URZ+0x32440], R2 ;  /* 0x03244002030085a7 */ /* 0x000e64000800007f */
[----:B-1----:R-:W-:Y:S05]  /*3ac40*/  @!P0 BRA `(.L_x_3926) ;  /* 0xfffffffc00f08947 */ /* 0x002fea000383ffff */
[----:B------:R-:W-:Y:S05]  /*3ac50*/  BRA `(.L_x_4069) ;  /* 0xffffffb400347947 */ /* 0x000fea000383ffff */
.L_x_3931:
[----:B-1----:R1:W2:Y:S02]  /*3ac60*/  SYNCS.PHASECHK.TRANS64.TRYWAIT P0, [R3+URZ+0x32460], R2 ;  /* 0x03246002030075a7 */ /* 0x0022a4000800017f */
[----:B--2---:R-:W-:Y:S05]  /*3ac70*/  @!P0 NANOSLEEP.SYNCS 0x989680 ;  /* 0x009896800000895d */ /* 0x004fea0003900000 */
[----:B------:R-:W2:Y:S02]  /*3ac80*/  @!P0 SYNCS.PHASECHK.TRANS64 P0, [R3+URZ+0x32460], R2 ;  /* 0x03246002030085a7 */ /* 0x000ea4000800007f */
[----:B--2---:R-:W-:Y:S05]  /*3ac90*/  @!P0 BRA `(.L_x_3931) ;  /* 0xfffffffc00f08947 */ /* 0x004fea000383ffff */
[----:B------:R-:W-:Y:S05]  /*3aca0*/  BRA `(.L_x_4070) ;  /* 0xffffffb400b87947 */ /* 0x000fea000383ffff */
.L_x_3943:
[----:B------:R-:W-:Y:S01]  /*3acb0*/  BSSY B0, `(.L_x_4071) ;  /* 0x0000008000007945 */ /* 0x000fe20003800000 */
[----:B------:R-:W-:Y:S02]  /*3acc0*/  IMAD.MOV.U32 R13, RZ, RZ, R16 ;  /* 0x000000ffff0d7224 */ /* 0x000fe400078e0010 */
[----:B------:R-:W-:Y:S02]  /*3acd0*/  IMAD.MOV.U32 R12, RZ, RZ, RZ ;  /* 0x000000ffff0c7224 */ /* 0x000fe400078e00ff */
[----:B0-----:R-:W-:Y:S02]  /*3ace0*/  IMAD.MOV.U32 R11, RZ, RZ, 0x1f ;  /* 0x0000001fff0b7424 */ /* 0x001fe400078e00ff */
[----:B------:R-:W-:-:S07]  /*3acf0*/  IMAD.MOV.U32 R15, RZ, RZ, -0x1 ;  /* 0xffffffffff0f7424 */ /* 0x000fce00078e00ff */
[----:B---3-5:R-:W-:Y:S05]  /*3ad00*/  WARPSYNC.COLLECTIVE R15, `(.L_x_4072) ;  /* 0x000000000f087348 */ /* 0x028fea0003c00000 */
[----:B------:R0:W1:Y:S02]  /*3ad10*/  SHFL.IDX P6, R14, R13, R12, R11 ;  /* 0x0000000c0d0e7389 */ /* 0x00006400000c000b */
[----:B01-3-5:R-:W-:Y:S01]  /*3ad20*/  ENDCOLLECTIVE ;  /* 0x000000000000791b */ /* 0x02bfe20003800000 */
.L_x_4072:
[----:B------:R-:W-:Y:S05]  /*3ad30*/  BSYNC B0 ;  /* 0x0000000000007941 */ /* 0x000fea0003800000 */
.L_x_4071:
        /* <DEDUP_REMOVED lines=9> */
.L_x_4073:
        /* <DEDUP_REMOVED lines=18> */
.L_x_4074:
        /* <DEDUP_REMOVED lines=8> */
.L_x_4075:
        /* <DEDUP_REMOVED lines=8> */
.L_x_4076:
        /* <DEDUP_REMOVED lines=8> */
.L_x_4077:
        /* <DEDUP_REMOVED lines=8> */
.L_x_4078:
        /* <DEDUP_REMOVED lines=9> */
.L_x_4079:
[----:B------:R-:W-:Y:S01]  /*3b180*/  IMAD.MOV.U32 R16, RZ, RZ, R14 ;  /* 0x000000ffff107224 */ /* 0x000fe200078e000e */
[----:B------:R-:W-:Y:S06]  /*3b190*/  BRA `(.L_x_4080) ;  /* 0xffffffbc00047947 */ /* 0x000fec000383ffff */
.L_x_3948:
[----:B------:R-:W-:Y:S01]  /*3b1a0*/  BSSY B0, `(.L_x_4081) ;  /* 0x0000008000007945 */ /* 0x000fe20003800000 */
[----:B-----5:R-:W-:Y:S02]  /*3b1b0*/  IMAD.MOV.U32 R13, RZ, RZ, R3 ;  /* 0x000000ffff0d7224 */ /* 0x020fe400078e0003 */
[----:B------:R-:W-:Y:S02]  /*3b1c0*/  IMAD.MOV.U32 R12, RZ, RZ, 0x1 ;  /* 0x00000001ff0c7424 */ /* 0x000fe400078e00ff */
[----:B------:R-:W-:Y:S02]  /*3b1d0*/  IMAD.MOV.U32 R11, RZ, RZ, RZ ;  /* 0x000000ffff0b7224 */ /* 0x000fe400078e00ff */
[----:B------:R-:W-:-:S07]  /*3b1e0*/  IMAD.MOV.U32 R15, RZ, RZ, -0x1 ;  /* 0xffffffffff0f7424 */ /* 0x000fce00078e00ff */
[----:B0--3--:R-:W-:Y:S05]  /*3b1f0*/  WARPSYNC.COLLECTIVE R15, `(.L_x_4082) ;  /* 0x000000000f087348 */ /* 0x009fea0003c00000 */
[----:B------:R1:W2:Y:S02]  /*3b200*/  SHFL.UP P6, R14, R13, R12, R11 ;  /* 0x0400000c0d0e7389 */ /* 0x0002a400000c000b */
[----:B0123--:R-:W-:Y:S01]  /*3b210*/  ENDCOLLECTIVE ;  /* 0x000000000000791b */ /* 0x00ffe20003800000 */
.L_x_4082:
[----:B------:R-:W-:Y:S05]  /*3b220*/  BSYNC B0 ;  /* 0x0000000000007941 */ /* 0x000fea0003800000 */
.L_x_4081:
        /* <DEDUP_REMOVED lines=10> */
.L_x_4083:
        /* <DEDUP_REMOVED lines=8> */
.L_x_4084:
        /* <DEDUP_REMOVED lines=8> */
.L_x_4085:
        /* <DEDUP_REMOVED lines=8> */
.L_x_4086:
        /* <DEDUP_REMOVED lines=9> */
.L_x_4087:
[----:B------:R-:W-:Y:S01]  /*3b4e0*/  IMAD.MOV.U32 R16, RZ, RZ, R14 ;  /* 0x000000ffff107224 */ /* 0x000fe200078e000e */
[----:B------:R-:W-:Y:S06]  /*3b4f0*/  BRA `(.L_x_4088) ;  /* 0xffffffb800c87947 */ /* 0x000fec000383ffff */
.L_x_3950:
[----:B------:R-:W-:Y:S01]  /*3b500*/  BSSY B0, `(.L_x_4089) ;  /* 0x0000006000007945 */ /* 0x000fe20003800000 */
[----:B------:R-:W-:Y:S01]  /*3b510*/  PLOP3.LUT P6, PT, P6, PT, PT, 0x8, 0x0 ;  /* 0x000000000000781c */ /* 0x000fe200037ce170 */
[----:B------:R-:W-:-:S12]  /*3b520*/  IMAD.MOV.U32 R15, RZ, RZ, -0x1 ;  /* 0xffffffffff0f7424 */ /* 0x000fd800078e00ff */
[----:B0--3-5:R-:W-:Y:S05]  /*3b530*/  WARPSYNC.COLLECTIVE R15, `(.L_x_4090) ;  /* 0x000000000f087348 */ /* 0x029fea0003c00000 */
[----:B------:R-:W-:Y:S01]  /*3b540*/  VOTE.ANY R14, PT, P6 ;  /* 0x00000000000e7806 */ /* 0x000fe200030e0100 */
[----:B0--3-5:R-:W-:Y:S06]  /*3b550*/  ENDCOLLECTIVE ;  /* 0x000000000000791b */ /* 0x029fec0003800000 */
.L_x_4090:
[----:B------:R-:W-:Y:S05]  /*3b560*/  BSYNC B0 ;  /* 0x0000000000007941 */ /* 0x000fea0003800000 */
.L_x_4089:
        /* <DEDUP_REMOVED lines=9> */
.L_x_4091:
[----:B------:R-:W-:Y:S01]  /*3b600*/  IMAD.MOV.U32 R17, RZ, RZ, R14 ;  /* 0x000000ffff117224 */ /* 0x000fe200078e000e */
[----:B------:R-:W-:Y:S06]  /*3b610*/  BRA `(.L_x_4092) ;  /* 0xffffffb800b87947 */ /* 0x000fec000383ffff */
.L_x_3952:
[----:B------:R-:W-:Y:S01]  /*3b620*/  BSSY B0, `(.L_x_4093) ;  /* 0x0000007000007945 */ /* 0x000fe20003800000 */
[----:B------:R-:W-:Y:S02]  /*3b630*/  IMAD.MOV.U32 R13, RZ, RZ, R2 ;  /* 0x000000ffff0d7224 */ /* 0x000fe400078e0002 */
[----:B------:R-:W-:Y:S02]  /*3b640*/  IMAD.MOV.U32 R11, RZ, RZ, 0x1f ;  /* 0x0000001fff0b7424 */ /* 0x000fe400078e00ff */
[----:B------:R-:W-:-:S07]  /*3b650*/  IMAD.MOV.U32 R15, RZ, RZ, -0x1 ;  /* 0xffffffffff0f7424 */ /* 0x000fce00078e00ff */
[----:B0123-5:R-:W-:Y:S05]  /*3b660*/  WARPSYNC.COLLECTIVE R15, `(.L_x_4094) ;  /* 0x000000000f087348 */ /* 0x02ffea0003c00000 */
[----:B------:R4:W0:Y:S02]  /*3b670*/  SHFL.IDX P6, R14, R13, R12, R11 ;  /* 0x0000000c0d0e7389 */ /* 0x00082400000c000b */
[----:B012345:R-:W-:Y:S01]  /*3b680*/  ENDCOLLECTIVE ;  /* 0x000000000000791b */ /* 0x03ffe20003800000 */
.L_x_4094:
[----:B------:R-:W-:Y:S05]  /*3b690*/  BSYNC B0 ;  /* 0x0000000000007941 */ /* 0x000fea0003800000 */
.L_x_4093:
[----:B------:R-:W-:Y:S01]  /*3b6a0*/  IMAD.MOV.U32 R2, RZ, RZ, R14 ;  /* 0x000000ffff027224 */ /* 0x000fe200078e000e */
[----:B------:R-:W-:Y:S06]  /*3b6b0*/  BRA `(.L_x_4095) ;  /* 0xffffffb800ac7947 */ /* 0x000fec000383ffff */
.L_x_3956:
[----:B0-----:R0:W1:Y:S02]  /*3b6c0*/  SYNCS.PHASECHK.TRANS64.TRYWAIT P0, [R0+URZ+0x32420], R3 ;  /* 0x03242003000075a7 */ /* 0x001064000800017f */
[----:B-1----:R-:W-:Y:S05]  /*3b6d0*/  @!P0 NANOSLEEP.SYNCS 0x989680 ;  /* 0x009896800000895d */ /* 0x002fea0003900000 */
[----:B------:R-:W1:Y:S02]  /*3b6e0*/  @!P0 SYNCS.PHASECHK.TRANS64 P0, [R0+URZ+0x32420], R3 ;  /* 0x03242003000085a7 */ /* 0x000e64000800007f */
[----:B-1----:R-:W-:Y:S05]  /*3b6f0*/  @!P0 BRA `(.L_x_3956) ;  /* 0xfffffffc00f08947 */ /* 0x002fea000383ffff */
[----:B------:R-:W-:Y:S05]  /*3b700*/  BRA `(.L_x_4096) ;  /* 0xffffffc000307947 */ /* 0x000fea000383ffff */
.L_x_3957:
        /* <DEDUP_REMOVED lines=8> */
[----:B0--3-5:R-:W-:Y:S05]  /*3b790*/  WARPSYNC.COLLECTIVE R15, `(.L_x_4098) ;  /* 0x000000000f087348 */ /* 0x029fea0003c00000 */
[----:B------:R1:W2:Y:S02]  /*3b7a0*/  SHFL.IDX P6, R14, R13, R12, R11 ;  /* 0x0000000c0d0e7389 */ /* 0x0002a400000c000b */
[----:B0123-5:R-:W-:Y:S01]  /*3b7b0*/  ENDCOLLECTIVE ;  /* 0x000000000000791b */ /* 0x02ffe20003800000 */
.L_x_4098:
[----:B------:R-:W-:Y:S05]  /*3b7c0*/  BSYNC B0 ;  /* 0x0000000000007941 */ /* 0x000fea0003800000 */
.L_x_4097:
[----:B------:R-:W-:Y:S05]  /*3b7d0*/  BRA `(.L_x_4099) ;  /* 0xffffffc000187947 */ /* 0x000fea000383ffff */
.L_x_3958:
[----:B------:R-:W-:Y:S01]  /*3b7e0*/  BSSY B0, `(.L_x_4100) ;  /* 0x0000006000007945 */ /* 0x000fe20003800000 */
[----:B------:R-:W-:-:S07]  /*3b7f0*/  IMAD.MOV.U32 R15, RZ, RZ, -0x1 ;  /* 0xffffffffff0f7424 */ /* 0x000fce00078e00ff */
[----:B01-3-5:R-:W-:Y:S05]  /*3b800*/  WARPSYNC.COLLECTIVE R15, `(.L_x_4101) ;  /* 0x000000000f0c7348 */ /* 0x02bfea0003c00000 */
[----:B------:R-:W-:Y:S02]  /*3b810*/  ELECT P6, UR62, PT ;  /* 0x00000000003e782f */ /* 0x000fe400038c0000 */
[----:B------:R-:W-:Y:S01]  /*3b820*/  MOV R14, UR62 ;  /* 0x0000003e000e7c02 */ /* 0x000fe20008000f00 */
[----:B01-3-5:R-:W-:Y:S10]  /*3b830*/  ENDCOLLECTIVE ;  /* 0x000000000000791b */ /* 0x02bff40003800000 */
.L_x_4101:
[----:B------:R-:W-:Y:S05]  /*3b840*/  BSYNC B0 ;  /* 0x0000000000007941 */ /* 0x000fea0003800000 */
.L_x_4100:
[----:B------:R-:W-:Y:S05]  /*3b850*/  BRA `(.L_x_4102) ;  /* 0xffffffc0000c7947 */ /* 0x000fea000383ffff */
.L_x_3960:
[----:B0-----:R0:W1:Y:S02]  /*3b860*/  SYNCS.PHASECHK.TRANS64.TRYWAIT P0, [R6+URZ], R5 ;  /* 0x00000005060075a7 */ /* 0x001064000800017f */
[----:B-1----:R-:W-:Y:S05]  /*3b870*/  @!P0 NANOSLEEP.SYNCS 0x989680 ;  /* 0x009896800000895d */ /* 0x002fea0003900000 */
[----:B------:R-:W1:Y:S02]  /*3b880*/  @!P0 SYNCS.PHASECHK.TRANS64 P0, [R6+URZ], R5 ;  /* 0x00000005060085a7 */ /* 0x000e64000800007f */
[----:B-1----:R-:W-:Y:S05]  /*3b890*/  @!P0 BRA `(.L_x_3960) ;  /* 0xfffffffc00f08947 */ /* 0x002fea000383ffff */
[----:B------:R-:W-:Y:S05]  /*3b8a0*/  BRA `(.L_x_4103) ;  /* 0xffffffc000487947 */ /* 0x000fea000383ffff */
.L_x_3961:
[----:B-1----:R1:W2:Y:S02]  /*3b8b0*/  SYNCS.PHASECHK.TRANS64.TRYWAIT P0, [R7+URZ], R2 ;  /* 0x00000002070075a7 */ /* 0x0022a4000800017f */
[----:B--2---:R-:W-:Y:S05]  /*3b8c0*/  @!P0 NANOSLEEP.SYNCS 0x989680 ;  /* 0x009896800000895d */ /* 0x004fea0003900000 */
[----:B------:R-:W2:Y:S02]  /*3b8d0*/  @!P0 SYNCS.PHASECHK.TRANS64 P0, [R7+URZ], R2 ;  /* 0x00000002070085a7 */ /* 0x000ea4000800007f */
[----:B--2---:R-:W-:Y:S05]  /*3b8e0*/  @!P0 BRA `(.L_x_3961) ;  /* 0xfffffffc00f08947 */ /* 0x004fea000383ffff */
[----:B------:R-:W-:Y:S05]  /*3b8f0*/  BRA `(.L_x_4104) ;  /* 0xffffffc0003c7947 */ /* 0x000fea000383ffff */
.L_x_3963:
[----:B--2---:R2:W4:Y:S02]  /*3b900*/  SYNCS.PHASECHK.TRANS64.TRYWAIT P0, [R4+URZ], R5 ;  /* 0x00000005040075a7 */ /* 0x004524000800017f */
[----:B----4-:R-:W-:Y:S05]  /*3b910*/  @!P0 NANOSLEEP.SYNCS 0x989680 ;  /* 0x009896800000895d */ /* 0x010fea0003900000 */
[----:B------:R-:W4:Y:S02]  /*3b920*/  @!P0 SYNCS.PHASECHK.TRANS64 P0, [R4+URZ], R5 ;  /* 0x00000005040085a7 */ /* 0x000f24000800007f */
[----:B----4-:R-:W-:Y:S05]  /*3b930*/  @!P0 BRA `(.L_x_3963) ;  /* 0xfffffffc00f08947 */ /* 0x010fea000383ffff */
[----:B------:R-:W-:Y:S05]  /*3b940*/  BRA `(.L_x_4105) ;  /* 0xffffffc000447947 */ /* 0x000fea000383ffff */
        .type           $_ZN7cutlass13device_kernelIN5flash11enable_sm90INS1_16FlashAttnFwdSm90INS1_25CollectiveMainloopFwdSm90ILi2EN4cute5tupleIJNS5_1CILi1EEES8_S8_EEENS6_IJNS7_ILi128EEENS7_ILi96EEENS7_ILi64EEEEEELi256ENS_10bfloat16_tEfNS_4arch4Sm90ELb0ELb1ELb1ELb1ELb0ELb1ELb1ELb1ELb0ELb1ELb0ELb0EEENS1_21CollectiveEpilogueFwdINS6_IJSA_NS7_ILi256EEESB_EEES9_SE_SG_Li256ELb1ELb1ELb0ELb0EEENS1_36VarlenDynamicPersistentTileSchedulerILi128ELi96ELi256ELi128ELb0ELb1ELb1ELb1ELb0ELb1EEEEEEEEEvNT_6ParamsE$_ZZN5flash25CollectiveMainloopFwdSm90ILi2EN4cute5tupleIJNS1_1CILi1EEES4_S4_EEENS2_IJNS3_ILi128EEENS3_ILi96EEENS3_ILi64EEEEEELi256EN7cutlass10bfloat16_tEfNSA_4arch4Sm90ELb0ELb1ELb1ELb1ELb0ELb1ELb1ELb1ELb0ELb1ELb0ELb0EE3mmaINS_16FlashAttnFwdSm90ISE_NS_21CollectiveEpilogueFwdINS2_IJS6_NS3_ILi256EEES7_EEES5_SB_SD_Li256ELb1ELb1ELb0ELb0EEENS_36VarlenDynamicPersistentTileSchedulerILi128ELi96ELi256ELi128ELb0ELb1ELb1ELb1ELb0ELb1EEEE13SharedStorageENS1_6TensorINS1_11ArrayEngineIfLm128EEENS1_6LayoutINS2_IJNS2_IJNS3_ILi2EEEST_NS3_ILi32EEEEEES4_S4_EEENS2_IJNS2_IJS4_ST_NS3_ILi4EEEEEENS3_ILi0EEESZ_EEEEEEENS_7SoftmaxILi2ELi0EEEEEbRKNSE_6ParamsENSA_25PipelineTmaAsyncNoClusterILi2ENSA_16PipelineTmaAsyncILi2EEEEES1B_RNSA_13PipelineStateILj2EEERT0_RT1_iRiRKNS_16SeqlenInfoQKNewKILb1ELb1EEENS2_IJiiiiEEERT_ENKUliT_T0_T1_E_clIZSF_ISO_S12_S14_EbS17_S1B_S1B_S1E_S1G_S1I_iS1J_S1N_S1O_S1Q_EUlRS1R_iE0_NS3_ILb1EEES1Y_EEDaiS1R_S1S_S1T_,@function
        .size           $_ZN7cutlass13device_kernelIN5flash11enable_sm90INS1_16FlashAttnFwdSm90INS1_25CollectiveMainloopFwdSm90ILi2EN4cute5tupleIJNS5_1CILi1EEES8_S8_EEENS6_IJNS7_ILi128EEENS7_ILi96EEENS7_ILi64EEEEEELi256ENS_10bfloat16_tEfNS_4arch4Sm90ELb0ELb1ELb1ELb1ELb0ELb1ELb1ELb1ELb0ELb1ELb0ELb0EEENS1_21CollectiveEpilogueFwdINS6_IJSA_NS7_ILi256EEESB_EEES9_SE_SG_Li256ELb1ELb1ELb0ELb0EEENS1_36VarlenDynamicPersistentTileSchedulerILi128ELi96ELi256ELi128ELb0ELb1ELb1ELb1ELb0ELb1EEEEEEEEEvNT_6ParamsE$_ZZN5flash25CollectiveMainloopFwdSm90ILi2EN4cute5tupleIJNS1_1CILi1EEES4_S4_EEENS2_IJNS3_ILi128EEENS3_ILi96EEENS3_ILi64EEEEEELi256EN7cutlass10bfloat16_tEfNSA_4arch4Sm90ELb0ELb1ELb1ELb1ELb0ELb1ELb1ELb1ELb0ELb1ELb0ELb0EE3mmaINS_16FlashAttnFwdSm90ISE_NS_21CollectiveEpilogueFwdINS2_IJS6_NS3_ILi256EEES7_EEES5_SB_SD_Li256ELb1ELb1ELb0ELb0EEENS_36VarlenDynamicPersistentTileSchedulerILi128ELi96ELi256ELi128ELb0ELb1ELb1ELb1ELb0ELb1EEEE13SharedStorageENS1_6TensorINS1_11ArrayEngineIfLm128EEENS1_6LayoutINS2_IJNS2_IJNS3_ILi2EEEST_NS3_ILi32EEEEEES4_S4_EEENS2_IJNS2_IJS4_ST_NS3_ILi4EEEEEENS3_ILi0EEESZ_EEEEEEENS_7SoftmaxILi2ELi0EEEEEbRKNSE_6ParamsENSA_25PipelineTmaAsyncNoClusterILi2ENSA_16PipelineTmaAsyncILi2EEEEES1B_RNSA_13PipelineStateILj2EEERT0_RT1_iRiRKNS_16SeqlenInfoQKNewKILb1ELb1EEENS2_IJiiiiEEERT_ENKUliT_T0_T1_E_clIZSF_ISO_S12_S14_EbS17_S1B_S1B_S1E_S1G_S1I_iS1J_S1N_S1O_S1Q_EUlRS1R_iE0_NS3_ILb1EEES1Y_EEDaiS1R_S1S_S1T_,(.L_x_6043 - $_ZN7cutlass13device_kernelIN5flash11enable_sm90INS1_16FlashAttnFwdSm90INS1_25CollectiveMainloopFwdSm90ILi2EN4cute5tupleIJNS5_1CILi1EEES8_S8_EEENS6_IJNS7_ILi128EEENS7_ILi96EEENS7_ILi64EEEEEELi256ENS_10bfloat16_tEfNS_4arch4Sm90ELb0ELb1ELb1ELb1ELb0ELb1ELb1ELb1ELb0ELb1ELb0ELb0EEENS1_21CollectiveEpilogueFwdINS6_IJSA_NS7_ILi256EEESB_EEES9_SE_SG_Li256ELb1ELb1ELb0ELb0EEENS1_36VarlenDynamicPersistentTileSchedulerILi128ELi96ELi256ELi128ELb0ELb1ELb1ELb1ELb0ELb1EEEEEEEEEvNT_6ParamsE$_ZZN5flash25CollectiveMainloopFwdSm90ILi2EN4cute5tupleIJNS1_1CILi1EEES4_S4_EEENS2_IJNS3_ILi128EEENS3_ILi96EEENS3_ILi64EEEEEELi256EN7cutlass10bfloat16_tEfNSA_4arch4Sm90ELb0ELb1ELb1ELb1ELb0ELb1ELb1ELb1ELb0ELb1ELb0ELb0EE3mmaINS_16FlashAttnFwdSm90ISE_NS_21CollectiveEpilogueFwdINS2_IJS6_NS3_ILi256EEES7_EEES5_SB_SD_Li256ELb1ELb1ELb0ELb0EEENS_36VarlenDynamicPersistentTileSchedulerILi128ELi96ELi256ELi128ELb0ELb1ELb1ELb1ELb0ELb1EEEE13SharedStorageENS1_6TensorINS1_11ArrayEngineIfLm128EEENS1_6LayoutINS2_IJNS2_IJNS3_ILi2EEEST_NS3_ILi32EEEEEES4_S4_EEENS2_IJNS2_IJS4_ST_NS3_ILi4EEEEEENS3_ILi0EEESZ_EEEEEEENS_7SoftmaxILi2ELi0EEEEEbRKNSE_6ParamsENSA_25PipelineTmaAsyncNoClusterILi2ENSA_16PipelineTmaAsyncILi2EEEEES1B_RNSA_13PipelineStateILj2EEERT0_RT1_iRiRKNS_16SeqlenInfoQKNewKILb1ELb1EEENS2_IJiiiiEEERT_ENKUliT_T0_T1_E_clIZSF_ISO_S12_S14_EbS17_S1B_S1B_S1E_S1G_S1I_iS1J_S1N_S1O_S1Q_EUlRS1R_iE0_NS3_ILb1EEES1Y_EEDaiS1R_S1S_S1T_)
$_ZN7cutlass13device_kernelIN5flash11enable_sm90INS1_16FlashAttnFwdSm90INS1_25CollectiveMainloopFwdSm90ILi2EN4cute5tupleIJNS5_1CILi1EEES8_S8_EEENS6_IJNS7_ILi128EEENS7_ILi96EEENS7_ILi64EEEEEELi256ENS_10bfloat16_tEfNS_4arch4Sm90ELb0ELb1ELb1ELb1ELb0ELb1ELb1ELb1ELb0ELb1ELb0ELb0EEENS1_21CollectiveEpilogueFwdINS6_IJSA_NS7_ILi256EEESB_EEES9_SE_SG_Li256ELb1ELb1ELb0ELb0EEENS1_36VarlenDynamicPersistentTileSchedulerILi128ELi96ELi256ELi128ELb0ELb1ELb1ELb1ELb0ELb1EEEEEEEEEvNT_6ParamsE$_ZZN5flash25CollectiveMainloopFwdSm90ILi2EN4cute5tupleIJNS1_1CILi1EEES4_S4_EEENS2_IJNS3_ILi128EEENS3_ILi96EEENS3_ILi64EEEEEELi256EN7cutlass10bfloat16_tEfNSA_4arch4Sm90ELb0ELb1ELb1ELb1ELb0ELb1ELb1ELb1ELb0ELb1ELb0ELb0EE3mmaINS_16FlashAttnFwdSm90ISE_NS_21CollectiveEpilogueFwdINS2_IJS6_NS3_ILi256EEES7_EEES5_SB_SD_Li256ELb1ELb1ELb0ELb0EEENS_36VarlenDynamicPersistentTileSchedulerILi128ELi96ELi256ELi128ELb0ELb1ELb1ELb1ELb0ELb1EEEE13SharedStorageENS1_6TensorINS1_11ArrayEngineIfLm128EEENS1_6LayoutINS2_IJNS2_IJNS3_ILi2EEEST_NS3_ILi32EEEEEES4_S4_EEENS2_IJNS2_IJS4_ST_NS3_ILi4EEEEEENS3_ILi0EEESZ_EEEEEEENS_7SoftmaxILi2ELi0EEEEEbRKNSE_6ParamsENSA_25PipelineTmaAsyncNoClusterILi2ENSA_16PipelineTmaAsyncILi2EEEEES1B_RNSA_13PipelineStateILj2EEERT0_RT1_iRiRKNS_16SeqlenInfoQKNewKILb1ELb1EEENS2_IJiiiiEEERT_ENKUliT_T0_T1_E_clIZSF_ISO_S12_S14_EbS17_S1B_S1B_S1E_S1G_S1I_iS1J_S1N_S1O_S1Q_EUlRS1R_iE0_NS3_ILb1EEES1Y_EEDaiS1R_S1S_S1T_:
[----:B------:R-:W-:Y:S01]  /*3b950*/  R2UR UR5, R2 ;  /* 0x00000000020572ca */ /* 0x000fe200000e0000 */
[----:B------:R-:W-:-:S12]  /*3b960*/  ULDC UR4, c[0x0][0x20] ;  /* 0x0000080000047ab9 */ /* 0x000fd80000000800 */
[----:B------:R-:W-:-:S09]  /*3b970*/  UIADD3 UR4, -UR4, UR5, URZ ;  /* 0x0000000504047290 */ /* 0x000fd2000fffe13f */
[----:B------:R-:W2:Y:S04]  /*3b980*/  LDL.64 R6, [UR4+0x18] ;  /* 0x00001804ff067983 */ /* 0x000ea80008100a00 */
[----:B------:R-:W3:Y:S01]  /*3b990*/  LDL.64 R4, [UR4] ;  /* 0x00000004ff047983 */ /* 0x000ee20008100a00 */
[----:B------:R-:W-:-:S03]  /*3b9a0*/  ULDC.64 UR6, c[0x0][0x208] ;  /* 0x0000820000067ab9 */ /* 0x000fc60000000a00 */
[----:B--2---:R-:W2:Y:S04]  /*3b9b0*/  LD.E R2, desc[UR6][R6.64+0x1c] ;  /* 0x00001c0606027980 */ /* 0x004ea8000c101900 */
[----:B---3--:R0:W5:Y:S04]  /*3b9c0*/  LD.E R10, desc[UR6][R4.64] ;  /* 0x00000006040a7980 */ /* 0x008168000c101900 */
[----:B------:R0:W5:Y:S01]  /*3b9d0*/  LD.E R11, desc[UR6][R4.64+0x4] ;  /* 0x00000406040b7980 */ /* 0x000162000c101900 */
[----:B------:R-:W-:Y:S01]  /*3b9e0*/  BSSY B1, `(.L_x_4106) ;  /* 0x0000007000017945 */ /* 0x000fe20003800000 */
[----:B------:R-:W-:Y:S01]  /*3b9f0*/  IMAD.MOV.U32 R3, RZ, RZ, R55 ;  /* 0x000000ffff037224 */ /* 0x000fe200078e0037 */
[----:B--2---:R-:W-:-:S04]  /*3ba00*/  LOP3.LUT R2, R2, 0x1, RZ, 0xfc, !PT ;  /* 0x0000000102027812 */ /* 0x004fc800078efcff */
[----:B------:R-:W-:Y:S01]  /*3ba10*/  ISETP.NE.AND P0, PT, R2, 0x3, PT ;  /* 0x000000030200780c */ /* 0x000fe20003f05270 */
[----:B------:R-:W-:-:S12]  /*3ba20*/  IMAD.MOV.U32 R2, RZ, RZ, R40 ;  /* 0x000000ffff027224 */ /* 0x000fd800078e0028 */
[----:B0-----:R-:W-:Y:S05]  /*3ba30*/  @!P0 BRA `(.L_x_4107) ;  /* 0x0000000000048947 */ /* 0x001fea0003800000 */
[----:B------:R-:W-:Y:S01]  /*3ba40*/  BPT.TRAP 0x1 ;  /* 0x000000040000795c */ /* 0x000fe20000300000 */
.L_x_4107:
[----:B------:R-:W-:Y:S05]  /*3ba50*/  BSYNC B1 ;  /* 0x0000000000017941 */ /* 0x000fea0003800000 */
.L_x_4106:
        /* <DEDUP_REMOVED lines=13> */
.L_x_4109:
[----:B------:R-:W-:Y:S05]  /*3bb30*/  BSYNC B1 ;  /* 0x0000000000017941 */ /* 0x000fea0003800000 */
.L_x_4108:
        /* <DEDUP_REMOVED lines=8> */
.L_x_4111:
[----:B------:R-:W-:Y:S05]  /*3bbc0*/  BSYNC B1 ;  /* 0x0000000000017941 */ /* 0x000fea0003800000 */
.L_x_4110:
[----:B0----5:R-:W2:Y:S04]  /*3bbd0*/  LDL.64 R8, [UR4] ;  /* 0x00000004ff087983 */ /* 0x021ea80008100a00 */
[----:B------:R-:W3:Y:S04]  /*3bbe0*/  LDL.64 R6, [UR4+0x28] ;  /* 0x00002804ff067983 */ /* 0x000ee80008100a00 */
[----:B------:R-:W4:Y:S04]  /*3bbf0*/  LDL.64 R4, [UR4+0x20] ;  /* 0x00002004ff047983 */ /* 0x000f280008100a00 */
[----:B------:R-:W4:Y:S04]  /*3bc00*/  LDL.64 R10, [UR4+0x8] ;  /* 0x00000804ff0a7983 */ /* 0x000f280008100a00 */
[----:B--2---:R-:W2:Y:S04]  /*3bc10*/  LD.E R9, desc[UR6][R8.64] ;  /* 0x0000000608097980 */ /* 0x004ea8000c101900 */
[----:B---3--:R-:W2:Y:S01]  /*3bc20*/  LD.E.64 R12, desc[UR6][R6.64] ;  /* 0x00000006060c7980 */ /* 0x008ea2000c101b00 */
[----:B------:R-:W-:Y:S05]  /*3bc30*/  WARPSYNC.ALL ;  /* 0x0000000000007948 */ /* 0x000fea0003800000 */
[----:B----4-:R0:W-:Y:S04]  /*3bc40*/  ST.E desc[UR6][R10.64], RZ ;  /* 0x000000ff0a007985 */ /* 0x0101e8000c101906 */
[----:B------:R-:W3:Y:S01]  /*3bc50*/  LD.E.64 R6, desc[UR6][R4.64] ;  /* 0x0000000604067980 */ /* 0x000ee2000c101b00 */
[----:B--2---:R-:W-:Y:S01]  /*3bc60*/  IMAD R8, R9, 0x300, R12 ;  /* 0x0000030009087824 */ /* 0x004fe200078e020c */
[----:B------:R-:W-:Y:S01]  /*3bc70*/  WARPGROUP.ARRIVE ;  /* 0x00000000000079c5 */ /* 0x000fe20000000000 */
[----:B------:R-:W-:-:S02]  /*3bc80*/  IMAD.MOV.U32 R9, RZ, RZ, R13 ;  /* 0x000000ffff097224 */ /* 0x000fc400078e000d */
[----:B------:R-:W-:Y:S01]  /*3bc90*/  IMAD.MOV.U32 R225, RZ, RZ, 0x1 ;  /* 0x00000001ffe17424 */ /* 0x000fe200078e00ff */
        /* <DEDUP_REMOVED lines=10> */
[----:B------:R-:W-:-:S03]  /*3bd40*/  WARPGROUP.ARRIVE ;  /* 0x00000000000079c5 */ /* 0x000fc60000000000 */
        /* <DEDUP_REMOVED lines=21> */
[----:B------:R-:W-:-:S03]  /*3bea0*/  IMAD.MOV.U32 R9, RZ, RZ, R13 ;  /* 0x000000ffff097224 */ /* 0x000fc600078e000d */
        /* <DEDUP_REMOVED lines=8> */
[----:B------:R-:W2:Y:S04]  /*3bf30*/  LDL.64 R6, [UR4+0x38] ;  /* 0x00003804ff067983 */ /* 0x000ea80008100a00 */
[----:B------:R-:W3:Y:S04]  /*3bf40*/  LDL.64 R4, [UR4+0x30] ;  /* 0x00003004ff047983 */ /* 0x000ee80008100a00 */
[----:B--2---:R-:W2:Y:S01]  /*3bf50*/  LD.E R6, desc[UR6][R6.64] ;  /* 0x0000000606067980 */ /* 0x004ea2000c101900 */
[----:B---3--:R-:W-:Y:S01]  /*3bf60*/  MOV R4, R4 ;  /* 0x0000000400047202 */ /* 0x008fe20000000f00 */
[----:B------:R-:W-:Y:S01]  /*3bf70*/  BSSY B1, `(.L_x_4113) ;  /* 0x0000007000017945 */ /* 0x000fe20003800000 */
[----:B--2---:R-:W-:-:S04]  /*3bf80*/  LEA.HI R8, R6, R6, RZ, 0x1 ;  /* 0x0000000606087211 */ /* 0x004fc800078f08ff */
[----:B------:R-:W-:-:S05]  /*3bf90*/  LOP3.LUT R9, R8, 0xfffffffe, RZ, 0xc0, !PT ;  /* 0xfffffffe08097812 */ /* 0x000fca00078ec0ff */
[----:B------:R-:W-:-:S05]  /*3bfa0*/  IMAD.IADD R9, R6, 0x1, -R9 ;  /* 0x0000000106097824 */ /* 0x000fca00078e0a09 */
[----:B------:R-:W-:-:S04]  /*3bfb0*/  SHF.L.U32 R9, R9, 0x1f, RZ ;  /* 0x0000001f09097819 */ /* 0x000fc800000006ff */
[----:B------:R-:W1:Y:S02]  /*3bfc0*/  SYNCS.PHASECHK.TRANS64.TRYWAIT P0, [R4+URZ+0x32410], R9 ;  /* 0x03241009040075a7 */ /* 0x000e64000800017f */
[----:B01----:R-:W-:Y:S05]  /*3bfd0*/  @!P0 BRA `(.L_x_4114) ;  /* 0x000000b400608947 */ /* 0x003fea0003800000 */
.L_x_4137:
[----:B------:R-:W-:Y:S05]  /*3bfe0*/  BSYNC B1 ;  /* 0x0000000000017941 */ /* 0x000fea0003800000 */
.L_x_4113:
[----:B------:R-:W2:Y:S04]  /*3bff0*/  LDL.64 R6, [UR4+0x40] ;  /* 0x00004004ff067983 */ /* 0x000ea80008100a00 */
[----:B0-----:R-:W3:Y:S04]  /*3c000*/  LDL.64 R4, [UR4] ;  /* 0x00000004ff047983 */ /* 0x001ee80008100a00 */
[----:B--2---:R-:W2:Y:S04]  /*3c010*/  LD.E R8, desc[UR6][R6.64+0x1c] ;  /* 0x00001c0606087980 */ /* 0x004ea8000c101900 */
[----:B---3--:R0:W5:Y:S04]  /*3c020*/  LD.E R10, desc[UR6][R4.64] ;  /* 0x00000006040a7980 */ /* 0x008168000c101900 */
[----:B------:R0:W5:Y:S01]  /*3c030*/  LD.E R11, desc[UR6][R4.64+0x4] ;  /* 0x00000406040b7980 */ /* 0x000162000c101900 */
[----:B------:R-:W-:Y:S01]  /*3c040*/  BSSY B1, `(.L_x_4115) ;  /* 0x0000005000017945 */ /* 0x000fe20003800000 */
[----:B--2---:R-:W-:-:S04]  /*3c050*/  LOP3.LUT R8, R8, 0x1, RZ, 0xfc, !PT ;  /* 0x0000000108087812 */ /* 0x004fc800078efcff */
[----:B------:R-:W-:-:S13]  /*3c060*/  ISETP.NE.AND P0, PT, R8, 0x3, PT ;  /* 0x000000030800780c */ /* 0x000fda0003f05270 */
[----:B0-----:R-:W-:Y:S05]  /*3c070*/  @!P0 BRA `(.L_x_4116) ;  /* 0x0000000000048947 */ /* 0x001fea0003800000 */
[----:B------:R-:W-:Y:S01]  /*3c080*/  BPT.TRAP 0x1 ;  /* 0x000000040000795c */ /* 0x000fe20000300000 */
.L_x_4116:
[----:B------:R-:W-:Y:S05]  /*3c090*/  BSYNC B1 ;  /* 0x0000000000017941 */ /* 0x000fea0003800000 */
.L_x_4115:
        /* <DEDUP_REMOVED lines=13> */
.L_x_4118:
[----:B------:R-:W-:Y:S05]  /*3c170*/  BSYNC B1 ;  /* 0x0000000000017941 */ /* 0x000fea0003800000 */
.L_x_4117:
        /* <DEDUP_REMOVED lines=8> */
.L_x_4120:
[----:B------:R-:W-:Y:S05]  /*3c200*/  BSYNC B1 ;  /* 0x0000000000017941 */ /* 0x000fea0003800000 */
.L_x_4119:
[----:B------:R-:W2:Y:S04]  /*3c210*/  LDL.64 R12, [UR4] ;  /* 0x00000004ff0c7983 */ /* 0x000ea80008100a00 */
[----:B------:R-:W3:Y:S04]  /*3c220*/  LDL.64 R10, [UR4+0x58] ;  /* 0x00005804ff0a7983 */ /* 0x000ee80008100a00 */
[----:B------:R-:W4:Y:S04]  /*3c230*/  LDL.64 R4, [UR4+0x48] ;  /* 0x00004804ff047983 */ /* 0x000f280008100a00 */
[----:B0----5:R-:W4:Y:S04]  /*3c240*/  LDL.64 R8, [UR4+0x50] ;  /* 0x00005004ff087983 */ /* 0x021f280008100a00 */
[----:B------:R-:W4:Y:S04]  /*3c250*/  LDL.LU R19, [R1+0x49c] ;  /* 0x00049c0001137983 */ /* 0x000f280000300800 */
[----:B--2---:R-:W2:Y:S04]  /*3c260*/  LD.E R13, desc[UR6][R12.64] ;  /* 0x000000060c0d7980 */ /* 0x004ea8000c101900 */
[----:B---3--:R-:W2:Y:S04]  /*3c270*/  LD.E.64 R6, desc[UR6][R10.64] ;  /* 0x000000060a067980 */ /* 0x008ea8000c101b00 */
[----:B----4-:R-:W3:Y:S04]  /*3c280*/  LD.E R18, desc[UR6][R4.64] ;  /* 0x0000000604127980 */ /* 0x010ee8000c101900 */
[----:B------:R-:W4:Y:S01]  /*3c290*/  LD.E.64 R14, desc[UR6][R8.64] ;  /* 0x00000006080e7980 */ /* 0x000f22000c101b00 */
[----:B------:R-:W-:Y:S05]  /*3c2a0*/  WARPSYNC.ALL ;  /* 0x0000000000007948 */ /* 0x000fea0003800000 */
[----:B------:R-:W-:Y:S01]  /*3c2b0*/  WARPGROUP.ARRIVE ;  /* 0x00000000000079c5 */ /* 0x000fe20000000000 */
[----:B--2---:R-:W-:Y:S01]  /*3c2c0*/  IMAD R6, R13, 0xc00, R6 ;  /* 0x00000c000d067824 */ /* 0x004fe200078e0206 */
[----:B---3--:R-:W-:-:S04]  /*3c2d0*/  ISETP.NE.U32.AND P0, PT, R18, RZ, PT ;  /* 0x000000ff1200720c */ /* 0x008fc80003f05070 */
[----:B------:R-:W-:Y:S02]  /*3c2e0*/  R2UR UR10, R6 ;  /* 0x00000000060a72ca */ /* 0x000fe400000e0000 */
[----:B----4-:R-:W-:Y:S02]  /*3c2f0*/  R2UR UR8, R14 ;  /* 0x000000000e0872ca */ /* 0x010fe400000e0000 */
[----:B------:R-:W-:Y:S02]  /*3c300*/  R2UR UR9, R15 ;  /* 0x000000000f0972ca */ /* 0x000fe400000e0000 */
[----:B------:R-:W-:-:S03]  /*3c310*/  R2UR UR11, R7 ;  /* 0x00000000070b72ca */ /* 0x000fc600000e0000 */
[----:B------:R-:W-:-:S10]  /*3c320*/  VOTEU.ANY UP0, P0 ;  /* 0x00000000003f7886 */ /* 0x000fd40000000100 */
        /* <DEDUP_REMOVED lines=177> */
[----:B------:R-:W0:Y:S02]  /*3ce40*/  S2R R232, SR_TID.X ;  /* 0x0000000000e87919 */ /* 0x000e240000002100 */
        /* <DEDUP_REMOVED lines=8> */
[----:B------:R-:W2:Y:S04]  /*3ced0*/  @!P1 LDL.64 R6, [UR4+0x18] ;  /* 0x00001804ff069983 */ /* 0x000ea80008100a00 */
[----:B------:R-:W3:Y:S01]  /*3cee0*/  @!P1 LDL.64 R8, [UR4] ;  /* 0x00000004ff089983 */ /* 0x000ee20008100a00 */
[----:B------:R-:W-:-:S04]  /*3cef0*/  SHF.R.U32.HI R10, RZ, 0x7, R232 ;  /* 0x00000007ff0a7819 */ /* 0x000fc800000116e8 */
[----:B------:R-:W-:-:S05]  /*3cf00*/  IADD3 R12, -R10, 0xb, RZ ;  /* 0x0000000b0a0c7810 */ /* 0x000fca0007ffe1ff */
[----:B------:R1:W-:Y:S06]  /*3cf10*/  BAR.ARV R12, 0x100 ;  /* 0x0004000c0000751d */ /* 0x0003ec0000002000 */
[----:B--2---:R-:W2:Y:S04]  /*3cf20*/  @!P1 LD.E.64 R6, desc[UR6][R6.64+0x30] ;  /* 0x0000300606069980 */ /* 0x004ea8000c101b00 */
[----:B---3--:R-:W3:Y:S01]  /*3cf30*/  @!P1 LD.E R8, desc[UR6][R8.64] ;  /* 0x0000000608089980 */ /* 0x008ee2000c101900 */
[----:B--2---:R-:W-:-:S05]  /*3cf40*/  @!P1 MOV R11, R6 ;  /* 0x00000006000b9202 */ /* 0x004fca0000000f00 */
[----:B---3--:R-:W-:-:S05]  /*3cf50*/  @!P1 IMAD R10, R8, 0x8, R11 ;  /* 0x00000008080a9824 */ /* 0x008fca00078e020b */
[----:B------:R-:W-:-:S04]  /*3cf60*/  @!P1 PRMT R10, RZ, 0x654, R10 ;  /* 0x00000654ff0a9816 */ /* 0x000fc8000000000a */
[----:B------:R2:W-:Y:S01]  /*3cf70*/  @!P1 SYNCS.ARRIVE.TRANS64.RED.A1T0 RZ, [R10+URZ], RZ ;  /* 0x000000ff0aff99a7 */ /* 0x0005e2000810043f */
[----:B0-----:R-:W3:Y:S04]  /*3cf80*/  LD.E R4, desc[UR6][R2.64+0x24] ;  /* 0x0000240602047980 */ /* 0x001ee8000c101900 */
[----:B------:R-:W4:Y:S04]  /*3cf90*/  LD.E R74, desc[UR6][R2.64] ;  /* 0x00000006024a7980 */ /* 0x000f28000c101900 */
[----:B--2---:R-:W2:Y:S04]  /*3cfa0*/  LDL.64 R10, [UR4+0x68] ;  /* 0x00006804ff0a7983 */ /* 0x004ea80008100a00 */
[----:B------:R-:W4:Y:S04]  /*3cfb0*/  LD.E R73, desc[UR6][R72.64] ;  /* 0x0000000648497980 */ /* 0x000f28000c101900 */
[----:B------:R-:W4:Y:S01]  /*3cfc0*/  LD.E R7, desc[UR6][R2.64+0x18] ;  /* 0x0000180602077980 */ /* 0x000f22000c101900 */
[----:B------:R-:W-:-:S03]  /*3cfd0*/  LOP3.LUT R19, R19, 0xfff7ffff, RZ, 0xc0, !PT ;  /* 0xfff7ffff13137812 */ /* 0x000fc600078ec0ff */
[----:B------:R-:W4:Y:S04]  /*3cfe0*/  LD.E R5, desc[UR6][R2.64+0x8] ;  /* 0x0000080602057980 */ /* 0x000f28000c101900 */
[----:B------:R-:W4:Y:S04]  /*3cff0*/  LD.E R6, desc[UR6][R2.64+0x4] ;  /* 0x0000040602067980 */ /* 0x000f28000c101900 */
[----:B------:R-:W4:Y:S04]  /*3d000*/  LD.E R18, desc[UR6][R2.64+0xc] ;  /* 0x00000c0602127980 */ /* 0x000f28000c101900 */
[----:B------:R-:W4:Y:S04]  /*3d010*/  LD.E R15, desc[UR6][R2.64+0x10] ;  /* 0x00001006020f7980 */ /* 0x000f28000c101900 */
[----:B--2---:R-:W2:Y:S01]  /*3d020*/  LD.E.64 R10, desc[UR6][R10.64] ;  /* 0x000000060a0a7980 */ /* 0x004ea2000c101b00 */
[----:B---3--:R-:W-:-:S13]  /*3d030*/  ISETP.NE.AND P0, PT, R4, 0x1, PT ;  /* 0x000000010400780c */ /* 0x008fda0003f05270 */
[----:B------:R-:W3:Y:S04]  /*3d040*/  @P0 LD.E R75, desc[UR6][R2.64+0x28] ;  /* 0x00002806024b0980 */ /* 0x000ee8000c101900 */
[----:B------:R-:W3:Y:S01]  /*3d050*/  @P0 LD.E R76, desc[UR6][R2.64+0x2c] ;  /* 0x00002c06024c0980 */ /* 0x000ee2000c101900 */
[----:B------:R-:W-:-:S05]  /*3d060*/  @P1 LOP3.LUT R19, R19, 0x80000, RZ, 0xfc, !PT ;  /* 0x0008000013131812 */ /* 0x000fca00078efcff */
[----:B------:R0:W-:Y:S04]  /*3d070*/  STL [R1+0x49c], R19 ;  /* 0x00049c1301007387 */ /* 0x0001e80000100800 */
[----:B0-----:R-:W3:Y:S04]  /*3d080*/  LD.E R19, desc[UR6][R2.64+0x14] ;  /* 0x0000140602137980 */ /* 0x001ee8000c101900 */
[----:B--2---:R-:W2:Y:S01]  /*3d090*/  LD.E R14, desc[UR6][R10.64] ;  /* 0x000000060a0e7980 */ /* 0x004ea2000c101900 */
[----:B----4-:R-:W-:Y:S01]  /*3d0a0*/  ISETP.GE.AND P1, PT, R7, 0x1, PT ;  /* 0x000000010700780c */ /* 0x010fe20003f26270 */
[----:B------:R-:W-:Y:S01]  /*3d0b0*/  BSSY B1, `(.L_x_4122) ;  /* 0x00000a8000017945 */ /* 0x000fe20003800000 */
[-C--:B--2---:R-:W-:Y:S01]  /*3d0c0*/  FMUL.FTZ R21, R39, R14.reuse ;  /* 0x0000000e27157220 */ /* 0x084fe20000410000 */
        /* <DEDUP_REMOVED lines=8> */
[----:B------:R0:W2:Y:S01]  /*3d150*/  MUFU.TANH R78, R53 ;  /* 0x00000035004e7308 */ /* 0x0000a20000002400 */
[-C--:B------:R-:W-:Y:S01]  /*3d160*/  FMUL.FTZ R13, R35, R14.reuse ;  /* 0x0000000e230d7220 */ /* 0x080fe20000410000 */
[-C--:B------:R-:W-:Y:S01]  /*3d170*/  FMUL.FTZ R9, R27, R14.reuse ;  /* 0x0000000e1b097220 */ /* 0x080fe20000410000 */
[-C--:B------:R-:W-:Y:S01]  /*3d180*/  FMUL.FTZ R35, R50, R14.reuse ;  /* 0x0000000e32237220 */ /* 0x080fe20000410000 */
[-C--:B------:R-:W-:Y:S01]  /*3d190*/  FMUL.FTZ R27, R28, R14.reuse ;  /* 0x0000000e1c1b7220 */ /* 0x080fe20000410000 */
[----:B0-----:R-:W-:Y:S01]  /*3d1a0*/  LOP3.LUT R53, R44, 0xffffff80, RZ, 0xc0, !PT ;  /* 0xffffff802c357812 */ /* 0x001fe200078ec0ff */
[-C--:B------:R-:W-:Y:S01]  /*3d1b0*/  FMUL.FTZ R28, R29, R14.reuse ;  /* 0x0000000e1d1c7220 */ /* 0x080fe20000410000 */
[----:B------:R-:W-:-:S03]  /*3d1c0*/  FMUL.FTZ R29, R46, R14 ;  /* 0x0000000e2e1d7220 */ /* 0x000fc60000410000 */
[----:B------:R-:W-:Y:S01]  /*3d1d0*/  IMAD.IADD R50, R74, 0x1, -R53 ;  /* 0x000000014a327824 */ /* 0x000fe200078e0a35 */
[----:B------:R-:W-:Y:S01]  /*3d1e0*/  LEA.HI R46, R45, R74, RZ, 0x2 ;  /* 0x0000004a2d2e7211 */ /* 0x000fe200078f10ff */
[----:B------:R-:W-:-:S03]  /*3d1f0*/  FMUL.FTZ R52, R52, R14 ;  /* 0x0000000e34347220 */ /* 0x000fc60000410000 */
[----:B------:R-:W-:Y:S01]  /*3d200*/  SHF.R.S32.HI R45, RZ, 0x1f, R50 ;  /* 0x0000001fff2d7819 */ /* 0x000fe20000011432 */
[----:B------:R0:W4:Y:S01]  /*3d210*/  MUFU.TANH R77, R52 ;  /* 0x00000034004d7308 */ /* 0x0001220000002400 */
[----:B------:R-:W-:Y:S01]  /*3d220*/  LOP3.LUT R53, R46, 0xfffffffc, RZ, 0xc0, !PT ;  /* 0xfffffffc2e357812 */ /* 0x000fe200078ec0ff */
[-C--:B------:R-:W-:Y:S01]  /*3d230*/  FMUL.FTZ R56, R56, R14.reuse ;  /* 0x0000000e38387220 */ /* 0x080fe20000410000 */
[-C--:B------:R-:W-:Y:S01]  /*3d240*/  FMUL.FTZ R11, R31, R14.reuse ;  /* 0x0000000e1f0b7220 */ /* 0x080fe20000410000 */
[-C--:B------:R-:W-:Y:S01]  /*3d250*/  FMUL.FTZ R31, R32, R14.reuse ;  /* 0x0000000e201f7220 */ /* 0x080fe20000410000 */
[----:B------:R-:W-:Y:S01]  /*3d260*/  FMUL.FTZ R32, R33, R14 ;  /* 0x0000000e21207220 */ /* 0x000fe20000410000 */
[----:B------:R-:W-:Y:S01]  /*3d270*/  IMAD.IADD R74, R74, 0x1, -R53 ;  /* 0x000000014a4a7824 */ /* 0x000fe200078e0a35 */
[C---:B0-----:R-:W-:Y:S01]  /*3d280*/  LEA.HI R52, R45.reuse, R50, RZ, 0x2 ;  /* 0x000000322d347211 */ /* 0x041fe200078f10ff */
[----:B------:R0:W1:Y:S01]  /*3d290*/  MUFU.TANH R79, R56 ;  /* 0x00000038004f7308 */ /* 0x0000620000002400 */
[----:B------:R-:W-:Y:S01]  /*3d2a0*/  FMUL.FTZ R33, R54, R14 ;  /* 0x0000000e36217220 */ /* 0x000fe20000410000 */
[----:B------:R-:W-:-:S02]  /*3d2b0*/  LEA.HI R54, R45, R50, RZ, 0x5 ;  /* 0x000000322d367211 */ /* 0x000fc400078f28ff */
[----:B------:R-:W-:Y:S02]  /*3d2c0*/  SHF.R.S32.HI R53, RZ, 0x2, R52 ;  /* 0x00000002ff357819 */ /* 0x000fe40000011434 */
[----:B------:R-:W-:Y:S02]  /*3d2d0*/  SHF.R.S32.HI R45, RZ, 0x7, R44 ;  /* 0x00000007ff2d7819 */ /* 0x000fe4000001142c */
[----:B0-----:R-:W-:Y:S02]  /*3d2e0*/  SHF.R.S32.HI R56, RZ, 0x1f, R52 ;  /* 0x0000001fff387819 */ /* 0x001fe40000011434 */
[----:B------:R-:W-:Y:S02]  /*3d2f0*/  SHF.R.S32.HI R54, RZ, 0x5, R54 ;  /* 0x00000005ff367819 */ /* 0x000fe40000011436 */
[----:B------:R-:W-:Y:S02]  /*3d300*/  LEA.HI R56, R56, R53, RZ, 0x3 ;  /* 0x0000003538387211 */ /* 0x000fe400078f18ff */
[----:B------:R-:W-:Y:S01]  /*3d310*/  LEA.HI R44, R44, R45, RZ, 0x1 ;  /* 0x0000002d2c2c7211 */ /* 0x000fe200078f08ff */
[-C--:B------:R-:W-:Y:S01]  /*3d320*/  FMUL.FTZ R10, R30, R14.reuse ;  /* 0x0000000e1e0a7220 */ /* 0x080fe20000410000 */
[----:B------:R-:W-:Y:S01]  /*3d330*/  LOP3.LUT R56, R56, 0xfffffff8, RZ, 0xc0, !PT ;  /* 0xfffffff838387812 */ /* 0x000fe200078ec0ff */
[-C--:B------:R-:W-:Y:S01]  /*3d340*/  FMUL.FTZ R30, R47, R14.reuse ;  /* 0x0000000e2f1e7220 */ /* 0x080fe20000410000 */
[----:B------:R-:W-:Y:S01]  /*3d350*/  FMUL.FTZ R47, R55, R14 ;  /* 0x0000000e372f7220 */ /* 0x000fe20000410000 */
[----:B------:R-:W-:Y:S01]  /*3d360*/  LOP3.LUT R44, R44, 0x3fffffe, RZ, 0xc0, !PT ;  /* 0x03fffffe2c2c7812 */ /* 0x000fe200078ec0ff */
[----:B------:R-:W-:Y:S01]  /*3d370*/  IMAD R55, R73, 0x8, R54 ;  /* 0x0000000849377824 */ /* 0x000fe200078e0236 */
[----:B------:R-:W-:Y:S01]  /*3d380*/  LEA.HI R54, R74, R74, RZ, 0x1 ;  /* 0x0000004a4a367211 */ /* 0x000fe200078f08ff */
[----:B------:R-:W-:-:S02]  /*3d390*/  IMAD.IADD R56, R53, 0x1, -R56 ;  /* 0x0000000135387824 */ /* 0x000fc400078e0a38 */
[----:B------:R-:W-:Y:S01]  /*3d3a0*/  IMAD.IADD R44, R45, 0x1, -R44 ;  /* 0x000000012d2c7824 */ /* 0x000fe200078e0a2c */
[----:B------:R-:W-:Y:S01]  /*3d3b0*/  LOP3.LUT R45, R54, 0x1ffffffe, RZ, 0xc0, !PT ;  /* 0x1ffffffe362d7812 */ /* 0x000fe200078ec0ff */
[----:B------:R-:W-:-:S04]  /*3d3c0*/  IMAD.U32 R55, R55, 0x10, R56 ;  /* 0x0000001037377824 */ /* 0x000fc800078e0038 */
[----:B------:R-:W-:Y:S02]  /*3d3d0*/  IMAD.IADD R45, R74, 0x1, -R45 ;  /* 0x000000014a2d7824 */ /* 0x000fe400078e0a2d */
[----:B------:R-:W-:-:S04]  /*3d3e0*/  IMAD R44, R44, 0x40, R55 ;  /* 0x000000402c2c7824 */ /* 0x000fc800078e0237 */
[----:B------:R-:W-:-:S04]  /*3d3f0*/  IMAD R44, R45, 0x8, R44 ;  /* 0x000000082d2c7824 */ /* 0x000fc800078e022c */
[----:B---3--:R-:W-:Y:S01]  /*3d400*/  @P0 IMAD.HI.U32 R75, R44, R75, RZ ;  /* 0x0000004b2c4b0227 */ /* 0x008fe200078e00ff */
[----:B------:R-:W-:-:S04]  /*3d410*/  LOP3.LUT R45, R52, 0x7ffffffc, RZ, 0xc0, !PT ;  /* 0x7ffffffc342d7812 */ /* 0x000fc800078ec0ff */
[----:B------:R-:W-:Y:S01]  /*3d420*/  @P0 SHF.R.U32.HI R44, RZ, R76, R75 ;  /* 0x0000004cff2c0219 */ /* 0x000fe2000001164b */
[-C--:B------:R-:W-:Y:S01]  /*3d430*/  FMUL.FTZ R57, R57, R14.reuse ;  /* 0x0000000e39397220 */ /* 0x080fe20000410000 */
[----:B------:R-:W-:Y:S02]  /*3d440*/  IMAD R52, R0, -0x60, RZ ;  /* 0xffffffa000347824 */ /* 0x000fe400078e02ff */
[-C--:B------:R-:W-:Y:S01]  /*3d450*/  FMUL.FTZ R8, R24, R14.reuse ;  /* 0x0000000e18087220 */ /* 0x080fe20000410000 */
[----:B------:R-:W0:Y:S01]  /*3d460*/  SHFL.IDX PT, R54, R44, RZ, 0x1c1f ;  /* 0x001c1fff2c367589 */ /* 0x000e2200000e0000 */
[-C--:B------:R-:W-:Y:S01]  /*3d470*/  FMUL.FTZ R4, R26, R14.reuse ;  /* 0x0000000e1a047220 */ /* 0x080fe20000410000 */
[-C--:B------:R-:W-:Y:S01]  /*3d480*/  FMUL.FTZ R24, R25, R14.reuse ;  /* 0x0000000e19187220 */ /* 0x080fe20000410000 */
[-C--:B------:R-:W-:Y:S01]  /*3d490*/  FMUL.FTZ R26, R43, R14.reuse ;  /* 0x0000000e2b1a7220 */ /* 0x080fe20000410000 */
[-C--:B-1----:R-:W-:Y:S01]  /*3d4a0*/  FMUL.FTZ R12, R34, R14.reuse ;  /* 0x0000000e220c7220 */ /* 0x082fe20000410000 */
[-C--:B------:R-:W-:Y:S01]  /*3d4b0*/  FMUL.FTZ R25, R42, R14.reuse ;  /* 0x0000000e2a197220 */ /* 0x080fe20000410000 */
[----:B------:R-:W-:Y:S01]  /*3d4c0*/  FMUL.FTZ R43, R49, R14 ;  /* 0x0000000e312b7220 */ /* 0x000fe20000410000 */
[----:B------:R-:W-:-:S02]  /*3d4d0*/  IMAD.IADD R45, R50, 0x1, -R45 ;  /* 0x00000001322d7824 */ /* 0x000fc400078e0a2d */
[-C--:B------:R-:W-:Y:S01]  /*3d4e0*/  FMUL.FTZ R42, R48, R14.reuse ;  /* 0x0000000e302a7220 */ /* 0x080fe20000410000 */
[-C--:B------:R-:W-:Y:S01]  /*3d4f0*/  FMUL.FTZ R34, R51, R14.reuse ;  /* 0x0000000e33227220 */ /* 0x080fe20000410000 */
[----:B------:R1:W3:Y:S01]  /*3d500*/  MUFU.TANH R80, R57 ;  /* 0x0000003900507308 */ /* 0x0002e20000002400 */
[-C--:B------:R-:W-:Y:S01]  /*3d510*/  FMUL.FTZ R49, R59, R14.reuse ;  /* 0x0000000e3b317220 */ /* 0x080fe20000410000 */
[----:B------:R-:W-:Y:S02]  /*3d520*/  VIADD R50, R52, 0x1 ;  /* 0x0000000134327836 */ /* 0x000fe40000000000 */
        /* <DEDUP_REMOVED lines=13> */
[----:B------:R-:W-:Y:S01]  /*3d600*/  FMUL.FTZ R68, R68, R14 ;  /* 0x0000000e44447220 */ /* 0x000fe20000410000 */
[----:B------:R-:W-:-:S02]  /*3d610*/  IMAD R50, R45, -0x2, R50 ;  /* 0xfffffffe2d327824 */ /* 0x000fc400078e0232 */
[----:B------:R-:W-:Y:S01]  /*3d620*/  FMUL.FTZ R61, R61, R14 ;  /* 0x0000000e3d3d7220 */ /* 0x000fe20000410000 */
[----:B------:R-:W1:Y:S01]  /*3d630*/  MUFU.TANH R8, R8 ;  /* 0x0000000800087308 */ /* 0x000e620000002400 */
[--C-:B------:R-:W-:Y:S01]  /*3d640*/  IMAD R14, R0, -0x60, R5.reuse ;  /* 0xffffffa0000e7824 */ /* 0x100fe200078e0205 */
[----:B------:R-:W-:-:S06]  /*3d650*/  IADD3 R52, -R6, R50, R5 ;  /* 0x0000003206347210 */ /* 0x000fcc0007ffe105 */
[----:B------:R-:W0:Y:S01]  /*3d660*/  MUFU.TANH R24, R24 ;  /* 0x0000001800187308 */ /* 0x000e220000002400 */
        /* <DEDUP_REMOVED lines=43> */
[----:B------:R2:W1:Y:S02]  /*3d920*/  MUFU.TANH R82, R61 ;  /* 0x0000003d00527308 */ /* 0x0004640000002400 */
[----:B--2---:R-:W-:Y:S01]  /*3d930*/  LOP3.LUT R61, RZ, R18, RZ, 0x33, !PT ;  /* 0x00000012ff3d7212 */ /* 0x004fe200078e33ff */
[----:B------:R-:W-:-:S04]  /*3d940*/  IMAD R75, R0, -0x60, R19 ;  /* 0xffffffa0004b7824 */ /* 0x000fc800078e0213 */
[----:B------:R-:W-:Y:S01]  /*3d950*/  IMAD.IADD R73, R52, 0x1, R61 ;  /* 0x0000000134497824 */ /* 0x000fe200078e023d */
[----:B0-----:R-:W-:Y:S01]  /*3d960*/  VIADDMNMX R18, R54, R76, R71, PT ;  /* 0x0000004c36127246 */ /* 0x001fe20003800147 */
[----:B------:R-:W-:Y:S02]  /*3d970*/  VIADD R83, R50, 0xffffffff ;  /* 0xffffffff32537836 */ /* 0x000fe40000000000 */
[----:B------:R-:W-:Y:S01]  /*3d980*/  IMAD.IADD R61, R73, 0x1, R54 ;  /* 0x00000001493d7824 */ /* 0x000fe200078e0236 */
[----:B-1-34-:R-:W-:Y:S06]  /*3d990*/  @!P1 BRA `(.L_x_4123) ;  /* 0x0000000000649947 */ /* 0x01afec0003800000 */
        /* <DEDUP_REMOVED lines=8> */
[----:B------:R-:W2:Y:S04]  /*3da20*/  LD.E R15, desc[UR6][R2.64+0x1c] ;  /* 0x00001c06020f7980 */ /* 0x000ea8000c101900 */
[----:B------:R-:W3:Y:S01]  /*3da30*/  LD.E R19, desc[UR6][R2.64+0x20] ;  /* 0x0000200602137980 */ /* 0x000ee2000c101900 */
[----:B--2---:R-:W-:-:S05]  /*3da40*/  IMAD.HI.U32 R0, R0, R15, RZ ;  /* 0x0000000f00007227 */ /* 0x004fca00078e00ff */
[----:B---3--:R-:W-:-:S07]  /*3da50*/  SHF.R.U32.HI R0, RZ, R19, R0 ;  /* 0x00000013ff007219 */ /* 0x008fce0000011600 */
.L_x_4127:
[----:B------:R-:W-:Y:S05]  /*3da60*/  BSYNC B3 ;  /* 0x0000000000037941 */ /* 0x000fea0003800000 */
.L_x_4126:
[----:B------:R-:W-:Y:S01]  /*3da70*/  LOP3.LUT R0, RZ, R0, RZ, 0x33, !PT ;  /* 0x00000000ff007212 */ /* 0x000fe200078e33ff */
[----:B------:R-:W-:Y:S06]  /*3da80*/  BRA `(.L_x_4128) ;  /* 0x0000000000187947 */ /* 0x000fec0003800000 */
.L_x_4125:
[----:B------:R-:W-:-:S13]  /*3da90*/  ISETP.NE.AND P0, PT, R7, 0x1, PT ;  /* 0x000000010700780c */ /* 0x000fda0003f05270 */
[----:B------:R-:W-:Y:S05]  /*3daa0*/  @!P0 BRA `(.L_x_4128) ;  /* 0x0000000000108947 */ /* 0x000fea0003800000 */
[----:B------:R-:W2:Y:S04]  /*3dab0*/  LD.E R15, desc[UR6][R2.64+0x1c] ;  /* 0x00001c06020f7980 */ /* 0x000ea8000c101900 */
[----:B------:R-:W3:Y:S01]  /*3dac0*/  LD.E R19, desc[UR6][R2.64+0x20] ;  /* 0x0000200602137980 */ /* 0x000ee2000c101900 */
[----:B--2---:R-:W-:-:S05]  /*3dad0*/  IMAD.HI.U32 R0, R0, R15, RZ ;  /* 0x0000000f00007227 */ /* 0x004fca00078e00ff */
[----:B---3--:R-:W-:-:S07]  /*3dae0*/  SHF.R.U32.HI R0, RZ, R19, R0 ;  /* 0x00000013ff007219 */ /* 0x008fce0000011600 */
.L_x_4128:
[----:B------:R-:W-:Y:S05]  /*3daf0*/  BSYNC B2 ;  /* 0x0000000000027941 */ /* 0x000fea0003800000 */
.L_x_4124:
[----:B------:R-:W-:-:S05]  /*3db00*/  IMAD R0, R7, R0, R83 ;  /* 0x0000000007007224 */ /* 0x000fca00078e0253 */
[----:B------:R-:W-:Y:S02]  /*3db10*/  VIMNMX R61, R61, R0, !PT ;  /* 0x000000003d3d7248 */ /* 0x000fe40007fe0100 */
[----:B------:R-:W-:-:S07]  /*3db20*/  VIADDMNMX R18, R0, R7, R18, PT ;  /* 0x0000000700127246 */ /* 0x000fce0003800112 */
.L_x_4123:
[----:B------:R-:W-:Y:S05]  /*3db30*/  BSYNC B1 ;  /* 0x0000000000017941 */ /* 0x000fea0003800000 */
.L_x_4122:
[C---:B------:R-:W-:Y:S01]  /*3db40*/  ISETP.GE.AND P1, PT, R75.reuse, 0x9, PT ;  /* 0x000000094b00780c */ /* 0x040fe20003f26270 */
[----:B------:R-:W0:Y:S01]  /*3db50*/  SHFL.IDX PT, R44, R44, 0x1, 0x1c1f ;  /* 0x003c1f002c2c7f89 */ /* 0x000e2200000e0000 */
[----:B------:R-:W-:Y:S01]  /*3db60*/  ISETP.GE.AND P0, PT, R75, 0x2, PT ;  /* 0x000000024b00780c */ /* 0x000fe20003f06270 */
        /* <DEDUP_REMOVED lines=87> */
[----:B------:R-:W-:Y:S02]  /*3e0e0*/  ISETP.GE.AND P2, PT, R75, 0x4a, PT ;  /* 0x0000004a4b00780c */ /* 0x000fe40003f46270 */
[----:B0-----:R-:W-:-:S02]  /*3e0f0*/  VIADDMNMX R28, R44, R76, R71, PT ;  /* 0x0000004c2c1c7246 */ /* 0x001fc40003800147 */
        /* <DEDUP_REMOVED lines=40> */
.L_x_4134:
[----:B------:R-:W-:Y:S05]  /*3e380*/  BSYNC B3 ;  /* 0x0000000000037941 */ /* 0x000fea0003800000 */
.L_x_4133:
[----:B------:R-:W-:Y:S01]  /*3e390*/  LOP3.LUT R6, RZ, R6, RZ, 0x33, !PT ;  /* 0x00000006ff067212 */ /* 0x000fe200078e33ff */
[----:B------:R-:W-:Y:S06]  /*3e3a0*/  BRA `(.L_x_4135) ;  /* 0x0000000000187947 */ /* 0x000fec0003800000 */
.L_x_4132:
[----:B------:R-:W-:-:S13]  /*3e3b0*/  ISETP.NE.AND P6, PT, R7, 0x1, PT ;  /* 0x000000010700780c */ /* 0x000fda0003fc5270 */
[----:B------:R-:W-:Y:S05]  /*3e3c0*/  @!P6 BRA `(.L_x_4135) ;  /* 0x000000000010e947 */ /* 0x000fea0003800000 */
[----:B------:R-:W2:Y:S04]  /*3e3d0*/  LD.E R5, desc[UR6][R2.64+0x1c] ;  /* 0x00001c0602057980 */ /* 0x000ea8000c101900 */
[----:B------:R-:W3:Y:S01]  /*3e3e0*/  LD.E R37, desc[UR6][R2.64+0x20] ;  /* 0x0000200602257980 */ /* 0x000ee2000c101900 */
[----:B--2---:R-:W-:-:S05]  /*3e3f0*/  IMAD.HI.U32 R6, R6, R5, RZ ;  /* 0x0000000506067227 */ /* 0x004fca00078e00ff */
[----:B---3--:R-:W-:-:S07]  /*3e400*/  SHF.R.U32.HI R6, RZ, R37, R6 ;  /* 0x00000025ff067219 */ /* 0x008fce0000011606 */
.L_x_4135:
[----:B------:R-:W-:Y:S05]  /*3e410*/  BSYNC B2 ;  /* 0x0000000000027941 */ /* 0x000fea0003800000 */
.L_x_4131:
[----:B------:R-:W-:-:S05]  /*3e420*/  IMAD R6, R7, R6, R83 ;  /* 0x0000000607067224 */ /* 0x000fca00078e0253 */
[----:B------:R-:W-:Y:S02]  /*3e430*/  VIADDMNMX R28, R6, R7, R28, PT ;  /* 0x00000007061c7246 */ /* 0x000fe4000380011c */
[----:B------:R-:W-:-:S07]  /*3e440*/  VIMNMX R61, R61, R6, !PT ;  /* 0x000000063d3d7248 */ /* 0x000fce0007fe0100 */
.L_x_4130:
[----:B------:R-:W-:Y:S05]  /*3e450*/  BSYNC B1 ;  /* 0x0000000000017941 */ /* 0x000fea0003800000 */
.L_x_4129:
[C---:B------:R-:W-:Y:S01]  /*3e460*/  ISETP.GT.AND P0, PT, R61.reuse, 0x1, !P0 ;  /* 0x000000013d00780c */ /* 0x040fe20004704270 */
[----:B------:R-:W2:Y:S01]  /*3e470*/  LDL.64 R2, [UR4+0x70] ;  /* 0x00007004ff027983 */ /* 0x000ea20008100a00 */
        /* <DEDUP_REMOVED lines=70> */
[C---:B------:R-:W-:Y:S02]  /*3e8e0*/  ISETP.GT.AND P0, PT, R61.reuse, RZ, !P6 ;  /* 0x000000ff3d00720c */ /* 0x040fe40007704270 */
[C---:B------:R-:W-:Y:S02]  /*3e8f0*/  ISETP.GT.AND P2, PT, R61.reuse, 0x49, !P2 ;  /* 0x000000493d00780c */ /* 0x040fe40005744270 */
[----:B------:R-:W-:Y:S02]  /*3e900*/  ISETP.LT.OR P0, PT, R28, 0x1, P0 ;  /* 0x000000011c00780c */ /* 0x000fe40000701670 */
[----:B------:R-:W-:Y:S02]  /*3e910*/  ISETP.GT.AND P3, PT, R61, 0x50, !P3 ;  /* 0x000000503d00780c */ /* 0x000fe40005f64270 */
[----:B------:R-:W-:-:S02]  /*3e920*/  FSEL R76, R4, -INF , !P0 ;  /* 0xff800000044c7808 */ /* 0x000fc40004000000 */
[----:B------:R-:W-:Y:S02]  /*3e930*/  ISETP.GT.AND P4, PT, R61, 0x51, !P4 ;  /* 0x000000513d00780c */ /* 0x000fe40006784270 */
[----:B------:R-:W-:Y:S02]  /*3e940*/  FMNMX.FTZ R4, R76, R5, !PT ;  /* 0x000000054c047209 */ /* 0x000fe40007810000 */
[----:B------:R-:W-:Y:S02]  /*3e950*/  ISETP.NE.AND P6, PT, R63, RZ, PT ;  /* 0x000000ff3f00720c */ /* 0x000fe40003fc5270 */
        /* <DEDUP_REMOVED lines=15> */
[----:B------:R-:W-:Y:S02]  /*3ea50*/  ISETP.LT.OR P2, PT, R28, 0x4a, P2 ;  /* 0x0000004a1c00780c */ /* 0x000fe40001741670 */
[----:B------:R-:W-:Y:S02]  /*3ea60*/  FMNMX.FTZ R6, R20, R7, !PT ;  /* 0x0000000714067209 */ /* 0x000fe40007810000 */
[----:B------:R-:W-:Y:S02]  /*3ea70*/  ISETP.LT.OR P3, PT, R28, 0x51, P3 ;  /* 0x000000511c00780c */ /* 0x000fe40001f61670 */
[----:B------:R-:W-:Y:S02]  /*3ea80*/  FSEL R4, R46, -INF , !P2 ;  /* 0xff8000002e047808 */ /* 0x000fe40005000000 */
[----:B------:R-:W-:-:S02]  /*3ea90*/  FMNMX.FTZ R7, R29, R6, !PT ;  /* 0x000000061d077209 */ /* 0x000fc40007810000 */
[----:B------:R-:W-:Y:S02]  /*3eaa0*/  ISETP.GT.AND P5, PT, R61, 0x58, !P5 ;  /* 0x000000583d00780c */ /* 0x000fe40006fa4270 */
[----:B------:R-:W-:Y:S02]  /*3eab0*/  ISETP.LT.OR P4, PT, R28, 0x52, P4 ;  /* 0x000000521c00780c */ /* 0x000fe40002781670 */
[----:B------:R-:W-:Y:S02]  /*3eac0*/  FSEL R46, R53, -INF , !P3 ;  /* 0xff800000352e7808 */ /* 0x000fe40005800000 */
[----:B------:R-:W-:Y:S02]  /*3ead0*/  FMNMX.FTZ R7, R4, R7, !PT ;  /* 0x0000000704077209 */ /* 0x000fe40007810000 */
[----:B------:R-:W-:Y:S02]  /*3eae0*/  ISETP.GT.AND P0, PT, R61, 0x59, !P6 ;  /* 0x000000593d00780c */ /* 0x000fe40007704270 */
[----:B------:R-:W-:-:S02]  /*3eaf0*/  ISETP.LT.OR P5, PT, R28, 0x59, P5 ;  /* 0x000000591c00780c */ /* 0x000fc40002fa1670 */
[----:B------:R-:W-:Y:S02]  /*3eb00*/  FSEL R47, R55, -INF , !P4 ;  /* 0xff800000372f7808 */ /* 0x000fe40006000000 */
[----:B------:R-:W-:Y:S02]  /*3eb10*/  FMNMX.FTZ R6, R46, R7, !PT ;  /* 0x000000072e067209 */ /* 0x000fe40007810000 */
[----:B------:R-:W-:Y:S02]  /*3eb20*/  ISETP.LT.OR P0, PT, R28, 0x5a, P0 ;  /* 0x0000005a1c00780c */ /* 0x000fe40000701670 */
[----:B------:R-:W-:Y:S02]  /*3eb30*/  FSEL R48, R57, -INF , !P5 ;  /* 0xff80000039307808 */ /* 0x000fe40006800000 */
[----:B------:R-:W-:Y:S02]  /*3eb40*/  FMNMX.FTZ R7, R47, R6, !PT ;  /* 0x000000062f077209 */ /* 0x000fe40007810000 */
[----:B------:R-:W-:-:S02]  /*3eb50*/  FSEL R49, R59, -INF , !P0 ;  /* 0xff8000003b317808 */ /* 0x000fc40004000000 */
[----:B------:R-:W-:-:S04]  /*3eb60*/  FMNMX.FTZ R6, R48, R7, !PT ;  /* 0x0000000730067209 */ /* 0x000fc80007810000 */
[----:B------:R-:W-:-:S05]  /*3eb70*/  FMNMX.FTZ R9, R49, R6, !PT ;  /* 0x0000000631097209 */ /* 0x000fca0007810000 */
[----:B--2---:R0:W-:Y:S04]  /*3eb80*/  ST.E desc[UR6][R2.64+0x4], R9 ;  /* 0x0000040902007985 */ /* 0x0041e8000c101906 */
[----:B------:R-:W2:Y:S01]  /*3eb90*/  LD.E R13, desc[UR6][R2.64+0x4] ;  /* 0x00000406020d7980 */ /* 0x000ea2000c101900 */
        /* <DEDUP_REMOVED lines=22> */
[----:B0-----:R-:W-:-:S05]  /*3ed00*/  FMNMX.FTZ R9, R18, R7, !PT ;  /* 0x0000000712097209 */ /* 0x001fca0007810000 */
[----:B------:R-:W0:Y:S02]  /*3ed10*/  SHFL.BFLY PT, R6, R9, 0x2, 0x1f ;  /* 0x0c401f0009067f89 */ /* 0x000e2400000e0000 */
[----:B0-----:R-:W-:-:S05]  /*3ed20*/  FMNMX.FTZ R10, R9, R6, !PT ;  /* 0x00000006090a7209 */ /* 0x001fca0007810000 */
[----:B------:R-:W0:Y:S04]  /*3ed30*/  SHFL.BFLY PT, R7, R10, 0x1, 0x1f ;  /* 0x0c201f000a077f89 */ /* 0x000e2800000e0000 */
[----:B------:R-:W-:Y:S01]  /*3ed40*/  ST.E desc[UR6][R2.64], R9 ;  /* 0x0000000902007985 */ /* 0x000fe2000c101906 */
[----:B0-----:R-:W-:-:S05]  /*3ed50*/  FMNMX.FTZ R11, R10, R7, !PT ;  /* 0x000000070a0b7209 */ /* 0x001fca0007810000 */
[----:B------:R-:W-:Y:S04]  /*3ed60*/  ST.E desc[UR6][R2.64], R11 ;  /* 0x0000000b02007985 */ /* 0x000fe8000c101906 */
[----:B--2---:R-:W0:Y:S02]  /*3ed70*/  SHFL.BFLY PT, R26, R13, 0x2, 0x1f ;  /* 0x0c401f000d1a7f89 */ /* 0x004e2400000e0000 */
[----:B0-----:R-:W-:-:S05]  /*3ed80*/  FMNMX.FTZ R26, R13, R26, !PT ;  /* 0x0000001a0d1a7209 */ /* 0x001fca0007810000 */
[----:B------:R-:W0:Y:S02]  /*3ed90*/  SHFL.BFLY PT, R25, R26, 0x1, 0x1f ;  /* 0x0c201f001a197f89 */ /* 0x000e2400000e0000 */
[----:B0-----:R-:W-:-:S05]  /*3eda0*/  FMNMX.FTZ R25, R26, R25, !PT ;  /* 0x000000191a197209 */ /* 0x001fca0007810000 */
[----:B------:R0:W-:Y:S04]  /*3edb0*/  ST.E desc[UR6][R2.64+0x4], R25 ;  /* 0x0000041902007985 */ /* 0x0001e8000c101906 */
[----:B------:R-:W2:Y:S04]  /*3edc0*/  LDL.64 R6, [UR4+0x70] ;  /* 0x00007004ff067983 */ /* 0x000ea80008100a00 */
[----:B--2---:R-:W2:Y:S04]  /*3edd0*/  LD.E R51, desc[UR6][R6.64+0x20] ;  /* 0x0000200606337980 */ /* 0x004ea8000c101900 */
[----:B------:R-:W2:Y:S04]  /*3ede0*/  LD.E R28, desc[UR6][R6.64] ;  /* 0x00000006061c7980 */ /* 0x000ea8000c101900 */
[----:B------:R-:W3:Y:S01]  /*3edf0*/  LD.E R78, desc[UR6][R6.64+0x4] ;  /* 0x00000406064e7980 */ /* 0x000ee2000c101900 */
[C---:B--2---:R-:W-:Y:S01]  /*3ee00*/  FMUL.FTZ R10, R28.reuse, R51 ;  /* 0x000000331c0a7220 */ /* 0x044fe20000410000 */
[----:B------:R-:W-:-:S04]  /*3ee10*/  FSETP.NEU.FTZ.AND P0, PT, R28, -INF , PT ;  /* 0xff8000001c00780b */ /* 0x000fc80003f1d000 */
[----:B------:R-:W-:Y:S02]  /*3ee20*/  FSEL R13, R10, RZ, P0 ;  /* 0x000000ff0a0d7208 */ /* 0x000fe40000000000 */
[----:B---3--:R-:W-:-:S03]  /*3ee30*/  FSETP.NEU.FTZ.AND P0, PT, R78, -INF , PT ;  /* 0xff8000004e00780b */ /* 0x008fc60003f1d000 */
[-CC-:B------:R-:W-:Y:S01]  /*3ee40*/  FFMA.FTZ R219, R0, R51.reuse, -R13.reuse ;  /* 0x0000003300db7223 */ /* 0x180fe2000001080d */
[----:B------:R-:W-:Y:S01]  /*3ee50*/  FMUL.FTZ R0, R51, R78 ;  /* 0x0000004e33007220 */ /* 0x000fe20000410000 */
[----:B------:R-:W-:-:S04]  /*3ee60*/  FFMA.FTZ R168, R8, R51, -R13 ;  /* 0x0000003308a87223 */ /* 0x000fc8000001080d */
[----:B0-----:R-:W-:Y:S01]  /*3ee70*/  FSEL R2, R0, RZ, P0 ;  /* 0x000000ff00027208 */ /* 0x001fe20000000000 */
[-CC-:B------:R-:W-:Y:S01]  /*3ee80*/  FFMA.FTZ R28, R74, R51.reuse, -R13.reuse ;  /* 0x000000334a1c7223 */ /* 0x180fe2000001080d */
[----:B------:R-:W-:-:S03]  /*3ee90*/  FFMA.FTZ R26, R72, R51, -R13 ;  /* 0x00000033481a7223 */ /* 0x000fc6000001080d */
[-CC-:B------:R-:W-:Y:S01]  /*3eea0*/  FFMA.FTZ R25, R76, R51.reuse, -R2.reuse ;  /* 0x000000334c197223 */ /* 0x180fe20000010802 */
[-CC-:B------:R-:W-:Y:S01]  /*3eeb0*/  FFMA.FTZ R169, R5, R51.reuse, -R2.reuse ;  /* 0x0000003305a97223 */ /* 0x180fe20000010802 */
[-CC-:B------:R-:W-:Y:S01]  /*3eec0*/  FFMA.FTZ R214, R24, R51.reuse, -R13.reuse ;  /* 0x0000003318d67223 */ /* 0x180fe2000001080d */
[-CC-:B------:R-:W-:Y:S01]  /*3eed0*/  FFMA.FTZ R24, R43, R51.reuse, -R2.reuse ;  /* 0x000000332b187223 */ /* 0x180fe20000010802 */
[----:B------:R-:W-:Y:S01]  /*3eee0*/  MUFU.EX2 R168, R168 ;  /* 0x000000a800a87308 */ /* 0x000fe20000000800 */
[-C--:B------:R-:W-:Y:S01]  /*3eef0*/  FFMA.FTZ R170, R70, R51.reuse, -R13 ;  /* 0x0000003346aa7223 */ /* 0x080fe2000001080d */
[----:B------:R-:W-:-:S06]  /*3ef00*/  FFMA.FTZ R171, R44, R51, -R2 ;  /* 0x000000332cab7223 */ /* 0x000fcc0000010802 */
[----:B------:R-:W0:Y:S01]  /*3ef10*/  MUFU.EX2 R28, R28 ;  /* 0x0000001c001c7308 */ /* 0x000e220000000800 */
[-CC-:B------:R-:W-:Y:S01]  /*3ef20*/  FFMA.FTZ R9, R68, R51.reuse, -R13.reuse ;  /* 0x0000003344097223 */ /* 0x180fe2000001080d */
[-CC-:B------:R-:W-:Y:S01]  /*3ef30*/  FFMA.FTZ R8, R66, R51.reuse, -R13.reuse ;  /* 0x0000003342087223 */ /* 0x180fe2000001080d */
[----:B------:R-:W-:-:S05]  /*3ef40*/  FFMA.FTZ R11, R64, R51, -R13 ;  /* 0x00000033400b7223 */ /* 0x000fca000001080d */
[----:B------:R-:W-:Y:S01]  /*3ef50*/  MUFU.EX2 R25, R25 ;  /* 0x0000001900197308 */ /* 0x000fe20000000800 */
[-CC-:B------:R-:W-:Y:S01]  /*3ef60*/  FFMA.FTZ R10, R62, R51.reuse, -R13.reuse ;  /* 0x000000333e0a7223 */ /* 0x180fe2000001080d */
[-CC-:B------:R-:W-:Y:S01]  /*3ef70*/  FFMA.FTZ R195, R60, R51.reuse, -R13.reuse ;  /* 0x000000333cc37223 */ /* 0x180fe2000001080d */
[----:B------:R-:W-:-:S05]  /*3ef80*/  FFMA.FTZ R194, R58, R51, -R13 ;  /* 0x000000333ac27223 */ /* 0x000fca000001080d */
[----:B------:R-:W1:Y:S01]  /*3ef90*/  MUFU.EX2 R169, R169 ;  /* 0x000000a900a97308 */ /* 0x000e620000000800 */
[-CC-:B------:R-:W-:Y:S01]  /*3efa0*/  FFMA.FTZ R197, R56, R51.reuse, -R13.reuse ;  /* 0x0000003338c57223 */ /* 0x180fe2000001080d */
[-CC-:B------:R-:W-:Y:S01]  /*3efb0*/  FFMA.FTZ R196, R54, R51.reuse, -R13.reuse ;  /* 0x0000003336c47223 */ /* 0x180fe2000001080d */
[-CC-:B------:R-:W-:Y:S01]  /*3efc0*/  FFMA.FTZ R203, R52, R51.reuse, -R13.reuse ;  /* 0x0000003334cb7223 */ /* 0x180fe2000001080d */
[-CC-:B------:R-:W-:Y:S01]  /*3efd0*/  FFMA.FTZ R202, R50, R51.reuse, -R13.reuse ;  /* 0x0000003332ca7223 */ /* 0x180fe2000001080d */
[-CC-:B------:R-:W-:Y:S01]  /*3efe0*/  FFMA.FTZ R205, R45, R51.reuse, -R13.reuse ;  /* 0x000000332dcd7223 */ /* 0x180fe2000001080d */
[-CC-:B------:R-:W-:Y:S02]  /*3eff0*/  FFMA.FTZ R204, R32, R51.reuse, -R13.reuse ;  /* 0x0000003320cc7223 */ /* 0x180fe4000001080d */
[----:B------:R-:W2:Y:S01]  /*3f000*/  MUFU.EX2 R26, R26 ;  /* 0x0000001a001a7308 */ /* 0x000ea20000000800 */
[-CC-:B------:R-:W-:Y:S01]  /*3f010*/  FFMA.FTZ R212, R31, R51.reuse, -R13.reuse ;  /* 0x000000331fd47223 */ /* 0x180fe2000001080d */
[-CC-:B------:R-:W-:Y:S01]  /*3f020*/  FFMA.FTZ R211, R27, R51.reuse, -R13.reuse ;  /* 0x000000331bd37223 */ /* 0x180fe2000001080d */
[-CC-:B------:R-:W-:Y:S01]  /*3f030*/  FFMA.FTZ R213, R19, R51.reuse, -R13.reuse ;  /* 0x0000003313d57223 */ /* 0x180fe2000001080d */
[-CC-:B------:R-:W-:Y:S01]  /*3f040*/  FFMA.FTZ R217, R15, R51.reuse, -R13.reuse ;  /* 0x000000330fd97223 */ /* 0x180fe2000001080d */
[-CC-:B------:R-:W-:Y:S01]  /*3f050*/  FFMA.FTZ R216, R14, R51.reuse, -R13.reuse ;  /* 0x000000330ed87223 */ /* 0x180fe2000001080d */
[----:B------:R-:W-:-:S02]  /*3f060*/  FFMA.FTZ R218, R18, R51, -R13 ;  /* 0x0000003312da7223 */ /* 0x000fc4000001080d */
[----:B------:R-:W3:Y:S01]  /*3f070*/  MUFU.EX2 R24, R24 ;  /* 0x0000001800187308 */ /* 0x000ee20000000800 */
[-CC-:B------:R-:W-:Y:S01]  /*3f080*/  FFMA.FTZ R13, R42, R51.reuse, -R2.reuse ;  /* 0x000000332a0d7223 */ /* 0x180fe20000010802 */
[----:B------:R-:W-:-:S06]  /*3f090*/  FFMA.FTZ R12, R12, R51, -R2 ;  /* 0x000000330c0c7223 */ /* 0x000fcc0000010802 */
[----:B------:R-:W4:Y:S01]  /*3f0a0*/  MUFU.EX2 R170, R170 ;  /* 0x000000aa00aa7308 */ /* 0x000f220000000800 */
        /* <DEDUP_REMOVED lines=8> */
[----:B---3--:R-:W-:-:S06]  /*3f130*/  FADD.FTZ R18, R24, R5 ;  /* 0x0000000518127221 */ /* 0x008fcc0000010000 */
[----:B------:R-:W2:Y:S01]  /*3f140*/  MUFU.EX2 R8, R8 ;  /* 0x0000000800087308 */ /* 0x000ea20000000800 */
[----:B------:R-:W-:-:S07]  /*3f150*/  FFMA.FTZ R0, R39, R51, -R2 ;  /* 0x0000003327007223 */ /* 0x000fce0000010802 */
[----:B------:R-:W3:Y:S01]  /*3f160*/  MUFU.EX2 R12, R12 ;  /* 0x0000000c000c7308 */ /* 0x000ee20000000800 */
[----:B------:R-:W-:Y:S01]  /*3f170*/  FFMA.FTZ R208, R30, R51, -R2 ;  /* 0x000000331ed07223 */ /* 0x000fe20000010802 */
[----:B----4-:R-:W-:-:S06]  /*3f180*/  FADD.FTZ R30, R170, R3 ;  /* 0x00000003aa1e7221 */ /* 0x010fcc0000010000 */
[----:B------:R-:W4:Y:S01]  /*3f190*/  MUFU.EX2 R11, R11 ;  /* 0x0000000b000b7308 */ /* 0x000f220000000800 */
[----:B-----5:R-:W-:Y:S01]  /*3f1a0*/  FADD.FTZ R18, R171, R18 ;  /* 0x00000012ab127221 */ /* 0x020fe20000010000 */
[----:B------:R-:W-:-:S06]  /*3f1b0*/  FFMA.FTZ R198, R37, R51, -R2 ;  /* 0x0000003325c67223 */ /* 0x000fcc0000010802 */
        /* <DEDUP_REMOVED lines=11> */
[----:B----4-:R-:W-:Y:S01]  /*3f270*/  FADD.FTZ R3, R11, R30 ;  /* 0x0000001e0b037221 */ /* 0x010fe20000010000 */
[----:B-----5:R-:W-:-:S06]  /*3f280*/  FADD.FTZ R5, R15, R32 ;  /* 0x000000200f057221 */ /* 0x020fcc0000010000 */
        /* <DEDUP_REMOVED lines=15> */
[----:B------:R-:W4:Y:S08]  /*3f380*/  MUFU.EX2 R203, R203 ;  /* 0x000000cb00cb7308 */ /* 0x000f300000000800 */
[----:B------:R-:W5:Y:S01]  /*3f390*/  MUFU.EX2 R207, R207 ;  /* 0x000000cf00cf7308 */ /* 0x000f620000000800 */
[----:B------:R-:W-:Y:S01]  /*3f3a0*/  FFMA.FTZ R19, R4, R51, -R2 ;  /* 0x0000003304137223 */ /* 0x000fe20000010802 */
[----:B0-----:R-:W-:-:S06]  /*3f3b0*/  FADD.FTZ R3, R197, R30 ;  /* 0x0000001ec5037221 */ /* 0x001fcc0000010000 */
[----:B------:R-:W0:Y:S01]  /*3f3c0*/  MUFU.EX2 R202, R202 ;  /* 0x000000ca00ca7308 */ /* 0x000e220000000800 */
[----:B-1----:R-:W-:Y:S01]  /*3f3d0*/  FADD.FTZ R4, R200, R5 ;  /* 0x00000005c8047221 */ /* 0x002fe20000010000 */
[----:B------:R-:W-:-:S06]  /*3f3e0*/  FFMA.FTZ R215, R21, R51, -R2 ;  /* 0x0000003315d77223 */ /* 0x000fcc0000010802 */
        /* <DEDUP_REMOVED lines=13> */
[----:B------:R-:W0:Y:S08]  /*3f4c0*/  MUFU.EX2 R212, R212 ;  /* 0x000000d400d47308 */ /* 0x000e300000000800 */
        /* <DEDUP_REMOVED lines=25> */
[----:B0-----:R-:W-:Y:S01]  /*3f660*/  FADD.FTZ R2, R213, R2 ;  /* 0x00000002d5027221 */ /* 0x001fe20000010000 */
[----:B-1----:R-:W-:-:S06]  /*3f670*/  FADD.FTZ R4, R19, R4 ;  /* 0x0000000413047221 */ /* 0x002fcc0000010000 */
[----:B------:R-:W0:Y:S08]  /*3f680*/  MUFU.EX2 R219, R219 ;  /* 0x000000db00db7308 */ /* 0x000e300000000800 */
[----:B------:R-:W1:Y:S01]  /*3f690*/  MUFU.EX2 R191, R191 ;  /* 0x000000bf00bf7308 */ /* 0x000e620000000800 */
[----:B--2---:R-:W-:Y:S01]  /*3f6a0*/  FADD.FTZ R3, R217, R2 ;  /* 0x00000002d9037221 */ /* 0x004fe20000010000 */
[----:B---3--:R-:W-:-:S06]  /*3f6b0*/  FADD.FTZ R4, R189, R4 ;  /* 0x00000004bd047221 */ /* 0x008fcc0000010000 */
[----:B------:R-:W2:Y:S08]  /*3f6c0*/  MUFU.EX2 R218, R218 ;  /* 0x000000da00da7308 */ /* 0x000eb00000000800 */
[----:B------:R-:W3:Y:S01]  /*3f6d0*/  MUFU.EX2 R190, R190 ;  /* 0x000000be00be7308 */ /* 0x000ee20000000800 */
[----:B----4-:R-:W-:Y:S01]  /*3f6e0*/  FADD.FTZ R2, R216, R3 ;  /* 0x00000003d8027221 */ /* 0x010fe20000010000 */
[----:B-----5:R-:W-:-:S03]  /*3f6f0*/  FADD.FTZ R4, R21, R4 ;  /* 0x0000000415047221 */ /* 0x020fc60000010000 */
[----:B0-----:R-:W-:Y:S01]  /*3f700*/  FADD.FTZ R3, R219, R2 ;  /* 0x00000002db037221 */ /* 0x001fe20000010000 */
[----:B-1----:R-:W-:-:S03]  /*3f710*/  FADD.FTZ R5, R191, R4 ;  /* 0x00000004bf057221 */ /* 0x002fc60000010000 */
[----:B--2---:R-:W-:Y:S01]  /*3f720*/  FADD.FTZ R31, R218, R3 ;  /* 0x00000003da1f7221 */ /* 0x004fe20000010000 */
[----:B---3--:R-:W-:-:S04]  /*3f730*/  FADD.FTZ R33, R190, R5 ;  /* 0x00000005be217221 */ /* 0x008fc80000010000 */
[----:B------:R-:W-:Y:S04]  /*3f740*/  ST.E desc[UR6][R6.64+0x10], R31 ;  /* 0x0000101f06007985 */ /* 0x000fe8000c101906 */
[----:B------:R0:W-:Y:S04]  /*3f750*/  ST.E desc[UR6][R6.64+0x14], R33 ;  /* 0x0000142106007985 */ /* 0x0001e8000c101906 */
[----:B------:R-:W2:Y:S04]  /*3f760*/  LDL.64 R36, [UR4] ;  /* 0x00000004ff247983 */ /* 0x000ea80008100a00 */
[----:B------:R-:W3:Y:S01]  /*3f770*/  LDL.64 R38, [UR4+0x98] ;  /* 0x00009804ff267983 */ /* 0x000ee20008100a00 */
[----:B------:R-:W-:-:S03]  /*3f780*/  LEA.HI R34, R232, 0x8, RZ, 0x19 ;  /* 0x00000008e8227811 */ /* 0x000fc600078fc8ff */
[----:B------:R-:W4:Y:S02]  /*3f790*/  LDL.64 R2, [UR4+0x80] ;  /* 0x00008004ff027983 */ /* 0x000f240008100a00 */
[----:B------:R1:W-:Y:S06]  /*3f7a0*/  BAR.SYNC.DEFER_BLOCKING R34, 0x100 ;  /* 0x000400220000751d */ /* 0x0003ec0000010000 */
[----:B0-----:R-:W5:Y:S04]  /*3f7b0*/  LDL.64 R6, [UR4+0x88] ;  /* 0x00008804ff067983 */ /* 0x001f680008100a00 */
[----:B--2---:R-:W2:Y:S04]  /*3f7c0*/  LD.E R37, desc[UR6][R36.64] ;  /* 0x0000000624257980 */ /* 0x004ea8000c101900 */
[----:B---3--:R-:W2:Y:S04]  /*3f7d0*/  LD.E.64 R4, desc[UR6][R38.64] ;  /* 0x0000000626047980 */ /* 0x008ea8000c101b00 */
[----:B----4-:R-:W3:Y:S04]  /*3f7e0*/  LD.E R27, desc[UR6][R2.64] ;  /* 0x00000006021b7980 */ /* 0x010ee8000c101900 */
[----:B------:R-:W4:Y:S04]  /*3f7f0*/  LD.E R29, desc[UR6][R2.64+0x4] ;  /* 0x00000406021d7980 */ /* 0x000f28000c101900 */
[----:B------:R-:W5:Y:S04]  /*3f800*/  LD.E R30, desc[UR6][R2.64+0x8] ;  /* 0x00000806021e7980 */ /* 0x000f68000c101900 */
        /* <DEDUP_REMOVED lines=71> */
[----:B--2---:R-:W-:-:S03]  /*3fc80*/  IMAD R4, R37, 0xc00, R4 ;  /* 0x00000c0025047824 */ /* 0x004fc600078e0204 */
        /* <DEDUP_REMOVED lines=58> */
[----:B------:R-:W-:Y:S02]  /*40030*/  F2FP.BF16.F32.PACK_AB R169, R169, R25 ;  /* 0x00000019a9a9723e */ /* 0x000fe400000010ff */
[----:B------:R-:W-:Y:S01]  /*40040*/  F2FP.BF16.F32.PACK_AB R171, R171, R24 ;  /* 0x00000018abab723e */ /* 0x000fe200000010ff */
        /* <DEDUP_REMOVED lines=128> */
[----:B------:R-:W-:Y:S01]  /*40850*/  ST.E desc[UR6][R6.64], RZ ;  /* 0x000000ff06007985 */ /* 0x000fe2000c101906 */
[----:B0-----:R-:W-:-:S06]  /*40860*/  WARPGROUP.ARRIVE ;  /* 0x00000000000079c5 */ /* 0x001fcc0000000000 */
[----:B------:R-:W-:Y:S03]  /*40870*/  HGMMA.64x256x16.F32.BF16 R24, R168, gdesc[UR8].tnspB, RZ, !UPT, gsb0 ;  /* 0x43e00008a8187df0 */ /* 0x000fe6000c0018ff */
[----:B------:R-:W-:Y:S02]  /*40880*/  WARPGROUP.DEPBAR.LE gsb0, 0x0 ;  /* 0x00008000000079c5 */ /* 0x000fe40000010000 */
        /* <DEDUP_REMOVED lines=129> */
[----:B0-----:R-:W5:Y:S04]  /*410a0*/  LD.E R24, desc[UR6][R2.64] ;  /* 0x0000000602187980 */ /* 0x001f68000c101900 */
[----:B-1----:R-:W5:Y:S04]  /*410b0*/  LD.E R25, desc[UR6][R2.64+0x4] ;  /* 0x0000040602197980 */ /* 0x002f68000c101900 */
[----:B--2---:R-:W2:Y:S04]  /*410c0*/  LD.E R26, desc[UR6][R2.64+0x8] ;  /* 0x00000806021a7980 */ /* 0x004ea8000c101900 */
[----:B---3--:R-:W2:Y:S04]  /*410d0*/  LD.E R27, desc[UR6][R2.64+0xc] ;  /* 0x00000c06021b7980 */ /* 0x008ea8000c101900 */
[----:B----4-:R-:W2:Y:S04]  /*410e0*/  LD.E R28, desc[UR6][R2.64+0x10] ;  /* 0x00001006021c7980 */ /* 0x010ea8000c101900 */
        /* <DEDUP_REMOVED lines=130> */
[----:B------:R-:W-:-:S04]  /*41910*/  F2FP.BF16.F32.PACK_AB R171, R14, R15 ;  /* 0x0000000f0eab723e */ /* 0x000fc800000010ff */
[----:B--2---:R-:W-:-:S06]  /*41920*/  WARPGROUP.ARRIVE ;  /* 0x00000000000079c5 */ /* 0x004fcc0000000000 */
[----:B------:R-:W-:Y:S03]  /*41930*/  HGMMA.64x256x16.F32.BF16 R24, R168, gdesc[UR8].tnspB, R24, gsb0 ;  /* 0x43e00008a8187df0 */ /* 0x000fe60008001818 */
        /* <DEDUP_REMOVED lines=1457> */
[----:B------:R-:W-:-:S13]  /*47450*/  LOP3.LUT P6, RZ, R232, 0x7f, RZ, 0xc0, !PT ;  /* 0x0000007fe8ff7812 */ /* 0x000fda00078cc0ff */
[----:B0-----:R-:W-:Y:S05]  /*47460*/  @P6 BRA `(.L_x_4136) ;  /* 0x0000000000206947 */ /* 0x001fea0003800000 */
[----:B------:R-:W2:Y:S04]  /*47470*/  LDL.64 R2, [UR4+0x40] ;  /* 0x00004004ff027983 */ /* 0x000ea80008100a00 */
[----:B------:R-:W3:Y:S04]  /*47480*/  LDL.64 R4, [UR4] ;  /* 0x00000004ff047983 */ /* 0x000ee80008100a00 */
[----:B--2---:R-:W2:Y:S04]  /*47490*/  LD.E.64 R2, desc[UR6][R2.64+0x30] ;  /* 0x0000300602027980 */ /* 0x004ea8000c101b00 */
[----:B---3--:R-:W3:Y:S01]  /*474a0*/  LD.E R4, desc[UR6][R4.64] ;  /* 0x0000000604047980 */ /* 0x008ee2000c101900 */
[----:B--2---:R-:W-:-:S05]  /*474b0*/  MOV R7, R2 ;  /* 0x0000000200077202 */ /* 0x004fca0000000f00 */
[----:B---3--:R-:W-:-:S05]  /*474c0*/  IMAD R0, R4, 0x8, R7 ;  /* 0x0000000804007824 */ /* 0x008fca00078e0207 */
[----:B------:R-:W-:-:S04]  /*474d0*/  PRMT R0, RZ, 0x654, R0 ;  /* 0x00000654ff007816 */ /* 0x000fc80000000000 */
[----:B------:R0:W-:Y:S03]  /*474e0*/  SYNCS.ARRIVE.TRANS64.RED.A1T0 RZ, [R0+URZ], RZ ;  /* 0x000000ff00ff79a7 */ /* 0x0001e6000810043f */
.L_x_4136:
[----:B------:R-:W-:-:S04]  /*474f0*/  IMAD.MOV.U32 R237, RZ, RZ, 0x0 ;  /* 0x00000000ffed7424 */ /* 0x000fc800078e00ff */
[----:B0-----:R-:W-:Y:S05]  /*47500*/  RET.REL.NODEC R236 `(_ZN7cutlass13device_kernelIN5flash11enable_sm90INS1_16FlashAttnFwdSm90INS1_25CollectiveMainloopFwdSm90ILi2EN4cute5tupleIJNS5_1CILi1EEES8_S8_EEENS6_IJNS7_ILi128EEENS7_ILi96EEENS7_ILi64EEEEEELi256ENS_10bfloat16_tEfNS_4arch4Sm90ELb0ELb1ELb1ELb1ELb0ELb1ELb1ELb1ELb0ELb1ELb0ELb0EEENS1_21CollectiveEpilogueFwdINS6_IJSA_NS7_ILi256EEESB_EEES9_SE_SG_Li256ELb1ELb1ELb0ELb0EEENS1_36VarlenDynamicPersistentTileSchedulerILi128ELi96ELi256ELi128ELb0ELb1ELb1ELb1ELb0ELb1EEEEEEEEEvNT_6ParamsE) ;  /* 0xfffffb88ecbc7950 */ /* 0x001fea0003c3ffff */
.L_x_4112:
[----:B0-----:R0:W1:Y:S02]  /*47510*/  SYNCS.PHASECHK.TRANS64.TRYWAIT P0, [R8+URZ], R9 ;  /* 0x00000009080075a7 */ /* 0x001064000800017f */
[----:B-1----:R-:W-:Y:S05]  /*47520*/  @!P0 NANOSLEEP.SYNCS 0x989680 ;  /* 0x009896800000895d */ /* 0x002fea0003900000 */
[----:B------:R-:W1:Y:S02]  /*47530*/  @!P0 SYNCS.PHASECHK.TRANS64 P0, [R8+URZ], R9 ;  /* 0x00000009080085a7 */ /* 0x000e64000800007f */
[----:B-1----:R-:W-:Y:S05]  /*47540*/  @!P0 BRA `(.L_x_4112) ;  /* 0xfffffffc00f08947 */ /* 0x002fea000383ffff */
[----:B------:R-:W-:Y:S05]  /*47550*/  BRA `(.L_x_4111) ;  /* 0xffffff4400987947 */ /* 0x000fea000383ffff */
.L_x_4114:
[----:B0-----:R0:W1:Y:S02]  /*47560*/  SYNCS.PHASECHK.TRANS64.TRYWAIT P0, [R4+URZ+0x32410], R9 ;  /* 0x03241009040075a7 */ /* 0x001064000800017f */
[----:B-1----:R-:W-:Y:S05]  /*47570*/  @!P0 NANOSLEEP.SYNCS 0x989680 ;  /* 0x009896800000895d */ /* 0x002fea0003900000 */
[----:B------:R-:W1:Y:S02]  /*47580*/  @!P0 SYNCS.PHASECHK.TRANS64 P0, [R4+URZ+0x32410], R9 ;  /* 0x03241009040085a7 */ /* 0x000e64000800007f */
[----:B-1----:R-:W-:Y:S05]  /*47590*/  @!P0 BRA `(.L_x_4114) ;  /* 0xfffffffc00f08947 */ /* 0x002fea000383ffff */
[----:B------:R-:W-:Y:S05]  /*475a0*/  BRA `(.L_x_4137) ;  /* 0xffffff48008c7947 */ /* 0x000fea000383ffff */
.L_x_4121:
[----:B0-----:R0:W1:Y:S02]  /*475b0*/  SYNCS.PHASECHK.TRANS64.TRYWAIT P0, [R8+URZ], R9 ;  /* 0x00000009080075a7 */ /* 0x001064000800017f */
[----:B-1----:R-:W-:Y:S05]  /*475c0*/  @!P0 NANOSLEEP.SYNCS 0x989680 ;  /* 0x009896800000895d */ /* 0x002fea0003900000 */
[----:B------:R-:W1:Y:S02]  /*475d0*/  @!P0 SYNCS.PHASECHK.TRANS64 P0, [R8+URZ], R9 ;  /* 0x00000009080085a7 */ /* 0x000e64000800007f */
[----:B-1----:R-:W-:Y:S05]  /*475e0*/  @!P0 BRA `(.L_x_4121) ;  /* 0xfffffffc00f08947 */ /* 0x002fea000383ffff */
[----:B------:R-:W-:Y:S05]  /*475f0*/  BRA `(.L_x_4120) ;  /* 0xffffff4c00007947 */ /* 0x000fea000383ffff */
.L_x_4138:
        /* <DEDUP_REMOVED lines=16> */
.L_x_6043:


//--------------------- .text._ZN7cutlass13device_kernelIN5flash11enable_sm90INS1_16FlashAttnFwdSm90INS1_25CollectiveMainloopFwdSm90ILi2EN4cute5tupleIJNS5_1CILi1EEES8_S8_EEENS6_IJNS7_ILi128EEENS7_ILi96EEENS7_ILi64EEEEEELi256ENS_10bfloat16_tEfNS_4arch4Sm90ELb1ELb0ELb1ELb0ELb0ELb0ELb0ELb1ELb0ELb1ELb0ELb0EEENS1_21CollectiveEpilogueFwdINS6_IJSA_NS7_ILi256EEESB_EEES9_SE_SG_Li256ELb0ELb1ELb0ELb0EEENS1_30DynamicPersistentTileSchedulerILi256ELi128ELb0ELb1ELb1EEEEEEEEEvNT_6ParamsE --------------------------
	.section	.text._ZN7cutlass13device_kernelIN5flash11enable_sm90INS1_16FlashAttnFwdSm90INS1_25CollectiveMainloopFwdSm90ILi2EN4cute5tupleIJNS5_1CILi1EEES8_S8_EEENS6_IJNS7_ILi128EEENS7_ILi96EEENS7_ILi64EEEEEELi256ENS_10bfloat16_tEfNS_4arch4Sm90ELb1ELb0ELb1ELb0ELb0ELb0ELb0ELb1ELb0ELb1ELb0ELb0EEENS1_21CollectiveEpilogueFwdINS6_IJSA_NS7_ILi256EEESB_EEES9_SE_SG_Li256ELb0ELb1ELb0ELb0EEENS1_30DynamicPersistentTileSchedulerILi256ELi128ELb0ELb1ELb1EEEEEEEEEvNT_6ParamsE,"ax",@progbits
	.align	128
.text._ZN7cutlass13device_kernelIN5flash11enable_sm90INS1_16FlashAttnFwdSm90INS1_25CollectiveMainloopFwdSm90ILi2EN4cute5tupleIJNS5_1CILi1EEES8_S8_EEENS6_IJNS7_ILi128EEENS7_ILi96EEENS7_ILi64EEEEEELi256ENS_10bfloat16_tEfNS_4arch4Sm90ELb1ELb0ELb1ELb0ELb0ELb0ELb0ELb1ELb0ELb1ELb0ELb0EEENS1_21CollectiveEpilogueFwdINS6_IJSA_NS7_ILi256EEESB_EEES9_SE_SG_Li256ELb0ELb1ELb0ELb0EEENS1_30DynamicPersistentTileSchedulerILi256ELi128ELb0ELb1ELb1EEEEEEEEEvNT_6ParamsE:
        .type           _ZN7cutlass13device_kernelIN5flash11enable_sm90INS1_16FlashAttnFwdSm90INS1_25CollectiveMainloopFwdSm90ILi2EN4cute5tupleIJNS5_1CILi1EEES8_S8_EEENS6_IJNS7_ILi128EEENS7_ILi96EEENS7_ILi64EEEEEELi256ENS_10bfloat16_tEfNS_4arch4Sm90ELb1ELb0ELb1ELb0ELb0ELb0ELb0ELb1ELb0ELb1ELb0ELb0EEENS1_21CollectiveEpilogueFwdINS6_IJSA_NS7_ILi256EEESB_EEES9_SE_SG_Li256ELb0ELb1ELb0ELb0EEENS1_30DynamicPersistentTileSchedulerILi256ELi128ELb0ELb1ELb1EEEEEEEEEvNT_6ParamsE,@function
        .size           _ZN7cutlass13device_kernelIN5flash11enable_sm90INS1_16FlashAttnFwdSm90INS1_25CollectiveMainloopFwdSm90ILi2EN4cute5tupleIJNS5_1CILi1EEES8_S8_EEENS6_IJNS7_ILi128EEENS7_ILi96EEENS7_ILi64EEEEEELi256ENS_10bfloat16_tEfNS_4arch4Sm90ELb1ELb0ELb1ELb0ELb0ELb0ELb0ELb1ELb0ELb1ELb0ELb0EEENS1_21CollectiveEpilogueFwdINS6_IJSA_NS7_ILi256EEESB_EEES9_SE_SG_Li256ELb0ELb1ELb0ELb0EEENS1_30DynamicPersistentTileSchedulerILi256ELi128ELb0ELb1ELb1EEEEEEEEEvNT_6ParamsE,(.L_x_6045 - _ZN7cutlass13device_kernelIN5flash11enable_sm90INS1_16FlashAttnFwdSm90INS1_25CollectiveMainloopFwdSm90ILi2EN4cute5tupleIJNS5_1CILi1EEES8_S8_EEENS6_IJNS7_ILi128EEENS7_ILi96EEENS7_ILi64EEEEEELi256ENS_10bfloat16_tEfNS_4arch4Sm90ELb1ELb0ELb1ELb0ELb0ELb0ELb0ELb1ELb0ELb1ELb0ELb0EEENS1_21CollectiveEpilogueFwdINS6_IJSA_NS7_ILi256EEESB_EEES9_SE_SG_Li256ELb0ELb1ELb0ELb0EEENS1_30DynamicPersistentTileSchedulerILi256ELi128ELb0ELb1ELb1EEEEEEEEEvNT_6ParamsE)
        .other          _ZN7cutlass13device_kernelIN5flash11enable_sm90INS1_16FlashAttnFwdSm90INS1_25CollectiveMainloopFwdSm90ILi2EN4cute5tupleIJNS5_1CILi1EEES8_S8_EEENS6_IJNS7_ILi128EEENS7_ILi96EEENS7_ILi64EEEEEELi256ENS_10bfloat16_tEfNS_4arch4Sm90ELb1ELb0ELb1ELb0ELb0ELb0ELb0ELb1ELb0ELb1ELb0ELb0EEENS1_21CollectiveEpilogueFwdINS6_IJSA_NS7_ILi256EEESB_EEES9_SE_SG_Li256ELb0ELb1ELb0ELb0EEENS1_30DynamicPersistentTileSchedulerILi256ELi128ELb0ELb1ELb1EEEEEEEEEvNT_6ParamsE,@"STO_CUDA_ENTRY STV_DEFAULT"
_ZN7cutlass13device_kernelIN5flash11enable_sm90INS1_16FlashAttnFwdSm90INS1_25CollectiveMainloopFwdSm90ILi2EN4cute5tupleIJNS5_1CILi1EEES8_S8_EEENS6_IJNS7_ILi128EEENS7_ILi96EEENS7_ILi64EEEEEELi256ENS_10bfloat16_tEfNS_4arch4Sm90ELb1ELb0ELb1ELb0ELb0ELb0ELb0ELb1ELb0ELb1ELb0ELb0EEENS1_21CollectiveEpilogueFwdINS6_IJSA_NS7_ILi256EEESB_EEES9_SE_SG_Li256ELb0ELb1ELb0ELb0EEENS1_30DynamicPersistentTileSchedulerILi256ELi128ELb0ELb1ELb1EEEEEEEEEvNT_6ParamsE:
        /* <DEDUP_REMOVED lines=18> */
.L_x_4140:
[----:B------:R-:W-:Y:S05]  /*0120*/  BSYNC B0 ;  /* 0x0000000000007941 */ /* 0x000fea0003800000 */
.L_x_4139:
        /* <DEDUP_REMOVED lines=41> */
.L_x_4141:
        /* <DEDUP_REMOVED lines=22> */
.L_x_4142:
        /* <DEDUP_REMOVED lines=18> */
.L_x_4143:
        /* <DEDUP_REMOVED lines=22> */
.L_x_4144:
        /* <DEDUP_REMOVED lines=22> */
.L_x_4145:
[----:B------:R-:W-:Y:S01]  /*0900*/  PLOP3.LUT P0, PT, PT, PT, UP0, 0x80, 0x0 ;  /* 0x000000000000781c */ /* 0x000fe20003f0f008 */
[----:B------:R-:W-:Y:S01]  /*0910*/  UMOV UR40, 0x1 ;  /* 0x0000000100287882 */ /* 0x000fe20000000000 */
[----:B------:R-:W-:Y:S01]  /*0920*/  NOP ;  /* 0x0000000000007918 */ /* 0x000fe20000000000 */
[----:B------:R-:W-:Y:S01]  /*0930*/  USEL UR40, UR40, 0x2, !UP0 ;  /* 0x0000000228287887 */ /* 0x000fe2000c000000 */
[----:B------:R-:W-:Y:S01]  /*0940*/  ULDC.64 UR46, c[0x0][0x208] ;  /* 0x00008200002e7ab9 */ /* 0x000fe20000000a00 */
[----:B012-4-:R-:W-:Y:S08]  /*0950*/  BAR.SYNC.DEFER_BLOCKING 0x0 ;  /* 0x0000000000007b1d */ /* 0x017ff00000010000 */
[----:B------:R-:W-:Y:S05]  /*0960*/  @!P0 BRA `(.L_x_4146) ;  /* 0x000000b400488947 */ /* 0x000fea0003800000 */
.L_x_4147:
        /* <DEDUP_REMOVED lines=39> */
[----:B------:R-:W-:Y:S02]  /*0be0*/  LEA.HI R3, R3, R212, RZ, 0x3 ;  /* 0x000000d403037211 */ /* 0x000fe400078f18ff */
[----:B------:R-:W-:Y:S01]  /*0bf0*/  LEA.HI R11, R11, R8, RZ, 0x3 ;  /* 0x000000080b0b7211 */ /* 0x000fe200078f18ff */
[----:B------:R-:W-:Y:S01]  /*0c00*/  IMAD.IADD R7, R212, 0x1, -R7 ;  /* 0x00000001d4077824 */ /* 0x000fe200078e0a07 */
[----:B------:R-:W-:Y:S02]  /*0c10*/  SHF.R.S32.HI R205, RZ, 0x7, R0 ;  /* 0x00000007ffcd7819 */ /* 0x000fe40000011400 */
[----:B------:R-:W-:-:S02]  /*0c20*/  LOP3.LUT R4, R4, 0xfffffc00, RZ, 0xc0, !PT ;  /* 0xfffffc0004047812 */ /* 0x000fc400078ec0ff */
[----:B------:R-:W-:Y:S02]  /*0c30*/  LOP3.LUT R23, R3, 0xfffffff8, RZ, 0xc0, !PT ;  /* 0xfffffff803177812 */ /* 0x000fe400078ec0ff */
[----:B------:R-:W-:Y:S01]  /*0c40*/  LOP3.LUT R11, R11, 0xfffffff8, RZ, 0xc0, !PT ;  /* 0xfffffff80b0b7812 */ /* 0x000fe200078ec0ff */
[----:B------:R-:W-:Y:S01]  /*0c50*/  IMAD R5, R5, 0x40, R4 ;  /* 0x0000004005057824 */ /* 0x000fe200078e0204 */
        /* <DEDUP_REMOVED lines=25> */
.L_x_4198:
        /* <DEDUP_REMOVED lines=21> */
.L_x_4148:
[----:B------:R-:W-:Y:S01]  /*0f40*/  ULDC UR8, c[0x0][0xc54] ;  /* 0x0003150000087ab9 */ /* 0x000fe20000000800 */
[----:B------:R-:W-:Y:S01]  /*0f50*/  UMOV UR4, UR9 ;  /* 0x0000000900047c82 */ /* 0x000fe20008000000 */
[----:B------:R-:W-:-:S11]  /*0f60*/  UISETP.NE.AND UP0, UPT, UR8, 0x1, UPT ;  /* 0x000000010800788c */ /* 0x000fd6000bf05270 */
[----:B------:R-:W-:Y:S02]  /*0f70*/  @UP0 ULDC.64 UR10, c[0x0][0xc58] ;  /* 0x00031600000a0ab9 */ /* 0x000fe40000000a00 */
[----:B------:R-:W-:-:S04]  /*0f80*/  UIMAD.WIDE.U32 UR6, UR9, UR10, URZ ;  /* 0x0000000a090672a5 */ /* 0x000fc8000f8e003f */
[----:B------:R-:W-:-:S04]  /*0f90*/  @UP0 USHF.R.U32.HI UR4, URZ, UR11, UR7 ;  /* 0x0000000b3f040299 */ /* 0x000fc80008011607 */
[----:B------:R-:W-:-:S12]  /*0fa0*/  UIMAD UR6, UR4, UR8, URZ ;  /* 0x00000008040672a4 */ /* 0x000fd8000f8e023f */
.L_x_4149:
[----:B------:R-:W-:Y:S01]  /*0fb0*/  ULOP3.LUT UR4, URZ, UR4, URZ, 0x33, !UPT ;  /* 0x000000043f047292 */ /* 0x000fe2000f8e333f */
[----:B------:R-:W-:Y:S01]  /*0fc0*/  PLOP3.LUT P0, PT, PT, PT, PT, 0x80, 0x0 ;  /* 0x000000000000781c */ /* 0x000fe20003f0f070 */
[----:B------:R-:W-:Y:S01]  /*0fd0*/  UIADD3 UR10, UR9, -UR6, URZ ;  /* 0x80000006090a7290 */ /* 0x000fe2000fffe03f */
[----:B------:R-:W-:Y:S01]  /*0fe0*/  CS2R R4, SRZ ;  /* 0x0000000000047805 */ /* 0x000fe2000001ff00 */
[----:B------:R-:W-:Y:S01]  /*0ff0*/  ULDC UR7, c[0x0][0x448] ;  /* 0x0001120000077ab9 */ /* 0x000fe20000000800 */
[----:B------:R-:W-:Y:S01]  /*1000*/  ULDC UR6, c[0x0][0xc3c] ;  /* 0x00030f0000067ab9 */ /* 0x000fe20000000800 */
[----:B------:R-:W-:Y:S01]  /*1010*/  UISETP.NE.AND UP2, UPT, UR7, 0x1, UPT ;  /* 0x000000010700788c */ /* 0x000fe2000bf45270 */
[----:B------:R-:W-:Y:S01]  /*1020*/  CS2R R6, SRZ ;  /* 0x0000000000067805 */ /* 0x000fe2000001ff00 */
[----:B------:R-:W-:Y:S01]  /*1030*/  UIADD3 UR4, UR4, UR6, URZ ;  /* 0x0000000604047290 */ /* 0x000fe2000fffe03f */
[----:B------:R-:W-:Y:S01]  /*1040*/  CS2R R180, SRZ ;  /* 0x0000000000b47805 */ /* 0x000fe2000001ff00 */
[----:B------:R-:W-:Y:S01]  /*1050*/  ULDC.64 UR12, c[0x0][0x418] ;  /* 0x00010600000c7ab9 */ /* 0x000fe20000000a00 */
[----:B------:R-:W-:Y:S01]  /*1060*/  ULDC UR43, c[0x0][0x424] ;  /* 0x00010900002b7ab9 */ /* 0x000fe20000000800 */
[----:B------:R-:W-:Y:S01]  /*1070*/  UISETP.NE.U32.AND UP0, UPT, UR12, URZ, UPT ;  /* 0x0000003f0c00728c */ /* 0x000fe2000bf05070 */
[----:B------:R-:W-:Y:S01]  /*1080*/  CS2R R148, SRZ ;  /* 0x0000000000947805 */ /* 0x000fe2000001ff00 */
[----:B------:R-:W-:Y:S01]  /*1090*/  USHF.L.U32 UR44, UR4, 0x7, URZ ;  /* 0x00000007042c7899 */ /* 0x000fe2000800063f */
[----:B------:R-:W-:Y:S01]  /*10a0*/  CS2R R178, SRZ ;  /* 0x0000000000b27805 */ /* 0x000fe2000001ff00 */
[----:B------:R-:W-:Y:S01]  /*10b0*/  UISETP.NE.AND.EX UP0, UPT, UR13, URZ, UPT, UP0 ;  /* 0x0000003f0d00728c */ /* 0x000fe2000bf05300 */
[----:B------:R-:W-:Y:S01]  /*10c0*/  CS2R R144, SRZ ;  /* 0x0000000000907805 */ /* 0x000fe2000001ff00 */
[----:B------:R-:W-:Y:S01]  /*10d0*/  UIADD3 UR4, UR44, 0x7f, URZ ;  /* 0x0000007f2c047890 */ /* 0x000fe2000fffe03f */
[----:B------:R-:W-:Y:S01]  /*10e0*/  CS2R R176, SRZ ;  /* 0x0000000000b07805 */ /* 0x000fe2000001ff00 */
[----:B------:R-:W-:Y:S01]  /*10f0*/  ULDC UR8, c[0x0][0x288] ;  /* 0x0000a20000087ab9 */ /* 0x000fe20000000800 */
[----:B------:R-:W-:Y:S01]  /*1100*/  @UP2 ULDC UR6, c[0x0][0x44c] ;  /* 0x0001130000062ab9 */ /* 0x000fe20000000800 */
[----:B------:R-:W-:Y:S01]  /*1110*/  UIADD3 UR8, -UR8, 0x60, URZ ;  /* 0x0000006008087890 */ /* 0x000fe2000fffe13f */
[----:B------:R-:W-:Y:S01]  /*1120*/  CS2R R140, SRZ ;  /* 0x00000000008c7805 */ /* 0x000fe2000001ff00 */
[----:B------:R-:W-:Y:S01]  /*1130*/  UIMAD.WIDE.U32 UR6, UR4, UR6, URZ ;  /* 0x00000006040672a5 */ /* 0x000fe2000f8e003f */
[----:B------:R-:W-:Y:S01]  /*1140*/  CS2R R174, SRZ ;  /* 0x0000000000ae7805 */ /* 0x000fe2000001ff00 */
[----:B------:R-:W-:Y:S01]  /*1150*/  USEL UR43, UR43, 0x1, UP0 ;  /* 0x000000012b2b7887 */ /* 0x000fe20008000000 */
[----:B------:R-:W-:Y:S01]  /*1160*/  CS2R R136, SRZ ;  /* 0x0000000000887805 */ /* 0x000fe2000001ff00 */
[----:B------:R-:W-:Y:S01]  /*1170*/  ULDC UR9, c[0x0][0x2f0] ;  /* 0x0000bc0000097ab9 */ /* 0x000fe20000000800 */
[----:B------:R-:W-:Y:S01]  /*1180*/  @UP2 ULDC UR12, c[0x0][0x450] ;  /* 0x00011400000c2ab9 */ /* 0x000fe20000000800 */
[----:B------:R-:W-:Y:S01]  /*1190*/  UIMAD UR8, UR43, UR9, UR8 ;  /* 0x000000092b0872a4 */ /* 0x000fe2000f8e0208 */
[----:B------:R-:W-:Y:S01]  /*11a0*/  CS2R R120, SRZ ;  /* 0x0000000000787805 */ /* 0x000fe2000001ff00 */
[----:B------:R-:W-:Y:S01]  /*11b0*/  @UP2 USHF.R.U32.HI UR4, URZ, UR12, UR7 ;  /* 0x0000000c3f042299 */ /* 0x000fe20008011607 */
[----:B------:R-:W-:Y:S01]  /*11c0*/  CS2R R132, SRZ ;  /* 0x0000000000847805 */ /* 0x000fe2000001ff00 */
[----:B------:R-:W-:Y:S01]  /*11d0*/  UIMAD UR6, UR43, UR9, 0x5f ;  /* 0x0000005f2b0674a4 */ /* 0x000fe2000f8e0209 */
[----:B------:R-:W-:Y:S01]  /*11e0*/  CS2R R116, SRZ ;  /* 0x0000000000747805 */ /* 0x000fe2000001ff00 */
[----:B------:R-:W-:Y:S01]  /*11f0*/  UIADD3 UR8, UR8, UR4, URZ ;  /* 0x0000000408087290 */ /* 0x000fe2000fffe03f */
[----:B------:R-:W-:Y:S01]  /*1200*/  CS2R R112, SRZ ;  /* 0x0000000000707805 */ /* 0x000fe2000001ff00 */
[----:B------:R-:W-:Y:S01]  /*1210*/  UIMAD.WIDE UR6, UR6, 0x2aaaaaab, URZ ;  /* 0x2aaaaaab060678a5 */ /* 0x000fe2000f8e023f */
[----:B------:R-:W-:Y:S01]  /*1220*/  CS2R R128, SRZ ;  /* 0x0000000000807805 */ /* 0x000fe2000001ff00 */
[----:B------:R-:W-:Y:S01]  /*1230*/  UIMAD.WIDE UR8, UR8, 0x2aaaaaab, URZ ;  /* 0x2aaaaaab080878a5 */ /* 0x000fe2000f8e023f */
[----:B------:R-:W-:Y:S01]  /*1240*/  CS2R R108, SRZ ;  /* 0x00000000006c7805 */ /* 0x000fe2000001ff00 */
[----:B------:R-:W-:Y:S01]  /*1250*/  ULDC UR11, c[0x0][0xc54] ;  /* 0x00031500000b7ab9 */ /* 0x000fe20000000800 */
[----:B------:R-:W-:Y:S01]  /*1260*/  USHF.R.U32.HI UR4, URZ, 0x1f, UR7 ;  /* 0x0000001f3f047899 */ /* 0x000fe20008011607 */
[----:B------:R-:W-:Y:S01]  /*1270*/  CS2R R104, SRZ ;  /* 0x0000000000687805 */ /* 0x000fe2000001ff00 */
[----:B------:R-:W-:Y:S01]  /*1280*/  UIMAD UR11, UR5, UR11, UR10 ;  /* 0x0000000b050b72a4 */ /* 0x000fe2000f8e020a */
[----:B------:R-:W-:Y:S01]  /*1290*/  CS2R R124, SRZ ;  /* 0x00000000007c7805 */ /* 0x000fe2000001ff00 */
[----:B------:R-:W-:Y:S01]  /*12a0*/  USHF.R.U32.HI UR5, URZ, 0x1f, UR9 ;  /* 0x0000001f3f057899 */ /* 0x000fe20008011609 */
[----:B------:R-:W-:Y:S01]  /*12b0*/  CS2R R100, SRZ ;  /* 0x0000000000647805 */ /* 0x000fe2000001ff00 */
[----:B------:R-:W-:Y:S01]  /*12c0*/  ULEA.HI.SX32 UR7, UR7, UR4, 0x1c ;  /* 0x0000000407077291 */ /* 0x000fe2000f8fe23f */
[----:B------:R-:W-:Y:S01]  /*12d0*/  CS2R R96, SRZ ;  /* 0x0000000000607805 */ /* 0x000fe2000001ff00 */
[----:B------:R-:W-:Y:S01]  /*12e0*/  ULEA.HI.SX32 UR9, UR9, UR5, 0x1c ;  /* 0x0000000509097291 */ /* 0x000fe2000f8fe23f */
[----:B------:R-:W-:Y:S01]  /*12f0*/  IMAD.MOV.U32 R202, RZ, RZ, RZ ;  /* 0x000000ffffca7224 */ /* 0x000fe200078e00ff */
[----:B------:R-:W-:Y:S01]  /*1300*/  ULDC UR39, c[0x0][0xc48] ;  /* 0x0003120000277ab9 */ /* 0x000fe20000000800 */
[----:B------:R-:W-:Y:S01]  /*1310*/  UMOV UR42, UR11 ;  /* 0x0000000b002a7c82 */ /* 0x000fe20008000000 */
[----:B------:R-:W-:Y:S01]  /*1320*/  UISETP.LT.AND UP0, UPT, UR7, UR9, UPT ;  /* 0x000000090700728c */ /* 0x000fe2000bf01270 */
[----:B------:R-:W-:Y:S01]  /*1330*/  CS2R R92, SRZ ;  /* 0x00000000005c7805 */ /* 0x000fe2000001ff00 */
[----:B------:R-:W-:Y:S01]  /*1340*/  UISETP.NE.AND UP1, UPT, UR39, 0x1, UPT ;  /* 0x000000012700788c */ /* 0x000fe2000bf25270 */
[----:B------:R-:W-:Y:S01]  /*1350*/  CS2R R88, SRZ ;  /* 0x0000000000587805 */ /* 0x000fe2000001ff00 */
[----:B------:R-:W-:Y:S01]  /*1360*/  USEL UR41, UR7, UR9, UP0 ;  /* 0x0000000907297287 */ /* 0x000fe20008000000 */
[----:B------:R-:W-:Y:S01]  /*1370*/  IMAD.MOV.U32 R201, RZ, RZ, RZ ;  /* 0x000000ffffc97224 */ /* 0x000fe200078e00ff */
[----:B------:R-:W-:-:S02]  /*1380*/  CS2R R84, SRZ ;  /* 0x0000000000547805 */ /* 0x000fc4000001ff00 */
[----:B------:R-:W-:Y:S01]  /*1390*/  CS2R R80, SRZ ;  /* 0x0000000000507805 */ /* 0x000fe2000001ff00 */
[----:B------:R-:W-:Y:S01]  /*13a0*/  UISETP.GE.AND UP0, UPT, UR41, 0x1, UPT ;  /* 0x000000012900788c */ /* 0x000fe2000bf06270 */
[----:B------:R-:W-:Y:S02]  /*13b0*/  CS2R R198, SRZ ;  /* 0x0000000000c67805 */ /* 0x000fe4000001ff00 */
[----:B------:R-:W-:Y:S02]  /*13c0*/  CS2R R76, SRZ ;  /* 0x00000000004c7805 */ /* 0x000fe4000001ff00 */
[----:B------:R-:W-:Y:S02]  /*13d0*/  CS2R R72, SRZ ;  /* 0x0000000000487805 */ /* 0x000fe4000001ff00 */
[----:B------:R-:W-:Y:S01]  /*13e0*/  CS2R R68, SRZ ;  /* 0x0000000000447805 */ /* 0x000fe2000001ff00 */
[----:B------:R-:W-:Y:S01]  /*13f0*/  @UP1 ULDC UR10, c[0x0][0xc4c] ;  /* 0x00031300000a1ab9 */ /* 0x000fe20000000800 */
[----:B------:R-:W-:Y:S01]  /*1400*/  PLOP3.LUT P1, PT, PT, PT, UP0, 0x80, 0x0 ;  /* 0x000000000000781c */ /* 0x000fe20003f2f008 */
[----:B------:R-:W-:Y:S01]  /*1410*/  UIMAD.WIDE.U32 UR4, UR11, UR10, URZ ;  /* 0x0000000a0b0472a5 */ /* 0x000fe2000f8e003f */
[----:B------:R-:W-:Y:S01]  /*1420*/  CS2R R64, SRZ ;  /* 0x0000000000407805 */ /* 0x000fe2000001ff00 */
[----:B------:R-:W-:Y:S01]  /*1430*/  @UP1 ULDC UR6, c[0x0][0xc50] ;  /* 0x0003140000061ab9 */ /* 0x000fe20000000800 */
[----:B------:R-:W-:Y:S01]  /*1440*/  CS2R R196, SRZ ;  /* 0x0000000000c47805 */ /* 0x000fe2000001ff00 */
[----:B------:R-:W-:Y:S01]  /*1450*/  @UP1 USHF.R.U32.HI UR42, URZ, UR6, UR5 ;  /* 0x000000063f2a1299 */ /* 0x000fe20008011605 */
[----:B------:R-:W-:-:S02]  /*1460*/  CS2R R60, SRZ ;  /* 0x00000000003c7805 */ /* 0x000fc4000001ff00 */
[----:B------:R-:W-:Y:S02]  /*1470*/  CS2R R56, SRZ ;  /* 0x0000000000387805 */ /* 0x000fe4000001ff00 */
[----:B------:R-:W-:Y:S01]  /*1480*/  CS2R R52, SRZ ;  /* 0x0000000000347805 */ /* 0x000fe2000001ff00 */
[----:B------:R-:W-:Y:S01]  /*1490*/  UIADD3 UR4, -UR42, URZ, URZ ;  /* 0x0000003f2a047290 */ /* 0x000fe2000fffe13f */
[----:B------:R-:W-:Y:S02]  /*14a0*/  CS2R R194, SRZ ;  /* 0x0000000000c27805 */ /* 0x000fe4000001ff00 */
[----:B------:R-:W-:Y:S02]  /*14b0*/  CS2R R94, SRZ ;  /* 0x00000000005e7805 */ /* 0x000fe4000001ff00 */
[----:B------:R-:W-:Y:S01]  /*14c0*/  CS2R R90, SRZ ;  /* 0x00000000005a7805 */ /* 0x000fe2000001ff00 */
[----:B------:R-:W-:Y:S01]  /*14d0*/  UIMAD UR39, UR39, UR4, UR11 ;  /* 0x00000004272772a4 */ /* 0x000fe2000f8e020b */
        /* <DEDUP_REMOVED lines=60> */
.L_x_4151:
        /* <DEDUP_REMOVED lines=13> */
.L_x_4302:
[----:B0-----:R-:W-:Y:S01]  /*1970*/  IMAD.U32 R0, RZ, RZ, UR45 ;  /* 0x0000002dff007e24 */ /* 0x001fe2000f8e00ff */
[----:B------:R-:W-:Y:S05]  /*1980*/  WARPSYNC.ALL ;  /* 0x0000000000007948 */ /* 0x000fea0003800000 */
[----:B------:R0:W-:Y:S01]  /*1990*/  BAR.SYNC.DEFER_BLOCKING R8, 0x100 ;  /* 0x000400080000751d */ /* 0x0001e20000010000 */
[----:B------:R-:W-:-:S13]  /*19a0*/  ISETP.NE.AND P0, PT, R0, 0x3, PT ;  /* 0x000000030000780c */ /* 0x000fda0003f05270 */
[----:B0-----:R-:W-:Y:S05]  /*19b0*/  @!P0 BRA `(.L_x_4153) ;  /* 0x0000000000048947 */ /* 0x001fea0003800000 */
[----:B------:R-:W-:Y:S01]  /*19c0*/  BPT.TRAP 0x1 ;  /* 0x000000040000795c */ /* 0x000fe20000300000 */
.L_x_4153:
[----:B------:R-:W-:Y:S02]  /*19d0*/  IMAD.U32 R11, RZ, RZ, UR37 ;  /* 0x00000025ff0b7e24 */ /* 0x000fe4000f8e00ff */
[----:B------:R-:W-:-:S03]  /*19e0*/  IMAD.U32 R6, RZ, RZ, UR36 ;  /* 0x00000024ff067e24 */ /* 0x000fc6000f8e00ff */
[----:B------:R-:W-:Y:S01]  /*19f0*/  SHF.L.U32 R11, R11, 0x1f, RZ ;  /* 0x0000001f0b0b7819 */ /* 0x000fe200000006ff */
[----:B------:R-:W-:-:S04]  /*1a00*/  IMAD R6, R6, 0x8, R7 ;  /* 0x0000000806067824 */ /* 0x000fc800078e0207 */
[----:B------:R0:W1:Y:S01]  /*1a10*/  SYNCS.PHASECHK.TRANS64.TRYWAIT P1, [R6+URZ+0x22830], R11 ;  /* 0x0228300b060075a7 */ /* 0x000062000802017f */
[----:B------:R-:W-:Y:S05]  /*1a20*/  @!P0 BRA `(.L_x_4154) ;  /* 0x0000000000048947 */ /* 0x000fea0003800000 */
[----:B------:R-:W-:Y:S01]  /*1a30*/  BPT.TRAP 0x1 ;  /* 0x000000040000795c */ /* 0x000fe20000300000 */
.L_x_4154:
[----:B-1----:R-:W-:Y:S05]  /*1a40*/  @P1 BRA `(.L_x_4155) ;  /* 0x0000000000081947 */ /* 0x002fea0003800000 */
[----:B------:R-:W1:Y:S02]  /*1a50*/  SYNCS.PHASECHK.TRANS64.TRYWAIT P1, [R6+URZ+0x22830], R11 ;  /* 0x0228300b060075a7 */ /* 0x000e64000802017f */
[----:B-1----:R-:W-:Y:S05]  /*1a60*/  @!P1 BRA `(.L_x_4156) ;  /* 0x000000ec000c9947 */ /* 0x002fea0003800000 */
.L_x_4155:
        /* <DEDUP_REMOVED lines=10> */
[----:B------:R-:W-:Y:S01]  /*1b10*/  VIADD R0, R16, UR44 ;  /* 0x0000002c10007c36 */ /* 0x000fe20008000000 */
        /* <DEDUP_REMOVED lines=14> */
[----:B------:R-:W-:Y:S02]  /*1c00*/  ULDC UR7, c[0x0][0x9d8] ;  /* 0x0002760000077ab9 */ /* 0x000fe40000000800 */
[----:B------:R-:W-:Y:S02]  /*1c10*/  ULDC UR6, c[0x0][0x448] ;  /* 0x0001120000067ab9 */ /* 0x000fe40000000800 */
[----:B------:R-:W-:-:S06]  /*1c20*/  UISETP.NE.AND UP0, UPT, UR6, 0x1, UPT ;  /* 0x000000010600788c */ /* 0x000fcc000bf05270 */
[----:B------:R-:W-:-:S05]  /*1c30*/  PLOP3.LUT P1, PT, PT, PT, UP0, 0x80, 0x0 ;  /* 0x000000000000781c */ /* 0x000fca0003f2f008 */
[----:B------:R-:W-:-:S08]  /*1c40*/  @UP0 ULDC UR6, c[0x0][0x44c] ;  /* 0x0001130000060ab9 */ /* 0x000fd00000000800 */
[----:B------:R-:W-:Y:S01]  /*1c50*/  @P1 IMAD.HI.U32 R3, R0, UR6, RZ ;  /* 0x0000000600031c27 */ /* 0x000fe2000f8e00ff */
[----:B------:R-:W-:-:S04]  /*1c60*/  @UP0 ULDC UR6, c[0x0][0x450] ;  /* 0x0001140000060ab9 */ /* 0x000fc80000000800 */
[----:B------:R-:W-:Y:S01]  /*1c70*/  @P1 SHF.R.U32.HI R0, RZ, UR6, R3 ;  /* 0x00000006ff001c19 */ /* 0x000fe20008011603 */
[----:B------:R-:W-:Y:S02]  /*1c80*/  UMOV UR6, 0xffffffa0 ;  /* 0xffffffa000067882 */ /* 0x000fe40000000000 */
[----:B------:R-:W-:Y:S02]  /*1c90*/  UIMAD UR6, UR41, UR6, 0x60 ;  /* 0x00000060290674a4 */ /* 0x000fe4000f8e0206 */
[----:B------:R-:W3:Y:S04]  /*1ca0*/  SHFL.IDX PT, R5, R0, 0x1, 0x1c1f ;  /* 0x003c1f0000057f89 */ /* 0x000ee800000e0000 */
[----:B------:R-:W4:Y:S01]  /*1cb0*/  SHFL.IDX PT, R0, R0, RZ, 0x1c1f ;  /* 0x001c1fff00007589 */ /* 0x000f2200000e0000 */
[----:B------:R-:W-:-:S02]  /*1cc0*/  WARPGROUP.DEPBAR.LE gsb0, 0x0 ;  /* 0x00008000000079c5 */ /* 0x000fc40000010000 */
[----:B------:R-:W-:-:S06]  /*1cd0*/  WARPGROUP.ARRIVE ;  /* 0x00000000000079c5 */ /* 0x000fcc0000000000 */
[----:B------:R-:W-:Y:S01]  /*1ce0*/  HGMMA.64x96x16.F32.BF16 R24, gdesc[UR8], R24, gsb0 ;  /* 0x01600000081879f0 */ /* 0x000fe20008001818 */
[----:B------:R-:W-:Y:S02]  /*1cf0*/  ULDC UR10, c[0x0][0x988] ;  /* 0x00026200000a7ab9 */ /* 0x000fe40000000800 */
[----:B------:R-:W-:Y:S02]  /*1d00*/  WARPGROUP.DEPBAR.LE gsb0, 0x0 ;  /* 0x00008000000079c5 */ /* 0x000fe40000010000 */
[----:B------:R-:W-:-:S06]  /*1d10*/  WARPGROUP.ARRIVE ;  /* 0x00000000000079c5 */ /* 0x000fcc0000000000 */
[----:B------:R-:W-:Y:S01]  /*1d20*/  HGMMA.64x96x16.F32.BF16 R24, gdesc[UR12], R24, gsb0 ;  /* 0x016000000c1879f0 */ /* 0x000fe20008001818 */
[----:B------:R-:W-:Y:S01]  /*1d30*/  ULDC UR14, c[0x0][0x2f0] ;  /* 0x0000bc00000e7ab9 */ /* 0x000fe20000000800 */
[----:B------:R-:W-:Y:S01]  /*1d40*/  ULDC UR15, c[0x0][0x288] ;  /* 0x0000a200000f7ab9 */ /* 0x000fe20000000800 */
[----:B------:R-:W-:-:S06]  /*1d50*/  UIMAD UR6, UR43, UR14, UR6 ;  /* 0x0000000e2b0672a4 */ /* 0x000fcc000f8e0206 */
[----:B------:R-:W-:-:S04]  /*1d60*/  IMAD.U32 R4, RZ, RZ, UR6 ;  /* 0x00000006ff047e24 */ /* 0x000fc8000f8e00ff */
[----:B------:R-:W-:Y:S02]  /*1d70*/  IMAD R3, R17, -0x2, R4 ;  /* 0xfffffffe11037824 */ /* 0x000fe400078e0204 */
[----:B------:R-:W-:-:S05]  /*1d80*/  IMAD.U32 R4, RZ, RZ, UR15 ;  /* 0x0000000fff047e24 */ /* 0x000fca000f8e00ff */
[----:B------:R-:W-:-:S04]  /*1d90*/  IADD3 R4, R3, 0x1, -R4 ;  /* 0x0000000103047810 */ /* 0x000fc80007ffe804 */
[-CC-:B---3--:R-:W-:Y:S02]  /*1da0*/  VIADDMNMX R5, R5, R4.reuse, R3.reuse, PT ;  /* 0x0000000405057246 */ /* 0x188fe40003800103 */
[----:B----4-:R-:W-:Y:S02]  /*1db0*/  VIADDMNMX R3, R0, R4, R3, PT ;  /* 0x0000000400037246 */ /* 0x010fe40003800103 */
[C---:B------:R-:W-:Y:S02]  /*1dc0*/  ISETP.GT.AND P2, PT, R5.reuse, RZ, PT ;  /* 0x000000ff0500720c */ /* 0x040fe40003f44270 */
[C---:B------:R-:W-:Y:S02]  /*1dd0*/  ISETP.GT.AND P3, PT, R5.reuse, 0x1, PT ;  /* 0x000000010500780c */ /* 0x040fe40003f64270 */
[----:B------:R-:W-:Y:S02]  /*1de0*/  ISETP.GT.AND P4, PT, R5, 0x8, PT ;  /* 0x000000080500780c */ /* 0x000fe40003f84270 */
[----:B------:R-:W-:-:S02]  /*1df0*/  ISETP.GT.AND P5, PT, R3, RZ, PT ;  /* 0x000000ff0300720c */ /* 0x000fc40003fa4270 */
[----:B------:R-:W-:Y:S01]  /*1e00*/  ISETP.GT.AND P6, PT, R3, 0x1, PT ;  /* 0x000000010300780c */ /* 0x000fe20003fc4270 */
        /* <DEDUP_REMOVED lines=32> */
[----:B------:R-:W-:Y:S01]  /*2010*/  MUFU.TANH R12, R25 ;  /* 0x00000019000c7308 */ /* 0x000fe20000002400 */
[----:B----4-:R-:W-:Y:S01]  /*2020*/  FSEL R20, R20, -INF , P3 ;  /* 0xff80000014147808 */ /* 0x010fe20001800000 */
[----:B------:R-:W-:Y:S01]  /*2030*/  FMUL.FTZ R59, R59, UR7 ;  /* 0x000000073b3b7c20 */ /* 0x000fe20008410000 */
[----:B------:R-:W-:Y:S01]  /*2040*/  ISETP.GT.AND P3, PT, R5, 0x10, PT ;  /* 0x000000100500780c */ /* 0x000fe20003f64270 */
[----:B------:R-:W-:Y:S01]  /*2050*/  FMUL.FTZ R62, R62, UR7 ;  /* 0x000000073e3e7c20 */ /* 0x000fe20008410000 */
[----:B------:R-:W-:Y:S01]  /*2060*/  FMNMX.FTZ R10, R13, R20, !PT ;  /* 0x000000140d0a7209 */ /* 0x000fe20007810000 */
[----:B------:R-:W-:Y:S01]  /*2070*/  FMUL.FTZ R63, R63, UR7 ;  /* 0x000000073f3f7c20 */ /* 0x000fe20008410000 */
[----:B------:R-:W-:Y:S01]  /*2080*/  FMUL.FTZ R66, R66, UR7 ;  /* 0x0000000742427c20 */ /* 0x000fe20008410000 */
[----:B------:R-:W3:Y:S01]  /*2090*/  MUFU.TANH R25, R31 ;  /* 0x0000001f00197308 */ /* 0x000ee20000002400 */
[----:B-----5:R-:W-:Y:S01]  /*20a0*/  FSEL R21, R21, -INF , P4 ;  /* 0xff80000015157808 */ /* 0x020fe20002000000 */
[----:B------:R-:W-:Y:S01]  /*20b0*/  FMUL.FTZ R67, R67, UR7 ;  /* 0x0000000743437c20 */ /* 0x000fe20008410000 */
[----:B------:R-:W-:Y:S01]  /*20c0*/  FMUL.FTZ R70, R70, UR7 ;  /* 0x0000000746467c20 */ /* 0x000fe20008410000 */
[----:B------:R-:W-:Y:S01]  /*20d0*/  FMUL.FTZ R71, R71, UR7 ;  /* 0x0000000747477c20 */ /* 0x000fe20008410000 */
[----:B------:R-:W-:Y:S01]  /*20e0*/  FMNMX.FTZ R10, R21, R10, !PT ;  /* 0x0000000a150a7209 */ /* 0x000fe20007810000 */
[----:B------:R-:W-:Y:S01]  /*20f0*/  FMUL.FTZ R24, R24, UR7 ;  /* 0x0000000718187c20 */ /* 0x000fe20008410000 */
[----:B------:R-:W-:Y:S01]  /*2100*/  FMUL.FTZ R28, R28, UR7 ;  /* 0x000000071c1c7c20 */ /* 0x000fe20008410000 */
[----:B------:R-:W4:Y:S01]  /*2110*/  MUFU.TANH R34, R34 ;  /* 0x0000002200227308 */ /* 0x000f220000002400 */
[----:B------:R-:W-:Y:S01]  /*2120*/  FMUL.FTZ R32, R32, UR7 ;  /* 0x0000000720207c20 */ /* 0x000fe20008410000 */
[----:B------:R-:W-:Y:S01]  /*2130*/  FMUL.FTZ R36, R36, UR7 ;  /* 0x0000000724247c20 */ /* 0x000fe20008410000 */
[----:B------:R-:W-:Y:S01]  /*2140*/  ISETP.GT.AND P4, PT, R3, 0x8, PT ;  /* 0x000000080300780c */ /* 0x000fe20003f84270 */
[----:B------:R-:W-:Y:S01]  /*2150*/  FMUL.FTZ R48, R48, UR7 ;  /* 0x0000000730307c20 */ /* 0x000fe20008410000 */
[----:B------:R-:W-:Y:S01]  /*2160*/  FMUL.FTZ R44, R44, UR7 ;  /* 0x000000072c2c7c20 */ /* 0x000fe20008410000 */
[----:B------:R-:W-:Y:S01]  /*2170*/  FMUL.FTZ R45, R45, UR7 ;  /* 0x000000072d2d7c20 */ /* 0x000fe20008410000 */
[----:B------:R-:W-:Y:S01]  /*2180*/  FMUL.FTZ R49, R49, UR7 ;  /* 0x0000000731317c20 */ /* 0x000fe20008410000 */
[----:B------:R-:W-:Y:S01]  /*2190*/  MUFU.TANH R14, R29 ;  /* 0x0000001d000e7308 */ /* 0x000fe20000002400 */
[----:B---3--:R-:W-:Y:S01]  /*21a0*/  FSEL R25, R25, -INF , P2 ;  /* 0xff80000019197808 */ /* 0x008fe20001000000 */
[----:B------:R-:W-:Y:S01]  /*21b0*/  FMUL.FTZ R52, R52, UR7 ;  /* 0x0000000734347c20 */ /* 0x000fe20008410000 */
[----:B------:R-:W-:Y:S01]  /*21c0*/  ISETP.GT.AND P2, PT, R5, 0x11, PT ;  /* 0x000000110500780c */ /* 0x000fe20003f44270 */
[----:B------:R-:W-:Y:S01]  /*21d0*/  FMUL.FTZ R53, R53, UR7 ;  /* 0x0000000735357c20 */ /* 0x000fe20008410000 */
[----:B------:R-:W-:Y:S01]  /*21e0*/  FMNMX.FTZ R10, R25, R10, !PT ;  /* 0x0000000a190a7209 */ /* 0x000fe20007810000 */
[----:B------:R-:W-:Y:S01]  /*21f0*/  FMUL.FTZ R56, R56, UR7 ;  /* 0x0000000738387c20 */ /* 0x000fe20008410000 */
[----:B------:R-:W-:Y:S01]  /*2200*/  FMUL.FTZ R57, R57, UR7 ;  /* 0x0000000739397c20 */ /* 0x000fe20008410000 */
[----:B------:R-:W3:Y:S01]  /*2210*/  MUFU.TANH R29, R35 ;  /* 0x00000023001d7308 */ /* 0x000ee20000002400 */
[----:B----4-:R-:W-:Y:S01]  /*2220*/  FSEL R27, R34, -INF , P3 ;  /* 0xff800000221b7808 */ /* 0x010fe20001800000 */
[----:B------:R-:W-:Y:S01]  /*2230*/  FMUL.FTZ R60, R60, UR7 ;  /* 0x000000073c3c7c20 */ /* 0x000fe20008410000 */
[----:B------:R-:W-:Y:S01]  /*2240*/  ISETP.GT.AND P3, PT, R5, 0x18, PT ;  /* 0x000000180500780c */ /* 0x000fe20003f64270 */
[----:B------:R-:W-:Y:S01]  /*2250*/  FMUL.FTZ R61, R61, UR7 ;  /* 0x000000073d3d7c20 */ /* 0x000fe20008410000 */
[----:B------:R-:W-:Y:S01]  /*2260*/  FMNMX.FTZ R10, R27, R10, !PT ;  /* 0x0000000a1b0a7209 */ /* 0x000fe20007810000 */
[----:B------:R-:W-:Y:S01]  /*2270*/  FMUL.FTZ R64, R64, UR7 ;  /* 0x0000000740407c20 */ /* 0x000fe20008410000 */
[----:B------:R-:W-:Y:S01]  /*2280*/  FMUL.FTZ R65, R65, UR7 ;  /* 0x0000000741417c20 */ /* 0x000fe20008410000 */
[----:B------:R-:W4:Y:S01]  /*2290*/  MUFU.TANH R38, R38 ;  /* 0x0000002600267308 */ /* 0x000f220000002400 */
[----:B------:R-:W-:Y:S01]  /*22a0*/  FMUL.FTZ R68, R68, UR7 ;  /* 0x0000000744447c20 */ /* 0x000fe20008410000 */
[----:B------:R-:W-:-:S06]  /*22b0*/  FMUL.FTZ R69, R69, UR7 ;  /* 0x0000000745457c20 */ /* 0x000fcc0008410000 */
[----:B------:R-:W-:Y:S01]  /*22c0*/  MUFU.TANH R72, R33 ;  /* 0x0000002100487308 */ /* 0x000fe20000002400 */
[----:B---3--:R-:W-:Y:S02]  /*22d0*/  FSEL R29, R29, -INF , P2 ;  /* 0xff8000001d1d7808 */ /* 0x008fe40001000000 */
[----:B------:R-:W-:Y:S02]  /*22e0*/  ISETP.GT.AND P2, PT, R5, 0x19, PT ;  /* 0x000000190500780c */ /* 0x000fe40003f44270 */
[----:B------:R-:W-:-:S03]  /*22f0*/  FMNMX.FTZ R10, R29, R10, !PT ;  /* 0x0000000a1d0a7209 */ /* 0x000fc60007810000 */
[----:B------:R-:W3:Y:S01]  /*2300*/  MUFU.TANH R33, R39 ;  /* 0x0000002700217308 */ /* 0x000ee20000002400 */
[----:B----4-:R-:W-:Y:S02]  /*2310*/  FSEL R31, R38, -INF , P3 ;  /* 0xff800000261f7808 */ /* 0x010fe40001800000 */
[----:B------:R-:W-:Y:S02]  /*2320*/  ISETP.GT.AND P3, PT, R5, 0x20, PT ;  /* 0x000000200500780c */ /* 0x000fe40003f64270 */
[----:B------:R-:W-:-:S03]  /*2330*/  FMNMX.FTZ R10, R31, R10, !PT ;  /* 0x0000000a1f0a7209 */ /* 0x000fc60007810000 */
[----:B------:R-:W4:Y:S08]  /*2340*/  MUFU.TANH R42, R42 ;  /* 0x0000002a002a7308 */ /* 0x000f300000002400 */
[----:B------:R-:W-:Y:S01]  /*2350*/  MUFU.TANH R73, R37 ;  /* 0x0000002500497308 */ /* 0x000fe20000002400 */
[----:B---3--:R-:W-:Y:S02]  /*2360*/  FSEL R33, R33, -INF , P2 ;  /* 0xff80000021217808 */ /* 0x008fe40001000000 */
[----:B------:R-:W-:-:S02]  /*2370*/  ISETP.GT.AND P2, PT, R5, 0x21, PT ;  /* 0x000000210500780c */ /* 0x000fc40003f44270 */
[----:B------:R-:W-:-:S03]  /*2380*/  FMNMX.FTZ R10, R33, R10, !PT ;  /* 0x0000000a210a7209 */ /* 0x000fc60007810000 */
[----:B------:R-:W3:Y:S01]  /*2390*/  MUFU.TANH R37, R43 ;  /* 0x0000002b00257308 */ /* 0x000ee20000002400 */
[----:B----4-:R-:W-:Y:S02]  /*23a0*/  FSEL R35, R42, -INF , P3 ;  /* 0xff8000002a237808 */ /* 0x010fe40001800000 */
[----:B------:R-:W-:Y:S02]  /*23b0*/  ISETP.GT.AND P3, PT, R5, 0x28, PT ;  /* 0x000000280500780c */ /* 0x000fe40003f64270 */
[----:B------:R-:W-:-:S03]  /*23c0*/  FMNMX.FTZ R10, R35, R10, !PT ;  /* 0x0000000a230a7209 */ /* 0x000fc60007810000 */
[----:B------:R-:W4:Y:S08]  /*23d0*/  MUFU.TANH R46, R46 ;  /* 0x0000002e002e7308 */ /* 0x000f300000002400 */
[----:B------:R-:W5:Y:S01]  /*23e0*/  MUFU.TANH R39, R47 ;  /* 0x0000002f00277308 */ /* 0x000f620000002400 */
[----:B---3--:R-:W-:Y:S02]  /*23f0*/  FSEL R37, R37, -INF , P2 ;  /* 0xff80000025257808 */ /* 0x008fe40001000000 */
[----:B------:R-:W-:-:S02]  /*2400*/  ISETP.GT.AND P2, PT, R5, 0x29, PT ;  /* 0x000000290500780c */ /* 0x000fc40003f44270 */
[----:B------:R-:W-:-:S03]  /*2410*/  FMNMX.FTZ R9, R37, R10, !PT ;  /* 0x0000000a25097209 */ /* 0x000fc60007810000 */
[----:B------:R-:W-:Y:S01]  /*2420*/  MUFU.TANH R74, R40 ;  /* 0x00000028004a7308 */ /* 0x000fe20000002400 */
[----:B----4-:R-:W-:Y:S02]  /*2430*/  FSEL R38, R46, -INF , P3 ;  /* 0xff8000002e267808 */ /* 0x010fe40001800000 */
[----:B------:R-:W-:Y:S02]  /*2440*/  ISETP.GT.AND P3, PT, R5, 0x30, PT ;  /* 0x000000300500780c */ /* 0x000fe40003f64270 */
[----:B------:R-:W-:-:S03]  /*2450*/  FMNMX.FTZ R10, R38, R9, !PT ;  /* 0x00000009260a7209 */ /* 0x000fc60007810000 */
[----:B------:R-:W3:Y:S01]  /*2460*/  MUFU.TANH R40, R50 ;  /* 0x0000003200287308 */ /* 0x000ee20000002400 */
[----:B-----5:R-:W-:Y:S02]  /*2470*/  FSEL R39, R39, -INF , P2 ;  /* 0xff80000027277808 */ /* 0x020fe40001000000 */
[----:B------:R-:W-:Y:S02]  /*2480*/  ISETP.GT.AND P2, PT, R5, 0x31, PT ;  /* 0x000000310500780c */ /* 0x000fe40003f44270 */
[----:B------:R-:W-:-:S03]  /*2490*/  FMNMX.FTZ R9, R39, R10, !PT ;  /* 0x0000000a27097209 */ /* 0x000fc60007810000 */
[----:B------:R-:W-:Y:S08]  /*24a0*/  MUFU.TANH R75, R41 ;  /* 0x00000029004b7308 */ /* 0x000ff00000002400 */
[----:B------:R-:W4:Y:S01]  /*24b0*/  MUFU.TANH R41, R51 ;  /* 0x0000003300297308 */ /* 0x000f220000002400 */
[----:B---3--:R-:W-:Y:S02]  /*24c0*/  FSEL R40, R40, -INF , P3 ;  /* 0xff80000028287808 */ /* 0x008fe40001800000 */
[----:B------:R-:W-:-:S02]  /*24d0*/  ISETP.GT.AND P3, PT, R5, 0x38, PT ;  /* 0x000000380500780c */ /* 0x000fc40003f64270 */
[----:B------:R-:W-:-:S03]  /*24e0*/  FMNMX.FTZ R10, R40, R9, !PT ;  /* 0x00000009280a7209 */ /* 0x000fc60007810000 */
[----:B------:R-:W3:Y:S08]  /*24f0*/  MUFU.TANH R54, R54 ;  /* 0x0000003600367308 */ /* 0x000ef00000002400 */
[----:B------:R-:W5:Y:S01]  /*2500*/  MUFU.TANH R43, R55 ;  /* 0x00000037002b7308 */ /* 0x000f620000002400 */
[----:B----4-:R-:W-:Y:S02]  /*2510*/  FSEL R41, R41, -INF , P2 ;  /* 0xff80000029297808 */ /* 0x010fe40001000000 */
[----:B------:R-:W-:-:S02]  /*2520*/  ISETP.GT.AND P2, PT, R5, 0x39, PT ;  /* 0x000000390500780c */ /* 0x000fc40003f44270 */
[----:B------:R-:W-:-:S03]  /*2530*/  FMNMX.FTZ R9, R41, R10, !PT ;  /* 0x0000000a29097209 */ /* 0x000fc60007810000 */
[----:B------:R-:W4:Y:S01]  /*2540*/  MUFU.TANH R58, R58 ;  /* 0x0000003a003a7308 */ /* 0x000f220000002400 */
[----:B---3--:R-:W-:Y:S02]  /*2550*/  FSEL R42, R54, -INF , P3 ;  /* 0xff800000362a7808 */ /* 0x008fe40001800000 */
[----:B------:R-:W-:Y:S02]  /*2560*/  ISETP.GT.AND P3, PT, R5, 0x40, PT ;  /* 0x000000400500780c */ /* 0x000fe40003f64270 */
[----:B------:R-:W-:-:S03]  /*2570*/  FMNMX.FTZ R10, R42, R9, !PT ;  /* 0x000000092a0a7209 */ /* 0x000fc60007810000 */
[----:B------:R-:W3:Y:S01]  /*2580*/  MUFU.TANH R47, R59 ;  /* 0x0000003b002f7308 */ /* 0x000ee20000002400 */
[----:B-----5:R-:W-:Y:S02]  /*2590*/  FSEL R43, R43, -INF , P2 ;  /* 0xff8000002b2b7808 */ /* 0x020fe40001000000 */
[----:B------:R-:W-:Y:S02]  /*25a0*/  ISETP.GT.AND P2, PT, R5, 0x41, PT ;  /* 0x000000410500780c */ /* 0x000fe40003f44270 */
[----:B------:R-:W-:-:S03]  /*25b0*/  FMNMX.FTZ R9, R43, R10, !PT ;  /* 0x0000000a2b097209 */ /* 0x000fc60007810000 */
[----:B------:R-:W5:Y:S01]  /*25c0*/  MUFU.TANH R50, R62 ;  /* 0x0000003e00327308 */ /* 0x000f620000002400 */
[----:B----4-:R-:W-:Y:S02]  /*25d0*/  FSEL R46, R58, -INF , P3 ;  /* 0xff8000003a2e7808 */ /* 0x010fe40001800000 */
[----:B------:R-:W-:Y:S02]  /*25e0*/  ISETP.GT.AND P3, PT, R5, 0x48, PT ;  /* 0x000000480500780c */ /* 0x000fe40003f64270 */
        /* <DEDUP_REMOVED lines=30> */
[----:B-----5:R-:W-:Y:S01]  /*27d0*/  FSEL R4, R24, -INF , P5 ;  /* 0xff80000018047808 */ /* 0x020fe20002800000 */
[----:B------:R-:W5:Y:S06]  /*27e0*/  SHFL.BFLY PT, R5, R10, 0x2, 0x1f ;  /* 0x0c401f000a057f89 */ /* 0x000f6c00000e0000 */
[----:B------:R-:W0:Y:S01]  /*27f0*/  MUFU.TANH R36, R36 ;  /* 0x0000002400247308 */ /* 0x000e220000002400 */
[----:B----4-:R-:W-:-:S07]  /*2800*/  FSEL R9, R28, -INF , P4 ;  /* 0xff8000001c097808 */ /* 0x010fce0002000000 */
[----:B------:R4:W-:Y:S08]  /*2810*/  MUFU.TANH R62, R48 ;  /* 0x00000030003e7308 */ /* 0x0009f00000002400 */
[----:B------:R-:W1:Y:S01]  /*2820*/  MUFU.TANH R44, R44 ;  /* 0x0000002c002c7308 */ /* 0x000e620000002400 */
[----:B-----5:R-:W-:-:S05]  /*2830*/  FMNMX.FTZ R5, R10, R5, !PT ;  /* 0x000000050a057209 */ /* 0x020fca0007810000 */
[----:B------:R-:W5:Y:S02]  /*2840*/  SHFL.BFLY PT, R10, R5, 0x1, 0x1f ;  /* 0x0c201f00050a7f89 */ /* 0x000f6400000e0000 */
[----:B------:R2:W1:Y:S08]  /*2850*/  MUFU.TANH R34, R45 ;  /* 0x0000002d00227308 */ /* 0x0004700000002400 */
[----:B------:R-:W1:Y:S08]  /*2860*/  MUFU.TANH R49, R49 ;  /* 0x0000003100317308 */ /* 0x000e700000002400 */
[----:B------:R-:W1:Y:S01]  /*2870*/  MUFU.TANH R63, R52 ;  /* 0x00000034003f7308 */ /* 0x000e620000002400 */
[----:B-----5:R-:W-:-:S07]  /*2880*/  FMNMX.FTZ R0, R5, R10, !PT ;  /* 0x0000000a05007209 */ /* 0x020fce0007810000 */
[----:B------:R-:W5:Y:S01]  /*2890*/  MUFU.TANH R53, R53 ;  /* 0x0000003500357308 */ /* 0x000f620000002400 */
[----:B------:R-:W-:Y:S02]  /*28a0*/  FSEL R5, R12, -INF , P6 ;  /* 0xff8000000c057808 */ /* 0x000fe40003000000 */
[C---:B------:R-:W-:Y:S01]  /*28b0*/  FSETP.NEU.FTZ.AND P5, PT, R0.reuse, -INF , PT ;  /* 0xff8000000000780b */ /* 0x040fe20003fbd000 */
[----:B------:R-:W-:Y:S01]  /*28c0*/  FMUL.FTZ R10, R0, UR10 ;  /* 0x0000000a000a7c20 */ /* 0x000fe20008410000 */
[----:B------:R-:W-:-:S03]  /*28d0*/  FMNMX.FTZ R12, R4, R5, !PT ;  /* 0x00000005040c7209 */ /* 0x000fc60007810000 */
[----:B------:R-:W5:Y:S01]  /*28e0*/  MUFU.TANH R66, R56 ;  /* 0x0000003800427308 */ /* 0x000f620000002400 */
[----:B----4-:R-:W-:Y:S02]  /*28f0*/  FSEL R48, R10, RZ, P5 ;  /* 0x000000ff0a307208 */ /* 0x010fe40002800000 */
[----:B------:R-:W-:Y:S02]  /*2900*/  FSEL R10, R14, -INF , P3 ;  /* 0xff8000000e0a7808 */ /* 0x000fe40001800000 */
[----:B------:R-:W-:Y:S01]  /*2910*/  FMNMX.FTZ R15, R9, R12, !PT ;  /* 0x0000000c090f7209 */ /* 0x000fe20007810000 */
[--C-:B------:R-:W-:Y:S01]  /*2920*/  FFMA.FTZ R153, R13, UR10, -R48.reuse ;  /* 0x0000000a0d997c23 */ /* 0x100fe20008010830 */
[----:B------:R-:W-:Y:S01]  /*2930*/  ISETP.GT.AND P3, PT, R3, 0x11, PT ;  /* 0x000000110300780c */ /* 0x000fe20003f64270 */
[--C-:B------:R-:W-:Y:S01]  /*2940*/  FFMA.FTZ R28, R20, UR10, -R48.reuse ;  /* 0x0000000a141c7c23 */ /* 0x100fe20008010830 */
[----:B---3--:R-:W-:Y:S01]  /*2950*/  FSEL R12, R32, -INF , P2 ;  /* 0xff800000200c7808 */ /* 0x008fe20001000000 */
[--C-:B------:R-:W-:Y:S01]  /*2960*/  FFMA.FTZ R30, R21, UR10, -R48.reuse ;  /* 0x0000000a151e7c23 */ /* 0x100fe20008010830 */
[----:B------:R-:W-:Y:S01]  /*2970*/  FMNMX.FTZ R15, R10, R15, !PT ;  /* 0x0000000f0a0f7209 */ /* 0x000fe20007810000 */
[----:B------:R3:W-:Y:S01]  /*2980*/  MUFU.EX2 R52, R28 ;  /* 0x0000001c00347308 */ /* 0x0007e20000000800 */
[----:B------:R-:W-:Y:S01]  /*2990*/  ISETP.GT.AND P2, PT, R3, 0x18, PT ;  /* 0x000000180300780c */ /* 0x000fe20003f44270 */
[--C-:B------:R-:W-:Y:S01]  /*29a0*/  FFMA.FTZ R32, R25, UR10, -R48.reuse ;  /* 0x0000000a19207c23 */ /* 0x100fe20008010830 */
[----:B------:R-:W-:Y:S01]  /*29b0*/  FSEL R13, R72, -INF , P3 ;  /* 0xff800000480d7808 */ /* 0x000fe20001800000 */
[--C-:B------:R-:W-:Y:S01]  /*29c0*/  FFMA.FTZ R38, R38, UR10, -R48.reuse ;  /* 0x0000000a26267c23 */ /* 0x100fe20008010830 */
[----:B------:R-:W-:Y:S01]  /*29d0*/  FMNMX.FTZ R24, R12, R15, !PT ;  /* 0x0000000f0c187209 */ /* 0x000fe20007810000 */
[--C-:B------:R-:W-:Y:S01]  /*29e0*/  FFMA.FTZ R39, R39, UR10, -R48.reuse ;  /* 0x0000000a27277c23 */ /* 0x100fe20008010830 */
[----:B------:R-:W-:Y:S01]  /*29f0*/  ISETP.GT.AND P3, PT, R3, 0x19, PT ;  /* 0x000000190300780c */ /* 0x000fe20003f64270 */
[----:B------:R-:W4:Y:S01]  /*2a00*/  MUFU.TANH R57, R57 ;  /* 0x0000003900397308 */ /* 0x000f220000002400 */
[----:B0-----:R-:W-:Y:S01]  /*2a10*/  FSEL R14, R36, -INF , P2 ;  /* 0xff800000240e7808 */ /* 0x001fe20001000000 */
[--C-:B------:R-:W-:Y:S01]  /*2a20*/  FFMA.FTZ R36, R29, UR10, -R48.reuse ;  /* 0x0000000a1d247c23 */ /* 0x100fe20008010830 */
[----:B--2---:R-:W-:Y:S01]  /*2a30*/  FMNMX.FTZ R45, R13, R24, !PT ;  /* 0x000000180d2d7209 */ /* 0x004fe20007810000 */
[--C-:B------:R-:W-:Y:S01]  /*2a40*/  FFMA.FTZ R40, R40, UR10, -R48.reuse ;  /* 0x0000000a28287c23 */ /* 0x100fe20008010830 */
[----:B------:R-:W-:Y:S01]  /*2a50*/  ISETP.GT.AND P2, PT, R3, 0x20, PT ;  /* 0x000000200300780c */ /* 0x000fe20003f44270 */
[--C-:B------:R-:W-:Y:S01]  /*2a60*/  FFMA.FTZ R41, R41, UR10, -R48.reuse ;  /* 0x0000000a29297c23 */ /* 0x100fe20008010830 */
[----:B------:R-:W-:Y:S01]  /*2a70*/  FSEL R15, R73, -INF , P3 ;  /* 0xff800000490f7808 */ /* 0x000fe20001800000 */
[----:B------:R0:W-:Y:S01]  /*2a80*/  MUFU.EX2 R155, R30 ;  /* 0x0000001e009b7308 */ /* 0x0001e20000000800 */
[----:B------:R-:W-:Y:S01]  /*2a90*/  FMNMX.FTZ R24, R14, R45, !PT ;  /* 0x0000002d0e187209 */ /* 0x000fe20007810000 */
[--C-:B------:R-:W-:Y:S01]  /*2aa0*/  FFMA.FTZ R42, R42, UR10, -R48.reuse ;  /* 0x0000000a2a2a7c23 */ /* 0x100fe20008010830 */
[----:B------:R-:W-:Y:S01]  /*2ab0*/  ISETP.GT.AND P3, PT, R3, 0x21, PT ;  /* 0x000000210300780c */ /* 0x000fe20003f64270 */
[--C-:B------:R-:W-:Y:S01]  /*2ac0*/  FFMA.FTZ R43, R43, UR10, -R48.reuse ;  /* 0x0000000a2b2b7c23 */ /* 0x100fe20008010830 */
[----:B------:R-:W-:Y:S01]  /*2ad0*/  FSEL R20, R74, -INF , P2 ;  /* 0xff8000004a147808 */ /* 0x000fe20001000000 */
[--C-:B------:R-:W-:Y:S01]  /*2ae0*/  FFMA.FTZ R46, R46, UR10, -R48.reuse ;  /* 0x0000000a2e2e7c23 */ /* 0x100fe20008010830 */
[----:B------:R-:W-:Y:S01]  /*2af0*/  FMNMX.FTZ R45, R15, R24, !PT ;  /* 0x000000180f2d7209 */ /* 0x000fe20007810000 */
[----:B------:R-:W2:Y:S01]  /*2b00*/  MUFU.TANH R67, R60 ;  /* 0x0000003c00437308 */ /* 0x000ea20000002400 */
[----:B------:R-:W-:Y:S01]  /*2b10*/  ISETP.GT.AND P2, PT, R3, 0x28, PT ;  /* 0x000000280300780c */ /* 0x000fe20003f44270 */
[--C-:B------:R-:W-:Y:S01]  /*2b20*/  FFMA.FTZ R47, R47, UR10, -R48.reuse ;  /* 0x0000000a2f2f7c23 */ /* 0x100fe20008010830 */
[----:B------:R-:W-:Y:S01]  /*2b30*/  FSEL R21, R75, -INF , P3 ;  /* 0xff8000004b157808 */ /* 0x000fe20001800000 */
[--C-:B------:R-:W-:Y:S01]  /*2b40*/  FFMA.FTZ R50, R50, UR10, -R48.reuse ;  /* 0x0000000a32327c23 */ /* 0x100fe20008010830 */
[----:B------:R-:W-:Y:S01]  /*2b50*/  FMNMX.FTZ R26, R20, R45, !PT ;  /* 0x0000002d141a7209 */ /* 0x000fe20007810000 */
[--C-:B------:R-:W-:Y:S01]  /*2b60*/  FFMA.FTZ R51, R51, UR10, -R48.reuse ;  /* 0x0000000a33337c23 */ /* 0x100fe20008010830 */
[----:B------:R-:W-:Y:S01]  /*2b70*/  ISETP.GT.AND P3, PT, R3, 0x29, PT ;  /* 0x000000290300780c */ /* 0x000fe20003f64270 */
[----:B------:R-:W2:Y:S01]  /*2b80*/  MUFU.TANH R61, R61 ;  /* 0x0000003d003d7308 */ /* 0x000ea20000002400 */
[----:B-1----:R-:W-:Y:S01]  /*2b90*/  FSEL R24, R44, -INF , P2 ;  /* 0xff8000002c187808 */ /* 0x002fe20001000000 */
[--C-:B------:R-:W-:Y:S01]  /*2ba0*/  FFMA.FTZ R44, R31, UR10, -R48.reuse ;  /* 0x0000000a1f2c7c23 */ /* 0x100fe20008010830 */
[----:B------:R-:W-:Y:S01]  /*2bb0*/  FMNMX.FTZ R45, R21, R26, !PT ;  /* 0x0000001a152d7209 */ /* 0x000fe20007810000 */
[--C-:B------:R-:W-:Y:S01]  /*2bc0*/  FFMA.FTZ R54, R54, UR10, -R48.reuse ;  /* 0x0000000a36367c23 */ /* 0x100fe20008010830 */
[----:B------:R-:W-:Y:S01]  /*2bd0*/  ISETP.GT.AND P2, PT, R3, 0x30, PT ;  /* 0x000000300300780c */ /* 0x000fe20003f44270 */
[--C-:B------:R-:W-:Y:S01]  /*2be0*/  FFMA.FTZ R55, R55, UR10, -R48.reuse ;  /* 0x0000000a37377c23 */ /* 0x100fe20008010830 */
[----:B------:R-:W-:Y:S01]  /*2bf0*/  FSEL R25, R34, -INF , P3 ;  /* 0xff80000022197808 */ /* 0x000fe20001800000 */
[--C-:B------:R-:W-:Y:S01]  /*2c00*/  FFMA.FTZ R34, R27, UR10, -R48.reuse ;  /* 0x0000000a1b227c23 */ /* 0x100fe20008010830 */
[----:B---3--:R-:W-:Y:S01]  /*2c10*/  FMNMX.FTZ R28, R24, R45, !PT ;  /* 0x0000002d181c7209 */ /* 0x008fe20007810000 */
[----:B------:R1:W-:Y:S01]  /*2c20*/  MUFU.EX2 R56, R32 ;  /* 0x0000002000387308 */ /* 0x0003e20000000800 */
[----:B------:R-:W-:Y:S01]  /*2c30*/  ISETP.GT.AND P3, PT, R3, 0x31, PT ;  /* 0x000000310300780c */ /* 0x000fe20003f64270 */
[----:B------:R-:W-:Y:S01]  /*2c40*/  FFMA.FTZ R58, R58, UR10, -R48 ;  /* 0x0000000a3a3a7c23 */ /* 0x000fe20008010830 */
[----:B------:R-:W-:-:S02]  /*2c50*/  FSEL R26, R62, -INF , P2 ;  /* 0xff8000003e1a7808 */ /* 0x000fc40001000000 */
[----:B------:R-:W-:Y:S02]  /*2c60*/  FMNMX.FTZ R45, R25, R28, !PT ;  /* 0x0000001c192d7209 */ /* 0x000fe40007810000 */
[----:B------:R-:W-:Y:S01]  /*2c70*/  ISETP.GT.AND P2, PT, R3, 0x38, PT ;  /* 0x000000380300780c */ /* 0x000fe20003f44270 */
[----:B------:R-:W3:Y:S01]  /*2c80*/  MUFU.TANH R64, R64 ;  /* 0x0000004000407308 */ /* 0x000ee20000002400 */
[----:B------:R-:W-:Y:S01]  /*2c90*/  FSEL R27, R49, -INF , P3 ;  /* 0xff800000311b7808 */ /* 0x000fe20001800000 */
[----:B------:R-:W-:Y:S01]  /*2ca0*/  FFMA.FTZ R49, R33, UR10, -R48 ;  /* 0x0000000a21317c23 */ /* 0x000fe20008010830 */
[----:B0-----:R-:W-:Y:S02]  /*2cb0*/  FMNMX.FTZ R30, R26, R45, !PT ;  /* 0x0000002d1a1e7209 */ /* 0x001fe40007810000 */
[----:B------:R-:W-:Y:S02]  /*2cc0*/  ISETP.GT.AND P3, PT, R3, 0x39, PT ;  /* 0x000000390300780c */ /* 0x000fe40003f64270 */
[----:B------:R-:W-:Y:S01]  /*2cd0*/  FSEL R28, R63, -INF , P2 ;  /* 0xff8000003f1c7808 */ /* 0x000fe20001000000 */
[----:B------:R-:W0:Y:S01]  /*2ce0*/  MUFU.TANH R65, R65 ;  /* 0x0000004100417308 */ /* 0x000e220000002400 */
[----:B------:R-:W-:-:S02]  /*2cf0*/  FMNMX.FTZ R45, R27, R30, !PT ;  /* 0x0000001e1b2d7209 */ /* 0x000fc40007810000 */
[----:B------:R-:W-:Y:S02]  /*2d00*/  ISETP.GT.AND P2, PT, R3, 0x40, PT ;  /* 0x000000400300780c */ /* 0x000fe40003f44270 */
[----:B-----5:R-:W-:Y:S01]  /*2d10*/  FSEL R29, R53, -INF , P3 ;  /* 0xff800000351d7808 */ /* 0x020fe20001800000 */
[----:B------:R-:W-:Y:S01]  /*2d20*/  FFMA.FTZ R53, R35, UR10, -R48 ;  /* 0x0000000a23357c23 */ /* 0x000fe20008010830 */
[----:B-1----:R-:W-:Y:S01]  /*2d30*/  FMNMX.FTZ R32, R28, R45, !PT ;  /* 0x0000002d1c207209 */ /* 0x002fe20007810000 */
[----:B------:R1:W-:Y:S01]  /*2d40*/  MUFU.EX2 R157, R34 ;  /* 0x00000022009d7308 */ /* 0x0003e20000000800 */
[----:B------:R-:W-:Y:S02]  /*2d50*/  ISETP.GT.AND P3, PT, R3, 0x41, PT ;  /* 0x000000410300780c */ /* 0x000fe40003f64270 */
[----:B------:R-:W-:Y:S02]  /*2d60*/  FSEL R30, R66, -INF , P2 ;  /* 0xff800000421e7808 */ /* 0x000fe40001000000 */
[----:B------:R-:W-:-:S02]  /*2d70*/  FMNMX.FTZ R45, R29, R32, !PT ;  /* 0x000000201d2d7209 */ /* 0x000fc40007810000 */
[----:B------:R-:W-:Y:S01]  /*2d80*/  ISETP.GT.AND P2, PT, R3, 0x48, PT ;  /* 0x000000480300780c */ /* 0x000fe20003f44270 */
[----:B------:R-:W5:Y:S01]  /*2d90*/  MUFU.TANH R68, R68 ;  /* 0x0000004400447308 */ /* 0x000f620000002400 */
[----:B----4-:R-:W-:Y:S02]  /*2da0*/  FSEL R31, R57, -INF , P3 ;  /* 0xff800000391f7808 */ /* 0x010fe40001800000 */
[----:B-1----:R-:W-:Y:S02]  /*2db0*/  FMNMX.FTZ R34, R30, R45, !PT ;  /* 0x0000002d1e227209 */ /* 0x002fe40007810000 */
[----:B------:R-:W-:Y:S02]  /*2dc0*/  ISETP.GT.AND P3, PT, R3, 0x49, PT ;  /* 0x000000490300780c */ /* 0x000fe40003f64270 */
[----:B--2---:R-:W-:Y:S01]  /*2dd0*/  FSEL R32, R67, -INF , P2 ;  /* 0xff80000043207808 */ /* 0x004fe20001000000 */
[----:B------:R-:W1:Y:S01]  /*2de0*/  MUFU.TANH R69, R69 ;  /* 0x0000004500457308 */ /* 0x000e620000002400 */
[----:B------:R-:W-:-:S02]  /*2df0*/  FMNMX.FTZ R45, R31, R34, !PT ;  /* 0x000000221f2d7209 */ /* 0x000fc40007810000 */
[----:B------:R-:W-:Y:S02]  /*2e00*/  ISETP.GT.AND P2, PT, R3, 0x50, PT ;  /* 0x000000500300780c */ /* 0x000fe40003f44270 */
[----:B------:R-:W-:Y:S02]  /*2e10*/  FSEL R33, R61, -INF , P3 ;  /* 0xff8000003d217808 */ /* 0x000fe40001800000 */
[C---:B------:R-:W-:Y:S01]  /*2e20*/  ISETP.GT.AND P3, PT, R3.reuse, 0x51, PT ;  /* 0x000000510300780c */ /* 0x040fe20003f64270 */
[----:B------:R2:W-:Y:S01]  /*2e30*/  MUFU.EX2 R60, R36 ;  /* 0x00000024003c7308 */ /* 0x0005e20000000800 */
[----:B---3--:R-:W-:Y:S02]  /*2e40*/  FSEL R34, R64, -INF , P2 ;  /* 0xff80000040227808 */ /* 0x008fe40001000000 */
[----:B------:R-:W-:Y:S02]  /*2e50*/  ISETP.GT.AND P2, PT, R3, 0x58, PT ;  /* 0x000000580300780c */ /* 0x000fe40003f44270 */
[----:B0-----:R-:W-:-:S02]  /*2e60*/  FSEL R35, R65, -INF , P3 ;  /* 0xff80000041237808 */ /* 0x001fc40001800000 */
[----:B------:R-:W-:Y:S01]  /*2e70*/  ISETP.GT.AND P3, PT, R3, 0x59, PT ;  /* 0x000000590300780c */ /* 0x000fe20003f64270 */
[----:B------:R0:W-:Y:S01]  /*2e80*/  MUFU.EX2 R159, R44 ;  /* 0x0000002c009f7308 */ /* 0x0001e20000000800 */
[----:B--2---:R-:W-:-:S04]  /*2e90*/  FMNMX.FTZ R36, R32, R45, !PT ;  /* 0x0000002d20247209 */ /* 0x004fc80007810000 */
[----:B------:R-:W-:Y:S02]  /*2ea0*/  FMNMX.FTZ R45, R33, R36, !PT ;  /* 0x00000024212d7209 */ /* 0x000fe40007810000 */
[----:B-----5:R-:W-:Y:S01]  /*2eb0*/  FSEL R36, R68, -INF , P2 ;  /* 0xff80000044247808 */ /* 0x020fe20001000000 */
[----:B------:R2:W-:Y:S01]  /*2ec0*/  MUFU.EX2 R163, R38 ;  /* 0x0000002600a37308 */ /* 0x0005e20000000800 */
[----:B0-----:R-:W-:Y:S01]  /*2ed0*/  FMNMX.FTZ R44, R34, R45, !PT ;  /* 0x0000002d222c7209 */ /* 0x001fe20007810000 */
[--C-:B------:R-:W-:Y:S01]  /*2ee0*/  FFMA.FTZ R45, R37, UR10, -R48.reuse ;  /* 0x0000000a252d7c23 */ /* 0x100fe20008010830 */
[----:B-1----:R-:W-:Y:S01]  /*2ef0*/  FSEL R37, R69, -INF , P3 ;  /* 0xff80000045257808 */ /* 0x002fe20001800000 */
[----:B------:R-:W-:Y:S01]  /*2f00*/  FFMA.FTZ R48, R59, UR10, -R48 ;  /* 0x0000000a3b307c23 */ /* 0x000fe20008010830 */
[----:B------:R-:W-:-:S03]  /*2f10*/  FMNMX.FTZ R3, R35, R44, !PT ;  /* 0x0000002c23037209 */ /* 0x000fc60007810000 */
[----:B------:R-:W-:Y:S01]  /*2f20*/  MUFU.EX2 R153, R153 ;  /* 0x0000009900997308 */ /* 0x000fe20000000800 */
[----:B------:R-:W-:-:S04]  /*2f30*/  FMNMX.FTZ R44, R36, R3, !PT ;  /* 0x00000003242c7209 */ /* 0x000fc80007810000 */
[----:B------:R-:W-:-:S03]  /*2f40*/  FMNMX.FTZ R44, R37, R44, !PT ;  /* 0x0000002c252c7209 */ /* 0x000fc60007810000 */
[----:B------:R-:W-:Y:S02]  /*2f50*/  MUFU.EX2 R66, R39 ;  /* 0x0000002700427308 */ /* 0x000fe40000000800 */
[----:B------:R-:W2:Y:S06]  /*2f60*/  SHFL.BFLY PT, R3, R44, 0x2, 0x1f ;  /* 0x0c401f002c037f89 */ /* 0x000eac00000e0000 */
[----:B------:R-:W-:Y:S08]  /*2f70*/  MUFU.EX2 R62, R49 ;  /* 0x00000031003e7308 */ /* 0x000ff00000000800 */
[----:B------:R-:W-:Y:S08]  /*2f80*/  MUFU.EX2 R53, R53 ;  /* 0x0000003500357308 */ /* 0x000ff00000000800 */
[----:B------:R-:W0:Y:S01]  /*2f90*/  MUFU.EX2 R64, R45 ;  /* 0x0000002d00407308 */ /* 0x000e220000000800 */
[----:B--2---:R-:W-:-:S05]  /*2fa0*/  FMNMX.FTZ R38, R44, R3, !PT ;  /* 0x000000032c267209 */ /* 0x004fca0007810000 */
[----:B------:R-:W1:Y:S02]  /*2fb0*/  SHFL.BFLY PT, R3, R38, 0x1, 0x1f ;  /* 0x0c201f0026037f89 */ /* 0x000e6400000e0000 */
[----:B------:R-:W-:Y:S08]  /*2fc0*/  MUFU.EX2 R40, R40 ;  /* 0x0000002800287308 */ /* 0x000ff00000000800 */
[----:B------:R-:W2:Y:S01]  /*2fd0*/  MUFU.EX2 R41, R41 ;  /* 0x0000002900297308 */ /* 0x000ea20000000800 */
[----:B0-----:R-:W-:-:S07]  /*2fe0*/  F2FP.BF16.F32.PACK_AB R161, R64, R53 ;  /* 0x0000003540a1723e */ /* 0x001fce00000010ff */
[----:B------:R-:W-:Y:S01]  /*2ff0*/  MUFU.EX2 R42, R42 ;  /* 0x0000002a002a7308 */ /* 0x000fe20000000800 */
[----:B-1----:R-:W-:-:S07]  /*3000*/  FMNMX.FTZ R3, R38, R3, !PT ;  /* 0x0000000326037209 */ /* 0x002fce0007810000 */
[----:B------:R-:W0:Y:S01]  /*3010*/  MUFU.EX2 R43, R43 ;  /* 0x0000002b002b7308 */ /* 0x000e220000000800 */
[----:B--2---:R-:W-:Y:S02]  /*3020*/  F2FP.BF16.F32.PACK_AB R165, R41, R40 ;  /* 0x0000002829a5723e */ /* 0x004fe400000010ff */
[C---:B------:R-:W-:Y:S01]  /*3030*/  FSETP.NEU.FTZ.AND P2, PT, R3.reuse, -INF , PT ;  /* 0xff8000000300780b */ /* 0x040fe20003f5d000 */
[----:B------:R-:W-:-:S04]  /*3040*/  FMUL.FTZ R38, R3, UR10 ;  /* 0x0000000a03267c20 */ /* 0x000fc80008410000 */
[----:B------:R-:W-:Y:S01]  /*3050*/  MUFU.EX2 R46, R46 ;  /* 0x0000002e002e7308 */ /* 0x000fe20000000800 */
[----:B------:R-:W-:Y:S02]  /*3060*/  FSEL R38, R38, RZ, P2 ;  /* 0x000000ff26267208 */ /* 0x000fe40001000000 */
[----:B------:R-:W-:Y:S02]  /*3070*/  LOP3.LUT P2, RZ, R76, 0x7f, RZ, 0xc0, !PT ;  /* 0x0000007f4cff7812 */ /* 0x000fe4000784c0ff */
[----:B------:R-:W-:Y:S01]  /*3080*/  SHF.R.U32.HI R76, RZ, 0x7, R76 ;  /* 0x00000007ff4c7819 */ /* 0x000fe2000001164c */
[--C-:B------:R-:W-:Y:S01]  /*3090*/  FFMA.FTZ R5, R5, UR10, -R38.reuse ;  /* 0x0000000a05057c23 */ /* 0x100fe20008010826 */
        /* <DEDUP_REMOVED lines=11> */
[----:B------:R-:W-:Y:S01]  /*3150*/  FFMA.FTZ R25, R25, UR10, -R38 ;  /* 0x0000000a19197c23 */ /* 0x000fe20008010826 */
[----:B------:R-:W2:Y:S01]  /*3160*/  MUFU.EX2 R5, R5 ;  /* 0x0000000500057308 */ /* 0x000ea20000000800 */
[----:B-1----:R-:W-:Y:S01]  /*3170*/  FADD.FTZ R4, R153, R52 ;  /* 0x0000003499047221 */ /* 0x002fe20000010000 */
[--C-:B------:R-:W-:Y:S01]  /*3180*/  FFMA.FTZ R26, R26, UR10, -R38.reuse ;  /* 0x0000000a1a1a7c23 */ /* 0x100fe20008010826 */
[--C-:B------:R-:W-:Y:S01]  /*3190*/  FFMA.FTZ R27, R27, UR10, -R38.reuse ;  /* 0x0000000a1b1b7c23 */ /* 0x100fe20008010826 */
[--C-:B------:R-:W-:Y:S01]  /*31a0*/  FFMA.FTZ R28, R28, UR10, -R38.reuse ;  /* 0x0000000a1c1c7c23 */ /* 0x100fe20008010826 */
[--C-:B------:R-:W-:Y:S01]  /*31b0*/  FFMA.FTZ R29, R29, UR10, -R38.reuse ;  /* 0x0000000a1d1d7c23 */ /* 0x100fe20008010826 */
[--C-:B------:R-:W-:Y:S01]  /*31c0*/  FFMA.FTZ R30, R30, UR10, -R38.reuse ;  /* 0x0000000a1e1e7c23 */ /* 0x100fe20008010826 */
[--C-:B------:R-:W-:Y:S01]  /*31d0*/  FFMA.FTZ R31, R31, UR10, -R38.reuse ;  /* 0x0000000a1f1f7c23 */ /* 0x100fe20008010826 */
[----:B------:R1:W3:Y:S01]  /*31e0*/  MUFU.EX2 R154, R9 ;  /* 0x00000009009a7308 */ /* 0x0002e20000000800 */
[--C-:B------:R-:W-:Y:S01]  /*31f0*/  FFMA.FTZ R32, R32, UR10, -R38.reuse ;  /* 0x0000000a20207c23 */ /* 0x100fe20008010826 */
[--C-:B------:R-:W-:Y:S01]  /*3200*/  FFMA.FTZ R33, R33, UR10, -R38.reuse ;  /* 0x0000000a21217c23 */ /* 0x100fe20008010826 */
[--C-:B------:R-:W-:Y:S01]  /*3210*/  FFMA.FTZ R34, R34, UR10, -R38.reuse ;  /* 0x0000000a22227c23 */ /* 0x100fe20008010826 */
[--C-:B------:R-:W-:Y:S01]  /*3220*/  FFMA.FTZ R35, R35, UR10, -R38.reuse ;  /* 0x0000000a23237c23 */ /* 0x100fe20008010826 */
[--C-:B------:R-:W-:Y:S01]  /*3230*/  FFMA.FTZ R36, R36, UR10, -R38.reuse ;  /* 0x0000000a24247c23 */ /* 0x100fe20008010826 */
[----:B------:R-:W-:Y:S01]  /*3240*/  FFMA.FTZ R37, R37, UR10, -R38 ;  /* 0x0000000a25257c23 */ /* 0x000fe20008010826 */
[----:B0-----:R-:W-:Y:S01]  /*3250*/  F2FP.BF16.F32.PACK_AB R167, R43, R42 ;  /* 0x0000002a2ba7723e */ /* 0x001fe200000010ff */
[----:B------:R0:W4:Y:S01]  /*3260*/  MUFU.EX2 R39, R10 ;  /* 0x0000000a00277308 */ /* 0x0001220000000800 */
[----:B-1----:R-:W-:Y:S01]  /*3270*/  FADD.FTZ R9, R155, R4 ;  /* 0x000000049b097221 */ /* 0x002fe20000010000 */
[----:B------:R-:W-:-:S02]  /*3280*/  F2FP.BF16.F32.PACK_AB R153, R52, R153 ;  /* 0x000000993499723e */ /* 0x000fc400000010ff */
[C---:B------:R-:W-:Y:S01]  /*3290*/  F2FP.BF16.F32.PACK_AB R155, R56.reuse, R155 ;  /* 0x0000009b389b723e */ /* 0x040fe200000010ff */
[----:B------:R-:W-:Y:S01]  /*32a0*/  FADD.FTZ R4, R56, R9 ;  /* 0x0000000938047221 */ /* 0x000fe20000010000 */
[----:B--2---:R-:W-:Y:S01]  /*32b0*/  FADD.FTZ R9, R152, R5 ;  /* 0x0000000598097221 */ /* 0x004fe20000010000 */
[----:B------:R-:W-:Y:S01]  /*32c0*/  F2FP.BF16.F32.PACK_AB R152, R5, R152 ;  /* 0x000000980598723e */ /* 0x000fe200000010ff */
[----:B------:R-:W1:Y:S01]  /*32d0*/  MUFU.EX2 R12, R12 ;  /* 0x0000000c000c7308 */ /* 0x000e620000000800 */
[----:B------:R-:W-:Y:S01]  /*32e0*/  FADD.FTZ R45, R157, R4 ;  /* 0x000000049d2d7221 */ /* 0x000fe20000010000 */
[----:B---3--:R-:W-:Y:S01]  /*32f0*/  FADD.FTZ R4, R154, R9 ;  /* 0x000000099a047221 */ /* 0x008fe20000010000 */
[----:B------:R-:W-:Y:S02]  /*3300*/  IADD3 R9, -R76, 0xb, RZ ;  /* 0x0000000b4c097810 */ /* 0x000fe40007ffe1ff */
[C---:B0-----:R-:W-:Y:S01]  /*3310*/  FADD.FTZ R10, R60.reuse, R45 ;  /* 0x0000002d3c0a7221 */ /* 0x041fe20000010000 */
[----:B------:R-:W-:-:S02]  /*3320*/  F2FP.BF16.F32.PACK_AB R157, R60, R157 ;  /* 0x0000009d3c9d723e */ /* 0x000fc400000010ff */
[----:B------:R-:W0:Y:S01]  /*3330*/  MUFU.EX2 R13, R13 ;  /* 0x0000000d000d7308 */ /* 0x000e220000000800 */
[----:B------:R-:W-:Y:S01]  /*3340*/  FADD.FTZ R49, R159, R10 ;  /* 0x0000000a9f317221 */ /* 0x000fe20000010000 */
[C---:B----4-:R-:W-:Y:S01]  /*3350*/  FADD.FTZ R45, R39.reuse, R4 ;  /* 0x00000004272d7221 */ /* 0x050fe20000010000 */
[----:B------:R-:W-:Y:S01]  /*3360*/  @!P2 VIADD R4, R6, 0x22840 ;  /* 0x000228400604a836 */ /* 0x000fe20000000000 */
[C---:B------:R-:W-:Y:S01]  /*3370*/  F2FP.BF16.F32.PACK_AB R159, R62.reuse, R159 ;  /* 0x0000009f3e9f723e */ /* 0x040fe200000010ff */
[----:B------:R-:W-:Y:S01]  /*3380*/  FADD.FTZ R44, R62, R49 ;  /* 0x000000313e2c7221 */ /* 0x000fe20000010000 */
[----:B------:R-:W-:Y:S02]  /*3390*/  F2FP.BF16.F32.PACK_AB R154, R39, R154 ;  /* 0x0000009a279a723e */ /* 0x000fe400000010ff */
[----:B------:R-:W2:Y:S01]  /*33a0*/  MUFU.EX2 R14, R14 ;  /* 0x0000000e000e7308 */ /* 0x000ea20000000800 */
[----:B-1----:R-:W-:Y:S01]  /*33b0*/  FADD.FTZ R10, R12, R45 ;  /* 0x0000002d0c0a7221 */ /* 0x002fe20000010000 */
[----:B------:R-:W-:Y:S01]  /*33c0*/  FADD.FTZ R49, R53, R44 ;  /* 0x0000002c35317221 */ /* 0x000fe20000010000 */
[----:B------:R-:W-:Y:S01]  /*33d0*/  @!P2 PRMT R4, RZ, 0x654, R4 ;  /* 0x00000654ff04a816 */ /* 0x000fe20000000004 */
[----:B------:R1:W-:Y:S06]  /*33e0*/  BAR.ARV R9, 0x100 ;  /* 0x000400090000751d */ /* 0x0003ec0000002000 */
[----:B------:R-:W3:Y:S01]  /*33f0*/  MUFU.EX2 R15, R15 ;  /* 0x0000000f000f7308 */ /* 0x000ee20000000800 */
[C---:B0-----:R-:W-:Y:S01]  /*3400*/  FADD.FTZ R45, R13.reuse, R10 ;  /* 0x0000000a0d2d7221 */ /* 0x041fe20000010000 */
[----:B------:R-:W-:Y:S01]  /*3410*/  FADD.FTZ R44, R64, R49 ;  /* 0x00000031402c7221 */ /* 0x000fe20000010000 */
[----:B------:R0:W-:Y:S01]  /*3420*/  @!P2 SYNCS.ARRIVE.TRANS64.RED.A1T0 RZ, [R4+URZ], RZ ;  /* 0x000000ff04ffa9a7 */ /* 0x0001e2000810043f */
[----:B------:R-:W-:-:S02]  /*3430*/  F2FP.BF16.F32.PACK_AB R156, R13, R12 ;  /* 0x0000000c0d9c723e */ /* 0x000fc400000010ff */
[----:B------:R-:W-:Y:S01]  /*3440*/  FADD.FTZ R49, R163, R44 ;  /* 0x0000002ca3317221 */ /* 0x000fe20000010000 */
[----:B--2---:R-:W-:Y:S01]  /*3450*/  FADD.FTZ R10, R14, R45 ;  /* 0x0000002d0e0a7221 */ /* 0x004fe20000010000 */
[----:B------:R-:W0:Y:S01]  /*3460*/  MUFU.EX2 R20, R20 ;  /* 0x0000001400147308 */ /* 0x000e220000000800 */
[C---:B------:R-:W-:Y:S01]  /*3470*/  F2FP.BF16.F32.PACK_AB R163, R66.reuse, R163 ;  /* 0x000000a342a3723e */ /* 0x040fe200000010ff */
[----:B------:R-:W-:-:S06]  /*3480*/  FADD.FTZ R49, R66, R49 ;  /* 0x0000003142317221 */ /* 0x000fcc0000010000 */
[----:B------:R-:W2:Y:S01]  /*3490*/  MUFU.EX2 R21, R21 ;  /* 0x0000001500157308 */ /* 0x000ea20000000800 */
[C---:B---3--:R-:W-:Y:S01]  /*34a0*/  FADD.FTZ R45, R15.reuse, R10 ;  /* 0x0000000a0f2d7221 */ /* 0x048fe20000010000 */
[----:B------:R-:W-:Y:S01]  /*34b0*/  FADD.FTZ R10, R40, R49 ;  /* 0x00000031280a7221 */ /* 0x000fe20000010000 */
[----:B------:R-:W-:-:S03]  /*34c0*/  F2FP.BF16.F32.PACK_AB R158, R15, R14 ;  /* 0x0000000e0f9e723e */ /* 0x000fc600000010ff */
[----:B------:R-:W-:Y:S02]  /*34d0*/  FADD.FTZ R49, R41, R10 ;  /* 0x0000000a29317221 */ /* 0x000fe40000010000 */
[----:B------:R-:W3:Y:S01]  /*34e0*/  MUFU.EX2 R24, R24 ;  /* 0x0000001800187308 */ /* 0x000ee20000000800 */
[----:B0-----:R-:W-:Y:S01]  /*34f0*/  FADD.FTZ R4, R20, R45 ;  /* 0x0000002d14047221 */ /* 0x001fe20000010000 */
[----:B------:R-:W-:-:S04]  /*3500*/  FADD.FTZ R10, R42, R49 ;  /* 0x000000312a0a7221 */ /* 0x000fc80000010000 */
[----:B------:R-:W-:Y:S02]  /*3510*/  FADD.FTZ R49, R43, R10 ;  /* 0x0000000a2b317221 */ /* 0x000fe40000010000 */
[----:B------:R-:W0:Y:S01]  /*3520*/  MUFU.EX2 R25, R25 ;  /* 0x0000001900197308 */ /* 0x000e220000000800 */
[C---:B--2---:R-:W-:Y:S01]  /*3530*/  FADD.FTZ R45, R21.reuse, R4 ;  /* 0x00000004152d7221 */ /* 0x044fe20000010000 */
[----:B------:R-:W-:Y:S01]  /*3540*/  FADD.FTZ R10, R46, R49 ;  /* 0x000000312e0a7221 */ /* 0x000fe20000010000 */
[----:B------:R-:W-:-:S05]  /*3550*/  F2FP.BF16.F32.PACK_AB R160, R21, R20 ;  /* 0x0000001415a0723e */ /* 0x000fca00000010ff */
[----:B------:R-:W2:Y:S01]  /*3560*/  MUFU.EX2 R26, R26 ;  /* 0x0000001a001a7308 */ /* 0x000ea20000000800 */
[----:B---3--:R-:W-:-:S07]  /*3570*/  FADD.FTZ R4, R24, R45 ;  /* 0x0000002d18047221 */ /* 0x008fce0000010000 */
[----:B------:R-:W3:Y:S01]  /*3580*/  MUFU.EX2 R27, R27 ;  /* 0x0000001b001b7308 */ /* 0x000ee20000000800 */
[C---:B0-----:R-:W-:Y:S01]  /*3590*/  FADD.FTZ R45, R25.reuse, R4 ;  /* 0x00000004192d7221 */ /* 0x041fe20000010000 */
[----:B------:R-:W-:-:S06]  /*35a0*/  F2FP.BF16.F32.PACK_AB R162, R25, R24 ;  /* 0x0000001819a2723e */ /* 0x000fcc00000010ff */
[----:B------:R-:W0:Y:S01]  /*35b0*/  MUFU.EX2 R47, R47 ;  /* 0x0000002f002f7308 */ /* 0x000e220000000800 */
[----:B--2---:R-:W-:-:S07]  /*35c0*/  FADD.FTZ R4, R26, R45 ;  /* 0x0000002d1a047221 */ /* 0x004fce0000010000 */
[----:B------:R-:W2:Y:S01]  /*35d0*/  MUFU.EX2 R28, R28 ;  /* 0x0000001c001c7308 */ /* 0x000ea20000000800 */
[C---:B---3--:R-:W-:Y:S01]  /*35e0*/  FADD.FTZ R45, R27.reuse, R4 ;  /* 0x000000041b2d7221 */ /* 0x048fe20000010000 */
[----:B------:R-:W-:-:S06]  /*35f0*/  F2FP.BF16.F32.PACK_AB R164, R27, R26 ;  /* 0x0000001a1ba4723e */ /* 0x000fcc00000010ff */
[----:B------:R-:W3:Y:S01]  /*3600*/  MUFU.EX2 R50, R50 ;  /* 0x0000003200327308 */ /* 0x000ee20000000800 */
[C---:B0-----:R-:W-:Y:S01]  /*3610*/  FADD.FTZ R49, R47.reuse, R10 ;  /* 0x0000000a2f317221 */ /* 0x041fe20000010000 */
[----:B------:R-:W-:-:S06]  /*3620*/  F2FP.BF16.F32.PACK_AB R169, R47, R46 ;  /* 0x0000002e2fa9723e */ /* 0x000fcc00000010ff */
[----:B------:R-:W0:Y:S01]  /*3630*/  MUFU.EX2 R29, R29 ;  /* 0x0000001d001d7308 */ /* 0x000e220000000800 */
[----:B--2---:R-:W-:-:S07]  /*3640*/  FADD.FTZ R4, R28, R45 ;  /* 0x0000002d1c047221 */ /* 0x004fce0000010000 */
[----:B------:R-:W2:Y:S01]  /*3650*/  MUFU.EX2 R51, R51 ;  /* 0x0000003300337308 */ /* 0x000ea20000000800 */
[----:B---3--:R-:W-:-:S07]  /*3660*/  FADD.FTZ R10, R50, R49 ;  /* 0x00000031320a7221 */ /* 0x008fce0000010000 */
[----:B------:R-:W3:Y:S01]  /*3670*/  MUFU.EX2 R30, R30 ;  /* 0x0000001e001e7308 */ /* 0x000ee20000000800 */
[C---:B0-----:R-:W-:Y:S01]  /*3680*/  FADD.FTZ R45, R29.reuse, R4 ;  /* 0x000000041d2d7221 */ /* 0x041fe20000010000 */
[----:B------:R-:W-:-:S06]  /*3690*/  F2FP.BF16.F32.PACK_AB R166, R29, R28 ;  /* 0x0000001c1da6723e */ /* 0x000fcc00000010ff */
[----:B------:R-:W0:Y:S01]  /*36a0*/  MUFU.EX2 R54, R54 ;  /* 0x0000003600367308 */ /* 0x000e220000000800 */
[C---:B--2---:R-:W-:Y:S01]  /*36b0*/  FADD.FTZ R49, R51.reuse, R10 ;  /* 0x0000000a33317221 */ /* 0x044fe20000010000 */
[----:B------:R-:W-:-:S06]  /*36c0*/  F2FP.BF16.F32.PACK_AB R171, R51, R50 ;  /* 0x0000003233ab723e */ /* 0x000fcc00000010ff */
[----:B------:R-:W2:Y:S01]  /*36d0*/  MUFU.EX2 R31, R31 ;  /* 0x0000001f001f7308 */ /* 0x000ea20000000800 */
[----:B---3--:R-:W-:-:S07]  /*36e0*/  FADD.FTZ R4, R30, R45 ;  /* 0x0000002d1e047221 */ /* 0x008fce0000010000 */
[----:B------:R-:W3:Y:S01]  /*36f0*/  MUFU.EX2 R55, R55 ;  /* 0x0000003700377308 */ /* 0x000ee20000000800 */
[----:B0-----:R-:W-:-:S07]  /*3700*/  FADD.FTZ R10, R54, R49 ;  /* 0x00000031360a7221 */ /* 0x001fce0000010000 */
[----:B------:R-:W0:Y:S01]  /*3710*/  MUFU.EX2 R32, R32 ;  /* 0x0000002000207308 */ /* 0x000e220000000800 */
[C---:B--2---:R-:W-:Y:S01]  /*3720*/  FADD.FTZ R41, R31.reuse, R4 ;  /* 0x000000041f297221 */ /* 0x044fe20000010000 */
[----:B------:R-:W-:-:S06]  /*3730*/  F2FP.BF16.F32.PACK_AB R168, R31, R30 ;  /* 0x0000001e1fa8723e */ /* 0x000fcc00000010ff */
[----:B------:R-:W2:Y:S01]  /*3740*/  MUFU.EX2 R58, R58 ;  /* 0x0000003a003a7308 */ /* 0x000ea20000000800 */
[C---:B---3--:R-:W-:Y:S01]  /*3750*/  FADD.FTZ R43, R55.reuse, R10 ;  /* 0x0000000a372b7221 */ /* 0x048fe20000010000 */
[----:B------:R-:W-:-:S06]  /*3760*/  F2FP.BF16.F32.PACK_AB R173, R55, R54 ;  /* 0x0000003637ad723e */ /* 0x000fcc00000010ff */
[----:B------:R-:W3:Y:S01]  /*3770*/  MUFU.EX2 R33, R33 ;  /* 0x0000002100217308 */ /* 0x000ee20000000800 */
[----:B0-----:R-:W-:-:S07]  /*3780*/  FADD.FTZ R4, R32, R41 ;  /* 0x0000002920047221 */ /* 0x001fce0000010000 */
        /* <DEDUP_REMOVED lines=11> */
[C---:B---3--:R-:W-:Y:S01]  /*3840*/  FADD.FTZ R5, R35.reuse, R10 ;  /* 0x0000000a23057221 */ /* 0x048fe20000010000 */
[----:B------:R-:W-:-:S03]  /*3850*/  F2FP.BF16.F32.PACK_AB R172, R35, R34 ;  /* 0x0000002223ac723e */ /* 0x000fc600000010ff */
[----:B0-----:R-:W-:-:S04]  /*3860*/  FADD.FTZ R10, R36, R5 ;  /* 0x00000005240a7221 */ /* 0x001fc80000010000 */
[C---:B--2---:R-:W-:Y:S01]  /*3870*/  FADD.FTZ R5, R37.reuse, R10 ;  /* 0x0000000a25057221 */ /* 0x044fe20000010000 */
[----:B------:R-:W-:Y:S01]  /*3880*/  F2FP.BF16.F32.PACK_AB R174, R37, R36 ;  /* 0x0000002425ae723e */ /* 0x000fe200000010ff */
[----:B-1----:R-:W-:Y:S06]  /*3890*/  @!P0 BRA `(.L_x_4157) ;  /* 0x0000000000048947 */ /* 0x002fec0003800000 */
[----:B------:R-:W-:Y:S01]  /*38a0*/  BPT.TRAP 0x1 ;  /* 0x000000040000795c */ /* 0x000fe20000300000 */
.L_x_4157:
[----:B------:R0:W1:Y:S01]  /*38b0*/  SYNCS.PHASECHK.TRANS64.TRYWAIT P3, [R6+URZ+0x22850], R11 ;  /* 0x0228500b060075a7 */ /* 0x000062000806017f */
[----:B------:R-:W-:Y:S05]  /*38c0*/  @!P0 BRA `(.L_x_4158) ;  /* 0x0000000000048947 */ /* 0x000fea0003800000 */
[----:B------:R-:W-:Y:S01]  /*38d0*/  BPT.TRAP 0x1 ;  /* 0x000000040000795c */ /* 0x000fe20000300000 */
.L_x_4158:
[----:B-1----:R-:W-:Y:S05]  /*38e0*/  @P3 BRA `(.L_x_4159) ;  /* 0x0000000000083947 */ /* 0x002fea0003800000 */
[----:B------:R-:W1:Y:S02]  /*38f0*/  SYNCS.PHASECHK.TRANS64.TRYWAIT P3, [R6+URZ+0x22850], R11 ;  /* 0x0228500b060075a7 */ /* 0x000e64000806017f */
[----:B-1----:R-:W-:Y:S05]  /*3900*/  @!P3 BRA `(.L_x_4160) ;  /* 0x000000cc0078b947 */ /* 0x002fea0003800000 */
.L_x_4159:
[----:B------:R-:W-:Y:S01]  /*3910*/  R2UR UR6, R7 ;  /* 0x00000000070672ca */ /* 0x000fe200000e0000 */
[----:B------:R2:W-:Y:S01]  /*3920*/  BAR.SYNC.DEFER_BLOCKING R8, 0x100 ;  /* 0x000400080000751d */ /* 0x0005e20000010000 */
[----:B------:R-:W-:Y:S01]  /*3930*/  UIMAD UR14, UR43, UR14, -UR15 ;  /* 0x0000000e2b0e72a4 */ /* 0x000fe2000f8e0a0f */
[----:B01----:R-:W-:Y:S01]  /*3940*/  @!P2 VIADD R6, R6, 0x22860 ;  /* 0x000228600606a836 */ /* 0x003fe20000000000 */
[----:B------:R-:W-:-:S03]  /*3950*/  UIADD3 UR23, UR41, -0x2, URZ ;  /* 0xfffffffe29177890 */ /* 0x000fc6000fffe03f */
[----:B------:R-:W-:Y:S01]  /*3960*/  UMOV UR7, 0x40000040 ;  /* 0x4000004000077882 */ /* 0x000fe20000000000 */
[----:B------:R-:W-:Y:S01]  /*3970*/  @UP0 ULDC UR18, c[0x0][0x450] ;  /* 0x0001140000120ab9 */ /* 0x000fe20000000800 */
[----:B------:R-:W-:-:S04]  /*3980*/  @!P2 PRMT R6, RZ, 0x654, R6 ;  /* 0x00000654ff06a816 */ /* 0x000fc80000000006 */
        /* <DEDUP_REMOVED lines=33> */
[----:B------:R-:W-:Y:S02]  /*3ba0*/  UMOV UR7, 0x40000040 ;  /* 0x4000004000077882 */ /* 0x000fe40000000000 */
[----:B------:R-:W-:Y:S01]  /*3bb0*/  UMOV UR11, UR44 ;  /* 0x0000002c000b7c82 */ /* 0x000fe20008000000 */
[----:B------:R-:W-:Y:S02]  /*3bc0*/  WARPGROUP.DEPBAR.LE gsb0, 0x0 ;  /* 0x00008000000079c5 */ /* 0x000fe40000010000 */
[----:B------:R-:W-:-:S15]  /*3bd0*/  WARPGROUP.ARRIVE ;  /* 0x00000000000079c5 */ /* 0x000fde0000000000 */
[----:B------:R-:W-:-:S06]  /*3be0*/  NOP ;  /* 0x0000000000007918 */ /* 0x000fcc0000000000 */
[----:B------:R-:W-:Y:S01]  /*3bf0*/  HGMMA.64x256x16.F32.BF16 R24, R172, gdesc[UR4].tnspB, R24, gsb0 ;  /* 0x43e00004ac187df0 */ /* 0x000fe20008001818 */
[----:B------:R-:W-:Y:S02]  /*3c00*/  @UP0 ULDC UR6, c[0x0][0x44c] ;  /* 0x0001130000060ab9 */ /* 0x000fe40000000800 */
[----:B------:R-:W-:-:S04]  /*3c10*/  UIMAD.WIDE.U32 UR6, UR44, UR6, URZ ;  /* 0x000000062c0672a5 */ /* 0x000fc8000f8e003f */
[----:B------:R-:W-:-:S04]  /*3c20*/  @UP0 USHF.R.U32.HI UR11, URZ, UR18, UR7 ;  /* 0x000000123f0b0299 */ /* 0x000fc80008011607 */
[----:B------:R-:W-:-:S04]  /*3c30*/  UIADD3 UR6, UR14, UR11, URZ ;  /* 0x0000000b0e067290 */ /* 0x000fc8000fffe03f */
[----:B------:R-:W-:-:S04]  /*3c40*/  UIMAD.WIDE UR6, UR6, 0x2aaaaaab, URZ ;  /* 0x2aaaaaab060678a5 */ /* 0x000fc8000f8e023f */
[----:B------:R-:W-:-:S04]  /*3c50*/  USHF.R.U32.HI UR6, URZ, 0x1f, UR7 ;  /* 0x0000001f3f067899 */ /* 0x000fc80008011607 */
[----:B------:R-:W-:-:S04]  /*3c60*/  ULEA.HI.SX32 UR6, UR7, UR6, 0x1c ;  /* 0x0000000607067291 */ /* 0x000fc8000f8fe23f */
[----:B------:R-:W-:-:S04]  /*3c70*/  UISETP.LT.AND UP1, UPT, URZ, UR6, UPT ;  /* 0x000000063f00728c */ /* 0x000fc8000bf21270 */
[----:B------:R-:W-:-:S04]  /*3c80*/  USEL UR22, URZ, UR6, !UP1 ;  /* 0x000000063f167287 */ /* 0x000fc8000c800000 */
[----:B------:R-:W-:-:S06]  /*3c90*/  UISETP.GE.AND UP1, UPT, UR23, UR22, UPT ;  /* 0x000000161700728c */ /* 0x000fcc000bf26270 */
[----:B------:R-:W-:Y:S01]  /*3ca0*/  PLOP3.LUT P3, PT, PT, PT, UP1, 0x80, 0x0 ;  /* 0x000000000000781c */ /* 0x000fe20003f6f018 */
[----:B------:R-:W-:Y:S02]  /*3cb0*/  WARPGROUP.DEPBAR.LE gsb0, 0x0 ;  /* 0x00008000000079c5 */ /* 0x000fe40000010000 */
[----:B------:R2:W-:Y:S10]  /*3cc0*/  @!P2 SYNCS.ARRIVE.TRANS64.RED.A1T0 RZ, [R6+URZ], RZ ;  /* 0x000000ff06ffa9a7 */ /* 0x0005f4000810043f */
[----:B--2---:R-:W-:Y:S05]  /*3cd0*/  @!P3 BRA `(.L_x_4161) ;  /* 0x0000002800acb947 */ /* 0x004fea0003800000 */
[----:B------:R-:W-:Y:S01]  /*3ce0*/  IMAD.MOV.U32 R7, RZ, RZ, R0 ;  /* 0x000000ffff077224 */ /* 0x000fe200078e0000 */
[----:B------:R-:W-:Y:S01]  /*3cf0*/  ULDC UR25, c[0x0][0x288] ;  /* 0x0000a20000197ab9 */ /* 0x000fe20000000800 */
[----:B------:R-:W-:Y:S01]  /*3d00*/  IMAD.MOV.U32 R8, RZ, RZ, R3 ;  /* 0x000000ffff087224 */ /* 0x000fe200078e0003 */
[----:B------:R-:W-:Y:S01]  /*3d10*/  ULDC UR26, c[0x0][0x9d8] ;  /* 0x00027600001a7ab9 */ /* 0x000fe20000000800 */
[----:B------:R-:W-:-:S05]  /*3d20*/  ULDC UR24, c[0x0][0x988] ;  /* 0x0002620000187ab9 */ /* 0x000fca0000000800 */
.L_x_4170:
[----:B------:R-:W-:-:S04]  /*3d30*/  UIADD3 UR36, UR36, 0x1, URZ ;  /* 0x0000000124247890 */ /* 0x000fc8000fffe03f */
[----:B------:R-:W-:-:S04]  /*3d40*/  UISETP.NE.AND UP1, UPT, UR36, 0x2, UPT ;  /* 0x000000022400788c */ /* 0x000fc8000bf25270 */
[----:B------:R-:W-:Y:S02]  /*3d50*/  USEL UR6, URZ, 0x1, UP1 ;  /* 0x000000013f067887 */ /* 0x000fe40008800000 */
[----:B------:R-:W-:Y:S02]  /*3d60*/  USEL UR36, UR36, URZ, UP1 ;  /* 0x0000003f24247287 */ /* 0x000fe40008800000 */
[----:B------:R-:W-:Y:S01]  /*3d70*/  ULOP3.LUT UR37, UR37, UR6, URZ, 0x3c, !UPT ;  /* 0x0000000625257292 */ /* 0x000fe2000f8e3c3f */
[----:B0-----:R-:W-:Y:S11]  /*3d80*/  @!P0 BRA `(.L_x_4162) ;  /* 0x0000000000048947 */ /* 0x001ff60003800000 */
[----:B------:R-:W-:Y:S01]  /*3d90*/  BPT.TRAP 0x1 ;  /* 0x000000040000795c */ /* 0x000fe20000300000 */
.L_x_4162:
        /* <DEDUP_REMOVED lines=9> */
.L_x_4163:
[----:B-1----:R-:W-:Y:S05]  /*3e30*/  @P3 BRA `(.L_x_4164) ;  /* 0x0000000000083947 */ /* 0x002fea0003800000 */
[----:B------:R-:W1:Y:S02]  /*3e40*/  SYNCS.PHASECHK.TRANS64.TRYWAIT P3, [UR27+0x22830], R6 ;  /* 0x02283006ff0075a7 */ /* 0x000e64000806015b */
[----:B-1----:R-:W-:Y:S05]  /*3e50*/  @!P3 BRA `(.L_x_4165) ;  /* 0x000000c80038b947 */ /* 0x002fea0003800000 */
.L_x_4164:
[----:B------:R-:W-:Y:S01]  /*3e60*/  UIMAD UR6, UR36, 0x300, UR20 ;  /* 0x00000300240678a4 */ /* 0x000fe2000f8e0214 */
[----:B------:R-:W-:Y:S01]  /*3e70*/  WARPGROUP.ARRIVE ;  /* 0x00000000000079c5 */ /* 0x000fe20000000000 */
[----:B------:R-:W-:Y:S01]  /*3e80*/  UMOV UR7, 0x40000040 ;  /* 0x4000004000077882 */ /* 0x000fe20000000000 */
[----:B------:R-:W-:Y:S01]  /*3e90*/  UMOV UR11, 0x40000040 ;  /* 0x40000040000b7882 */ /* 0x000fe20000000000 */
[----:B------:R-:W-:Y:S01]  /*3ea0*/  UIADD3 UR10, UR6, 0x2, URZ ;  /* 0x00000002060a7890 */ /* 0x000fe2000fffe03f */
[----:B------:R-:W-:Y:S01]  /*3eb0*/  VIADD R0, R16, UR44 ;  /* 0x0000002c10007c36 */ /* 0x000fe20008000000 */
[----:B------:R-:W-:Y:S01]  /*3ec0*/  UIADD3 UR14, UR6, 0x4, URZ ;  /* 0x00000004060e7890 */ /* 0x000fe2000fffe03f */
[----:B------:R-:W2:Y:S01]  /*3ed0*/  S2R R216, SR_TID.X ;  /* 0x0000000000d87919 */ /* 0x000ea20000002100 */
[----:B------:R-:W-:Y:S01]  /*3ee0*/  UMOV UR15, 0x40000040 ;  /* 0x40000040000f7882 */ /* 0x000fe20000000000 */
[----:B------:R-:W-:Y:S01]  /*3ef0*/  HGMMA.64x96x16.F32.BF16 R152, gdesc[UR4], RZ, !UPT, gsb0 ;  /* 0x01600000049879f0 */ /* 0x000fe2000c0018ff */
[----:B------:R-:W-:Y:S01]  /*3f00*/  UIADD3 UR18, UR6, 0x6, URZ ;  /* 0x0000000606127890 */ /* 0x000fe2000fffe03f */
[----:B------:R-:W-:-:S02]  /*3f10*/  UMOV UR19, 0x40000040 ;  /* 0x4000004000137882 */ /* 0x000fc40000000000 */
[----:B------:R-:W-:Y:S02]  /*3f20*/  @UP0 ULDC UR6, c[0x0][0x44c] ;  /* 0x0001130000060ab9 */ /* 0x000fe40000000800 */
[----:B-1----:R-:W-:Y:S01]  /*3f30*/  @P1 IMAD.HI.U32 R3, R0, UR6, RZ ;  /* 0x0000000600031c27 */ /* 0x002fe2000f8e00ff */
[----:B------:R-:W-:-:S04]  /*3f40*/  @UP0 ULDC UR6, c[0x0][0x450] ;  /* 0x0001140000060ab9 */ /* 0x000fc80000000800 */
[----:B------:R-:W-:Y:S01]  /*3f50*/  @P1 SHF.R.U32.HI R0, RZ, UR6, R3 ;  /* 0x00000006ff001c19 */ /* 0x000fe20008011603 */
[----:B------:R-:W-:Y:S01]  /*3f60*/  UMOV UR6, 0x1 ;  /* 0x0000000100067882 */ /* 0x000fe20000000000 */
[----:B------:R-:W1:Y:S01]  /*3f70*/  LDC R3, c[0x0][0x2f0] ;  /* 0x0000bc00ff037b82 */ /* 0x000e620000000800 */
[----:B------:R-:W-:Y:S02]  /*3f80*/  UIMAD UR6, UR23, -0x60, UR6 ;  /* 0xffffffa0170678a4 */ /* 0x000fe4000f8e0206 */
[----:B------:R-:W3:Y:S01]  /*3f90*/  SHFL.IDX PT, R9, R0, 0x1, 0x1c1f ;  /* 0x003c1f0000097f89 */ /* 0x000ee200000e0000 */
        /* <DEDUP_REMOVED lines=14> */
[----:B------:R-:W-:Y:S02]  /*4080*/  IMAD.MOV.U32 R162, RZ, RZ, -0x2 ;  /* 0xfffffffeffa27424 */ /* 0x000fe400078e00ff */
[----:B------:R-:W-:Y:S01]  /*4090*/  FMUL.FTZ R155, R155, UR26 ;  /* 0x0000001a9b9b7c20 */ /* 0x000fe20008410000 */
[----:B------:R-:W-:Y:S01]  /*40a0*/  FMUL.FTZ R158, R158, UR26 ;  /* 0x0000001a9e9e7c20 */ /* 0x000fe20008410000 */
[----:B------:R-:W-:Y:S01]  /*40b0*/  FMUL.FTZ R14, R159, UR26 ;  /* 0x0000001a9f0e7c20 */ /* 0x000fe20008410000 */
[----:B------:R-:W2:Y:S01]  /*40c0*/  MUFU.TANH R154, R154 ;  /* 0x0000009a009a7308 */ /* 0x000ea20000002400 */
[----:B------:R-:W-:-:S02]  /*40d0*/  IMAD R162, R17, R162, UR6 ;  /* 0x0000000611a27e24 */ /* 0x000fc4000f8e02a2 */
[----:B------:R-:W-:Y:S01]  /*40e0*/  FMUL.FTZ R213, R152, UR26 ;  /* 0x0000001a98d57c20 */ /* 0x000fe20008410000 */
[----:B------:R-:W-:Y:S01]  /*40f0*/  FMUL.FTZ R202, R160, UR26 ;  /* 0x0000001aa0ca7c20 */ /* 0x000fe20008410000 */
[----:B------:R-:W-:Y:S01]  /*4100*/  FMUL.FTZ R160, R169, UR26 ;  /* 0x0000001aa9a07c20 */ /* 0x000fe20008410000 */
[----:B-1----:R-:W-:Y:S02]  /*4110*/  IMAD R162, R3, UR43, R162 ;  /* 0x0000002b03a27c24 */ /* 0x002fe4000f8e02a2 */
[----:B------:R-:W-:Y:S01]  /*4120*/  FMUL.FTZ R169, R163, UR26 ;  /* 0x0000001aa3a97c20 */ /* 0x000fe20008410000 */
[----:B------:R-:W-:Y:S01]  /*4130*/  FMUL.FTZ R201, R161, UR26 ;  /* 0x0000001aa1c97c20 */ /* 0x000fe20008410000 */
[----:B------:R1:W4:Y:S01]  /*4140*/  MUFU.TANH R11, R155 ;  /* 0x0000009b000b7308 */ /* 0x0003220000002400 */
[----:B------:R-:W-:Y:S01]  /*4150*/  FMUL.FTZ R161, R165, UR26 ;  /* 0x0000001aa5a17c20 */ /* 0x000fe20008410000 */
[----:B---3--:R-:W-:Y:S01]  /*4160*/  IADD3 R152, R9, -UR25, R162 ;  /* 0x8000001909987c10 */ /* 0x008fe2000fffe0a2 */
[----:B------:R-:W-:Y:S01]  /*4170*/  FMUL.FTZ R165, R166, UR26 ;  /* 0x0000001aa6a57c20 */ /* 0x000fe20008410000 */
[----:B------:R-:W-:Y:S01]  /*4180*/  FMUL.FTZ R163, R167, UR26 ;  /* 0x0000001aa7a37c20 */ /* 0x000fe20008410000 */
[----:B------:R-:W-:Y:S01]  /*4190*/  FMUL.FTZ R3, R179, UR26 ;  /* 0x0000001ab3037c20 */ /* 0x000fe20008410000 */
[----:B------:R-:W-:Y:S01]  /*41a0*/  ISETP.GT.AND P3, PT, R152, RZ, PT ;  /* 0x000000ff9800720c */ /* 0x000fe20003f64270 */
[----:B------:R-:W-:Y:S01]  /*41b0*/  FMUL.FTZ R214, R156, UR26 ;  /* 0x0000001a9cd67c20 */ /* 0x000fe20008410000 */
[----:B------:R3:W5:Y:S01]  /*41c0*/  MUFU.TANH R15, R158 ;  /* 0x0000009e000f7308 */ /* 0x0007620000002400 */
[----:B------:R-:W-:Y:S01]  /*41d0*/  ISETP.GT.AND P4, PT, R152, 0x1, PT ;  /* 0x000000019800780c */ /* 0x000fe20003f84270 */
[----:B------:R-:W-:Y:S01]  /*41e0*/  FMUL.FTZ R156, R171, UR26 ;  /* 0x0000001aab9c7c20 */ /* 0x000fe20008410000 */
[----:B--2---:R-:W-:Y:S01]  /*41f0*/  FSEL R159, R154, -INF , P3 ;  /* 0xff8000009a9f7808 */ /* 0x004fe20001800000 */
[----:B------:R-:W-:Y:S01]  /*4200*/  FMUL.FTZ R12, R175, UR26 ;  /* 0x0000001aaf0c7c20 */ /* 0x000fe20008410000 */
[----:B------:R-:W-:Y:S01]  /*4210*/  ISETP.GT.AND P3, PT, R152, 0x8, PT ;  /* 0x000000089800780c */ /* 0x000fe20003f64270 */
[----:B-1----:R-:W-:Y:S01]  /*4220*/  FMUL.FTZ R155, R174, UR26 ;  /* 0x0000001aae9b7c20 */ /* 0x002fe20008410000 */
[----:B------:R-:W-:Y:S01]  /*4230*/  FMNMX.FTZ R20, R159, R7, !PT ;  /* 0x000000079f147209 */ /* 0x000fe20007810000 */
[----:B------:R-:W1:Y:S01]  /*4240*/  MUFU.TANH R14, R14 ;  /* 0x0000000e000e7308 */ /* 0x000e620000002400 */
[----:B----4-:R-:W-:Y:S01]  /*4250*/  FSEL R167, R11, -INF , P4 ;  /* 0xff8000000ba77808 */ /* 0x010fe20002000000 */
[----:B---3--:R-:W-:Y:S01]  /*4260*/  FMUL.FTZ R158, R170, UR26 ;  /* 0x0000001aaa9e7c20 */ /* 0x008fe20008410000 */
[----:B------:R-:W-:Y:S01]  /*4270*/  ISETP.GT.AND P4, PT, R152, 0x9, PT ;  /* 0x000000099800780c */ /* 0x000fe20003f84270 */
[----:B------:R-:W-:Y:S01]  /*4280*/  FMUL.FTZ R10, R178, UR26 ;  /* 0x0000001ab20a7c20 */ /* 0x000fe20008410000 */
[----:B------:R-:W-:Y:S01]  /*4290*/  FMNMX.FTZ R20, R167, R20, !PT ;  /* 0x00000014a7147209 */ /* 0x000fe20007810000 */
[----:B------:R-:W-:Y:S01]  /*42a0*/  FMUL.FTZ R9, R182, UR26 ;  /* 0x0000001ab6097c20 */ /* 0x000fe20008410000 */
[----:B------:R-:W-:Y:S01]  /*42b0*/  FMUL.FTZ R11, R183, UR26 ;  /* 0x0000001ab70b7c20 */ /* 0x000fe20008410000 */
[----:B------:R-:W2:Y:S01]  /*42c0*/  MUFU.TANH R13, R13 ;  /* 0x0000000d000d7308 */ /* 0x000ea20000002400 */
[----:B-----5:R-:W-:Y:S01]  /*42d0*/  FSEL R179, R15, -INF , P3 ;  /* 0xff8000000fb37808 */ /* 0x020fe20001800000 */
[----:B------:R-:W-:Y:S01]  /*42e0*/  FMUL.FTZ R186, R186, UR26 ;  /* 0x0000001ababa7c20 */ /* 0x000fe20008410000 */
[----:B------:R-:W-:Y:S01]  /*42f0*/  ISETP.GT.AND P3, PT, R152, 0x10, PT ;  /* 0x000000109800780c */ /* 0x000fe20003f64270 */
        /* <DEDUP_REMOVED lines=16> */
[----:B------:R-:W-:Y:S01]  /*4400*/  FMUL.FTZ R170, R172, UR26 ;  /* 0x0000001aacaa7c20 */ /* 0x000fe20008410000 */
[----:B------:R-:W-:Y:S01]  /*4410*/  FMNMX.FTZ R20, R175, R20, !PT ;  /* 0x00000014af147209 */ /* 0x000fe20007810000 */
[----:B------:R-:W-:Y:S01]  /*4420*/  FMUL.FTZ R172, R173, UR26 ;  /* 0x0000001aadac7c20 */ /* 0x000fe20008410000 */
[----:B------:R-:W-:Y:S01]  /*4430*/  FMUL.FTZ R203, R157, UR26 ;  /* 0x0000001a9dcb7c20 */ /* 0x000fe20008410000 */
[----:B------:R-:W2:Y:S01]  /*4440*/  MUFU.TANH R163, R163 ;  /* 0x000000a300a37308 */ /* 0x000ea20000002400 */
        /* <DEDUP_REMOVED lines=16> */
[----:B--2---:R-:W-:-:S02]  /*4550*/  FSEL R163, R163, -INF , P4 ;  /* 0xff800000a3a37808 */ /* 0x004fc40002000000 */
[----:B------:R-:W-:Y:S02]  /*4560*/  ISETP.GT.AND P4, PT, R152, 0x21, PT ;  /* 0x000000219800780c */ /* 0x000fe40003f84270 */
[----:B------:R-:W-:-:S03]  /*4570*/  FMNMX.FTZ R13, R163, R20, !PT ;  /* 0x00000014a30d7209 */ /* 0x000fc60007810000 */
[----:B------:R-:W2:Y:S01]  /*4580*/  MUFU.TANH R155, R155 ;  /* 0x0000009b009b7308 */ /* 0x000ea20000002400 */
[----:B---3--:R-:W-:Y:S02]  /*4590*/  FSEL R158, R158, -INF , P3 ;  /* 0xff8000009e9e7808 */ /* 0x008fe40001800000 */
[----:B------:R-:W-:Y:S02]  /*45a0*/  ISETP.GT.AND P3, PT, R152, 0x28, PT ;  /* 0x000000289800780c */ /* 0x000fe40003f64270 */
[----:B------:R-:W-:-:S03]  /*45b0*/  FMNMX.FTZ R13, R158, R13, !PT ;  /* 0x0000000d9e0d7209 */ /* 0x000fc60007810000 */
[----:B------:R-:W3:Y:S01]  /*45c0*/  MUFU.TANH R12, R12 ;  /* 0x0000000c000c7308 */ /* 0x000ee20000002400 */
        /* <DEDUP_REMOVED lines=28> */
[----:B--2---:R-:W-:Y:S01]  /*4790*/  FSEL R14, R186, -INF , P3 ;  /* 0xff800000ba0e7808 */ /* 0x004fe20001800000 */
[----:B------:R-:W-:Y:S01]  /*47a0*/  FMUL.FTZ R186, R196, UR26 ;  /* 0x0000001ac4ba7c20 */ /* 0x000fe20008410000 */
[----:B------:R-:W-:Y:S02]  /*47b0*/  ISETP.GT.AND P3, PT, R152, 0x48, PT ;  /* 0x000000489800780c */ /* 0x000fe40003f64270 */
[----:B------:R-:W-:-:S03]  /*47c0*/  FMNMX.FTZ R20, R14, R15, !PT ;  /* 0x0000000f0e147209 */ /* 0x000fc60007810000 */
[----:B------:R-:W2:Y:S01]  /*47d0*/  MUFU.TANH R191, R191 ;  /* 0x000000bf00bf7308 */ /* 0x000ea20000002400 */
[----:B---3--:R-:W-:Y:S01]  /*47e0*/  FSEL R13, R187, -INF , P4 ;  /* 0xff800000bb0d7808 */ /* 0x008fe20002000000 */
[----:B------:R-:W-:Y:S01]  /*47f0*/  FMUL.FTZ R187, R197, UR26 ;  /* 0x0000001ac5bb7c20 */ /* 0x000fe20008410000 */
        /* <DEDUP_REMOVED lines=8> */
[----:B------:R-:W-:Y:S01]  /*4880*/  ISETP.GT.AND P4, PT, R152, 0x51, PT ;  /* 0x000000519800780c */ /* 0x000fe20003f84270 */
[----:B------:R-:W2:Y:S01]  /*4890*/  SHFL.IDX PT, R191, R0, RZ, 0x1c1f ;  /* 0x001c1fff00bf7589 */ /* 0x000ea200000e0000 */
[----:B------:R-:W-:-:S03]  /*48a0*/  FMNMX.FTZ R166, R20, R153, !PT ;  /* 0x0000009914a67209 */ /* 0x000fc60007810000 */
[----:B------:R-:W4:Y:S01]  /*48b0*/  MUFU.TANH R198, R198 ;  /* 0x000000c600c67308 */ /* 0x000f220000002400 */
        /* <DEDUP_REMOVED lines=8> */
[----:B----4-:R-:W-:Y:S02]  /*4940*/  FSEL R152, R198, -INF , P3 ;  /* 0xff800000c6987808 */ /* 0x010fe40001800000 */
[----:B--2---:R-:W-:Y:S02]  /*4950*/  IADD3 R184, R191, -UR25, R162 ;  /* 0x80000019bfb87c10 */ /* 0x004fe4000fffe0a2 */
[----:B------:R-:W-:Y:S01]  /*4960*/  FMNMX.FTZ R166, R152, R173, !PT ;  /* 0x000000ad98a67209 */ /* 0x000fe20007810000 */
[----:B------:R-:W-:Y:S02]  /*4970*/  FMUL.FTZ R173, R176, UR26 ;  /* 0x0000001ab0ad7c20 */ /* 0x000fe40008410000 */
[----:B------:R-:W2:Y:S01]  /*4980*/  MUFU.TANH R215, R215 ;  /* 0x000000d700d77308 */ /* 0x000ea20000002400 */
[----:B---3--:R-:W-:Y:S01]  /*4990*/  FSEL R153, R199, -INF , P4 ;  /* 0xff800000c7997808 */ /* 0x008fe20002000000 */
[----:B------:R-:W-:Y:S01]  /*49a0*/  FMUL.FTZ R176, R180, UR26 ;  /* 0x0000001ab4b07c20 */ /* 0x000fe20008410000 */
[----:B------:R-:W-:Y:S01]  /*49b0*/  ISETP.GT.AND P3, PT, R184, RZ, PT ;  /* 0x000000ffb800720c */ /* 0x000fe20003f64270 */
[----:B------:R-:W-:Y:S01]  /*49c0*/  FMUL.FTZ R180, R188, UR26 ;  /* 0x0000001abcb47c20 */ /* 0x000fe20008410000 */
[----:B------:R-:W-:Y:S01]  /*49d0*/  FMNMX.FTZ R166, R153, R166, !PT ;  /* 0x000000a699a67209 */ /* 0x000fe20007810000 */
[----:B------:R-:W-:Y:S01]  /*49e0*/  IMAD.U32 R199, RZ, RZ, UR27 ;  /* 0x0000001bffc77e24 */ /* 0x000fe2000f8e00ff */
[C---:B------:R-:W-:Y:S01]  /*49f0*/  ISETP.GT.AND P6, PT, R184.reuse, 0x1, PT ;  /* 0x00000001b800780c */ /* 0x040fe20003fc4270 */
[----:B------:R-:W3:Y:S01]  /*4a00*/  MUFU.TANH R214, R214 ;  /* 0x000000d600d67308 */ /* 0x000ee20000002400 */
[----:B-1----:R-:W-:Y:S01]  /*4a10*/  FSEL R213, R213, -INF , P3 ;  /* 0xff800000d5d57808 */ /* 0x002fe20001800000 */
[----:B------:R-:W1:Y:S01]  /*4a20*/  SHFL.BFLY PT, R183, R166, 0x2, 0x1f ;  /* 0x0c401f00a6b77f89 */ /* 0x000e6200000e0000 */
[----:B------:R-:W-:-:S02]  /*4a30*/  ISETP.GT.AND P5, PT, R184, 0x8, PT ;  /* 0x00000008b800780c */ /* 0x000fc40003fa4270 */
[----:B------:R-:W-:Y:S02]  /*4a40*/  FMNMX.FTZ R162, R213, R8, !PT ;  /* 0x00000008d5a27209 */ /* 0x000fe40007810000 */
[C---:B------:R-:W-:Y:S01]  /*4a50*/  ISETP.GT.AND P4, PT, R184.reuse, 0x9, PT ;  /* 0x00000009b800780c */ /* 0x040fe20003f84270 */
[----:B------:R-:W4:Y:S01]  /*4a60*/  MUFU.TANH R203, R203 ;  /* 0x000000cb00cb7308 */ /* 0x000f220000002400 */
[----:B--2---:R-:W-:Y:S02]  /*4a70*/  FSEL R215, R215, -INF , P6 ;  /* 0xff800000d7d77808 */ /* 0x004fe40003000000 */
[----:B------:R-:W-:-:S05]  /*4a80*/  ISETP.GT.AND P3, PT, R184, 0x10, PT ;  /* 0x00000010b800780c */ /* 0x000fca0003f64270 */
[----:B------:R-:W2:Y:S01]  /*4a90*/  MUFU.TANH R202, R202 ;  /* 0x000000ca00ca7308 */ /* 0x000ea20000002400 */
[----:B---3--:R-:W-:-:S07]  /*4aa0*/  FSEL R214, R214, -INF , P5 ;  /* 0xff800000d6d67808 */ /* 0x008fce0002800000 */
[----:B------:R-:W3:Y:S01]  /*4ab0*/  MUFU.TANH R201, R201 ;  /* 0x000000c900c97308 */ /* 0x000ee20000002400 */
[----:B----4-:R-:W-:Y:S02]  /*4ac0*/  FSEL R203, R203, -INF , P4 ;  /* 0xff800000cbcb7808 */ /* 0x010fe40002000000 */
[----:B-1----:R-:W-:Y:S01]  /*4ad0*/  FMNMX.FTZ R168, R166, R183, !PT ;  /* 0x000000b7a6a87209 */ /* 0x002fe20007810000 */
[----:B------:R-:W-:Y:S01]  /*4ae0*/  FMUL.FTZ R183, R189, UR26 ;  /* 0x0000001abdb77c20 */ /* 0x000fe20008410000 */
[----:B------:R-:W-:Y:S02]  /*4af0*/  FMNMX.FTZ R189, R215, R162, !PT ;  /* 0x000000a2d7bd7209 */ /* 0x000fe40007810000 */
[----:B------:R-:W-:Y:S01]  /*4b00*/  ISETP.GT.AND P4, PT, R184, 0x11, PT ;  /* 0x00000011b800780c */ /* 0x000fe20003f84270 */
[----:B------:R-:W1:Y:S01]  /*4b10*/  SHFL.BFLY PT, R195, R168, 0x1, 0x1f ;  /* 0x0c201f00a8c37f89 */ /* 0x000e6200000e0000 */
[----:B------:R-:W4:Y:S01]  /*4b20*/  MUFU.TANH R164, R164 ;  /* 0x000000a400a47308 */ /* 0x000f220000002400 */
[----:B------:R-:W-:-:S02]  /*4b30*/  FMNMX.FTZ R162, R214, R189, !PT ;  /* 0x000000bdd6a27209 */ /* 0x000fc40007810000 */
[----:B--2---:R-:W-:Y:S02]  /*4b40*/  FSEL R202, R202, -INF , P3 ;  /* 0xff800000caca7808 */ /* 0x004fe40001800000 */
[----:B------:R-:W-:Y:S02]  /*4b50*/  FMNMX.FTZ R189, R203, R162, !PT ;  /* 0x000000a2cbbd7209 */ /* 0x000fe40007810000 */
[----:B------:R-:W-:Y:S01]  /*4b60*/  ISETP.GT.AND P3, PT, R184, 0x18, PT ;  /* 0x00000018b800780c */ /* 0x000fe20003f64270 */
[----:B------:R-:W2:Y:S01]  /*4b70*/  MUFU.TANH R161, R161 ;  /* 0x000000a100a17308 */ /* 0x000ea20000002400 */
[----:B---3--:R-:W-:Y:S02]  /*4b80*/  FSEL R201, R201, -INF , P4 ;  /* 0xff800000c9c97808 */ /* 0x008fe40002000000 */
[----:B------:R-:W-:Y:S02]  /*4b90*/  FMNMX.FTZ R162, R202, R189, !PT ;  /* 0x000000bdcaa27209 */ /* 0x000fe40007810000 */
[----:B------:R-:W-:-:S03]  /*4ba0*/  ISETP.GT.AND P4, PT, R184, 0x19, PT ;  /* 0x00000019b800780c */ /* 0x000fc60003f84270 */
[----:B------:R-:W3:Y:S01]  /*4bb0*/  MUFU.TANH R157, R157 ;  /* 0x0000009d009d7308 */ /* 0x000ee20000002400 */
[----:B----4-:R-:W-:Y:S02]  /*4bc0*/  FSEL R164, R164, -INF , P3 ;  /* 0xff800000a4a47808 */ /* 0x010fe40001800000 */
[----:B------:R-:W-:Y:S02]  /*4bd0*/  ISETP.GT.AND P3, PT, R184, 0x20, PT ;  /* 0x00000020b800780c */ /* 0x000fe40003f64270 */
[----:B-1----:R-:W-:-:S03]  /*4be0*/  FMNMX.FTZ R0, R168, R195, !PT ;  /* 0x000000c3a8007209 */ /* 0x002fc60007810000 */
[----:B------:R-:W1:Y:S01]  /*4bf0*/  MUFU.TANH R160, R160 ;  /* 0x000000a000a07308 */ /* 0x000e620000002400 */
[----:B--2---:R-:W-:Y:S02]  /*4c00*/  FSEL R161, R161, -INF , P4 ;  /* 0xff800000a1a17808 */ /* 0x004fe40002000000 */
[C---:B------:R-:W-:Y:S01]  /*4c10*/  FSETP.NEU.FTZ.AND P6, PT, R0.reuse, -INF , PT ;  /* 0xff8000000000780b */ /* 0x040fe20003fdd000 */
[----:B------:R-:W-:Y:S01]  /*4c20*/  FMUL.FTZ R166, R0, UR10 ;  /* 0x0000000a00a67c20 */ /* 0x000fe20008410000 */
[----:B------:R-:W-:-:S03]  /*4c30*/  ISETP.GT.AND P4, PT, R184, 0x21, PT ;  /* 0x00000021b800780c */ /* 0x000fc60003f84270 */
[----:B------:R-:W2:Y:S01]  /*4c40*/  MUFU.TANH R170, R170 ;  /* 0x000000aa00aa7308 */ /* 0x000ea20000002400 */
[----:B------:R-:W-:-:S05]  /*4c50*/  FSEL R166, R166, RZ, P6 ;  /* 0x000000ffa6a67208 */ /* 0x000fca0003000000 */
[--C-:B------:R-:W-:Y:S01]  /*4c60*/  FFMA.FTZ R189, R167, UR10, -R166.reuse ;  /* 0x0000000aa7bd7c23 */ /* 0x100fe200080108a6 */
[----:B------:R-:W-:Y:S01]  /*4c70*/  FMNMX.FTZ R167, R201, R162, !PT ;  /* 0x000000a2c9a77209 */ /* 0x000fe20007810000 */
[----:B------:R-:W4:Y:S01]  /*4c80*/  MUFU.TANH R172, R172 ;  /* 0x000000ac00ac7308 */ /* 0x000f220000002400 */
[--C-:B------:R-:W-:Y:S01]  /*4c90*/  FFMA.FTZ R159, R159, UR10, -R166.reuse ;  /* 0x0000000a9f9f7c23 */ /* 0x100fe200080108a6 */
[--C-:B------:R-:W-:Y:S01]  /*4ca0*/  FFMA.FTZ R169, R169, UR10, -R166.reuse ;  /* 0x0000000aa9a97c23 */ /* 0x100fe200080108a6 */
[----:B------:R-:W-:Y:S01]  /*4cb0*/  FMNMX.FTZ R168, R164, R167, !PT ;  /* 0x000000a7a4a87209 */ /* 0x000fe20007810000 */
[--C-:B------:R-:W-:Y:S01]  /*4cc0*/  FFMA.FTZ R165, R165, UR10, -R166.reuse ;  /* 0x0000000aa5a57c23 */ /* 0x100fe200080108a6 */
[----:B---3--:R-:W-:Y:S01]  /*4cd0*/  FSEL R167, R157, -INF , P3 ;  /* 0xff8000009da77808 */ /* 0x008fe20001800000 */
[--C-:B------:R-:W-:Y:S01]  /*4ce0*/  FFMA.FTZ R157, R179, UR10, -R166.reuse ;  /* 0x0000000ab39d7c23 */ /* 0x100fe200080108a6 */
[----:B------:R-:W-:Y:S01]  /*4cf0*/  FMNMX.FTZ R188, R161, R168, !PT ;  /* 0x000000a8a1bc7209 */ /* 0x000fe20007810000 */
[----:B------:R-:W3:Y:S01]  /*4d00*/  MUFU.TANH R173, R173 ;  /* 0x000000ad00ad7308 */ /* 0x000ee20000002400 */
[----:B------:R-:W-:Y:S01]  /*4d10*/  ISETP.GT.AND P3, PT, R184, 0x28, PT ;  /* 0x00000028b800780c */ /* 0x000fe20003f64270 */
[--C-:B------:R-:W-:Y:S01]  /*4d20*/  FFMA.FTZ R158, R158, UR10, -R166.reuse ;  /* 0x0000000a9e9e7c23 */ /* 0x100fe200080108a6 */
[----:B-1----:R-:W-:Y:S01]  /*4d30*/  FSEL R168, R160, -INF , P4 ;  /* 0xff800000a0a87808 */ /* 0x002fe20002000000 */
[--C-:B------:R-:W-:Y:S01]  /*4d40*/  FFMA.FTZ R160, R171, UR10, -R166.reuse ;  /* 0x0000000aaba07c23 */ /* 0x100fe200080108a6 */
[----:B------:R-:W-:Y:S01]  /*4d50*/  FMNMX.FTZ R179, R167, R188, !PT ;  /* 0x000000bca7b37209 */ /* 0x000fe20007810000 */
[--C-:B------:R-:W-:Y:S01]  /*4d60*/  FFMA.FTZ R10, R10, UR10, -R166.reuse ;  /* 0x0000000a0a0a7c23 */ /* 0x100fe200080108a6 */
[----:B------:R-:W-:Y:S01]  /*4d70*/  ISETP.GT.AND P4, PT, R184, 0x29, PT ;  /* 0x00000029b800780c */ /* 0x000fe20003f84270 */
[----:B------:R-:W1:Y:S01]  /*4d80*/  MUFU.TANH R174, R174 ;  /* 0x000000ae00ae7308 */ /* 0x000e620000002400 */
[----:B--2---:R-:W-:Y:S01]  /*4d90*/  FSEL R170, R170, -INF , P3 ;  /* 0xff800000aaaa7808 */ /* 0x004fe20001800000 */
[--C-:B------:R-:W-:Y:S01]  /*4da0*/  FFMA.FTZ R11, R11, UR10, -R166.reuse ;  /* 0x0000000a0b0b7c23 */ /* 0x100fe200080108a6 */
[----:B------:R-:W-:Y:S01]  /*4db0*/  FMNMX.FTZ R179, R168, R179, !PT ;  /* 0x000000b3a8b37209 */ /* 0x000fe20007810000 */
[--C-:B------:R-:W-:Y:S01]  /*4dc0*/  FFMA.FTZ R14, R14, UR10, -R166.reuse ;  /* 0x0000000a0e0e7c23 */ /* 0x100fe200080108a6 */
[----:B----4-:R-:W-:Y:S01]  /*4dd0*/  FSEL R171, R172, -INF , P4 ;  /* 0xff800000acab7808 */ /* 0x010fe20002000000 */
[--C-:B------:R-:W-:Y:S01]  /*4de0*/  FFMA.FTZ R13, R13, UR10, -R166.reuse ;  /* 0x0000000a0d0d7c23 */ /* 0x100fe200080108a6 */
[----:B------:R-:W-:Y:S01]  /*4df0*/  ISETP.GT.AND P3, PT, R184, 0x30, PT ;  /* 0x00000030b800780c */ /* 0x000fe20003f64270 */
[----:B------:R-:W2:Y:S01]  /*4e00*/  MUFU.TANH R176, R176 ;  /* 0x000000b000b07308 */ /* 0x000ea20000002400 */
[----:B------:R-:W-:Y:S01]  /*4e10*/  FMNMX.FTZ R172, R170, R179, !PT ;  /* 0x000000b3aaac7209 */ /* 0x000fe20007810000 */
[--C-:B------:R-:W-:Y:S01]  /*4e20*/  FFMA.FTZ R15, R15, UR10, -R166.reuse ;  /* 0x0000000a0f0f7c23 */ /* 0x100fe200080108a6 */
[----:B------:R-:W-:Y:S01]  /*4e30*/  ISETP.GT.AND P4, PT, R184, 0x31, PT ;  /* 0x00000031b800780c */ /* 0x000fe20003f84270 */
        /* <DEDUP_REMOVED lines=8> */
[----:B------:R-:W-:Y:S01]  /*4ec0*/  FFMA.FTZ R152, R152, UR10, -R166 ;  /* 0x0000000a98987c23 */ /* 0x000fe200080108a6 */
[----:B------:R-:W-:-:S02]  /*4ed0*/  FMNMX.FTZ R179, R173, R188, !PT ;  /* 0x000000bcadb37209 */ /* 0x000fc40007810000 */
[----:B------:R-:W-:Y:S01]  /*4ee0*/  ISETP.GT.AND P4, PT, R184, 0x39, PT ;  /* 0x00000039b800780c */ /* 0x000fe20003f84270 */
[----:B------:R-:W1:Y:S01]  /*4ef0*/  MUFU.TANH R178, R178 ;  /* 0x000000b200b27308 */ /* 0x000e620000002400 */
[----:B------:R-:W-:-:S07]  /*4f00*/  FMNMX.FTZ R188, R174, R179, !PT ;  /* 0x000000b3aebc7209 */ /* 0x000fce0007810000 */
[----:B------:R-:W4:Y:S08]  /*4f10*/  MUFU.TANH R181, R181 ;  /* 0x000000b500b57308 */ /* 0x000f300000002400 */
[----:B------:R5:W-:Y:S08]  /*4f20*/  MUFU.EX2 R162, R189 ;  /* 0x000000bd00a27308 */ /* 0x000bf00000000800 */
[----:B------:R-:W0:Y:S01]  /*4f30*/  MUFU.TANH R180, R180 ;  /* 0x000000b400b47308 */ /* 0x000e220000002400 */
[----:B-----5:R-:W-:Y:S01]  /*4f40*/  FFMA.FTZ R189, R175, UR10, -R166 ;  /* 0x0000000aafbd7c23 */ /* 0x020fe200080108a6 */
[----:B--2---:R-:W-:-:S02]  /*4f50*/  FSEL R175, R176, -INF , P3 ;  /* 0xff800000b0af7808 */ /* 0x004fc40001800000 */
[----:B------:R-:W-:Y:S02]  /*4f60*/  ISETP.GT.AND P3, PT, R184, 0x40, PT ;  /* 0x00000040b800780c */ /* 0x000fe40003f64270 */
[----:B---3--:R-:W-:Y:S02]  /*4f70*/  FSEL R176, R177, -INF , P4 ;  /* 0xff800000b1b07808 */ /* 0x008fe40002000000 */
[----:B------:R-:W-:Y:S01]  /*4f80*/  MUFU.TANH R183, R183 ;  /* 0x000000b700b77308 */ /* 0x000fe20000002400 */
[----:B------:R-:W-:Y:S02]  /*4f90*/  FMNMX.FTZ R179, R175, R188, !PT ;  /* 0x000000bcafb37209 */ /* 0x000fe40007810000 */
[----:B-1----:R-:W-:Y:S02]  /*4fa0*/  FSEL R177, R178, -INF , P3 ;  /* 0xff800000b2b17808 */ /* 0x002fe40001800000 */
[----:B------:R-:W-:Y:S02]  /*4fb0*/  ISETP.GT.AND P4, PT, R184, 0x41, PT ;  /* 0x00000041b800780c */ /* 0x000fe40003f84270 */
[----:B------:R-:W-:Y:S01]  /*4fc0*/  FMNMX.FTZ R178, R176, R179, !PT ;  /* 0x000000b3b0b27209 */ /* 0x000fe20007810000 */
[----:B------:R-:W1:Y:S01]  /*4fd0*/  MUFU.TANH R182, R182 ;  /* 0x000000b600b67308 */ /* 0x000e620000002400 */
[----:B------:R-:W-:-:S02]  /*4fe0*/  ISETP.GT.AND P3, PT, R184, 0x48, PT ;  /* 0x00000048b800780c */ /* 0x000fc40003f64270 */
[----:B----4-:R-:W-:Y:S02]  /*4ff0*/  FSEL R179, R181, -INF , P4 ;  /* 0xff800000b5b37808 */ /* 0x010fe40002000000 */
[----:B------:R-:W-:Y:S02]  /*5000*/  FMNMX.FTZ R178, R177, R178, !PT ;  /* 0x000000b2b1b27209 */ /* 0x000fe40007810000 */
[----:B------:R-:W-:Y:S01]  /*5010*/  ISETP.GT.AND P4, PT, R184, 0x49, PT ;  /* 0x00000049b800780c */ /* 0x000fe20003f84270 */
[----:B------:R-:W2:Y:S01]  /*5020*/  MUFU.TANH R185, R185 ;  /* 0x000000b900b97308 */ /* 0x000ea20000002400 */
[----:B0-----:R-:W-:Y:S02]  /*5030*/  FSEL R180, R180, -INF , P3 ;  /* 0xff800000b4b47808 */ /* 0x001fe40001800000 */
[----:B------:R-:W-:Y:S02]  /*5040*/  FMNMX.FTZ R181, R179, R178, !PT ;  /* 0x000000b2b3b57209 */ /* 0x000fe40007810000 */
[----:B------:R-:W-:-:S02]  /*5050*/  ISETP.GT.AND P3, PT, R184, 0x50, PT ;  /* 0x00000050b800780c */ /* 0x000fc40003f64270 */
[----:B------:R-:W-:Y:S01]  /*5060*/  FMNMX.FTZ R188, R180, R181, !PT ;  /* 0x000000b5b4bc7209 */ /* 0x000fe20007810000 */
[----:B------:R-:W0:Y:S01]  /*5070*/  MUFU.TANH R186, R186 ;  /* 0x000000ba00ba7308 */ /* 0x000e220000002400 */
[----:B-1----:R-:W-:Y:S02]  /*5080*/  FSEL R181, R182, -INF , P3 ;  /* 0xff800000b6b57808 */ /* 0x002fe40001800000 */
[----:B------:R-:W-:-:S05]  /*5090*/  ISETP.GT.AND P3, PT, R184, 0x58, PT ;  /* 0x00000058b800780c */ /* 0x000fca0003f64270 */
[----:B------:R1:W-:Y:S08]  /*50a0*/  MUFU.EX2 R172, R189 ;  /* 0x000000bd00ac7308 */ /* 0x0003f00000000800 */
[----:B------:R-:W3:Y:S01]  /*50b0*/  MUFU.TANH R187, R187 ;  /* 0x000000bb00bb7308 */ /* 0x000ee20000002400 */
[----:B-1----:R-:W-:Y:S01]  /*50c0*/  FFMA.FTZ R189, R163, UR10, -R166 ;  /* 0x0000000aa3bd7c23 */ /* 0x002fe200080108a6 */
[----:B------:R-:W-:-:S02]  /*50d0*/  FSEL R163, R183, -INF , P4 ;  /* 0xff800000b7a37808 */ /* 0x000fc40002000000 */
[C---:B------:R-:W-:Y:S02]  /*50e0*/  ISETP.GT.AND P4, PT, R184.reuse, 0x51, PT ;  /* 0x00000051b800780c */ /* 0x040fe40003f84270 */
[----:B------:R-:W-:Y:S02]  /*50f0*/  FMNMX.FTZ R188, R163, R188, !PT ;  /* 0x000000bca3bc7209 */ /* 0x000fe40007810000 */
[----:B--2---:R-:W-:Y:S01]  /*5100*/  FSEL R182, R185, -INF , P4 ;  /* 0xff800000b9b67808 */ /* 0x004fe20002000000 */
[----:B------:R1:W-:Y:S01]  /*5110*/  MUFU.EX2 R178, R189 ;  /* 0x000000bd00b27308 */ /* 0x0003e20000000800 */
[----:B------:R-:W-:Y:S02]  /*5120*/  FMNMX.FTZ R183, R181, R188, !PT ;  /* 0x000000bcb5b77209 */ /* 0x000fe40007810000 */
[----:B------:R-:W-:Y:S02]  /*5130*/  ISETP.GT.AND P4, PT, R184, 0x59, PT ;  /* 0x00000059b800780c */ /* 0x000fe40003f84270 */
[----:B0-----:R-:W-:-:S02]  /*5140*/  FSEL R184, R186, -INF , P3 ;  /* 0xff800000bab87808 */ /* 0x001fc40001800000 */
[----:B------:R-:W-:Y:S01]  /*5150*/  FMNMX.FTZ R185, R182, R183, !PT ;  /* 0x000000b7b6b97209 */ /* 0x000fe20007810000 */
[----:B------:R-:W-:Y:S01]  /*5160*/  MUFU.EX2 R159, R159 ;  /* 0x0000009f009f7308 */ /* 0x000fe20000000800 */
[----:B---3--:R-:W-:Y:S01]  /*5170*/  FSEL R186, R187, -INF , P4 ;  /* 0xff800000bbba7808 */ /* 0x008fe20002000000 */
[--C-:B-1----:R-:W-:Y:S01]  /*5180*/  FFMA.FTZ R189, R156, UR10, -R166.reuse ;  /* 0x0000000a9cbd7c23 */ /* 0x102fe200080108a6 */
[----:B------:R-:W-:Y:S01]  /*5190*/  FMNMX.FTZ R185, R184, R185, !PT ;  /* 0x000000b9b8b97209 */ /* 0x000fe20007810000 */
[--C-:B------:R-:W-:Y:S01]  /*51a0*/  FFMA.FTZ R156, R155, UR10, -R166.reuse ;  /* 0x0000000a9b9c7c23 */ /* 0x100fe200080108a6 */
[--C-:B------:R-:W-:Y:S02]  /*51b0*/  FFMA.FTZ R187, R3, UR10, -R166.reuse ;  /* 0x0000000a03bb7c23 */ /* 0x100fe400080108a6 */
[----:B------:R-:W-:Y:S01]  /*51c0*/  FMNMX.FTZ R155, R186, R185, !PT ;  /* 0x000000b9ba9b7209 */ /* 0x000fe20007810000 */
[--C-:B------:R-:W-:Y:S01]  /*51d0*/  FFMA.FTZ R185, R12, UR10, -R166.reuse ;  /* 0x0000000a0cb97c23 */ /* 0x100fe200080108a6 */
[--C-:B------:R-:W-:Y:S01]  /*51e0*/  FFMA.FTZ R12, R9, UR10, -R166.reuse ;  /* 0x0000000a090c7c23 */ /* 0x100fe200080108a6 */
[----:B------:R-:W-:Y:S02]  /*51f0*/  MUFU.EX2 R157, R157 ;  /* 0x0000009d009d7308 */ /* 0x000fe40000000800 */
[----:B------:R-:W0:Y:S06]  /*5200*/  SHFL.BFLY PT, R188, R155, 0x2, 0x1f ;  /* 0x0c401f009bbc7f89 */ /* 0x000e2c00000e0000 */
[----:B------:R1:W-:Y:S08]  /*5210*/  MUFU.EX2 R183, R189 ;  /* 0x000000bd00b77308 */ /* 0x0003f00000000800 */
[----:B------:R-:W-:Y:S01]  /*5220*/  MUFU.EX2 R160, R160 ;  /* 0x000000a000a07308 */ /* 0x000fe20000000800 */
[----:B-1----:R-:W-:-:S07]  /*5230*/  FFMA.FTZ R189, R153, UR10, -R166 ;  /* 0x0000000a99bd7c23 */ /* 0x002fce00080108a6 */
[----:B------:R-:W-:Y:S01]  /*5240*/  MUFU.EX2 R169, R169 ;  /* 0x000000a900a97308 */ /* 0x000fe20000000800 */
[----:B0-----:R-:W-:-:S05]  /*5250*/  FMNMX.FTZ R188, R155, R188, !PT ;  /* 0x000000bc9bbc7209 */ /* 0x001fca0007810000 */
[----:B------:R-:W0:Y:S02]  /*5260*/  SHFL.BFLY PT, R3, R188, 0x1, 0x1f ;  /* 0x0c201f00bc037f89 */ /* 0x000e2400000e0000 */
[----:B------:R-:W-:Y:S08]  /*5270*/  MUFU.EX2 R165, R165 ;  /* 0x000000a500a57308 */ /* 0x000ff00000000800 */
[----:B------:R-:W-:Y:S08]  /*5280*/  MUFU.EX2 R158, R158 ;  /* 0x0000009e009e7308 */ /* 0x000ff00000000800 */
[----:B------:R-:W-:Y:S01]  /*5290*/  MUFU.EX2 R156, R156 ;  /* 0x0000009c009c7308 */ /* 0x000fe20000000800 */
[----:B0-----:R-:W-:-:S07]  /*52a0*/  FMNMX.FTZ R3, R188, R3, !PT ;  /* 0x00000003bc037209 */ /* 0x001fce0007810000 */
[----:B------:R-:W-:Y:S01]  /*52b0*/  MUFU.EX2 R185, R185 ;  /* 0x000000b900b97308 */ /* 0x000fe20000000800 */
[----:B------:R-:W-:Y:S02]  /*52c0*/  FSEL R188, R0, RZ, P6 ;  /* 0x000000ff00bc7208 */ /* 0x000fe40003000000 */
[C---:B------:R-:W-:Y:S01]  /*52d0*/  FSETP.NEU.FTZ.AND P3, PT, R3.reuse, -INF , PT ;  /* 0xff8000000300780b */ /* 0x040fe20003f7d000 */
[C---:B------:R-:W-:Y:S02]  /*52e0*/  FMUL.FTZ R196, R3.reuse, UR10 ;  /* 0x0000000a03c47c20 */ /* 0x040fe40008410000 */
[----:B------:R-:W-:Y:S01]  /*52f0*/  FADD.FTZ R188, -R188, R7 ;  /* 0x00000007bcbc7221 */ /* 0x000fe20000010100 */
[----:B------:R-:W-:Y:S01]  /*5300*/  FSEL R9, R3, RZ, P3 ;  /* 0x000000ff03097208 */ /* 0x000fe20001800000 */
[----:B------:R-:W-:Y:S01]  /*5310*/  MUFU.EX2 R10, R10 ;  /* 0x0000000a000a7308 */ /* 0x000fe20000000800 */
[----:B------:R-:W-:Y:S01]  /*5320*/  FSEL R196, R196, RZ, P3 ;  /* 0x000000ffc4c47208 */ /* 0x000fe20001800000 */
[----:B------:R-:W-:-:S02]  /*5330*/  FMUL.FTZ R188, R188, UR10 ;  /* 0x0000000abcbc7c20 */ /* 0x000fc40008410000 */
[----:B------:R-:W-:Y:S02]  /*5340*/  FADD.FTZ R9, -R9, R8 ;  /* 0x0000000809097221 */ /* 0x000fe40000010100 */
[--C-:B------:R-:W-:Y:S01]  /*5350*/  FFMA.FTZ R191, R213, UR10, -R196.reuse ;  /* 0x0000000ad5bf7c23 */ /* 0x100fe200080108c4 */
[--C-:B------:R-:W-:Y:S01]  /*5360*/  FFMA.FTZ R166, R215, UR10, -R196.reuse ;  /* 0x0000000ad7a67c23 */ /* 0x100fe200080108c4 */
[----:B------:R-:W0:Y:S01]  /*5370*/  MUFU.EX2 R188, R188 ;  /* 0x000000bc00bc7308 */ /* 0x000e220000000800 */
[----:B------:R-:W-:Y:S01]  /*5380*/  FMUL.FTZ R8, R9, UR10 ;  /* 0x0000000a09087c20 */ /* 0x000fe20008410000 */
        /* <DEDUP_REMOVED lines=14> */
[----:B------:R-:W1:Y:S01]  /*5470*/  MUFU.EX2 R8, R8 ;  /* 0x0000000800087308 */ /* 0x000e620000000800 */
[----:B0-----:R-:W-:Y:S01]  /*5480*/  FFMA.FTZ R9, R188, R4, R159 ;  /* 0x00000004bc097223 */ /* 0x001fe2000001009f */
[--C-:B------:R-:W-:Y:S01]  /*5490*/  FFMA.FTZ R182, R182, UR10, -R196.reuse ;  /* 0x0000000ab6b67c23 */ /* 0x100fe200080108c4 */
[--C-:B------:R-:W-:Y:S01]  /*54a0*/  FFMA.FTZ R184, R184, UR10, -R196.reuse ;  /* 0x0000000ab8b87c23 */ /* 0x100fe200080108c4 */
[----:B------:R-:W-:Y:S01]  /*54b0*/  FFMA.FTZ R186, R186, UR10, -R196 ;  /* 0x0000000ababa7c23 */ /* 0x000fe200080108c4 */
        /* <DEDUP_REMOVED lines=36> */
[----:B----4-:R-:W-:Y:S01]  /*5700*/  FADD.FTZ R153, R160, R9 ;  /* 0x00000009a0997221 */ /* 0x010fe20000010000 */
[----:B-1----:R-:W-:Y:S01]  /*5710*/  FFMA.FTZ R9, R8, R5, R191 ;  /* 0x0000000508097223 */ /* 0x002fe200000100bf */
[----:B------:R-:W-:Y:S01]  /*5720*/  FFMA.FTZ R5, R175, UR10, -R196 ;  /* 0x0000000aaf057c23 */ /* 0x000fe200080108c4 */
[-C--:B------:R-:W-:Y:S01]  /*5730*/  FMUL.FTZ R83, R83, R188.reuse ;  /* 0x000000bc53537220 */ /* 0x080fe20000410000 */
[----:B------:R-:W-:Y:S01]  /*5740*/  FADD.FTZ R4, R172, R153 ;  /* 0x00000099ac047221 */ /* 0x000fe20000010000 */
[----:B0-----:R-:W-:Y:S01]  /*5750*/  FADD.FTZ R153, R166, R9 ;  /* 0x00000009a6997221 */ /* 0x001fe20000010000 */
[----:B------:R-:W-:Y:S01]  /*5760*/  IADD3 R9, -R216, 0xb, RZ ;  /* 0x0000000bd8097810 */ /* 0x000fe20007ffe1ff */
[----:B------:R-:W0:Y:S01]  /*5770*/  MUFU.EX2 R195, R195 ;  /* 0x000000c300c37308 */ /* 0x000e220000000800 */
[----:B------:R-:W-:Y:S01]  /*5780*/  FADD.FTZ R174, R169, R4 ;  /* 0x00000004a9ae7221 */ /* 0x000fe20000010000 */
[----:B--2---:R-:W-:Y:S01]  /*5790*/  FADD.FTZ R4, R190, R153 ;  /* 0x00000099be047221 */ /* 0x004fe20000010000 */
[-C--:B------:R-:W-:Y:S01]  /*57a0*/  FMUL.FTZ R86, R86, R188.reuse ;  /* 0x000000bc56567220 */ /* 0x080fe20000410000 */
[-C--:B------:R-:W-:Y:S01]  /*57b0*/  FMUL.FTZ R87, R87, R188.reuse ;  /* 0x000000bc57577220 */ /* 0x080fe20000410000 */
[----:B------:R-:W-:Y:S01]  /*57c0*/  FADD.FTZ R155, R165, R174 ;  /* 0x000000aea59b7221 */ /* 0x000fe20000010000 */
[----:B---3--:R-:W-:Y:S01]  /*57d0*/  FADD.FTZ R153, R193, R4 ;  /* 0x00000004c1997221 */ /* 0x008fe20000010000 */
[----:B------:R-:W-:Y:S01]  /*57e0*/  @!P2 VIADD R4, R199, 0x22840 ;  /* 0x00022840c704a836 */ /* 0x000fe20000000000 */
[----:B------:R-:W1:Y:S01]  /*57f0*/  MUFU.EX2 R164, R164 ;  /* 0x000000a400a47308 */ /* 0x000e620000000800 */
[----:B------:R-:W-:Y:S01]  /*5800*/  FADD.FTZ R155, R178, R155 ;  /* 0x0000009bb29b7221 */ /* 0x000fe20000010000 */
[----:B-----5:R-:W-:Y:S01]  /*5810*/  FADD.FTZ R198, R192, R153 ;  /* 0x00000099c0c67221 */ /* 0x020fe20000010000 */
[----:B------:R-:W-:Y:S01]  /*5820*/  FFMA.FTZ R174, R176, UR10, -R196 ;  /* 0x0000000ab0ae7c23 */ /* 0x000fe200080108c4 */
[----:B------:R-:W-:Y:S01]  /*5830*/  @!P2 PRMT R4, RZ, 0x654, R4 ;  /* 0x00000654ff04a816 */ /* 0x000fe20000000004 */
[----:B------:R-:W-:Y:S01]  /*5840*/  FADD.FTZ R202, R158, R155 ;  /* 0x0000009b9eca7221 */ /* 0x000fe20000010000 */
[----:B------:R2:W-:Y:S06]  /*5850*/  BAR.ARV R9, 0x100 ;  /* 0x000400090000751d */ /* 0x0005ec0000002000 */
[----:B------:R-:W3:Y:S01]  /*5860*/  MUFU.EX2 R197, R197 ;  /* 0x000000c500c57308 */ /* 0x000ee20000000800 */
[----:B0-----:R-:W-:Y:S01]  /*5870*/  FADD.FTZ R153, R195, R198 ;  /* 0x000000c6c3997221 */ /* 0x001fe20000010000 */
[----:B------:R-:W-:Y:S01]  /*5880*/  FADD.FTZ R155, R183, R202 ;  /* 0x000000cab79b7221 */ /* 0x000fe20000010000 */
[----:B------:R0:W-:Y:S01]  /*5890*/  @!P2 SYNCS.ARRIVE.TRANS64.RED.A1T0 RZ, [R4+URZ], RZ ;  /* 0x000000ff04ffa9a7 */ /* 0x0001e2000810043f */
[--C-:B------:R-:W-:Y:S01]  /*58a0*/  FFMA.FTZ R176, R177, UR10, -R196.reuse ;  /* 0x0000000ab1b07c23 */ /* 0x100fe200080108c4 */
[----:B-1----:R-:W-:Y:S01]  /*58b0*/  FADD.FTZ R198, R164, R153 ;  /* 0x00000099a4c67221 */ /* 0x002fe20000010000 */
[----:B------:R-:W-:Y:S01]  /*58c0*/  FADD.FTZ R202, R156, R155 ;  /* 0x0000009b9cca7221 */ /* 0x000fe20000010000 */
[--C-:B------:R-:W-:Y:S01]  /*58d0*/  FFMA.FTZ R177, R179, UR10, -R196.reuse ;  /* 0x0000000ab3b17c23 */ /* 0x100fe200080108c4 */
[----:B------:R-:W0:Y:S01]  /*58e0*/  MUFU.EX2 R194, R194 ;  /* 0x000000c200c27308 */ /* 0x000e220000000800 */
[----:B------:R-:W-:Y:S01]  /*58f0*/  FFMA.FTZ R179, R180, UR10, -R196 ;  /* 0x0000000ab4b37c23 */ /* 0x000fe200080108c4 */
[----:B------:R-:W-:Y:S01]  /*5900*/  FADD.FTZ R155, R185, R202 ;  /* 0x000000cab99b7221 */ /* 0x000fe20000010000 */
[----:B------:R-:W-:Y:S01]  /*5910*/  FFMA.FTZ R180, R163, UR10, -R196 ;  /* 0x0000000aa3b47c23 */ /* 0x000fe200080108c4 */
[-C--:B------:R-:W-:Y:S01]  /*5920*/  FMUL.FTZ R90, R90, R188.reuse ;  /* 0x000000bc5a5a7220 */ /* 0x080fe20000410000 */
[-C--:B------:R-:W-:Y:S01]  /*5930*/  FMUL.FTZ R91, R91, R188.reuse ;  /* 0x000000bc5b5b7220 */ /* 0x080fe20000410000 */
[-C--:B------:R-:W-:Y:S01]  /*5940*/  FMUL.FTZ R94, R94, R188.reuse ;  /* 0x000000bc5e5e7220 */ /* 0x080fe20000410000 */
[-C--:B------:R-:W-:Y:S01]  /*5950*/  FMUL.FTZ R95, R95, R188.reuse ;  /* 0x000000bc5f5f7220 */ /* 0x080fe20000410000 */
[----:B------:R-:W1:Y:S01]  /*5960*/  MUFU.EX2 R187, R187 ;  /* 0x000000bb00bb7308 */ /* 0x000e620000000800 */
[----:B---3--:R-:W-:Y:S01]  /*5970*/  FADD.FTZ R153, R197, R198 ;  /* 0x000000c6c5997221 */ /* 0x008fe20000010000 */
[----:B------:R-:W-:Y:S01]  /*5980*/  FADD.FTZ R198, R10, R155 ;  /* 0x0000009b0ac67221 */ /* 0x000fe20000010000 */
        /* <DEDUP_REMOVED lines=23> */
[----:B------:R-:W-:Y:S01]  /*5b00*/  F2FP.BF16.F32.PACK_AB R153, R162, R159 ;  /* 0x0000009fa299723e */ /* 0x000fe200000010ff */
[-C--:B------:R-:W-:Y:S01]  /*5b10*/  FMUL.FTZ R130, R130, R188.reuse ;  /* 0x000000bc82827220 */ /* 0x080fe20000410000 */
[----:B------:R-:W-:Y:S01]  /*5b20*/  F2FP.BF16.F32.PACK_AB R159, R178, R165 ;  /* 0x000000a5b29f723e */ /* 0x000fe200000010ff */
        /* <DEDUP_REMOVED lines=14> */
[----:B------:R-:W-:Y:S01]  /*5c10*/  FMUL.FTZ R151, R151, R188 ;  /* 0x000000bc97977220 */ /* 0x000fe20000410000 */
        /* <DEDUP_REMOVED lines=14> */
[----:B------:R-:W-:Y:S01]  /*5d00*/  F2FP.BF16.F32.PACK_AB R155, R160, R157 ;  /* 0x0000009da09b723e */ /* 0x000fe200000010ff */
[----:B------:R-:W-:Y:S01]  /*5d10*/  FMUL.FTZ R44, R44, R8 ;  /* 0x000000082c2c7220 */ /* 0x000fe20000410000 */
[----:B------:R-:W-:Y:S01]  /*5d20*/  F2FP.BF16.F32.PACK_AB R157, R169, R172 ;  /* 0x000000aca99d723e */ /* 0x000fe200000010ff */
[----:B------:R-:W-:Y:S01]  /*5d30*/  FMUL.FTZ R45, R45, R8 ;  /* 0x000000082d2d7220 */ /* 0x000fe20000410000 */
[----:B------:R-:W-:Y:S01]  /*5d40*/  F2FP.BF16.F32.PACK_AB R160, R7, R194 ;  /* 0x000000c207a0723e */ /* 0x000fe200000010ff */
[----:B------:R-:W-:Y:S01]  /*5d50*/  FMUL.FTZ R48, R48, R8 ;  /* 0x0000000830307220 */ /* 0x000fe20000410000 */
[----:B------:R-:W0:Y:S01]  /*5d60*/  MUFU.EX2 R13, R13 ;  /* 0x0000000d000d7308 */ /* 0x000e220000000800 */
[----:B-1----:R-:W-:Y:S01]  /*5d70*/  FADD.FTZ R162, R14, R161 ;  /* 0x000000a10ea27221 */ /* 0x002fe20000010000 */
[----:B------:R-:W-:Y:S01]  /*5d80*/  F2FP.BF16.F32.PACK_AB R161, R183, R158 ;  /* 0x0000009eb7a1723e */ /* 0x000fe200000010ff */
        /* <DEDUP_REMOVED lines=30> */
[----:B---3--:R-:W-:Y:S01]  /*5f70*/  FADD.FTZ R165, R15, R162 ;  /* 0x000000a20fa57221 */ /* 0x008fe20000010000 */
[----:B------:R-:W-:Y:S01]  /*5f80*/  F2FP.BF16.F32.PACK_AB R162, R201, R168 ;  /* 0x000000a8c9a2723e */ /* 0x000fe200000010ff */
[-C--:B------:R-:W-:Y:S01]  /*5f90*/  FMUL.FTZ R96, R96, R8.reuse ;  /* 0x0000000860607220 */ /* 0x080fe20000410000 */
[-C--:B------:R-:W-:Y:S01]  /*5fa0*/  FMUL.FTZ R97, R97, R8.reuse ;  /* 0x0000000861617220 */ /* 0x080fe20000410000 */
[-C--:B------:R-:W-:Y:S01]  /*5fb0*/  FMUL.FTZ R100, R100, R8.reuse ;  /* 0x0000000864647220 */ /* 0x080fe20000410000 */
[-C--:B------:R-:W-:Y:S01]  /*5fc0*/  FMUL.FTZ R101, R101, R8.reuse ;  /* 0x0000000865657220 */ /* 0x080fe20000410000 */
[----:B------:R-:W-:Y:S01]  /*5fd0*/  FMUL.FTZ R104, R104, R8 ;  /* 0x0000000868687220 */ /* 0x000fe20000410000 */
[----:B------:R-:W3:Y:S01]  /*5fe0*/  MUFU.EX2 R176, R176 ;  /* 0x000000b000b07308 */ /* 0x000ee20000000800 */
[----:B0-----:R-:W-:Y:S01]  /*5ff0*/  FADD.FTZ R167, R174, R163 ;  /* 0x000000a3aea77221 */ /* 0x001fe20000010000 */
[----:B------:R-:W-:Y:S01]  /*6000*/  F2FP.BF16.F32.PACK_AB R163, R185, R156 ;  /* 0x0000009cb9a3723e */ /* 0x000fe200000010ff */
[----:B------:R-:W-:Y:S01]  /*6010*/  FMUL.FTZ R105, R105, R8 ;  /* 0x0000000869697220 */ /* 0x000fe20000410000 */
[----:B------:R-:W-:Y:S01]  /*6020*/  F2FP.BF16.F32.PACK_AB R156, R195, R192 ;  /* 0x000000c0c39c723e */ /* 0x000fe200000010ff */
[-C--:B------:R-:W-:Y:S01]  /*6030*/  FMUL.FTZ R108, R108, R8.reuse ;  /* 0x000000086c6c7220 */ /* 0x080fe20000410000 */
[-C--:B------:R-:W-:Y:S01]  /*6040*/  FMUL.FTZ R109, R109, R8.reuse ;  /* 0x000000086d6d7220 */ /* 0x080fe20000410000 */
[----:B------:R-:W-:Y:S01]  /*6050*/  FMUL.FTZ R112, R112, R8 ;  /* 0x0000000870707220 */ /* 0x000fe20000410000 */
[----:B------:R-:W0:Y:S01]  /*6060*/  MUFU.EX2 R21, R21 ;  /* 0x0000001500157308 */ /* 0x000e220000000800 */
[C---:B-1----:R-:W-:Y:S01]  /*6070*/  FADD.FTZ R158, R20.reuse, R165 ;  /* 0x000000a5149e7221 */ /* 0x042fe20000010000 */
[----:B------:R-:W-:Y:S01]  /*6080*/  F2FP.BF16.F32.PACK_AB R165, R187, R10 ;  /* 0x0000000abba5723e */ /* 0x000fe200000010ff */
[-C--:B------:R-:W-:Y:S01]  /*6090*/  FMUL.FTZ R113, R113, R8.reuse ;  /* 0x0000000871717220 */ /* 0x080fe20000410000 */
[----:B------:R-:W-:Y:S01]  /*60a0*/  F2FP.BF16.F32.PACK_AB R171, R20, R15 ;  /* 0x0000000f14ab723e */ /* 0x000fe200000010ff */
        /* <DEDUP_REMOVED lines=24> */
[-C--:B------:R-:W-:Y:S01]  /*6230*/  FMUL.FTZ R144, R144, R8.reuse ;  /* 0x0000000890907220 */ /* 0x080fe20000410000 */
[-C--:B------:R-:W-:Y:S01]  /*6240*/  FMUL.FTZ R145, R145, R8.reuse ;  /* 0x0000000891917220 */ /* 0x080fe20000410000 */
[----:B------:R-:W-:Y:S01]  /*6250*/  FMUL.FTZ R148, R148, R8 ;  /* 0x0000000894947220 */ /* 0x000fe20000410000 */
[----:B------:R-:W1:Y:S01]  /*6260*/  MUFU.EX2 R152, R152 ;  /* 0x0000009800987308 */ /* 0x000e620000000800 */
[C---:B---3--:R-:W-:Y:S01]  /*6270*/  FADD.FTZ R11, R154.reuse, R169 ;  /* 0x000000a99a0b7221 */ /* 0x048fe20000010000 */
[----:B------:R-:W-:Y:S01]  /*6280*/  F2FP.BF16.F32.PACK_AB R169, R13, R14 ;  /* 0x0000000e0da9723e */ /* 0x000fe200000010ff */
[----:B------:R-:W-:Y:S01]  /*6290*/  FMUL.FTZ R149, R149, R8 ;  /* 0x0000000895957220 */ /* 0x000fe20000410000 */
[----:B------:R-:W-:-:S02]  /*62a0*/  F2FP.BF16.F32.PACK_AB R173, R154, R21 ;  /* 0x000000159aad723e */ /* 0x000fc400000010ff */
[----:B------:R-:W-:Y:S02]  /*62b0*/  F2FP.BF16.F32.PACK_AB R154, R193, R190 ;  /* 0x000000bec19a723e */ /* 0x000fe400000010ff */
        /* <DEDUP_REMOVED lines=13> */
[----:B---3--:R-:W-:Y:S01]  /*6390*/  FADD.FTZ R10, R184, R13 ;  /* 0x0000000db80a7221 */ /* 0x008fe20000010000 */
[C---:B0-----:R-:W-:Y:S01]  /*63a0*/  F2FP.BF16.F32.PACK_AB R175, R189.reuse, R152 ;  /* 0x00000098bdaf723e */ /* 0x041fe200000010ff */
[----:B------:R-:W-:Y:S01]  /*63b0*/  FADD.FTZ R4, R189, R4 ;  /* 0x00000004bd047221 */ /* 0x000fe20000010000 */
[----:B------:R-:W-:Y:S02]  /*63c0*/  F2FP.BF16.F32.PACK_AB R152, R166, R191 ;  /* 0x000000bfa698723e */ /* 0x000fe400000010ff */
[----:B------:R-:W-:Y:S01]  /*63d0*/  F2FP.BF16.F32.PACK_AB R166, R174, R5 ;  /* 0x00000005aea6723e */ /* 0x000fe200000010ff */
[C---:B-1----:R-:W-:Y:S01]  /*63e0*/  FADD.FTZ R5, R11.reuse, R10 ;  /* 0x0000000a0b057221 */ /* 0x042fe20000010000 */
[----:B------:R-:W-:Y:S01]  /*63f0*/  F2FP.BF16.F32.PACK_AB R174, R11, R184 ;  /* 0x000000b80bae723e */ /* 0x000fe200000010ff */
[----:B--2---:R-:W-:Y:S06]  /*6400*/  @!P0 BRA `(.L_x_4166) ;  /* 0x0000000000048947 */ /* 0x004fec0003800000 */
[----:B------:R-:W-:Y:S01]  /*6410*/  BPT.TRAP 0x1 ;  /* 0x000000040000795c */ /* 0x000fe20000300000 */
.L_x_4166:
[----:B------:R0:W1:Y:S01]  /*6420*/  SYNCS.PHASECHK.TRANS64.TRYWAIT P3, [UR27+0x22850], R6 ;  /* 0x02285006ff0075a7 */ /* 0x000062000806015b */
[----:B------:R-:W-:Y:S05]  /*6430*/  @!P0 BRA `(.L_x_4167) ;  /* 0x0000000000048947 */ /* 0x000fea0003800000 */
[----:B------:R-:W-:Y:S01]  /*6440*/  BPT.TRAP 0x1 ;  /* 0x000000040000795c */ /* 0x000fe20000300000 */
.L_x_4167:
[----:B-1----:R-:W-:Y:S05]  /*6450*/  @P3 BRA `(.L_x_4168) ;  /* 0x0000000000083947 */ /* 0x002fea0003800000 */
[----:B------:R-:W1:Y:S02]  /*6460*/  SYNCS.PHASECHK.TRANS64.TRYWAIT P3, [UR27+0x22850], R6 ;  /* 0x02285006ff0075a7 */ /* 0x000e64000806015b */
[----:B-1----:R-:W-:Y:S05]  /*6470*/  @!P3 BRA `(.L_x_4169) ;  /* 0x000000a000c8b947 */ /* 0x002fea0003800000 */
.L_x_4168:
[----:B------:R-:W2:Y:S01]  /*6480*/  S2R R7, SR_TID.X ;  /* 0x0000000000077919 */ /* 0x000ea20000002100 */
[----:B------:R-:W-:Y:S01]  /*6490*/  UIMAD UR11, UR36, 0xc00, UR21 ;  /* 0x00000c00240b78a4 */ /* 0x000fe2000f8e0215 */
[----:B-1----:R-:W-:Y:S01]  /*64a0*/  @!P2 VIADD R199, R199, 0x22860 ;  /* 0x00022860c7c7a836 */ /* 0x002fe20000000000 */
[----:B------:R-:W-:Y:S01]  /*64b0*/  UMOV UR7, 0x40000040 ;  /* 0x4000004000077882 */ /* 0x000fe20000000000 */
[----:B------:R-:W-:Y:S01]  /*64c0*/  UISETP.GT.AND UP1, UPT, UR23, UR22, UPT ;  /* 0x000000161700728c */ /* 0x000fe2000bf24270 */
[----:B------:R-:W-:Y:S01]  /*64d0*/  IMAD.MOV.U32 R8, RZ, RZ, R3 ;  /* 0x000000ffff087224 */ /* 0x000fe200078e0003 */
[----:B------:R-:W-:Y:S01]  /*64e0*/  UIADD3 UR23, UR23, -0x1, URZ ;  /* 0xffffffff17177890 */ /* 0x000fe2000fffe03f */
[----:B------:R-:W-:Y:S01]  /*64f0*/  @!P2 PRMT R199, RZ, 0x654, R199 ;  /* 0x00000654ffc7a816 */ /* 0x000fe200000000c7 */
[----:B------:R-:W-:Y:S02]  /*6500*/  UMOV UR6, UR11 ;  /* 0x0000000b00067c82 */ /* 0x000fe40008000000 */
[----:B------:R-:W-:-:S02]  /*6510*/  PLOP3.LUT P3, PT, PT, PT, UP1, 0x80, 0x0 ;  /* 0x000000000000781c */ /* 0x000fc40003f6f018 */
        /* <DEDUP_REMOVED lines=39> */
.L_x_4161:
[----:B------:R-:W-:-:S13]  /*6790*/  ISETP.LE.AND P1, PT, RZ, UR23, PT ;  /* 0x00000017ff007c0c */ /* 0x000fda000bf23270 */
[----:B------:R-:W-:Y:S05]  /*67a0*/  @!P1 BRA `(.L_x_4171) ;  /* 0x0000002000d09947 */ /* 0x000fea0003800000 */
[----:B------:R-:W-:Y:S01]  /*67b0*/  IMAD.MOV.U32 R7, RZ, RZ, R0 ;  /* 0x000000ffff077224 */ /* 0x000fe200078e0000 */
[----:B------:R-:W-:Y:S01]  /*67c0*/  ULDC UR25, c[0x0][0x9d8] ;  /* 0x0002760000197ab9 */ /* 0x000fe20000000800 */
[----:B------:R-:W-:Y:S01]  /*67d0*/  IMAD.MOV.U32 R8, RZ, RZ, R3 ;  /* 0x000000ffff087224 */ /* 0x000fe200078e0003 */
[----:B------:R-:W-:-:S06]  /*67e0*/  ULDC UR22, c[0x0][0x988] ;  /* 0x0002620000167ab9 */ /* 0x000fcc0000000800 */
.L_x_4180:
[----:B------:R-:W-:-:S04]  /*67f0*/  UIADD3 UR36, UR36, 0x1, URZ ;  /* 0x0000000124247890 */ /* 0x000fc8000fffe03f */
[----:B------:R-:W-:-:S04]  /*6800*/  UISETP.NE.AND UP0, UPT, UR36, 0x2, UPT ;  /* 0x000000022400788c */ /* 0x000fc8000bf05270 */
[----:B------:R-:W-:Y:S02]  /*6810*/  USEL UR6, URZ, 0x1, UP0 ;  /* 0x000000013f067887 */ /* 0x000fe40008000000 */
[----:B------:R-:W-:Y:S02]  /*6820*/  USEL UR36, UR36, URZ, UP0 ;  /* 0x0000003f24247287 */ /* 0x000fe40008000000 */
[----:B------:R-:W-:Y:S01]  /*6830*/  ULOP3.LUT UR37, UR37, UR6, URZ, 0x3c, !UPT ;  /* 0x0000000625257292 */ /* 0x000fe2000f8e3c3f */
[----:B-1----:R-:W-:Y:S11]  /*6840*/  @!P0 BRA `(.L_x_4172) ;  /* 0x0000000000048947 */ /* 0x002ff60003800000 */
[----:B------:R-:W-:Y:S01]  /*6850*/  BPT.TRAP 0x1 ;  /* 0x000000040000795c */ /* 0x000fe20000300000 */
.L_x_4172:
[----:B------:R-:W1:Y:S01]  /*6860*/  S2UR UR7, SR_CgaCtaId ;  /* 0x00000000000779c3 */ /* 0x000e620000008800 */
[----:B------:R-:W-:Y:S01]  /*6870*/  UMOV UR6, 0x400 ;  /* 0x0000040000067882 */ /* 0x000fe20000000000 */
[----:B0-----:R-:W-:-:S05]  /*6880*/  IMAD.U32 R6, RZ, RZ, UR37 ;  /* 0x00000025ff067e24 */ /* 0x001fca000f8e00ff */
[----:B------:R-:W-:Y:S01]  /*6890*/  SHF.L.U32 R6, R6, 0x1f, RZ ;  /* 0x0000001f06067819 */ /* 0x000fe200000006ff */
[----:B-1----:R-:W-:-:S04]  /*68a0*/  ULEA UR6, UR7, UR6, 0x18 ;  /* 0x0000000607067291 */ /* 0x002fc8000f8ec03f */
[----:B------:R-:W-:-:S09]  /*68b0*/  ULEA UR24, UR36, UR6, 0x3 ;  /* 0x0000000624187291 */ /* 0x000fd2000f8e183f */
[----:B------:R0:W1:Y:S01]  /*68c0*/  SYNCS.PHASECHK.TRANS64.TRYWAIT P1, [UR24+0x22830], R6 ;  /* 0x02283006ff0075a7 */ /* 0x0000620008020158 */
[----:B------:R-:W-:Y:S05]  /*68d0*/  @!P0 BRA `(.L_x_4173) ;  /* 0x0000000000048947 */ /* 0x000fea0003800000 */
[----:B------:R-:W-:Y:S01]  /*68e0*/  BPT.TRAP 0x1 ;  /* 0x000000040000795c */ /* 0x000fe20000300000 */
.L_x_4173:
[----:B-1----:R-:W-:Y:S05]  /*68f0*/  @P1 BRA `(.L_x_4174) ;  /* 0x0000000000081947 */ /* 0x002fea0003800000 */
[----:B------:R-:W1:Y:S02]  /*6900*/  SYNCS.PHASECHK.TRANS64.TRYWAIT P1, [UR24+0x22830], R6 ;  /* 0x02283006ff0075a7 */ /* 0x000e640008020158 */
[----:B-1----:R-:W-:Y:S05]  /*6910*/  @!P1 BRA `(.L_x_4175) ;  /* 0x0000009c00b49947 */ /* 0x002fea0003800000 */
.L_x_4174:
        /* <DEDUP_REMOVED lines=121> */
[----:B------:R-:W4:Y:S08]  /*70b0*/  MUFU.TANH R14, R14 ;  /* 0x0000000e000e7308 */ /* 0x000f300000002400 */
[----:B------:R-:W5:Y:S08]  /*70c0*/  MUFU.TANH R15, R15 ;  /* 0x0000000f000f7308 */ /* 0x000f700000002400 */
[----:B------:R-:W0:Y:S01]  /*70d0*/  MUFU.TANH R21, R21 ;  /* 0x0000001500157308 */ /* 0x000e220000002400 */
[----:B---3--:R-:W-:Y:S01]  /*70e0*/  FMNMX.FTZ R192, R3, R184, !PT ;  /* 0x000000b803c07209 */ /* 0x008fe20007810000 */
[----:B------:R-:W-:Y:S01]  /*70f0*/  FMUL.FTZ R184, R190, UR25 ;  /* 0x00000019beb87c20 */ /* 0x000fe20008410000 */
[----:B-1----:R-:W-:-:S05]  /*7100*/  FMNMX.FTZ R190, R10, R7, !PT ;  /* 0x000000070abe7209 */ /* 0x002fca0007810000 */
[----:B------:R-:W1:Y:S01]  /*7110*/  MUFU.TANH R153, R153 ;  /* 0x0000009900997308 */ /* 0x000e620000002400 */
[----:B------:R-:W3:Y:S07]  /*7120*/  SHFL.BFLY PT, R3, R192, 0x1, 0x1f ;  /* 0x0c201f00c0037f89 */ /* 0x000eee00000e0000 */
[----:B------:R-:W1:Y:S08]  /*7130*/  MUFU.TANH R155, R155 ;  /* 0x0000009b009b7308 */ /* 0x000e700000002400 */
[----:B------:R-:W1:Y:S08]  /*7140*/  MUFU.TANH R157, R157 ;  /* 0x0000009d009d7308 */ /* 0x000e700000002400 */
[----:B------:R-:W1:Y:S01]  /*7150*/  MUFU.TANH R159, R159 ;  /* 0x0000009f009f7308 */ /* 0x000e620000002400 */
[----:B---3--:R-:W-:-:S05]  /*7160*/  FMNMX.FTZ R3, R192, R3, !PT ;  /* 0x00000003c0037209 */ /* 0x008fca0007810000 */
[C---:B------:R-:W-:Y:S02]  /*7170*/  FMUL.FTZ R201, R3.reuse, UR10 ;  /* 0x0000000a03c97c20 */ /* 0x040fe40008410000 */
[----:B------:R-:W3:Y:S01]  /*7180*/  MUFU.TANH R161, R161 ;  /* 0x000000a100a17308 */ /* 0x000ee20000002400 */
[----:B------:R-:W-:Y:S01]  /*7190*/  FADD.FTZ R8, -R3, R8 ;  /* 0x0000000803087221 */ /* 0x000fe20000010100 */
[--C-:B------:R-:W-:Y:S01]  /*71a0*/  FFMA.FTZ R191, R9, UR10, -R201.reuse ;  /* 0x0000000a09bf7c23 */ /* 0x100fe200080108c9 */
[----:B--2---:R-:W-:Y:S02]  /*71b0*/  FMNMX.FTZ R9, R11, R190, !PT ;  /* 0x000000be0b097209 */ /* 0x004fe40007810000 */
[----:B------:R-:W-:Y:S01]  /*71c0*/  FMUL.FTZ R8, R8, UR10 ;  /* 0x0000000a08087c20 */ /* 0x000fe20008410000 */
[--C-:B------:R-:W-:Y:S01]  /*71d0*/  FFMA.FTZ R12, R12, UR10, -R201.reuse ;  /* 0x0000000a0c0c7c23 */ /* 0x100fe200080108c9 */
[--C-:B------:R-:W-:Y:S01]  /*71e0*/  FFMA.FTZ R193, R152, UR10, -R201.reuse ;  /* 0x0000000a98c17c23 */ /* 0x100fe200080108c9 */
[----:B----4-:R-:W-:Y:S01]  /*71f0*/  FMNMX.FTZ R190, R14, R9, !PT ;  /* 0x000000090ebe7209 */ /* 0x010fe20007810000 */
[--C-:B------:R-:W-:Y:S01]  /*7200*/  FFMA.FTZ R9, R0, UR10, -R201.reuse ;  /* 0x0000000a00097c23 */ /* 0x100fe200080108c9 */
[----:B------:R-:W2:Y:S01]  /*7210*/  MUFU.TANH R163, R163 ;  /* 0x000000a300a37308 */ /* 0x000ea20000002400 */
[--C-:B------:R-:W-:Y:S01]  /*7220*/  FFMA.FTZ R13, R13, UR10, -R201.reuse ;  /* 0x0000000a0d0d7c23 */ /* 0x100fe200080108c9 */
[----:B-----5:R-:W-:Y:S01]  /*7230*/  FMNMX.FTZ R0, R15, R190, !PT ;  /* 0x000000be0f007209 */ /* 0x020fe20007810000 */
[--C-:B------:R-:W-:Y:S01]  /*7240*/  FFMA.FTZ R20, R20, UR10, -R201.reuse ;  /* 0x0000000a14147c23 */ /* 0x100fe200080108c9 */
[--C-:B------:R-:W-:Y:S01]  /*7250*/  FFMA.FTZ R199, R164, UR10, -R201.reuse ;  /* 0x0000000aa4c77c23 */ /* 0x100fe200080108c9 */
[--C-:B------:R-:W-:Y:S01]  /*7260*/  FFMA.FTZ R164, R165, UR10, -R201.reuse ;  /* 0x0000000aa5a47c23 */ /* 0x100fe200080108c9 */
[----:B0-----:R-:W-:Y:S01]  /*7270*/  FMNMX.FTZ R0, R21, R0, !PT ;  /* 0x0000000015007209 */ /* 0x001fe20007810000 */
[--C-:B------:R-:W-:Y:S01]  /*7280*/  FFMA.FTZ R165, R166, UR10, -R201.reuse ;  /* 0x0000000aa6a57c23 */ /* 0x100fe200080108c9 */
[----:B------:R-:W0:Y:S01]  /*7290*/  MUFU.TANH R175, R175 ;  /* 0x000000af00af7308 */ /* 0x000e220000002400 */
[--C-:B------:R-:W-:Y:S01]  /*72a0*/  FFMA.FTZ R166, R167, UR10, -R201.reuse ;  /* 0x0000000aa7a67c23 */ /* 0x100fe200080108c9 */
[----:B-1----:R-:W-:Y:S01]  /*72b0*/  FMNMX.FTZ R0, R153, R0, !PT ;  /* 0x0000000099007209 */ /* 0x002fe20007810000 */
[--C-:B------:R-:W-:Y:S01]  /*72c0*/  FFMA.FTZ R167, R168, UR10, -R201.reuse ;  /* 0x0000000aa8a77c23 */ /* 0x100fe200080108c9 */
[--C-:B------:R-:W-:Y:S01]  /*72d0*/  FFMA.FTZ R168, R169, UR10, -R201.reuse ;  /* 0x0000000aa9a87c23 */ /* 0x100fe200080108c9 */
[--C-:B------:R-:W-:Y:S01]  /*72e0*/  FFMA.FTZ R169, R170, UR10, -R201.reuse ;  /* 0x0000000aaaa97c23 */ /* 0x100fe200080108c9 */
[----:B------:R-:W-:Y:S01]  /*72f0*/  FMNMX.FTZ R0, R155, R0, !PT ;  /* 0x000000009b007209 */ /* 0x000fe20007810000 */
[--C-:B------:R-:W-:Y:S01]  /*7300*/  FFMA.FTZ R192, R154, UR10, -R201.reuse ;  /* 0x0000000a9ac07c23 */ /* 0x100fe200080108c9 */
[----:B------:R-:W1:Y:S01]  /*7310*/  MUFU.TANH R178, R178 ;  /* 0x000000b200b27308 */ /* 0x000e620000002400 */
[--C-:B------:R-:W-:Y:S01]  /*7320*/  FFMA.FTZ R170, R171, UR10, -R201.reuse ;  /* 0x0000000aabaa7c23 */ /* 0x100fe200080108c9 */
[----:B------:R-:W-:Y:S01]  /*7330*/  FMNMX.FTZ R0, R157, R0, !PT ;  /* 0x000000009d007209 */ /* 0x000fe20007810000 */
[--C-:B------:R-:W-:Y:S01]  /*7340*/  FFMA.FTZ R171, R172, UR10, -R201.reuse ;  /* 0x0000000aacab7c23 */ /* 0x100fe200080108c9 */
[--C-:B------:R-:W-:Y:S01]  /*7350*/  FFMA.FTZ R172, R173, UR10, -R201.reuse ;  /* 0x0000000aadac7c23 */ /* 0x100fe200080108c9 */
[--C-:B------:R-:W-:Y:S01]  /*7360*/  FFMA.FTZ R173, R174, UR10, -R201.reuse ;  /* 0x0000000aaead7c23 */ /* 0x100fe200080108c9 */
[----:B------:R-:W-:Y:S01]  /*7370*/  FMNMX.FTZ R0, R159, R0, !PT ;  /* 0x000000009f007209 */ /* 0x000fe20007810000 */
[--C-:B------:R-:W-:Y:S01]  /*7380*/  FFMA.FTZ R195, R156, UR10, -R201.reuse ;  /* 0x0000000a9cc37c23 */ /* 0x100fe200080108c9 */
[----:B------:R-:W4:Y:S01]  /*7390*/  MUFU.TANH R179, R179 ;  /* 0x000000b300b37308 */ /* 0x000f220000002400 */
[--C-:B------:R-:W-:Y:S01]  /*73a0*/  FFMA.FTZ R174, R177, UR10, -R201.reuse ;  /* 0x0000000ab1ae7c23 */ /* 0x100fe200080108c9 */
[----:B---3--:R-:W-:Y:S01]  /*73b0*/  FMNMX.FTZ R0, R161, R0, !PT ;  /* 0x00000000a1007209 */ /* 0x008fe20007810000 */
[--C-:B------:R-:W-:Y:S01]  /*73c0*/  FFMA.FTZ R194, R158, UR10, -R201.reuse ;  /* 0x0000000a9ec27c23 */ /* 0x100fe200080108c9 */
[--C-:B------:R-:W-:Y:S01]  /*73d0*/  FFMA.FTZ R197, R160, UR10, -R201.reuse ;  /* 0x0000000aa0c57c23 */ /* 0x100fe200080108c9 */
[--C-:B------:R-:W-:Y:S01]  /*73e0*/  FFMA.FTZ R162, R162, UR10, -R201.reuse ;  /* 0x0000000aa2a27c23 */ /* 0x100fe200080108c9 */
[----:B--2---:R-:W-:Y:S01]  /*73f0*/  FMNMX.FTZ R0, R163, R0, !PT ;  /* 0x00000000a3007209 */ /* 0x004fe20007810000 */
[----:B------:R-:W-:Y:S01]  /*7400*/  FFMA.FTZ R177, R176, UR10, -R201 ;  /* 0x0000000ab0b17c23 */ /* 0x000fe200080108c9 */
[----:B------:R-:W2:Y:S08]  /*7410*/  MUFU.TANH R180, R180 ;  /* 0x000000b400b47308 */ /* 0x000eb00000002400 */
[----:B------:R-:W3:Y:S08]  /*7420*/  MUFU.TANH R181, R181 ;  /* 0x000000b500b57308 */ /* 0x000ef00000002400 */
[----:B------:R0:W-:Y:S08]  /*7430*/  MUFU.EX2 R190, R9 ;  /* 0x0000000900be7308 */ /* 0x0001f00000000800 */
[----:B------:R-:W5:Y:S01]  /*7440*/  MUFU.TANH R182, R182 ;  /* 0x000000b600b67308 */ /* 0x000f620000002400 */
[----:B0-----:R-:W-:-:S04]  /*7450*/  FMNMX.FTZ R9, R175, R0, !PT ;  /* 0x00000000af097209 */ /* 0x001fc80007810000 */
[----:B-1----:R-:W-:-:S03]  /*7460*/  FMNMX.FTZ R0, R178, R9, !PT ;  /* 0x00000009b2007209 */ /* 0x002fc60007810000 */
[----:B------:R-:W0:Y:S01]  /*7470*/  MUFU.TANH R183, R183 ;  /* 0x000000b700b77308 */ /* 0x000e220000002400 */
[----:B----4-:R-:W-:-:S04]  /*7480*/  FMNMX.FTZ R9, R179, R0, !PT ;  /* 0x00000000b3097209 */ /* 0x010fc80007810000 */
[----:B--2---:R-:W-:-:S03]  /*7490*/  FMNMX.FTZ R0, R180, R9, !PT ;  /* 0x00000009b4007209 */ /* 0x004fc60007810000 */
[----:B------:R-:W1:Y:S01]  /*74a0*/  MUFU.TANH R184, R184 ;  /* 0x000000b800b87308 */ /* 0x000e620000002400 */
[----:B---3--:R-:W-:-:S04]  /*74b0*/  FMNMX.FTZ R9, R181, R0, !PT ;  /* 0x00000000b5097209 */ /* 0x008fc80007810000 */
[----:B-----5:R-:W-:-:S03]  /*74c0*/  FMNMX.FTZ R0, R182, R9, !PT ;  /* 0x00000009b6007209 */ /* 0x020fc60007810000 */
        /* <DEDUP_REMOVED lines=10> */
[----:B------:R-:W1:Y:S01]  /*7570*/  MUFU.EX2 R8, R8 ;  /* 0x0000000800087308 */ /* 0x000e620000000800 */
[----:B--2---:R-:W-:-:S07]  /*7580*/  FMNMX.FTZ R0, R188, R9, !PT ;  /* 0x00000009bc007209 */ /* 0x004fce0007810000 */
[----:B------:R-:W2:Y:S01]  /*7590*/  MUFU.EX2 R191, R191 ;  /* 0x000000bf00bf7308 */ /* 0x000ea20000000800 */
[----:B0-----:R-:W-:-:S05]  /*75a0*/  FMNMX.FTZ R0, R189, R0, !PT ;  /* 0x00000000bd007209 */ /* 0x001fca0007810000 */
[----:B------:R-:W0:Y:S02]  /*75b0*/  SHFL.BFLY PT, R9, R0, 0x2, 0x1f ;  /* 0x0c401f0000097f89 */ /* 0x000e2400000e0000 */
[----:B------:R-:W3:Y:S01]  /*75c0*/  MUFU.EX2 R12, R12 ;  /* 0x0000000c000c7308 */ /* 0x000ee20000000800 */
[-C--:B-1----:R-:W-:Y:S01]  /*75d0*/  FMUL.FTZ R24, R24, R8.reuse ;  /* 0x0000000818187220 */ /* 0x082fe20000410000 */
[-C--:B------:R-:W-:Y:S01]  /*75e0*/  FMUL.FTZ R25, R25, R8.reuse ;  /* 0x0000000819197220 */ /* 0x080fe20000410000 */
[-C--:B------:R-:W-:Y:S01]  /*75f0*/  FMUL.FTZ R28, R28, R8.reuse ;  /* 0x000000081c1c7220 */ /* 0x080fe20000410000 */
[-C--:B------:R-:W-:Y:S01]  /*7600*/  FMUL.FTZ R29, R29, R8.reuse ;  /* 0x000000081d1d7220 */ /* 0x080fe20000410000 */
[-C--:B------:R-:W-:Y:S01]  /*7610*/  FMUL.FTZ R32, R32, R8.reuse ;  /* 0x0000000820207220 */ /* 0x080fe20000410000 */
[-C--:B------:R-:W-:Y:S01]  /*7620*/  FMUL.FTZ R33, R33, R8.reuse ;  /* 0x0000000821217220 */ /* 0x080fe20000410000 */
[-C--:B------:R-:W-:Y:S01]  /*7630*/  FMUL.FTZ R36, R36, R8.reuse ;  /* 0x0000000824247220 */ /* 0x080fe20000410000 */
[----:B------:R-:W-:Y:S01]  /*7640*/  MUFU.EX2 R13, R13 ;  /* 0x0000000d000d7308 */ /* 0x000fe20000000800 */
[----:B--2---:R-:W-:Y:S01]  /*7650*/  FFMA.FTZ R5, R8, R5, R191 ;  /* 0x0000000508057223 */ /* 0x004fe200000100bf */
[-C--:B------:R-:W-:Y:S01]  /*7660*/  FMUL.FTZ R37, R37, R8.reuse ;  /* 0x0000000825257220 */ /* 0x080fe20000410000 */
[-C--:B------:R-:W-:Y:S01]  /*7670*/  FMUL.FTZ R40, R40, R8.reuse ;  /* 0x0000000828287220 */ /* 0x080fe20000410000 */
[-C--:B------:R-:W-:Y:S01]  /*7680*/  FMUL.FTZ R41, R41, R8.reuse ;  /* 0x0000000829297220 */ /* 0x080fe20000410000 */
[----:B------:R-:W-:Y:S01]  /*7690*/  FADD.FTZ R5, R190, R5 ;  /* 0x00000005be057221 */ /* 0x000fe20000010000 */
        /* <DEDUP_REMOVED lines=8> */
[----:B0-----:R-:W-:Y:S01]  /*7720*/  FMNMX.FTZ R9, R0, R9, !PT ;  /* 0x0000000900097209 */ /* 0x001fe20007810000 */
[-C--:B------:R-:W-:Y:S01]  /*7730*/  FMUL.FTZ R57, R57, R8.reuse ;  /* 0x0000000839397220 */ /* 0x080fe20000410000 */
[----:B------:R-:W-:Y:S01]  /*7740*/  MUFU.EX2 R193, R193 ;  /* 0x000000c100c17308 */ /* 0x000fe20000000800 */
[-C--:B------:R-:W-:Y:S01]  /*7750*/  FMUL.FTZ R60, R60, R8.reuse ;  /* 0x000000083c3c7220 */ /* 0x080fe20000410000 */
[-C--:B------:R-:W-:Y:S01]  /*7760*/  FMUL.FTZ R61, R61, R8.reuse ;  /* 0x000000083d3d7220 */ /* 0x080fe20000410000 */
[----:B------:R-:W0:Y:S01]  /*7770*/  SHFL.BFLY PT, R0, R9, 0x1, 0x1f ;  /* 0x0c201f0009007f89 */ /* 0x000e2200000e0000 */
        /* <DEDUP_REMOVED lines=22> */
[----:B------:R-:W-:Y:S01]  /*78e0*/  FMUL.FTZ R101, R101, R8 ;  /* 0x0000000865657220 */ /* 0x000fe20000410000 */
[----:B0-----:R-:W-:Y:S01]  /*78f0*/  FMNMX.FTZ R0, R9, R0, !PT ;  /* 0x0000000009007209 */ /* 0x001fe20007810000 */
[-C--:B------:R-:W-:Y:S01]  /*7900*/  FMUL.FTZ R104, R104, R8.reuse ;  /* 0x0000000868687220 */ /* 0x080fe20000410000 */
[----:B------:R-:W-:Y:S01]  /*7910*/  IADD3 R9, -R203, 0xb, RZ ;  /* 0x0000000bcb097810 */ /* 0x000fe20007ffe1ff */
[-C--:B------:R-:W-:Y:S01]  /*7920*/  FMUL.FTZ R105, R105, R8.reuse ;  /* 0x0000000869697220 */ /* 0x080fe20000410000 */
[-C--:B------:R-:W-:Y:S01]  /*7930*/  FMUL.FTZ R108, R108, R8.reuse ;  /* 0x000000086c6c7220 */ /* 0x080fe20000410000 */
[C---:B------:R-:W-:Y:S01]  /*7940*/  FADD.FTZ R7, -R0.reuse, R7 ;  /* 0x0000000700077221 */ /* 0x040fe20000010100 */
[----:B------:R-:W-:Y:S01]  /*7950*/  FMUL.FTZ R152, R0, UR10 ;  /* 0x0000000a00987c20 */ /* 0x000fe20008410000 */
[----:B------:R-:W-:Y:S01]  /*7960*/  MUFU.EX2 R197, R197 ;  /* 0x000000c500c57308 */ /* 0x000fe20000000800 */
[----:B------:R-:W-:Y:S01]  /*7970*/  FMUL.FTZ R109, R109, R8 ;  /* 0x000000086d6d7220 */ /* 0x000fe20000410000 */
[----:B------:R-:W-:Y:S01]  /*7980*/  FMUL.FTZ R7, R7, UR10 ;  /* 0x0000000a07077c20 */ /* 0x000fe20008410000 */
        /* <DEDUP_REMOVED lines=9> */
[----:B------:R-:W-:Y:S01]  /*7a20*/  FFMA.FTZ R180, R181, UR10, -R152 ;  /* 0x0000000ab5b47c23 */ /* 0x000fe20008010898 */
[----:B------:R-:W-:-:S02]  /*7a30*/  IMAD.U32 R181, RZ, RZ, UR24 ;  /* 0x00000018ffb57e24 */ /* 0x000fc4000f8e00ff */
[--C-:B------:R-:W-:Y:S01]  /*7a40*/  FFMA.FTZ R21, R21, UR10, -R152.reuse ;  /* 0x0000000a15157c23 */ /* 0x100fe20008010898 */
[--C-:B------:R-:W-:Y:S01]  /*7a50*/  FFMA.FTZ R176, R153, UR10, -R152.reuse ;  /* 0x0000000a99b07c23 */ /* 0x100fe20008010898 */
[----:B------:R-:W0:Y:S01]  /*7a60*/  MUFU.EX2 R10, R10 ;  /* 0x0000000a000a7308 */ /* 0x000e220000000800 */
        /* <DEDUP_REMOVED lines=15> */
[----:B------:R-:W2:Y:S01]  /*7b60*/  MUFU.EX2 R14, R14 ;  /* 0x0000000e000e7308 */ /* 0x000ea20000000800 */
[----:B------:R-:W-:-:S02]  /*7b70*/  @!P2 VIADD R153, R181, 0x22840 ;  /* 0x00022840b599a836 */ /* 0x000fc40000000000 */
[----:B0-----:R-:W-:Y:S01]  /*7b80*/  FFMA.FTZ R4, R7, R4, R10 ;  /* 0x0000000407047223 */ /* 0x001fe2000001000a */
[----:B------:R-:W-:Y:S01]  /*7b90*/  FADD.FTZ R5, R13, R152 ;  /* 0x000000980d057221 */ /* 0x000fe20000010000 */
[-C--:B------:R-:W-:Y:S01]  /*7ba0*/  FMUL.FTZ R112, R112, R8.reuse ;  /* 0x0000000870707220 */ /* 0x080fe20000410000 */
[-C--:B------:R-:W-:Y:S01]  /*7bb0*/  FMUL.FTZ R113, R113, R8.reuse ;  /* 0x0000000871717220 */ /* 0x080fe20000410000 */
[----:B------:R-:W-:Y:S01]  /*7bc0*/  @!P2 PRMT R153, RZ, 0x654, R153 ;  /* 0x00000654ff99a816 */ /* 0x000fe20000000099 */
[----:B------:R-:W-:Y:S01]  /*7bd0*/  FADD.FTZ R152, R20, R5 ;  /* 0x0000000514987221 */ /* 0x000fe20000010000 */
[----:B------:R-:W0:Y:S01]  /*7be0*/  MUFU.EX2 R15, R15 ;  /* 0x0000000f000f7308 */ /* 0x000e220000000800 */
[----:B------:R3:W-:Y:S06]  /*7bf0*/  BAR.ARV R9, 0x100 ;  /* 0x000400090000751d */ /* 0x0007ec0000002000 */
[----:B------:R1:W-:Y:S01]  /*7c00*/  @!P2 SYNCS.ARRIVE.TRANS64.RED.A1T0 RZ, [R153+URZ], RZ ;  /* 0x000000ff99ffa9a7 */ /* 0x0003e2000810043f */
[----:B------:R-:W4:Y:S01]  /*7c10*/  MUFU.EX2 R21, R21 ;  /* 0x0000001500157308 */ /* 0x000f220000000800 */
[----:B------:R-:W-:Y:S01]  /*7c20*/  FADD.FTZ R5, R193, R152 ;  /* 0x00000098c1057221 */ /* 0x000fe20000010000 */
[-C--:B------:R-:W-:Y:S01]  /*7c30*/  FMUL.FTZ R116, R116, R8.reuse ;  /* 0x0000000874747220 */ /* 0x080fe20000410000 */
[-C--:B------:R-:W-:Y:S01]  /*7c40*/  FMUL.FTZ R117, R117, R8.reuse ;  /* 0x0000000875757220 */ /* 0x080fe20000410000 */
[-C--:B------:R-:W-:Y:S01]  /*7c50*/  FMUL.FTZ R120, R120, R8.reuse ;  /* 0x0000000878787220 */ /* 0x080fe20000410000 */
[----:B------:R-:W-:Y:S01]  /*7c60*/  FADD.FTZ R152, R192, R5 ;  /* 0x00000005c0987221 */ /* 0x000fe20000010000 */
[-C--:B------:R-:W-:Y:S01]  /*7c70*/  FMUL.FTZ R121, R121, R8.reuse ;  /* 0x0000000879797220 */ /* 0x080fe20000410000 */
[----:B-1----:R-:W-:Y:S01]  /*7c80*/  FADD.FTZ R153, R11, R4 ;  /* 0x000000040b997221 */ /* 0x002fe20000010000 */
[----:B------:R-:W1:Y:S01]  /*7c90*/  MUFU.EX2 R176, R176 ;  /* 0x000000b000b07308 */ /* 0x000e620000000800 */
[----:B------:R-:W-:Y:S01]  /*7ca0*/  FADD.FTZ R5, R195, R152 ;  /* 0x00000098c3057221 */ /* 0x000fe20000010000 */
[-C--:B------:R-:W-:Y:S01]  /*7cb0*/  FMUL.FTZ R124, R124, R8.reuse ;  /* 0x000000087c7c7220 */ /* 0x080fe20000410000 */
[----:B--2---:R-:W-:Y:S01]  /*7cc0*/  FADD.FTZ R4, R14, R153 ;  /* 0x000000990e047221 */ /* 0x004fe20000010000 */
[-C--:B------:R-:W-:Y:S01]  /*7cd0*/  FMUL.FTZ R125, R125, R8.reuse ;  /* 0x000000087d7d7220 */ /* 0x080fe20000410000 */
[----:B------:R-:W-:Y:S01]  /*7ce0*/  FADD.FTZ R152, R194, R5 ;  /* 0x00000005c2987221 */ /* 0x000fe20000010000 */
[-C--:B------:R-:W-:Y:S01]  /*7cf0*/  FMUL.FTZ R128, R128, R8.reuse ;  /* 0x0000000880807220 */ /* 0x080fe20000410000 */
[----:B0-----:R-:W-:Y:S01]  /*7d00*/  FADD.FTZ R4, R15, R4 ;  /* 0x000000040f047221 */ /* 0x001fe20000010000 */
[----:B------:R-:W0:Y:S01]  /*7d10*/  MUFU.EX2 R196, R196 ;  /* 0x000000c400c47308 */ /* 0x000e220000000800 */
[----:B------:R-:W-:Y:S01]  /*7d20*/  FADD.FTZ R5, R197, R152 ;  /* 0x00000098c5057221 */ /* 0x000fe20000010000 */
[-C--:B------:R-:W-:Y:S01]  /*7d30*/  FMUL.FTZ R129, R129, R8.reuse ;  /* 0x0000000881817220 */ /* 0x080fe20000410000 */
[----:B----4-:R-:W-:Y:S01]  /*7d40*/  FADD.FTZ R153, R21, R4 ;  /* 0x0000000415997221 */ /* 0x010fe20000010000 */
        /* <DEDUP_REMOVED lines=100> */
[C---:B-1----:R-:W-:Y:S01]  /*8390*/  FADD.FTZ R5, R167.reuse, R152 ;  /* 0x00000098a7057221 */ /* 0x042fe20000010000 */
        /* <DEDUP_REMOVED lines=9> */
[----:B--2---:R-:W-:Y:S01]  /*8430*/  FADD.FTZ R152, R168, R5 ;  /* 0x00000005a8987221 */ /* 0x004fe20000010000 */
[----:B------:R-:W-:Y:S02]  /*8440*/  F2FP.BF16.F32.PACK_AB R159, R201, R196 ;  /* 0x000000c4c99f723e */ /* 0x000fe400000010ff */
[----:B------:R-:W-:Y:S02]  /*8450*/  F2FP.BF16.F32.PACK_AB R161, R161, R198 ;  /* 0x000000c6a1a1723e */ /* 0x000fe400000010ff */
[----:B------:R-:W-:-:S02]  /*8460*/  F2FP.BF16.F32.PACK_AB R163, R202, R163 ;  /* 0x000000a3caa3723e */ /* 0x000fc400000010ff */
[----:B------:R-:W2:Y:S01]  /*8470*/  MUFU.EX2 R179, R179 ;  /* 0x000000b300b37308 */ /* 0x000ea20000000800 */
[C---:B-1----:R-:W-:Y:S01]  /*8480*/  FADD.FTZ R4, R178.reuse, R153 ;  /* 0x00000099b2047221 */ /* 0x042fe20000010000 */
[----:B------:R-:W-:-:S06]  /*8490*/  F2FP.BF16.F32.PACK_AB R165, R178, R175 ;  /* 0x000000afb2a5723e */ /* 0x000fcc00000010ff */
[----:B------:R-:W1:Y:S01]  /*84a0*/  MUFU.EX2 R170, R170 ;  /* 0x000000aa00aa7308 */ /* 0x000e620000000800 */
[C---:B0-----:R-:W-:Y:S01]  /*84b0*/  FADD.FTZ R5, R169.reuse, R152 ;  /* 0x00000098a9057221 */ /* 0x041fe20000010000 */
[----:B------:R-:W-:Y:S02]  /*84c0*/  F2FP.BF16.F32.PACK_AB R168, R169, R168 ;  /* 0x000000a8a9a8723e */ /* 0x000fe400000010ff */
[----:B------:R-:W-:-:S04]  /*84d0*/  F2FP.BF16.F32.PACK_AB R152, R190, R191 ;  /* 0x000000bfbe98723e */ /* 0x000fc800000010ff */
[----:B------:R-:W0:Y:S01]  /*84e0*/  MUFU.EX2 R180, R180 ;  /* 0x000000b400b47308 */ /* 0x000e220000000800 */
[----:B--2---:R-:W-:-:S07]  /*84f0*/  FADD.FTZ R153, R179, R4 ;  /* 0x00000004b3997221 */ /* 0x004fce0000010000 */
[----:B------:R-:W2:Y:S01]  /*8500*/  MUFU.EX2 R171, R171 ;  /* 0x000000ab00ab7308 */ /* 0x000ea20000000800 */
[----:B-1----:R-:W-:-:S07]  /*8510*/  FADD.FTZ R154, R170, R5 ;  /* 0x00000005aa9a7221 */ /* 0x002fce0000010000 */
[----:B------:R-:W1:Y:S01]  /*8520*/  MUFU.EX2 R182, R182 ;  /* 0x000000b600b67308 */ /* 0x000e620000000800 */
[C---:B0-----:R-:W-:Y:S01]  /*8530*/  FADD.FTZ R153, R180.reuse, R153 ;  /* 0x00000099b4997221 */ /* 0x041fe20000010000 */
[----:B------:R-:W-:-:S06]  /*8540*/  F2FP.BF16.F32.PACK_AB R167, R180, R179 ;  /* 0x000000b3b4a7723e */ /* 0x000fcc00000010ff */
[----:B------:R-:W0:Y:S01]  /*8550*/  MUFU.EX2 R172, R172 ;  /* 0x000000ac00ac7308 */ /* 0x000e220000000800 */
[----:B--2---:R-:W-:Y:S01]  /*8560*/  FADD.FTZ R5, R171, R154 ;  /* 0x0000009aab057221 */ /* 0x004fe20000010000 */
[----:B------:R-:W-:Y:S02]  /*8570*/  F2FP.BF16.F32.PACK_AB R154, R13, R12 ;  /* 0x0000000c0d9a723e */ /* 0x000fe400000010ff */
[----:B------:R-:W-:-:S04]  /*8580*/  F2FP.BF16.F32.PACK_AB R170, R171, R170 ;  /* 0x000000aaabaa723e */ /* 0x000fc800000010ff */
[----:B------:R-:W2:Y:S01]  /*8590*/  MUFU.EX2 R183, R183 ;  /* 0x000000b700b77308 */ /* 0x000ea20000000800 */
[----:B-1----:R-:W-:-:S07]  /*85a0*/  FADD.FTZ R4, R182, R153 ;  /* 0x00000099b6047221 */ /* 0x002fce0000010000 */
[----:B------:R-:W1:Y:S01]  /*85b0*/  MUFU.EX2 R173, R173 ;  /* 0x000000ad00ad7308 */ /* 0x000e620000000800 */
[----:B0-----:R-:W-:-:S07]  /*85c0*/  FADD.FTZ R8, R172, R5 ;  /* 0x00000005ac087221 */ /* 0x001fce0000010000 */
[----:B------:R-:W0:Y:S01]  /*85d0*/  MUFU.EX2 R184, R184 ;  /* 0x000000b800b87308 */ /* 0x000e220000000800 */
[C---:B--2---:R-:W-:Y:S01]  /*85e0*/  FADD.FTZ R153, R183.reuse, R4 ;  /* 0x00000004b7997221 */ /* 0x044fe20000010000 */
[----:B------:R-:W-:-:S06]  /*85f0*/  F2FP.BF16.F32.PACK_AB R169, R183, R182 ;  /* 0x000000b6b7a9723e */ /* 0x000fcc00000010ff */
[----:B------:R-:W2:Y:S01]  /*8600*/  MUFU.EX2 R185, R185 ;  /* 0x000000b900b97308 */ /* 0x000ea20000000800 */
[C---:B-1----:R-:W-:Y:S01]  /*8610*/  FADD.FTZ R5, R173.reuse, R8 ;  /* 0x00000008ad057221 */ /* 0x042fe20000010000 */
[----:B------:R-:W-:-:S06]  /*8620*/  F2FP.BF16.F32.PACK_AB R172, R173, R172 ;  /* 0x000000acadac723e */ /* 0x000fcc00000010ff */
[----:B------:R-:W1:Y:S01]  /*8630*/  MUFU.EX2 R186, R186 ;  /* 0x000000ba00ba7308 */ /* 0x000e620000000800 */
[----:B0-----:R-:W-:Y:S01]  /*8640*/  FADD.FTZ R4, R184, R153 ;  /* 0x00000099b8047221 */ /* 0x001fe20000010000 */
[----:B------:R-:W-:-:S06]  /*8650*/  F2FP.BF16.F32.PACK_AB R153, R11, R10 ;  /* 0x0000000a0b99723e */ /* 0x000fcc00000010ff */
[----:B------:R-:W0:Y:S01]  /*8660*/  MUFU.EX2 R13, R187 ;  /* 0x000000bb000d7308 */ /* 0x000e220000000800 */
[C---:B--2---:R-:W-:Y:S01]  /*8670*/  FADD.FTZ R157, R185.reuse, R4 ;  /* 0x00000004b99d7221 */ /* 0x044fe20000010000 */
[----:B------:R-:W-:-:S06]  /*8680*/  F2FP.BF16.F32.PACK_AB R171, R185, R184 ;  /* 0x000000b8b9ab723e */ /* 0x000fcc00000010ff */
[----:B------:R-:W2:Y:S01]  /*8690*/  MUFU.EX2 R174, R174 ;  /* 0x000000ae00ae7308 */ /* 0x000ea20000000800 */
[----:B-1----:R-:W-:Y:S01]  /*86a0*/  FADD.FTZ R4, R186, R157 ;  /* 0x0000009dba047221 */ /* 0x002fe20000010000 */
[----:B------:R-:W-:-:S06]  /*86b0*/  F2FP.BF16.F32.PACK_AB R157, R176, R21 ;  /* 0x00000015b09d723e */ /* 0x000fcc00000010ff */
[----:B------:R-:W1:Y:S01]  /*86c0*/  MUFU.EX2 R8, R188 ;  /* 0x000000bc00087308 */ /* 0x000e620000000800 */
[C---:B0-----:R-:W-:Y:S01]  /*86d0*/  FADD.FTZ R7, R13.reuse, R4 ;  /* 0x000000040d077221 */ /* 0x041fe20000010000 */
[----:B------:R-:W-:-:S06]  /*86e0*/  F2FP.BF16.F32.PACK_AB R173, R13, R186 ;  /* 0x000000ba0dad723e */ /* 0x000fcc00000010ff */
[----:B------:R-:W0:Y:S01]  /*86f0*/  MUFU.EX2 R177, R177 ;  /* 0x000000b100b17308 */ /* 0x000e220000000800 */
[----:B--2---:R-:W-:-:S07]  /*8700*/  FADD.FTZ R12, R174, R5 ;  /* 0x00000005ae0c7221 */ /* 0x004fce0000010000 */
[----:B------:R-:W2:Y:S01]  /*8710*/  MUFU.EX2 R189, R189 ;  /* 0x000000bd00bd7308 */ /* 0x000ea20000000800 */
[----:B-1----:R-:W-:Y:S01]  /*8720*/  FADD.FTZ R4, R8, R7 ;  /* 0x0000000708047221 */ /* 0x002fe20000010000 */
[C---:B0-----:R-:W-:Y:S01]  /*8730*/  FADD.FTZ R5, R177.reuse, R12 ;  /* 0x0000000cb1057221 */ /* 0x041fe20000010000 */
[----:B------:R-:W-:Y:S02]  /*8740*/  F2FP.BF16.F32.PACK_AB R174, R177, R174 ;  /* 0x000000aeb1ae723e */ /* 0x000fe400000010ff */
[C---:B--2---:R-:W-:Y:S01]  /*8750*/  FADD.FTZ R4, R189.reuse, R4 ;  /* 0x00000004bd047221 */ /* 0x044fe20000010000 */
[----:B------:R-:W-:Y:S01]  /*8760*/  F2FP.BF16.F32.PACK_AB R175, R189, R8 ;  /* 0x00000008bdaf723e */ /* 0x000fe200000010ff */
[----:B---3--:R-:W-:Y:S06]  /*8770*/  @!P0 BRA `(.L_x_4176) ;  /* 0x0000000000048947 */ /* 0x008fec0003800000 */
[----:B------:R-:W-:Y:S01]  /*8780*/  BPT.TRAP 0x1 ;  /* 0x000000040000795c */ /* 0x000fe20000300000 */
.L_x_4176:
[----:B------:R0:W1:Y:S01]  /*8790*/  SYNCS.PHASECHK.TRANS64.TRYWAIT P1, [UR24+0x22850], R6 ;  /* 0x02285006ff0075a7 */ /* 0x0000620008020158 */
[----:B------:R-:W-:Y:S05]  /*87a0*/  @!P0 BRA `(.L_x_4177) ;  /* 0x0000000000048947 */ /* 0x000fea0003800000 */
[----:B------:R-:W-:Y:S01]  /*87b0*/  BPT.TRAP 0x1 ;  /* 0x000000040000795c */ /* 0x000fe20000300000 */
.L_x_4177:
[----:B-1----:R-:W-:Y:S05]  /*87c0*/  @P1 BRA `(.L_x_4178) ;  /* 0x0000000000081947 */ /* 0x002fea0003800000 */
[----:B------:R-:W1:Y:S02]  /*87d0*/  SYNCS.PHASECHK.TRANS64.TRYWAIT P1, [UR24+0x22850], R6 ;  /* 0x02285006ff0075a7 */ /* 0x000e640008020158 */
[----:B-1----:R-:W-:Y:S05]  /*87e0*/  @!P1 BRA `(.L_x_4179) ;  /* 0x0000008000189947 */ /* 0x002fea0003800000 */
.L_x_4178:
[----:B------:R-:W2:Y:S01]  /*87f0*/  S2R R7, SR_TID.X ;  /* 0x0000000000077919 */ /* 0x000ea20000002100 */
[----:B------:R-:W-:Y:S01]  /*8800*/  UIMAD UR11, UR36, 0xc00, UR21 ;  /* 0x00000c00240b78a4 */ /* 0x000fe2000f8e0215 */
[----:B------:R-:W-:Y:S01]  /*8810*/  ISETP.LT.AND P1, PT, RZ, UR23, PT ;  /* 0x00000017ff007c0c */ /* 0x000fe2000bf21270 */
[----:B------:R-:W-:Y:S01]  /*8820*/  UMOV UR7, 0x40000040 ;  /* 0x4000004000077882 */ /* 0x000fe20000000000 */
[----:B-1----:R-:W-:Y:S01]  /*8830*/  @!P2 VIADD R181, R181, 0x22860 ;  /* 0x00022860b5b5a836 */ /* 0x002fe20000000000 */
[----:B------:R-:W-:Y:S01]  /*8840*/  UIADD3 UR23, UR23, -0x1, URZ ;  /* 0xffffffff17177890 */ /* 0x000fe2000fffe03f */
[----:B------:R-:W-:Y:S02]  /*8850*/  IMAD.MOV.U32 R8, RZ, RZ, R3 ;  /* 0x000000ffff087224 */ /* 0x000fe400078e0003 */
[----:B------:R-:W-:Y:S01]  /*8860*/  UMOV UR6, UR11 ;  /* 0x0000000b00067c82 */ /* 0x000fe20008000000 */
[----:B------:R-:W-:Y:S02]  /*8870*/  @!P2 PRMT R181, RZ, 0x654, R181 ;  /* 0x00000654ffb5a816 */ /* 0x000fe400000000b5 */
        /* <DEDUP_REMOVED lines=39> */
.L_x_4171:
[----:B------:R-:W2:Y:S01]  /*8af0*/  SHFL.BFLY PT, R11, R4, 0x2, 0x1f ;  /* 0x0c401f00040b7f89 */ /* 0x000ea200000e0000 */
[----:B------:R-:W-:Y:S01]  /*8b00*/  UIADD3 UR36, UR36, 0x1, URZ ;  /* 0x0000000124247890 */ /* 0x000fe2000fffe03f */
[----:B------:R-:W-:Y:S01]  /*8b10*/  IMAD.U32 R14, RZ, RZ, UR10 ;  /* 0x0000000aff0e7e24 */ /* 0x000fe2000f8e00ff */
[----:B------:R3:W-:Y:S06]  /*8b20*/  BAR.ARV R9, 0x100 ;  /* 0x000400090000751d */ /* 0x0007ec0000002000 */
[----:B------:R-:W-:Y:S02]  /*8b30*/  UISETP.NE.AND UP0, UPT, UR36, 0x2, UPT ;  /* 0x000000022400788c */ /* 0x000fe4000bf05270 */
[----:B------:R-:W-:Y:S06]  /*8b40*/  BAR.ARV 0x8, 0x180 ;  /* 0x0206000000007b1d */ /* 0x000fec0000002000 */
[----:B------:R-:W-:Y:S01]  /*8b50*/  USEL UR4, URZ, 0x1, UP0 ;  /* 0x000000013f047887 */ /* 0x000fe20008000000 */
[----:B------:R-:W-:Y:S01]  /*8b60*/  PLOP3.LUT P0, PT, PT, PT, PT, 0x8, 0x0 ;  /* 0x000000000000781c */ /* 0x000fe20003f0e170 */
[----:B01----:R-:W0:Y:S01]  /*8b70*/  SHFL.BFLY PT, R6, R5, 0x2, 0x1f ;  /* 0x0c401f0005067f89 */ /* 0x003e2200000e0000 */
[----:B------:R-:W-:-:S02]  /*8b80*/  UIADD3 UR38, UR38, 0x1, URZ ;  /* 0x0000000126267890 */ /* 0x000fc4000fffe03f */
[----:B------:R-:W-:Y:S01]  /*8b90*/  USEL UR36, UR36, URZ, UP0 ;  /* 0x0000003f24247287 */ /* 0x000fe20008000000 */
[----:B--2---:R-:W-:Y:S01]  /*8ba0*/  FADD.FTZ R11, R11, R4 ;  /* 0x000000040b0b7221 */ /* 0x004fe20000010000 */
[----:B------:R-:W-:Y:S01]  /*8bb0*/  IMAD.MOV.U32 R4, RZ, RZ, RZ ;  /* 0x000000ffff047224 */ /* 0x000fe200078e00ff */
[----:B------:R-:W-:-:S03]  /*8bc0*/  ULOP3.LUT UR37, UR37, UR4, URZ, 0x3c, !UPT ;  /* 0x0000000425257292 */ /* 0x000fc6000f8e3c3f */
[----:B------:R-:W1:Y:S01]  /*8bd0*/  SHFL.BFLY PT, R8, R11, 0x1, 0x1f ;  /* 0x0c201f000b087f89 */ /* 0x000e6200000e0000 */
[----:B0-----:R-:W-:Y:S01]  /*8be0*/  FADD.FTZ R6, R6, R5 ;  /* 0x0000000506067221 */ /* 0x001fe20000010000 */
[----:B------:R-:W-:-:S04]  /*8bf0*/  IMAD.MOV.U32 R5, RZ, RZ, -0x800000 ;  /* 0xff800000ff057424 */ /* 0x000fc800078e00ff */
[----:B------:R-:W0:Y:S01]  /*8c00*/  SHFL.BFLY PT, R7, R6, 0x1, 0x1f ;  /* 0x0c201f0006077f89 */ /* 0x000e2200000e0000 */
[----:B-1----:R-:W-:Y:S01]  /*8c10*/  FADD.FTZ R10, R11, R8 ;  /* 0x000000080b0a7221 */ /* 0x002fe20000010000 */
[----:B------:R-:W-:-:S04]  /*8c20*/  IMAD.U32 R8, RZ, RZ, UR10 ;  /* 0x0000000aff087e24 */ /* 0x000fc8000f8e00ff */
[----:B------:R-:W-:-:S13]  /*8c30*/  FSETP.NE.FTZ.AND P2, PT, R10, RZ, PT ;  /* 0x000000ff0a00720b */ /* 0x000fda0003f55000 */
[----:B------:R-:W1:Y:S01]  /*8c40*/  @P2 MUFU.RCP R4, R10 ;  /* 0x0000000a00042308 */ /* 0x000e620000001000 */
[----:B------:R-:W-:Y:S01]  /*8c50*/  @P2 FMUL.FTZ R14, R14, 0.69314718246459960938 ;  /* 0x3f3172180e0e2820 */ /* 0x000fe20000410000 */
[----:B0-----:R-:W-:Y:S01]  /*8c60*/  FADD.FTZ R12, R6, R7 ;  /* 0x00000007060c7221 */ /* 0x001fe20000010000 */
[----:B------:R-:W-:Y:S02]  /*8c70*/  IMAD.MOV.U32 R7, RZ, RZ, RZ ;  /* 0x000000ffff077224 */ /* 0x000fe400078e00ff */
[----:B------:R-:W-:Y:S02]  /*8c80*/  IMAD.MOV.U32 R6, RZ, RZ, -0x800000 ;  /* 0xff800000ff067424 */ /* 0x000fe400078e00ff */
[----:B------:R-:W-:Y:S01]  /*8c90*/  FSETP.NE.FTZ.AND P1, PT, R12, RZ, PT ;  /* 0x000000ff0c00720b */ /* 0x000fe20003f35000 */
[----:B------:R-:W0:Y:S01]  /*8ca0*/  @P2 MUFU.LG2 R10, R10 ;  /* 0x0000000a000a2308 */ /* 0x000e220000000c00 */
[-C--:B-1----:R-:W-:Y:S01]  /*8cb0*/  FMUL.FTZ R26, R26, R4.reuse ;  /* 0x000000041a1a7220 */ /* 0x082fe20000410000 */
[-C--:B------:R-:W-:Y:S01]  /*8cc0*/  FMUL.FTZ R34, R34, R4.reuse ;  /* 0x0000000422227220 */ /* 0x080fe20000410000 */
[----:B------:R-:W-:-:S09]  /*8cd0*/  FMUL.FTZ R35, R35, R4 ;  /* 0x0000000423237220 */ /* 0x000fd20000410000 */
[----:B---3--:R-:W1:Y:S01]  /*8ce0*/  @P1 MUFU.LG2 R9, R12 ;  /* 0x0000000c00091308 */ /* 0x008e620000000c00 */
[----:B------:R-:W-:Y:S01]  /*8cf0*/  @P1 FMUL.FTZ R8, R8, 0.69314718246459960938 ;  /* 0x3f31721808081820 */ /* 0x000fe20000410000 */
[-C--:B------:R-:W-:Y:S01]  /*8d00*/  FMUL.FTZ R38, R38, R4.reuse ;  /* 0x0000000426267220 */ /* 0x080fe20000410000 */
[-C--:B------:R-:W-:Y:S01]  /*8d10*/  FMUL.FTZ R39, R39, R4.reuse ;  /* 0x0000000427277220 */ /* 0x080fe20000410000 */
[-C--:B------:R-:W-:Y:S01]  /*8d20*/  FMUL.FTZ R42, R42, R4.reuse ;  /* 0x000000042a2a7220 */ /* 0x080fe20000410000 */
[----:B0-----:R-:W-:Y:S01]  /*8d30*/  @P2 FMUL.FTZ R11, R10, 0.69314718246459960938 ;  /* 0x3f3172180a0b2820 */ /* 0x001fe20000410000 */
        /* <DEDUP_REMOVED lines=126> */
.L_x_4150:
        /* <DEDUP_REMOVED lines=10> */
[----:B------:R-:W-:Y:S01]  /*95c0*/  IMAD R3, R200, 0x40, R2 ;  /* 0x00000040c8037824 */ /* 0x000fe200078e0202 */
[----:B------:R-:W-:Y:S01]  /*95d0*/  F2FP.BF16.F32.PACK_AB R24, R25, R24 ;  /* 0x000000181918723e */ /* 0x000fe200000010ff */
[----:B------:R-:W-:Y:S01]  /*95e0*/  USHF.R.S32.HI UR10, URZ, 0x1f, UR39 ;  /* 0x0000001f3f0a7899 */ /* 0x000fe20008011427 */
[----:B------:R-:W-:Y:S01]  /*95f0*/  F2FP.BF16.F32.PACK_AB R25, R48, R26 ;  /* 0x0000001a3019723e */ /* 0x000fe200000010ff */
[----:B------:R-:W-:Y:S01]  /*9600*/  BAR.SYNC.DEFER_BLOCKING 0x1, 0x100 ;  /* 0x0044000000007b1d */ /* 0x000fe20000010000 */
[----:B------:R-:W-:Y:S01]  /*9610*/  F2FP.BF16.F32.PACK_AB R26, R29, R28 ;  /* 0x0000001c1d1a723e */ /* 0x000fe200000010ff */
[----:B------:R-:W-:Y:S01]  /*9620*/  USHF.R.S32.HI UR12, URZ, 0x1f, UR42 ;  /* 0x0000001f3f0c7899 */ /* 0x000fe2000801142a */
[----:B------:R-:W-:Y:S02]  /*9630*/  F2FP.BF16.F32.PACK_AB R27, R44, R27 ;  /* 0x0000001b2c1b723e */ /* 0x000fe400000010ff */
[----:B------:R-:W-:-:S03]  /*9640*/  F2FP.BF16.F32.PACK_AB R32, R33, R32 ;  /* 0x000000202120723e */ /* 0x000fc600000010ff */
[----:B------:R-:W1:Y:S01]  /*9650*/  LDC R48, c[0x0][0xbe8] ;  /* 0x0002fa00ff307b82 */ /* 0x000e620000000800 */
[----:B------:R-:W-:Y:S01]  /*9660*/  F2FP.BF16.F32.PACK_AB R33, R35, R34 ;  /* 0x000000222321723e */ /* 0x000fe200000010ff */
[----:B------:R-:W-:Y:S01]  /*9670*/  ULDC.64 UR8, c[0x0][0xb90] ;  /* 0x0002e40000087ab9 */ /* 0x000fe20000000a00 */
[----:B------:R-:W-:Y:S01]  /*9680*/  F2FP.BF16.F32.PACK_AB R35, R39, R38 ;  /* 0x000000262723723e */ /* 0x000fe200000010ff */
[----:B------:R-:W-:Y:S01]  /*9690*/  VIADD R39, R16, UR44 ;  /* 0x0000002c10277c36 */ /* 0x000fe20008000000 */
[----:B------:R-:W-:Y:S01]  /*96a0*/  UIMAD UR5, UR10, UR8, URZ ;  /* 0x000000080a0572a4 */ /* 0x000fe2000f8e023f */
[----:B------:R-:W-:Y:S01]  /*96b0*/  F2FP.BF16.F32.PACK_AB R40, R41, R40 ;  /* 0x000000282928723e */ /* 0x000fe200000010ff */
[----:B------:R-:W-:Y:S01]  /*96c0*/  UIMAD.WIDE.U32 UR6, UR39, UR8, URZ ;  /* 0x00000008270672a5 */ /* 0x000fe2000f8e003f */
[----:B------:R-:W-:Y:S01]  /*96d0*/  F2FP.BF16.F32.PACK_AB R34, R37, R36 ;  /* 0x000000242522723e */ /* 0x000fe200000010ff */
[----:B------:R-:W-:Y:S01]  /*96e0*/  UIMAD UR5, UR39, UR9, UR5 ;  /* 0x00000009270572a4 */ /* 0x000fe2000f8e0205 */
[----:B------:R-:W-:Y:S01]  /*96f0*/  F2FP.BF16.F32.PACK_AB R41, R43, R42 ;  /* 0x0000002a2b29723e */ /* 0x000fe200000010ff */
[----:B------:R-:W-:Y:S01]  /*9700*/  IMAD.MOV.U32 R36, RZ, RZ, R39 ;  /* 0x000000ffff247224 */ /* 0x000fe200078e0027 */
[----:B------:R-:W-:Y:S01]  /*9710*/  F2FP.BF16.F32.PACK_AB R42, R45, R182 ;  /* 0x000000b62d2a723e */ /* 0x000fe200000010ff */
[----:B------:R-:W-:Y:S01]  /*9720*/  ULDC.64 UR8, c[0x0][0xb98] ;  /* 0x0002e60000087ab9 */ /* 0x000fe20000000a00 */
[----:B------:R-:W-:Y:S01]  /*9730*/  F2FP.BF16.F32.PACK_AB R43, R47, R46 ;  /* 0x0000002e2f2b723e */ /* 0x000fe200000010ff */
[----:B------:R-:W-:-:S02]  /*9740*/  UIADD3 UR7, UR7, UR5, URZ ;  /* 0x0000000507077290 */ /* 0x000fc4000fffe03f */
[----:B------:R-:W-:Y:S02]  /*9750*/  UIMAD UR5, UR12, UR8, URZ ;  /* 0x000000080c0572a4 */ /* 0x000fe4000f8e023f */
[----:B------:R-:W-:Y:S01]  /*9760*/  UIMAD.WIDE.U32 UR6, UR42, UR8, UR6 ;  /* 0x000000082a0672a5 */ /* 0x000fe2000f8e0006 */
[----:B------:R-:W-:Y:S02]  /*9770*/  MOV R172, R203 ;  /* 0x000000cb00ac7202 */ /* 0x000fe40000000f00 */
[----:B0-----:R-:W-:Y:S01]  /*9780*/  MOV R173, R0 ;  /* 0x0000000000ad7202 */ /* 0x001fe20000000f00 */
[----:B------:R-:W-:-:S03]  /*9790*/  UIMAD UR5, UR42, UR9, UR5 ;  /* 0x000000092a0572a4 */ /* 0x000fc6000f8e0205 */
[----:B------:R-:W-:Y:S01]  /*97a0*/  ULDC.64 UR8, c[0x0][0xae8] ;  /* 0x0002ba0000087ab9 */ /* 0x000fe20000000a00 */
[----:B------:R-:W-:-:S04]  /*97b0*/  IMAD.WIDE R20, R207, 0x2, R172 ;  /* 0x00000002cf147825 */ /* 0x000fc800078e02ac */
[----:B------:R-:W-:Y:S01]  /*97c0*/  IMAD.WIDE R172, R3, 0x2, R172 ;  /* 0x0000000203ac7825 */ /* 0x000fe200078e02ac */
[C---:B------:R-:W-:Y:S02]  /*97d0*/  IADD3 R9, P3, R20.reuse, 0xc060, RZ ;  /* 0x0000c06014097810 */ /* 0x040fe40007f7e0ff */
[C---:B------:R-:W-:Y:S02]  /*97e0*/  IADD3 R115, P0, R20.reuse, 0x8060, RZ ;  /* 0x0000806014737810 */ /* 0x040fe40007f1e0ff */
[----:B------:R-:W-:Y:S02]  /*97f0*/  LOP3.LUT R8, R9, 0x380, RZ, 0xc0, !PT ;  /* 0x0000038009087812 */ /* 0x000fe400078ec0ff */
[----:B------:R-:W-:Y:S01]  /*9800*/  IADD3 R111, P2, R20, 0x8040, RZ ;  /* 0x00008040146f7810 */ /* 0x000fe20007f5e0ff */
[--C-:B------:R-:W-:Y:S01]  /*9810*/  IMAD.X R153, RZ, RZ, R21.reuse, P0 ;  /* 0x000000ffff997224 */ /* 0x100fe200000e0615 */
[----:B------:R-:W-:Y:S02]  /*9820*/  SHF.R.U64 R8, R8, 0x3, RZ ;  /* 0x0000000308087819 */ /* 0x000fe400000012ff */
[----:B------:R-:W-:Y:S01]  /*9830*/  LOP3.LUT R0, R115, 0x380, RZ, 0xc0, !PT ;  /* 0x0000038073007812 */ /* 0x000fe200078ec0ff */
[----:B------:R-:W-:Y:S01]  /*9840*/  IMAD.X R157, RZ, RZ, R21, P2 ;  /* 0x000000ffff9d7224 */ /* 0x000fe200010e0615 */
[----:B------:R-:W-:-:S02]  /*9850*/  LOP3.LUT R147, R20, 0x380, RZ, 0xc0, !PT ;  /* 0x0000038014937812 */ /* 0x000fc400078ec0ff */
[----:B------:R-:W-:Y:S01]  /*9860*/  LOP3.LUT R8, R8, R9, RZ, 0x3c, !PT ;  /* 0x0000000908087212 */ /* 0x000fe200078e3cff */
[--C-:B------:R-:W-:Y:S01]  /*9870*/  IMAD.X R9, RZ, RZ, R21.reuse, P3 ;  /* 0x000000ffff097224 */ /* 0x100fe200018e0615 */
[----:B------:R-:W-:Y:S02]  /*9880*/  IADD3 R12, P2, R20, 0x4000, RZ ;  /* 0x00004000140c7810 */ /* 0x000fe40007f5e0ff */
[----:B------:R-:W-:Y:S02]  /*9890*/  SHF.R.U64 R0, R0, 0x3, RZ ;  /* 0x0000000300007819 */ /* 0x000fe400000012ff */
[C---:B------:R-:W-:Y:S01]  /*98a0*/  IADD3 R127, P4, R20.reuse, 0xc040, RZ ;  /* 0x0000c040147f7810 */ /* 0x040fe20007f9e0ff */
[--C-:B------:R-:W-:Y:S01]  /*98b0*/  IMAD.X R13, RZ, RZ, R21.reuse, P2 ;  /* 0x000000ffff0d7224 */ /* 0x100fe200010e0615 */
        /* <DEDUP_REMOVED lines=11> */
[----:B------:R-:W-:-:S02]  /*9970*/  IADD3 R115, P2, R172, 0x7000, RZ ;  /* 0x00007000ac737810 */ /* 0x000fc40007f5e0ff */
        /* <DEDUP_REMOVED lines=10> */
[----:B------:R-:W-:Y:S01]  /*9a20*/  LOP3.LUT R146, R147, R20, RZ, 0x3c, !PT ;  /* 0x0000001493927212 */ /* 0x000fe200078e3cff */
[--C-:B------:R-:W-:Y:S01]  /*9a30*/  IMAD.X R169, RZ, RZ, R21.reuse, P1 ;  /* 0x000000ffffa97224 */ /* 0x100fe200008e0615 */
[----:B------:R-:W-:Y:S01]  /*9a40*/  LOP3.LUT R20, R119, 0x380, RZ, 0xc0, !PT ;  /* 0x0000038077147812 */ /* 0x000fe200078ec0ff */
[--C-:B------:R-:W-:Y:S01]  /*9a50*/  IMAD.X R171, RZ, RZ, R21.reuse, P3 ;  /* 0x000000ffffab7224 */ /* 0x100fe200018e0615 */
[----:B------:R-:W-:Y:S01]  /*9a60*/  LOP3.LUT R114, R115, 0x380, RZ, 0xc0, !PT ;  /* 0x0000038073727812 */ /* 0x000fe200078ec0ff */
[----:B------:R-:W-:Y:S01]  /*9a70*/  IMAD.MOV.U32 R147, RZ, RZ, R21 ;  /* 0x000000ffff937224 */ /* 0x000fe200078e0015 */
[----:B------:R-:W-:-:S02]  /*9a80*/  SHF.R.U64 R20, R20, 0x3, RZ ;  /* 0x0000000314147819 */ /* 0x000fc400000012ff */
[----:B------:R-:W-:Y:S02]  /*9a90*/  LOP3.LUT R21, R102, 0x380, RZ, 0xc0, !PT ;  /* 0x0000038066157812 */ /* 0x000fe400078ec0ff */
[----:B------:R-:W-:Y:S02]  /*9aa0*/  SHF.R.U64 R114, R114, 0x3, RZ ;  /* 0x0000000372727819 */ /* 0x000fe400000012ff */
[----:B------:R-:W-:Y:S02]  /*9ab0*/  LOP3.LUT R150, R20, R119, RZ, 0x3c, !PT ;  /* 0x0000007714967212 */ /* 0x000fe400078e3cff */
[----:B------:R-:W-:Y:S02]  /*9ac0*/  LOP3.LUT R20, R107, 0x380, RZ, 0xc0, !PT ;  /* 0x000003806b147812 */ /* 0x000fe400078ec0ff */
[----:B------:R-:W-:Y:S02]  /*9ad0*/  SHF.R.U64 R21, R21, 0x3, RZ ;  /* 0x0000000315157819 */ /* 0x000fe400000012ff */
[----:B------:R-:W-:Y:S01]  /*9ae0*/  LOP3.LUT R114, R114, R115, RZ, 0x3c, !PT ;  /* 0x0000007372727212 */ /* 0x000fe200078e3cff */
[----:B------:R-:W-:Y:S01]  /*9af0*/  IMAD.X R115, RZ, RZ, R173, P2 ;  /* 0x000000ffff737224 */ /* 0x000fe200010e06ad */
[----:B------:R-:W-:-:S02]  /*9b00*/  IADD3 R143, P2, R172, 0xe000, RZ ;  /* 0x0000e000ac8f7810 */ /* 0x000fc40007f5e0ff */
[----:B------:R-:W-:Y:S02]  /*9b10*/  SHF.R.U64 R20, R20, 0x3, RZ ;  /* 0x0000000314147819 */ /* 0x000fe400000012ff */
[----:B------:R-:W-:Y:S02]  /*9b20*/  LOP3.LUT R158, R21, R102, RZ, 0x3c, !PT ;  /* 0x00000066159e7212 */ /* 0x000fe400078e3cff */
[----:B------:R-:W-:Y:S02]  /*9b30*/  LOP3.LUT R21, R98, 0x380, RZ, 0xc0, !PT ;  /* 0x0000038062157812 */ /* 0x000fe400078ec0ff */
[----:B------:R-:W-:Y:S02]  /*9b40*/  LOP3.LUT R142, R143, 0x380, RZ, 0xc0, !PT ;  /* 0x000003808f8e7812 */ /* 0x000fe400078ec0ff */
[----:B------:R-:W-:Y:S02]  /*9b50*/  LOP3.LUT R160, R20, R107, RZ, 0x3c, !PT ;  /* 0x0000006b14a07212 */ /* 0x000fe400078e3cff */
[----:B------:R-:W-:-:S02]  /*9b60*/  LOP3.LUT R20, R103, 0x380, RZ, 0xc0, !PT ;  /* 0x0000038067147812 */ /* 0x000fc400078ec0ff */
[----:B------:R-:W-:Y:S02]  /*9b70*/  SHF.R.U64 R21, R21, 0x3, RZ ;  /* 0x0000000315157819 */ /* 0x000fe400000012ff */
[----:B------:R-:W-:Y:S02]  /*9b80*/  SHF.R.U64 R142, R142, 0x3, RZ ;  /* 0x000000038e8e7819 */ /* 0x000fe400000012ff */
[----:B------:R-:W-:Y:S02]  /*9b90*/  SHF.R.U64 R20, R20, 0x3, RZ ;  /* 0x0000000314147819 */ /* 0x000fe400000012ff */
[----:B------:R-:W-:Y:S02]  /*9ba0*/  LOP3.LUT R162, R21, R98, RZ, 0x3c, !PT ;  /* 0x0000006215a27212 */ /* 0x000fe400078e3cff */
[----:B------:R-:W-:Y:S02]  /*9bb0*/  IADD3 R21, P3, R172, 0x1000, RZ ;  /* 0x00001000ac157810 */ /* 0x000fe40007f7e0ff */
[----:B------:R-:W-:Y:S01]  /*9bc0*/  LOP3.LUT R142, R142, R143, RZ, 0x3c, !PT ;  /* 0x0000008f8e8e7212 */ /* 0x000fe200078e3cff */
[----:B------:R-:W-:Y:S01]  /*9bd0*/  IMAD.X R143, RZ, RZ, R173, P2 ;  /* 0x000000ffff8f7224 */ /* 0x000fe200010e06ad */
[----:B------:R-:W-:-:S02]  /*9be0*/  LOP3.LUT R0, R3, 0x380, RZ, 0xc0, !PT ;  /* 0x0000038003007812 */ /* 0x000fc400078ec0ff */
[----:B-1----:R-:W-:Y:S02]  /*9bf0*/  ISETP.NE.AND P2, PT, R48, 0x1, PT ;  /* 0x000000013000780c */ /* 0x002fe40003f45270 */
[----:B------:R-:W-:Y:S02]  /*9c00*/  LOP3.LUT R166, R20, R103, RZ, 0x3c, !PT ;  /* 0x0000006714a67212 */ /* 0x000fe400078e3cff */
[----:B------:R-:W-:Y:S02]  /*9c10*/  LOP3.LUT R20, R21, 0x380, RZ, 0xc0, !PT ;  /* 0x0000038015147812 */ /* 0x000fe400078ec0ff */
[----:B------:R-:W-:Y:S02]  /*9c20*/  SHF.R.U64 R0, R0, 0x3, RZ ;  /* 0x0000000300007819 */ /* 0x000fe400000012ff */
[----:B------:R-:W-:Y:S02]  /*9c30*/  SHF.R.U64 R20, R20, 0x3, RZ ;  /* 0x0000000314147819 */ /* 0x000fe400000012ff */
[----:B------:R-:W-:-:S02]  /*9c40*/  LOP3.LUT R154, R0, R3, RZ, 0x3c, !PT ;  /* 0x00000003009a7212 */ /* 0x000fc400078e3cff */
[----:B------:R-:W-:Y:S02]  /*9c50*/  MOV R213, R146 ;  /* 0x0000009200d57202 */ /* 0x000fe40000000f00 */
[----:B------:R-:W-:Y:S02]  /*9c60*/  LOP3.LUT R3, R30, 0x380, RZ, 0xc0, !PT ;  /* 0x000003801e037812 */ /* 0x000fe400078ec0ff */
[----:B------:R-:W-:Y:S01]  /*9c70*/  LOP3.LUT R20, R20, R21, RZ, 0x3c, !PT ;  /* 0x0000001514147212 */ /* 0x000fe200078e3cff */
[----:B------:R-:W-:Y:S01]  /*9c80*/  IMAD.X R21, RZ, RZ, R173, P3 ;  /* 0x000000ffff157224 */ /* 0x000fe200018e06ad */
[----:B------:R-:W-:Y:S01]  /*9c90*/  LOP3.LUT R0, R31, 0x380, RZ, 0xc0, !PT ;  /* 0x000003801f007812 */ /* 0x000fe200078ec0ff */
[----:B------:R0:W-:Y:S01]  /*9ca0*/  STSM.16.M88.4 [R213], R24 ;  /* 0x00000018d5007844 */ /* 0x0001e20000000200 */
[----:B------:R-:W-:Y:S02]  /*9cb0*/  SHF.R.U64 R3, R3, 0x3, RZ ;  /* 0x0000000303037819 */ /* 0x000fe400000012ff */
[----:B------:R-:W-:-:S02]  /*9cc0*/  IADD3 R119, P3, R172, 0x8000, RZ ;  /* 0x00008000ac777810 */ /* 0x000fc40007f7e0ff */
[----:B------:R-:W-:Y:S02]  /*9cd0*/  SHF.R.U64 R0, R0, 0x3, RZ ;  /* 0x0000000300007819 */ /* 0x000fe400000012ff */
[----:B------:R-:W-:Y:S02]  /*9ce0*/  LOP3.LUT R168, R3, R30, RZ, 0x3c, !PT ;  /* 0x0000001e03a87212 */ /* 0x000fe400078e3cff */
[----:B------:R-:W-:Y:S02]  /*9cf0*/  LOP3.LUT R118, R119, 0x380, RZ, 0xc0, !PT ;  /* 0x0000038077767812 */ /* 0x000fe400078ec0ff */
[----:B------:R-:W-:Y:S02]  /*9d00*/  LOP3.LUT R3, R12, 0x380, RZ, 0xc0, !PT ;  /* 0x000003800c037812 */ /* 0x000fe400078ec0ff */
[----:B------:R-:W-:Y:S02]  /*9d10*/  LOP3.LUT R164, R0, R31, RZ, 0x3c, !PT ;  /* 0x0000001f00a47212 */ /* 0x000fe400078e3cff */
[----:B------:R-:W-:Y:S01]  /*9d20*/  SHF.R.U64 R118, R118, 0x3, RZ ;  /* 0x0000000376767819 */ /* 0x000fe200000012ff */
[----:B0-----:R-:W0:Y:S01]  /*9d30*/  @P2 LDC R24, c[0x0][0xbec] ;  /* 0x0002fb00ff182b82 */ /* 0x001e220000000800 */
[----:B------:R-:W-:-:S02]  /*9d40*/  LOP3.LUT R106, R111, 0x380, RZ, 0xc0, !PT ;  /* 0x000003806f6a7812 */ /* 0x000fc400078ec0ff */
[----:B------:R-:W-:Y:S02]  /*9d50*/  LOP3.LUT R0, R99, 0x380, RZ, 0xc0, !PT ;  /* 0x0000038063007812 */ /* 0x000fe400078ec0ff */
[----:B------:R-:W-:Y:S02]  /*9d60*/  SHF.R.U64 R3, R3, 0x3, RZ ;  /* 0x0000000303037819 */ /* 0x000fe400000012ff */
[----:B------:R-:W-:Y:S01]  /*9d70*/  LOP3.LUT R118, R118, R119, RZ, 0x3c, !PT ;  /* 0x0000007776767212 */ /* 0x000fe200078e3cff */
[----:B------:R-:W1:Y:S01]  /*9d80*/  @P2 LDC R27, c[0x0][0xbf0] ;  /* 0x0002fc00ff1b2b82 */ /* 0x000e620000000800 */
[----:B------:R-:W-:Y:S01]  /*9d90*/  SHF.R.U64 R106, R106, 0x3, RZ ;  /* 0x000000036a6a7819 */ /* 0x000fe200000012ff */
[----:B------:R-:W-:Y:S01]  /*9da0*/  IMAD.X R119, RZ, RZ, R173, P3 ;  /* 0x000000ffff777224 */ /* 0x000fe200018e06ad */
[----:B------:R-:W-:Y:S02]  /*9db0*/  SHF.R.U64 R0, R0, 0x3, RZ ;  /* 0x0000000300007819 */ /* 0x000fe400000012ff */
[----:B------:R-:W-:-:S02]  /*9dc0*/  LOP3.LUT R12, R3, R12, RZ, 0x3c, !PT ;  /* 0x0000000c030c7212 */ /* 0x000fc400078e3cff */
[C---:B------:R-:W-:Y:S02]  /*9dd0*/  IADD3 R107, P0, R172.reuse, 0x5000, RZ ;  /* 0x00005000ac6b7810 */ /* 0x040fe40007f1e0ff */
[----:B------:R-:W-:Y:S02]  /*9de0*/  IADD3 R3, P3, R172, 0xf000, RZ ;  /* 0x0000f000ac037810 */ /* 0x000fe40007f7e0ff */
[----:B------:R-:W-:Y:S02]  /*9df0*/  LOP3.LUT R10, R127, 0x380, RZ, 0xc0, !PT ;  /* 0x000003807f0a7812 */ /* 0x000fe400078ec0ff */
[----:B------:R-:W-:Y:S01]  /*9e00*/  LOP3.LUT R14, R123, 0x380, RZ, 0xc0, !PT ;  /* 0x000003807b0e7812 */ /* 0x000fe200078ec0ff */
[----:B------:R-:W-:Y:S01]  /*9e10*/  IMAD.X R147, RZ, RZ, R173, P3 ;  /* 0x000000ffff937224 */ /* 0x000fe200018e06ad */
[----:B------:R-:W-:Y:S01]  /*9e20*/  LOP3.LUT R156, R106, R111, RZ, 0x3c, !PT ;  /* 0x0000006f6a9c7212 */ /* 0x000fe200078e3cff */
[----:B0-----:R-:W-:Y:S01]  /*9e30*/  @P2 IMAD.HI.U32 R24, R39, R24, RZ ;  /* 0x0000001827182227 */ /* 0x001fe200078e00ff */
[----:B------:R-:W-:-:S02]  /*9e40*/  LOP3.LUT R170, R0, R99, RZ, 0x3c, !PT ;  /* 0x0000006300aa7212 */ /* 0x000fc400078e3cff */
[----:B------:R-:W-:Y:S02]  /*9e50*/  LOP3.LUT R106, R107, 0x380, RZ, 0xc0, !PT ;  /* 0x000003806b6a7812 */ /* 0x000fe400078ec0ff */
[----:B------:R-:W-:Y:S02]  /*9e60*/  LOP3.LUT R0, R3, 0x380, RZ, 0xc0, !PT ;  /* 0x0000038003007812 */ /* 0x000fe400078ec0ff */
[----:B------:R-:W-:Y:S02]  /*9e70*/  SHF.R.U64 R10, R10, 0x3, RZ ;  /* 0x000000030a0a7819 */ /* 0x000fe400000012ff */
[----:B------:R-:W-:Y:S02]  /*9e80*/  SHF.R.U64 R14, R14, 0x3, RZ ;  /* 0x000000030e0e7819 */ /* 0x000fe400000012ff */
[----:B------:R-:W-:Y:S02]  /*9e90*/  SHF.R.U64 R106, R106, 0x3, RZ ;  /* 0x000000036a6a7819 */ /* 0x000fe400000012ff */
[----:B------:R-:W-:-:S02]  /*9ea0*/  SHF.R.U64 R0, R0, 0x3, RZ ;  /* 0x0000000300007819 */ /* 0x000fc400000012ff */
[----:B------:R-:W-:Y:S02]  /*9eb0*/  LOP3.LUT R10, R10, R127, RZ, 0x3c, !PT ;  /* 0x0000007f0a0a7212 */ /* 0x000fe400078e3cff */
[----:B------:R-:W-:Y:S02]  /*9ec0*/  LOP3.LUT R14, R14, R123, RZ, 0x3c, !PT ;  /* 0x0000007b0e0e7212 */ /* 0x000fe400078e3cff */
[----:B------:R-:W-:Y:S01]  /*9ed0*/  LOP3.LUT R106, R106, R107, RZ, 0x3c, !PT ;  /* 0x0000006b6a6a7212 */ /* 0x000fe200078e3cff */
[----:B------:R-:W-:Y:S01]  /*9ee0*/  IMAD.X R107, RZ, RZ, R173, P0 ;  /* 0x000000ffff6b7224 */ /* 0x000fe200000e06ad */
[----:B------:R-:W-:Y:S02]  /*9ef0*/  LOP3.LUT R146, R0, R3, RZ, 0x3c, !PT ;  /* 0x0000000300927212 */ /* 0x000fe400078e3cff */
[----:B------:R-:W-:Y:S02]  /*9f00*/  MOV R154, R154 ;  /* 0x0000009a009a7202 */ /* 0x000fe40000000f00 */
[----:B------:R-:W-:-:S02]  /*9f10*/  MOV R3, R8 ;  /* 0x0000000800037202 */ /* 0x000fc40000000f00 */
[----:B------:R-:W-:Y:S01]  /*9f20*/  MOV R0, R10 ;  /* 0x0000000a00007202 */ /* 0x000fe20000000f00 */
[----:B------:R-:W-:Y:S01]  /*9f30*/  STSM.16.M88.4 [R154], R32 ;  /* 0x000000209a007844 */ /* 0x000fe20000000200 */
[----:B------:R-:W-:Y:S02]  /*9f40*/  MOV R164, R164 ;  /* 0x000000a400a47202 */ /* 0x000fe40000000f00 */
[----:B------:R-:W-:Y:S02]  /*9f50*/  IADD3 R135, P0, R172, 0xc000, RZ ;  /* 0x0000c000ac877810 */ /* 0x000fe40007f1e0ff */
[----:B------:R-:W-:Y:S01]  /*9f60*/  MOV R44, R14 ;  /* 0x0000000e002c7202 */ /* 0x000fe20000000f00 */
[----:B------:R-:W-:Y:S01]  /*9f70*/  STSM.16.M88.4 [R164], R40 ;  /* 0x00000028a4007844 */ /* 0x000fe20000000200 */
[----:B------:R-:W-:Y:S02]  /*9f80*/  MOV R170, R170 ;  /* 0x000000aa00aa7202 */ /* 0x000fe40000000f00 */
[----:B------:R-:W-:-:S02]  /*9f90*/  F2FP.BF16.F32.PACK_AB R8, R49, R183 ;  /* 0x000000b73108723e */ /* 0x000fc400000010ff */
        /* <DEDUP_REMOVED lines=9> */
[----:B-1----:R-:W-:Y:S02]  /*a030*/  @P2 SHF.R.U32.HI R36, RZ, R27, R24 ;  /* 0x0000001bff242219 */ /* 0x002fe40000011618 */
[----:B------:R-:W-:Y:S01]  /*a040*/  LOP3.LUT R134, R135, 0x380, RZ, 0xc0, !PT ;  /* 0x0000038087867812 */ /* 0x000fe200078ec0ff */
[----:B------:R1:W-:Y:S01]  /*a050*/  STSM.16.M88.4 [R25], R12 ;  /* 0x0000000c19007844 */ /* 0x0003e20000000200 */
[----:B------:R-:W-:Y:S01]  /*a060*/  MOV R168, R168 ;  /* 0x000000a800a87202 */ /* 0x000fe20000000f00 */
[----:B------:R-:W-:Y:S01]  /*a070*/  IMAD.MOV R37, RZ, RZ, -R36 ;  /* 0x000000ffff257224 */ /* 0x000fe200078e0a24 */
[----:B------:R-:W-:-:S02]  /*a080*/  IADD3 R111, P1, R172, 0x6000, RZ ;  /* 0x00006000ac6f7810 */ /* 0x000fc40007f3e0ff */
[----:B------:R-:W-:Y:S01]  /*a090*/  MOV R166, R166 ;  /* 0x000000a600a67202 */ /* 0x000fe20000000f00 */
[----:B------:R-:W-:Y:S01]  /*a0a0*/  IMAD R37, R48, R37, R39 ;  /* 0x0000002530257224 */ /* 0x000fe200078e0227 */
[----:B0-----:R-:W-:Y:S02]  /*a0b0*/  F2FP.BF16.F32.PACK_AB R8, R65, R187 ;  /* 0x000000bb4108723e */ /* 0x001fe400000010ff */
[----:B------:R-:W-:Y:S02]  /*a0c0*/  F2FP.BF16.F32.PACK_AB R9, R67, R66 ;  /* 0x000000424309723e */ /* 0x000fe400000010ff */
[----:B------:R-:W-:Y:S02]  /*a0d0*/  F2FP.BF16.F32.PACK_AB R10, R69, R188 ;  /* 0x000000bc450a723e */ /* 0x000fe400000010ff */
[----:B------:R-:W-:Y:S02]  /*a0e0*/  F2FP.BF16.F32.PACK_AB R11, R71, R70 ;  /* 0x00000046470b723e */ /* 0x000fe400000010ff */
[----:B------:R-:W-:-:S02]  /*a0f0*/  SHF.R.U64 R134, R134, 0x3, RZ ;  /* 0x0000000386867819 */ /* 0x000fc400000012ff */
        /* <DEDUP_REMOVED lines=11> */
[----:B------:R-:W-:Y:S02]  /*a1b0*/  LOP3.LUT R110, R111, 0x380, RZ, 0xc0, !PT ;  /* 0x000003806f6e7812 */ /* 0x000fe400078ec0ff */
[----:B------:R-:W-:Y:S01]  /*a1c0*/  LOP3.LUT R134, R134, R135, RZ, 0x3c, !PT ;  /* 0x0000008786867212 */ /* 0x000fe200078e3cff */
[----:B------:R-:W-:Y:S01]  /*a1d0*/  IMAD.X R135, RZ, RZ, R173, P0 ;  /* 0x000000ffff877224 */ /* 0x000fe200000e06ad */
[----:B------:R2:W-:Y:S01]  /*a1e0*/  STSM.16.M88.4 [R162], R24 ;  /* 0x00000018a2007844 */ /* 0x0005e20000000200 */
[----:B------:R-:W-:Y:S02]  /*a1f0*/  SHF.R.U64 R110, R110, 0x3, RZ ;  /* 0x000000036e6e7819 */ /* 0x000fe400000012ff */
[----:B0-----:R-:W-:Y:S01]  /*a200*/  F2FP.BF16.F32.PACK_AB R9, R52, R7 ;  /* 0x000000073409723e */ /* 0x001fe200000010ff */
[----:B-1----:R-:W-:Y:S01]  /*a210*/  IMAD.U32 R13, RZ, RZ, UR5 ;  /* 0x00000005ff0d7e24 */ /* 0x002fe2000f8e00ff */
[----:B------:R-:W-:Y:S01]  /*a220*/  SHF.R.S32.HI R12, RZ, 0x1f, R36 ;  /* 0x0000001fff0c7819 */ /* 0x000fe20000011424 */
[----:B------:R-:W-:Y:S01]  /*a230*/  ULDC UR5, c[0x0][0xa88] ;  /* 0x0002a20000057ab9 */ /* 0x000fe20000000800 */
[----:B------:R-:W-:-:S02]  /*a240*/  SHF.R.S32.HI R7, RZ, 0x1f, R37 ;  /* 0x0000001fff077819 */ /* 0x000fc40000011425 */
[----:B------:R-:W-:Y:S01]  /*a250*/  LOP3.LUT R110, R110, R111, RZ, 0x3c, !PT ;  /* 0x0000006f6e6e7212 */ /* 0x000fe200078e3cff */
[----:B------:R-:W-:Y:S01]  /*a260*/  IMAD.X R111, RZ, RZ, R173, P1 ;  /* 0x000000ffff6f7224 */ /* 0x000fe200008e06ad */
[----:B------:R-:W-:Y:S02]  /*a270*/  IADD3 R139, P1, R172, 0xd000, RZ ;  /* 0x0000d000ac8b7810 */ /* 0x000fe40007f3e0ff */
[----:B------:R-:W-:Y:S02]  /*a280*/  MOV R160, R160 ;  /* 0x000000a000a07202 */ /* 0x000fe40000000f00 */
[----:B--2---:R-:W-:Y:S01]  /*a290*/  IADD3 R24, P0, R36, UR6, RZ ;  /* 0x0000000624187c10 */ /* 0x004fe2000ff1e0ff */
[----:B------:R-:W-:Y:S01]  /*a2a0*/  VIADD R26, R206, UR44 ;  /* 0x0000002cce1a7c36 */ /* 0x000fe20008000000 */
[----:B------:R-:W-:Y:S02]  /*a2b0*/  F2FP.BF16.F32.PACK_AB R32, R89, R193 ;  /* 0x000000c15920723e */ /* 0x000fe400000010ff */
[----:B------:R-:W-:Y:S01]  /*a2c0*/  IADD3.X R25, R12, UR7, R13, P0, !PT ;  /* 0x000000070c197c10 */ /* 0x000fe200087fe40d */
[----:B------:R-:W-:Y:S01]  /*a2d0*/  ULDC.64 UR6, c[0x0][0xb88] ;  /* 0x0002e20000067ab9 */ /* 0x000fe20000000a00 */
[----:B------:R-:W-:Y:S01]  /*a2e0*/  F2FP.BF16.F32.PACK_AB R33, R91, R90 ;  /* 0x0000005a5b21723e */ /* 0x000fe200000010ff */
[----:B------:R-:W-:Y:S01]  /*a2f0*/  IMAD R12, R7, UR6, RZ ;  /* 0x00000006070c7c24 */ /* 0x000fe2000f8e02ff */
[----:B------:R-:W-:Y:S01]  /*a300*/  F2FP.BF16.F32.PACK_AB R34, R93, R194 ;  /* 0x000000c25d22723e */ /* 0x000fe200000010ff */
[----:B------:R-:W-:Y:S01]  /*a310*/  IMAD.WIDE.U32 R24, R37, UR6, R24 ;  /* 0x0000000625187c25 */ /* 0x000fe2000f8e0018 */
[----:B------:R-:W-:-:S02]  /*a320*/  F2FP.BF16.F32.PACK_AB R35, R95, R94 ;  /* 0x0000005e5f23723e */ /* 0x000fc400000010ff */
[----:B------:R-:W-:Y:S01]  /*a330*/  MOV R158, R158 ;  /* 0x0000009e009e7202 */ /* 0x000fe20000000f00 */
[----:B------:R-:W-:Y:S01]  /*a340*/  IMAD R37, R37, UR7, R12 ;  /* 0x0000000725257c24 */ /* 0x000fe2000f8e020c */
[----:B------:R-:W-:Y:S01]  /*a350*/  F2FP.BF16.F32.PACK_AB R8, R97, R195 ;  /* 0x000000c36108723e */ /* 0x000fe200000010ff */
[----:B------:R0:W-:Y:S01]  /*a360*/  STSM.16.M88.4 [R160], R32 ;  /* 0x00000020a0007844 */ /* 0x0001e20000000200 */
[----:B------:R-:W-:Y:S01]  /*a370*/  F2FP.BF16.F32.PACK_AB R10, R101, R196 ;  /* 0x000000c4650a723e */ /* 0x000fe200000010ff */
[----:B------:R-:W-:Y:S01]  /*a380*/  ULDC.64 UR6, c[0x0][0xb50] ;  /* 0x0002d40000067ab9 */ /* 0x000fe20000000a00 */
[----:B------:R-:W-:Y:S01]  /*a390*/  F2FP.BF16.F32.PACK_AB R11, R60, R56 ;  /* 0x000000383c0b723e */ /* 0x000fe200000010ff */
[----:B------:R-:W-:Y:S01]  /*a3a0*/  IMAD R7, R48, UR5, RZ ;  /* 0x0000000530077c24 */ /* 0x000fe2000f8e02ff */
[----:B------:R-:W-:Y:S02]  /*a3b0*/  LOP3.LUT R138, R139, 0x380, RZ, 0xc0, !PT ;  /* 0x000003808b8a7812 */ /* 0x000fe400078ec0ff */
[----:B------:R-:W-:Y:S01]  /*a3c0*/  LOP3.LUT P0, RZ, R204, 0x3, RZ, 0xc0, !PT ;  /* 0x00000003ccff7812 */ /* 0x000fe2000780c0ff */
[----:B------:R1:W-:Y:S01]  /*a3d0*/  STSM.16.M88.4 [R158], R8 ;  /* 0x000000089e007844 */ /* 0x0003e20000000200 */
[----:B------:R-:W-:-:S02]  /*a3e0*/  SHF.R.U64 R138, R138, 0x3, RZ ;  /* 0x000000038a8a7819 */ /* 0x000fc400000012ff */
[----:B------:R-:W-:Y:S02]  /*a3f0*/  MOV R156, R156 ;  /* 0x0000009c009c7202 */ /* 0x000fe40000000f00 */
[----:B------:R-:W-:Y:S02]  /*a400*/  F2FP.BF16.F32.PACK_AB R12, R105, R197 ;  /* 0x000000c5690c723e */ /* 0x000fe400000010ff */
[----:B------:R-:W-:Y:S02]  /*a410*/  F2FP.BF16.F32.PACK_AB R13, R68, R64 ;  /* 0x00000040440d723e */ /* 0x000fe400000010ff */
[----:B0-----:R-:W-:Y:S02]  /*a420*/  LEA R34, P3, R24, UR6, 0x2 ;  /* 0x0000000618227c11 */ /* 0x001fe4000f8610ff */
[----:B------:R-:W-:Y:S02]  /*a430*/  F2FP.BF16.F32.PACK_AB R14, R109, R198 ;  /* 0x000000c66d0e723e */ /* 0x000fe400000010ff */
[----:B------:R-:W-:Y:S01]  /*a440*/  F2FP.BF16.F32.PACK_AB R15, R76, R72 ;  /* 0x000000484c0f723e */ /* 0x000fe200000010ff */
[----:B------:R-:W-:Y:S01]  /*a450*/  SHFL.IDX PT, R46, R34, RZ, 0x1c1f ;  /* 0x001c1fff222e7589 */ /* 0x000fe200000e0000 */
[----:B------:R-:W-:Y:S01]  /*a460*/  LOP3.LUT R138, R138, R139, RZ, 0x3c, !PT ;  /* 0x0000008b8a8a7212 */ /* 0x000fe200078e3cff */
[----:B-1----:R-:W-:Y:S01]  /*a470*/  IMAD.IADD R9, R25, 0x1, R37 ;  /* 0x0000000119097824 */ /* 0x002fe200078e0225 */
[----:B------:R-:W-:Y:S01]  /*a480*/  MOV R152, R152 ;  /* 0x0000009800987202 */ /* 0x000fe20000000f00 */
[----:B------:R-:W-:Y:S01]  /*a490*/  VIADD R8, R26, 0x8 ;  /* 0x000000081a087836 */ /* 0x000fe20000000000 */
[----:B------:R0:W-:Y:S01]  /*a4a0*/  STSM.16.M88.4 [R156], R12 ;  /* 0x0000000c9c007844 */ /* 0x0001e20000000200 */
[----:B------:R-:W-:Y:S01]  /*a4b0*/  IMAD.X R139, RZ, RZ, R173, P1 ;  /* 0x000000ffff8b7224 */ /* 0x000fe200008e06ad */
[----:B------:R-:W-:-:S02]  /*a4c0*/  LEA.HI.X R35, R24, UR7, R9, 0x2, P3 ;  /* 0x0000000718237c11 */ /* 0x000fc400098f1409 */
[-C--:B------:R-:W-:Y:S01]  /*a4d0*/  ISETP.GE.OR P1, PT, R26, R7.reuse, P0 ;  /* 0x000000071a00720c */ /* 0x080fe20000726670 */
[----:B------:R-:W-:Y:S01]  /*a4e0*/  SHFL.IDX PT, R50, R34, 0x1, 0x1c1f ;  /* 0x003c1f0022327f89 */ /* 0x000fe200000e0000 */
[----:B------:R-:W-:Y:S02]  /*a4f0*/  ISETP.GE.OR P0, PT, R8, R7, P0 ;  /* 0x000000070800720c */ /* 0x000fe40000706670 */
[----:B------:R-:W-:Y:S01]  /*a500*/  F2FP.BF16.F32.PACK_AB R8, R113, R199 ;  /* 0x000000c77108723e */ /* 0x000fe200000010ff */
[----:B------:R-:W1:Y:S01]  /*a510*/  SHFL.IDX PT, R47, R35, RZ, 0x1c1f ;  /* 0x001c1fff232f7589 */ /* 0x000e6200000e0000 */
[----:B------:R-:W-:Y:S02]  /*a520*/  F2FP.BF16.F32.PACK_AB R9, R84, R80 ;  /* 0x000000505409723e */ /* 0x000fe400000010ff */
[----:B------:R-:W-:Y:S01]  /*a530*/  F2FP.BF16.F32.PACK_AB R10, R117, R201 ;  /* 0x000000c9750a723e */ /* 0x000fe200000010ff */
[----:B------:R-:W2:Y:S01]  /*a540*/  SHFL.IDX PT, R51, R35, 0x1, 0x1c1f ;  /* 0x003c1f0023337f89 */ /* 0x000ea200000e0000 */
[----:B------:R-:W-:-:S02]  /*a550*/  F2FP.BF16.F32.PACK_AB R11, R92, R88 ;  /* 0x000000585c0b723e */ /* 0x000fc400000010ff */
[----:B------:R-:W-:Y:S02]  /*a560*/  MOV R150, R150 ;  /* 0x0000009600967202 */ /* 0x000fe40000000f00 */
[----:B0-----:R-:W-:Y:S01]  /*a570*/  F2FP.BF16.F32.PACK_AB R12, R121, R202 ;  /* 0x000000ca790c723e */ /* 0x001fe200000010ff */
[----:B------:R0:W-:Y:S01]  /*a580*/  STSM.16.M88.4 [R152], R8 ;  /* 0x0000000898007844 */ /* 0x0001e20000000200 */
[----:B------:R-:W-:Y:S02]  /*a590*/  F2FP.BF16.F32.PACK_AB R13, R100, R96 ;  /* 0x00000060640d723e */ /* 0x000fe400000010ff */
[----:B------:R-:W-:Y:S02]  /*a5a0*/  F2FP.BF16.F32.PACK_AB R14, R125, R124 ;  /* 0x0000007c7d0e723e */ /* 0x000fe400000010ff */
[----:B------:R-:W-:Y:S02]  /*a5b0*/  F2FP.BF16.F32.PACK_AB R15, R108, R104 ;  /* 0x000000686c0f723e */ /* 0x000fe400000010ff */
[----:B------:R-:W-:-:S02]  /*a5c0*/  F2FP.BF16.F32.PACK_AB R24, R129, R128 ;  /* 0x000000808118723e */ /* 0x000fc400000010ff */
[----:B------:R-:W-:Y:S01]  /*a5d0*/  F2FP.BF16.F32.PACK_AB R25, R116, R112 ;  /* 0x000000707419723e */ /* 0x000fe200000010ff */
[----:B------:R-:W-:Y:S01]  /*a5e0*/  STSM.16.M88.4 [R150], R12 ;  /* 0x0000000c96007844 */ /* 0x000fe20000000200 */
[----:B------:R-:W-:Y:S02]  /*a5f0*/  F2FP.BF16.F32.PACK_AB R26, R133, R132 ;  /* 0x00000084851a723e */ /* 0x000fe400000010ff */
[----:B------:R-:W-:Y:S02]  /*a600*/  F2FP.BF16.F32.PACK_AB R27, R174, R120 ;  /* 0x00000078ae1b723e */ /* 0x000fe400000010ff */
[----:B------:R-:W-:Y:S01]  /*a610*/  F2FP.BF16.F32.PACK_AB R32, R137, R136 ;  /* 0x000000888920723e */ /* 0x000fe200000010ff */
[----:B0-----:R-:W0:Y:S01]  /*a620*/  @P2 LDC R9, c[0x0][0xbf0] ;  /* 0x0002fc00ff092b82 */ /* 0x001e220000000800 */
        /* <DEDUP_REMOVED lines=9> */
[----:B------:R-:W-:-:S02]  /*a6c0*/  IADD3 R31, P4, R172, 0x2000, RZ ;  /* 0x00002000ac1f7810 */ /* 0x000fc40007f9e0ff */
[C---:B------:R-:W-:Y:S01]  /*a6d0*/  IADD3 R99, P5, R172.reuse, 0x3000, RZ ;  /* 0x00003000ac637810 */ /* 0x040fe20007fbe0ff */
[----:B------:R-:W-:Y:S01]  /*a6e0*/  STSM.16.M88.4 [R3], R56 ;  /* 0x0000003803007844 */ /* 0x000fe20000000200 */
[----:B------:R-:W-:Y:S02]  /*a6f0*/  IADD3 R103, P6, R172, 0x4000, RZ ;  /* 0x00004000ac677810 */ /* 0x000fe40007fde0ff */
[----:B------:R-:W-:Y:S01]  /*a700*/  LOP3.LUT R30, R31, 0x380, RZ, 0xc0, !PT ;  /* 0x000003801f1e7812 */ /* 0x000fe200078ec0ff */
[----:B------:R-:W-:Y:S01]  /*a710*/  BAR.SYNC.DEFER_BLOCKING 0x1, 0x100 ;  /* 0x0044000000007b1d */ /* 0x000fe20000010000 */
[----:B------:R-:W-:Y:S02]  /*a720*/  LOP3.LUT R98, R99, 0x380, RZ, 0xc0, !PT ;  /* 0x0000038063627812 */ /* 0x000fe400078ec0ff */
[----:B------:R-:W-:Y:S01]  /*a730*/  LOP3.LUT R102, R103, 0x380, RZ, 0xc0, !PT ;  /* 0x0000038067667812 */ /* 0x000fe200078ec0ff */
[----:B---3--:R-:W-:Y:S01]  /*a740*/  IMAD R0, R23, 0x20, R200 ;  /* 0x0000002017007824 */ /* 0x008fe200078e02c8 */
[----:B------:R-:W-:-:S02]  /*a750*/  SHF.R.U64 R30, R30, 0x3, RZ ;  /* 0x000000031e1e7819 */ /* 0x000fc400000012ff */
[----:B------:R-:W-:Y:S02]  /*a760*/  SHF.R.U64 R98, R98, 0x3, RZ ;  /* 0x0000000362627819 */ /* 0x000fe400000012ff */
[----:B------:R-:W-:Y:S01]  /*a770*/  SHF.R.U64 R102, R102, 0x3, RZ ;  /* 0x0000000366667819 */ /* 0x000fe200000012ff */
[----:B------:R-:W-:Y:S01]  /*a780*/  UIMAD UR5, UR10, UR8, URZ ;  /* 0x000000080a0572a4 */ /* 0x000fe2000f8e023f */
[----:B------:R-:W-:Y:S01]  /*a790*/  LOP3.LUT R30, R30, R31, RZ, 0x3c, !PT ;  /* 0x0000001f1e1e7212 */ /* 0x000fe200078e3cff */
[--C-:B------:R-:W-:Y:S01]  /*a7a0*/  IMAD.X R31, RZ, RZ, R173.reuse, P4 ;  /* 0x000000ffff1f7224 */ /* 0x100fe200020e06ad */
[----:B------:R-:W-:Y:S01]  /*a7b0*/  LOP3.LUT R98, R98, R99, RZ, 0x3c, !PT ;  /* 0x0000006362627212 */ /* 0x000fe200078e3cff */
[--C-:B------:R-:W-:Y:S01]  /*a7c0*/  IMAD.X R99, RZ, RZ, R173.reuse, P5 ;  /* 0x000000ffff637224 */ /* 0x100fe200028e06ad */
[----:B------:R-:W-:Y:S01]  /*a7d0*/  LOP3.LUT R102, R102, R103, RZ, 0x3c, !PT ;  /* 0x0000006766667212 */ /* 0x000fe200078e3cff */
[----:B------:R-:W-:Y:S01]  /*a7e0*/  IMAD.X R103, RZ, RZ, R173, P6 ;  /* 0x000000ffff677224 */ /* 0x000fe200030e06ad */
[----:B------:R-:W-:-:S02]  /*a7f0*/  IADD3 R123, P4, R172, 0x9000, RZ ;  /* 0x00009000ac7b7810 */ /* 0x000fc40007f9e0ff */
[C---:B------:R-:W-:Y:S01]  /*a800*/  LOP3.LUT R29, R172.reuse, 0x380, RZ, 0xc0, !PT ;  /* 0x00000380ac1d7812 */ /* 0x040fe200078ec0ff */
[----:B-1----:R-:W-:Y:S01]  /*a810*/  @!P1 ST.E desc[UR46][R46.64], R6 ;  /* 0x000000062e009985 */ /* 0x002fe2000c10192e */
[C---:B------:R-:W-:Y:S01]  /*a820*/  IADD3 R127, P5, R172.reuse, 0xa000, RZ ;  /* 0x0000a000ac7f7810 */ /* 0x040fe20007fbe0ff */
[----:B------:R-:W-:Y:S01]  /*a830*/  UIMAD.WIDE.U32 UR6, UR39, UR8, URZ ;  /* 0x00000008270672a5 */ /* 0x000fe2000f8e003f */
[----:B------:R-:W-:Y:S01]  /*a840*/  IADD3 R131, P6, R172, 0xb000, RZ ;  /* 0x0000b000ac837810 */ /* 0x000fe20007fde0ff */
[----:B--2---:R1:W-:Y:S01]  /*a850*/  @!P0 ST.E desc[UR46][R50.64], R5 ;  /* 0x0000000532008985 */ /* 0x0043e2000c10192e */
[----:B------:R-:W-:Y:S01]  /*a860*/  UIMAD UR5, UR39, UR9, UR5 ;  /* 0x00000009270572a4 */ /* 0x000fe2000f8e0205 */
[----:B------:R-:W-:Y:S01]  /*a870*/  LOP3.LUT R122, R123, 0x380, RZ, 0xc0, !PT ;  /* 0x000003807b7a7812 */ /* 0x000fe200078ec0ff */
[----:B------:R-:W-:Y:S01]  /*a880*/  ULDC.64 UR10, c[0x0][0xaf0] ;  /* 0x0002bc00000a7ab9 */ /* 0x000fe20000000a00 */
[----:B------:R-:W-:Y:S02]  /*a890*/  LOP3.LUT R126, R127, 0x380, RZ, 0xc0, !PT ;  /* 0x000003807f7e7812 */ /* 0x000fe400078ec0ff */
[----:B------:R-:W-:-:S02]  /*a8a0*/  LOP3.LUT R130, R131, 0x380, RZ, 0xc0, !PT ;  /* 0x0000038083827812 */ /* 0x000fc400078ec0ff */
[----:B------:R-:W-:Y:S01]  /*a8b0*/  SHF.R.U64 R29, R29, 0x3, RZ ;  /* 0x000000031d1d7819 */ /* 0x000fe200000012ff */
[----:B-1----:R-:W1:Y:S01]  /*a8c0*/  @P2 LDC R5, c[0x0][0xbec] ;  /* 0x0002fb00ff052b82 */ /* 0x002e620000000800 */
[----:B------:R-:W-:Y:S01]  /*a8d0*/  VIADD R6, R0, UR44 ;  /* 0x0000002c00067c36 */ /* 0x000fe20008000000 */
[----:B------:R-:W-:Y:S01]  /*a8e0*/  UIMAD UR8, UR12, UR10, URZ ;  /* 0x0000000a0c0872a4 */ /* 0x000fe2000f8e023f */
[----:B------:R-:W-:Y:S01]  /*a8f0*/  SHF.R.U64 R122, R122, 0x3, RZ ;  /* 0x000000037a7a7819 */ /* 0x000fe200000012ff */
[----:B------:R-:W-:Y:S01]  /*a900*/  UIADD3 UR7, UR7, UR5, URZ ;  /* 0x0000000507077290 */ /* 0x000fe2000fffe03f */
[----:B------:R-:W-:Y:S01]  /*a910*/  IMAD.MOV.U32 R3, RZ, RZ, R6 ;  /* 0x000000ffff037224 */ /* 0x000fe200078e0006 */
[----:B------:R-:W-:Y:S01]  /*a920*/  UIMAD UR5, UR42, UR11, UR8 ;  /* 0x0000000b2a0572a4 */ /* 0x000fe2000f8e0208 */
[----:B------:R-:W-:Y:S01]  /*a930*/  SHF.R.U64 R126, R126, 0x3, RZ ;  /* 0x000000037e7e7819 */ /* 0x000fe200000012ff */
[----:B------:R-:W-:Y:S01]  /*a940*/  UIMAD.WIDE.U32 UR42, UR42, UR10, UR6 ;  /* 0x0000000a2a2a72a5 */ /* 0x000fe2000f8e0006 */
[----:B------:R-:W-:Y:S01]  /*a950*/  SHF.R.U64 R130, R130, 0x3, RZ ;  /* 0x0000000382827819 */ /* 0x000fe200000012ff */
[----:B------:R2:W5:Y:S01]  /*a960*/  LD.E.128 R40, desc[UR46][R20.64] ;  /* 0x0000002e14287980 */ /* 0x000562000c101d00 */
[----:B------:R-:W-:Y:S01]  /*a970*/  LOP3.LUT R122, R122, R123, RZ, 0x3c, !PT ;  /* 0x0000007b7a7a7212 */ /* 0x000fe200078e3cff */
[----:B------:R-:W-:Y:S01]  /*a980*/  UIADD3 UR5, UR43, UR5, URZ ;  /* 0x000000052b057290 */ /* 0x000fe2000fffe03f */
[----:B------:R-:W-:Y:S01]  /*a990*/  LOP3.LUT R126, R126, R127, RZ, 0x3c, !PT ;  /* 0x0000007f7e7e7212 */ /* 0x000fe200078e3cff */
[--C-:B------:R-:W-:Y:S01]  /*a9a0*/  IMAD.X R123, RZ, RZ, R173.reuse, P4 ;  /* 0x000000ffff7b7224 */ /* 0x100fe200020e06ad */
[----:B------:R-:W-:Y:S01]  /*a9b0*/  LOP3.LUT R130, R130, R131, RZ, 0x3c, !PT ;  /* 0x0000008382827212 */ /* 0x000fe200078e3cff */
[--C-:B------:R-:W-:Y:S01]  /*a9c0*/  IMAD.X R127, RZ, RZ, R173.reuse, P5 ;  /* 0x000000ffff7f7224 */ /* 0x100fe200028e06ad */
[----:B------:R-:W-:Y:S01]  /*a9d0*/  LOP3.LUT R28, R29, R172, RZ, 0x3c, !PT ;  /* 0x000000ac1d1c7212 */ /* 0x000fe200078e3cff */
[--C-:B------:R-:W-:Y:S01]  /*a9e0*/  IMAD.X R131, RZ, RZ, R173.reuse, P6 ;  /* 0x000000ffff837224 */ /* 0x100fe200030e06ad */
[----:B------:R-:W-:Y:S01]  /*a9f0*/  ULDC.64 UR6, c[0x0][0xae0] ;  /* 0x0002b80000067ab9 */ /* 0x000fe20000000a00 */
[----:B------:R-:W-:Y:S01]  /*aa00*/  IMAD.MOV.U32 R29, RZ, RZ, R173 ;  /* 0x000000ffff1d7224 */ /* 0x000fe200078e00ad */
[----:B------:R2:W5:Y:S01]  /*aa10*/  LD.E.128 R52, desc[UR46][R30.64] ;  /* 0x0000002e1e347980 */ /* 0x000562000c101d00 */
[----:B-1----:R-:W-:-:S03]  /*aa20*/  @P2 IMAD.HI.U32 R0, R6, R5, RZ ;  /* 0x0000000506002227 */ /* 0x002fc600078e00ff */
[----:B------:R2:W5:Y:S02]  /*aa30*/  LD.E.128 R36, desc[UR46][R28.64] ;  /* 0x0000002e1c247980 */ /* 0x000564000c101d00 */
[----:B0-----:R-:W-:Y:S01]  /*aa40*/  @P2 SHF.R.U32.HI R3, RZ, R9, R0 ;  /* 0x00000009ff032219 */ /* 0x001fe20000011600 */
[----:B------:R-:W-:Y:S01]  /*aa50*/  IMAD.U32 R4, RZ, RZ, UR42 ;  /* 0x0000002aff047e24 */ /* 0x000fe2000f8e00ff */
        /* <DEDUP_REMOVED lines=67> */
.L_x_4184:
[----:B------:R-:W-:Y:S05]  /*ae90*/  BSYNC B1 ;  /* 0x0000000000017941 */ /* 0x000fea0003800000 */
.L_x_4183:
[----:B-1-3--:R1:W3:Y:S01]  /*aea0*/  SHFL.IDX PT, R13, R3, 0x1, 0x181f ;  /* 0x00381f00030d7f89 */ /* 0x00a2e200000e0000 */
[----:B------:R-:W-:Y:S03]  /*aeb0*/  BSSY B1, `(.L_x_4185) ;  /* 0x0000014000017945 */ /* 0x000fe60003800000 */
[----:B------:R1:W4:Y:S01]  /*aec0*/  SHFL.IDX PT, R11, R6, 0x1, 0x181f ;  /* 0x00381f00060b7f89 */ /* 0x00032200000e0000 */
[----:B------:R-:W-:Y:S05]  /*aed0*/  @P1 BRA `(.L_x_4186) ;  /* 0x0000000000441947 */ /* 0x000fea0003800000 */
[----:B------:R-:W-:Y:S02]  /*aee0*/  ULDC UR5, c[0x0][0xac8] ;  /* 0x0002b20000057ab9 */ /* 0x000fe40000000800 */
[----:B------:R-:W-:Y:S02]  /*aef0*/  ISETP.GE.AND P4, PT, R2, UR5, PT ;  /* 0x0000000502007c0c */ /* 0x000fe4000bf86270 */
[----:B------:R-:W-:Y:S02]  /*af00*/  ISETP.GE.AND P3, PT, R19, UR5, PT ;  /* 0x0000000513007c0c */ /* 0x000fe4000bf66270 */
[----:B------:R-:W-:Y:S02]  /*af10*/  ISETP.GE.AND P2, PT, R18, UR5, PT ;  /* 0x0000000512007c0c */ /* 0x000fe4000bf46270 */
[----:B------:R-:W-:-:S07]  /*af20*/  ISETP.GE.AND P1, PT, R22, UR5, PT ;  /* 0x0000000516007c0c */ /* 0x000fce000bf26270 */
[CC--:B----4-:R-:W-:Y:S02]  /*af30*/  @!P4 LEA R4, P6, R2.reuse, R11.reuse, 0x1 ;  /* 0x0000000b0204c211 */ /* 0x0d0fe400078c08ff */
[C---:B------:R-:W-:Y:S02]  /*af40*/  @!P3 LEA R8, P5, R19.reuse, R11, 0x1 ;  /* 0x0000000b1308b211 */ /* 0x040fe400078a08ff */
[----:B---3--:R-:W-:Y:S02]  /*af50*/  @!P4 LEA.HI.X R5, R2, R13, R211, 0x1, P6 ;  /* 0x0000000d0205c211 */ /* 0x008fe400030f0cd3 */
        /* <DEDUP_REMOVED lines=9> */
.L_x_4186:
[----:B------:R-:W-:Y:S05]  /*aff0*/  BSYNC B1 ;  /* 0x0000000000017941 */ /* 0x000fea0003800000 */
.L_x_4185:
[----:B---3--:R3:W0:Y:S01]  /*b000*/  SHFL.IDX PT, R13, R3, 0x2, 0x181f ;  /* 0x00581f00030d7f89 */ /* 0x00862200000e0000 */
        /* <DEDUP_REMOVED lines=14> */
[----:B-----5:R0:W-:Y:S01]  /*b0f0*/  @!P3 ST.E.128 desc[UR46][R4.64], R52 ;  /* 0x000000340400b985 */ /* 0x0201e2000c101d2e */
[----:B----4-:R-:W-:-:S02]  /*b100*/  @!P1 LEA.HI.X R11, R18, R13, R209, 0x1, P4 ;  /* 0x0000000d120b9211 */ /* 0x010fc400020f0cd1 */
[----:B------:R-:W-:Y:S01]  /*b110*/  @!P0 LEA.HI.X R13, R22, R13, R208, 0x1, P6 ;  /* 0x0000000d160d8211 */ /* 0x000fe200030f0cd0 */
[----:B------:R0:W-:Y:S04]  /*b120*/  @!P2 ST.E.128 desc[UR46][R8.64], R108 ;  /* 0x0000006c0800a985 */ /* 0x0001e8000c101d2e */
[----:B------:R0:W-:Y:S04]  /*b130*/  @!P1 ST.E.128 desc[UR46][R10.64], R124 ;  /* 0x0000007c0a009985 */ /* 0x0001e8000c101d2e */
[----:B------:R0:W-:Y:S02]  /*b140*/  @!P0 ST.E.128 desc[UR46][R12.64], R140 ;  /* 0x0000008c0c008985 */ /* 0x0001e4000c101d2e */
.L_x_4188:
[----:B------:R-:W-:Y:S05]  /*b150*/  BSYNC B1 ;  /* 0x0000000000017941 */ /* 0x000fea0003800000 */
.L_x_4187:
[----:B------:R-:W-:Y:S01]  /*b160*/  VIADD R0, R14, 0x60 ;  /* 0x000000600e007836 */ /* 0x000fe20000000000 */
[----:B-123--:R-:W1:Y:S04]  /*b170*/  SHFL.IDX PT, R3, R3, 0x3, 0x181f ;  /* 0x00781f0003037f89 */ /* 0x00ee6800000e0000 */
[----:B------:R-:W-:Y:S01]  /*b180*/  ISETP.GE.AND P0, PT, R0, R7, PT ;  /* 0x000000070000720c */ /* 0x000fe20003f06270 */
[----:B0---4-:R0:W2:-:S12]  /*b190*/  SHFL.IDX PT, R11, R6, 0x3, 0x181f ;  /* 0x00781f00060b7f89 */ /* 0x01109800000e0000 */
        /* <DEDUP_REMOVED lines=20> */
.L_x_4182:
        /* <DEDUP_REMOVED lines=50> */
.L_x_4191:
[----:B------:R-:W-:Y:S05]  /*b600*/  BSYNC B1 ;  /* 0x0000000000017941 */ /* 0x000fea0003800000 */
.L_x_4190:
        /* <DEDUP_REMOVED lines=11> */
[----:B-1----:R-:W-:-:S03]  /*b6c0*/  @P1 SHF.R.U32.HI R3, RZ, R11, R0 ;  /* 0x0000000bff031219 */ /* 0x002fc60000011600 */
[----:B------:R-:W-:Y:S01]  /*b6d0*/  UIMAD UR5, UR42, UR11, UR5 ;  /* 0x0000000b2a0572a4 */ /* 0x000fe2000f8e0205 */
[--C-:B------:R-:W-:Y:S01]  /*b6e0*/  SHF.R.S32.HI R0, RZ, 0x1f, R3.reuse ;  /* 0x0000001fff007819 */ /* 0x100fe20000011403 */
[----:B------:R-:W-:Y:S01]  /*b6f0*/  UIMAD.WIDE.U32 UR42, UR42, UR10, UR6 ;  /* 0x0000000a2a2a72a5 */ /* 0x000fe2000f8e0006 */
[----:B------:R-:W-:Y:S02]  /*b700*/  IMAD.MOV R7, RZ, RZ, -R3 ;  /* 0x000000ffff077224 */ /* 0x000fe400078e0a03 */
[----:B------:R-:W-:Y:S01]  /*b710*/  ULDC.64 UR6, c[0x0][0xae0] ;  /* 0x0002b80000067ab9 */ /* 0x000fe20000000a00 */
[----:B------:R-:W-:Y:S01]  /*b720*/  UIADD3 UR5, UR43, UR5, URZ ;  /* 0x000000052b057290 */ /* 0x000fe2000fffe03f */
[----:B------:R-:W-:Y:S02]  /*b730*/  IMAD R0, R0, UR6, RZ ;  /* 0x0000000600007c24 */ /* 0x000fe4000f8e02ff */
[----:B------:R-:W-:Y:S02]  /*b740*/  IMAD R7, R10, R7, R8 ;  /* 0x000000070a077224 */ /* 0x000fe400078e0208 */
[----:B------:R-:W-:-:S02]  /*b750*/  IMAD.U32 R5, RZ, RZ, UR43 ;  /* 0x0000002bff057e24 */ /* 0x000fc4000f8e00ff */
[----:B------:R-:W-:Y:S02]  /*b760*/  IMAD.U32 R4, RZ, RZ, UR42 ;  /* 0x0000002aff047e24 */ /* 0x000fe4000f8e00ff */
[----:B------:R-:W-:Y:S01]  /*b770*/  IMAD.U32 R5, RZ, RZ, UR5 ;  /* 0x00000005ff057e24 */ /* 0x000fe2000f8e00ff */
[----:B------:R-:W-:Y:S01]  /*b780*/  ULDC UR5, c[0x0][0xa88] ;  /* 0x0002a20000057ab9 */ /* 0x000fe20000000800 */
[C---:B------:R-:W-:Y:S01]  /*b790*/  IMAD R9, R3.reuse, UR7, R0 ;  /* 0x0000000703097c24 */ /* 0x040fe2000f8e0200 */
[----:B------:R-:W-:Y:S01]  /*b7a0*/  SHF.R.S32.HI R0, RZ, 0x1f, R7 ;  /* 0x0000001fff007819 */ /* 0x000fe20000011407 */
[----:B------:R-:W-:Y:S01]  /*b7b0*/  IMAD.WIDE.U32 R4, R3, UR6, R4 ;  /* 0x0000000603047c25 */ /* 0x000fe2000f8e0004 */
[----:B------:R-:W-:-:S03]  /*b7c0*/  ULDC.64 UR6, c[0x0][0xad8] ;  /* 0x0002b60000067ab9 */ /* 0x000fc60000000a00 */
        /* <DEDUP_REMOVED lines=35> */
.L_x_4193:
[----:B------:R-:W-:Y:S05]  /*ba00*/  BSYNC B1 ;  /* 0x0000000000017941 */ /* 0x000fea0003800000 */
.L_x_4192:
        /* <DEDUP_REMOVED lines=21> */
.L_x_4195:
[----:B------:R-:W-:Y:S05]  /*bb60*/  BSYNC B1 ;  /* 0x0000000000017941 */ /* 0x000fea0003800000 */
.L_x_4194:
        /* <DEDUP_REMOVED lines=21> */
.L_x_4197:
[----:B------:R-:W-:Y:S05]  /*bcc0*/  BSYNC B1 ;  /* 0x0000000000017941 */ /* 0x000fea0003800000 */
.L_x_4196:
[----:B------:R-:W-:Y:S01]  /*bcd0*/  VIADD R0, R8, 0x60 ;  /* 0x0000006008007836 */ /* 0x000fe20000000000 */
[----:B0-----:R0:W0:Y:S04]  /*bce0*/  SHFL.IDX PT, R3, R7, 0x3, 0x181f ;  /* 0x00781f0007037f89 */ /* 0x00102800000e0000 */
[----:B------:R-:W-:Y:S01]  /*bcf0*/  ISETP.GE.AND P0, PT, R0, R9, PT ;  /* 0x000000090000720c */ /* 0x000fe20003f06270 */
[----:B-1-3--:R1:W3:-:S12]  /*bd00*/  SHFL.IDX PT, R5, R6, 0x3, 0x181f ;  /* 0x00781f0006057f89 */ /* 0x00a2d800000e0000 */
[----:B-1----:R-:W-:Y:S05]  /*bd10*/  @P0 BRA `(.L_x_4189) ;  /* 0x0000000000440947 */ /* 0x002fea0003800000 */
[----:B------:R-:W-:Y:S02]  /*bd20*/  ULDC UR5, c[0x0][0xac8] ;  /* 0x0002b20000057ab9 */ /* 0x000fe40000000800 */
[----:B------:R-:W-:Y:S02]  /*bd30*/  ISETP.GE.AND P3, PT, R2, UR5, PT ;  /* 0x0000000502007c0c */ /* 0x000fe4000bf66270 */
[----:B------:R-:W-:Y:S02]  /*bd40*/  ISETP.GE.AND P2, PT, R19, UR5, PT ;  /* 0x0000000513007c0c */ /* 0x000fe4000bf46270 */
[----:B------:R-:W-:Y:S02]  /*bd50*/  ISETP.GE.AND P1, PT, R18, UR5, PT ;  /* 0x0000000512007c0c */ /* 0x000fe4000bf26270 */
[----:B------:R-:W-:-:S07]  /*bd60*/  ISETP.GE.AND P0, PT, R22, UR5, PT ;  /* 0x0000000516007c0c */ /* 0x000fce000bf06270 */
[-C--:B--234-:R-:W-:Y:S02]  /*bd70*/  @!P3 LEA R6, P6, R2, R5.reuse, 0x1 ;  /* 0x000000050206b211 */ /* 0x09cfe400078c08ff */
        /* <DEDUP_REMOVED lines=11> */
.L_x_4189:
[----:B------:R-:W-:Y:S05]  /*be30*/  BSYNC B0 ;  /* 0x0000000000007941 */ /* 0x000fea0003800000 */
.L_x_4181:
[----:B------:R-:W-:Y:S02]  /*be40*/  ULDC UR5, c[0x0][0xc38] ;  /* 0x00030e0000057ab9 */ /* 0x000fe40000000800 */
[----:B------:R-:W-:-:S06]  /*be50*/  UISETP.GE.AND UP0, UPT, UR4, UR5, UPT ;  /* 0x000000050400728c */ /* 0x000fcc000bf06270 */
[----:B------:R-:W-:-:S13]  /*be60*/  PLOP3.LUT P0, PT, PT, PT, UP0, 0x80, 0x0 ;  /* 0x000000000000781c */ /* 0x000fda0003f0f008 */
[----:B------:R-:W-:Y:S05]  /*be70*/  @!P0 BRA `(.L_x_4198) ;  /* 0xffffff4c00dc8947 */ /* 0x000fea000383ffff */
[----:B------:R-:W-:Y:S05]  /*be80*/  EXIT ;  /* 0x000000000000794d */ /* 0x000fea0003800000 */
.L_x_4146:
[----:B------:R-:W-:-:S08]  /*be90*/  NOP ;  /* 0x0000000000007918 */ /* 0x000fd00000000000 */
[----:B------:R-:W0:-:S00]  /*bea0*/  USETMAXREG.DEALLOC.CTAPOOL 0x18 ;  /* 0x00000018000079c8 */ /* 0x000e0000080e0500 */
[----:B0-----:R-:W-:-:S06]  /*beb0*/  LOP3.LUT R0, R0, 0x3, RZ, 0xc0, !PT ;  /* 0x0000000300007812 */ /* 0x001fcc00078ec0ff */
[----:B------:R-:W0:Y:S01]  /*bec0*/  S2UR UR6, SR_CTAID.X ;  /* 0x00000000000679c3 */ /* 0x000e220000002500 */
[----:B------:R-:W-:Y:S01]  /*bed0*/  IMAD.MOV.U32 R18, RZ, RZ, RZ ;  /* 0x000000ffff127224 */ /* 0x000fe200078e00ff */
[----:B------:R-:W1:Y:S02]  /*bee0*/  SHFL.IDX PT, R0, R0, RZ, 0x1f ;  /* 0x00001fff00007589 */ /* 0x000e6400000e0000 */
[----:B-1----:R-:W-:-:S04]  /*bef0*/  ISETP.NE.AND P0, PT, R0, RZ, PT ;  /* 0x000000ff0000720c */ /* 0x002fc80003f05270 */
[----:B------:R-:W0:Y:S01]  /*bf00*/  LDC R0, c[0x0][0xc38] ;  /* 0x00030e00ff007b82 */ /* 0x000e220000000800 */
[----:B------:R-:W-:-:S05]  /*bf10*/  P2R R2, PR, RZ, 0x1 ;  /* 0x00000001ff027803 */ /* 0x000fca0000000000 */
[----:B------:R1:W-:Y:S03]  /*bf20*/  STL [R1+0x20], R2 ;  /* 0x0000200201007387 */ /* 0x0003e60000100800 */
[----:B------:R-:W-:Y:S06]  /*bf30*/  @P0 BAR.ARV 0x4, 0x180 ;  /* 0x0106000000000b1d */ /* 0x000fec0000002000 */
[----:B------:R1:W-:Y:S01]  /*bf40*/  STL [R1+0x1c], RZ ;  /* 0x00001cff01007387 */ /* 0x0003e20000100800 */
[----:B0-----:R-:W-:Y:S01]  /*bf50*/  ISETP.LE.AND P0, PT, R0, UR6, PT ;  /* 0x0000000600007c0c */ /* 0x001fe2000bf03270 */
[----:B------:R-:W-:-:S05]  /*bf60*/  IMAD.MOV.U32 R0, RZ, RZ, 0x1 ;  /* 0x00000001ff007424 */ /* 0x000fca00078e00ff */
[----:B------:R1:W-:Y:S07]  /*bf70*/  STL [R1], R0 ;  /* 0x0000000001007387 */ /* 0x0003ee0000100800 */
[----:B------:R-:W-:Y:S05]  /*bf80*/  @P0 BRA `(.L_x_4199) ;  /* 0x0000004000c40947 */ /* 0x000fea0003800000 */
[----:B------:R-:W0:Y:S01]  /*bf90*/  S2R R5, SR_TID.X ;  /* 0x0000000000057919 */ /* 0x000e220000002100 */
[----:B------:R-:W2:Y:S01]  /*bfa0*/  S2UR UR5, SR_CgaCtaId ;  /* 0x00000000000579c3 */ /* 0x000ea20000008800 */
[----:B------:R-:W-:Y:S01]  /*bfb0*/  UMOV UR4, 0x400 ;  /* 0x0000040000047882 */ /* 0x000fe20000000000 */
[----:B------:R-:W-:Y:S01]  /*bfc0*/  IMAD.MOV.U32 R18, RZ, RZ, RZ ;  /* 0x000000ffff127224 */ /* 0x000fe200078e00ff */
[----:B------:R-:W-:Y:S01]  /*bfd0*/  ULDC UR41, c[0x0][0xc] ;  /* 0x0000030000297ab9 */ /* 0x000fe20000000800 */
[----:B------:R-:W-:Y:S01]  /*bfe0*/  ULDC.64 UR44, c[0x0][0x198] ;  /* 0x00006600002c7ab9 */ /* 0x000fe20000000a00 */
[----:B--2---:R-:W-:-:S06]  /*bff0*/  ULEA UR4, UR5, UR4, 0x18 ;  /* 0x0000000405047291 */ /* 0x004fcc000f8ec03f */
[----:B------:R-:W-:Y:S01]  /*c000*/  IMAD.U32 R17, RZ, RZ, UR4 ;  /* 0x00000004ff117e24 */ /* 0x000fe2000f8e00ff */
[C---:B0-----:R-:W-:Y:S01]  /*c010*/  LOP3.LUT R4, R5.reuse, 0x7f, RZ, 0xc0, !PT ;  /* 0x0000007f05047812 */ /* 0x041fe200078ec0ff */
[----:B-1----:R-:W-:-:S05]  /*c020*/  IMAD.SHL.U32 R0, R5, 0x8, RZ ;  /* 0x0000000805007824 */ /* 0x002fca00078e00ff */
[----:B------:R-:W-:-:S04]  /*c030*/  LOP3.LUT R2, R0, 0x1f8, RZ, 0xc0, !PT ;  /* 0x000001f800027812 */ /* 0x000fc800078ec0ff */
        /* <DEDUP_REMOVED lines=9> */
[----:B------:R0:W-:Y:S04]  /*c0d0*/  STL [R1+0x14], R3 ;  /* 0x0000140301007387 */ /* 0x0001e80000100800 */
[----:B------:R0:W-:Y:S04]  /*c0e0*/  STL [R1+0x10], R2 ;  /* 0x0000100201007387 */ /* 0x0001e80000100800 */
[----:B------:R0:W-:Y:S04]  /*c0f0*/  STL [R1], R0 ;  /* 0x0000000001007387 */ /* 0x0001e80000100800 */
[----:B------:R0:W-:Y:S02]  /*c100*/  STL [R1+0x1c], RZ ;  /* 0x00001cff01007387 */ /* 0x0001e40000100800 */
.L_x_4289:
        /* <DEDUP_REMOVED lines=23> */
.L_x_4200:
[----:B------:R-:W-:Y:S01]  /*c280*/  ULDC UR9, c[0x0][0xc54] ;  /* 0x0003150000097ab9 */ /* 0x000fe20000000800 */
[----:B------:R-:W-:Y:S01]  /*c290*/  UMOV UR5, UR8 ;  /* 0x0000000800057c82 */ /* 0x000fe20008000000 */
[----:B------:R-:W-:-:S11]  /*c2a0*/  UISETP.NE.AND UP0, UPT, UR9, 0x1, UPT ;  /* 0x000000010900788c */ /* 0x000fd6000bf05270 */
[----:B------:R-:W-:Y:S02]  /*c2b0*/  @UP0 ULDC.64 UR10, c[0x0][0xc58] ;  /* 0x00031600000a0ab9 */ /* 0x000fe40000000a00 */
[----:B------:R-:W-:-:S04]  /*c2c0*/  UIMAD.WIDE.U32 UR6, UR8, UR10, URZ ;  /* 0x0000000a080672a5 */ /* 0x000fc8000f8e003f */
[----:B------:R-:W-:-:S04]  /*c2d0*/  @UP0 USHF.R.U32.HI UR5, URZ, UR11, UR7 ;  /* 0x0000000b3f050299 */ /* 0x000fc80008011607 */
[----:B------:R-:W-:-:S12]  /*c2e0*/  UIMAD UR6, UR5, UR9, URZ ;  /* 0x00000009050672a4 */ /* 0x000fd8000f8e023f */
.L_x_4201:
[----:B------:R-:W-:Y:S01]  /*c2f0*/  ULOP3.LUT UR39, URZ, UR5, URZ, 0x33, !UPT ;  /* 0x000000053f277292 */ /* 0x000fe2000f8e333f */
[----:B------:R-:W-:Y:S01]  /*c300*/  BSSY B7, `(.L_x_4202) ;  /* 0x00003dc000077945 */ /* 0x000fe20003800000 */
[----:B------:R-:W-:Y:S01]  /*c310*/  ULDC UR7, c[0x0][0x448] ;  /* 0x0001120000077ab9 */ /* 0x000fe20000000800 */
[----:B------:R-:W-:Y:S01]  /*c320*/  ULDC UR5, c[0x0][0xc3c] ;  /* 0x00030f0000057ab9 */ /* 0x000fe20000000800 */
[----:B------:R-:W-:Y:S02]  /*c330*/  UISETP.NE.AND UP1, UPT, UR7, 0x1, UPT ;  /* 0x000000010700788c */ /* 0x000fe4000bf25270 */
[----:B------:R-:W-:Y:S01]  /*c340*/  UIADD3 UR39, UR39, UR5, URZ ;  /* 0x0000000527277290 */ /* 0x000fe2000fffe03f */
[----:B------:R-:W-:Y:S01]  /*c350*/  ULDC.64 UR10, c[0x0][0x418] ;  /* 0x00010600000a7ab9 */ /* 0x000fe20000000a00 */
[----:B------:R-:W-:Y:S02]  /*c360*/  UIADD3 UR5, UR8, -UR6, URZ ;  /* 0x8000000608057290 */ /* 0x000fe4000fffe03f */
[----:B------:R-:W-:-:S02]  /*c370*/  UISETP.NE.U32.AND UP0, UPT, UR10, URZ, UPT ;  /* 0x0000003f0a00728c */ /* 0x000fc4000bf05070 */
[----:B------:R-:W-:Y:S02]  /*c380*/  USHF.L.U32 UR8, UR39, 0x7, URZ ;  /* 0x0000000727087899 */ /* 0x000fe4000800063f */
[----:B------:R-:W-:Y:S01]  /*c390*/  UISETP.NE.AND.EX UP0, UPT, UR11, URZ, UPT, UP0 ;  /* 0x0000003f0b00728c */ /* 0x000fe2000bf05300 */
[----:B------:R-:W-:Y:S01]  /*c3a0*/  ULDC UR7, c[0x0][0x288] ;  /* 0x0000a20000077ab9 */ /* 0x000fe20000000800 */
[----:B------:R-:W-:Y:S01]  /*c3b0*/  UIADD3 UR8, UR8, 0x7f, URZ ;  /* 0x0000007f08087890 */ /* 0x000fe2000fffe03f */
[----:B------:R-:W-:Y:S01]  /*c3c0*/  ULDC UR6, c[0x0][0x424] ;  /* 0x0001090000067ab9 */ /* 0x000fe20000000800 */
[----:B------:R-:W-:Y:S02]  /*c3d0*/  UIADD3 UR13, -UR7, 0x60, URZ ;  /* 0x00000060070d7890 */ /* 0x000fe4000fffe13f */
[----:B------:R-:W-:Y:S01]  /*c3e0*/  USEL UR9, UR6, 0x1, UP0 ;  /* 0x0000000106097887 */ /* 0x000fe20008000000 */
[----:B------:R-:W-:Y:S01]  /*c3f0*/  @UP1 ULDC UR7, c[0x0][0x44c] ;  /* 0x0001130000071ab9 */ /* 0x000fe20000000800 */
[----:B------:R-:W-:Y:S01]  /*c400*/  ULDC UR12, c[0x0][0x2f0] ;  /* 0x0000bc00000c7ab9 */ /* 0x000fe20000000800 */
[----:B------:R-:W-:Y:S01]  /*c410*/  UIMAD.WIDE.U32 UR6, UR8, UR7, URZ ;  /* 0x00000007080672a5 */ /* 0x000fe2000f8e003f */
[----:B------:R-:W-:Y:S01]  /*c420*/  @UP1 ULDC UR14, c[0x0][0x450] ;  /* 0x00011400000e1ab9 */ /* 0x000fe20000000800 */
[----:B------:R-:W-:-:S02]  /*c430*/  UIMAD UR13, UR9, UR12, UR13 ;  /* 0x0000000c090d72a4 */ /* 0x000fc4000f8e020d */
[----:B------:R-:W-:Y:S02]  /*c440*/  @UP1 USHF.R.U32.HI UR8, URZ, UR14, UR7 ;  /* 0x0000000e3f081299 */ /* 0x000fe40008011607 */
[----:B------:R-:W-:Y:S02]  /*c450*/  UIMAD UR6, UR9, UR12, 0x5f ;  /* 0x0000005f090674a4 */ /* 0x000fe4000f8e020c */
[----:B------:R-:W-:Y:S02]  /*c460*/  UIADD3 UR8, UR13, UR8, URZ ;  /* 0x000000080d087290 */ /* 0x000fe4000fffe03f */
[----:B------:R-:W-:Y:S02]  /*c470*/  UIMAD.WIDE UR6, UR6, 0x2aaaaaab, URZ ;  /* 0x2aaaaaab060678a5 */ /* 0x000fe4000f8e023f */
[----:B------:R-:W-:Y:S02]  /*c480*/  UIMAD.WIDE UR8, UR8, 0x2aaaaaab, URZ ;  /* 0x2aaaaaab080878a5 */ /* 0x000fe4000f8e023f */
[----:B------:R-:W-:-:S02]  /*c490*/  USHF.R.U32.HI UR12, URZ, 0x1f, UR7 ;  /* 0x0000001f3f0c7899 */ /* 0x000fc40008011607 */
[----:B------:R-:W-:Y:S01]  /*c4a0*/  USHF.R.U32.HI UR6, URZ, 0x1f, UR9 ;  /* 0x0000001f3f067899 */ /* 0x000fe20008011609 */
[----:B------:R-:W-:Y:S01]  /*c4b0*/  ULDC UR11, c[0x0][0xc48] ;  /* 0x00031200000b7ab9 */ /* 0x000fe20000000800 */
[----:B------:R-:W-:Y:S02]  /*c4c0*/  ULEA.HI.SX32 UR12, UR7, UR12, 0x1c ;  /* 0x0000000c070c7291 */ /* 0x000fe4000f8fe23f */
[----:B------:R-:W-:Y:S02]  /*c4d0*/  ULEA.HI.SX32 UR6, UR9, UR6, 0x1c ;  /* 0x0000000609067291 */ /* 0x000fe4000f8fe23f */
[----:B------:R-:W-:Y:S02]  /*c4e0*/  UISETP.NE.AND UP0, UPT, UR11, 0x1, UPT ;  /* 0x000000010b00788c */ /* 0x000fe4000bf05270 */
[----:B------:R-:W-:Y:S01]  /*c4f0*/  UISETP.LT.AND UP1, UPT, UR12, UR6, UPT ;  /* 0x000000060c00728c */ /* 0x000fe2000bf21270 */
[----:B------:R-:W-:-:S03]  /*c500*/  ULDC UR10, c[0x0][0xc54] ;  /* 0x00031500000a7ab9 */ /* 0x000fc60000000800 */
[----:B------:R-:W-:Y:S02]  /*c510*/  USEL UR38, UR12, UR6, UP1 ;  /* 0x000000060c267287 */ /* 0x000fe40008800000 */
[----:B------:R-:W-:-:S03]  /*c520*/  UIMAD UR10, UR4, UR10, UR5 ;  /* 0x0000000a040a72a4 */ /* 0x000fc6000f8e0205 */
[----:B------:R-:W-:Y:S01]  /*c530*/  @UP0 ULDC UR4, c[0x0][0xc4c] ;  /* 0x0003130000040ab9 */ /* 0x000fe20000000800 */
[----:B------:R-:W-:Y:S01]  /*c540*/  ISETP.LT.AND P0, PT, RZ, UR38, PT ;  /* 0x00000026ff007c0c */ /* 0x000fe2000bf01270 */
[----:B------:R-:W-:Y:S01]  /*c550*/  UIMAD.WIDE.U32 UR4, UR10, UR4, URZ ;  /* 0x000000040a0472a5 */ /* 0x000fe2000f8e003f */
[----:B------:R-:W-:Y:S01]  /*c560*/  @UP0 ULDC UR7, c[0x0][0xc50] ;  /* 0x0003140000070ab9 */ /* 0x000fe20000000800 */
[----:B------:R-:W-:Y:S02]  /*c570*/  UMOV UR42, UR10 ;  /* 0x0000000a002a7c82 */ /* 0x000fe40008000000 */
[----:B------:R-:W-:-:S04]  /*c580*/  @UP0 USHF.R.U32.HI UR42, URZ, UR7, UR5 ;  /* 0x000000073f2a0299 */ /* 0x000fc80008011605 */
[----:B------:R-:W-:-:S04]  /*c590*/  UIADD3 UR36, -UR42, URZ, URZ ;  /* 0x0000003f2a247290 */ /* 0x000fc8000fffe13f */
[----:B------:R-:W-:Y:S01]  /*c5a0*/  UIMAD UR36, UR11, UR36, UR10 ;  /* 0x000000240b2472a4 */ /* 0x000fe2000f8e020a */
[----:B------:R-:W-:Y:S11]  /*c5b0*/  @P0 BRA `(.L_x_4203) ;  /* 0x0000000000480947 */ /* 0x000ff60003800000 */
        /* <DEDUP_REMOVED lines=18> */
.L_x_4203:
        /* <DEDUP_REMOVED lines=20> */
.L_x_4206:
[----:B------:R-:W-:Y:S05]  /*c820*/  BSYNC B6 ;  /* 0x0000000000067941 */ /* 0x000fea0003800000 */
.L_x_4205:
        /* <DEDUP_REMOVED lines=20> */
.L_x_4209:
        /* <DEDUP_REMOVED lines=15> */
.L_x_4208:
[----:B------:R-:W-:Y:S05]  /*ca60*/  BSYNC B6 ;  /* 0x0000000000067941 */ /* 0x000fea0003800000 */
.L_x_4207:
        /* <DEDUP_REMOVED lines=19> */
[----:B------:R-:W-:-:S05]  /*cba0*/  P2R R5, PR, RZ, 0x2 ;  /* 0x00000002ff057803 */ /* 0x000fca0000000000 */
[----:B------:R0:W-:Y:S01]  /*cbb0*/  STL [R1+0xc], R5 ;  /* 0x00000c0501007387 */ /* 0x0001e20000100800 */
[----:B--2---:R-:W-:Y:S02]  /*cbc0*/  SHF.R.S32.HI R7, RZ, 0x1f, R19 ;  /* 0x0000001fff077819 */ /* 0x004fe40000011413 */
[----:B------:R-:W-:-:S03]  /*cbd0*/  SEL R16, R19, RZ, !P1 ;  /* 0x000000ff13107207 */ /* 0x000fc60004800000 */
[----:B------:R0:W-:Y:S01]  /*cbe0*/  STL [R1+0x4], R7 ;  /* 0x0000040701007387 */ /* 0x0001e20000100800 */
[----:B------:R-:W-:Y:S05]  /*cbf0*/  BRA.DIV UR4, `(.L_x_4210) ;  /* 0x0000003e04287947 */ /* 0x000fea000b800000 */
[----:B------:R1:W2:Y:S02]  /*cc00*/  SHFL.IDX PT, R14, R4, RZ, 0x1f ;  /* 0x00001fff040e7589 */ /* 0x0002a400000e0000 */
.L_x_4304:
[----:B------:R-:W-:Y:S01]  /*cc10*/  PLOP3.LUT P2, PT, PT, PT, PT, 0x8, 0x0 ;  /* 0x000000000000781c */ /* 0x000fe20003f4e170 */
[----:B------:R3:W-:Y:S01]  /*cc20*/  STL [R1+0x18], R0 ;  /* 0x0000180001007387 */ /* 0x0007e20000100800 */
[----:B--2---:R-:W-:Y:S02]  /*cc30*/  ISETP.NE.AND P0, PT, R14, RZ, PT ;  /* 0x000000ff0e00720c */ /* 0x004fe40003f05270 */
[----:B-1----:R-:W-:-:S05]  /*cc40*/  P2R R4, PR, RZ, 0x4 ;  /* 0x00000004ff047803 */ /* 0x002fca0000000000 */
[----:B------:R3:W-:Y:S06]  /*cc50*/  STL [R1+0x8], R4 ;  /* 0x0000080401007387 */ /* 0x0007ec0000100800 */
[----:B------:R-:W-:Y:S05]  /*cc60*/  @P0 BRA `(.L_x_4211) ;  /* 0x0000000000f00947 */ /* 0x000fea0003800000 */
[----:B------:R-:W-:-:S03]  /*cc70*/  UMOV UR4, 0xffffffff ;  /* 0xffffffff00047882 */ /* 0x000fc60000000000 */
[----:B------:R-:W-:Y:S05]  /*cc80*/  BRA.DIV UR4, `(.L_x_4212) ;  /* 0x0000003e04247947 */ /* 0x000fea000b800000 */
[----:B------:R-:W-:-:S13]  /*cc90*/  ELECT P6, URZ, PT ;  /* 0x00000000003f782f */ /* 0x000fda00038c0000 */
.L_x_4307:
[----:B------:R-:W-:Y:S05]  /*cca0*/  @!P6 BRA `(.L_x_4211) ;  /* 0x0000000000e0e947 */ /* 0x000fea0003800000 */
[----:B------:R-:W-:Y:S01]  /*ccb0*/  IMAD.MOV.U32 R16, RZ, RZ, R19 ;  /* 0x000000ffff107224 */ /* 0x000fe200078e0013 */
[----:B------:R-:W-:Y:S06]  /*ccc0*/  @!P1 BRA `(.L_x_4213) ;  /* 0x00000000004c9947 */ /* 0x000fec0003800000 */
[----:B------:R-:W1:Y:S01]  /*ccd0*/  LDC R6, c[0x0][0x43c] ;  /* 0x00010f00ff067b82 */ /* 0x000e620000000800 */
[----:B------:R-:W-:Y:S01]  /*cce0*/  IMAD.MOV.U32 R8, RZ, RZ, R0 ;  /* 0x000000ffff087224 */ /* 0x000fe200078e0000 */
[----:B------:R-:W-:Y:S01]  /*ccf0*/  ULDC.64 UR4, c[0x0][0x428] ;  /* 0x00010a0000047ab9 */ /* 0x000fe20000000a00 */
[----:B-1----:R-:W-:-:S13]  /*cd00*/  ISETP.NE.AND P0, PT, R6, 0x1, PT ;  /* 0x000000010600780c */ /* 0x002fda0003f05270 */
[----:B0--3--:R-:W0:Y:S02]  /*cd10*/  @P0 LDC.64 R4, c[0x0][0x440] ;  /* 0x00011000ff040b82 */ /* 0x009e240000000a00 */
        /* <DEDUP_REMOVED lines=14> */
.L_x_4213:
[----:B---3--:R-:W2:Y:S01]  /*ce00*/  LDL R0, [R1] ;  /* 0x0000000001007983 */ /* 0x008ea20000100800 */
[----:B-1----:R-:W-:Y:S01]  /*ce10*/  IMAD R3, R18, 0x8, R17 ;  /* 0x0000000812037824 */ /* 0x002fe200078e0211 */
[----:B0-----:R-:W0:Y:S02]  /*ce20*/  S2R R7, SR_TID.X ;  /* 0x0000000000077919 */ /* 0x001e240000002100 */
[----:B0-----:R-:W-:-:S04]  /*ce30*/  LOP3.LUT R7, R7, 0x7f, RZ, 0xc0, !PT ;  /* 0x0000007f07077812 */ /* 0x001fc800078ec0ff */
[----:B------:R-:W-:Y:S02]  /*ce40*/  ISETP.NE.AND P1, PT, R7, RZ, PT ;  /* 0x000000ff0700720c */ /* 0x000fe40003f25270 */
[----:B--2---:R-:W-:-:S04]  /*ce50*/  SHF.L.U32 R0, R0, 0x1f, RZ ;  /* 0x0000001f00007819 */ /* 0x004fc800000006ff */
[----:B------:R-:W0:Y:S02]  /*ce60*/  SYNCS.PHASECHK.TRANS64.TRYWAIT P0, [R3+URZ+0x22840], R0 ;  /* 0x02284000030075a7 */ /* 0x000e24000800017f */
[----:B0-----:R-:W-:Y:S05]  /*ce70*/  @!P0 BRA `(.L_x_4214) ;  /* 0x0000003800c88947 */ /* 0x001fea0003800000 */
.L_x_4308:
        /* <DEDUP_REMOVED lines=8> */
.L_x_4215:
        /* <DEDUP_REMOVED lines=10> */
[----:B------:R-:W-:-:S02]  /*cfa0*/  UMOV UR34, URZ ;  /* 0x0000003f00227c82 */ /* 0x000fc40008000000 */
[----:B------:R-:W-:-:S03]  /*cfb0*/  P2R R0, PR, RZ, 0x1 ;  /* 0x00000001ff007803 */ /* 0x000fc60000000000 */
[----:B------:R-:W-:Y:S02]  /*cfc0*/  UIADD3 UR33, UR33, 0x22830, URZ ;  /* 0x0002283021217890 */ /* 0x000fe4000fffe03f */
[----:B------:R1:W-:Y:S02]  /*cfd0*/  STL [R1+0x8], R0 ;  /* 0x0000080001007387 */ /* 0x0003e40000100800 */
[----:B------:R-:W-:Y:S01]  /*cfe0*/  UIADD3 UR32, UR32, 0x1c400, URZ ;  /* 0x0001c40020207890 */ /* 0x000fe2000fffe03f */
[----:B--2---:R-:W-:-:S13]  /*cff0*/  R2UR UR35, R2 ;  /* 0x00000000022372ca */ /* 0x004fda00000e0000 */
[----:B------:R-:W-:-:S09]  /*d000*/  UIMAD UR35, UR35, 0x60, URZ ;  /* 0x00000060232378a4 */ /* 0x000fd2000f8e023f */
[----:B------:R1:W-:Y:S02]  /*d010*/  UTMALDG.4D [UR32], [UR4], desc[UR6] ;  /* 0x00000620040075b4 */ /* 0x0003e40008019000 */
[----:B-1----:R-:W-:Y:S01]  /*d020*/  NOP ;  /* 0x0000000000007918 */ /* 0x002fe20000000000 */
.L_x_4211:
[----:B---3--:R-:W-:Y:S01]  /*d030*/  VIADD R0, R17, 0x18400 ;  /* 0x0001840011007836 */ /* 0x008fe20000000000 */
        /* <DEDUP_REMOVED lines=9> */
[----:B------:R-:W-:Y:S02]  /*d0d0*/  IMAD.U32 R4, RZ, RZ, UR6 ;  /* 0x00000006ff047e24 */ /* 0x000fe4000f8e00ff */
[----:B------:R-:W1:Y:S01]  /*d0e0*/  LDC.64 R2, c[0x4][R2] ;  /* 0x0100000002027b82 */ /* 0x000e620000000a00 */
[----:B0-----:R-:W-:Y:S02]  /*d0f0*/  IMAD.U32 R5, RZ, RZ, UR7 ;  /* 0x00000007ff057e24 */ /* 0x001fe4000f8e00ff */
        /* <DEDUP_REMOVED lines=8> */
[----:B-1----:R-:W-:Y:S05]  /*d180*/  CALL.ABS.NOINC R2 ;  /* 0x0000000002007343 */ /* 0x002fea0003c00000 */
.L_x_4217:
[----:B------:R-:W-:Y:S05]  /*d190*/  BSYNC B6 ;  /* 0x0000000000067941 */ /* 0x000fea0003800000 */
.L_x_4216:
[----:B------:R1:W5:Y:S01]  /*d1a0*/  LDL R10, [R1+0x14] ;  /* 0x00001400010a7983 */ /* 0x0003620000100800 */
[----:B0-----:R-:W0:Y:S01]  /*d1b0*/  LDC R7, c[0x0][0x448] ;  /* 0x00011200ff077b82 */ /* 0x001e220000000800 */
[----:B------:R-:W2:Y:S01]  /*d1c0*/  S2R R0, SR_TID.X ;  /* 0x0000000000007919 */ /* 0x000ea20000002100 */
[----:B------:R-:W3:Y:S01]  /*d1d0*/  S2R R2, SR_TID.X ;  /* 0x0000000000027919 */ /* 0x000ee20000002100 */
[----:B------:R-:W-:Y:S01]  /*d1e0*/  USHF.R.S32.HI UR4, URZ, 0x1f, UR36 ;  /* 0x0000001f3f047899 */ /* 0x000fe20008011424 */
[----:B------:R-:W-:Y:S01]  /*d1f0*/  ULDC.64 UR8, c[0x0][0x2d8] ;  /* 0x0000b60000087ab9 */ /* 0x000fe20000000a00 */
[----:B0-----:R-:W-:Y:S01]  /*d200*/  ISETP.NE.AND P0, PT, R7, 0x1, PT ;  /* 0x000000010700780c */ /* 0x001fe20003f05270 */
[----:B--2---:R-:W-:-:S12]  /*d210*/  IMAD.SHL.U32 R4, R0, 0x10, RZ ;  /* 0x0000001000047824 */ /* 0x004fd800078e00ff */
[----:B------:R-:W0:Y:S01]  /*d220*/  @P0 LDC R3, c[0x0][0x44c] ;  /* 0x00011300ff030b82 */ /* 0x000e220000000800 */
[----:B---3--:R-:W-:-:S04]  /*d230*/  LOP3.LUT R2, R2, 0x7f, RZ, 0xc0, !PT ;  /* 0x0000007f02027812 */ /* 0x008fc800078ec0ff */
[----:B------:R-:W-:-:S03]  /*d240*/  SHF.R.U32.HI R2, RZ, 0x3, R2 ;  /* 0x00000003ff027819 */ /* 0x000fc60000011602 */
[----:B------:R-:W2:Y:S01]  /*d250*/  @P0 LDC R0, c[0x0][0x450] ;  /* 0x00011400ff000b82 */ /* 0x000ea20000000800 */
[----:B------:R-:W-:Y:S01]  /*d260*/  LOP3.LUT R4, R2, 0x70, R4, 0xf8, !PT ;  /* 0x0000007002047812 */ /* 0x000fe200078ef804 */
[----:B------:R-:W-:Y:S01]  /*d270*/  IMAD.U32 R2, RZ, RZ, UR39 ;  /* 0x00000027ff027e24 */ /* 0x000fe2000f8e00ff */
[----:B------:R-:W-:Y:S02]  /*d280*/  UIMAD UR6, UR4, UR8, URZ ;  /* 0x00000008040672a4 */ /* 0x000fe4000f8e023f */
[----:B------:R-:W-:Y:S01]  /*d290*/  UIMAD.WIDE.U32 UR4, UR36, UR8, URZ ;  /* 0x00000008240472a5 */ /* 0x000fe2000f8e003f */
[----:B------:R-:W-:Y:S01]  /*d2a0*/  IMAD R2, R2, 0x80, R4 ;  /* 0x0000008002027824 */ /* 0x000fe200078e0204 */
[----:B------:R-:W-:Y:S02]  /*d2b0*/  UIMAD UR6, UR36, UR9, UR6 ;  /* 0x00000009240672a4 */ /* 0x000fe4000f8e0206 */
[----:B------:R-:W-:Y:S02]  /*d2c0*/  USHF.R.S32.HI UR7, URZ, 0x1f, UR42 ;  /* 0x0000001f3f077899 */ /* 0x000fe4000801142a */
[----:B------:R-:W-:Y:S01]  /*d2d0*/  UIADD3 UR5, UR5, UR6, URZ ;  /* 0x0000000605057290 */ /* 0x000fe2000fffe03f */
[----:B------:R-:W-:Y:S01]  /*d2e0*/  IMAD.MOV.U32 R6, RZ, RZ, R2 ;  /* 0x000000ffff067224 */ /* 0x000fe200078e0002 */
[----:B------:R-:W-:Y:S01]  /*d2f0*/  ULDC.64 UR8, c[0x0][0x2e0] ;  /* 0x0000b80000087ab9 */ /* 0x000fe20000000a00 */
[----:B0-----:R-:W-:Y:S01]  /*d300*/  @P0 IMAD.HI.U32 R3, R2, R3, RZ ;  /* 0x0000000302030227 */ /* 0x001fe200078e00ff */
[----:B------:R-:W-:Y:S01]  /*d310*/  UIMAD.WIDE.U32 UR4, UR42, UR8, UR4 ;  /* 0x000000082a0472a5 */ /* 0x000fe2000f8e0004 */
[----:B------:R-:W0:Y:S01]  /*d320*/  S2R R9, SR_TID.X ;  /* 0x0000000000097919 */ /* 0x000e220000002100 */
[----:B------:R-:W-:-:S02]  /*d330*/  UIMAD UR6, UR7, UR8, URZ ;  /* 0x00000008070672a4 */ /* 0x000fc4000f8e023f */
[----:B--2---:R-:W-:Y:S02]  /*d340*/  @P0 SHF.R.U32.HI R6, RZ, R0, R3 ;  /* 0x00000000ff060219 */ /* 0x004fe40000011603 */
[----:B------:R-:W-:Y:S01]  /*d350*/  UIMAD UR6, UR42, UR9, UR6 ;  /* 0x000000092a0672a4 */ /* 0x000fe2000f8e0206 */
[----:B------:R-:W-:Y:S02]  /*d360*/  IMAD.U32 R4, RZ, RZ, UR4 ;  /* 0x00000004ff047e24 */ /* 0x000fe4000f8e00ff */
        /* <DEDUP_REMOVED lines=26> */
[----:B-1----:R-:W-:Y:S10]  /*d510*/  BRA.DIV UR4, `(.L_x_4218) ;  /* 0x0000003604347947 */ /* 0x002ff4000b800000 */
[----:B------:R-:W0:Y:S01]  /*d520*/  S2R R6, SR_TID.X ;  /* 0x0000000000067919 */ /* 0x000e220000002100 */
[----:B------:R-:W-:Y:S01]  /*d530*/  IMAD.U32 R4, RZ, RZ, UR39 ;  /* 0x00000027ff047e24 */ /* 0x000fe2000f8e00ff */
[----:B------:R-:W-:Y:S01]  /*d540*/  ULDC UR4, c[0x0][0x288] ;  /* 0x0000a20000047ab9 */ /* 0x000fe20000000800 */
[----:B------:R-:W1:Y:S01]  /*d550*/  S2R R8, SR_TID.X ;  /* 0x0000000000087919 */ /* 0x000e620000002100 */
[----:B------:R-:W-:Y:S01]  /*d560*/  IMAD R3, R7, UR4, RZ ;  /* 0x0000000407037c24 */ /* 0x000fe2000f8e02ff */
[----:B------:R-:W-:Y:S01]  /*d570*/  SHFL.IDX PT, R9, R2, 0x1, 0x181f ;  /* 0x00381f0002097f89 */ /* 0x000fe200000e0000 */
[----:B0-----:R-:W-:-:S04]  /*d580*/  LOP3.LUT R6, R6, 0x7f, RZ, 0xc0, !PT ;  /* 0x0000007f06067812 */ /* 0x001fc800078ec0ff */
[----:B------:R-:W-:Y:S01]  /*d590*/  SHF.R.U32.HI R6, RZ, 0x3, R6 ;  /* 0x00000003ff067819 */ /* 0x000fe20000011606 */
[----:B-1----:R-:W-:Y:S02]  /*d5a0*/  IMAD.SHL.U32 R11, R8, 0x8, RZ ;  /* 0x00000008080b7824 */ /* 0x002fe400078e00ff */
[----:B------:R-:W-:Y:S02]  /*d5b0*/  SHFL.IDX PT, R8, R0, 0x1, 0x181f ;  /* 0x00381f0000087f89 */ /* 0x000fe400000e0000 */
[----:B------:R-:W-:Y:S01]  /*d5c0*/  IMAD R4, R4, 0x80, R6 ;  /* 0x0000008004047824 */ /* 0x000fe200078e0206 */
[----:B------:R-:W-:Y:S01]  /*d5d0*/  LOP3.LUT R11, R11, 0x38, RZ, 0xc0, !PT ;  /* 0x000000380b0b7812 */ /* 0x000fe200078ec0ff */
[----:B------:R-:W0:Y:S02]  /*d5e0*/  SHFL.IDX PT, R6, R0, RZ, 0x181f ;  /* 0x00181fff00067589 */ /* 0x000e2400000e0000 */
[C---:B------:R-:W-:Y:S01]  /*d5f0*/  VIADD R5, R4.reuse, 0x10 ;  /* 0x0000001004057836 */ /* 0x040fe20000000000 */
[----:B------:R-:W-:-:S04]  /*d600*/  ISETP.GE.AND P3, PT, R4, R3, PT ;  /* 0x000000030400720c */ /* 0x000fc80003f66270 */
[----:B------:R-:W-:Y:S02]  /*d610*/  ISETP.GE.AND P1, PT, R5, R3, PT ;  /* 0x000000030500720c */ /* 0x000fe40003f26270 */
[----:B------:R-:W1:Y:S07]  /*d620*/  SHFL.IDX PT, R5, R2, RZ, 0x181f ;  /* 0x00181fff02057589 */ /* 0x000e6e00000e0000 */
[----:B0-----:R-:W-:-:S05]  /*d630*/  @!P3 LEA R6, P2, R11, R6, 0x1 ;  /* 0x000000060b06b211 */ /* 0x001fca00078408ff */
[----:B-1----:R-:W-:-:S04]  /*d640*/  @!P3 IMAD.X R5, RZ, RZ, R5, P2 ;  /* 0x000000ffff05b224 */ /* 0x002fc800010e0605 */
        /* <DEDUP_REMOVED lines=40> */
[----:B0-----:R-:W0:Y:S04]  /*d8d0*/  SHFL.IDX PT, R6, R0, 0x6, 0x181f ;  /* 0x00d81f0000067f89 */ /* 0x001e2800000e0000 */
[----:B------:R-:W1:Y:S03]  /*d8e0*/  SHFL.IDX PT, R0, R0, 0x7, 0x181f ;  /* 0x00f81f0000007f89 */ /* 0x000e6600000e0000 */
[----:B0-----:R-:W-:-:S05]  /*d8f0*/  @!P1 LEA R6, P2, R11, R6, 0x1 ;  /* 0x000000060b069211 */ /* 0x001fca00078408ff */
[----:B------:R-:W-:-:S04]  /*d900*/  @!P1 IMAD.X R5, RZ, RZ, R5, P2 ;  /* 0x000000ffff059224 */ /* 0x000fc800010e0605 */
[----:B------:R-:W-:Y:S02]  /*d910*/  @!P1 IMAD.MOV.U32 R7, RZ, RZ, R5 ;  /* 0x000000ffff079224 */ /* 0x000fe400078e0005 */
[----:B------:R0:W2:Y:S04]  /*d920*/  SHFL.IDX PT, R5, R2, 0x7, 0x181f ;  /* 0x00f81f0002057f89 */ /* 0x0000a800000e0000 */
[----:B-1----:R0:W-:Y:S02]  /*d930*/  @!P1 LDGSTS.E.BYPASS.LTC128B.128 [R10+0x1b400], desc[UR46][R6.64], !P0 ;  /* 0x1b400000060a9fae */ /* 0x0021e4000c101d6e */
.L_x_4325:
[----:B0-----:R-:W0:Y:S01]  /*d940*/  S2R R2, SR_TID.X ;  /* 0x0000000000027919 */ /* 0x001e220000002100 */
[----:B------:R-:W-:-:S05]  /*d950*/  VIADD R4, R4, 0x70 ;  /* 0x0000007004047836 */ /* 0x000fca0000000000 */
[----:B------:R-:W-:Y:S01]  /*d960*/  ISETP.GE.AND P1, PT, R4, R3, PT ;  /* 0x000000030400720c */ /* 0x000fe20003f26270 */
[----:B0-----:R-:W-:-:S05]  /*d970*/  IMAD.SHL.U32 R2, R2, 0x8, RZ ;  /* 0x0000000802027824 */ /* 0x001fca00078e00ff */
[----:B------:R-:W-:-:S07]  /*d980*/  LOP3.LUT R2, R2, 0x38, RZ, 0xc0, !PT ;  /* 0x0000003802027812 */ /* 0x000fce00078ec0ff */
[----:B------:R-:W-:-:S05]  /*d990*/  @!P1 LEA R2, P2, R2, R0, 0x1 ;  /* 0x0000000002029211 */ /* 0x000fca00078408ff */
[----:B--2---:R-:W-:-:S05]  /*d9a0*/  @!P1 IMAD.X R3, RZ, RZ, R5, P2 ;  /* 0x000000ffff039224 */ /* 0x004fca00010e0605 */
[----:B------:R-:W-:Y:S01]  /*d9b0*/  @!PT LDS RZ, [RZ] ;  /* 0x00000000fffff984 */ /* 0x000fe20000000800 */
[----:B------:R-:W-:Y:S01]  /*d9c0*/  @!PT LDS RZ, [RZ] ;  /* 0x00000000fffff984 */ /* 0x000fe20000000800 */
[----:B------:R-:W-:Y:S01]  /*d9d0*/  @!PT LDS RZ, [RZ] ;  /* 0x00000000fffff984 */ /* 0x000fe20000000800 */
[----:B------:R0:W-:Y:S01]  /*d9e0*/  @!P1 LDGSTS.E.BYPASS.LTC128B.128 [R10+0x1bc00], desc[UR46][R2.64], !P0 ;  /* 0x1bc00000020a9fae */ /* 0x0001e2000c101d6e */
[----:B------:R-:W-:Y:S01]  /*d9f0*/  PLOP3.LUT P0, PT, PT, PT, PT, 0x80, 0x0 ;  /* 0x000000000000781c */ /* 0x000fe20003f0f070 */
[----:B------:R-:W-:-:S12]  /*da00*/  NOP ;  /* 0x0000000000007918 */ /* 0x000fd80000000000 */
.L_x_4219:
[----:B------:R-:W-:Y:S02]  /*da10*/  PLOP3.LUT P1, PT, P1, P0, PT, 0xa2, 0x0 ;  /* 0x000000000000781c */ /* 0x000fe40000f21472 */
[----:B------:R-:W-:-:S08]  /*da20*/  @P0 R2UR P1, UR4, R17 ;  /* 0x00000000110402ca */ /* 0x000fd00000020000 */
[----:B------:R-:W-:-:S05]  /*da30*/  @P0 PLOP3.LUT P0, PT, P1, PT, PT, 0x80, 0x0 ;  /* 0x000000000000081c */ /* 0x000fca0000f0f070 */
[----:B------:R-:W-:Y:S01]  /*da40*/  @!P1 SYNCS.ARRIVE.TRANS64.RED.A0T1 RZ, [UR4+0x22800], RZ ;  /* 0x022800ffffff99a7 */ /* 0x000fe20008200404 */
[----:B------:R-:W-:Y:S07]  /*da50*/  @!P1 ARRIVES.LDGSTSBAR.64.TRANSCNT [UR4+0x22800] ;  /* 0x02280000ff0099b0 */ /* 0x000fee0008000a84 */
[----:B------:R-:W-:Y:S05]  /*da60*/  @P0 BRA.U.ANY `(.L_x_4219) ;  /* 0xfffffffd00e80947 */ /* 0x000fea000393ffff */
[----:B0-----:R-:W2:Y:S02]  /*da70*/  LDL.LU R2, [R1+0x1c] ;  /* 0x00001c0001027983 */ /* 0x001ea40000300800 */
        /* <DEDUP_REMOVED lines=11> */
.L_x_4326:
[----:B------:R-:W-:Y:S05]  /*db30*/  BSYNC B0 ;  /* 0x0000000000007941 */ /* 0x000fea0003800000 */
.L_x_4220:
[----:B------:R-:W2:Y:S01]  /*db40*/  LDL R2, [R1+0x8] ;  /* 0x0000080001027983 */ /* 0x000ea20000100800 */
[----:B------:R-:W-:Y:S01]  /*db50*/  BSSY B0, `(.L_x_4222) ;  /* 0x0000059000007945 */ /* 0x000fe20003800000 */
[----:B--2---:R-:W-:-:S13]  /*db60*/  ISETP.NE.AND P0, PT, R2, RZ, PT ;  /* 0x000000ff0200720c */ /* 0x004fda0003f05270 */
[----:B------:R-:W-:Y:S05]  /*db70*/  @!P0 BRA `(.L_x_4223) ;  /* 0x0000000400588947 */ /* 0x000fea0003800000 */
[----:B------:R-:W2:Y:S01]  /*db80*/  LDL R3, [R1] ;  /* 0x0000000001037983 */ /* 0x000ea20000100800 */
[----:B------:R-:W1:Y:S02]  /*db90*/  S2R R2, SR_TID.X ;  /* 0x0000000000027919 */ /* 0x000e640000002100 */
[----:B-1----:R-:W-:Y:S01]  /*dba0*/  LOP3.LUT R4, R2, 0x7f, RZ, 0xc0, !PT ;  /* 0x0000007f02047812 */ /* 0x002fe200078ec0ff */
[----:B------:R-:W-:Y:S01]  /*dbb0*/  IMAD R2, R18, 0x8, R17 ;  /* 0x0000000812027824 */ /* 0x000fe200078e0211 */
[----:B------:R-:W-:Y:S02]  /*dbc0*/  BSSY B1, `(.L_x_4224) ;  /* 0x0000005000017945 */ /* 0x000fe40003800000 */
[----:B------:R-:W-:Y:S02]  /*dbd0*/  ISETP.NE.AND P1, PT, R4, RZ, PT ;  /* 0x000000ff0400720c */ /* 0x000fe40003f25270 */
[----:B--2---:R-:W-:-:S04]  /*dbe0*/  SHF.L.U32 R3, R3, 0x1f, RZ ;  /* 0x0000001f03037819 */ /* 0x004fc800000006ff */
[----:B------:R-:W1:Y:S02]  /*dbf0*/  SYNCS.PHASECHK.TRANS64.TRYWAIT P0, [R2+URZ+0x22860], R3 ;  /* 0x02286003020075a7 */ /* 0x000e64000800017f */
[----:B-1----:R-:W-:Y:S05]  /*dc00*/  @!P0 BRA `(.L_x_4225) ;  /* 0x00000038001c8947 */ /* 0x002fea0003800000 */
.L_x_4327:
[----:B------:R-:W-:Y:S05]  /*dc10*/  BSYNC B1 ;  /* 0x0000000000017941 */ /* 0x000fea0003800000 */
.L_x_4224:
[----:B------:R-:W-:Y:S04]  /*dc20*/  BSSY B1, `(.L_x_4226) ;  /* 0x0000009000017945 */ /* 0x000fe80003800000 */
[----:B------:R-:W-:Y:S05]  /*dc30*/  @P1 BRA `(.L_x_4227) ;  /* 0x00000000001c1947 */ /* 0x000fea0003800000 */
[----:B0-----:R-:W0:Y:S01]  /*dc40*/  S2R R0, SR_TID.X ;  /* 0x0000000000007919 */ /* 0x001e220000002100 */
[----:B-1----:R-:W-:-:S04]  /*dc50*/  IMAD.MOV.U32 R3, RZ, RZ, 0xc000 ;  /* 0x0000c000ff037424 */ /* 0x002fc800078e00ff */
[----:B------:R2:W-:Y:S01]  /*dc60*/  SYNCS.ARRIVE.TRANS64 RZ, [R2+URZ+0x22850], R3 ;  /* 0x0228500302ff79a7 */ /* 0x0005e2000800003f */
[----:B0-----:R-:W-:-:S04]  /*dc70*/  LOP3.LUT R0, R0, 0x1f, RZ, 0xc0, !PT ;  /* 0x0000001f00007812 */ /* 0x001fc800078ec0ff */
[----:B------:R-:W-:-:S13]  /*dc80*/  ISETP.NE.AND P0, PT, R0, RZ, PT ;  /* 0x000000ff0000720c */ /* 0x000fda0003f05270 */
[----:B--2---:R-:W-:Y:S05]  /*dc90*/  @!P0 BRA `(.L_x_4227) ;  /* 0x0000000000048947 */ /* 0x004fea0003800000 */
[----:B------:R-:W-:Y:S01]  /*dca0*/  BPT.TRAP 0x1 ;  /* 0x000000040000795c */ /* 0x000fe20000300000 */
.L_x_4227:
[----:B------:R-:W-:Y:S05]  /*dcb0*/  BSYNC B1 ;  /* 0x0000000000017941 */ /* 0x000fea0003800000 */
.L_x_4226:
[----:B-1----:R-:W2:Y:S01]  /*dcc0*/  LDL.LU R3, [R1+0x18] ;  /* 0x0000180001037983 */ /* 0x002ea20000300800 */
        /* <DEDUP_REMOVED lines=10> */
.L_x_4228:
        /* <DEDUP_REMOVED lines=15> */
.L_x_4229:
        /* <DEDUP_REMOVED lines=15> */
.L_x_4230:
        /* <DEDUP_REMOVED lines=15> */
.L_x_4231:
        /* <DEDUP_REMOVED lines=10> */
.L_x_4223:
[----:B------:R-:W-:Y:S05]  /*e0e0*/  BSYNC B0 ;  /* 0x0000000000007941 */ /* 0x000fea0003800000 */
.L_x_4222:
[----:B------:R-:W-:-:S06]  /*e0f0*/  UISETP.GE.AND UP0, UPT, UR38, 0x2, UPT ;  /* 0x000000022600788c */ /* 0x000fcc000bf06270 */
[----:B------:R-:W-:-:S13]  /*e100*/  PLOP3.LUT P0, PT, PT, PT, UP0, 0x80, 0x0 ;  /* 0x000000000000781c */ /* 0x000fda0003f0f008 */
[----:B------:R-:W-:Y:S05]  /*e110*/  @!P0 BRA `(.L_x_4232) ;  /* 0x0000001c00808947 */ /* 0x000fea0003800000 */
[----:B------:R-:W-:Y:S02]  /*e120*/  ULOP3.LUT UR4, UR38, 0x1, URZ, 0xc0, !UPT ;  /* 0x0000000126047892 */ /* 0x000fe4000f8ec03f */
[----:B------:R-:W-:Y:S02]  /*e130*/  IMAD.U32 R6, RZ, RZ, UR38 ;  /* 0x00000026ff067e24 */ /* 0x000fe4000f8e00ff */
[----:B------:R-:W-:Y:S02]  /*e140*/  UISETP.NE.U32.AND UP0, UPT, UR4, 0x1, UPT ;  /* 0x000000010400788c */ /* 0x000fe4000bf05070 */
[----:B------:R-:W-:-:S04]  /*e150*/  VIADD R6, R6, 0xfffffffe ;  /* 0xfffffffe06067836 */ /* 0x000fc80000000000 */
[----:B0-----:R-:W-:Y:S01]  /*e160*/  IMAD.MOV.U32 R0, RZ, RZ, R6 ;  /* 0x000000ffff007224 */ /* 0x001fe200078e0006 */
[----:B------:R-:W-:-:S13]  /*e170*/  PLOP3.LUT P0, PT, PT, PT, UP0, 0x80, 0x0 ;  /* 0x000000000000781c */ /* 0x000fda0003f0f008 */
[----:B------:R-:W-:Y:S05]  /*e180*/  @!P0 BRA `(.L_x_4233) ;  /* 0x0000000800748947 */ /* 0x000fea0003800000 */
[----:B------:R-:W2:Y:S04]  /*e190*/  LDL R4, [R1+0x8] ;  /* 0x0000080001047983 */ /* 0x000ea80000100800 */
[----:B------:R-:W3:Y:S01]  /*e1a0*/  LDL.LU R8, [R1] ;  /* 0x0000000001087983 */ /* 0x000ee20000300800 */
[----:B------:R-:W-:Y:S01]  /*e1b0*/  VIADD R18, R18, 0x1 ;  /* 0x0000000112127836 */ /* 0x000fe20000000000 */
[----:B------:R-:W-:Y:S04]  /*e1c0*/  BSSY B0, `(.L_x_4234) ;  /* 0x0000097000007945 */ /* 0x000fe80003800000 */
[----:B------:R-:W-:-:S04]  /*e1d0*/  ISETP.NE.AND P0, PT, R18, 0x2, PT ;  /* 0x000000021200780c */ /* 0x000fc80003f05270 */
[----:B------:R-:W-:Y:S02]  /*e1e0*/  SEL R0, RZ, 0x1, P0 ;  /* 0x00000001ff007807 */ /* 0x000fe40000000000 */
[----:B------:R-:W-:Y:S02]  /*e1f0*/  SEL R18, R18, RZ, P0 ;  /* 0x000000ff12127207 */ /* 0x000fe40000000000 */
[----:B--2---:R-:W-:Y:S02]  /*e200*/  ISETP.NE.AND P2, PT, R4, RZ, PT ;  /* 0x000000ff0400720c */ /* 0x004fe40003f45270 */
[----:B---3--:R-:W-:-:S05]  /*e210*/  LOP3.LUT R8, R8, R0, RZ, 0x3c, !PT ;  /* 0x0000000008087212 */ /* 0x008fca00078e3cff */
[----:B------:R0:W-:Y:S06]  /*e220*/  STL [R1], R8 ;  /* 0x0000000801007387 */ /* 0x0001ec0000100800 */
[----:B------:R-:W-:Y:S05]  /*e230*/  @!P2 BRA `(.L_x_4235) ;  /* 0x00000008003ca947 */ /* 0x000fea0003800000 */
[----:B------:R-:W2:Y:S01]  /*e240*/  LDL R4, [R1+0xc] ;  /* 0x00000c0001047983 */ /* 0x000ea20000100800 */
[----:B------:R-:W-:Y:S01]  /*e250*/  IMAD.MOV.U32 R0, RZ, RZ, R6 ;  /* 0x000000ffff007224 */ /* 0x000fe200078e0006 */
[----:B--2---:R-:W-:-:S13]  /*e260*/  ISETP.NE.AND P2, PT, R4, RZ, PT ;  /* 0x000000ff0400720c */ /* 0x004fda0003f45270 */
[----:B------:R-:W-:Y:S05]  /*e270*/  @!P2 BRA `(.L_x_4236) ;  /* 0x00000000004ca947 */ /* 0x000fea0003800000 */
[----:B------:R-:W2:Y:S01]  /*e280*/  LDL R5, [R1+0x4] ;  /* 0x0000040001057983 */ /* 0x000ea20000100800 */
[----:B------:R-:W1:Y:S01]  /*e290*/  LDC R0, c[0x0][0x43c] ;  /* 0x00010f00ff007b82 */ /* 0x000e620000000800 */
[----:B------:R-:W-:Y:S01]  /*e2a0*/  IMAD.MOV.U32 R4, RZ, RZ, R6 ;  /* 0x000000ffff047224 */ /* 0x000fe200078e0006 */
[----:B------:R-:W-:Y:S01]  /*e2b0*/  ULDC.64 UR4, c[0x0][0x428] ;  /* 0x00010a0000047ab9 */ /* 0x000fe20000000a00 */
[----:B-1----:R-:W-:-:S13]  /*e2c0*/  ISETP.NE.AND P0, PT, R0, 0x1, PT ;  /* 0x000000010000780c */ /* 0x002fda0003f05270 */
[----:B------:R-:W1:Y:S02]  /*e2d0*/  @P0 LDC.64 R2, c[0x0][0x440] ;  /* 0x00011000ff020b82 */ /* 0x000e640000000a00 */
[----:B-1----:R-:W-:-:S05]  /*e2e0*/  @P0 IMAD.HI.U32 R2, R6, R2, RZ ;  /* 0x0000000206020227 */ /* 0x002fca00078e00ff */
[----:B------:R-:W-:-:S05]  /*e2f0*/  @P0 SHF.R.U32.HI R4, RZ, R3, R2 ;  /* 0x00000003ff040219 */ /* 0x000fca0000011602 */
[----:B------:R-:W-:-:S04]  /*e300*/  IMAD.MOV R3, RZ, RZ, -R4 ;  /* 0x000000ffff037224 */ /* 0x000fc800078e0a04 */
[----:B------:R-:W-:Y:S02]  /*e310*/  IMAD R0, R0, R3, R6 ;  /* 0x0000000300007224 */ /* 0x000fe400078e0206 */
[----:B------:R-:W1:Y:S01]  /*e320*/  LDC.64 R2, c[0x0][0x418] ;  /* 0x00010600ff027b82 */ /* 0x000e620000000a00 */
[----:B--2---:R-:W-:Y:S01]  /*e330*/  IMAD R7, R5, UR4, RZ ;  /* 0x0000000405077c24 */ /* 0x004fe2000f8e02ff */
[----:B------:R-:W-:-:S03]  /*e340*/  SHF.R.S32.HI R5, RZ, 0x1f, R4 ;  /* 0x0000001fff057819 */ /* 0x000fc60000011404 */
[C---:B------:R-:W-:Y:S02]  /*e350*/  IMAD R7, R19.reuse, UR5, R7 ;  /* 0x0000000513077c24 */ /* 0x040fe4000f8e0207 */
[----:B------:R-:W-:-:S04]  /*e360*/  IMAD.WIDE.U32 R4, R19, UR4, R4 ;  /* 0x0000000413047c25 */ /* 0x000fc8000f8e0004 */
[----:B------:R-:W-:Y:S01]  /*e370*/  IMAD.IADD R7, R7, 0x1, R5 ;  /* 0x0000000107077824 */ /* 0x000fe200078e0205 */
[----:B-1----:R-:W-:-:S04]  /*e380*/  LEA R2, P0, R4, R2, 0x2 ;  /* 0x0000000204027211 */ /* 0x002fc800078010ff */
[----:B------:R-:W-:-:S05]  /*e390*/  LEA.HI.X R3, R4, R3, R7, 0x2, P0 ;  /* 0x0000000304037211 */ /* 0x000fca00000f1407 */
[----:B------:R1:W5:Y:S04]  /*e3a0*/  LDG.E R16, desc[UR46][R2.64] ;  /* 0x0000002e02107981 */ /* 0x000368000c1e1900 */
.L_x_4236:
        /* <DEDUP_REMOVED lines=8> */
.L_x_4328:
[----:B------:R-:W-:Y:S05]  /*e430*/  BSYNC B1 ;  /* 0x0000000000017941 */ /* 0x000fea0003800000 */
.L_x_4237:
        /* <DEDUP_REMOVED lines=9> */
.L_x_4240:
[----:B------:R-:W-:Y:S05]  /*e4d0*/  BSYNC B1 ;  /* 0x0000000000017941 */ /* 0x000fea0003800000 */
.L_x_4239:
[----:B------:R-:W-:Y:S01]  /*e4e0*/  IMAD R0, R0, 0x60, RZ ;  /* 0x0000006000007824 */ /* 0x000fe200078e02ff */
[----:B------:R-:W-:Y:S01]  /*e4f0*/  UIADD3 UR4, UP0, UR44, 0x370, URZ ;  /* 0x000003702c047890 */ /* 0x000fe2000ff1e03f */
[----:B------:R-:W-:Y:S01]  /*e500*/  IMAD.MOV.U32 R7, RZ, RZ, RZ ;  /* 0x000000ffff077224 */ /* 0x000fe200078e00ff */
[----:B------:R-:W-:Y:S01]  /*e510*/  PLOP3.LUT P0, PT, PT, PT, PT, 0x80, 0x0 ;  /* 0x000000000000781c */ /* 0x000fe20003f0f070 */
[----:B------:R-:W-:Y:S01]  /*e520*/  IMAD R4, R18, 0x3000, R17 ;  /* 0x0000300012047824 */ /* 0x000fe200078e0211 */
[----:B------:R-:W-:Y:S01]  /*e530*/  R2UR UR11, R0 ;  /* 0x00000000000b72ca */ /* 0x000fe200000e0000 */
[----:B------:R-:W-:Y:S01]  /*e540*/  VIADD R5, R3, 0x22830 ;  /* 0x0002283003057836 */ /* 0x000fe20000000000 */
[----:B------:R-:W-:Y:S01]  /*e550*/  R2UR UR10, R7 ;  /* 0x00000000070a72ca */ /* 0x000fe200000e0000 */
[----:B------:R-:W-:Y:S01]  /*e560*/  VIADD R4, R4, 0x1c400 ;  /* 0x0001c40004047836 */ /* 0x000fe20000000000 */
[----:B------:R-:W-:Y:S01]  /*e570*/  UIADD3.X UR5, URZ, UR45, URZ, UP0, !UPT ;  /* 0x0000002d3f057290 */ /* 0x000fe200087fe43f */
[----:B------:R-:W-:Y:S01]  /*e580*/  UMOV UR6, 0x0 ;  /* 0x0000000000067882 */ /* 0x000fe20000000000 */
[----:B------:R-:W-:-:S11]  /*e590*/  UMOV UR7, 0x14f00000 ;  /* 0x14f0000000077882 */ /* 0x000fd60000000000 */
.L_x_4241:
[----:B------:R-:W-:-:S13]  /*e5a0*/  @P0 ELECT P2, URZ, PT ;  /* 0x00000000003f082f */ /* 0x000fda0003840000 */
[----:B-----5:R-:W-:Y:S01]  /*e5b0*/  @P2 R2UR UR13, R16 ;  /* 0x00000000100d22ca */ /* 0x020fe200000e0000 */
[----:B------:R-:W-:Y:S01]  /*e5c0*/  UMOV UR12, UR36 ;  /* 0x00000024000c7c82 */ /* 0x000fe20008000000 */
        /* <DEDUP_REMOVED lines=9> */
.L_x_4329:
[----:B------:R-:W-:Y:S05]  /*e660*/  BSYNC B1 ;  /* 0x0000000000017941 */ /* 0x000fea0003800000 */
.L_x_4242:
[----:B------:R-:W-:Y:S01]  /*e670*/  BSSY B1, `(.L_x_4244) ;  /* 0x000000b000017945 */ /* 0x000fe20003800000 */
[----:B0-----:R-:W-:Y:S02]  /*e680*/  IMAD.MOV.U32 R8, RZ, RZ, 0x0 ;  /* 0x00000000ff087424 */ /* 0x001fe400078e00ff */
[----:B------:R-:W-:Y:S01]  /*e690*/  IMAD.MOV.U32 R9, RZ, RZ, 0x14f00000 ;  /* 0x14f00000ff097424 */ /* 0x000fe200078e00ff */
        /* <DEDUP_REMOVED lines=8> */
.L_x_4245:
[----:B------:R-:W-:Y:S05]  /*e720*/  BSYNC B1 ;  /* 0x0000000000017941 */ /* 0x000fea0003800000 */
.L_x_4244:
[----:B------:R-:W-:Y:S01]  /*e730*/  R2UR UR10, R7 ;  /* 0x00000000070a72ca */ /* 0x000fe200000e0000 */
[----:B-12---:R-:W-:Y:S01]  /*e740*/  IMAD R2, R18, 0xc000, R17 ;  /* 0x0000c00012027824 */ /* 0x006fe200078e0211 */
[----:B------:R-:W-:Y:S01]  /*e750*/  R2UR UR6, R8 ;  /* 0x00000000080672ca */ /* 0x000fe200000e0000 */
[----:B------:R-:W-:Y:S01]  /*e760*/  UIADD3 UR4, UP0, UR44, 0x470, URZ ;  /* 0x000004702c047890 */ /* 0x000fe2000ff1e03f */
[----:B------:R-:W-:Y:S01]  /*e770*/  R2UR UR7, R9 ;  /* 0x00000000090772ca */ /* 0x000fe200000e0000 */
[----:B------:R-:W-:Y:S01]  /*e780*/  VIADD R3, R3, 0x22850 ;  /* 0x0002285003037836 */ /* 0x000fe20000000000 */
[----:B------:R-:W-:Y:S01]  /*e790*/  R2UR UR11, R0 ;  /* 0x00000000000b72ca */ /* 0x000fe200000e0000 */
[----:B------:R-:W-:Y:S01]  /*e7a0*/  VIADD R4, R2, 0x400 ;  /* 0x0000040002047836 */ /* 0x000fe20000000000 */
[----:B------:R-:W-:Y:S01]  /*e7b0*/  PLOP3.LUT P0, PT, PT, PT, PT, 0x80, 0x0 ;  /* 0x000000000000781c */ /* 0x000fe20003f0f070 */
[----:B------:R-:W-:-:S12]  /*e7c0*/  UIADD3.X UR5, URZ, UR45, URZ, UP0, !UPT ;  /* 0x0000002d3f057290 */ /* 0x000fd800087fe43f */
.L_x_4246:
[----:B------:R-:W-:-:S13]  /*e7d0*/  @P0 ELECT P1, URZ, PT ;  /* 0x00000000003f082f */ /* 0x000fda0003820000 */
[----:B------:R-:W-:Y:S01]  /*e7e0*/  @P1 R2UR UR13, R16 ;  /* 0x00000000100d12ca */ /* 0x000fe200000e0000 */
[----:B------:R-:W-:Y:S01]  /*e7f0*/  UMOV UR12, UR36 ;  /* 0x00000024000c7c82 */ /* 0x000fe20008000000 */
        /* <DEDUP_REMOVED lines=10> */
[----:B------:R-:W-:Y:S02]  /*e8a0*/  R2UR UR11, R0 ;  /* 0x00000000000b72ca */ /* 0x000fe400000e0000 */
[----:B------:R-:W-:-:S13]  /*e8b0*/  PLOP3.LUT P0, PT, PT, PT, PT, 0x80, 0x0 ;  /* 0x000000000000781c */ /* 0x000fda0003f0f070 */
.L_x_4247:
        /* <DEDUP_REMOVED lines=15> */
.L_x_4248:
        /* <DEDUP_REMOVED lines=15> */
.L_x_4249:
        /* <DEDUP_REMOVED lines=8> */
[----:B-1----:R-:W-:Y:S05]  /*eb20*/  @P0 BRA.U.ANY `(.L_x_4249) ;  /* 0xfffffffd00dc0947 */ /* 0x002fea000393ffff */
.L_x_4235:
[----:B------:R-:W-:Y:S05]  /*eb30*/  BSYNC B0 ;  /* 0x0000000000007941 */ /* 0x000fea0003800000 */
.L_x_4234:
[----:B------:R-:W-:-:S06]  /*eb40*/  UIADD3 UR4, UR38, -0x3, URZ ;  /* 0xfffffffd26047890 */ /* 0x000fcc000fffe03f */
[----:B------:R-:W-:-:S07]  /*eb50*/  IMAD.U32 R0, RZ, RZ, UR4 ;  /* 0x00000004ff007e24 */ /* 0x000fce000f8e00ff */
.L_x_4233:
[----:B------:R-:W-:Y:S01]  /*eb60*/  ISETP.NE.AND P0, PT, R6, RZ, PT ;  /* 0x000000ff0600720c */ /* 0x000fe20003f05270 */
[----:B------:R-:W-:-:S12]  /*eb70*/  BSSY B0, `(.L_x_4232) ;  /* 0x000013a000007945 */ /* 0x000fd80003800000 */
[----:B------:R-:W-:Y:S05]  /*eb80*/  @!P0 BRA `(.L_x_4250) ;  /* 0x0000001000e08947 */ /* 0x000fea0003800000 */
.L_x_4283:
[----:B------:R-:W2:Y:S04]  /*eb90*/  LDL R3, [R1+0x8] ;  /* 0x0000080001037983 */ /* 0x000ea80000100800 */
[----:B------:R-:W3:Y:S01]  /*eba0*/  LDL.LU R2, [R1] ;  /* 0x0000000001027983 */ /* 0x000ee20000300800 */
[----:B------:R-:W-:Y:S01]  /*ebb0*/  VIADD R6, R18, 0x1 ;  /* 0x0000000112067836 */ /* 0x000fe20000000000 */
[----:B------:R-:W-:Y:S05]  /*ebc0*/  YIELD ;  /* 0x0000000000007946 */ /* 0x000fea0003800000 */
[----:B------:R-:W-:Y:S01]  /*ebd0*/  ISETP.NE.AND P0, PT, R6, 0x2, PT ;  /* 0x000000020600780c */ /* 0x000fe20003f05270 */
[----:B------:R-:W-:Y:S03]  /*ebe0*/  BSSY B1, `(.L_x_4251) ;  /* 0x0000095000017945 */ /* 0x000fe60003800000 */
[----:B-1----:R-:W-:-:S02]  /*ebf0*/  SEL R7, RZ, 0x1, P0 ;  /* 0x00000001ff077807 */ /* 0x002fc40000000000 */
[----:B------:R-:W-:Y:S02]  /*ec00*/  SEL R6, R6, RZ, P0 ;  /* 0x000000ff06067207 */ /* 0x000fe40000000000 */
[----:B--2---:R-:W-:Y:S02]  /*ec10*/  ISETP.NE.AND P1, PT, R3, RZ, PT ;  /* 0x000000ff0300720c */ /* 0x004fe40003f25270 */
[----:B---3--:R-:W-:-:S11]  /*ec20*/  LOP3.LUT R7, R2, R7, RZ, 0x3c, !PT ;  /* 0x0000000702077212 */ /* 0x008fd600078e3cff */
[----:B------:R-:W-:Y:S05]  /*ec30*/  @!P1 BRA `(.L_x_4252) ;  /* 0x00000008003c9947 */ /* 0x000fea0003800000 */
[----:B------:R-:W2:Y:S01]  /*ec40*/  LDL R2, [R1+0xc] ;  /* 0x00000c0001027983 */ /* 0x000ea20000100800 */
[----:B0-----:R-:W-:Y:S01]  /*ec50*/  IMAD.MOV.U32 R8, RZ, RZ, R0 ;  /* 0x000000ffff087224 */ /* 0x001fe200078e0000 */
[----:B--2---:R-:W-:-:S13]  /*ec60*/  ISETP.NE.AND P1, PT, R2, RZ, PT ;  /* 0x000000ff0200720c */ /* 0x004fda0003f25270 */
[----:B------:R-:W-:Y:S05]  /*ec70*/  @!P1 BRA `(.L_x_4253) ;  /* 0x00000000004c9947 */ /* 0x000fea0003800000 */
[----:B------:R-:W2:Y:S01]  /*ec80*/  LDL R5, [R1+0x4] ;  /* 0x0000040001057983 */ /* 0x000ea20000100800 */
        /* <DEDUP_REMOVED lines=18> */
.L_x_4253:
        /* <DEDUP_REMOVED lines=8> */
.L_x_4330:
[----:B------:R-:W-:Y:S05]  /*ee30*/  BSYNC B2 ;  /* 0x0000000000027941 */ /* 0x000fea0003800000 */
.L_x_4254:
        /* <DEDUP_REMOVED lines=9> */
.L_x_4257:
[----:B------:R-:W-:Y:S05]  /*eed0*/  BSYNC B2 ;  /* 0x0000000000027941 */ /* 0x000fea0003800000 */
.L_x_4256:
        /* <DEDUP_REMOVED lines=11> */
.L_x_4258:
        /* <DEDUP_REMOVED lines=13> */
.L_x_4331:
[----:B------:R-:W-:Y:S05]  /*f060*/  BSYNC B2 ;  /* 0x0000000000027941 */ /* 0x000fea0003800000 */
.L_x_4259:
        /* <DEDUP_REMOVED lines=11> */
.L_x_4262:
[----:B------:R-:W-:Y:S05]  /*f120*/  BSYNC B2 ;  /* 0x0000000000027941 */ /* 0x000fea0003800000 */
.L_x_4261:
        /* <DEDUP_REMOVED lines=9> */
.L_x_4263:
        /* <DEDUP_REMOVED lines=15> */
.L_x_4264:
        /* <DEDUP_REMOVED lines=15> */
.L_x_4265:
        /* <DEDUP_REMOVED lines=15> */
.L_x_4266:
        /* <DEDUP_REMOVED lines=10> */
.L_x_4252:
[----:B------:R-:W-:Y:S05]  /*f530*/  BSYNC B1 ;  /* 0x0000000000017941 */ /* 0x000fea0003800000 */
.L_x_4251:
[----:B------:R-:W2:Y:S01]  /*f540*/  LDL R2, [R1+0x8] ;  /* 0x0000080001027983 */ /* 0x000ea20000100800 */
[----:B------:R-:W-:Y:S01]  /*f550*/  VIADD R6, R6, 0x1 ;  /* 0x0000000106067836 */ /* 0x000fe20000000000 */
[----:B------:R-:W-:Y:S04]  /*f560*/  BSSY B1, `(.L_x_4267) ;  /* 0x0000097000017945 */ /* 0x000fe80003800000 */
[----:B------:R-:W-:-:S04]  /*f570*/  ISETP.NE.AND P0, PT, R6, 0x2, PT ;  /* 0x000000020600780c */ /* 0x000fc80003f05270 */
[----:B------:R-:W-:Y:S02]  /*f580*/  SEL R18, R6, RZ, P0 ;  /* 0x000000ff06127207 */ /* 0x000fe40000000000 */
[----:B--2---:R-:W-:Y:S02]  /*f590*/  ISETP.NE.AND P2, PT, R2, RZ, PT ;  /* 0x000000ff0200720c */ /* 0x004fe40003f45270 */
[----:B------:R-:W-:-:S04]  /*f5a0*/  SEL R2, RZ, 0x1, P0 ;  /* 0x00000001ff027807 */ /* 0x000fc80000000000 */
[----:B------:R-:W-:-:S05]  /*f5b0*/  LOP3.LUT R7, R7, R2, RZ, 0x3c, !PT ;  /* 0x0000000207077212 */ /* 0x000fca00078e3cff */
[----:B------:R1:W-:Y:S02]  /*f5c0*/  STL [R1], R7 ;  /* 0x0000000701007387 */ /* 0x0003e40000100800 */
[----:B------:R-:W-:Y:S05]  /*f5d0*/  @!P2 BRA `(.L_x_4268) ;  /* 0x00000008003ca947 */ /* 0x000fea0003800000 */
[----:B------:R-:W2:Y:S01]  /*f5e0*/  LDL R3, [R1+0xc] ;  /* 0x00000c0001037983 */ /* 0x000ea20000100800 */
[----:B------:R-:W-:Y:S01]  /*f5f0*/  VIADD R6, R0, 0xffffffff ;  /* 0xffffffff00067836 */ /* 0x000fe20000000000 */
[----:B--2---:R-:W-:-:S13]  /*f600*/  ISETP.NE.AND P2, PT, R3, RZ, PT ;  /* 0x000000ff0300720c */ /* 0x004fda0003f45270 */
[----:B------:R-:W-:Y:S05]  /*f610*/  @!P2 BRA `(.L_x_4269) ;  /* 0x00000000004ca947 */ /* 0x000fea0003800000 */
[----:B------:R-:W2:Y:S01]  /*f620*/  LDL R9, [R1+0x4] ;  /* 0x0000040001097983 */ /* 0x000ea20000100800 */
[----:B------:R-:W3:Y:S01]  /*f630*/  LDC R4, c[0x0][0x43c] ;  /* 0x00010f00ff047b82 */ /* 0x000ee20000000800 */
[----:B------:R-:W-:Y:S01]  /*f640*/  ULDC.64 UR4, c[0x0][0x428] ;  /* 0x00010a0000047ab9 */ /* 0x000fe20000000a00 */
[----:B---3--:R-:W-:-:S13]  /*f650*/  ISETP.NE.AND P0, PT, R4, 0x1, PT ;  /* 0x000000010400780c */ /* 0x008fda0003f05270 */
[----:B------:R-:W3:Y:S02]  /*f660*/  @P0 LDC.64 R2, c[0x0][0x440] ;  /* 0x00011000ff020b82 */ /* 0x000ee40000000a00 */
[----:B---3--:R-:W-:-:S04]  /*f670*/  @P0 IMAD.HI.U32 R5, R6, R2, RZ ;  /* 0x0000000206050227 */ /* 0x008fc800078e00ff */
        /* <DEDUP_REMOVED lines=13> */
.L_x_4269:
[----:B------:R-:W3:Y:S01]  /*f750*/  S2R R2, SR_TID.X ;  /* 0x0000000000027919 */ /* 0x000ee20000002100 */
[----:B--2---:R-:W-:Y:S01]  /*f760*/  IMAD R4, R18, 0x8, R17 ;  /* 0x0000000812047824 */ /* 0x004fe200078e0211 */
[----:B------:R-:W-:Y:S01]  /*f770*/  BSSY B2, `(.L_x_4270) ;  /* 0x0000006000027945 */ /* 0x000fe20003800000 */
[----:B---3--:R-:W-:Y:S02]  /*f780*/  LOP3.LUT R3, R2, 0x7f, RZ, 0xc0, !PT ;  /* 0x0000007f02037812 */ /* 0x008fe400078ec0ff */
[----:B------:R-:W-:Y:S02]  /*f790*/  SHF.L.U32 R2, R7, 0x1f, RZ ;  /* 0x0000001f07027819 */ /* 0x000fe400000006ff */
[----:B------:R-:W-:Y:S02]  /*f7a0*/  ISETP.NE.AND P1, PT, R3, RZ, PT ;  /* 0x000000ff0300720c */ /* 0x000fe40003f25270 */
[----:B------:R-:W2:Y:S02]  /*f7b0*/  SYNCS.PHASECHK.TRANS64.TRYWAIT P0, [R4+URZ+0x22840], R2 ;  /* 0x02284002040075a7 */ /* 0x000ea4000800017f */
[----:B--2---:R-:W-:Y:S09]  /*f7c0*/  @!P0 BRA `(.L_x_4271) ;  /* 0x0000001c00908947 */ /* 0x004ff20003800000 */
.L_x_4332:
[----:B------:R-:W-:Y:S05]  /*f7d0*/  BSYNC B2 ;  /* 0x0000000000027941 */ /* 0x000fea0003800000 */
.L_x_4270:
[----:B------:R-:W-:Y:S04]  /*f7e0*/  BSSY B2, `(.L_x_4272) ;  /* 0x0000009000027945 */ /* 0x000fe80003800000 */
[----:B------:R-:W-:Y:S05]  /*f7f0*/  @P1 BRA `(.L_x_4273) ;  /* 0x00000000001c1947 */ /* 0x000fea0003800000 */
[----:B------:R-:W3:Y:S02]  /*f800*/  S2R R3, SR_TID.X ;  /* 0x0000000000037919 */ /* 0x000ee40000002100 */
[----:B---3--:R-:W-:Y:S01]  /*f810*/  LOP3.LUT R5, R3, 0x1f, RZ, 0xc0, !PT ;  /* 0x0000001f03057812 */ /* 0x008fe200078ec0ff */
[----:B------:R-:W-:-:S03]  /*f820*/  IMAD.MOV.U32 R3, RZ, RZ, 0x3000 ;  /* 0x00003000ff037424 */ /* 0x000fc600078e00ff */
[----:B------:R-:W-:Y:S01]  /*f830*/  ISETP.NE.AND P0, PT, R5, RZ, PT ;  /* 0x000000ff0500720c */ /* 0x000fe20003f05270 */
[----:B------:R3:W-:-:S12]  /*f840*/  SYNCS.ARRIVE.TRANS64 RZ, [R4+URZ+0x22830], R3 ;  /* 0x0228300304ff79a7 */ /* 0x0007d8000800003f */
[----:B---3--:R-:W-:Y:S05]  /*f850*/  @!P0 BRA `(.L_x_4273) ;  /* 0x0000000000048947 */ /* 0x008fea0003800000 */
[----:B------:R-:W-:Y:S01]  /*f860*/  BPT.TRAP 0x1 ;  /* 0x000000040000795c */ /* 0x000fe20000300000 */
.L_x_4273:
[----:B------:R-:W-:Y:S05]  /*f870*/  BSYNC B2 ;  /* 0x0000000000027941 */ /* 0x000fea0003800000 */
.L_x_4272:
[----:B------:R-:W-:Y:S01]  /*f880*/  IMAD.MOV.U32 R5, RZ, RZ, RZ ;  /* 0x000000ffff057224 */ /* 0x000fe200078e00ff */
[----:B------:R-:W-:Y:S01]  /*f890*/  UIADD3 UR4, UP0, UR44, 0x370, URZ ;  /* 0x000003702c047890 */ /* 0x000fe2000ff1e03f */
[----:B-1----:R-:W-:Y:S01]  /*f8a0*/  IMAD R7, R18, 0x3000, R17 ;  /* 0x0000300012077824 */ /* 0x002fe200078e0211 */
        /* <DEDUP_REMOVED lines=8> */
.L_x_4274:
        /* <DEDUP_REMOVED lines=13> */
.L_x_4333:
[----:B------:R-:W-:Y:S05]  /*fa00*/  BSYNC B2 ;  /* 0x0000000000027941 */ /* 0x000fea0003800000 */
.L_x_4275:
        /* <DEDUP_REMOVED lines=11> */
.L_x_4278:
[----:B------:R-:W-:Y:S05]  /*fac0*/  BSYNC B2 ;  /* 0x0000000000027941 */ /* 0x000fea0003800000 */
.L_x_4277:
        /* <DEDUP_REMOVED lines=9> */
.L_x_4279:
        /* <DEDUP_REMOVED lines=15> */
.L_x_4280:
        /* <DEDUP_REMOVED lines=15> */
.L_x_4281:
        /* <DEDUP_REMOVED lines=15> */
.L_x_4282:
        /* <DEDUP_REMOVED lines=10> */
.L_x_4268:
[----:B------:R-:W-:Y:S05]  /*fed0*/  BSYNC B1 ;  /* 0x0000000000017941 */ /* 0x000fea0003800000 */
.L_x_4267:
[C---:B------:R-:W-:Y:S01]  /*fee0*/  ISETP.GT.AND P0, PT, R0.reuse, 0x1, PT ;  /* 0x000000010000780c */ /* 0x040fe20003f04270 */
[----:B------:R-:W-:-:S12]  /*fef0*/  VIADD R0, R0, 0xfffffffe ;  /* 0xfffffffe00007836 */ /* 0x000fd80000000000 */
[----:B------:R-:W-:Y:S05]  /*ff00*/  @P0 BRA `(.L_x_4283) ;  /* 0xffffffec00200947 */ /* 0x000fea000383ffff */
.L_x_4250:
[----:B------:R-:W-:Y:S05]  /*ff10*/  BSYNC B0 ;  /* 0x0000000000007941 */ /* 0x000fea0003800000 */
.L_x_4232:
[----:B------:R-:W2:Y:S01]  /*ff20*/  LDL.LU R2, [R1] ;  /* 0x0000000001027983 */ /* 0x000ea20000300800 */
[----:B0-----:R-:W0:Y:S01]  /*ff30*/  S2R R0, SR_TID.X ;  /* 0x0000000000007919 */ /* 0x001e220000002100 */
[----:B------:R-:W-:-:S05]  /*ff40*/  VIADD R18, R18, 0x1 ;  /* 0x0000000112127836 */ /* 0x000fca0000000000 */
[----:B------:R-:W-:Y:S02]  /*ff50*/  ISETP.NE.AND P1, PT, R18, 0x2, PT ;  /* 0x000000021200780c */ /* 0x000fe40003f25270 */
[----:B0-----:R-:W-:-:S04]  /*ff60*/  LOP3.LUT R0, R0, 0x7f, RZ, 0xc0, !PT ;  /* 0x0000007f00007812 */ /* 0x001fc800078ec0ff */
[----:B------:R-:W-:Y:S02]  /*ff70*/  ISETP.NE.AND P0, PT, R0, RZ, PT ;  /* 0x000000ff0000720c */ /* 0x000fe40003f05270 */
[----:B------:R-:W-:Y:S01]  /*ff80*/  SEL R0, RZ, 0x1, P1 ;  /* 0x00000001ff007807 */ /* 0x000fe20000800000 */
[----:B------:R-:W-:Y:S03]  /*ff90*/  BSSY B0, `(.L_x_4284) ;  /* 0x0000011000007945 */ /* 0x000fe60003800000 */
[----:B--2---:R-:W-:-:S05]  /*ffa0*/  LOP3.LUT R2, R2, R0, RZ, 0x3c, !PT ;  /* 0x0000000002027212 */ /* 0x004fca00078e3cff */
[----:B------:R0:W-:Y:S02]  /*ffb0*/  STL [R1], R2 ;  /* 0x0000000201007387 */ /* 0x0001e40000100800 */
[----:B------:R-:W-:Y:S05]  /*ffc0*/  @P0 BRA `(.L_x_4285) ;  /* 0x0000000000340947 */ /* 0x000fea0003800000 */
[----:B------:R-:W2:Y:S01]  /*ffd0*/  S2R R5, SR_LANEID ;  /* 0x0000000000057919 */ /* 0x000ea20000000000 */
[----:B------:R-:W-:Y:S01]  /*ffe0*/  VOTEU.ANY UR4, UPT, PT ;  /* 0x0000000000047886 */ /* 0x000fe200038e0100 */
[----:B0-----:R-:W0:Y:S01]  /*fff0*/  LDC.64 R2, c[0x0][0xc80] ;  /* 0x00032000ff027b82 */ /* 0x001e220000000a00 */
[----:B------:R-:W2:Y:S02]  /*10000*/  FLO.U32 R0, UR4 ;  /* 0x0000000400007d00 */ /* 0x000ea400080e0000 */
[----:B--2---:R-:W-:-:S06]  /*10010*/  ISETP.EQ.U32.AND P2, PT, R0, R5, PT ;  /* 0x000000050000720c */ /* 0x004fcc0003f42070 */
[----:B------:R-:W0:Y:S07]  /*10020*/  POPC R5, UR4 ;  /* 0x0000000400057d09 */ /* 0x000e2e0008000000 */
[----:B0-----:R-:W2:Y:S01]  /*10030*/  @P2 ATOMG.E.ADD.STRONG.GPU PT, R3, desc[UR46][R2.64], R5 ;  /* 0x00000005020329a8 */ /* 0x001ea200081ee1ee */
[----:B------:R-:W0:Y:S02]  /*10040*/  S2R R4, SR_LTMASK ;  /* 0x0000000000047919 */ /* 0x000e240000003900 */
[----:B0-----:R-:W-:-:S04]  /*10050*/  LOP3.LUT R4, R4, UR4, RZ, 0xc0, !PT ;  /* 0x0000000404047c12 */ /* 0x001fc8000f8ec0ff */
[----:B-1----:R-:W0:Y:S01]  /*10060*/  POPC R7, R4 ;  /* 0x0000000400077309 */ /* 0x002e220000000000 */
[----:B--2---:R-:W0:Y:S02]  /*10070*/  SHFL.IDX PT, R0, R3, R0, 0x1f ;  /* 0x00001f0003007589 */ /* 0x004e2400000e0000 */
[----:B0-----:R-:W-:-:S05]  /*10080*/  IADD3 R0, R0, UR41, R7 ;  /* 0x0000002900007c10 */ /* 0x001fca000fffe007 */
[----:B------:R2:W-:Y:S02]  /*10090*/  STL [R1+0x10], R0 ;  /* 0x0000100001007387 */ /* 0x0005e40000100800 */
.L_x_4285:
[----:B------:R-:W-:Y:S05]  /*100a0*/  BSYNC B0 ;  /* 0x0000000000007941 */ /* 0x000fea0003800000 */
.L_x_4284:
[----:B------:R-:W-:-:S07]  /*100b0*/  SEL R18, R18, RZ, P1 ;  /* 0x000000ff12127207 */ /* 0x000fce0000800000 */
.L_x_4204:
[----:B------:R-:W-:Y:S05]  /*100c0*/  BSYNC B7 ;  /* 0x0000000000077941 */ /* 0x000fea0003800000 */
.L_x_4202:
[----:B0-2---:R-:W2:Y:S04]  /*100d0*/  LDL R0, [R1+0x20] ;  /* 0x0000200001007983 */ /* 0x005ea80000100800 */
[----:B------:R0:W5:Y:S01]  /*100e0*/  LDL R2, [R1+0x10] ;  /* 0x0000100001027983 */ /* 0x0001620000100800 */
[----:B--2---:R-:W-:-:S13]  /*100f0*/  ISETP.NE.AND P1, PT, R0, RZ, PT ;  /* 0x000000ff0000720c */ /* 0x004fda0003f25270 */
        /* <DEDUP_REMOVED lines=11> */
.L_x_4286:
[----:B------:R-:W-:-:S03]  /*101b0*/  UMOV UR4, 0xffffffff ;  /* 0xffffffff00047882 */ /* 0x000fc60000000000 */
[----:B------:R-:W-:Y:S05]  /*101c0*/  BRA.DIV UR4, `(.L_x_4288) ;  /* 0x0000001604387947 */ /* 0x000fea000b800000 */
[----:B-----5:R0:W2:Y:S02]  /*101d0*/  SHFL.IDX PT, R14, R2, RZ, 0x1f ;  /* 0x00001fff020e7589 */ /* 0x0200a400000e0000 */
.L_x_4336:
[----:B------:R-:W3:Y:S01]  /*101e0*/  @!P0 S2R R3, SR_CgaCtaId ;  /* 0x0000000000038919 */ /* 0x000ee20000008800 */
[----:B------:R-:W-:Y:S05]  /*101f0*/  WARPSYNC.ALL ;  /* 0x0000000000007948 */ /* 0x000fea0003800000 */
[----:B------:R-:W-:Y:S01]  /*10200*/  BAR.SYNC.DEFER_BLOCKING 0x4, 0x180 ;  /* 0x0106000000007b1d */ /* 0x000fe20000010000 */
[----:B------:R-:W-:-:S05]  /*10210*/  @!P0 MOV R0, 0x400 ;  /* 0x0000040000008802 */ /* 0x000fca0000000f00 */
[----:B--2---:R2:W-:Y:S01]  /*10220*/  STL [R1+0x10], R14 ;  /* 0x0000100e01007387 */ /* 0x0045e20000100800 */
[----:B---3--:R-:W-:-:S05]  /*10230*/  @!P0 LEA R17, R3, R0, 0x18 ;  /* 0x0000000003118211 */ /* 0x008fca00078ec0ff */
[----:B------:R2:W-:Y:S01]  /*10240*/  @!P0 STS [R17+0x228d0], R2 ;  /* 0x0228d00211008388 */ /* 0x0005e20000000800 */
[----:B------:R-:W-:Y:S06]  /*10250*/  BAR.ARV 0x5, 0x180 ;  /* 0x0146000000007b1d */ /* 0x000fec0000002000 */
.L_x_4287:
[----:B------:R-:W3:Y:S01]  /*10260*/  LDL R0, [R1+0x10] ;  /* 0x0000100001007983 */ /* 0x000ee20000100800 */
[----:B------:R-:W-:Y:S02]  /*10270*/  ULDC UR4, c[0x0][0xc38] ;  /* 0x00030e0000047ab9 */ /* 0x000fe40000000800 */
[----:B---3--:R-:W-:-:S13]  /*10280*/  ISETP.GE.AND P0, PT, R0, UR4, PT ;  /* 0x0000000400007c0c */ /* 0x008fda000bf06270 */
[----:B------:R-:W-:Y:S05]  /*10290*/  @!P0 BRA `(.L_x_4289) ;  /* 0xffffffbc009c8947 */ /* 0x000fea000383ffff */
.L_x_4199:
[----:B-1----:R-:W3:Y:S01]  /*102a0*/  LDL.LU R0, [R1+0x1c] ;  /* 0x00001c0001007983 */ /* 0x002ee20000300800 */
[----:B------:R-:W-:Y:S01]  /*102b0*/  BSSY B0, `(.L_x_4290) ;  /* 0x000000b000007945 */ /* 0x000fe20003800000 */
[----:B------:R-:W1:Y:S01]  /*102c0*/  S2R R5, SR_CgaCtaId ;  /* 0x0000000000057919 */ /* 0x000e620000008800 */
[----:B---3--:R-:W-:-:S05]  /*102d0*/  VIADD R0, R0, 0x1 ;  /* 0x0000000100007836 */ /* 0x008fca0000000000 */
[----:B0-2---:R-:W-:-:S04]  /*102e0*/  LEA.HI R2, R0, R0, RZ, 0x1 ;  /* 0x0000000000027211 */ /* 0x005fc800078f08ff */
[----:B------:R-:W-:-:S05]  /*102f0*/  LOP3.LUT R3, R2, 0xfffffffe, RZ, 0xc0, !PT ;  /* 0xfffffffe02037812 */ /* 0x000fca00078ec0ff */
[----:B------:R-:W-:Y:S01]  /*10300*/  IMAD.IADD R3, R0, 0x1, -R3 ;  /* 0x0000000100037824 */ /* 0x000fe200078e0a03 */
[----:B------:R-:W-:-:S04]  /*10310*/  MOV R0, 0x400 ;  /* 0x0000040000007802 */ /* 0x000fc80000000f00 */
[----:B-1----:R-:W-:Y:S02]  /*10320*/  LEA R0, R5, R0, 0x18 ;  /* 0x0000000005007211 */ /* 0x002fe400078ec0ff */
[----:B------:R-:W-:-:S04]  /*10330*/  SHF.L.U32 R3, R3, 0x1f, RZ ;  /* 0x0000001f03037819 */ /* 0x000fc800000006ff */
[----:B------:R-:W0:Y:S02]  /*10340*/  SYNCS.PHASECHK.TRANS64.TRYWAIT P0, [R0+URZ+0x22820], R3 ;  /* 0x02282003000075a7 */ /* 0x000e24000800017f */
[----:B0-----:R-:W-:Y:S05]  /*10350*/  @!P0 BRA `(.L_x_4291) ;  /* 0x0000001000fc8947 */ /* 0x001fea0003800000 */
.L_x_4337:
[----:B------:R-:W-:Y:S05]  /*10360*/  BSYNC B0 ;  /* 0x0000000000007941 */ /* 0x000fea0003800000 */
.L_x_4290:
[----:B------:R-:W-:-:S03]  /*10370*/  UMOV UR4, 0xffffffff ;  /* 0xffffffff00047882 */ /* 0x000fc60000000000 */
[----:B------:R-:W-:Y:S05]  /*10380*/  BRA.DIV UR4, `(.L_x_4292) ;  /* 0x0000001604047947 */ /* 0x000fea000b800000 */
[----:B------:R-:W1:Y:S02]  /*10390*/  S2R R2, SR_TID.X ;  /* 0x0000000000027919 */ /* 0x000e640000002100 */
[----:B-1----:R-:W-:-:S04]  /*103a0*/  SHF.R.U32.HI R2, RZ, 0x5, R2 ;  /* 0x00000005ff027819 */ /* 0x002fc80000011602 */
[----:B------:R-:W-:-:S05]  /*103b0*/  LOP3.LUT R2, R2, 0x3, RZ, 0xc0, !PT ;  /* 0x0000000302027812 */ /* 0x000fca00078ec0ff */
[----:B------:R1:W2:Y:S02]  /*103c0*/  SHFL.IDX PT, R14, R2, RZ, 0x1f ;  /* 0x00001fff020e7589 */ /* 0x0002a400000e0000 */
.L_x_4340:
[----:B--2---:R-:W-:Y:S01]  /*103d0*/  ISETP.NE.AND P0, PT, R14, RZ, PT ;  /* 0x000000ff0e00720c */ /* 0x004fe20003f05270 */
[----:B------:R-:W-:-:S12]  /*103e0*/  BSSY B0, `(.L_x_4293) ;  /* 0x0000025000007945 */ /* 0x000fd80003800000 */
[----:B------:R-:W-:Y:S05]  /*103f0*/  @P0 BRA `(.L_x_4294) ;  /* 0x00000000008c0947 */ /* 0x000fea0003800000 */
[----:B------:R-:W-:-:S03]  /*10400*/  UMOV UR4, 0xffffffff ;  /* 0xffffffff00047882 */ /* 0x000fc60000000000 */
[----:B------:R-:W-:Y:S05]  /*10410*/  BRA.DIV UR4, `(.L_x_4295) ;  /* 0x0000001604147947 */ /* 0x000fea000b800000 */
[----:B------:R-:W-:-:S13]  /*10420*/  ELECT P6, URZ, PT ;  /* 0x00000000003f782f */ /* 0x000fda00038c0000 */
.L_x_4343:
[----:B------:R-:W-:Y:S05]  /*10430*/  @!P6 BRA `(.L_x_4294) ;  /* 0x00000000007ce947 */ /* 0x000fea0003800000 */
[----:B------:R-:W-:-:S06]  /*10440*/  ULOP3.LUT UR4, UR40, 0x2, URZ, 0xfc, !UPT ;  /* 0x0000000228047892 */ /* 0x000fcc000f8efc3f */
[----:B-1----:R-:W-:-:S05]  /*10450*/  IMAD.U32 R2, RZ, RZ, UR4 ;  /* 0x00000004ff027e24 */ /* 0x002fca000f8e00ff */
[----:B------:R-:W-:-:S13]  /*10460*/  ISETP.NE.AND P2, PT, R2, 0x3, PT ;  /* 0x000000030200780c */ /* 0x000fda0003f45270 */
[----:B------:R-:W-:Y:S05]  /*10470*/  @!P2 BRA `(.L_x_4296) ;  /* 0x000000000004a947 */ /* 0x000fea0003800000 */
[----:B------:R-:W-:Y:S01]  /*10480*/  BPT.TRAP 0x1 ;  /* 0x000000040000795c */ /* 0x000fe20000300000 */
.L_x_4296:
[----:B------:R-:W2:Y:S01]  /*10490*/  LDL.LU R7, [R1] ;  /* 0x0000000001077983 */ /* 0x000ea20000300800 */
[----:B0-----:R-:W-:Y:S02]  /*104a0*/  VIADD R3, R0, 0x22840 ;  /* 0x0002284000037836 */ /* 0x001fe40000000000 */
[C---:B------:R-:W-:Y:S02]  /*104b0*/  VIADD R2, R18.reuse, 0x1 ;  /* 0x0000000112027836 */ /* 0x040fe40000000000 */
[----:B------:R-:W-:-:S03]  /*104c0*/  IMAD R6, R18, 0x8, R3 ;  /* 0x0000000812067824 */ /* 0x000fc600078e0203 */
[----:B------:R-:W-:-:S04]  /*104d0*/  ISETP.NE.AND P1, PT, R2, 0x2, PT ;  /* 0x000000020200780c */ /* 0x000fc80003f25270 */
[----:B------:R-:W-:Y:S02]  /*104e0*/  SEL R4, RZ, 0x1, P1 ;  /* 0x00000001ff047807 */ /* 0x000fe40000800000 */
[C---:B--2---:R-:W-:Y:S02]  /*104f0*/  SHF.L.U32 R5, R7.reuse, 0x1f, RZ ;  /* 0x0000001f07057819 */ /* 0x044fe400000006ff */
[----:B------:R-:W-:Y:S02]  /*10500*/  LOP3.LUT R7, R7, R4, RZ, 0x3c, !PT ;  /* 0x0000000407077212 */ /* 0x000fe400078e3cff */
[----:B------:R-:W0:Y:S01]  /*10510*/  SYNCS.PHASECHK.TRANS64.TRYWAIT P0, [R6+URZ], R5 ;  /* 0x00000005060075a7 */ /* 0x000e22000800017f */
[----:B------:R-:W-:Y:S02]  /*10520*/  SEL R4, R2, RZ, P1 ;  /* 0x000000ff02047207 */ /* 0x000fe40000800000 */
[----:B------:R-:W-:-:S03]  /*10530*/  SHF.L.U32 R2, R7, 0x1f, RZ ;  /* 0x0000001f07027819 */ /* 0x000fc600000006ff */
[----:B------:R-:W-:Y:S01]  /*10540*/  IMAD R3, R4, 0x8, R3 ;  /* 0x0000000804037824 */ /* 0x000fe200078e0203 */
[----:B0-----:R-:W-:Y:S06]  /*10550*/  @!P0 BRA `(.L_x_4297) ;  /* 0x0000001000e48947 */ /* 0x001fec0003800000 */
.L_x_4344:
[----:B------:R-:W1:Y:S02]  /*10560*/  SYNCS.PHASECHK.TRANS64.TRYWAIT P0, [R3+URZ], R2 ;  /* 0x00000002030075a7 */ /* 0x000e64000800017f */
[----:B-1----:R-:W-:Y:S05]  /*10570*/  @!P0 BRA `(.L_x_4298) ;  /* 0x0000001000f08947 */ /* 0x002fea0003800000 */
.L_x_4345:
[----:B------:R-:W-:Y:S05]  /*10580*/  @!P2 BRA `(.L_x_4299) ;  /* 0x000000000004a947 */ /* 0x000fea0003800000 */
[----:B------:R-:W-:Y:S01]  /*10590*/  BPT.TRAP 0x1 ;  /* 0x000000040000795c */ /* 0x000fe20000300000 */
.L_x_4299:
[----:B-1----:R-:W-:-:S04]  /*105a0*/  VIADD R3, R0, 0x22860 ;  /* 0x0002286000037836 */ /* 0x002fc80000000000 */
[----:B------:R-:W-:-:S04]  /*105b0*/  IMAD R18, R18, 0x8, R3 ;  /* 0x0000000812127824 */ /* 0x000fc800078e0203 */
[----:B------:R-:W1:Y:S02]  /*105c0*/  SYNCS.PHASECHK.TRANS64.TRYWAIT P0, [R18+URZ], R5 ;  /* 0x00000005120075a7 */ /* 0x000e64000800017f */
[----:B-1----:R-:W-:Y:S05]  /*105d0*/  @!P0 BRA `(.L_x_4300) ;  /* 0x0000001000ec8947 */ /* 0x002fea0003800000 */
.L_x_4346:
[----:B------:R-:W-:-:S07]  /*105e0*/  IMAD R3, R4, 0x8, R3 ;  /* 0x0000000804037824 */ /* 0x000fce00078e0203 */
.L_x_4301:
[----:B--2---:R2:W3:Y:S02]  /*105f0*/  SYNCS.PHASECHK.TRANS64.TRYWAIT P0, [R3+URZ], R2 ;  /* 0x00000002030075a7 */ /* 0x0044e4000800017f */
[----:B---3--:R-:W-:Y:S05]  /*10600*/  @!P0 NANOSLEEP.SYNCS 0x989680 ;  /* 0x009896800000895d */ /* 0x008fea0003900000 */
[----:B------:R-:W3:Y:S02]  /*10610*/  @!P0 SYNCS.PHASECHK.TRANS64 P0, [R3+URZ], R2 ;  /* 0x00000002030085a7 */ /* 0x000ee4000800007f */
[----:B---3--:R-:W-:Y:S05]  /*10620*/  @!P0 BRA `(.L_x_4301) ;  /* 0xfffffffc00f08947 */ /* 0x008fea000383ffff */
.L_x_4294:
[----:B------:R-:W-:Y:S05]  /*10630*/  BSYNC B0 ;  /* 0x0000000000007941 */ /* 0x000fea0003800000 */
.L_x_4293:
[----:B------:R-:W-:Y:S05]  /*10640*/  EXIT ;  /* 0x000000000000794d */ /* 0x000fea0003800000 */
.L_x_4152:
[----:B0-----:R0:W1:Y:S02]  /*10650*/  SYNCS.PHASECHK.TRANS64.TRYWAIT P0, [R7+URZ+0x22800], R0 ;  /* 0x02280000070075a7 */ /* 0x001064000800017f */
[----:B-1----:R-:W-:Y:S05]  /*10660*/  @!P0 NANOSLEEP.SYNCS 0x989680 ;  /* 0x009896800000895d */ /* 0x002fea0003900000 */
[----:B------:R-:W1:Y:S02]  /*10670*/  @!P0 SYNCS.PHASECHK.TRANS64 P0, [R7+URZ+0x22800], R0 ;  /* 0x02280000070085a7 */ /* 0x000e64000800007f */
[----:B-1----:R-:W-:Y:S05]  /*10680*/  @!P0 BRA `(.L_x_4152) ;  /* 0xfffffffc00f08947 */ /* 0x002fea000383ffff */
[----:B------:R-:W-:Y:S05]  /*10690*/  BRA `(.L_x_4302) ;  /* 0xffffff1000b47947 */ /* 0x000fea000383ffff */
.L_x_4156:
[----:B-1----:R1:W2:Y:S02]  /*106a0*/  SYNCS.PHASECHK.TRANS64.TRYWAIT P1, [R6+URZ+0x22830], R11 ;  /* 0x0228300b060075a7 */ /* 0x0022a4000802017f */
[----:B--2---:R-:W-:Y:S05]  /*106b0*/  @!P1 NANOSLEEP.SYNCS 0x989680 ;  /* 0x009896800000995d */ /* 0x004fea0003900000 */
[----:B------:R-:W2:Y:S02]  /*106c0*/  @!P1 SYNCS.PHASECHK.TRANS64 P1, [R6+URZ+0x22830], R11 ;  /* 0x0228300b060095a7 */ /* 0x000ea4000802007f */
[----:B--2---:R-:W-:Y:S05]  /*106d0*/  @!P1 BRA `(.L_x_4156) ;  /* 0xfffffffc00f09947 */ /* 0x004fea000383ffff */
[----:B------:R-:W-:Y:S05]  /*106e0*/  BRA `(.L_x_4155) ;  /* 0xffffff1000e07947 */ /* 0x000fea000383ffff */
.L_x_4160:
[----:B-1----:R1:W2:Y:S02]  /*106f0*/  SYNCS.PHASECHK.TRANS64.TRYWAIT P3, [R6+URZ+0x22850], R11 ;  /* 0x0228500b060075a7 */ /* 0x0022a4000806017f */
[----:B--2---:R-:W-:Y:S05]  /*10700*/  @!P3 NANOSLEEP.SYNCS 0x989680 ;  /* 0x009896800000b95d */ /* 0x004fea0003900000 */
[----:B------:R-:W2:Y:S02]  /*10710*/  @!P3 SYNCS.PHASECHK.TRANS64 P3, [R6+URZ+0x22850], R11 ;  /* 0x0228500b0600b5a7 */ /* 0x000ea4000806007f */
[----:B--2---:R-:W-:Y:S05]  /*10720*/  @!P3 BRA `(.L_x_4160) ;  /* 0xfffffffc00f0b947 */ /* 0x004fea000383ffff */
[----:B------:R-:W-:Y:S05]  /*10730*/  BRA `(.L_x_4159) ;  /* 0xffffff3000747947 */ /* 0x000fea000383ffff */
.L_x_4165:
[----:B-1----:R-:W-:-:S04]  /*10740*/  IMAD.U32 R3, RZ, RZ, UR27 ;  /* 0x0000001bff037e24 */ /* 0x002fc8000f8e00ff */
[----:B------:R1:W2:Y:S03]  /*10750*/  SYNCS.PHASECHK.TRANS64.TRYWAIT P3, [R3+URZ+0x22830], R6 ;  /* 0x02283006030075a7 */ /* 0x0002a6000806017f */
[----:B--2---:R-:W-:Y:S05]  /*10760*/  @!P3 NANOSLEEP.SYNCS 0x989680 ;  /* 0x009896800000b95d */ /* 0x004fea0003900000 */
[----:B------:R-:W2:Y:S02]  /*10770*/  @!P3 SYNCS.PHASECHK.TRANS64 P3, [R3+URZ+0x22830], R6 ;  /* 0x022830060300b5a7 */ /* 0x000ea4000806007f */
[----:B--2---:R-:W-:Y:S05]  /*10780*/  @!P3 BRA `(.L_x_4165) ;  /* 0xfffffffc00ecb947 */ /* 0x004fea000383ffff */
[----:B------:R-:W-:Y:S05]  /*10790*/  BRA `(.L_x_4164) ;  /* 0xffffff3400b07947 */ /* 0x000fea000383ffff */
.L_x_4169:
[----:B-1----:R1:W2:Y:S02]  /*107a0*/  SYNCS.PHASECHK.TRANS64.TRYWAIT P3, [R199+URZ+0x22850], R6 ;  /* 0x02285006c70075a7 */ /* 0x0022a4000806017f */
[----:B--2---:R-:W-:Y:S05]  /*107b0*/  @!P3 NANOSLEEP.SYNCS 0x989680 ;  /* 0x009896800000b95d */ /* 0x004fea0003900000 */
[----:B------:R-:W2:Y:S02]  /*107c0*/  @!P3 SYNCS.PHASECHK.TRANS64 P3, [R199+URZ+0x22850], R6 ;  /* 0x02285006c700b5a7 */ /* 0x000ea4000806007f */
[----:B--2---:R-:W-:Y:S05]  /*107d0*/  @!P3 BRA `(.L_x_4169) ;  /* 0xfffffffc00f0b947 */ /* 0x004fea000383ffff */
[----:B------:R-:W-:Y:S05]  /*107e0*/  BRA `(.L_x_4168) ;  /* 0xffffff5c00247947 */ /* 0x000fea000383ffff */
.L_x_4175:
[----:B-1----:R-:W-:-:S04]  /*107f0*/  IMAD.U32 R3, RZ, RZ, UR24 ;  /* 0x00000018ff037e24 */ /* 0x002fc8000f8e00ff */
[----:B------:R1:W2:Y:S03]  /*10800*/  SYNCS.PHASECHK.TRANS64.TRYWAIT P1, [R3+URZ+0x22830], R6 ;  /* 0x02283006030075a7 */ /* 0x0002a6000802017f */
[----:B--2---:R-:W-:Y:S05]  /*10810*/  @!P1 NANOSLEEP.SYNCS 0x989680 ;  /* 0x009896800000995d */ /* 0x004fea0003900000 */
[----:B------:R-:W2:Y:S02]  /*10820*/  @!P1 SYNCS.PHASECHK.TRANS64 P1, [R3+URZ+0x22830], R6 ;  /* 0x02283006030095a7 */ /* 0x000ea4000802007f */
[----:B--2---:R-:W-:Y:S05]  /*10830*/  @!P1 BRA `(.L_x_4175) ;  /* 0xfffffffc00ec9947 */ /* 0x004fea000383ffff */
[----:B------:R-:W-:Y:S05]  /*10840*/  BRA `(.L_x_4174) ;  /* 0xffffff6000347947 */ /* 0x000fea000383ffff */
.L_x_4179:
[----:B-1----:R1:W2:Y:S02]  /*10850*/  SYNCS.PHASECHK.TRANS64.TRYWAIT P1, [R181+URZ+0x22850], R6 ;  /* 0x02285006b50075a7 */ /* 0x0022a4000802017f */
[----:B--2---:R-:W-:Y:S05]  /*10860*/  @!P1 NANOSLEEP.SYNCS 0x989680 ;  /* 0x009896800000995d */ /* 0x004fea0003900000 */
[----:B------:R-:W2:Y:S02]  /*10870*/  @!P1 SYNCS.PHASECHK.TRANS64 P1, [R181+URZ+0x22850], R6 ;  /* 0x02285006b50095a7 */ /* 0x000ea4000802007f */
[----:B--2---:R-:W-:Y:S05]  /*10880*/  @!P1 BRA `(.L_x_4179) ;  /* 0xfffffffc00f09947 */ /* 0x004fea000383ffff */
[----:B------:R-:W-:Y:S05]  /*10890*/  BRA `(.L_x_4178) ;  /* 0xffffff7c00d47947 */ /* 0x000fea000383ffff */
.L_x_4210:
[----:B------:R-:W-:Y:S02]  /*108a0*/  IMAD.MOV.U32 R13, RZ, RZ, R4 ;  /* 0x000000ffff0d7224 */ /* 0x000fe400078e0004 */
[----:B------:R-:W-:Y:S02]  /*108b0*/  IMAD.MOV.U32 R12, RZ, RZ, RZ ;  /* 0x000000ffff0c7224 */ /* 0x000fe400078e00ff */
[----:B------:R-:W-:Y:S02]  /*108c0*/  IMAD.MOV.U32 R11, RZ, RZ, 0x1f ;  /* 0x0000001fff0b7424 */ /* 0x000fe400078e00ff */
[----:B------:R-:W-:-:S07]  /*108d0*/  IMAD.MOV.U32 R15, RZ, RZ, -0x1 ;  /* 0xffffffffff0f7424 */ /* 0x000fce00078e00ff */
[----:B0-----:R-:W-:Y:S05]  /*108e0*/  WARPSYNC.COLLECTIVE R15, `(.L_x_4303) ;  /* 0x000000000f087348 */ /* 0x001fea0003c00000 */
[----:B------:R1:W2:Y:S02]  /*108f0*/  SHFL.IDX P6, R14, R13, R12, R11 ;  /* 0x0000000c0d0e7389 */ /* 0x0002a400000c000b */
[----:B012---:R-:W-:Y:S01]  /*10900*/  ENDCOLLECTIVE ;  /* 0x000000000000791b */ /* 0x007fe20003800000 */
.L_x_4303:
[----:B------:R-:W-:Y:S05]  /*10910*/  BRA `(.L_x_4304) ;  /* 0xffffffc000bc7947 */ /* 0x000fea000383ffff */
.L_x_4212:
[----:B------:R-:W-:Y:S01]  /*10920*/  BSSY B0, `(.L_x_4305) ;  /* 0x0000006000007945 */ /* 0x000fe20003800000 */
[----:B------:R-:W-:-:S07]  /*10930*/  IMAD.MOV.U32 R15, RZ, RZ, -0x1 ;  /* 0xffffffffff0f7424 */ /* 0x000fce00078e00ff */
[----:B0--3--:R-:W-:Y:S05]  /*10940*/  WARPSYNC.COLLECTIVE R15, `(.L_x_4306) ;  /* 0x000000000f0c7348 */ /* 0x009fea0003c00000 */
[----:B------:R-:W-:Y:S02]  /*10950*/  ELECT P6, UR62, PT ;  /* 0x00000000003e782f */ /* 0x000fe400038c0000 */
[----:B------:R-:W-:Y:S01]  /*10960*/  MOV R14, UR62 ;  /* 0x0000003e000e7c02 */ /* 0x000fe20008000f00 */
[----:B0--3--:R-:W-:Y:S10]  /*10970*/  ENDCOLLECTIVE ;  /* 0x000000000000791b */ /* 0x009ff40003800000 */
.L_x_4306:
[----:B------:R-:W-:Y:S05]  /*10980*/  BSYNC B0 ;  /* 0x0000000000007941 */ /* 0x000fea0003800000 */
.L_x_4305:
[----:B------:R-:W-:Y:S05]  /*10990*/  BRA `(.L_x_4307) ;  /* 0xffffffc000c07947 */ /* 0x000fea000383ffff */
.L_x_4214:
[----:B0-----:R0:W1:Y:S02]  /*109a0*/  SYNCS.PHASECHK.TRANS64.TRYWAIT P0, [R3+URZ+0x22840], R0 ;  /* 0x02284000030075a7 */ /* 0x001064000800017f */
[----:B-1----:R-:W-:Y:S05]  /*109b0*/  @!P0 NANOSLEEP.SYNCS 0x989680 ;  /* 0x009896800000895d */ /* 0x002fea0003900000 */
[----:B------:R-:W1:Y:S02]  /*109c0*/  @!P0 SYNCS.PHASECHK.TRANS64 P0, [R3+URZ+0x22840], R0 ;  /* 0x02284000030085a7 */ /* 0x000e64000800007f */
[----:B-1----:R-:W-:Y:S05]  /*109d0*/  @!P0 BRA `(.L_x_4214) ;  /* 0xfffffffc00f08947 */ /* 0x002fea000383ffff */
[----:B------:R-:W-:Y:S05]  /*109e0*/  BRA `(.L_x_4308) ;  /* 0xffffffc400247947 */ /* 0x000fea000383ffff */
.L_x_4218:
[----:B------:R-:W-:Y:S01]  /*109f0*/  IMAD.MOV.U32 R13, RZ, RZ, R2 ;  /* 0x000000ffff0d7224 */ /* 0x000fe200078e0002 */
[----:B------:R-:W-:Y:S01]  /*10a00*/  LOP3.LUT R9, R9, 0x7f, RZ, 0xc0, !PT ;  /* 0x0000007f09097812 */ /* 0x000fe200078ec0ff */
[----:B------:R-:W-:Y:S02]  /*10a10*/  IMAD.MOV.U32 R12, RZ, RZ, RZ ;  /* 0x000000ffff0c7224 */ /* 0x000fe400078e00ff */
[----:B------:R-:W-:Y:S01]  /*10a20*/  IMAD.MOV.U32 R11, RZ, RZ, 0x181f ;  /* 0x0000181fff0b7424 */ /* 0x000fe200078e00ff */
[----:B------:R-:W-:Y:S01]  /*10a30*/  SHF.R.U32.HI R9, RZ, 0x3, R9 ;  /* 0x00000003ff097819 */ /* 0x000fe20000011609 */
[----:B------:R-:W-:Y:S02]  /*10a40*/  IMAD.MOV.U32 R15, RZ, RZ, -0x1 ;  /* 0xffffffffff0f7424 */ /* 0x000fe400078e00ff */
[----:B------:R-:W-:-:S07]  /*10a50*/  IMAD.U32 R4, RZ, RZ, UR39 ;  /* 0x00000027ff047e24 */ /* 0x000fce000f8e00ff */
[----:B-----5:R-:W-:Y:S05]  /*10a60*/  WARPSYNC.COLLECTIVE R15, `(.L_x_4309) ;  /* 0x000000000f087348 */ /* 0x020fea0003c00000 */
[----:B------:R0:W1:Y:S02]  /*10a70*/  SHFL.IDX P6, R14, R13, R12, R11 ;  /* 0x0000000c0d0e7389 */ /* 0x00006400000c000b */
[----:B01---5:R-:W-:Y:S01]  /*10a80*/  ENDCOLLECTIVE ;  /* 0x000000000000791b */ /* 0x023fe20003800000 */
.L_x_4309:
[----:B------:R-:W-:Y:S02]  /*10a90*/  IMAD R4, R4, 0x80, R9 ;  /* 0x0000008004047824 */ /* 0x000fe400078e0209 */
[----:B------:R-:W-:Y:S02]  /*10aa0*/  IMAD.MOV.U32 R13, RZ, RZ, R0 ;  /* 0x000000ffff0d7224 */ /* 0x000fe400078e0000 */
[----:B------:R-:W-:-:S07]  /*10ab0*/  IMAD.MOV.U32 R5, RZ, RZ, R14 ;  /* 0x000000ffff057224 */ /* 0x000fce00078e000e */
[----:B------:R-:W-:Y:S05]  /*10ac0*/  WARPSYNC.COLLECTIVE R15, `(.L_x_4310) ;  /* 0x000000000f087348 */ /* 0x000fea0003c00000 */
[----:B------:R0:W1:Y:S02]  /*10ad0*/  SHFL.IDX P6, R14, R13, R12, R11 ;  /* 0x0000000c0d0e7389 */ /* 0x00006400000c000b */
[----:B01----:R-:W-:Y:S01]  /*10ae0*/  ENDCOLLECTIVE ;  /* 0x000000000000791b */ /* 0x003fe20003800000 */
.L_x_4310:
        /* <DEDUP_REMOVED lines=9> */
.L_x_4311:
[----:B------:R-:W-:Y:S02]  /*10b80*/  @!P1 LEA R6, P2, R8, R6, 0x1 ;  /* 0x0000000608069211 */ /* 0x000fe400078408ff */
[----:B------:R-:W0:Y:S03]  /*10b90*/  S2R R8, SR_TID.X ;  /* 0x0000000000087919 */ /* 0x000e260000002100 */
        /* <DEDUP_REMOVED lines=11> */
[----:B01----:R-:W-:Y:S05]  /*10c50*/  WARPSYNC.COLLECTIVE R15, `(.L_x_4312) ;  /* 0x000000000f087348 */ /* 0x003fea0003c00000 */
[----:B------:R2:W3:Y:S02]  /*10c60*/  SHFL.IDX P6, R14, R13, R12, R11 ;  /* 0x0000000c0d0e7389 */ /* 0x0004e400000c000b */
[----:B0123--:R-:W-:Y:S01]  /*10c70*/  ENDCOLLECTIVE ;  /* 0x000000000000791b */ /* 0x00ffe20003800000 */
.L_x_4312:
        /* <DEDUP_REMOVED lines=8> */
.L_x_4313:
[----:B------:R-:W-:Y:S02]  /*10d00*/  @!P1 LEA R6, P2, R7, R8, 0x1 ;  /* 0x0000000807069211 */ /* 0x000fe400078408ff */
[----:B------:R-:W0:Y:S03]  /*10d10*/  S2R R8, SR_TID.X ;  /* 0x0000000000087919 */ /* 0x000e260000002100 */
[----:B------:R-:W-:-:S05]  /*10d20*/  @!P1 IMAD.X R7, RZ, RZ, R9, P2 ;  /* 0x000000ffff079224 */ /* 0x000fca00010e0609 */
        /* <DEDUP_REMOVED lines=10> */
.L_x_4314:
[----:B------:R-:W-:Y:S02]  /*10dd0*/  IMAD.SHL.U32 R9, R8, 0x8, RZ ;  /* 0x0000000808097824 */ /* 0x000fe400078e00ff */
[----:B------:R-:W-:Y:S02]  /*10de0*/  VIADD R8, R4, 0x60 ;  /* 0x0000006004087836 */ /* 0x000fe40000000000 */
[----:B------:R-:W-:Y:S01]  /*10df0*/  IMAD.MOV.U32 R13, RZ, RZ, R2 ;  /* 0x000000ffff0d7224 */ /* 0x000fe200078e0002 */
[----:B------:R-:W-:Y:S01]  /*10e00*/  LOP3.LUT R9, R9, 0x38, RZ, 0xc0, !PT ;  /* 0x0000003809097812 */ /* 0x000fe200078ec0ff */
[----:B------:R-:W-:Y:S02]  /*10e10*/  IMAD.MOV.U32 R12, RZ, RZ, 0x3 ;  /* 0x00000003ff0c7424 */ /* 0x000fe400078e00ff */
[----:B------:R-:W-:-:S07]  /*10e20*/  IMAD.MOV.U32 R6, RZ, RZ, R14 ;  /* 0x000000ffff067224 */ /* 0x000fce00078e000e */
[----:B------:R-:W-:Y:S05]  /*10e30*/  WARPSYNC.COLLECTIVE R15, `(.L_x_4315) ;  /* 0x000000000f087348 */ /* 0x000fea0003c00000 */
[----:B------:R0:W1:Y:S02]  /*10e40*/  SHFL.IDX P6, R14, R13, R12, R11 ;  /* 0x0000000c0d0e7389 */ /* 0x00006400000c000b */
[----:B01----:R-:W-:Y:S01]  /*10e50*/  ENDCOLLECTIVE ;  /* 0x000000000000791b */ /* 0x003fe20003800000 */
.L_x_4315:
        /* <DEDUP_REMOVED lines=14> */
.L_x_4316:
[----:B------:R-:W-:Y:S02]  /*10f40*/  IMAD.MOV.U32 R13, RZ, RZ, R2 ;  /* 0x000000ffff0d7224 */ /* 0x000fe400078e0002 */
[----:B------:R-:W-:Y:S02]  /*10f50*/  IMAD.MOV.U32 R12, RZ, RZ, 0x4 ;  /* 0x00000004ff0c7424 */ /* 0x000fe400078e00ff */
[----:B------:R-:W-:-:S07]  /*10f60*/  IMAD.MOV.U32 R6, RZ, RZ, R14 ;  /* 0x000000ffff067224 */ /* 0x000fce00078e000e */
[----:B------:R-:W-:Y:S05]  /*10f70*/  WARPSYNC.COLLECTIVE R15, `(.L_x_4317) ;  /* 0x000000000f087348 */ /* 0x000fea0003c00000 */
[----:B------:R0:W1:Y:S02]  /*10f80*/  SHFL.IDX P6, R14, R13, R12, R11 ;  /* 0x0000000c0d0e7389 */ /* 0x00006400000c000b */
[----:B01----:R-:W-:Y:S01]  /*10f90*/  ENDCOLLECTIVE ;  /* 0x000000000000791b */ /* 0x003fe20003800000 */
.L_x_4317:
        /* <DEDUP_REMOVED lines=14> */
.L_x_4318:
[----:B------:R-:W-:Y:S02]  /*11080*/  IMAD.MOV.U32 R13, RZ, RZ, R2 ;  /* 0x000000ffff0d7224 */ /* 0x000fe400078e0002 */
[----:B------:R-:W-:Y:S02]  /*11090*/  IMAD.MOV.U32 R12, RZ, RZ, 0x5 ;  /* 0x00000005ff0c7424 */ /* 0x000fe400078e00ff */
[----:B------:R-:W-:-:S07]  /*110a0*/  IMAD.MOV.U32 R6, RZ, RZ, R14 ;  /* 0x000000ffff067224 */ /* 0x000fce00078e000e */
[----:B------:R-:W-:Y:S05]  /*110b0*/  WARPSYNC.COLLECTIVE R15, `(.L_x_4319) ;  /* 0x000000000f087348 */ /* 0x000fea0003c00000 */
[----:B------:R0:W1:Y:S02]  /*110c0*/  SHFL.IDX P6, R14, R13, R12, R11 ;  /* 0x0000000c0d0e7389 */ /* 0x00006400000c000b */
[----:B01----:R-:W-:Y:S01]  /*110d0*/  ENDCOLLECTIVE ;  /* 0x000000000000791b */ /* 0x003fe20003800000 */
.L_x_4319:
        /* <DEDUP_REMOVED lines=14> */
.L_x_4320:
[----:B------:R-:W-:Y:S02]  /*111c0*/  IMAD.MOV.U32 R13, RZ, RZ, R2 ;  /* 0x000000ffff0d7224 */ /* 0x000fe400078e0002 */
[----:B------:R-:W-:Y:S02]  /*111d0*/  IMAD.MOV.U32 R12, RZ, RZ, 0x6 ;  /* 0x00000006ff0c7424 */ /* 0x000fe400078e00ff */
[----:B------:R-:W-:-:S07]  /*111e0*/  IMAD.MOV.U32 R6, RZ, RZ, R14 ;  /* 0x000000ffff067224 */ /* 0x000fce00078e000e */
[----:B------:R-:W-:Y:S05]  /*111f0*/  WARPSYNC.COLLECTIVE R15, `(.L_x_4321) ;  /* 0x000000000f087348 */ /* 0x000fea0003c00000 */
[----:B------:R0:W1:Y:S02]  /*11200*/  SHFL.IDX P6, R14, R13, R12, R11 ;  /* 0x0000000c0d0e7389 */ /* 0x00006400000c000b */
[----:B01----:R-:W-:Y:S01]  /*11210*/  ENDCOLLECTIVE ;  /* 0x000000000000791b */ /* 0x003fe20003800000 */
.L_x_4321:
        /* <DEDUP_REMOVED lines=13> */
.L_x_4322:
[----:B------:R-:W-:Y:S02]  /*112f0*/  IMAD.MOV.U32 R13, RZ, RZ, R2 ;  /* 0x000000ffff0d7224 */ /* 0x000fe400078e0002 */
[----:B------:R-:W-:Y:S02]  /*11300*/  IMAD.MOV.U32 R12, RZ, RZ, 0x7 ;  /* 0x00000007ff0c7424 */ /* 0x000fe400078e00ff */
[----:B------:R-:W-:-:S07]  /*11310*/  IMAD.MOV.U32 R6, RZ, RZ, R14 ;  /* 0x000000ffff067224 */ /* 0x000fce00078e000e */
[----:B------:R-:W-:Y:S05]  /*11320*/  WARPSYNC.COLLECTIVE R15, `(.L_x_4323) ;  /* 0x000000000f087348 */ /* 0x000fea0003c00000 */
[----:B------:R0:W1:Y:S02]  /*11330*/  SHFL.IDX P6, R14, R13, R12, R11 ;  /* 0x0000000c0d0e7389 */ /* 0x00006400000c000b */
[----:B01----:R-:W-:Y:S01]  /*11340*/  ENDCOLLECTIVE ;  /* 0x000000000000791b */ /* 0x003fe20003800000 */
.L_x_4323:
        /* <DEDUP_REMOVED lines=12> */
.L_x_4324:
[----:B------:R-:W-:Y:S01]  /*11410*/  IMAD.MOV.U32 R0, RZ, RZ, R14 ;  /* 0x000000ffff007224 */ /* 0x000fe200078e000e */
[----:B------:R-:W-:Y:S06]  /*11420*/  BRA `(.L_x_4325) ;  /* 0xffffffc400447947 */ /* 0x000fec000383ffff */
.L_x_4221:
[----:B0-----:R0:W1:Y:S02]  /*11430*/  SYNCS.PHASECHK.TRANS64.TRYWAIT P0, [R17+URZ+0x22820], R0 ;  /* 0x02282000110075a7 */ /* 0x001064000800017f */
[----:B-1----:R-:W-:Y:S05]  /*11440*/  @!P0 NANOSLEEP.SYNCS 0x989680 ;  /* 0x009896800000895d */ /* 0x002fea0003900000 */
[----:B------:R-:W1:Y:S02]  /*11450*/  @!P0 SYNCS.PHASECHK.TRANS64 P0, [R17+URZ+0x22820], R0 ;  /* 0x02282000110085a7 */ /* 0x000e64000800007f */
[----:B-1----:R-:W-:Y:S05]  /*11460*/  @!P0 BRA `(.L_x_4221) ;  /* 0xfffffffc00f08947 */ /* 0x002fea000383ffff */
[----:B------:R-:W-:Y:S05]  /*11470*/  BRA `(.L_x_4326) ;  /* 0xffffffc400ac7947 */ /* 0x000fea000383ffff */
.L_x_4225:
[----:B-1----:R1:W2:Y:S02]  /*11480*/  SYNCS.PHASECHK.TRANS64.TRYWAIT P0, [R2+URZ+0x22860], R3 ;  /* 0x02286003020075a7 */ /* 0x0022a4000800017f */
[----:B--2---:R-:W-:Y:S05]  /*11490*/  @!P0 NANOSLEEP.SYNCS 0x989680 ;  /* 0x009896800000895d */ /* 0x004fea0003900000 */
[----:B------:R-:W2:Y:S02]  /*114a0*/  @!P0 SYNCS.PHASECHK.TRANS64 P0, [R2+URZ+0x22860], R3 ;  /* 0x02286003020085a7 */ /* 0x000ea4000800007f */
[----:B--2---:R-:W-:Y:S05]  /*114b0*/  @!P0 BRA `(.L_x_4225) ;  /* 0xfffffffc00f08947 */ /* 0x004fea000383ffff */
[----:B------:R-:W-:Y:S05]  /*114c0*/  BRA `(.L_x_4327) ;  /* 0xffffffc400d07947 */ /* 0x000fea000383ffff */
.L_x_4238:
[----:B-1----:R1:W2:Y:S02]  /*114d0*/  SYNCS.PHASECHK.TRANS64.TRYWAIT P0, [R3+URZ+0x22840], R2 ;  /* 0x02284002030075a7 */ /* 0x0022a4000800017f */
[----:B--2---:R-:W-:Y:S05]  /*114e0*/  @!P0 NANOSLEEP.SYNCS 0x989680 ;  /* 0x009896800000895d */ /* 0x004fea0003900000 */
[----:B------:R-:W2:Y:S02]  /*114f0*/  @!P0 SYNCS.PHASECHK.TRANS64 P0, [R3+URZ+0x22840], R2 ;  /* 0x02284002030085a7 */ /* 0x000ea4000800007f */
[----:B--2---:R-:W-:Y:S05]  /*11500*/  @!P0 BRA `(.L_x_4238) ;  /* 0xfffffffc00f08947 */ /* 0x004fea000383ffff */
[----:B------:R-:W-:Y:S05]  /*11510*/  BRA `(.L_x_4328) ;  /* 0xffffffcc00c47947 */ /* 0x000fea000383ffff */
.L_x_4243:
[----:B--2---:R2:W3:Y:S02]  /*11520*/  SYNCS.PHASECHK.TRANS64.TRYWAIT P0, [R3+URZ+0x22860], R2 ;  /* 0x02286002030075a7 */ /* 0x0044e4000800017f */
[----:B---3--:R-:W-:Y:S05]  /*11530*/  @!P0 NANOSLEEP.SYNCS 0x989680 ;  /* 0x009896800000895d */ /* 0x008fea0003900000 */
[----:B------:R-:W3:Y:S02]  /*11540*/  @!P0 SYNCS.PHASECHK.TRANS64 P0, [R3+URZ+0x22860], R2 ;  /* 0x02286002030085a7 */ /* 0x000ee4000800007f */
[----:B---3--:R-:W-:Y:S05]  /*11550*/  @!P0 BRA `(.L_x_4243) ;  /* 0xfffffffc00f08947 */ /* 0x008fea000383ffff */
[----:B------:R-:W-:Y:S05]  /*11560*/  BRA `(.L_x_4329) ;  /* 0xffffffd0003c7947 */ /* 0x000fea000383ffff */
.L_x_4255:
[----:B0-----:R0:W1:Y:S02]  /*11570*/  SYNCS.PHASECHK.TRANS64.TRYWAIT P0, [R4+URZ+0x22840], R2 ;  /* 0x02284002040075a7 */ /* 0x001064000800017f */
[----:B-1----:R-:W-:Y:S05]  /*11580*/  @!P0 NANOSLEEP.SYNCS 0x989680 ;  /* 0x009896800000895d */ /* 0x002fea0003900000 */
[----:B------:R-:W1:Y:S02]  /*11590*/  @!P0 SYNCS.PHASECHK.TRANS64 P0, [R4+URZ+0x22840], R2 ;  /* 0x02284002040085a7 */ /* 0x000e64000800007f */
[----:B-1----:R-:W-:Y:S05]  /*115a0*/  @!P0 BRA `(.L_x_4255) ;  /* 0xfffffffc00f08947 */ /* 0x002fea000383ffff */
[----:B------:R-:W-:Y:S05]  /*115b0*/  BRA `(.L_x_4330) ;  /* 0xffffffd8001c7947 */ /* 0x000fea000383ffff */
.L_x_4260:
[----:B-1----:R1:W2:Y:S02]  /*115c0*/  SYNCS.PHASECHK.TRANS64.TRYWAIT P0, [R4+URZ+0x22860], R2 ;  /* 0x02286002040075a7 */ /* 0x0022a4000800017f */
[----:B--2---:R-:W-:Y:S05]  /*115d0*/  @!P0 NANOSLEEP.SYNCS 0x989680 ;  /* 0x009896800000895d */ /* 0x004fea0003900000 */
[----:B------:R-:W2:Y:S02]  /*115e0*/  @!P0 SYNCS.PHASECHK.TRANS64 P0, [R4+URZ+0x22860], R2 ;  /* 0x02286002040085a7 */ /* 0x000ea4000800007f */
[----:B--2---:R-:W-:Y:S05]  /*115f0*/  @!P0 BRA `(.L_x_4260) ;  /* 0xfffffffc00f08947 */ /* 0x004fea000383ffff */
[----:B------:R-:W-:Y:S05]  /*11600*/  BRA `(.L_x_4331) ;  /* 0xffffffd800947947 */ /* 0x000fea000383ffff */
.L_x_4271:
[----:B--2---:R2:W3:Y:S02]  /*11610*/  SYNCS.PHASECHK.TRANS64.TRYWAIT P0, [R4+URZ+0x22840], R2 ;  /* 0x02284002040075a7 */ /* 0x0044e4000800017f */
[----:B---3--:R-:W-:Y:S05]  /*11620*/  @!P0 NANOSLEEP.SYNCS 0x989680 ;  /* 0x009896800000895d */ /* 0x008fea0003900000 */
[----:B------:R-:W3:Y:S02]  /*11630*/  @!P0 SYNCS.PHASECHK.TRANS64 P0, [R4+URZ+0x22840], R2 ;  /* 0x02284002040085a7 */ /* 0x000ee4000800007f */
[----:B---3--:R-:W-:Y:S05]  /*11640*/  @!P0 BRA `(.L_x_4271) ;  /* 0xfffffffc00f08947 */ /* 0x008fea000383ffff */
[----:B------:R-:W-:Y:S05]  /*11650*/  BRA `(.L_x_4332) ;  /* 0xffffffe0005c7947 */ /* 0x000fea000383ffff */
.L_x_4276:
[----:B-1----:R1:W3:Y:S02]  /*11660*/  SYNCS.PHASECHK.TRANS64.TRYWAIT P0, [R4+URZ+0x22860], R2 ;  /* 0x02286002040075a7 */ /* 0x0022e4000800017f */
[----:B---3--:R-:W-:Y:S05]  /*11670*/  @!P0 NANOSLEEP.SYNCS 0x989680 ;  /* 0x009896800000895d */ /* 0x008fea0003900000 */
[----:B------:R-:W3:Y:S02]  /*11680*/  @!P0 SYNCS.PHASECHK.TRANS64 P0, [R4+URZ+0x22860], R2 ;  /* 0x02286002040085a7 */ /* 0x000ee4000800007f */
[----:B---3--:R-:W-:Y:S05]  /*11690*/  @!P0 BRA `(.L_x_4276) ;  /* 0xfffffffc00f08947 */ /* 0x008fea000383ffff */
[----:B------:R-:W-:Y:S05]  /*116a0*/  BRA `(.L_x_4333) ;  /* 0xffffffe000d47947 */ /* 0x000fea000383ffff */
.L_x_4288:
[----:B------:R-:W-:Y:S01]  /*116b0*/  BSSY B0, `(.L_x_4334) ;  /* 0x0000008000007945 */ /* 0x000fe20003800000 */
[----:B-----5:R-:W-:Y:S02]  /*116c0*/  IMAD.MOV.U32 R13, RZ, RZ, R2 ;  /* 0x000000ffff0d7224 */ /* 0x020fe400078e0002 */
[----:B------:R-:W-:Y:S02]  /*116d0*/  IMAD.MOV.U32 R12, RZ, RZ, RZ ;  /* 0x000000ffff0c7224 */ /* 0x000fe400078e00ff */
[----:B------:R-:W-:Y:S02]  /*116e0*/  IMAD.MOV.U32 R11, RZ, RZ, 0x1f ;  /* 0x0000001fff0b7424 */ /* 0x000fe400078e00ff */
[----:B------:R-:W-:-:S07]  /*116f0*/  IMAD.MOV.U32 R15, RZ, RZ, -0x1 ;  /* 0xffffffffff0f7424 */ /* 0x000fce00078e00ff */
[----:B-1----:R-:W-:Y:S05]  /*11700*/  WARPSYNC.COLLECTIVE R15, `(.L_x_4335) ;  /* 0x000000000f087348 */ /* 0x002fea0003c00000 */
[----:B------:R0:W2:Y:S02]  /*11710*/  SHFL.IDX P6, R14, R13, R12, R11 ;  /* 0x0000000c0d0e7389 */ /* 0x0000a400000c000b */
[----:B012---:R-:W-:Y:S01]  /*11720*/  ENDCOLLECTIVE ;  /* 0x000000000000791b */ /* 0x007fe20003800000 */
.L_x_4335:
[----:B------:R-:W-:Y:S05]  /*11730*/  BSYNC B0 ;  /* 0x0000000000007941 */ /* 0x000fea0003800000 */
.L_x_4334:
[----:B------:R-:W-:Y:S05]  /*11740*/  BRA `(.L_x_4336) ;  /* 0xffffffe800a47947 */ /* 0x000fea000383ffff */
.L_x_4291:
[----:B0-----:R0:W1:Y:S02]  /*11750*/  SYNCS.PHASECHK.TRANS64.TRYWAIT P0, [R0+URZ+0x22820], R3 ;  /* 0x02282003000075a7 */ /* 0x001064000800017f */
[----:B-1----:R-:W-:Y:S05]  /*11760*/  @!P0 NANOSLEEP.SYNCS 0x989680 ;  /* 0x009896800000895d */ /* 0x002fea0003900000 */
[----:B------:R-:W1:Y:S02]  /*11770*/  @!P0 SYNCS.PHASECHK.TRANS64 P0, [R0+URZ+0x22820], R3 ;  /* 0x02282003000085a7 */ /* 0x000e64000800007f */
[----:B-1----:R-:W-:Y:S05]  /*11780*/  @!P0 BRA `(.L_x_4291) ;  /* 0xfffffffc00f08947 */ /* 0x002fea000383ffff */
[----:B------:R-:W-:Y:S05]  /*11790*/  BRA `(.L_x_4337) ;  /* 0xffffffe800f07947 */ /* 0x000fea000383ffff */
.L_x_4292:
        /* <DEDUP_REMOVED lines=11> */
.L_x_4339:
[----:B------:R-:W-:Y:S05]  /*11850*/  BSYNC B0 ;  /* 0x0000000000007941 */ /* 0x000fea0003800000 */
.L_x_4338:
[----:B------:R-:W-:Y:S05]  /*11860*/  BRA `(.L_x_4340) ;  /* 0xffffffe800d87947 */ /* 0x000fea000383ffff */
.L_x_4295:
[----:B------:R-:W-:Y:S01]  /*11870*/  BSSY B1, `(.L_x_4341) ;  /* 0x0000006000017945 */ /* 0x000fe20003800000 */
[----:B------:R-:W-:-:S07]  /*11880*/  IMAD.MOV.U32 R15, RZ, RZ, -0x1 ;  /* 0xffffffffff0f7424 */ /* 0x000fce00078e00ff */
[----:B01----:R-:W-:Y:S05]  /*11890*/  WARPSYNC.COLLECTIVE R15, `(.L_x_4342) ;  /* 0x000000000f0c7348 */ /* 0x003fea0003c00000 */
[----:B------:R-:W-:Y:S02]  /*118a0*/  ELECT P6, UR62, PT ;  /* 0x00000000003e782f */ /* 0x000fe400038c0000 */
[----:B------:R-:W-:Y:S01]  /*118b0*/  MOV R14, UR62 ;  /* 0x0000003e000e7c02 */ /* 0x000fe20008000f00 */
[----:B01----:R-:W-:Y:S10]  /*118c0*/  ENDCOLLECTIVE ;  /* 0x000000000000791b */ /* 0x003ff40003800000 */
.L_x_4342:
[----:B------:R-:W-:Y:S05]  /*118d0*/  BSYNC B1 ;  /* 0x0000000000017941 */ /* 0x000fea0003800000 */
.L_x_4341:
[----:B------:R-:W-:Y:S05]  /*118e0*/  BRA `(.L_x_4343) ;  /* 0xffffffe800d07947 */ /* 0x000fea000383ffff */
.L_x_4297:
[----:B0-----:R0:W1:Y:S02]  /*118f0*/  SYNCS.PHASECHK.TRANS64.TRYWAIT P0, [R6+URZ], R5 ;  /* 0x00000005060075a7 */ /* 0x001064000800017f */
[----:B-1----:R-:W-:Y:S05]  /*11900*/  @!P0 NANOSLEEP.SYNCS 0x989680 ;  /* 0x009896800000895d */ /* 0x002fea0003900000 */
[----:B------:R-:W1:Y:S02]  /*11910*/  @!P0 SYNCS.PHASECHK.TRANS64 P0, [R6+URZ], R5 ;  /* 0x00000005060085a7 */ /* 0x000e64000800007f */
[----:B-1----:R-:W-:Y:S05]  /*11920*/  @!P0 BRA `(.L_x_4297) ;  /* 0xfffffffc00f08947 */ /* 0x002fea000383ffff */
[----:B------:R-:W-:Y:S05]  /*11930*/  BRA `(.L_x_4344) ;  /* 0xffffffec00087947 */ /* 0x000fea000383ffff */
.L_x_4298:
[----:B-1----:R1:W2:Y:S02]  /*11940*/  SYNCS.PHASECHK.TRANS64.TRYWAIT P0, [R3+URZ], R2 ;  /* 0x00000002030075a7 */ /* 0x0022a4000800017f */
[----:B--2---:R-:W-:Y:S05]  /*11950*/  @!P0 NANOSLEEP.SYNCS 0x989680 ;  /* 0x009896800000895d */ /* 0x004fea0003900000 */
[----:B------:R-:W2:Y:S02]  /*11960*/  @!P0 SYNCS.PHASECHK.TRANS64 P0, [R3+URZ], R2 ;  /* 0x00000002030085a7 */ /* 0x000ea4000800007f */
[----:B--2---:R-:W-:Y:S05]  /*11970*/  @!P0 BRA `(.L_x_4298) ;  /* 0xfffffffc00f08947 */ /* 0x004fea000383ffff */
[----:B------:R-:W-:Y:S05]  /*11980*/  BRA `(.L_x_4345) ;  /* 0xffffffe800fc7947 */ /* 0x000fea000383ffff */
.L_x_4300:
[----:B-1----:R1:W2:Y:S02]  /*11990*/  SYNCS.PHASECHK.TRANS64.TRYWAIT P0, [R18+URZ], R5 ;  /* 0x00000005120075a7 */ /* 0x0022a4000800017f */
[----:B--2---:R-:W-:Y:S05]  /*119a0*/  @!P0 NANOSLEEP.SYNCS 0x989680 ;  /* 0x009896800000895d */ /* 0x004fea0003900000 */
[----:B------:R-:W2:Y:S02]  /*119b0*/  @!P0 SYNCS.PHASECHK.TRANS64 P0, [R18+URZ], R5 ;  /* 0x00000005120085a7 */ /* 0x000ea4000800007f */
[----:B--2---:R-:W-:Y:S05]  /*119c0*/  @!P0 BRA `(.L_x_4300) ;  /* 0xfffffffc00f08947 */ /* 0x004fea000383ffff */
[----:B------:R-:W-:Y:S05]  /*119d0*/  BRA `(.L_x_4346) ;  /* 0xffffffec00007947 */ /* 0x000fea000383ffff */
.L_x_4347:
        /* <DEDUP_REMOVED lines=10> */
.L_x_6045:


//--------------------- .text._ZN7cutlass13device_kernelIN5flash11enable_sm90INS1_16FlashAttnFwdSm90INS1_25CollectiveMainloopFwdSm90ILi2EN4cute5tupleIJNS5_1CILi1EEES8_S8_EEENS6_IJNS7_ILi128EEENS7_ILi96EEENS7_ILi64EEEEEELi256ENS_10bfloat16_tEfNS_4arch4Sm90ELb1ELb0ELb1ELb0ELb0ELb0ELb1ELb1ELb0ELb1ELb0ELb0EEENS1_21CollectiveEpilogueFwdINS6_IJSA_NS7_ILi256EEESB_EEES9_SE_SG_Li256ELb0ELb1ELb0ELb0EEENS1_30DynamicPersistentTileSchedulerILi256ELi128ELb0ELb1ELb1EEEEEEEEEvNT_6ParamsE --------------------------
	.section	.text._ZN7cutlass13device_kernelIN5flash11enable_sm90INS1_16FlashAttnFwdSm90INS1_25CollectiveMainloopFwdSm90ILi2EN4cute5tupleIJNS5_1CILi1EEES8_S8_EEENS6_IJNS7_ILi128EEENS7_ILi96EEENS7_ILi64EEEEEELi256ENS_10bfloat16_tEfNS_4arch4Sm90ELb1ELb0ELb1ELb0ELb0ELb0ELb1ELb1ELb0ELb1ELb0ELb0EEENS1_21CollectiveEpilogueFwdINS6_IJSA_NS7_ILi256EEESB_EEES9_SE_SG_Li256ELb0ELb1ELb0ELb0EEENS1_30DynamicPersistentTileSchedulerILi256ELi128ELb0ELb1ELb1EEEEEEEEEvNT_6ParamsE,"ax",@progbits
	.align	128
.text._ZN7cutlass13device_kernelIN5flash11enable_sm90INS1_16FlashAttnFwdSm90INS1_25CollectiveMainloopFwdSm90ILi2EN4cute5tupleIJNS5_1CILi1EEES8_S8_EEENS6_IJNS7_ILi128EEENS7_ILi96EEENS7_ILi64EEEEEELi256ENS_10bfloat16_tEfNS_4arch4Sm90ELb1ELb0ELb1ELb0ELb0ELb0ELb1ELb1ELb0ELb1ELb0ELb0EEENS1_21CollectiveEpilogueFwdINS6_IJSA_NS7_ILi256EEESB_EEES9_SE_SG_Li256ELb0ELb1ELb0ELb0EEENS1_30DynamicPersistentTileSchedulerILi256ELi128ELb0ELb1ELb1EEEEEEEEEvNT_6ParamsE:
        .type           _ZN7cutlass13device_kernelIN5flash11enable_sm90INS1_16FlashAttnFwdSm90INS1_25CollectiveMainloopFwdSm90ILi2EN4cute5tupleIJNS5_1CILi1EEES8_S8_EEENS6_IJNS7_ILi128EEENS7_ILi96EEENS7_ILi64EEEEEELi256ENS_10bfloat16_tEfNS_4arch4Sm90ELb1ELb0ELb1ELb0ELb0ELb0ELb1ELb1ELb0ELb1ELb0ELb0EEENS1_21CollectiveEpilogueFwdINS6_IJSA_NS7_ILi256EEESB_EEES9_SE_SG_Li256ELb0ELb1ELb0ELb0EEENS1_30DynamicPersistentTileSchedulerILi256ELi128ELb0ELb1ELb1EEEEEEEEEvNT_6ParamsE,@function
        .size           _ZN7cutlass13device_kernelIN5flash11enable_sm90INS1_16FlashAttnFwdSm90INS1_25CollectiveMainloopFwdSm90ILi2EN4cute5tupleIJNS5_1CILi1EEES8_S8_EEENS6_IJNS7_ILi128EEENS7_ILi96EEENS7_ILi64EEEEEELi256ENS_10bfloat16_tEfNS_4arch4Sm90ELb1ELb0ELb1ELb0ELb0ELb0ELb1ELb1ELb0ELb1ELb0ELb0EEENS1_21CollectiveEpilogueFwdINS6_IJSA_NS7_ILi256EEESB_EEES9_SE_SG_Li256ELb0ELb1ELb0ELb0EEENS1_30DynamicPersistentTileSchedulerILi256ELi128ELb0ELb1ELb1EEEEEEEEEvNT_6ParamsE,(.L_x_6046 - _ZN7cutlass13device_kernelIN5flash11enable_sm90INS1_16FlashAttnFwdSm90INS1_25CollectiveMainloopFwdSm90ILi2EN4cute5tupleIJNS5_1CILi1EEES8_S8_EEENS6_IJNS7_ILi128EEENS7_ILi96EEENS7_ILi64EEEEEELi256ENS_10bfloat16_tEfNS_4arch4Sm90ELb1ELb0ELb1ELb0ELb0ELb0ELb1ELb1ELb0ELb1ELb0ELb0EEENS1_21CollectiveEpilogueFwdINS6_IJSA_NS7_ILi256EEESB_EEES9_SE_SG_Li256ELb0ELb1ELb0ELb0EEENS1_30DynamicPersistentTileSchedulerILi256ELi128ELb0ELb1ELb1EEEEEEEEEvNT_6ParamsE)
        .other          _ZN7cutlass13device_kernelIN5flash11enable_sm90INS1_16FlashAttnFwdSm90INS1_25CollectiveMainloopFwdSm90ILi2EN4cute5tupleIJNS5_1CILi1EEES8_S8_EEENS6_IJNS7_ILi128EEENS7_ILi96EEENS7_ILi64EEEEEELi256ENS_10bfloat16_tEfNS_4arch4Sm90ELb1ELb0ELb1ELb0ELb0ELb0ELb1ELb1ELb0ELb1ELb0ELb0EEENS1_21CollectiveEpilogueFwdINS6_IJSA_NS7_ILi256EEESB_EEES9_SE_SG_Li256ELb0ELb1ELb0ELb0EEENS1_30DynamicPersistentTileSchedulerILi256ELi128ELb0ELb1ELb1EEEEEEEEEvNT_6ParamsE,@"STO_CUDA_ENTRY STV_DEFAULT"
_ZN7cutlass13device_kernelIN5flash11enable_sm90INS1_16FlashAttnFwdSm90INS1_25CollectiveMainloopFwdSm90ILi2EN4cute5tupleIJNS5_1CILi1EEES8_S8_EEENS6_IJNS7_ILi128EEENS7_ILi96EEENS7_ILi64EEEEEELi256ENS_10bfloat16_tEfNS_4arch4Sm90ELb1ELb0ELb1ELb0ELb0ELb0ELb1ELb1ELb0ELb1ELb0ELb0EEENS1_21CollectiveEpilogueFwdINS6_IJSA_NS7_ILi256EEESB_EEES9_SE_SG_Li256ELb0ELb1ELb0ELb0EEENS1_30DynamicPersistentTileSchedulerILi256ELi128ELb0ELb1ELb1EEEEEEEEEvNT_6ParamsE:
        /* <DEDUP_REMOVED lines=18> */
.L_x_4349:
[----:B------:R-:W-:Y:S05]  /*0120*/  BSYNC B0 ;  /* 0x0000000000007941 */ /* 0x000fea0003800000 */
.L_x_4348:
        /* <DEDUP_REMOVED lines=43> */
.L_x_4350:
        /* <DEDUP_REMOVED lines=22> */
.L_x_4351:
        /* <DEDUP_REMOVED lines=18> */
.L_x_4352:
        /* <DEDUP_REMOVED lines=22> */
.L_x_4353:
        /* <DEDUP_REMOVED lines=22> */
.L_x_4354:
[----:B0-----:R-:W-:Y:S01]  /*0920*/  UMOV UR4, 0x1 ;  /* 0x0000000100047882 */ /* 0x001fe20000000000 */
[----:B------:R-:W-:Y:S01]  /*0930*/  PLOP3.LUT P0, PT, PT, PT, UP0, 0x80, 0x0 ;  /* 0x000000000000781c */ /* 0x000fe20003f0f008 */
[----:B------:R-:W-:Y:S01]  /*0940*/  USEL UR4, UR4, 0x2, !UP0 ;  /* 0x0000000204047887 */ /* 0x000fe2000c000000 */
[----:B------:R-:W-:-:S05]  /*0950*/  NOP ;  /* 0x0000000000007918 */ /* 0x000fca0000000000 */
[----:B------:R-:W-:-:S05]  /*0960*/  IMAD.U32 R2, RZ, RZ, UR4 ;  /* 0x00000004ff027e24 */ /* 0x000fca000f8e00ff */
[----:B------:R0:W-:Y:S01]  /*0970*/  STL [R1+0x4c], R2 ;  /* 0x00004c0201007387 */ /* 0x0001e20000100800 */
[----:B-123--:R-:W-:Y:S06]  /*0980*/  BAR.SYNC.DEFER_BLOCKING 0x0 ;  /* 0x0000000000007b1d */ /* 0x00efec0000010000 */
[----:B------:R-:W-:Y:S05]  /*0990*/  @!P0 BRA `(.L_x_4355) ;  /* 0x000000c800ec8947 */ /* 0x000fea0003800000 */
.L_x_4356:
[----:B------:R-:W-:-:S08]  /*09a0*/  NOP ;  /* 0x0000000000007918 */ /* 0x000fd00000000000 */
[----:B------:R-:W1:Y:S02]  /*09b0*/  USETMAXREG.TRY_ALLOC.CTAPOOL UP0, 0xf0 ;  /* 0x000000f0000079c8 */ /* 0x000e640008000600 */
[----:B-1----:R-:W-:-:S13]  /*09c0*/  PLOP3.LUT P0, PT, PT, PT, UP0, 0x80, 0x0 ;  /* 0x000000000000781c */ /* 0x002fda0003f0f008 */
[----:B------:R-:W-:Y:S05]  /*09d0*/  @!P0 BRA `(.L_x_4356) ;  /* 0xfffffffc00f08947 */ /* 0x000fea000383ffff */
[----:B------:R-:W1:Y:S01]  /*09e0*/  S2R R0, SR_TID.X ;  /* 0x0000000000007919 */ /* 0x000e620000002100 */
[----:B------:R-:W2:Y:S08]  /*09f0*/  S2UR UR4, SR_CTAID.X ;  /* 0x00000000000479c3 */ /* 0x000eb00000002500 */
[----:B------:R-:W-:Y:S08]  /*0a00*/  BAR.ARV 0x4, 0x180 ;  /* 0x0106000000007b1d */ /* 0x000ff00000002000 */
[----:B------:R-:W-:Y:S06]  /*0a10*/  BAR.ARV 0x8, 0x180 ;  /* 0x0206000000007b1d */ /* 0x000fec0000002000 */
[----:B-1----:R-:W-:-:S04]  /*0a20*/  SHF.R.U32.HI R0, RZ, 0x7, R0 ;  /* 0x00000007ff007819 */ /* 0x002fc80000011600 */
[----:B------:R-:W-:Y:S02]  /*0a30*/  ISETP.NE.AND P0, PT, R0, 0x1, PT ;  /* 0x000000010000780c */ /* 0x000fe40003f05270 */
[----:B------:R-:W2:Y:S11]  /*0a40*/  LDC R0, c[0x0][0xd38] ;  /* 0x00034e00ff007b82 */ /* 0x000eb60000000800 */
[----:B------:R-:W-:Y:S06]  /*0a50*/  @!P0 BAR.ARV 0x9, 0x100 ;  /* 0x0244000000008b1d */ /* 0x000fec0000002000 */
[----:B--2---:R-:W-:-:S13]  /*0a60*/  ISETP.LE.AND P0, PT, R0, UR4, PT ;  /* 0x0000000400007c0c */ /* 0x004fda000bf03270 */
[----:B------:R-:W-:Y:S05]  /*0a70*/  @P0 EXIT ;  /* 0x000000000000094d */ /* 0x000fea0003800000 */
[----:B------:R-:W2:Y:S01]  /*0a80*/  LDL R3, [R1+0x4c] ;  /* 0x00004c0001037983 */ /* 0x000ea20000100800 */
[----:B------:R-:W-:Y:S01]  /*0a90*/  UMOV UR37, URZ ;  /* 0x0000003f00257c82 */ /* 0x000fe20008000000 */
[----:B------:R-:W-:Y:S01]  /*0aa0*/  UMOV UR36, URZ ;  /* 0x0000003f00247c82 */ /* 0x000fe20008000000 */
[----:B0-----:R-:W0:Y:S02]  /*0ab0*/  S2R R2, SR_TID.X ;  /* 0x0000000000027919 */ /* 0x001e240000002100 */
[----:B0-----:R-:W-:Y:S01]  /*0ac0*/  VIADD R234, R2, 0xffffff80 ;  /* 0xffffff8002ea7836 */ /* 0x001fe20000000000 */
[----:B--2---:R-:W-:-:S04]  /*0ad0*/  R2UR UR5, R3 ;  /* 0x00000000030572ca */ /* 0x004fc800000e0000 */
[----:B------:R-:W-:-:S04]  /*0ae0*/  SHF.R.S32.HI R3, RZ, 0x1f, R234 ;  /* 0x0000001fff037819 */ /* 0x000fc800000114ea */
[CC--:B------:R-:W-:Y:S02]  /*0af0*/  LEA.HI R5, R3.reuse, R234.reuse, RZ, 0x7 ;  /* 0x000000ea03057211 */ /* 0x0c0fe400078f38ff */
[-C--:B------:R-:W-:Y:S02]  /*0b00*/  LEA.HI R0, R3, R234.reuse, RZ, 0x4 ;  /* 0x000000ea03007211 */ /* 0x080fe400078f20ff */
[----:B------:R-:W-:Y:S02]  /*0b10*/  LOP3.LUT R225, R5, 0xffffff80, RZ, 0xc0, !PT ;  /* 0xffffff8005e17812 */ /* 0x000fe400078ec0ff */
[----:B------:R-:W-:Y:S01]  /*0b20*/  SHF.R.S32.HI R9, RZ, 0x4, R0 ;  /* 0x00000004ff097819 */ /* 0x000fe20000011400 */
[----:B------:R-:W-:Y:S01]  /*0b30*/  ULOP3.LUT UR5, UR5, 0x1, URZ, 0xfc, !UPT ;  /* 0x0000000105057892 */ /* 0x000fe2000f8efc3f */
[----:B------:R-:W-:Y:S01]  /*0b40*/  LEA.HI R2, R3, R234, RZ, 0x5 ;  /* 0x000000ea03027211 */ /* 0x000fe200078f28ff */
[----:B------:R-:W-:Y:S01]  /*0b50*/  IMAD.IADD R225, R234, 0x1, -R225 ;  /* 0x00000001eae17824 */ /* 0x000fe200078e0ae1 */
[----:B------:R-:W-:-:S02]  /*0b60*/  LOP3.LUT R7, R0, 0x3fffff0, RZ, 0xc0, !PT ;  /* 0x03fffff000077812 */ /* 0x000fc400078ec0ff */
[----:B------:R-:W-:Y:S01]  /*0b70*/  LEA.HI R0, R0, R9, RZ, 0x1 ;  /* 0x0000000900007211 */ /* 0x000fe200078f08ff */
[----:B------:R-:W-:Y:S01]  /*0b80*/  IMAD.SHL.U32 R2, R2, 0x20, RZ ;  /* 0x0000002002027824 */ /* 0x000fe200078e00ff */
[----:B------:R-:W-:Y:S01]  /*0b90*/  SHF.R.S32.HI R4, RZ, 0x1f, R225 ;  /* 0x0000001fff047819 */ /* 0x000fe200000114e1 */
[----:B------:R-:W-:Y:S01]  /*0ba0*/  IMAD.IADD R7, R234, 0x1, -R7 ;  /* 0x00000001ea077824 */ /* 0x000fe200078e0a07 */
[----:B------:R-:W-:Y:S01]  /*0bb0*/  LOP3.LUT R0, R0, 0x1ffffffe, RZ, 0xc0, !PT ;  /* 0x1ffffffe00007812 */ /* 0x000fe200078ec0ff */
[----:B------:R-:W-:Y:S01]  /*0bc0*/  IMAD.U32 R229, RZ, RZ, UR5 ;  /* 0x00000005ffe57e24 */ /* 0x000fe2000f8e00ff */
[----:B------:R-:W-:Y:S01]  /*0bd0*/  LEA.HI R6, R4, R225, RZ, 0x2 ;  /* 0x000000e104067211 */ /* 0x000fe200078f10ff */
[----:B------:R-:W-:Y:S01]  /*0be0*/  UMOV UR5, URZ ;  /* 0x0000003f00057c82 */ /* 0x000fe20008000000 */
[----:B------:R-:W-:Y:S01]  /*0bf0*/  LEA.HI R10, R3, R234, RZ, 0x2 ;  /* 0x000000ea030a7211 */ /* 0x000fe200078f10ff */
[----:B------:R-:W-:Y:S01]  /*0c00*/  IMAD.IADD R0, R9, 0x1, -R0 ;  /* 0x0000000109007824 */ /* 0x000fe200078e0a00 */
[--C-:B------:R-:W-:Y:S01]  /*0c10*/  SHF.R.S32.HI R8, RZ, 0x2, R6.reuse ;  /* 0x00000002ff087819 */ /* 0x100fe20000011406 */
[----:B------:R-:W-:Y:S01]  /*0c20*/  IMAD.U32 R224, RZ, RZ, UR5 ;  /* 0x00000005ffe07e24 */ /* 0x000fe2000f8e00ff */
        /* <DEDUP_REMOVED lines=8> */
[----:B------:R-:W-:Y:S01]  /*0cb0*/  LEA.HI R3, R3, R234, RZ, 0x3 ;  /* 0x000000ea03037211 */ /* 0x000fe200078f18ff */
[----:B------:R-:W-:Y:S01]  /*0cc0*/  IMAD R228, R0, 0x8, R7 ;  /* 0x0000000800e47824 */ /* 0x000fe200078e0207 */
[----:B------:R-:W-:-:S02]  /*0cd0*/  LOP3.LUT R11, R11, 0xfffffff8, RZ, 0xc0, !PT ;  /* 0xfffffff80b0b7812 */ /* 0x000fc400078ec0ff */
[----:B------:R-:W-:Y:S02]  /*0ce0*/  LEA.HI R4, R4, R225, RZ, 0x5 ;  /* 0x000000e104047211 */ /* 0x000fe400078f28ff */
[----:B------:R-:W-:Y:S01]  /*0cf0*/  LOP3.LUT R9, R5, 0x3fffffe, RZ, 0xc0, !PT ;  /* 0x03fffffe05097812 */ /* 0x000fe200078ec0ff */
[----:B------:R-:W-:Y:S01]  /*0d00*/  IMAD.IADD R11, R8, 0x1, -R11 ;  /* 0x00000001080b7824 */ /* 0x000fe200078e0a0b */
[----:B------:R-:W-:Y:S02]  /*0d10*/  LOP3.LUT R5, R3, 0xfffffff8, RZ, 0xc0, !PT ;  /* 0xfffffff803057812 */ /* 0x000fe400078ec0ff */
[----:B------:R-:W-:Y:S01]  /*0d20*/  SHF.R.S32.HI R4, RZ, 0x5, R4 ;  /* 0x00000005ff047819 */ /* 0x000fe20000011404 */
[----:B------:R-:W-:Y:S01]  /*0d30*/  IMAD.IADD R9, R226, 0x1, -R9 ;  /* 0x00000001e2097824 */ /* 0x000fe200078e0a09 */
[----:B------:R-:W-:Y:S01]  /*0d40*/  LEA.HI R8, R2, R2, RZ, 0x1 ;  /* 0x0000000202087211 */ /* 0x000fe200078f08ff */
[----:B------:R-:W-:Y:S01]  /*0d50*/  IMAD.IADD R206, R234, 0x1, -R5 ;  /* 0x00000001eace7824 */ /* 0x000fe200078e0a05 */
[----:B------:R-:W-:Y:S01]  /*0d60*/  LOP3.LUT R202, R6, 0x7ffffffc, RZ, 0xc0, !PT ;  /* 0x7ffffffc06ca7812 */ /* 0x000fe200078ec0ff */
[----:B------:R-:W-:Y:S01]  /*0d70*/  IMAD R4, R4, 0x10, R11 ;  /* 0x0000001004047824 */ /* 0x000fe200078e020b */
[----:B------:R-:W-:Y:S01]  /*0d80*/  LOP3.LUT R11, R8, 0x1ffffffe, RZ, 0xc0, !PT ;  /* 0x1ffffffe080b7812 */ /* 0x000fe200078ec0ff */
[----:B------:R-:W-:Y:S01]  /*0d90*/  IMAD.SHL.U32 R200, R206, 0x8, RZ ;  /* 0x00000008cec87824 */ /* 0x000fe200078e00ff */
[----:B------:R-:W-:Y:S01]  /*0da0*/  SHF.R.S32.HI R219, RZ, 0x3, R3 ;  /* 0x00000003ffdb7819 */ /* 0x000fe20000011403 */
[----:B------:R-:W-:-:S02]  /*0db0*/  IMAD R227, R9, 0x40, R4 ;  /* 0x0000004009e37824 */ /* 0x000fc400078e0204 */
[C---:B------:R-:W-:Y:S01]  /*0dc0*/  VIADD R204, R200.reuse, 0x40 ;  /* 0x00000040c8cc7836 */ /* 0x040fe20000000000 */
[----:B------:R-:W-:Y:S01]  /*0dd0*/  SHF.R.S32.HI R233, RZ, 0x1f, R200 ;  /* 0x0000001fffe97819 */ /* 0x000fe200000114c8 */
[C---:B------:R-:W-:Y:S02]  /*0de0*/  VIADD R203, R200.reuse, 0x80 ;  /* 0x00000080c8cb7836 */ /* 0x040fe40000000000 */
[----:B------:R-:W-:Y:S01]  /*0df0*/  VIADD R205, R200, 0xc0 ;  /* 0x000000c0c8cd7836 */ /* 0x000fe20000000000 */
[----:B------:R-:W-:Y:S01]  /*0e00*/  SHF.R.S32.HI R232, RZ, 0x1f, R204 ;  /* 0x0000001fffe87819 */ /* 0x000fe200000114cc */
[----:B------:R-:W-:Y:S01]  /*0e10*/  IMAD.IADD R2, R2, 0x1, -R11 ;  /* 0x0000000102027824 */ /* 0x000fe200078e0a0b */
[----:B------:R-:W-:Y:S01]  /*0e20*/  SHF.R.S32.HI R231, RZ, 0x1f, R203 ;  /* 0x0000001fffe77819 */ /* 0x000fe200000114cb */
[----:B------:R-:W-:Y:S01]  /*0e30*/  IMAD.IADD R202, R225, 0x1, -R202 ;  /* 0x00000001e1ca7824 */ /* 0x000fe200078e0aca */
[----:B------:R-:W-:Y:S01]  /*0e40*/  SHF.R.S32.HI R230, RZ, 0x1f, R205 ;  /* 0x0000001fffe67819 */ /* 0x000fe200000114cd */
[----:B------:R-:W-:-:S07]  /*0e50*/  IMAD R201, R2, 0x8, R227 ;  /* 0x0000000802c97824 */ /* 0x000fce00078e02e3 */
.L_x_4408:
        /* <DEDUP_REMOVED lines=21> */
.L_x_4357:
[----:B------:R-:W-:Y:S01]  /*0fb0*/  ULDC UR7, c[0x0][0xd54] ;  /* 0x0003550000077ab9 */ /* 0x000fe20000000800 */
[----:B------:R-:W-:Y:S01]  /*0fc0*/  UMOV UR6, UR9 ;  /* 0x0000000900067c82 */ /* 0x000fe20008000000 */
[----:B------:R-:W-:-:S11]  /*0fd0*/  UISETP.NE.AND UP0, UPT, UR7, 0x1, UPT ;  /* 0x000000010700788c */ /* 0x000fd6000bf05270 */
[----:B------:R-:W-:Y:S02]  /*0fe0*/  @UP0 ULDC.64 UR10, c[0x0][0xd58] ;  /* 0x00035600000a0ab9 */ /* 0x000fe40000000a00 */
[----:B------:R-:W-:-:S04]  /*0ff0*/  UIMAD.WIDE.U32 UR4, UR9, UR10, URZ ;  /* 0x0000000a090472a5 */ /* 0x000fc8000f8e003f */
[----:B------:R-:W-:-:S04]  /*1000*/  @UP0 USHF.R.U32.HI UR6, URZ, UR11, UR5 ;  /* 0x0000000b3f060299 */ /* 0x000fc80008011605 */
[----:B------:R-:W-:-:S12]  /*1010*/  UIMAD UR4, UR6, UR7, URZ ;  /* 0x00000007060472a4 */ /* 0x000fd8000f8e023f */
.L_x_4358:
[----:B------:R-:W0:Y:S01]  /*1020*/  LDC R0, c[0x0][0x448] ;  /* 0x00011200ff007b82 */ /* 0x000e220000000800 */
[----:B------:R-:W-:Y:S01]  /*1030*/  ULOP3.LUT UR5, URZ, UR6, URZ, 0x33, !UPT ;  /* 0x000000063f057292 */ /* 0x000fe2000f8e333f */
[----:B------:R-:W-:Y:S01]  /*1040*/  CS2R R170, SRZ ;  /* 0x0000000000aa7805 */ /* 0x000fe2000001ff00 */
[----:B------:R-:W-:Y:S01]  /*1050*/  ULDC.64 UR10, c[0x0][0x418] ;  /* 0x00010600000a7ab9 */ /* 0x000fe20000000a00 */
[----:B------:R-:W-:Y:S01]  /*1060*/  ULDC UR6, c[0x0][0xd3c] ;  /* 0x00034f0000067ab9 */ /* 0x000fe20000000800 */
[----:B------:R-:W-:Y:S01]  /*1070*/  UISETP.NE.U32.AND UP0, UPT, UR10, URZ, UPT ;  /* 0x0000003f0a00728c */ /* 0x000fe2000bf05070 */
[----:B------:R-:W-:Y:S01]  /*1080*/  CS2R R148, SRZ ;  /* 0x0000000000947805 */ /* 0x000fe2000001ff00 */
[----:B------:R-:W-:Y:S01]  /*1090*/  UIADD3 UR5, UR5, UR6, URZ ;  /* 0x0000000605057290 */ /* 0x000fe2000fffe03f */
[----:B------:R-:W-:Y:S01]  /*10a0*/  CS2R R168, SRZ ;  /* 0x0000000000a87805 */ /* 0x000fe2000001ff00 */
[----:B------:R-:W-:Y:S01]  /*10b0*/  UISETP.NE.AND.EX UP0, UPT, UR11, URZ, UPT, UP0 ;  /* 0x0000003f0b00728c */ /* 0x000fe2000bf05300 */
[----:B------:R-:W-:Y:S01]  /*10c0*/  CS2R R144, SRZ ;  /* 0x0000000000907805 */ /* 0x000fe2000001ff00 */
[----:B------:R-:W-:Y:S01]  /*10d0*/  USHF.L.U32 UR38, UR5, 0x7, URZ ;  /* 0x0000000705267899 */ /* 0x000fe2000800063f */
[----:B------:R-:W-:Y:S01]  /*10e0*/  CS2R R166, SRZ ;  /* 0x0000000000a67805 */ /* 0x000fe2000001ff00 */
[----:B------:R-:W-:Y:S01]  /*10f0*/  ULDC UR61, c[0x0][0x424] ;  /* 0x00010900003d7ab9 */ /* 0x000fe20000000800 */
[----:B------:R-:W-:Y:S01]  /*1100*/  ULDC UR5, c[0x0][0x288] ;  /* 0x0000a20000057ab9 */ /* 0x000fe20000000800 */
[----:B------:R-:W-:Y:S01]  /*1110*/  UIADD3 UR7, UR38, 0x7f, URZ ;  /* 0x0000007f26077890 */ /* 0x000fe2000fffe03f */
[----:B------:R-:W-:Y:S01]  /*1120*/  CS2R R140, SRZ ;  /* 0x00000000008c7805 */ /* 0x000fe2000001ff00 */
[----:B------:R-:W-:Y:S01]  /*1130*/  UIADD3 UR5, -UR5, 0x60, URZ ;  /* 0x0000006005057890 */ /* 0x000fe2000fffe13f */
[----:B------:R-:W-:Y:S01]  /*1140*/  CS2R R120, SRZ ;  /* 0x0000000000787805 */ /* 0x000fe2000001ff00 */
[----:B------:R-:W-:Y:S01]  /*1150*/  USEL UR61, UR61, 0x1, UP0 ;  /* 0x000000013d3d7887 */ /* 0x000fe20008000000 */
[----:B------:R-:W-:Y:S01]  /*1160*/  CS2R R136, SRZ ;  /* 0x0000000000887805 */ /* 0x000fe2000001ff00 */
[----:B------:R-:W-:Y:S01]  /*1170*/  ULDC UR6, c[0x0][0x2f0] ;  /* 0x0000bc0000067ab9 */ /* 0x000fe20000000800 */
[----:B------:R-:W-:Y:S01]  /*1180*/  UIADD3 UR4, UR9, -UR4, URZ ;  /* 0x8000000409047290 */ /* 0x000fe2000fffe03f */
[----:B------:R-:W-:-:S02]  /*1190*/  CS2R R116, SRZ ;  /* 0x0000000000747805 */ /* 0x000fc4000001ff00 */
[----:B0-----:R-:W-:Y:S01]  /*11a0*/  ISETP.NE.AND P0, PT, R0, 0x1, PT ;  /* 0x000000010000780c */ /* 0x001fe20003f05270 */
[----:B------:R-:W-:Y:S01]  /*11b0*/  IMAD.U32 R0, RZ, RZ, UR7 ;  /* 0x00000007ff007e24 */ /* 0x000fe2000f8e00ff */
[----:B------:R-:W-:Y:S01]  /*11c0*/  UIMAD UR5, UR61, UR6, UR5 ;  /* 0x000000063d0572a4 */ /* 0x000fe2000f8e0205 */
[----:B------:R-:W-:Y:S01]  /*11d0*/  CS2R R112, SRZ ;  /* 0x0000000000707805 */ /* 0x000fe2000001ff00 */
[----:B------:R-:W-:Y:S01]  /*11e0*/  UIMAD UR6, UR61, UR6, 0x5f ;  /* 0x0000005f3d0674a4 */ /* 0x000fe2000f8e0206 */
[----:B------:R-:W-:Y:S01]  /*11f0*/  CS2R R132, SRZ ;  /* 0x0000000000847805 */ /* 0x000fe2000001ff00 */
[----:B------:R-:W-:Y:S01]  /*1200*/  ULDC UR9, c[0x0][0xd48] ;  /* 0x0003520000097ab9 */ /* 0x000fe20000000800 */
[----:B------:R-:W-:Y:S01]  /*1210*/  CS2R R108, SRZ ;  /* 0x00000000006c7805 */ /* 0x000fe2000001ff00 */
[----:B------:R-:W-:Y:S01]  /*1220*/  UISETP.NE.AND UP0, UPT, UR9, 0x1, UPT ;  /* 0x000000010900788c */ /* 0x000fe2000bf05270 */
[----:B------:R-:W-:Y:S02]  /*1230*/  CS2R R104, SRZ ;  /* 0x0000000000687805 */ /* 0x000fe4000001ff00 */
[----:B------:R-:W-:-:S02]  /*1240*/  CS2R R128, SRZ ;  /* 0x0000000000807805 */ /* 0x000fc4000001ff00 */
[----:B------:R-:W-:Y:S02]  /*1250*/  CS2R R100, SRZ ;  /* 0x0000000000647805 */ /* 0x000fe4000001ff00 */
[----:B------:R-:W-:Y:S01]  /*1260*/  CS2R R96, SRZ ;  /* 0x0000000000607805 */ /* 0x000fe2000001ff00 */
[----:B------:R-:W0:Y:S01]  /*1270*/  @P0 LDC R2, c[0x0][0x44c] ;  /* 0x00011300ff020b82 */ /* 0x000e220000000800 */
[----:B------:R-:W-:Y:S02]  /*1280*/  CS2R R124, SRZ ;  /* 0x00000000007c7805 */ /* 0x000fe4000001ff00 */
[----:B------:R-:W-:Y:S02]  /*1290*/  CS2R R92, SRZ ;  /* 0x00000000005c7805 */ /* 0x000fe4000001ff00 */
[----:B------:R-:W-:Y:S02]  /*12a0*/  CS2R R88, SRZ ;  /* 0x0000000000587805 */ /* 0x000fe4000001ff00 */
[----:B------:R-:W-:-:S02]  /*12b0*/  CS2R R192, SRZ ;  /* 0x0000000000c07805 */ /* 0x000fc4000001ff00 */
[----:B------:R-:W-:Y:S02]  /*12c0*/  CS2R R84, SRZ ;  /* 0x0000000000547805 */ /* 0x000fe4000001ff00 */
[----:B------:R-:W-:Y:S02]  /*12d0*/  CS2R R80, SRZ ;  /* 0x0000000000507805 */ /* 0x000fe4000001ff00 */
[----:B------:R-:W-:Y:S01]  /*12e0*/  CS2R R76, SRZ ;  /* 0x00000000004c7805 */ /* 0x000fe2000001ff00 */
[----:B------:R-:W1:Y:S01]  /*12f0*/  @P0 LDC R3, c[0x0][0x450] ;  /* 0x00011400ff030b82 */ /* 0x000e620000000800 */
        /* <DEDUP_REMOVED lines=15> */
[----:B0-----:R-:W-:Y:S01]  /*13f0*/  @P0 IMAD.HI.U32 R2, R2, UR7, RZ ;  /* 0x0000000702020c27 */ /* 0x001fe2000f8e00ff */
[----:B------:R-:W-:Y:S01]  /*1400*/  UIMAD.WIDE UR6, UR6, 0x2aaaaaab, URZ ;  /* 0x2aaaaaab060678a5 */ /* 0x000fe2000f8e023f */
[----:B------:R-:W-:-:S02]  /*1410*/  CS2R R86, SRZ ;  /* 0x0000000000567805 */ /* 0x000fc4000001ff00 */
[----:B------:R-:W-:Y:S02]  /*1420*/  CS2R R82, SRZ ;  /* 0x0000000000527805 */ /* 0x000fe4000001ff00 */
[----:B------:R-:W-:Y:S01]  /*1430*/  CS2R R182, SRZ ;  /* 0x0000000000b67805 */ /* 0x000fe2000001ff00 */
[----:B------:R-:W-:Y:S01]  /*1440*/  USHF.R.U32.HI UR6, URZ, 0x1f, UR7 ;  /* 0x0000001f3f067899 */ /* 0x000fe20008011607 */
[----:B------:R-:W-:Y:S02]  /*1450*/  CS2R R78, SRZ ;  /* 0x00000000004e7805 */ /* 0x000fe4000001ff00 */
[----:B------:R-:W-:Y:S02]  /*1460*/  CS2R R74, SRZ ;  /* 0x00000000004a7805 */ /* 0x000fe4000001ff00 */
[----:B-1----:R-:W-:Y:S01]  /*1470*/  @P0 SHF.R.U32.HI R0, RZ, R3, R2 ;  /* 0x00000003ff000219 */ /* 0x002fe20000011602 */
[----:B------:R-:W-:Y:S01]  /*1480*/  ULEA.HI.SX32 UR6, UR7, UR6, 0x1c ;  /* 0x0000000607067291 */ /* 0x000fe2000f8fe23f */
[----:B------:R-:W-:-:S02]  /*1490*/  PLOP3.LUT P0, PT, PT, PT, PT, 0x80, 0x0 ;  /* 0x000000000000781c */ /* 0x000fc40003f0f070 */
[----:B------:R-:W-:Y:S01]  /*14a0*/  CS2R R180, SRZ ;  /* 0x0000000000b47805 */ /* 0x000fe2000001ff00 */
[----:B------:R-:W-:Y:S01]  /*14b0*/  @UP0 ULDC UR7, c[0x0][0xd50] ;  /* 0x0003540000070ab9 */ /* 0x000fe20000000800 */
[----:B------:R-:W-:Y:S01]  /*14c0*/  VIADD R0, R0, UR5 ;  /* 0x0000000500007c36 */ /* 0x000fe20008000000 */
[----:B------:R-:W-:Y:S01]  /*14d0*/  ULDC UR5, c[0x0][0xd54] ;  /* 0x0003550000057ab9 */ /* 0x000fe20000000800 */
[----:B------:R-:W-:Y:S01]  /*14e0*/  CS2R R70, SRZ ;  /* 0x0000000000467805 */ /* 0x000fe2000001ff00 */
[----:B------:R-:W-:Y:S01]  /*14f0*/  UIMAD UR8, UR8, UR5, UR4 ;  /* 0x00000005080872a4 */ /* 0x000fe2000f8e0204 */
[----:B------:R-:W-:Y:S01]  /*1500*/  IMAD.HI R0, R0, 0x2aaaaaab, RZ ;  /* 0x2aaaaaab00007827 */ /* 0x000fe200078e02ff */
[----:B------:R-:W-:Y:S01]  /*1510*/  CS2R R66, SRZ ;  /* 0x0000000000427805 */ /* 0x000fe2000001ff00 */
[----:B------:R-:W-:Y:S01]  /*1520*/  @UP0 ULDC UR4, c[0x0][0xd4c] ;  /* 0x0003530000040ab9 */ /* 0x000fe20000000800 */
[----:B------:R-:W-:Y:S01]  /*1530*/  CS2R R178, SRZ ;  /* 0x0000000000b27805 */ /* 0x000fe2000001ff00 */
[----:B------:R-:W-:Y:S01]  /*1540*/  UIMAD.WIDE.U32 UR4, UR8, UR4, URZ ;  /* 0x00000004080472a5 */ /* 0x000fe2000f8e003f */
[----:B------:R-:W-:Y:S01]  /*1550*/  SHF.R.U32.HI R3, RZ, 0x1f, R0 ;  /* 0x0000001fff037819 */ /* 0x000fe20000011600 */
[----:B------:R-:W-:Y:S01]  /*1560*/  UMOV UR12, UR8 ;  /* 0x00000008000c7c82 */ /* 0x000fe20008000000 */
[----:B------:R-:W-:Y:S01]  /*1570*/  CS2R R62, SRZ ;  /* 0x00000000003e7805 */ /* 0x000fe2000001ff00 */
[----:B------:R-:W-:Y:S01]  /*1580*/  @UP0 USHF.R.U32.HI UR12, URZ, UR7, UR5 ;  /* 0x000000073f0c0299 */ /* 0x000fe20008011605 */
[----:B------:R-:W-:-:S02]  /*1590*/  LEA.HI.SX32 R156, R0, R3, 0x1c ;  /* 0x00000003009c7211 */ /* 0x000fc400078fe2ff */
[----:B------:R-:W-:Y:S01]  /*15a0*/  CS2R R2, SRZ ;  /* 0x0000000000027805 */ /* 0x000fe2000001ff00 */
[----:B------:R-:W-:Y:S01]  /*15b0*/  IMAD.MOV.U32 R0, RZ, RZ, RZ ;  /* 0x000000ffff007224 */ /* 0x000fe200078e00ff */
[----:B------:R-:W-:Y:S01]  /*15c0*/  UIADD3 UR4, -UR12, URZ, URZ ;  /* 0x0000003f0c047290 */ /* 0x000fe2000fffe13f */
[----:B------:R-:W-:Y:S01]  /*15d0*/  VIMNMX R156, R156, UR6, PT ;  /* 0x000000069c9c7c48 */ /* 0x000fe2000bfe0100 */
[----:B------:R-:W-:Y:S01]  /*15e0*/  IMAD.U32 R218, RZ, RZ, UR12 ;  /* 0x0000000cffda7e24 */ /* 0x000fe2000f8e00ff */
[----:B------:R-:W-:Y:S01]  /*15f0*/  CS2R R58, SRZ ;  /* 0x00000000003a7805 */ /* 0x000fe2000001ff00 */
[----:B------:R-:W-:Y:S01]  /*1600*/  UIMAD UR4, UR9, UR4, UR8 ;  /* 0x00000004090472a4 */ /* 0x000fe2000f8e0208 */
[----:B------:R-:W-:Y:S02]  /*1610*/  ISETP.GE.AND P1, PT, R156, 0x1, PT ;  /* 0x000000019c00780c */ /* 0x000fe40003f26270 */
[----:B------:R-:W-:Y:S02]  /*1620*/  CS2R R176, SRZ ;  /* 0x0000000000b07805 */ /* 0x000fe4000001ff00 */
[----:B------:R-:W-:-:S02]  /*1630*/  CS2R R54, SRZ ;  /* 0x0000000000367805 */ /* 0x000fc4000001ff00 */
[----:B------:R-:W-:Y:S02]  /*1640*/  CS2R R50, SRZ ;  /* 0x0000000000327805 */ /* 0x000fe4000001ff00 */
[----:B------:R-:W-:Y:S01]  /*1650*/  CS2R R174, SRZ ;  /* 0x0000000000ae7805 */ /* 0x000fe2000001ff00 */
[----:B------:R-:W-:Y:S01]  /*1660*/  IMAD.U32 R207, RZ, RZ, UR4 ;  /* 0x00000004ffcf7e24 */ /* 0x000fe2000f8e00ff */
        /* <DEDUP_REMOVED lines=24> */
[----:B------:R-:W-:Y:S02]  /*17f0*/  USHF.R.U32.HI UR4, URZ, 0x4, UR5 ;  /* 0x000000043f047899 */ /* 0x000fe40008011605 */
[----:B------:R-:W-:Y:S02]  /*1800*/  UIADD3 UR5, UR5, 0xa000, URZ ;  /* 0x0000a00005057890 */ /* 0x000fe4000fffe03f */
[----:B------:R-:W-:Y:S02]  /*1810*/  ULOP3.LUT UR4, UR4, 0x3fff, URZ, 0xc0, !UPT ;  /* 0x00003fff04047892 */ /* 0x000fe4000f8ec03f */
[----:B------:R-:W-:Y:S02]  /*1820*/  USHF.R.U32.HI UR5, URZ, 0x4, UR5 ;  /* 0x000000043f057899 */ /* 0x000fe40008011605 */
[----:B------:R-:W-:Y:S02]  /*1830*/  ULOP3.LUT UR39, UR4, 0x10000, URZ, 0xfc, !UPT ;  /* 0x0001000004277892 */ /* 0x000fe4000f8efc3f */
[----:B------:R-:W-:-:S03]  /*1840*/  ULOP3.LUT UR40, UR5, 0x3fff, URZ, 0xc0, !UPT ;  /* 0x00003fff05287892 */ /* 0x000fc6000f8ec03f */
[----:B------:R-:W-:Y:S02]  /*1850*/  UMOV UR5, 0x40000040 ;  /* 0x4000004000057882 */ /* 0x000fe40000000000 */
[----:B------:R-:W-:Y:S01]  /*1860*/  UMOV UR4, UR39 ;  /* 0x0000002700047c82 */ /* 0x000fe20008000000 */
[----:B------:R-:W-:Y:S02]  /*1870*/  IMAD.U32 R23, RZ, RZ, UR5 ;  /* 0x00000005ff177e24 */ /* 0x000fe4000f8e00ff */
[----:B------:R-:W-:Y:S01]  /*1880*/  IMAD.U32 R22, RZ, RZ, UR4 ;  /* 0x00000004ff167e24 */ /* 0x000fe2000f8e00ff */
        /* <DEDUP_REMOVED lines=17> */
.L_x_4360:
[----:B------:R-:W-:Y:S01]  /*19a0*/  R2UR UR5, R224 ;  /* 0x00000000e00572ca */ /* 0x000fe200000e0000 */
[----:B------:R-:W0:Y:S01]  /*19b0*/  S2R R3, SR_CgaCtaId ;  /* 0x0000000000037919 */ /* 0x000e220000008800 */
[----:B------:R-:W-:Y:S01]  /*19c0*/  MOV R0, 0x400 ;  /* 0x0000040000007802 */ /* 0x000fe20000000f00 */
[----:B------:R-:W1:Y:S10]  /*19d0*/  S2R R16, SR_TID.X ;  /* 0x0000000000107919 */ /* 0x000e740000002100 */
[----:B------:R-:W-:-:S04]  /*19e0*/  ULEA.HI UR4, UR5, UR5, URZ, 0x1 ;  /* 0x0000000505047291 */ /* 0x000fc8000f8f083f */
[----:B------:R-:W-:-:S04]  /*19f0*/  ULOP3.LUT UR4, UR4, 0xfffffffe, URZ, 0xc0, !UPT ;  /* 0xfffffffe04047892 */ /* 0x000fc8000f8ec03f */
[----:B------:R-:W-:-:S06]  /*1a00*/  UIADD3 UR4, UR5, -UR4, URZ ;  /* 0x8000000405047290 */ /* 0x000fcc000fffe03f */
[----:B------:R-:W-:-:S05]  /*1a10*/  IMAD.U32 R2, RZ, RZ, UR4 ;  /* 0x00000004ff027e24 */ /* 0x000fca000f8e00ff */
[----:B------:R-:W-:Y:S02]  /*1a20*/  SHF.L.U32 R2, R2, 0x1f, RZ ;  /* 0x0000001f02027819 */ /* 0x000fe400000006ff */
[----:B0-----:R-:W-:Y:S02]  /*1a30*/  LEA R5, R3, R0, 0x18 ;  /* 0x0000000003057211 */ /* 0x001fe400078ec0ff */
[----:B-1----:R-:W-:Y:S02]  /*1a40*/  SHF.R.U32.HI R16, RZ, 0x7, R16 ;  /* 0x00000007ff107819 */ /* 0x002fe40000011610 */
[----:B------:R-:W0:Y:S03]  /*1a50*/  SYNCS.PHASECHK.TRANS64.TRYWAIT P0, [R5+URZ+0x32400], R2 ;  /* 0x03240002050075a7 */ /* 0x000e26000800017f */
[----:B------:R-:W-:Y:S01]  /*1a60*/  VIADD R178, R16, 0x8 ;  /* 0x0000000810b27836 */ /* 0x000fe20000000000 */
[----:B0-----:R-:W-:Y:S06]  /*1a70*/  @!P0 BRA `(.L_x_4361) ;  /* 0x0000010c00f88947 */ /* 0x001fec0003800000 */
.L_x_4518:
[----:B------:R-:W-:Y:S05]  /*1a80*/  WARPSYNC.ALL ;  /* 0x0000000000007948 */ /* 0x000fea0003800000 */
[----:B------:R-:W-:Y:S01]  /*1a90*/  R2UR UR4, R229 ;  /* 0x00000000e50472ca */ /* 0x000fe200000e0000 */
[----:B------:R1:W-:-:S12]  /*1aa0*/  BAR.SYNC.DEFER_BLOCKING R178, 0x100 ;  /* 0x000400b20000751d */ /* 0x0003d80000010000 */
[----:B------:R-:W-:-:S05]  /*1ab0*/  IMAD.U32 R0, RZ, RZ, UR4 ;  /* 0x00000004ff007e24 */ /* 0x000fca000f8e00ff */
[----:B------:R-:W-:-:S13]  /*1ac0*/  ISETP.NE.AND P0, PT, R0, 0x3, PT ;  /* 0x000000030000780c */ /* 0x000fda0003f05270 */
[----:B-1----:R-:W-:Y:S05]  /*1ad0*/  @!P0 BRA `(.L_x_4362) ;  /* 0x0000000000048947 */ /* 0x002fea0003800000 */
[----:B------:R-:W-:Y:S01]  /*1ae0*/  BPT.TRAP 0x1 ;  /* 0x000000040000795c */ /* 0x000fe20000300000 */
.L_x_4362:
[----:B------:R-:W-:Y:S02]  /*1af0*/  IMAD.U32 R3, RZ, RZ, UR37 ;  /* 0x00000025ff037e24 */ /* 0x000fe4000f8e00ff */
[----:B------:R-:W-:-:S03]  /*1b00*/  IMAD.U32 R0, RZ, RZ, UR36 ;  /* 0x00000024ff007e24 */ /* 0x000fc6000f8e00ff */
[----:B------:R-:W-:Y:S01]  /*1b10*/  SHF.L.U32 R3, R3, 0x1f, RZ ;  /* 0x0000001f03037819 */ /* 0x000fe200000006ff */
[----:B------:R-:W-:-:S04]  /*1b20*/  IMAD R0, R0, 0x8, R5 ;  /* 0x0000000800007824 */ /* 0x000fc800078e0205 */
[----:B------:R1:W2:Y:S01]  /*1b30*/  SYNCS.PHASECHK.TRANS64.TRYWAIT P1, [R0+URZ+0x32430], R3 ;  /* 0x03243003000075a7 */ /* 0x0002a2000802017f */
[----:B------:R-:W-:Y:S05]  /*1b40*/  @!P0 BRA `(.L_x_4363) ;  /* 0x0000000000048947 */ /* 0x000fea0003800000 */
[----:B------:R-:W-:Y:S01]  /*1b50*/  BPT.TRAP 0x1 ;  /* 0x000000040000795c */ /* 0x000fe20000300000 */
.L_x_4363:
[----:B--2---:R-:W-:Y:S05]  /*1b60*/  @P1 BRA `(.L_x_4364) ;  /* 0x0000000000081947 */ /* 0x004fea0003800000 */
[----:B------:R-:W2:Y:S02]  /*1b70*/  SYNCS.PHASECHK.TRANS64.TRYWAIT P1, [R0+URZ+0x32430], R3 ;  /* 0x03243003000075a7 */ /* 0x000ea4000802017f */
[----:B--2---:R-:W-:Y:S05]  /*1b80*/  @!P1 BRA `(.L_x_4365) ;  /* 0x0000010c00c89947 */ /* 0x004fea0003800000 */
.L_x_4364:
[----:B------:R-:W-:Y:S01]  /*1b90*/  R2UR UR4, R5 ;  /* 0x00000000050472ca */ /* 0x000fe200000e0000 */
[----:B------:R-:W-:Y:S01]  /*1ba0*/  WARPGROUP.ARRIVE ;  /* 0x00000000000079c5 */ /* 0x000fe20000000000 */
[----:B------:R-:W-:Y:S01]  /*1bb0*/  UMOV UR8, UR39 ;  /* 0x0000002700087c82 */ /* 0x000fe20008000000 */
[----:B------:R-:W-:Y:S01]  /*1bc0*/  UMOV UR9, 0x40000040 ;  /* 0x4000004000097882 */ /* 0x000fe20000000000 */
[----:B------:R-:W-:Y:S01]  /*1bd0*/  UMOV UR11, 0x40000040 ;  /* 0x40000040000b7882 */ /* 0x000fe20000000000 */
[----:B------:R-:W-:-:S08]  /*1be0*/  UIADD3 UR5, UR39, 0x2, URZ ;  /* 0x0000000227057890 */ /* 0x000fd0000fffe03f */
[----:B------:R-:W-:-:S04]  /*1bf0*/  UIADD3 UR4, UR4, 0x1c400, URZ ;  /* 0x0001c40004047890 */ /* 0x000fc8000fffe03f */
[----:B------:R-:W-:-:S04]  /*1c00*/  USHF.R.U32.HI UR4, URZ, 0x4, UR4 ;  /* 0x000000043f047899 */ /* 0x000fc80008011604 */
[----:B------:R-:W-:-:S04]  /*1c10*/  ULOP3.LUT UR4, UR4, 0x3fff, URZ, 0xc0, !UPT ;  /* 0x00003fff04047892 */ /* 0x000fc8000f8ec03f */
[----:B------:R-:W-:-:S04]  /*1c20*/  ULOP3.LUT UR60, UR4, 0x10000, URZ, 0xfc, !UPT ;  /* 0x00010000043c7892 */ /* 0x000fc8000f8efc3f */
[----:B------:R-:W-:-:S04]  /*1c30*/  UIMAD UR4, UR36, 0x300, UR60 ;  /* 0x00000300240478a4 */ /* 0x000fc8000f8e023c */
[----:B------:R-:W-:-:S03]  /*1c40*/  UIADD3 UR6, UR4, 0x2, URZ ;  /* 0x0000000204067890 */ /* 0x000fc6000fffe03f */
[----:B------:R-:W-:Y:S02]  /*1c50*/  UMOV UR10, UR4 ;  /* 0x00000004000a7c82 */ /* 0x000fe40008000000 */
        /* <DEDUP_REMOVED lines=35> */
.L_x_4519:
[----:B------:R-:W-:Y:S05]  /*1e90*/  @!P0 BRA `(.L_x_4367) ;  /* 0x0000000000048947 */ /* 0x000fea0003800000 */
[----:B------:R-:W-:Y:S01]  /*1ea0*/  BPT.TRAP 0x1 ;  /* 0x000000040000795c */ /* 0x000fe20000300000 */
.L_x_4367:
[----:B------:R4:W0:Y:S01]  /*1eb0*/  SYNCS.PHASECHK.TRANS64.TRYWAIT P1, [R0+URZ+0x32450], R3 ;  /* 0x03245003000075a7 */ /* 0x000822000802017f */
[----:B------:R-:W-:Y:S05]  /*1ec0*/  @!P0 BRA `(.L_x_4368) ;  /* 0x0000000000048947 */ /* 0x000fea0003800000 */
[----:B------:R-:W-:Y:S01]  /*1ed0*/  BPT.TRAP 0x1 ;  /* 0x000000040000795c */ /* 0x000fe20000300000 */
.L_x_4368:
[----:B0-----:R-:W-:Y:S05]  /*1ee0*/  @P1 BRA `(.L_x_4369) ;  /* 0x0000000000081947 */ /* 0x001fea0003800000 */
[----:B------:R-:W0:Y:S02]  /*1ef0*/  SYNCS.PHASECHK.TRANS64.TRYWAIT P1, [R0+URZ+0x32450], R3 ;  /* 0x03245003000075a7 */ /* 0x000e24000802017f */
[----:B0-----:R-:W-:Y:S05]  /*1f00*/  @!P1 BRA `(.L_x_4370) ;  /* 0x0000010c00109947 */ /* 0x001fea0003800000 */
.L_x_4369:
[----:B------:R-:W-:Y:S01]  /*1f10*/  R2UR UR4, R5 ;  /* 0x00000000050472ca */ /* 0x000fe200000e0000 */
[----:B------:R-:W-:Y:S01]  /*1f20*/  WARPGROUP.ARRIVE ;  /* 0x00000000000079c5 */ /* 0x000fe20000000000 */
[----:B------:R-:W-:Y:S01]  /*1f30*/  UMOV UR9, 0x40000040 ;  /* 0x4000004000097882 */ /* 0x000fe20000000000 */
[----:B------:R-:W-:Y:S01]  /*1f40*/  UMOV UR11, 0x40000040 ;  /* 0x40000040000b7882 */ /* 0x000fe20000000000 */
[----:B------:R-:W-:Y:S01]  /*1f50*/  UMOV UR13, 0x40000040 ;  /* 0x40000040000d7882 */ /* 0x000fe20000000000 */
[----:B------:R-:W-:Y:S01]  /*1f60*/  UMOV UR15, 0x40000040 ;  /* 0x40000040000f7882 */ /* 0x000fe20000000000 */
[----:B------:R-:W-:Y:S01]  /*1f70*/  IMAD.U32 R9, RZ, RZ, UR13 ;  /* 0x0000000dff097e24 */ /* 0x000fe2000f8e00ff */
[----:B------:R-:W-:Y:S01]  /*1f80*/  UMOV UR57, 0x40000040 ;  /* 0x4000004000397882 */ /* 0x000fe20000000000 */
[----:B------:R-:W-:Y:S01]  /*1f90*/  UMOV UR59, 0x40000040 ;  /* 0x40000040003b7882 */ /* 0x000fe20000000000 */
[----:B------:R-:W-:Y:S01]  /*1fa0*/  IMAD.U32 R11, RZ, RZ, UR9 ;  /* 0x00000009ff0b7e24 */ /* 0x000fe2000f8e00ff */
[----:B------:R-:W-:Y:S01]  /*1fb0*/  UMOV UR17, 0x40000040 ;  /* 0x4000004000117882 */ /* 0x000fe20000000000 */
[----:B------:R-:W-:Y:S01]  /*1fc0*/  UMOV UR19, 0x40000040 ;  /* 0x4000004000137882 */ /* 0x000fe20000000000 */
[----:B------:R-:W-:Y:S01]  /*1fd0*/  UMOV UR21, 0x40000040 ;  /* 0x4000004000157882 */ /* 0x000fe20000000000 */
[----:B------:R-:W-:Y:S01]  /*1fe0*/  UIADD3 UR4, UR4, 0x400, URZ ;  /* 0x0000040004047890 */ /* 0x000fe2000fffe03f */
[----:B------:R-:W0:Y:S01]  /*1ff0*/  LDC R12, c[0x0][0x448] ;  /* 0x00011200ff0c7b82 */ /* 0x000e220000000800 */
[----:B------:R-:W-:Y:S01]  /*2000*/  UMOV UR23, 0x40000040 ;  /* 0x4000004000177882 */ /* 0x000fe20000000000 */
[----:B------:R-:W-:Y:S01]  /*2010*/  UMOV UR25, 0x40000040 ;  /* 0x4000004000197882 */ /* 0x000fe20000000000 */
[----:B------:R-:W-:Y:S01]  /*2020*/  USHF.R.U32.HI UR4, URZ, 0x4, UR4 ;  /* 0x000000043f047899 */ /* 0x000fe20008011604 */
[----:B------:R-:W-:Y:S01]  /*2030*/  VIADD R13, R201, UR38 ;  /* 0x00000026c90d7c36 */ /* 0x000fe20008000000 */
[----:B------:R-:W-:Y:S01]  /*2040*/  UMOV UR27, 0x40000040 ;  /* 0x40000040001b7882 */ /* 0x000fe20000000000 */
[----:B------:R-:W-:Y:S01]  /*2050*/  UMOV UR29, 0x40000040 ;  /* 0x40000040001d7882 */ /* 0x000fe20000000000 */
[----:B------:R-:W-:Y:S01]  /*2060*/  ULOP3.LUT UR7, UR4, 0x3fff, URZ, 0xc0, !UPT ;  /* 0x00003fff04077892 */ /* 0x000fe2000f8ec03f */
[----:B------:R-:W5:Y:S01]  /*2070*/  S2R R78, SR_TID.X ;  /* 0x00000000004e7919 */ /* 0x000f620000002100 */
[----:B------:R-:W-:-:S02]  /*2080*/  ULOP3.LUT UR4, UR40, 0x10000, URZ, 0xfc, !UPT ;  /* 0x0001000028047892 */ /* 0x000fc4000f8efc3f */
[----:B------:R-:W-:Y:S02]  /*2090*/  ULOP3.LUT UR39, UR7, 0x10000, URZ, 0xfc, !UPT ;  /* 0x0001000007277892 */ /* 0x000fe4000f8efc3f */
[----:B------:R-:W-:Y:S02]  /*20a0*/  UIADD3 UR6, UR4, 0x2, URZ ;  /* 0x0000000204067890 */ /* 0x000fe4000fffe03f */
[----:B------:R-:W-:Y:S01]  /*20b0*/  UIMAD UR5, UR36, 0xc00, UR39 ;  /* 0x00000c00240578a4 */ /* 0x000fe2000f8e0227 */
[----:B------:R-:W-:Y:S01]  /*20c0*/  UMOV UR8, UR4 ;  /* 0x0000000400087c82 */ /* 0x000fe20008000000 */
[----:B------:R-:W-:Y:S01]  /*20d0*/  UIADD3 UR56, UR4, 0x400, URZ ;  /* 0x0000040004387890 */ /* 0x000fe2000fffe03f */
[----:B------:R-:W-:Y:S02]  /*20e0*/  IMAD.U32 R10, RZ, RZ, UR8 ;  /* 0x00000008ff0a7e24 */ /* 0x000fe4000f8e00ff */
[----:B------:R-:W-:Y:S01]  /*20f0*/  UMOV UR12, UR6 ;  /* 0x00000006000c7c82 */ /* 0x000fe20008000000 */
[----:B------:R-:W-:Y:S01]  /*2100*/  UIADD3 UR6, UR4, 0x4, URZ ;  /* 0x0000000404067890 */ /* 0x000fe2000fffe03f */
[----:B------:R-:W-:Y:S01]  /*2110*/  IMAD.U32 R8, RZ, RZ, UR12 ;  /* 0x0000000cff087e24 */ /* 0x000fe2000f8e00ff */
[----:B------:R-:W-:Y:S01]  /*2120*/  UMOV UR10, UR5 ;  /* 0x00000005000a7c82 */ /* 0x000fe20008000000 */
[----:B------:R-:W-:Y:S01]  /*2130*/  UIADD3 UR58, UR5, 0x300, URZ ;  /* 0x00000300053a7890 */ /* 0x000fe2000fffe03f */
[----:B------:R-:W-:Y:S01]  /*2140*/  HGMMA.64x96x16.F32.BF16 R24, gdesc[UR8], R24, gsb0 ;  /* 0x01600000081879f0 */ /* 0x000fe20008001818 */
[----:B------:R-:W-:Y:S01]  /*2150*/  UIADD3 UR8, UR5, 0x2, URZ ;  /* 0x0000000205087890 */ /* 0x000fe2000fffe03f */
[----:B0-----:R-:W-:Y:S01]  /*2160*/  ISETP.NE.AND P1, PT, R12, 0x1, PT ;  /* 0x000000010c00780c */ /* 0x001fe20003f25270 */
[----:B------:R-:W-:Y:S01]  /*2170*/  UIADD3 UR10, UR5, 0x302, URZ ;  /* 0x00000302050a7890 */ /* 0x000fe2000fffe03f */
[----:B------:R-:W0:Y:S01]  /*2180*/  LDC R12, c[0x0][0x2f0] ;  /* 0x0000bc00ff0c7b82 */ /* 0x000e220000000800 */
[----:B------:R-:W-:Y:S01]  /*2190*/  UMOV UR9, 0x40000040 ;  /* 0x4000004000097882 */ /* 0x000fe20000000000 */
[----:B------:R-:W-:Y:S01]  /*21a0*/  UMOV UR11, 0x40000040 ;  /* 0x40000040000b7882 */ /* 0x000fe20000000000 */
[----:B------:R-:W-:Y:S01]  /*21b0*/  UIADD3 UR16, UR4, 0x406, URZ ;  /* 0x0000040604107890 */ /* 0x000fe2000fffe03f */
[----:B------:R-:W-:Y:S01]  /*21c0*/  UMOV UR14, UR8 ;  /* 0x00000008000e7c82 */ /* 0x000fe20008000000 */
[----:B------:R-:W-:-:S02]  /*21d0*/  UIADD3 UR8, UR5, 0x4, URZ ;  /* 0x0000000405087890 */ /* 0x000fc4000fffe03f */
[----:B------:R-:W-:Y:S02]  /*21e0*/  UIADD3 UR18, UR5, 0x306, URZ ;  /* 0x0000030605127890 */ /* 0x000fe4000fffe03f */
[----:B------:R-:W-:Y:S02]  /*21f0*/  UIADD3 UR20, UR4, 0x800, URZ ;  /* 0x0000080004147890 */ /* 0x000fe4000fffe03f */
[----:B------:R-:W1:Y:S01]  /*2200*/  @P1 LDC R20, c[0x0][0x44c] ;  /* 0x00011300ff141b82 */ /* 0x000e620000000800 */
[----:B------:R-:W-:Y:S02]  /*2210*/  UIADD3 UR22, UR5, 0x600, URZ ;  /* 0x0000060005167890 */ /* 0x000fe4000fffe03f */
[----:B------:R-:W-:Y:S02]  /*2220*/  UIADD3 UR24, UR4, 0x802, URZ ;  /* 0x0000080204187890 */ /* 0x000fe4000fffe03f */
[----:B------:R-:W-:Y:S02]  /*2230*/  UIADD3 UR26, UR5, 0x602, URZ ;  /* 0x00000602051a7890 */ /* 0x000fe4000fffe03f */
[----:B------:R-:W-:-:S02]  /*2240*/  UIADD3 UR28, UR4, 0x804, URZ ;  /* 0x00000804041c7890 */ /* 0x000fc4000fffe03f */
[----:B------:R-:W-:Y:S01]  /*2250*/  UIADD3 UR30, UR5, 0x604, URZ ;  /* 0x00000604051e7890 */ /* 0x000fe2000fffe03f */
        /* <DEDUP_REMOVED lines=9> */
[----:B------:R-:W-:Y:S01]  /*22f0*/  UIADD3 UR44, UR4, 0xc02, URZ ;  /* 0x00000c02042c7890 */ /* 0x000fe2000fffe03f */
[----:B-1----:R-:W-:Y:S01]  /*2300*/  @P1 IMAD.HI.U32 R21, R13, R20, RZ ;  /* 0x000000140d151227 */ /* 0x002fe200078e00ff */
[----:B------:R-:W-:Y:S01]  /*2310*/  UIADD3 UR46, UR5, 0x902, URZ ;  /* 0x00000902052e7890 */ /* 0x000fe2000fffe03f */
[----:B------:R-:W-:Y:S01]  /*2320*/  UMOV UR45, 0x40000040 ;  /* 0x40000040002d7882 */ /* 0x000fe20000000000 */
[----:B------:R-:W-:Y:S01]  /*2330*/  UMOV UR47, 0x40000040 ;  /* 0x40000040002f7882 */ /* 0x000fe20000000000 */
[----:B------:R-:W-:Y:S01]  /*2340*/  UIADD3 UR48, UR4, 0xc04, URZ ;  /* 0x00000c0404307890 */ /* 0x000fe2000fffe03f */
[----:B------:R-:W-:Y:S01]  /*2350*/  IMAD.MOV.U32 R20, RZ, RZ, R13 ;  /* 0x000000ffff147224 */ /* 0x000fe200078e000d */
[----:B------:R-:W-:Y:S01]  /*2360*/  UIADD3 UR50, UR5, 0x904, URZ ;  /* 0x0000090405327890 */ /* 0x000fe2000fffe03f */
[----:B------:R-:W1:Y:S01]  /*2370*/  LDC R13, c[0x0][0x288] ;  /* 0x0000a200ff0d7b82 */ /* 0x000e620000000800 */
[----:B------:R-:W-:Y:S01]  /*2380*/  UMOV UR49, 0x40000040 ;  /* 0x4000004000317882 */ /* 0x000fe20000000000 */
[----:B------:R-:W-:Y:S01]  /*2390*/  UMOV UR51, 0x40000040 ;  /* 0x4000004000337882 */ /* 0x000fe20000000000 */
[----:B------:R-:W-:Y:S01]  /*23a0*/  UMOV UR53, 0x40000040 ;  /* 0x4000004000357882 */ /* 0x000fe20000000000 */
[----:B------:R-:W-:Y:S01]  /*23b0*/  UMOV UR55, 0x40000040 ;  /* 0x4000004000377882 */ /* 0x000fe20000000000 */
[----:B------:R-:W-:Y:S01]  /*23c0*/  ULOP3.LUT UR7, UR7, 0x3000000, URZ, 0xfc, !UPT ;  /* 0x0300000007077892 */ /* 0x000fe2000f8efc3f */
[----:B--2-4-:R-:W-:Y:S01]  /*23d0*/  IMAD.U32 R3, RZ, RZ, UR53 ;  /* 0x00000035ff037e24 */ /* 0x014fe2000f8e00ff */
        /* <DEDUP_REMOVED lines=20> */
[----:B------:R-:W-:Y:S01]  /*2520*/  ULDC UR6, c[0x0][0xa80] ;  /* 0x0002a00000067ab9 */ /* 0x000fe20000000800 */
[----:B---3--:R-:W-:Y:S01]  /*2530*/  IMAD.U32 R5, RZ, RZ, UR13 ;  /* 0x0000000dff057e24 */ /* 0x008fe2000f8e00ff */
        /* <DEDUP_REMOVED lines=12> */
[----:B------:R-:W-:Y:S01]  /*2600*/  IMAD.U32 R2, RZ, RZ, UR52 ;  /* 0x00000034ff027e24 */ /* 0x000fe2000f8e00ff */
[----:B------:R-:W-:Y:S02]  /*2610*/  WARPGROUP.DEPBAR.LE gsb0, 0x0 ;  /* 0x00008000000079c5 */ /* 0x000fe40000010000 */
[----:B------:R-:W-:-:S06]  /*2620*/  WARPGROUP.ARRIVE ;  /* 0x00000000000079c5 */ /* 0x000fcc0000000000 */
[----:B------:R-:W-:Y:S03]  /*2630*/  HGMMA.64x96x16.F32.BF16 R24, gdesc[UR56], R24, gsb0 ;  /* 0x01600000381879f0 */ /* 0x000fe60008001818 */
        /* <DEDUP_REMOVED lines=39> */
[----:B------:R2:W3:Y:S01]  /*28b0*/  MUFU.TANH R72, R24 ;  /* 0x0000001800487308 */ /* 0x0004e20000002400 */
[----:B------:R-:W-:Y:S01]  /*28c0*/  FMUL.FTZ R28, R28, UR4 ;  /* 0x000000041c1c7c20 */ /* 0x000fe20008410000 */
[----:B------:R-:W-:Y:S01]  /*28d0*/  FMUL.FTZ R36, R36, UR4 ;  /* 0x0000000424247c20 */ /* 0x000fe20008410000 */
[----:B------:R-:W-:Y:S01]  /*28e0*/  FMUL.FTZ R41, R41, UR4 ;  /* 0x0000000429297c20 */ /* 0x000fe20008410000 */
[----:B------:R-:W-:Y:S01]  /*28f0*/  FMUL.FTZ R44, R44, UR4 ;  /* 0x000000042c2c7c20 */ /* 0x000fe20008410000 */
[----:B------:R-:W-:Y:S01]  /*2900*/  FMUL.FTZ R37, R37, UR4 ;  /* 0x0000000425257c20 */ /* 0x000fe20008410000 */
[----:B------:R-:W-:Y:S01]  /*2910*/  FMUL.FTZ R29, R29, UR4 ;  /* 0x000000041d1d7c20 */ /* 0x000fe20008410000 */
[----:B------:R-:W-:Y:S01]  /*2920*/  FMUL.FTZ R45, R45, UR4 ;  /* 0x000000042d2d7c20 */ /* 0x000fe20008410000 */
[----:B------:R4:W-:Y:S01]  /*2930*/  MUFU.TANH R73, R25 ;  /* 0x0000001900497308 */ /* 0x0009e20000002400 */
[----:B--2---:R-:W2:Y:S01]  /*2940*/  @P1 LDC R24, c[0x0][0x450] ;  /* 0x00011400ff181b82 */ /* 0x004ea20000000800 */
[----:B------:R-:W-:Y:S01]  /*2950*/  FMUL.FTZ R52, R52, UR4 ;  /* 0x0000000434347c20 */ /* 0x000fe20008410000 */
[----:B------:R-:W-:Y:S01]  /*2960*/  FMUL.FTZ R53, R53, UR4 ;  /* 0x0000000435357c20 */ /* 0x000fe20008410000 */
[----:B------:R-:W-:Y:S01]  /*2970*/  FMUL.FTZ R40, R40, UR4 ;  /* 0x0000000428287c20 */ /* 0x000fe20008410000 */
[----:B------:R-:W-:Y:S01]  /*2980*/  FMUL.FTZ R48, R48, UR4 ;  /* 0x0000000430307c20 */ /* 0x000fe20008410000 */
[----:B------:R-:W-:Y:S01]  /*2990*/  FMUL.FTZ R56, R56, UR4 ;  /* 0x0000000438387c20 */ /* 0x000fe20008410000 */
[----:B------:R-:W-:Y:S01]  /*29a0*/  FMUL.FTZ R61, R61, UR4 ;  /* 0x000000043d3d7c20 */ /* 0x000fe20008410000 */
[----:B------:R-:W5:Y:S01]  /*29b0*/  MUFU.TANH R32, R32 ;  /* 0x0000002000207308 */ /* 0x000f620000002400 */
        /* <DEDUP_REMOVED lines=16> */
[----:B--2---:R-:W-:Y:S01]  /*2ac0*/  @P1 SHF.R.U32.HI R20, RZ, R24, R21 ;  /* 0x00000018ff141219 */ /* 0x004fe20000011615 */
[----:B------:R-:W-:-:S02]  /*2ad0*/  IMAD.MOV.U32 R21, RZ, RZ, -0x60 ;  /* 0xffffffa0ff157424 */ /* 0x000fc400078e00ff */
[----:B------:R-:W-:Y:S01]  /*2ae0*/  FMUL.FTZ R42, R42, UR4 ;  /* 0x000000042a2a7c20 */ /* 0x000fe20008410000 */
[----:B------:R-:W-:Y:S01]  /*2af0*/  FMUL.FTZ R43, R43, UR4 ;  /* 0x000000042b2b7c20 */ /* 0x000fe20008410000 */
[----:B------:R-:W-:Y:S01]  /*2b00*/  FMUL.FTZ R46, R46, UR4 ;  /* 0x000000042e2e7c20 */ /* 0x000fe20008410000 */
[----:B----4-:R-:W2:Y:S01]  /*2b10*/  SHFL.IDX PT, R25, R20, RZ, 0x1c1f ;  /* 0x001c1fff14197589 */ /* 0x010ea200000e0000 */
[----:B------:R-:W-:Y:S01]  /*2b20*/  IMAD R21, R156, R21, 0x60 ;  /* 0x000000609c157424 */ /* 0x000fe200078e0215 */
[----:B------:R-:W-:Y:S01]  /*2b30*/  MUFU.TANH R36, R36 ;  /* 0x0000002400247308 */ /* 0x000fe20000002400 */
[----:B------:R-:W-:Y:S01]  /*2b40*/  FMUL.FTZ R47, R47, UR4 ;  /* 0x000000042f2f7c20 */ /* 0x000fe20008410000 */
[----:B------:R-:W4:Y:S01]  /*2b50*/  SHFL.IDX PT, R20, R20, 0x1, 0x1c1f ;  /* 0x003c1f0014147f89 */ /* 0x000f2200000e0000 */
[----:B0-----:R-:W-:Y:S02]  /*2b60*/  IMAD R21, R12, UR61, R21 ;  /* 0x0000003d0c157c24 */ /* 0x001fe4000f8e0215 */
[----:B------:R-:W-:Y:S01]  /*2b70*/  FMUL.FTZ R50, R50, UR4 ;  /* 0x0000000432327c20 */ /* 0x000fe20008410000 */
[----:B------:R-:W-:Y:S01]  /*2b80*/  FMUL.FTZ R51, R51, UR4 ;  /* 0x0000000433337c20 */ /* 0x000fe20008410000 */
[----:B------:R-:W-:Y:S01]  /*2b90*/  FMUL.FTZ R54, R54, UR4 ;  /* 0x0000000436367c20 */ /* 0x000fe20008410000 */
[----:B------:R-:W-:Y:S01]  /*2ba0*/  IMAD R24, R202, -0x2, R21 ;  /* 0xfffffffeca187824 */ /* 0x000fe200078e0215 */
[----:B------:R-:W0:Y:S01]  /*2bb0*/  MUFU.TANH R41, R41 ;  /* 0x0000002900297308 */ /* 0x000e220000002400 */
[----:B------:R-:W-:Y:S01]  /*2bc0*/  FMUL.FTZ R55, R55, UR4 ;  /* 0x0000000437377c20 */ /* 0x000fe20008410000 */
[----:B------:R-:W-:Y:S01]  /*2bd0*/  FMUL.FTZ R58, R58, UR4 ;  /* 0x000000043a3a7c20 */ /* 0x000fe20008410000 */
[----:B------:R-:W-:Y:S01]  /*2be0*/  FMUL.FTZ R59, R59, UR4 ;  /* 0x000000043b3b7c20 */ /* 0x000fe20008410000 */
[--C-:B-1----:R-:W-:Y:S01]  /*2bf0*/  IADD3 R21, R24, 0x1, -R13.reuse ;  /* 0x0000000118157810 */ /* 0x102fe20007ffe80d */
        /* <DEDUP_REMOVED lines=8> */
[----:B------:R-:W-:Y:S01]  /*2c80*/  UIMAD UR4, UR36, 0xc00, UR7 ;  /* 0x00000c00240478a4 */ /* 0x000fe2000f8e0207 */
[----:B--2---:R-:W-:Y:S01]  /*2c90*/  VIADDMNMX R25, R25, R21, R24, PT ;  /* 0x0000001519197246 */ /* 0x004fe20003800118 */
[----:B------:R-:W-:Y:S01]  /*2ca0*/  IMAD R13, R12, UR61, -R13 ;  /* 0x0000003d0c0d7c24 */ /* 0x000fe2000f8e0a0d */
[----:B------:R2:W-:Y:S02]  /*2cb0*/  MUFU.TANH R76, R29 ;  /* 0x0000001d004c7308 */ /* 0x0005e40000002400 */
[----:B------:R-:W-:-:S02]  /*2cc0*/  ISETP.GT.AND P6, PT, R25, RZ, PT ;  /* 0x000000ff1900720c */ /* 0x000fc40003fc4270 */
[----:B----4-:R-:W-:Y:S01]  /*2cd0*/  VIADDMNMX R20, R20, R21, R24, PT ;  /* 0x0000001514147246 */ /* 0x010fe20003800118 */
[----:B------:R-:W-:Y:S01]  /*2ce0*/  UMOV UR10, UR4 ;  /* 0x00000004000a7c82 */ /* 0x000fe20008000000 */
[C---:B------:R-:W-:Y:S02]  /*2cf0*/  ISETP.GT.AND P5, PT, R25.reuse, 0x1, PT ;  /* 0x000000011900780c */ /* 0x040fe40003fa4270 */
[----:B------:R-:W4:Y:S01]  /*2d00*/  MUFU.TANH R37, R37 ;  /* 0x0000002500257308 */ /* 0x000f220000002400 */
[----:B---3--:R-:W-:Y:S02]  /*2d10*/  FSEL R21, R72, -INF , P6 ;  /* 0xff80000048157808 */ /* 0x008fe40003000000 */
[C---:B------:R-:W-:Y:S02]  /*2d20*/  ISETP.GT.AND P3, PT, R25.reuse, 0x10, PT ;  /* 0x000000101900780c */ /* 0x040fe40003f64270 */
[C---:B------:R-:W-:Y:S02]  /*2d30*/  ISETP.GT.AND P6, PT, R25.reuse, 0x11, PT ;  /* 0x000000111900780c */ /* 0x040fe40003fc4270 */
[----:B------:R-:W-:Y:S01]  /*2d40*/  ISETP.GT.AND P2, PT, R25, 0x8, PT ;  /* 0x000000081900780c */ /* 0x000fe20003f44270 */
[----:B------:R-:W-:Y:S01]  /*2d50*/  MUFU.TANH R45, R45 ;  /* 0x0000002d002d7308 */ /* 0x000fe20000002400 */
[----:B-----5:R-:W-:-:S02]  /*2d60*/  FSEL R183, R32, -INF , P3 ;  /* 0xff80000020b77808 */ /* 0x020fc40001800000 */
[----:B------:R-:W-:Y:S02]  /*2d70*/  FSEL R177, R33, -INF , P6 ;  /* 0xff80000021b17808 */ /* 0x000fe40003000000 */
[C---:B------:R-:W-:Y:S02]  /*2d80*/  ISETP.GT.AND P3, PT, R25.reuse, 0x21, PT ;  /* 0x000000211900780c */ /* 0x040fe40003f64270 */
[C---:B------:R-:W-:Y:S01]  /*2d90*/  ISETP.GT.AND P6, PT, R25.reuse, 0x28, PT ;  /* 0x000000281900780c */ /* 0x040fe20003fc4270 */
[----:B------:R-:W3:Y:S01]  /*2da0*/  MUFU.TANH R52, R52 ;  /* 0x0000003400347308 */ /* 0x000ee20000002400 */
[C---:B------:R-:W-:Y:S02]  /*2db0*/  ISETP.GT.AND P4, PT, R25.reuse, 0x9, PT ;  /* 0x000000091900780c */ /* 0x040fe40003f84270 */
[----:B--2---:R-:W-:Y:S02]  /*2dc0*/  FSEL R29, R28, -INF , P2 ;  /* 0xff8000001c1d7808 */ /* 0x004fe40001000000 */
[----:B------:R-:W-:-:S02]  /*2dd0*/  ISETP.GT.AND P2, PT, R25, 0x19, PT ;  /* 0x000000191900780c */ /* 0x000fc40003f44270 */
[----:B0-----:R-:W-:Y:S01]  /*2de0*/  FSEL R189, R41, -INF , P3 ;  /* 0xff80000029bd7808 */ /* 0x001fe20001800000 */
[----:B------:R-:W0:Y:S01]  /*2df0*/  MUFU.TANH R53, R53 ;  /* 0x0000003500357308 */ /* 0x000e220000002400 */
[----:B-1----:R-:W-:Y:S02]  /*2e00*/  FSEL R187, R44, -INF , P6 ;  /* 0xff8000002cbb7808 */ /* 0x002fe40003000000 */
[C---:B------:R-:W-:Y:S02]  /*2e10*/  ISETP.GT.AND P3, PT, R25.reuse, 0x38, PT ;  /* 0x000000381900780c */ /* 0x040fe40003f64270 */
[----:B------:R-:W-:Y:S02]  /*2e20*/  ISETP.GT.AND P6, PT, R25, 0x39, PT ;  /* 0x000000391900780c */ /* 0x000fe40003fc4270 */
[----:B----4-:R-:W-:Y:S01]  /*2e30*/  FSEL R179, R37, -INF , P2 ;  /* 0xff80000025b37808 */ /* 0x010fe20001000000 */
[----:B------:R-:W-:Y:S01]  /*2e40*/  MUFU.TANH R40, R40 ;  /* 0x0000002800287308 */ /* 0x000fe20000002400 */
[----:B------:R-:W-:-:S02]  /*2e50*/  ISETP.GT.AND P2, PT, R25, 0x30, PT ;  /* 0x000000301900780c */ /* 0x000fc40003f44270 */
[----:B---3--:R-:W-:Y:S02]  /*2e60*/  FSEL R214, R52, -INF , P3 ;  /* 0xff80000034d67808 */ /* 0x008fe40001800000 */
[----:B------:R-:W-:-:S03]  /*2e70*/  ISETP.GT.AND P3, PT, R25, 0x49, PT ;  /* 0x000000491900780c */ /* 0x000fc60003f64270 */
[----:B------:R-:W1:Y:S01]  /*2e80*/  MUFU.TANH R48, R48 ;  /* 0x0000003000307308 */ /* 0x000e620000002400 */
[----:B0-----:R-:W-:Y:S02]  /*2e90*/  FSEL R215, R53, -INF , P6 ;  /* 0xff80000035d77808 */ /* 0x001fe40003000000 */
[----:B------:R-:W-:-:S05]  /*2ea0*/  ISETP.GT.AND P6, PT, R25, 0x50, PT ;  /* 0x000000501900780c */ /* 0x000fca0003fc4270 */
[----:B------:R-:W-:Y:S08]  /*2eb0*/  MUFU.TANH R56, R56 ;  /* 0x0000003800387308 */ /* 0x000ff00000002400 */
[----:B------:R0:W-:Y:S01]  /*2ec0*/  MUFU.TANH R75, R27 ;  /* 0x0000001b004b7308 */ /* 0x0001e20000002400 */
[----:B-1----:R-:W-:Y:S02]  /*2ed0*/  FSEL R212, R48, -INF , P2 ;  /* 0xff80000030d47808 */ /* 0x002fe40001000000 */
[----:B------:R-:W-:-:S05]  /*2ee0*/  ISETP.GT.AND P2, PT, R25, 0x41, PT ;  /* 0x000000411900780c */ /* 0x000fca0003f44270 */
[----:B------:R-:W1:Y:S01]  /*2ef0*/  MUFU.TANH R61, R61 ;  /* 0x0000003d003d7308 */ /* 0x000e620000002400 */
[----:B0-----:R-:W-:Y:S02]  /*2f00*/  FSEL R27, R73, -INF , P5 ;  /* 0xff800000491b7808 */ /* 0x001fe40002800000 */
[----:B------:R-:W-:-:S04]  /*2f10*/  ISETP.GT.AND P5, PT, R25, 0x18, PT ;  /* 0x000000181900780c */ /* 0x000fc80003fa4270 */
[----:B------:R-:W-:Y:S01]  /*2f20*/  FSEL R181, R36, -INF , P5 ;  /* 0xff80000024b57808 */ /* 0x000fe20002800000 */
[----:B------:R-:W0:Y:S01]  /*2f30*/  MUFU.TANH R64, R64 ;  /* 0x0000004000407308 */ /* 0x000e220000002400 */
[----:B------:R-:W-:-:S04]  /*2f40*/  ISETP.GT.AND P5, PT, R25, 0x29, PT ;  /* 0x000000291900780c */ /* 0x000fc80003fa4270 */
[----:B------:R-:W-:Y:S02]  /*2f50*/  FSEL R185, R45, -INF , P5 ;  /* 0xff8000002db97808 */ /* 0x000fe40002800000 */
[----:B------:R-:W-:Y:S01]  /*2f60*/  ISETP.GT.AND P5, PT, R25, 0x40, PT ;  /* 0x000000401900780c */ /* 0x000fe20003fa4270 */
[----:B------:R-:W-:Y:S01]  /*2f70*/  MUFU.TANH R49, R49 ;  /* 0x0000003100317308 */ /* 0x000fe20000002400 */
[----:B-1----:R-:W-:Y:S02]  /*2f80*/  FSEL R195, R61, -INF , P3 ;  /* 0xff8000003dc37808 */ /* 0x002fe40001800000 */
[----:B------:R-:W-:Y:S02]  /*2f90*/  FSEL R198, R56, -INF , P5 ;  /* 0xff80000038c67808 */ /* 0x000fe40002800000 */
[----:B------:R-:W-:Y:S02]  /*2fa0*/  ISETP.GT.AND P5, PT, R25, 0x51, PT ;  /* 0x000000511900780c */ /* 0x000fe40003fa4270 */
[----:B------:R-:W-:Y:S01]  /*2fb0*/  ISETP.GT.AND P3, PT, R20, RZ, PT ;  /* 0x000000ff1400720c */ /* 0x000fe20003f64270 */
[----:B------:R-:W1:Y:S01]  /*2fc0*/  MUFU.TANH R57, R57 ;  /* 0x0000003900397308 */ /* 0x000e620000002400 */
[----:B0-----:R-:W-:-:S02]  /*2fd0*/  FSEL R166, R64, -INF , P6 ;  /* 0xff80000040a67808 */ /* 0x001fc40003000000 */
[----:B------:R-:W-:-:S05]  /*2fe0*/  ISETP.GT.AND P6, PT, R20, 0x1, PT ;  /* 0x000000011400780c */ /* 0x000fca0003fc4270 */
[----:B------:R-:W0:Y:S08]  /*2ff0*/  MUFU.TANH R65, R65 ;  /* 0x0000004100417308 */ /* 0x000e300000002400 */
[----:B------:R2:W3:Y:S01]  /*3000*/  MUFU.TANH R74, R26 ;  /* 0x0000001a004a7308 */ /* 0x0004e20000002400 */
[----:B-1----:R-:W-:Y:S02]  /*3010*/  FSEL R190, R57, -INF , P2 ;  /* 0xff80000039be7808 */ /* 0x002fe40001000000 */
[----:B------:R-:W-:-:S05]  /*3020*/  ISETP.GT.AND P2, PT, R25, 0x58, PT ;  /* 0x000000581900780c */ /* 0x000fca0003f44270 */
[----:B------:R-:W-:Y:S01]  /*3030*/  MUFU.TANH R60, R60 ;  /* 0x0000003c003c7308 */ /* 0x000fe20000002400 */
[----:B--2---:R-:W-:Y:S02]  /*3040*/  FMNMX.FTZ R26, R21, R27, !PT ;  /* 0x0000001b151a7209 */ /* 0x004fe40007810000 */
[----:B0-----:R-:W-:Y:S02]  /*3050*/  FSEL R167, R65, -INF , P5 ;  /* 0xff80000041a77808 */ /* 0x001fe40002800000 */
[----:B------:R-:W-:Y:S02]  /*3060*/  FMNMX.FTZ R28, R29, R26, !PT ;  /* 0x0000001a1d1c7209 */ /* 0x000fe40007810000 */
[----:B------:R-:W-:Y:S01]  /*3070*/  ISETP.GT.AND P5, PT, R20, 0x8, PT ;  /* 0x000000081400780c */ /* 0x000fe20003fa4270 */
[----:B------:R0:W-:Y:S01]  /*3080*/  MUFU.TANH R77, R31 ;  /* 0x0000001f004d7308 */ /* 0x0001e20000002400 */
[----:B---3--:R-:W-:Y:S02]  /*3090*/  FSEL R24, R74, -INF , P3 ;  /* 0xff8000004a187808 */ /* 0x008fe40001800000 */
[----:B------:R-:W-:-:S02]  /*30a0*/  FSEL R26, R75, -INF , P6 ;  /* 0xff8000004b1a7808 */ /* 0x000fc40003000000 */
[C---:B------:R-:W-:Y:S02]  /*30b0*/  ISETP.GT.AND P3, PT, R20.reuse, 0x10, PT ;  /* 0x000000101400780c */ /* 0x040fe40003f64270 */
[----:B------:R-:W-:Y:S01]  /*30c0*/  ISETP.GT.AND P6, PT, R20, 0x11, PT ;  /* 0x000000111400780c */ /* 0x000fe20003fc4270 */
[----:B------:R-:W1:Y:S01]  /*30d0*/  MUFU.TANH R68, R68 ;  /* 0x0000004400447308 */ /* 0x000e620000002400 */
[----:B0-----:R-:W-:Y:S02]  /*30e0*/  FSEL R31, R76, -INF , P4 ;  /* 0xff8000004c1f7808 */ /* 0x001fe40002000000 */
[----:B------:R-:W-:Y:S02]  /*30f0*/  ISETP.GT.AND P4, PT, R25, 0x20, PT ;  /* 0x000000201900780c */ /* 0x000fe40003f84270 */
[----:B------:R-:W-:Y:S02]  /*3100*/  FMNMX.FTZ R32, R31, R28, !PT ;  /* 0x0000001c1f207209 */ /* 0x000fe40007810000 */
[----:B------:R-:W-:Y:S01]  /*3110*/  FSEL R199, R40, -INF , P4 ;  /* 0xff80000028c77808 */ /* 0x000fe20002000000 */
[----:B------:R-:W0:Y:S01]  /*3120*/  MUFU.TANH R30, R30 ;  /* 0x0000001e001e7308 */ /* 0x000e220000002400 */
[----:B------:R-:W-:-:S02]  /*3130*/  ISETP.GT.AND P4, PT, R25, 0x31, PT ;  /* 0x000000311900780c */ /* 0x000fc40003f84270 */
[----:B------:R-:W-:Y:S02]  /*3140*/  FMNMX.FTZ R32, R183, R32, !PT ;  /* 0x00000020b7207209 */ /* 0x000fe40007810000 */
[----:B------:R-:W-:Y:S02]  /*3150*/  FSEL R213, R49, -INF , P4 ;  /* 0xff80000031d57808 */ /* 0x000fe40002000000 */
[C---:B------:R-:W-:Y:S01]  /*3160*/  ISETP.GT.AND P4, PT, R25.reuse, 0x48, PT ;  /* 0x000000481900780c */ /* 0x040fe20003f84270 */
[----:B------:R-:W2:Y:S01]  /*3170*/  MUFU.TANH R34, R34 ;  /* 0x0000002200227308 */ /* 0x000ea20000002400 */
[----:B-1----:R-:W-:Y:S02]  /*3180*/  FSEL R168, R68, -INF , P2 ;  /* 0xff80000044a87808 */ /* 0x002fe40001000000 */
[----:B------:R-:W-:Y:S02]  /*3190*/  FSEL R193, R60, -INF , P4 ;  /* 0xff8000003cc17808 */ /* 0x000fe40002000000 */
[----:B------:R-:W-:-:S02]  /*31a0*/  ISETP.GT.AND P4, PT, R25, 0x59, PT ;  /* 0x000000591900780c */ /* 0x000fc40003f84270 */
[----:B------:R-:W-:Y:S01]  /*31b0*/  ISETP.GT.AND P2, PT, R20, 0x9, PT ;  /* 0x000000091400780c */ /* 0x000fe20003f44270 */
[----:B------:R-:W1:Y:S01]  /*31c0*/  MUFU.TANH R35, R35 ;  /* 0x0000002300237308 */ /* 0x000e620000002400 */
[----:B0-----:R-:W-:Y:S02]  /*31d0*/  FSEL R28, R30, -INF , P5 ;  /* 0xff8000001e1c7808 */ /* 0x001fe40002800000 */
[----:B------:R-:W-:Y:S02]  /*31e0*/  FMNMX.FTZ R32, R177, R32, !PT ;  /* 0x00000020b1207209 */ /* 0x000fe40007810000 */
[----:B------:R-:W-:Y:S02]  /*31f0*/  FMNMX.FTZ R25, R24, R26, !PT ;  /* 0x0000001a18197209 */ /* 0x000fe40007810000 */
[----:B------:R-:W-:Y:S01]  /*3200*/  FSEL R30, R77, -INF , P2 ;  /* 0xff8000004d1e7808 */ /* 0x000fe20001000000 */
[----:B------:R-:W0:Y:S01]  /*3210*/  MUFU.TANH R38, R38 ;  /* 0x0000002600267308 */ /* 0x000e220000002400 */
[----:B------:R-:W-:-:S02]  /*3220*/  FMNMX.FTZ R32, R181, R32, !PT ;  /* 0x00000020b5207209 */ /* 0x000fc40007810000 */
[----:B------:R-:W-:Y:S02]  /*3230*/  FMNMX.FTZ R25, R28, R25, !PT ;  /* 0x000000191c197209 */ /* 0x000fe40007810000 */
[----:B--2---:R-:W-:Y:S02]  /*3240*/  FSEL R180, R34, -INF , P3 ;  /* 0xff80000022b47808 */ /* 0x004fe40001800000 */
[----:B------:R-:W-:Y:S01]  /*3250*/  FMNMX.FTZ R32, R179, R32, !PT ;  /* 0x00000020b3207209 */ /* 0x000fe20007810000 */
[----:B------:R-:W2:Y:S01]  /*3260*/  MUFU.TANH R39, R39 ;  /* 0x0000002700277308 */ /* 0x000ea20000002400 */
[----:B------:R-:W-:Y:S02]  /*3270*/  FMNMX.FTZ R25, R30, R25, !PT ;  /* 0x000000191e197209 */ /* 0x000fe40007810000 */
[----:B------:R-:W-:Y:S02]  /*3280*/  ISETP.GT.AND P5, PT, R20, 0x18, PT ;  /* 0x000000181400780c */ /* 0x000fe40003fa4270 */
[----:B-1----:R-:W-:-:S02]  /*3290*/  FSEL R188, R35, -INF , P6 ;  /* 0xff80000023bc7808 */ /* 0x002fc40003000000 */
[----:B------:R-:W-:Y:S01]  /*32a0*/  FMNMX.FTZ R32, R199, R32, !PT ;  /* 0x00000020c7207209 */ /* 0x000fe20007810000 */
[----:B------:R-:W1:Y:S01]  /*32b0*/  MUFU.TANH R42, R42 ;  /* 0x0000002a002a7308 */ /* 0x000e620000002400 */
[----:B------:R-:W-:Y:S02]  /*32c0*/  FMNMX.FTZ R25, R180, R25, !PT ;  /* 0x00000019b4197209 */ /* 0x000fe40007810000 */
[----:B------:R-:W-:Y:S02]  /*32d0*/  ISETP.GT.AND P2, PT, R20, 0x19, PT ;  /* 0x000000191400780c */ /* 0x000fe40003f44270 */
[----:B0-----:R-:W-:Y:S02]  /*32e0*/  FSEL R182, R38, -INF , P5 ;  /* 0xff80000026b67808 */ /* 0x001fe40002800000 */
[----:B------:R-:W-:Y:S01]  /*32f0*/  FMNMX.FTZ R32, R189, R32, !PT ;  /* 0x00000020bd207209 */ /* 0x000fe20007810000 */
[----:B------:R-:W0:Y:S01]  /*3300*/  MUFU.TANH R43, R43 ;  /* 0x0000002b002b7308 */ /* 0x000e220000002400 */
[----:B------:R-:W-:-:S02]  /*3310*/  FMNMX.FTZ R25, R188, R25, !PT ;  /* 0x00000019bc197209 */ /* 0x000fc40007810000 */
[----:B------:R-:W-:Y:S02]  /*3320*/  ISETP.GT.AND P3, PT, R20, 0x20, PT ;  /* 0x000000201400780c */ /* 0x000fe40003f64270 */
        /* <DEDUP_REMOVED lines=40> */
[----:B------:R-:W-:Y:S02]  /*35b0*/  FMNMX.FTZ R34, R193, R34, !PT ;  /* 0x00000022c1227209 */ /* 0x000fe40007810000 */
[----:B0-----:R-:W-:Y:S01]  /*35c0*/  FSEL R211, R55, -INF , P2 ;  /* 0xff80000037d37808 */ /* 0x001fe20001000000 */
[----:B------:R-:W0:Y:S01]  /*35d0*/  MUFU.TANH R62, R62 ;  /* 0x0000003e003e7308 */ /* 0x000e220000002400 */
[----:B------:R-:W-:-:S02]  /*35e0*/  FMNMX.FTZ R32, R210, R25, !PT ;  /* 0x00000019d2207209 */ /* 0x000fc40007810000 */
[----:B------:R-:W-:Y:S02]  /*35f0*/  ISETP.GT.AND P6, PT, R20, 0x41, PT ;  /* 0x000000411400780c */ /* 0x000fe40003fc4270 */
[----:B------:R-:W-:Y:S02]  /*3600*/  FMNMX.FTZ R25, R195, R34, !PT ;  /* 0x00000022c3197209 */ /* 0x000fe40007810000 */
[----:B--2---:R-:W-:Y:S01]  /*3610*/  FSEL R197, R58, -INF , P3 ;  /* 0xff8000003ac57808 */ /* 0x004fe20001800000 */
[----:B------:R-:W2:Y:S01]  /*3620*/  MUFU.TANH R63, R63 ;  /* 0x0000003f003f7308 */ /* 0x000ea20000002400 */
[----:B------:R-:W-:Y:S02]  /*3630*/  FMNMX.FTZ R32, R211, R32, !PT ;  /* 0x00000020d3207209 */ /* 0x000fe40007810000 */
[----:B------:R-:W-:Y:S02]  /*3640*/  ISETP.GT.AND P5, PT, R20, 0x48, PT ;  /* 0x000000481400780c */ /* 0x000fe40003fa4270 */
[----:B------:R-:W-:-:S02]  /*3650*/  FMNMX.FTZ R34, R166, R25, !PT ;  /* 0x00000019a6227209 */ /* 0x000fc40007810000 */
[----:B-1----:R-:W-:Y:S01]  /*3660*/  FSEL R191, R59, -INF , P6 ;  /* 0xff8000003bbf7808 */ /* 0x002fe20003000000 */
        /* <DEDUP_REMOVED lines=11> */
[----:B-1----:R-:W-:Y:S02]  /*3720*/  FSEL R169, R69, -INF , P4 ;  /* 0xff80000045a97808 */ /* 0x002fe40002000000 */
[----:B------:R-:W-:Y:S02]  /*3730*/  FMNMX.FTZ R25, R194, R25, !PT ;  /* 0x00000019c2197209 */ /* 0x000fe40007810000 */
[----:B------:R-:W-:-:S02]  /*3740*/  FMNMX.FTZ R33, R169, R32, !PT ;  /* 0x00000020a9217209 */ /* 0x000fc40007810000 */
[----:B------:R-:W-:Y:S01]  /*3750*/  ISETP.GT.AND P2, PT, R20, 0x51, PT ;  /* 0x000000511400780c */ /* 0x000fe20003f44270 */
[----:B------:R-:W1:Y:S01]  /*3760*/  MUFU.TANH R70, R70 ;  /* 0x0000004600467308 */ /* 0x000e620000002400 */
[----:B0-----:R-:W-:Y:S01]  /*3770*/  FSEL R170, R66, -INF , P3 ;  /* 0xff80000042aa7808 */ /* 0x001fe20001800000 */
[----:B------:R-:W0:Y:S01]  /*3780*/  SHFL.BFLY PT, R34, R33, 0x2, 0x1f ;  /* 0x0c401f0021227f89 */ /* 0x000e2200000e0000 */
[----:B------:R-:W-:Y:S02]  /*3790*/  FMNMX.FTZ R25, R196, R25, !PT ;  /* 0x00000019c4197209 */ /* 0x000fe40007810000 */
[----:B------:R-:W-:Y:S02]  /*37a0*/  ISETP.GT.AND P3, PT, R20, 0x58, PT ;  /* 0x000000581400780c */ /* 0x000fe40003f64270 */
[----:B------:R-:W-:Y:S01]  /*37b0*/  FMNMX.FTZ R32, R170, R25, !PT ;  /* 0x00000019aa207209 */ /* 0x000fe20007810000 */
[----:B------:R-:W3:Y:S01]  /*37c0*/  MUFU.TANH R71, R71 ;  /* 0x0000004700477308 */ /* 0x000ee20000002400 */
[----:B--2---:R-:W-:-:S02]  /*37d0*/  FSEL R171, R67, -INF , P2 ;  /* 0xff80000043ab7808 */ /* 0x004fc40001000000 */
[----:B------:R-:W-:Y:S02]  /*37e0*/  ISETP.GT.AND P2, PT, R20, 0x59, PT ;  /* 0x000000591400780c */ /* 0x000fe40003f44270 */
[----:B------:R-:W-:Y:S02]  /*37f0*/  FMNMX.FTZ R25, R171, R32, !PT ;  /* 0x00000020ab197209 */ /* 0x000fe40007810000 */
[----:B-1----:R-:W-:-:S04]  /*3800*/  FSEL R172, R70, -INF , P3 ;  /* 0xff80000046ac7808 */ /* 0x002fc80001800000 */
[----:B------:R-:W-:Y:S02]  /*3810*/  FMNMX.FTZ R20, R172, R25, !PT ;  /* 0x00000019ac147209 */ /* 0x000fe40007810000 */
[----:B---3--:R-:W-:Y:S02]  /*3820*/  FSEL R173, R71, -INF , P2 ;  /* 0xff80000047ad7808 */ /* 0x008fe40001000000 */
[----:B0-----:R-:W-:Y:S02]  /*3830*/  FMNMX.FTZ R34, R33, R34, !PT ;  /* 0x0000002221227209 */ /* 0x001fe40007810000 */
[----:B------:R-:W-:-:S03]  /*3840*/  FMNMX.FTZ R25, R173, R20, !PT ;  /* 0x00000014ad197209 */ /* 0x000fc60007810000 */
[----:B------:R-:W-:Y:S04]  /*3850*/  SHFL.BFLY PT, R33, R34, 0x1, 0x1f ;  /* 0x0c201f0022217f89 */ /* 0x000fe800000e0000 */
[----:B------:R-:W0:Y:S02]  /*3860*/  SHFL.BFLY PT, R20, R25, 0x2, 0x1f ;  /* 0x0c401f0019147f89 */ /* 0x000e2400000e0000 */
[----:B0-----:R-:W-:Y:S02]  /*3870*/  FMNMX.FTZ R32, R25, R20, !PT ;  /* 0x0000001419207209 */ /* 0x001fe40007810000 */
[----:B------:R-:W-:-:S03]  /*3880*/  FMNMX.FTZ R20, R34, R33, !PT ;  /* 0x0000002122147209 */ /* 0x000fc60007810000 */
[----:B------:R-:W0:Y:S01]  /*3890*/  SHFL.BFLY PT, R35, R32, 0x1, 0x1f ;  /* 0x0c201f0020237f89 */ /* 0x000e2200000e0000 */
[C---:B------:R-:W-:Y:S01]  /*38a0*/  FSETP.NEU.FTZ.AND P2, PT, R20.reuse, -INF , PT ;  /* 0xff8000001400780b */ /* 0x040fe20003f5d000 */
[----:B------:R-:W-:-:S05]  /*38b0*/  FMUL.FTZ R174, R20, UR6 ;  /* 0x0000000614ae7c20 */ /* 0x000fca0008410000 */
[----:B------:R-:W-:-:S05]  /*38c0*/  FSEL R174, R174, RZ, P2 ;  /* 0x000000ffaeae7208 */ /* 0x000fca0001000000 */
        /* <DEDUP_REMOVED lines=12> */
[----:B0-----:R-:W-:Y:S01]  /*3990*/  FMNMX.FTZ R21, R32, R35, !PT ;  /* 0x0000002320157209 */ /* 0x001fe20007810000 */
[--C-:B------:R-:W-:Y:S01]  /*39a0*/  FFMA.FTZ R215, R215, UR6, -R174.reuse ;  /* 0x00000006d7d77c23 */ /* 0x100fe200080108ae */
[----:B------:R-:W0:Y:S01]  /*39b0*/  MUFU.EX2 R159, R159 ;  /* 0x0000009f009f7308 */ /* 0x000e220000000800 */
[--C-:B------:R-:W-:Y:S01]  /*39c0*/  FFMA.FTZ R217, R190, UR6, -R174.reuse ;  /* 0x00000006bed97c23 */ /* 0x100fe200080108ae */
[C---:B------:R-:W-:Y:S01]  /*39d0*/  FSETP.NEU.FTZ.AND P2, PT, R21.reuse, -INF , PT ;  /* 0xff8000001500780b */ /* 0x040fe20003f5d000 */
[----:B------:R-:W-:Y:S01]  /*39e0*/  FMUL.FTZ R175, R21, UR6 ;  /* 0x0000000615af7c20 */ /* 0x000fe20008410000 */
[--C-:B------:R-:W-:Y:S01]  /*39f0*/  FFMA.FTZ R190, R193, UR6, -R174.reuse ;  /* 0x00000006c1be7c23 */ /* 0x100fe200080108ae */
[--C-:B------:R-:W-:Y:S01]  /*3a00*/  FFMA.FTZ R193, R195, UR6, -R174.reuse ;  /* 0x00000006c3c17c23 */ /* 0x100fe200080108ae */
[----:B------:R-:W-:-:S02]  /*3a10*/  FFMA.FTZ R198, R198, UR6, -R174 ;  /* 0x00000006c6c67c23 */ /* 0x000fc400080108ae */
[----:B------:R-:W-:Y:S01]  /*3a20*/  FSEL R175, R175, RZ, P2 ;  /* 0x000000ffafaf7208 */ /* 0x000fe20001000000 */
[----:B------:R-:W-:Y:S01]  /*3a30*/  MUFU.EX2 R160, R160 ;  /* 0x000000a000a07308 */ /* 0x000fe20000000800 */
[----:B------:R-:W-:Y:S02]  /*3a40*/  LOP3.LUT P2, RZ, R78, 0x7f, RZ, 0xc0, !PT ;  /* 0x0000007f4eff7812 */ /* 0x000fe4000784c0ff */
[----:B------:R-:W-:Y:S01]  /*3a50*/  SHF.R.U32.HI R78, RZ, 0x7, R78 ;  /* 0x00000007ff4e7819 */ /* 0x000fe2000001164e */
[--C-:B------:R-:W-:Y:S01]  /*3a60*/  FFMA.FTZ R162, R24, UR6, -R175.reuse ;  /* 0x0000000618a27c23 */ /* 0x100fe200080108af */
[--C-:B------:R-:W-:Y:S01]  /*3a70*/  FFMA.FTZ R163, R26, UR6, -R175.reuse ;  /* 0x000000061aa37c23 */ /* 0x100fe200080108af */
[--C-:B------:R-:W-:Y:S01]  /*3a80*/  FFMA.FTZ R164, R28, UR6, -R175.reuse ;  /* 0x000000061ca47c23 */ /* 0x100fe200080108af */
[----:B------:R-:W-:Y:S01]  /*3a90*/  IADD3 R157, -R78, 0xb, RZ ;  /* 0x0000000b4e9d7810 */ /* 0x000fe20007ffe1ff */
[--C-:B------:R-:W-:Y:S01]  /*3aa0*/  FFMA.FTZ R165, R30, UR6, -R175.reuse ;  /* 0x000000061ea57c23 */ /* 0x100fe200080108af */
[----:B------:R-:W1:Y:S01]  /*3ab0*/  MUFU.EX2 R161, R161 ;  /* 0x000000a100a17308 */ /* 0x000e620000000800 */
[----:B0-----:R-:W-:Y:S01]  /*3ac0*/  F2FP.BF16.F32.PACK_AB R152, R159, R158 ;  /* 0x0000009e9f98723e */ /* 0x001fe200000010ff */
[--C-:B------:R-:W-:Y:S01]  /*3ad0*/  FFMA.FTZ R180, R180, UR6, -R175.reuse ;  /* 0x00000006b4b47c23 */ /* 0x100fe200080108af */
[--C-:B------:R-:W-:Y:S01]  /*3ae0*/  FFMA.FTZ R182, R182, UR6, -R175.reuse ;  /* 0x00000006b6b67c23 */ /* 0x100fe200080108af */
[----:B------:R-:W-:Y:S01]  /*3af0*/  FFMA.FTZ R183, R184, UR6, -R175 ;  /* 0x00000006b8b77c23 */ /* 0x000fe200080108af */
[----:B------:R-:W-:-:S02]  /*3b00*/  @!P2 VIADD R24, R0, 0x32440 ;  /* 0x000324400018a836 */ /* 0x000fc40000000000 */
[--C-:B------:R-:W-:Y:S01]  /*3b10*/  FFMA.FTZ R184, R199, UR6, -R174.reuse ;  /* 0x00000006c7b87c23 */ /* 0x100fe200080108ae */
[----:B------:R-:W-:Y:S01]  /*3b20*/  FFMA.FTZ R199, R189, UR6, -R174 ;  /* 0x00000006bdc77c23 */ /* 0x000fe200080108ae */
[----:B------:R-:W-:Y:S01]  /*3b30*/  MUFU.EX2 R162, R162 ;  /* 0x000000a200a27308 */ /* 0x000fe20000000800 */
[--C-:B------:R-:W-:Y:S01]  /*3b40*/  FFMA.FTZ R186, R186, UR6, -R175.reuse ;  /* 0x00000006baba7c23 */ /* 0x100fe200080108af */
[----:B------:R-:W-:Y:S01]  /*3b50*/  @!P2 PRMT R24, RZ, 0x654, R24 ;  /* 0x00000654ff18a816 */ /* 0x000fe20000000018 */
[----:B------:R0:W-:Y:S06]  /*3b60*/  BAR.ARV R157, 0x100 ;  /* 0x0004009d0000751d */ /* 0x0001ec0000002000 */
[----:B------:R2:W-:Y:S01]  /*3b70*/  @!P2 SYNCS.ARRIVE.TRANS64.RED.A1T0 RZ, [R24+URZ], RZ ;  /* 0x000000ff18ffa9a7 */ /* 0x0005e2000810043f */
[----:B------:R-:W3:Y:S01]  /*3b80*/  MUFU.EX2 R163, R163 ;  /* 0x000000a300a37308 */ /* 0x000ee20000000800 */
[----:B------:R4:W-:Y:S01]  /*3b90*/  BAR.SYNC.DEFER_BLOCKING R178, 0x100 ;  /* 0x000400b20000751d */ /* 0x0009e20000010000 */
[----:B-1----:R-:W-:Y:S01]  /*3ba0*/  F2FP.BF16.F32.PACK_AB R154, R161, R160 ;  /* 0x000000a0a19a723e */ /* 0x002fe200000010ff */
[--C-:B------:R-:W-:Y:S01]  /*3bb0*/  FFMA.FTZ R187, R220, UR6, -R175.reuse ;  /* 0x00000006dcbb7c23 */ /* 0x100fe200080108af */
[--C-:B------:R-:W-:Y:S01]  /*3bc0*/  FFMA.FTZ R189, R216, UR6, -R175.reuse ;  /* 0x00000006d8bd7c23 */ /* 0x100fe200080108af */
[--C-:B------:R-:W-:Y:S01]  /*3bd0*/  FFMA.FTZ R208, R208, UR6, -R175.reuse ;  /* 0x00000006d0d07c23 */ /* 0x100fe200080108af */
[--C-:B------:R-:W-:Y:S01]  /*3be0*/  FFMA.FTZ R209, R209, UR6, -R175.reuse ;  /* 0x00000006d1d17c23 */ /* 0x100fe200080108af */
[--C-:B------:R-:W-:Y:S01]  /*3bf0*/  FFMA.FTZ R210, R210, UR6, -R175.reuse ;  /* 0x00000006d2d27c23 */ /* 0x100fe200080108af */
[----:B------:R-:W-:Y:S01]  /*3c00*/  MUFU.EX2 R164, R164 ;  /* 0x000000a400a47308 */ /* 0x000fe20000000800 */
[--C-:B----4-:R-:W-:Y:S01]  /*3c10*/  FFMA.FTZ R178, R181, UR6, -R174.reuse ;  /* 0x00000006b5b27c23 */ /* 0x110fe200080108ae */
[--C-:B------:R-:W-:Y:S01]  /*3c20*/  FFMA.FTZ R181, R188, UR6, -R175.reuse ;  /* 0x00000006bcb57c23 */ /* 0x100fe200080108af */
[--C-:B------:R-:W-:Y:S01]  /*3c30*/  FFMA.FTZ R188, R185, UR6, -R174.reuse ;  /* 0x00000006b9bc7c23 */ /* 0x100fe200080108ae */
[--C-:B------:R-:W-:Y:S01]  /*3c40*/  FFMA.FTZ R185, R222, UR6, -R175.reuse ;  /* 0x00000006deb97c23 */ /* 0x100fe200080108af */
[--C-:B------:R-:W-:Y:S01]  /*3c50*/  FFMA.FTZ R211, R211, UR6, -R175.reuse ;  /* 0x00000006d3d37c23 */ /* 0x100fe200080108af */
[--C-:B------:R-:W-:Y:S01]  /*3c60*/  FFMA.FTZ R216, R191, UR6, -R175.reuse ;  /* 0x00000006bfd87c23 */ /* 0x100fe200080108af */
[--C-:B------:R-:W-:Y:S01]  /*3c70*/  FFMA.FTZ R191, R194, UR6, -R175.reuse ;  /* 0x00000006c2bf7c23 */ /* 0x100fe200080108af */
[----:B------:R-:W1:Y:S01]  /*3c80*/  MUFU.EX2 R165, R165 ;  /* 0x000000a500a57308 */ /* 0x000e620000000800 */
[----:B---3--:R-:W-:Y:S01]  /*3c90*/  F2FP.BF16.F32.PACK_AB R153, R163, R162 ;  /* 0x000000a2a399723e */ /* 0x008fe200000010ff */
[--C-:B------:R-:W-:Y:S01]  /*3ca0*/  FFMA.FTZ R195, R197, UR6, -R175.reuse ;  /* 0x00000006c5c37c23 */ /* 0x100fe200080108af */
[--C-:B------:R-:W-:Y:S01]  /*3cb0*/  FFMA.FTZ R194, R196, UR6, -R175.reuse ;  /* 0x00000006c4c27c23 */ /* 0x100fe200080108af */
[--C-:B------:R-:W-:Y:S01]  /*3cc0*/  FFMA.FTZ R197, R166, UR6, -R174.reuse ;  /* 0x00000006a6c57c23 */ /* 0x100fe200080108ae */
[--C-:B------:R-:W-:Y:S01]  /*3cd0*/  FFMA.FTZ R166, R167, UR6, -R174.reuse ;  /* 0x00000006a7a67c23 */ /* 0x100fe200080108ae */
[--C-:B------:R-:W-:Y:S01]  /*3ce0*/  FFMA.FTZ R167, R168, UR6, -R174.reuse ;  /* 0x00000006a8a77c23 */ /* 0x100fe200080108ae */
[----:B------:R-:W-:Y:S01]  /*3cf0*/  FFMA.FTZ R168, R169, UR6, -R174 ;  /* 0x00000006a9a87c23 */ /* 0x000fe200080108ae */
[----:B------:R-:W-:Y:S01]  /*3d00*/  MUFU.EX2 R176, R176 ;  /* 0x000000b000b07308 */ /* 0x000fe20000000800 */
[--C-:B------:R-:W-:Y:S01]  /*3d10*/  FFMA.FTZ R169, R171, UR6, -R175.reuse ;  /* 0x00000006aba97c23 */ /* 0x100fe200080108af */
[--C-:B------:R-:W-:Y:S01]  /*3d20*/  FFMA.FTZ R171, R172, UR6, -R175.reuse ;  /* 0x00000006acab7c23 */ /* 0x100fe200080108af */
[--C-:B------:R-:W-:Y:S01]  /*3d30*/  FFMA.FTZ R170, R170, UR6, -R175.reuse ;  /* 0x00000006aaaa7c23 */ /* 0x100fe200080108af */
[----:B------:R-:W-:Y:S01]  /*3d40*/  FFMA.FTZ R172, R173, UR6, -R175 ;  /* 0x00000006adac7c23 */ /* 0x000fe200080108af */
[----:B------:R-:W-:Y:S01]  /*3d50*/  FADD.FTZ R159, R158, R159 ;  /* 0x0000009f9e9f7221 */ /* 0x000fe20000010000 */
[----:B------:R-:W-:Y:S01]  /*3d60*/  FADD.FTZ R163, R162, R163 ;  /* 0x000000a3a2a37221 */ /* 0x000fe20000010000 */
[----:B------:R-:W-:Y:S01]  /*3d70*/  @!P2 VIADD R0, R0, 0x32460 ;  /* 0x000324600000a836 */ /* 0x000fe20000000000 */
[----:B------:R-:W3:Y:S01]  /*3d80*/  MUFU.EX2 R177, R177 ;  /* 0x000000b100b17308 */ /* 0x000ee20000000800 */
[----:B-1----:R-:W-:Y:S01]  /*3d90*/  F2FP.BF16.F32.PACK_AB R155, R165, R164 ;  /* 0x000000a4a59b723e */ /* 0x002fe200000010ff */
[----:B------:R-:W-:Y:S01]  /*3da0*/  FADD.FTZ R160, R160, R159 ;  /* 0x0000009fa0a07221 */ /* 0x000fe20000010000 */
[----:B------:R-:W-:Y:S01]  /*3db0*/  FADD.FTZ R164, R164, R163 ;  /* 0x000000a3a4a47221 */ /* 0x000fe20000010000 */
[----:B------:R-:W-:Y:S01]  /*3dc0*/  @!P2 PRMT R0, RZ, 0x654, R0 ;  /* 0x00000654ff00a816 */ /* 0x000fe20000000000 */
[----:B--2---:R-:W-:Y:S01]  /*3dd0*/  WARPGROUP.ARRIVE ;  /* 0x00000000000079c5 */ /* 0x004fe20000000000 */
[----:B------:R-:W-:Y:S01]  /*3de0*/  FADD.FTZ R161, R161, R160 ;  /* 0x000000a0a1a17221 */ /* 0x000fe20000010000 */
[----:B------:R-:W-:Y:S01]  /*3df0*/  FADD.FTZ R165, R165, R164 ;  /* 0x000000a4a5a57221 */ /* 0x000fe20000010000 */
[----:B------:R-:W-:Y:S03]  /*3e00*/  MUFU.EX2 R178, R178 ;  /* 0x000000b200b27308 */ /* 0x000fe60000000800 */
[----:B------:R-:W-:Y:S01]  /*3e10*/  HGMMA.64x256x16.F32.BF16 R24, R152, gdesc[UR8].tnspB, RZ, !UPT, gsb0 ;  /* 0x43e0000898187df0 */ /* 0x000fe2000c0018ff */
[----:B------:R-:W-:Y:S01]  /*3e20*/  UIADD3 UR10, UR4, 0x80, URZ ;  /* 0x00000080040a7890 */ /* 0x000fe2000fffe03f */
[----:B------:R-:W-:-:S03]  /*3e30*/  UMOV UR11, 0x40000040 ;  /* 0x40000040000b7882 */ /* 0x000fc60000000000 */
[----:B------:R-:W-:Y:S08]  /*3e40*/  MUFU.EX2 R179, R179 ;  /* 0x000000b300b37308 */ /* 0x000ff00000000800 */
[----:B------:R-:W-:Y:S08]  /*3e50*/  MUFU.EX2 R180, R180 ;  /* 0x000000b400b47308 */ /* 0x000ff00000000800 */
[----:B------:R-:W1:Y:S08]  /*3e60*/  MUFU.EX2 R181, R181 ;  /* 0x000000b500b57308 */ /* 0x000e700000000800 */
[----:B------:R-:W-:Y:S08]  /*3e70*/  MUFU.EX2 R182, R182 ;  /* 0x000000b600b67308 */ /* 0x000ff00000000800 */
[----:B------:R-:W2:Y:S08]  /*3e80*/  MUFU.EX2 R183, R183 ;  /* 0x000000b700b77308 */ /* 0x000eb00000000800 */
[----:B------:R-:W-:Y:S08]  /*3e90*/  MUFU.EX2 R184, R184 ;  /* 0x000000b800b87308 */ /* 0x000ff00000000800 */
[----:B------:R-:W4:Y:S08]  /*3ea0*/  MUFU.EX2 R199, R199 ;  /* 0x000000c700c77308 */ /* 0x000f300000000800 */
[----:B------:R-:W-:Y:S08]  /*3eb0*/  MUFU.EX2 R192, R192 ;  /* 0x000000c000c07308 */ /* 0x000ff00000000800 */
[----:B------:R-:W-:Y:S08]  /*3ec0*/  MUFU.EX2 R188, R188 ;  /* 0x000000bc00bc7308 */ /* 0x000ff00000000800 */
[----:B------:R-:W-:Y:S08]  /*3ed0*/  MUFU.EX2 R185, R185 ;  /* 0x000000b900b97308 */ /* 0x000ff00000000800 */
[----:B------:R-:W5:Y:S08]  /*3ee0*/  MUFU.EX2 R186, R186 ;  /* 0x000000ba00ba7308 */ /* 0x000f700000000800 */
[----:B------:R-:W-:Y:S08]  /*3ef0*/  MUFU.EX2 R187, R187 ;  /* 0x000000bb00bb7308 */ /* 0x000ff00000000800 */
[----:B------:R-:W0:Y:S08]  /*3f00*/  MUFU.EX2 R189, R189 ;  /* 0x000000bd00bd7308 */ /* 0x000e300000000800 */
[----:B------:R-:W-:Y:S08]  /*3f10*/  MUFU.EX2 R212, R212 ;  /* 0x000000d400d47308 */ /* 0x000ff00000000800 */
[----:B------:R-:W0:Y:S08]  /*3f20*/  MUFU.EX2 R213, R213 ;  /* 0x000000d500d57308 */ /* 0x000e300000000800 */
[----:B------:R-:W-:Y:S08]  /*3f30*/  MUFU.EX2 R214, R214 ;  /* 0x000000d600d67308 */ /* 0x000ff00000000800 */
[----:B------:R-:W-:Y:S08]  /*3f40*/  MUFU.EX2 R215, R215 ;  /* 0x000000d700d77308 */ /* 0x000ff00000000800 */
[----:B------:R-:W-:Y:S08]  /*3f50*/  MUFU.EX2 R208, R208 ;  /* 0x000000d000d07308 */ /* 0x000ff00000000800 */
[----:B------:R-:W0:Y:S08]  /*3f60*/  MUFU.EX2 R209, R209 ;  /* 0x000000d100d17308 */ /* 0x000e300000000800 */
        /* <DEDUP_REMOVED lines=14> */
[----:B------:R-:W-:Y:S01]  /*4050*/  MUFU.EX2 R170, R170 ;  /* 0x000000aa00aa7308 */ /* 0x000fe20000000800 */
[----:B------:R-:W-:-:S02]  /*4060*/  WARPGROUP.DEPBAR.LE gsb0, 0x0 ;  /* 0x00008000000079c5 */ /* 0x000fc40000010000 */
[----:B---3--:R-:W-:Y:S01]  /*4070*/  F2FP.BF16.F32.PACK_AB R152, R177, R176 ;  /* 0x000000b0b198723e */ /* 0x008fe200000010ff */
[----:B------:R-:W-:Y:S01]  /*4080*/  FADD.FTZ R176, R176, R161 ;  /* 0x000000a1b0b07221 */ /* 0x000fe20000010000 */
[----:B-1----:R-:W-:Y:S01]  /*4090*/  F2FP.BF16.F32.PACK_AB R153, R181, R180 ;  /* 0x000000b4b599723e */ /* 0x002fe200000010ff */
[----:B------:R-:W-:Y:S01]  /*40a0*/  FADD.FTZ R180, R180, R165 ;  /* 0x000000a5b4b47221 */ /* 0x000fe20000010000 */
[----:B------:R-:W-:Y:S01]  /*40b0*/  F2FP.BF16.F32.PACK_AB R154, R179, R178 ;  /* 0x000000b2b39a723e */ /* 0x000fe200000010ff */
[----:B------:R-:W1:Y:S01]  /*40c0*/  MUFU.EX2 R169, R169 ;  /* 0x000000a900a97308 */ /* 0x000e620000000800 */
[----:B--2---:R-:W-:Y:S01]  /*40d0*/  F2FP.BF16.F32.PACK_AB R155, R183, R182 ;  /* 0x000000b6b79b723e */ /* 0x004fe200000010ff */
        /* <DEDUP_REMOVED lines=19> */
[----:B0-----:R-:W-:Y:S01]  /*4210*/  F2FP.BF16.F32.PACK_AB R155, R189, R187 ;  /* 0x000000bbbd9b723e */ /* 0x001fe200000010ff */
        /* <DEDUP_REMOVED lines=46> */
[C---:B-1----:R-:W-:Y:S01]  /*4500*/  F2FP.BF16.F32.PACK_AB R153, R169.reuse, R170 ;  /* 0x000000aaa999723e */ /* 0x042fe200000010ff */
[----:B------:R-:W-:Y:S01]  /*4510*/  FADD.FTZ R170, R170, R191 ;  /* 0x000000bfaaaa7221 */ /* 0x000fe20000010000 */
[----:B------:R-:W-:Y:S01]  /*4520*/  F2FP.BF16.F32.PACK_AB R154, R168, R167 ;  /* 0x000000a7a89a723e */ /* 0x000fe200000010ff */
[----:B------:R-:W-:Y:S01]  /*4530*/  FADD.FTZ R166, R166, R197 ;  /* 0x000000c5a6a67221 */ /* 0x000fe20000010000 */
[----:B--2---:R-:W-:Y:S01]  /*4540*/  F2FP.BF16.F32.PACK_AB R155, R172, R171 ;  /* 0x000000abac9b723e */ /* 0x004fe200000010ff */
[----:B------:R-:W-:-:S02]  /*4550*/  FADD.FTZ R170, R169, R170 ;  /* 0x000000aaa9aa7221 */ /* 0x000fc40000010000 */
[----:B------:R-:W-:Y:S01]  /*4560*/  FADD.FTZ R167, R167, R166 ;  /* 0x000000a6a7a77221 */ /* 0x000fe20000010000 */
[----:B------:R-:W-:Y:S01]  /*4570*/  WARPGROUP.ARRIVE ;  /* 0x00000000000079c5 */ /* 0x000fe20000000000 */
[----:B------:R-:W-:-:S04]  /*4580*/  FADD.FTZ R171, R171, R170 ;  /* 0x000000aaabab7221 */ /* 0x000fc80000010000 */
[----:B------:R-:W-:-:S08]  /*4590*/  FADD.FTZ R12, R172, R171 ;  /* 0x000000abac0c7221 */ /* 0x000fd00000010000 */
[----:B------:R-:W-:Y:S03]  /*45a0*/  HGMMA.64x256x16.F32.BF16 R24, R152, gdesc[UR8].tnspB, R24, gsb0 ;  /* 0x43e0000898187df0 */ /* 0x000fe60008001818 */
[----:B------:R-:W-:Y:S02]  /*45b0*/  WARPGROUP.DEPBAR.LE gsb0, 0x0 ;  /* 0x00008000000079c5 */ /* 0x000fe40000010000 */
[----:B------:R-:W0:Y:S01]  /*45c0*/  @P1 LDC R153, c[0x0][0x44c] ;  /* 0x00011300ff991b82 */ /* 0x000e220000000800 */
[----:B------:R-:W-:-:S07]  /*45d0*/  IMAD.U32 R152, RZ, RZ, UR38 ;  /* 0x00000026ff987e24 */ /* 0x000fce000f8e00ff */
[----:B------:R-:W1:Y:S01]  /*45e0*/  @P1 LDC R154, c[0x0][0x450] ;  /* 0x00011400ff9a1b82 */ /* 0x000e620000000800 */
[----:B------:R2:W-:Y:S01]  /*45f0*/  @!P2 SYNCS.ARRIVE.TRANS64.RED.A1T0 RZ, [R0+URZ], RZ ;  /* 0x000000ff00ffa9a7 */ /* 0x0005e2000810043f */
[----:B0-----:R-:W-:-:S05]  /*4600*/  @P1 IMAD.HI.U32 R153, R153, UR38, RZ ;  /* 0x0000002699991c27 */ /* 0x001fca000f8e00ff */
[----:B-1----:R-:W-:-:S05]  /*4610*/  @P1 SHF.R.U32.HI R152, RZ, R154, R153 ;  /* 0x0000009aff981219 */ /* 0x002fca0000011699 */
[----:B------:R-:W-:-:S04]  /*4620*/  IMAD.IADD R13, R13, 0x1, R152 ;  /* 0x000000010d0d7824 */ /* 0x000fc800078e0298 */
[----:B------:R-:W-:-:S05]  /*4630*/  IMAD.HI R13, R13, 0x2aaaaaab, RZ ;  /* 0x2aaaaaab0d0d7827 */ /* 0x000fca00078e02ff */
[----:B--2---:R-:W-:-:S04]  /*4640*/  SHF.R.U32.HI R0, RZ, 0x1f, R13 ;  /* 0x0000001fff007819 */ /* 0x004fc8000001160d */
[----:B------:R-:W-:Y:S01]  /*4650*/  LEA.HI.SX32 R0, R13, R0, 0x1c ;  /* 0x000000000d007211 */ /* 0x000fe200078fe2ff */
[----:B------:R-:W-:-:S03]  /*4660*/  VIADD R13, R156, 0xfffffffe ;  /* 0xfffffffe9c0d7836 */ /* 0x000fc60000000000 */
[----:B------:R-:W-:Y:S01]  /*4670*/  VIMNMX R208, RZ, R0, !PT ;  /* 0x00000000ffd07248 */ /* 0x000fe20007fe0100 */
[----:B------:R-:W-:-:S03]  /*4680*/  FADD.FTZ R0, R168, R167 ;  /* 0x000000a7a8007221 */ /* 0x000fc60000010000 */
[----:B------:R-:W-:-:S13]  /*4690*/  ISETP.GE.AND P3, PT, R13, R208, PT ;  /* 0x000000d00d00720c */ /* 0x000fda0003f66270 */
[----:B------:R-:W-:Y:S05]  /*46a0*/  @!P3 BRA `(.L_x_4371) ;  /* 0x00000030001cb947 */ /* 0x000fea0003800000 */
[----:B------:R-:W-:Y:S02]  /*46b0*/  IMAD.MOV.U32 R210, RZ, RZ, R21 ;  /* 0x000000ffffd27224 */ /* 0x000fe400078e0015 */
[----:B------:R-:W-:-:S07]  /*46c0*/  IMAD.MOV.U32 R209, RZ, RZ, R20 ;  /* 0x000000ffffd17224 */ /* 0x000fce00078e0014 */
.L_x_4380:
[----:B------:R-:W-:-:S04]  /*46d0*/  UIADD3 UR36, UR36, 0x1, URZ ;  /* 0x0000000124247890 */ /* 0x000fc8000fffe03f */
[----:B------:R-:W-:-:S04]  /*46e0*/  UISETP.NE.AND UP0, UPT, UR36, 0x2, UPT ;  /* 0x000000022400788c */ /* 0x000fc8000bf05270 */
[----:B------:R-:W-:Y:S02]  /*46f0*/  USEL UR4, URZ, 0x1, UP0 ;  /* 0x000000013f047887 */ /* 0x000fe40008000000 */
[----:B------:R-:W-:Y:S02]  /*4700*/  USEL UR36, UR36, URZ, UP0 ;  /* 0x0000003f24247287 */ /* 0x000fe40008000000 */
[----:B------:R-:W-:Y:S01]  /*4710*/  ULOP3.LUT UR37, UR37, UR4, URZ, 0x3c, !UPT ;  /* 0x0000000425257292 */ /* 0x000fe2000f8e3c3f */
[----:B0-----:R-:W-:Y:S11]  /*4720*/  @!P0 BRA `(.L_x_4372) ;  /* 0x0000000000048947 */ /* 0x001ff60003800000 */
[----:B------:R-:W-:Y:S01]  /*4730*/  BPT.TRAP 0x1 ;  /* 0x000000040000795c */ /* 0x000fe20000300000 */
.L_x_4372:
        /* <DEDUP_REMOVED lines=9> */
.L_x_4373:
[----:B-1----:R-:W-:Y:S05]  /*47d0*/  @P3 BRA `(.L_x_4374) ;  /* 0x0000000000083947 */ /* 0x002fea0003800000 */
[----:B------:R-:W1:Y:S02]  /*47e0*/  SYNCS.PHASECHK.TRANS64.TRYWAIT P3, [UR4+0x32430], R20 ;  /* 0x03243014ff0075a7 */ /* 0x000e640008060144 */
[----:B-1----:R-:W-:Y:S05]  /*47f0*/  @!P3 BRA `(.L_x_4375) ;  /* 0x000000e000e8b947 */ /* 0x002fea0003800000 */
.L_x_4374:
[----:B------:R-:W-:Y:S01]  /*4800*/  R2UR UR52, R22 ;  /* 0x00000000163472ca */ /* 0x000fe200000e0000 */
[----:B------:R-:W-:Y:S01]  /*4810*/  UIMAD UR5, UR36, 0x300, UR60 ;  /* 0x00000300240578a4 */ /* 0x000fe2000f8e023c */
[----:B------:R-:W-:Y:S01]  /*4820*/  R2UR UR53, R23 ;  /* 0x00000000173572ca */ /* 0x000fe200000e0000 */
[----:B------:R-:W-:Y:S01]  /*4830*/  WARPGROUP.ARRIVE ;  /* 0x00000000000079c5 */ /* 0x000fe20000000000 */
        /* <DEDUP_REMOVED lines=27> */
.L_x_4376:
[----:B------:R2:W3:Y:S01]  /*49f0*/  SYNCS.PHASECHK.TRANS64.TRYWAIT P3, [UR4+0x32450], R20 ;  /* 0x03245014ff0075a7 */ /* 0x0004e20008060144 */
[----:B------:R-:W-:Y:S05]  /*4a00*/  @!P0 BRA `(.L_x_4377) ;  /* 0x0000000000048947 */ /* 0x000fea0003800000 */
[----:B------:R-:W-:Y:S01]  /*4a10*/  BPT.TRAP 0x1 ;  /* 0x000000040000795c */ /* 0x000fe20000300000 */
.L_x_4377:
[----:B---3--:R-:W-:Y:S05]  /*4a20*/  @P3 BRA `(.L_x_4378) ;  /* 0x0000000000083947 */ /* 0x008fea0003800000 */
[----:B------:R-:W3:Y:S02]  /*4a30*/  SYNCS.PHASECHK.TRANS64.TRYWAIT P3, [UR4+0x32450], R20 ;  /* 0x03245014ff0075a7 */ /* 0x000ee40008060144 */
[----:B---3--:R-:W-:Y:S05]  /*4a40*/  @!P3 BRA `(.L_x_4379) ;  /* 0x000000e0006cb947 */ /* 0x008fea0003800000 */
.L_x_4378:
[----:B------:R-:W-:Y:S01]  /*4a50*/  R2UR UR52, R10 ;  /* 0x000000000a3472ca */ /* 0x000fe200000e0000 */
[----:B------:R-:W-:Y:S01]  /*4a60*/  UIMAD UR5, UR36, 0xc00, UR39 ;  /* 0x00000c00240578a4 */ /* 0x000fe2000f8e0227 */
[----:B------:R-:W-:Y:S01]  /*4a70*/  R2UR UR53, R11 ;  /* 0x000000000b3572ca */ /* 0x000fe200000e0000 */
[----:B------:R-:W-:Y:S01]  /*4a80*/  WARPGROUP.ARRIVE ;  /* 0x00000000000079c5 */ /* 0x000fe20000000000 */
[----:B------:R-:W-:Y:S01]  /*4a90*/  UMOV UR55, 0x40000040 ;  /* 0x4000004000377882 */ /* 0x000fe20000000000 */
[----:B------:R-:W-:Y:S01]  /*4aa0*/  UIADD3 UR10, UR5, 0x302, URZ ;  /* 0x00000302050a7890 */ /* 0x000fe2000fffe03f */
[----:B------:R-:W3:Y:S01]  /*4ab0*/  @P1 LDC R211, c[0x0][0x44c] ;  /* 0x00011300ffd31b82 */ /* 0x000ee20000000800 */
[----:B------:R-:W-:Y:S01]  /*4ac0*/  UMOV UR11, 0x40000040 ;  /* 0x40000040000b7882 */ /* 0x000fe20000000000 */
[----:B------:R-:W-:Y:S01]  /*4ad0*/  UMOV UR54, UR5 ;  /* 0x0000000500367c82 */ /* 0x000fe20008000000 */
[----:B------:R-:W-:Y:S01]  /*4ae0*/  UIADD3 UR14, UR5, 0x304, URZ ;  /* 0x00000304050e7890 */ /* 0x000fe2000fffe03f */
[----:B------:R-:W-:Y:S01]  /*4af0*/  VIADD R212, R201, UR38 ;  /* 0x00000026c9d47c36 */ /* 0x000fe20008000000 */
[----:B------:R-:W-:Y:S01]  /*4b00*/  UMOV UR15, 0x40000040 ;  /* 0x40000040000f7882 */ /* 0x000fe20000000000 */
[----:B------:R-:W-:Y:S01]  /*4b10*/  UIADD3 UR18, UR5, 0x306, URZ ;  /* 0x0000030605127890 */ /* 0x000fe2000fffe03f */
[----:B------:R-:W4:Y:S01]  /*4b20*/  S2R R235, SR_TID.X ;  /* 0x0000000000eb7919 */ /* 0x000f220000002100 */
[----:B------:R-:W-:Y:S01]  /*4b30*/  UMOV UR19, 0x40000040 ;  /* 0x4000004000137882 */ /* 0x000fe20000000000 */
[----:B------:R-:W-:Y:S01]  /*4b40*/  HGMMA.64x96x16.F32.BF16 R152, gdesc[UR52], R152, gsb0 ;  /* 0x01600000349879f0 */ /* 0x000fe20008001898 */
[----:B------:R-:W-:Y:S01]  /*4b50*/  R2UR UR52, R8 ;  /* 0x00000000083472ca */ /* 0x000fe200000e0000 */
[----:B------:R-:W-:Y:S01]  /*4b60*/  UIADD3 UR54, UR5, 0x2, URZ ;  /* 0x0000000205367890 */ /* 0x000fe2000fffe03f */
[----:B------:R-:W-:Y:S01]  /*4b70*/  R2UR UR53, R9 ;  /* 0x00000000093572ca */ /* 0x000fe200000e0000 */
[----:B------:R-:W-:Y:S01]  /*4b80*/  UMOV UR55, 0x40000040 ;  /* 0x4000004000377882 */ /* 0x000fe20000000000 */
[----:B------:R-:W-:Y:S01]  /*4b90*/  UIADD3 UR22, UR5, 0x600, URZ ;  /* 0x0000060005167890 */ /* 0x000fe2000fffe03f */
[----:B------:R-:W5:Y:S01]  /*4ba0*/  @P1 LDC R214, c[0x0][0x450] ;  /* 0x00011400ffd61b82 */ /* 0x000f620000000800 */
[----:B------:R-:W-:Y:S01]  /*4bb0*/  UMOV UR23, 0x40000040 ;  /* 0x4000004000177882 */ /* 0x000fe20000000000 */
[----:B------:R-:W-:Y:S01]  /*4bc0*/  UIADD3 UR26, UR5, 0x602, URZ ;  /* 0x00000602051a7890 */ /* 0x000fe2000fffe03f */
[----:B------:R-:W-:Y:S01]  /*4bd0*/  UMOV UR27, 0x40000040 ;  /* 0x40000040001b7882 */ /* 0x000fe20000000000 */
[----:B------:R-:W-:Y:S01]  /*4be0*/  UIADD3 UR30, UR5, 0x604, URZ ;  /* 0x00000604051e7890 */ /* 0x000fe2000fffe03f */
[----:B------:R-:W-:Y:S01]  /*4bf0*/  UMOV UR31, 0x40000040 ;  /* 0x40000040001f7882 */ /* 0x000fe20000000000 */
[----:B------:R-:W-:Y:S01]  /*4c00*/  UIADD3 UR34, UR5, 0x606, URZ ;  /* 0x0000060605227890 */ /* 0x000fe2000fffe03f */
[----:B---3--:R-:W-:Y:S01]  /*4c10*/  @P1 IMAD.HI.U32 R211, R212, R211, RZ ;  /* 0x000000d3d4d31227 */ /* 0x008fe200078e00ff */
[----:B------:R-:W-:Y:S01]  /*4c20*/  UMOV UR35, 0x40000040 ;  /* 0x4000004000237882 */ /* 0x000fe20000000000 */
[----:B------:R-:W-:Y:S01]  /*4c30*/  UIADD3 UR42, UR5, 0x900, URZ ;  /* 0x00000900052a7890 */ /* 0x000fe2000fffe03f */
[----:B------:R-:W-:Y:S01]  /*4c40*/  UMOV UR43, 0x40000040 ;  /* 0x40000040002b7882 */ /* 0x000fe20000000000 */
[----:B------:R-:W-:Y:S01]  /*4c50*/  UIADD3 UR46, UR5, 0x902, URZ ;  /* 0x00000902052e7890 */ /* 0x000fe2000fffe03f */
[----:B------:R-:W-:Y:S01]  /*4c60*/  UMOV UR47, 0x40000040 ;  /* 0x40000040002f7882 */ /* 0x000fe20000000000 */
[----:B------:R-:W-:Y:S01]  /*4c70*/  UIADD3 UR50, UR5, 0x904, URZ ;  /* 0x0000090405327890 */ /* 0x000fe2000fffe03f */
[----:B------:R-:W-:Y:S01]  /*4c80*/  UMOV UR51, 0x40000040 ;  /* 0x4000004000337882 */ /* 0x000fe20000000000 */
[----:B------:R-:W-:Y:S01]  /*4c90*/  ULDC UR6, c[0x0][0x288] ;  /* 0x0000a20000067ab9 */ /* 0x000fe20000000800 */
[----:B-----5:R-:W-:Y:S01]  /*4ca0*/  @P1 SHF.R.U32.HI R212, RZ, R214, R211 ;  /* 0x000000d6ffd41219 */ /* 0x020fe200000116d3 */
[----:B------:R-:W-:Y:S01]  /*4cb0*/  IMAD.MOV.U32 R214, RZ, RZ, -0x60 ;  /* 0xffffffa0ffd67424 */ /* 0x000fe200078e00ff */
[----:B------:R-:W3:Y:S01]  /*4cc0*/  LDC R211, c[0x0][0x2f0] ;  /* 0x0000bc00ffd37b82 */ /* 0x000ee20000000800 */
[----:B----4-:R-:W-:Y:S01]  /*4cd0*/  SHF.R.U32.HI R235, RZ, 0x7, R235 ;  /* 0x00000007ffeb7819 */ /* 0x010fe200000116eb */
        /* <DEDUP_REMOVED lines=17> */
[----:B------:R-:W-:Y:S01]  /*4df0*/  UIADD3 UR54, UR5, 0x300, URZ ;  /* 0x0000030005367890 */ /* 0x000fe2000fffe03f */
[----:B------:R-:W-:Y:S01]  /*4e00*/  UMOV UR55, 0x40000040 ;  /* 0x4000004000377882 */ /* 0x000fe20000000000 */
[----:B------:R-:W-:Y:S01]  /*4e10*/  UMOV UR52, UR56 ;  /* 0x0000003800347c82 */ /* 0x000fe20008000000 */
[----:B------:R-:W-:Y:S01]  /*4e20*/  UMOV UR53, UR57 ;  /* 0x0000003900357c82 */ /* 0x000fe20008000000 */
[----:B------:R-:W-:Y:S02]  /*4e30*/  WARPGROUP.DEPBAR.LE gsb0, 0x0 ;  /* 0x00008000000079c5 */ /* 0x000fe40000010000 */
[----:B------:R-:W-:-:S06]  /*4e40*/  WARPGROUP.ARRIVE ;  /* 0x00000000000079c5 */ /* 0x000fcc0000000000 */
        /* <DEDUP_REMOVED lines=41> */
[----:B012---:R-:W-:Y:S01]  /*50e0*/  FMUL.FTZ R20, R152, UR5 ;  /* 0x0000000598147c20 */ /* 0x007fe20008410000 */
        /* <DEDUP_REMOVED lines=13> */
[----:B------:R-:W0:Y:S01]  /*51c0*/  SHFL.IDX PT, R196, R212, RZ, 0x1c1f ;  /* 0x001c1fffd4c47589 */ /* 0x000e2200000e0000 */
        /* <DEDUP_REMOVED lines=10> */
[----:B------:R-:W-:Y:S01]  /*5270*/  IMAD R197, R13, R214, 0x1 ;  /* 0x000000010dc57424 */ /* 0x000fe200078e02d6 */
[----:B------:R-:W1:Y:S01]  /*5280*/  MUFU.TANH R20, R20 ;  /* 0x0000001400147308 */ /* 0x000e620000002400 */
[----:B------:R-:W-:Y:S01]  /*5290*/  FMUL.FTZ R170, R170, UR5 ;  /* 0x00000005aaaa7c20 */ /* 0x000fe20008410000 */
[----:B------:R-:W2:Y:S01]  /*52a0*/  SHFL.IDX PT, R212, R212, 0x1, 0x1c1f ;  /* 0x003c1f00d4d47f89 */ /* 0x000ea200000e0000 */
[----:B------:R-:W-:-:S02]  /*52b0*/  IMAD R214, R202, -0x2, R197 ;  /* 0xfffffffecad67824 */ /* 0x000fc400078e02c5 */
[----:B------:R-:W-:Y:S01]  /*52c0*/  FMUL.FTZ R217, R171, UR5 ;  /* 0x00000005abd97c20 */ /* 0x000fe20008410000 */
[----:B------:R-:W-:Y:S01]  /*52d0*/  FMUL.FTZ R167, R167, UR5 ;  /* 0x00000005a7a77c20 */ /* 0x000fe20008410000 */
[----:B------:R-:W-:Y:S01]  /*52e0*/  FMUL.FTZ R197, R175, UR5 ;  /* 0x00000005afc57c20 */ /* 0x000fe20008410000 */
[----:B---3--:R-:W-:Y:S01]  /*52f0*/  IMAD R211, R211, UR61, R214 ;  /* 0x0000003dd3d37c24 */ /* 0x008fe2000f8e02d6 */
[----:B------:R-:W-:Y:S01]  /*5300*/  MUFU.TANH R21, R21 ;  /* 0x0000001500157308 */ /* 0x000fe20000002400 */
[----:B------:R-:W-:Y:S01]  /*5310*/  FMUL.FTZ R154, R154, UR5 ;  /* 0x000000059a9a7c20 */ /* 0x000fe20008410000 */
[----:B------:R-:W-:Y:S01]  /*5320*/  FMUL.FTZ R158, R158, UR5 ;  /* 0x000000059e9e7c20 */ /* 0x000fe20008410000 */
[----:B------:R-:W-:Y:S01]  /*5330*/  FMUL.FTZ R155, R155, UR5 ;  /* 0x000000059b9b7c20 */ /* 0x000fe20008410000 */
[--C-:B0-----:R-:W-:Y:S01]  /*5340*/  IADD3 R196, R196, -UR6, R211.reuse ;  /* 0x80000006c4c47c10 */ /* 0x101fe2000fffe0d3 */
[----:B------:R-:W-:Y:S01]  /*5350*/  FMUL.FTZ R159, R159, UR5 ;  /* 0x000000059f9f7c20 */ /* 0x000fe20008410000 */
[----:B------:R-:W-:Y:S01]  /*5360*/  FMUL.FTZ R162, R162, UR5 ;  /* 0x00000005a2a27c20 */ /* 0x000fe20008410000 */
[----:B------:R-:W-:Y:S01]  /*5370*/  FMUL.FTZ R220, R174, UR5 ;  /* 0x00000005aedc7c20 */ /* 0x000fe20008410000 */
[----:B------:R-:W0:Y:S01]  /*5380*/  MUFU.TANH R152, R152 ;  /* 0x0000009800987308 */ /* 0x000e220000002400 */
[C---:B------:R-:W-:Y:S01]  /*5390*/  ISETP.GT.AND P6, PT, R196.reuse, RZ, PT ;  /* 0x000000ffc400720c */ /* 0x040fe20003fc4270 */
[----:B------:R-:W-:Y:S01]  /*53a0*/  FMUL.FTZ R163, R163, UR5 ;  /* 0x00000005a3a37c20 */ /* 0x000fe20008410000 */
[----:B------:R-:W-:Y:S01]  /*53b0*/  ISETP.GT.AND P5, PT, R196, 0x1, PT ;  /* 0x00000001c400780c */ /* 0x000fe20003fa4270 */
[----:B------:R-:W-:Y:S01]  /*53c0*/  FMUL.FTZ R166, R166, UR5 ;  /* 0x00000005a6a67c20 */ /* 0x000fe20008410000 */
[----:B------:R-:W-:Y:S01]  /*53d0*/  ISETP.GT.AND P3, PT, R196, 0x8, PT ;  /* 0x00000008c400780c */ /* 0x000fe20003f64270 */
[----:B------:R-:W-:Y:S01]  /*53e0*/  FMUL.FTZ R178, R178, UR5 ;  /* 0x00000005b2b27c20 */ /* 0x000fe20008410000 */
[----:B------:R-:W-:Y:S01]  /*53f0*/  ISETP.GT.AND P4, PT, R196, 0x9, PT ;  /* 0x00000009c400780c */ /* 0x000fe20003f84270 */
[----:B------:R-:W3:Y:S01]  /*5400*/  MUFU.TANH R153, R153 ;  /* 0x0000009900997308 */ /* 0x000ee20000002400 */
[----:B-1----:R-:W-:Y:S01]  /*5410*/  FSEL R171, R20, -INF , P6 ;  /* 0xff80000014ab7808 */ /* 0x002fe20003000000 */
[----:B------:R-:W-:Y:S01]  /*5420*/  FMUL.FTZ R179, R179, UR5 ;  /* 0x00000005b3b37c20 */ /* 0x000fe20008410000 */
[----:B------:R-:W-:Y:S01]  /*5430*/  ISETP.GT.AND P6, PT, R196, 0x10, PT ;  /* 0x00000010c400780c */ /* 0x000fe20003fc4270 */
[----:B------:R-:W-:Y:S01]  /*5440*/  FMUL.FTZ R182, R182, UR5 ;  /* 0x00000005b6b67c20 */ /* 0x000fe20008410000 */
[----:B--2---:R-:W-:Y:S01]  /*5450*/  IADD3 R174, R212, -UR6, R211 ;  /* 0x80000006d4ae7c10 */ /* 0x004fe2000fffe0d3 */
[----:B------:R-:W-:Y:S01]  /*5460*/  FMUL.FTZ R183, R183, UR5 ;  /* 0x00000005b7b77c20 */ /* 0x000fe20008410000 */
[----:B------:R-:W-:Y:S01]  /*5470*/  FMUL.FTZ R186, R186, UR5 ;  /* 0x00000005baba7c20 */ /* 0x000fe20008410000 */
[----:B------:R-:W1:Y:S01]  /*5480*/  MUFU.TANH R156, R156 ;  /* 0x0000009c009c7308 */ /* 0x000e620000002400 */
[----:B0-----:R-:W-:Y:S01]  /*5490*/  FSEL R152, R152, -INF , P3 ;  /* 0xff80000098987808 */ /* 0x001fe20001800000 */
        /* <DEDUP_REMOVED lines=11> */
[----:B------:R-:W-:-:S03]  /*5550*/  ULDC UR6, c[0x0][0xa80] ;  /* 0x0002a00000067ab9 */ /* 0x000fc60000000800 */
[----:B------:R-:W0:Y:S01]  /*5560*/  MUFU.TANH R160, R160 ;  /* 0x000000a000a07308 */ /* 0x000e220000002400 */
[----:B-1----:R-:W-:Y:S02]  /*5570*/  FSEL R156, R156, -INF , P6 ;  /* 0xff8000009c9c7808 */ /* 0x002fe40003000000 */
[----:B------:R-:W-:-:S05]  /*5580*/  ISETP.GT.AND P6, PT, R196, 0x20, PT ;  /* 0x00000020c400780c */ /* 0x000fca0003fc4270 */
[----:B------:R-:W1:Y:S08]  /*5590*/  MUFU.TANH R161, R161 ;  /* 0x000000a100a17308 */ /* 0x000e700000002400 */
[----:B------:R-:W2:Y:S01]  /*55a0*/  MUFU.TANH R164, R164 ;  /* 0x000000a400a47308 */ /* 0x000ea20000002400 */
[----:B0-----:R-:W-:Y:S02]  /*55b0*/  FSEL R160, R160, -INF , P3 ;  /* 0xff800000a0a07808 */ /* 0x001fe40001800000 */
[----:B------:R-:W-:-:S05]  /*55c0*/  ISETP.GT.AND P3, PT, R196, 0x28, PT ;  /* 0x00000028c400780c */ /* 0x000fca0003f64270 */
[----:B------:R-:W-:Y:S01]  /*55d0*/  MUFU.TANH R165, R165 ;  /* 0x000000a500a57308 */ /* 0x000fe20000002400 */
[----:B-1----:R-:W-:Y:S02]  /*55e0*/  FSEL R161, R161, -INF , P4 ;  /* 0xff800000a1a17808 */ /* 0x002fe40002000000 */
[----:B------:R-:W-:-:S05]  /*55f0*/  ISETP.GT.AND P4, PT, R196, 0x29, PT ;  /* 0x00000029c400780c */ /* 0x000fca0003f84270 */
[----:B------:R-:W0:Y:S01]  /*5600*/  MUFU.TANH R168, R168 ;  /* 0x000000a800a87308 */ /* 0x000e220000002400 */
[----:B--2---:R-:W-:Y:S02]  /*5610*/  FSEL R164, R164, -INF , P6 ;  /* 0xff800000a4a47808 */ /* 0x004fe40003000000 */
        /* <DEDUP_REMOVED lines=12> */
[----:B------:R2:W-:Y:S01]  /*56e0*/  MUFU.TANH R20, R170 ;  /* 0x000000aa00147308 */ /* 0x0005e20000002400 */
[----:B0-----:R-:W-:Y:S02]  /*56f0*/  FSEL R176, R176, -INF , P3 ;  /* 0xff800000b0b07808 */ /* 0x001fe40001800000 */
[----:B------:R-:W-:-:S05]  /*5700*/  ISETP.GT.AND P3, PT, R196, 0x48, PT ;  /* 0x00000048c400780c */ /* 0x000fca0003f64270 */
[----:B------:R-:W0:Y:S01]  /*5710*/  MUFU.TANH R180, R180 ;  /* 0x000000b400b47308 */ /* 0x000e220000002400 */
[----:B--2---:R-:W-:Y:S02]  /*5720*/  FSEL R170, R21, -INF , P5 ;  /* 0xff80000015aa7808 */ /* 0x004fe40002800000 */
[C---:B------:R-:W-:Y:S02]  /*5730*/  ISETP.GT.AND P5, PT, R196.reuse, 0x11, PT ;  /* 0x00000011c400780c */ /* 0x040fe40003fa4270 */
[----:B------:R-:W-:Y:S02]  /*5740*/  FMNMX.FTZ R21, R171, R209, !PT ;  /* 0x000000d1ab157209 */ /* 0x000fe40007810000 */
[----:B-1----:R-:W-:Y:S01]  /*5750*/  FSEL R177, R177, -INF , P4 ;  /* 0xff800000b1b17808 */ /* 0x002fe20002000000 */
[----:B------:R-:W-:Y:S01]  /*5760*/  MUFU.TANH R181, R181 ;  /* 0x000000b500b57308 */ /* 0x000fe20000002400 */
[----:B------:R-:W-:Y:S02]  /*5770*/  ISETP.GT.AND P4, PT, R196, 0x49, PT ;  /* 0x00000049c400780c */ /* 0x000fe40003f84270 */
[----:B------:R-:W-:-:S05]  /*5780*/  FMNMX.FTZ R21, R170, R21, !PT ;  /* 0x00000015aa157209 */ /* 0x000fca0007810000 */
[----:B------:R-:W1:Y:S01]  /*5790*/  MUFU.TANH R184, R184 ;  /* 0x000000b800b87308 */ /* 0x000e620000002400 */
[----:B0-----:R-:W-:Y:S02]  /*57a0*/  FSEL R180, R180, -INF , P6 ;  /* 0xff800000b4b47808 */ /* 0x001fe40003000000 */
[----:B------:R-:W-:-:S05]  /*57b0*/  ISETP.GT.AND P6, PT, R196, 0x50, PT ;  /* 0x00000050c400780c */ /* 0x000fca0003fc4270 */
[----:B------:R-:W0:Y:S08]  /*57c0*/  MUFU.TANH R185, R185 ;  /* 0x000000b900b97308 */ /* 0x000e300000002400 */
[----:B------:R2:W-:Y:S01]  /*57d0*/  MUFU.TANH R175, R167 ;  /* 0x000000a700af7308 */ /* 0x0005e20000002400 */
[----:B-1----:R-:W-:Y:S02]  /*57e0*/  FSEL R184, R184, -INF , P3 ;  /* 0xff800000b8b87808 */ /* 0x002fe40001800000 */
[----:B------:R-:W-:-:S05]  /*57f0*/  ISETP.GT.AND P3, PT, R196, 0x58, PT ;  /* 0x00000058c400780c */ /* 0x000fca0003f64270 */
[----:B------:R-:W1:Y:S01]  /*5800*/  MUFU.TANH R188, R188 ;  /* 0x000000bc00bc7308 */ /* 0x000e620000002400 */
[----:B--2---:R-:W-:Y:S02]  /*5810*/  FSEL R167, R157, -INF , P5 ;  /* 0xff8000009da77808 */ /* 0x004fe40002800000 */
[C---:B------:R-:W-:Y:S02]  /*5820*/  ISETP.GT.AND P5, PT, R196.reuse, 0x21, PT ;  /* 0x00000021c400780c */ /* 0x040fe40003fa4270 */
[----:B0-----:R-:W-:Y:S02]  /*5830*/  FSEL R185, R185, -INF , P4 ;  /* 0xff800000b9b97808 */ /* 0x001fe40002000000 */
[----:B------:R-:W-:Y:S01]  /*5840*/  FSEL R165, R165, -INF , P5 ;  /* 0xff800000a5a57808 */ /* 0x000fe20002800000 */
[----:B------:R-:W0:Y:S01]  /*5850*/  MUFU.TANH R192, R192 ;  /* 0x000000c000c07308 */ /* 0x000e220000002400 */
[C---:B------:R-:W-:Y:S02]  /*5860*/  ISETP.GT.AND P5, PT, R196.reuse, 0x31, PT ;  /* 0x00000031c400780c */ /* 0x040fe40003fa4270 */
[----:B------:R-:W-:-:S02]  /*5870*/  ISETP.GT.AND P4, PT, R196, 0x59, PT ;  /* 0x00000059c400780c */ /* 0x000fc40003f84270 */
[----:B------:R-:W-:Y:S02]  /*5880*/  FSEL R173, R173, -INF , P5 ;  /* 0xff800000adad7808 */ /* 0x000fe40002800000 */
[----:B------:R-:W-:Y:S01]  /*5890*/  ISETP.GT.AND P5, PT, R196, 0x41, PT ;  /* 0x00000041c400780c */ /* 0x000fe20003fa4270 */
[----:B------:R-:W2:Y:S01]  /*58a0*/  MUFU.TANH R189, R189 ;  /* 0x000000bd00bd7308 */ /* 0x000ea20000002400 */
[----:B-1----:R-:W-:Y:S02]  /*58b0*/  FSEL R188, R188, -INF , P6 ;  /* 0xff800000bcbc7808 */ /* 0x002fe40003000000 */
[----:B------:R-:W-:Y:S02]  /*58c0*/  FSEL R181, R181, -INF , P5 ;  /* 0xff800000b5b57808 */ /* 0x000fe40002800000 */
[----:B------:R-:W-:Y:S02]  /*58d0*/  ISETP.GT.AND P5, PT, R196, 0x51, PT ;  /* 0x00000051c400780c */ /* 0x000fe40003fa4270 */
[----:B------:R-:W-:Y:S01]  /*58e0*/  FMNMX.FTZ R196, R152, R21, !PT ;  /* 0x0000001598c47209 */ /* 0x000fe20007810000 */
[----:B------:R-:W1:Y:S01]  /*58f0*/  MUFU.TANH R193, R193 ;  /* 0x000000c100c17308 */ /* 0x000e620000002400 */
[----:B------:R-:W-:-:S02]  /*5900*/  ISETP.GT.AND P6, PT, R174, RZ, PT ;  /* 0x000000ffae00720c */ /* 0x000fc40003fc4270 */
[----:B------:R-:W-:Y:S02]  /*5910*/  FMNMX.FTZ R21, R153, R196, !PT ;  /* 0x000000c499157209 */ /* 0x000fe40007810000 */
[----:B0-----:R-:W-:Y:S02]  /*5920*/  FSEL R192, R192, -INF , P3 ;  /* 0xff800000c0c07808 */ /* 0x001fe40001800000 */
[C---:B------:R-:W-:Y:S01]  /*5930*/  ISETP.GT.AND P3, PT, R174.reuse, 0x8, PT ;  /* 0x00000008ae00780c */ /* 0x040fe20003f64270 */
[----:B------:R-:W0:Y:S01]  /*5940*/  MUFU.TANH R154, R154 ;  /* 0x0000009a009a7308 */ /* 0x000e220000002400 */
[----:B--2---:R-:W-:Y:S02]  /*5950*/  FSEL R189, R189, -INF , P5 ;  /* 0xff800000bdbd7808 */ /* 0x004fe40002800000 */
[----:B------:R-:W-:Y:S02]  /*5960*/  ISETP.GT.AND P5, PT, R174, 0x1, PT ;  /* 0x00000001ae00780c */ /* 0x000fe40003fa4270 */
[----:B------:R-:W-:-:S03]  /*5970*/  FMNMX.FTZ R212, R156, R21, !PT ;  /* 0x000000159cd47209 */ /* 0x000fc60007810000 */
[----:B------:R-:W2:Y:S01]  /*5980*/  MUFU.TANH R158, R158 ;  /* 0x0000009e009e7308 */ /* 0x000ea20000002400 */
[----:B-1----:R-:W-:Y:S02]  /*5990*/  FSEL R193, R193, -INF , P4 ;  /* 0xff800000c1c17808 */ /* 0x002fe40002000000 */
[----:B------:R-:W-:-:S05]  /*59a0*/  ISETP.GT.AND P4, PT, R174, 0x9, PT ;  /* 0x00000009ae00780c */ /* 0x000fca0003f84270 */
[----:B------:R-:W1:Y:S01]  /*59b0*/  MUFU.TANH R155, R155 ;  /* 0x0000009b009b7308 */ /* 0x000e620000002400 */
[----:B0-----:R-:W-:Y:S02]  /*59c0*/  FSEL R157, R154, -INF , P6 ;  /* 0xff8000009a9d7808 */ /* 0x001fe40003000000 */
[----:B------:R-:W-:-:S05]  /*59d0*/  ISETP.GT.AND P6, PT, R174, 0x10, PT ;  /* 0x00000010ae00780c */ /* 0x000fca0003fc4270 */
[----:B------:R-:W0:Y:S01]  /*59e0*/  MUFU.TANH R159, R159 ;  /* 0x0000009f009f7308 */ /* 0x000e220000002400 */
[----:B--2---:R-:W-:Y:S02]  /*59f0*/  FSEL R154, R158, -INF , P3 ;  /* 0xff8000009e9a7808 */ /* 0x004fe40001800000 */
[----:B------:R-:W-:Y:S02]  /*5a00*/  FMNMX.FTZ R158, R157, R210, !PT ;  /* 0x000000d29d9e7209 */ /* 0x000fe40007810000 */
[----:B------:R-:W-:-:S03]  /*5a10*/  ISETP.GT.AND P3, PT, R174, 0x18, PT ;  /* 0x00000018ae00780c */ /* 0x000fc60003f64270 */
[----:B------:R-:W2:Y:S01]  /*5a20*/  MUFU.TANH R162, R162 ;  /* 0x000000a200a27308 */ /* 0x000ea20000002400 */
[----:B-1----:R-:W-:Y:S02]  /*5a30*/  FSEL R155, R155, -INF , P5 ;  /* 0xff8000009b9b7808 */ /* 0x002fe40002800000 */
[----:B------:R-:W-:Y:S02]  /*5a40*/  ISETP.GT.AND P5, PT, R174, 0x11, PT ;  /* 0x00000011ae00780c */ /* 0x000fe40003fa4270 */
[----:B------:R-:W-:-:S03]  /*5a50*/  FMNMX.FTZ R21, R155, R158, !PT ;  /* 0x0000009e9b157209 */ /* 0x000fc60007810000 */
[----:B------:R-:W1:Y:S01]  /*5a60*/  MUFU.TANH R163, R163 ;  /* 0x000000a300a37308 */ /* 0x000e620000002400 */
[----:B0-----:R-:W-:Y:S02]  /*5a70*/  FSEL R223, R159, -INF , P4 ;  /* 0xff8000009fdf7808 */ /* 0x001fe40002000000 */
[----:B------:R-:W-:Y:S02]  /*5a80*/  FMNMX.FTZ R159, R167, R212, !PT ;  /* 0x000000d4a79f7209 */ /* 0x000fe40007810000 */
[----:B------:R-:W-:Y:S02]  /*5a90*/  FMNMX.FTZ R158, R154, R21, !PT ;  /* 0x000000159a9e7209 */ /* 0x000fe40007810000 */
[----:B------:R-:W-:Y:S01]  /*5aa0*/  ISETP.GT.AND P4, PT, R174, 0x19, PT ;  /* 0x00000019ae00780c */ /* 0x000fe20003f84270 */
[----:B------:R-:W0:Y:S01]  /*5ab0*/  MUFU.TANH R166, R166 ;  /* 0x000000a600a67308 */ /* 0x000e220000002400 */
[----:B--2---:R-:W-:Y:S02]  /*5ac0*/  FSEL R196, R162, -INF , P6 ;  /* 0xff800000a2c47808 */ /* 0x004fe40003000000 */
[----:B------:R-:W-:-:S02]  /*5ad0*/  FMNMX.FTZ R162, R160, R159, !PT ;  /* 0x0000009fa0a27209 */ /* 0x000fc40007810000 */
[----:B------:R-:W-:Y:S02]  /*5ae0*/  FMNMX.FTZ R21, R223, R158, !PT ;  /* 0x0000009edf157209 */ /* 0x000fe40007810000 */
[----:B------:R-:W-:Y:S01]  /*5af0*/  FMNMX.FTZ R159, R161, R162, !PT ;  /* 0x000000a2a19f7209 */ /* 0x000fe20007810000 */
[----:B------:R-:W2:Y:S01]  /*5b00*/  MUFU.TANH R217, R217 ;  /* 0x000000d900d97308 */ /* 0x000ea20000002400 */
[----:B-1----:R-:W-:Y:S02]  /*5b10*/  FSEL R213, R163, -INF , P5 ;  /* 0xff800000a3d57808 */ /* 0x002fe40002800000 */
[----:B------:R-:W-:Y:S02]  /*5b20*/  FMNMX.FTZ R162, R164, R159, !PT ;  /* 0x0000009fa4a27209 */ /* 0x000fe40007810000 */
[----:B------:R-:W-:Y:S02]  /*5b30*/  FMNMX.FTZ R158, R196, R21, !PT ;  /* 0x00000015c49e7209 */ /* 0x000fe40007810000 */
[----:B------:R-:W-:Y:S01]  /*5b40*/  FMNMX.FTZ R159, R165, R162, !PT ;  /* 0x000000a2a59f7209 */ /* 0x000fe20007810000 */
[----:B------:R-:W1:Y:S01]  /*5b50*/  MUFU.TANH R220, R220 ;  /* 0x000000dc00dc7308 */ /* 0x000e620000002400 */
[----:B0-----:R-:W-:-:S02]  /*5b60*/  FSEL R216, R166, -INF , P3 ;  /* 0xff800000a6d87808 */ /* 0x001fc40001800000 */
[----:B------:R-:W-:Y:S02]  /*5b70*/  FMNMX.FTZ R21, R213, R158, !PT ;  /* 0x0000009ed5157209 */ /* 0x000fe40007810000 */
[----:B------:R-:W-:Y:S02]  /*5b80*/  FMNMX.FTZ R158, R168, R159, !PT ;  /* 0x0000009fa89e7209 */ /* 0x000fe40007810000 */
[----:B------:R-:W-:Y:S01]  /*5b90*/  ISETP.GT.AND P6, PT, R174, 0x20, PT ;  /* 0x00000020ae00780c */ /* 0x000fe20003fc4270 */
[----:B------:R-:W0:Y:S01]  /*5ba0*/  MUFU.TANH R197, R197 ;  /* 0x000000c500c57308 */ /* 0x000e220000002400 */
[----:B------:R-:W-:Y:S02]  /*5bb0*/  FSEL R222, R175, -INF , P4 ;  /* 0xff800000afde7808 */ /* 0x000fe40002000000 */
[----:B------:R-:W-:Y:S02]  /*5bc0*/  FMNMX.FTZ R21, R216, R21, !PT ;  /* 0x00000015d8157209 */ /* 0x000fe40007810000 */
[----:B------:R-:W-:-:S02]  /*5bd0*/  FMNMX.FTZ R159, R169, R158, !PT ;  /* 0x0000009ea99f7209 */ /* 0x000fc40007810000 */
[----:B------:R-:W-:Y:S01]  /*5be0*/  ISETP.GT.AND P5, PT, R174, 0x21, PT ;  /* 0x00000021ae00780c */ /* 0x000fe20003fa4270 */
[----:B------:R-:W3:Y:S01]  /*5bf0*/  MUFU.TANH R178, R178 ;  /* 0x000000b200b27308 */ /* 0x000ee20000002400 */
[----:B------:R-:W-:Y:S02]  /*5c00*/  FSEL R214, R20, -INF , P6 ;  /* 0xff80000014d67808 */ /* 0x000fe40003000000 */
[----:B------:R-:W-:Y:S02]  /*5c10*/  FMNMX.FTZ R21, R222, R21, !PT ;  /* 0x00000015de157209 */ /* 0x000fe40007810000 */
[----:B------:R-:W-:Y:S02]  /*5c20*/  FMNMX.FTZ R162, R172, R159, !PT ;  /* 0x0000009faca27209 */ /* 0x000fe40007810000 */
[----:B------:R-:W-:Y:S01]  /*5c30*/  ISETP.GT.AND P3, PT, R174, 0x28, PT ;  /* 0x00000028ae00780c */ /* 0x000fe20003f64270 */
[----:B------:R-:W4:Y:S01]  /*5c40*/  MUFU.TANH R179, R179 ;  /* 0x000000b300b37308 */ /* 0x000f220000002400 */
[----:B--2---:R-:W-:-:S02]  /*5c50*/  FSEL R217, R217, -INF , P5 ;  /* 0xff800000d9d97808 */ /* 0x004fc40002800000 */
[----:B------:R-:W-:Y:S02]  /*5c60*/  FMNMX.FTZ R158, R214, R21, !PT ;  /* 0x00000015d69e7209 */ /* 0x000fe40007810000 */
[----:B------:R-:W-:Y:S02]  /*5c70*/  FMNMX.FTZ R163, R173, R162, !PT ;  /* 0x000000a2ada37209 */ /* 0x000fe40007810000 */
[----:B------:R-:W-:Y:S01]  /*5c80*/  ISETP.GT.AND P4, PT, R174, 0x29, PT ;  /* 0x00000029ae00780c */ /* 0x000fe20003f84270 */
[----:B------:R-:W2:Y:S01]  /*5c90*/  MUFU.TANH R182, R182 ;  /* 0x000000b600b67308 */ /* 0x000ea20000002400 */
[----:B-1----:R-:W-:Y:S02]  /*5ca0*/  FSEL R220, R220, -INF , P3 ;  /* 0xff800000dcdc7808 */ /* 0x002fe40001800000 */
[----:B------:R-:W-:Y:S02]  /*5cb0*/  FMNMX.FTZ R159, R217, R158, !PT ;  /* 0x0000009ed99f7209 */ /* 0x000fe40007810000 */
[----:B------:R-:W-:-:S02]  /*5cc0*/  FMNMX.FTZ R162, R176, R163, !PT ;  /* 0x000000a3b0a27209 */ /* 0x000fc40007810000 */
[----:B------:R-:W-:Y:S01]  /*5cd0*/  ISETP.GT.AND P6, PT, R174, 0x30, PT ;  /* 0x00000030ae00780c */ /* 0x000fe20003fc4270 */
[----:B------:R-:W1:Y:S01]  /*5ce0*/  MUFU.TANH R183, R183 ;  /* 0x000000b700b77308 */ /* 0x000e620000002400 */
[----:B0-----:R-:W-:Y:S02]  /*5cf0*/  FSEL R221, R197, -INF , P4 ;  /* 0xff800000c5dd7808 */ /* 0x001fe40002000000 */
[----:B------:R-:W-:Y:S02]  /*5d00*/  FMNMX.FTZ R158, R220, R159, !PT ;  /* 0x0000009fdc9e7209 */ /* 0x000fe40007810000 */
[----:B------:R-:W-:Y:S02]  /*5d10*/  FMNMX.FTZ R159, R177, R162, !PT ;  /* 0x000000a2b19f7209 */ /* 0x000fe40007810000 */
[----:B------:R-:W-:Y:S01]  /*5d20*/  ISETP.GT.AND P5, PT, R174, 0x31, PT ;  /* 0x00000031ae00780c */ /* 0x000fe20003fa4270 */
[----:B------:R-:W0:Y:S01]  /*5d30*/  MUFU.TANH R186, R186 ;  /* 0x000000ba00ba7308 */ /* 0x000e220000002400 */
[----:B---3--:R-:W-:-:S02]  /*5d40*/  FSEL R197, R178, -INF , P6 ;  /* 0xff800000b2c57808 */ /* 0x008fc40003000000 */
[----:B------:R-:W-:Y:S02]  /*5d50*/  FMNMX.FTZ R158, R221, R158, !PT ;  /* 0x0000009edd9e7209 */ /* 0x000fe40007810000 */
[----:B------:R-:W-:Y:S02]  /*5d60*/  FMNMX.FTZ R166, R180, R159, !PT ;  /* 0x0000009fb4a67209 */ /* 0x000fe40007810000 */
[----:B------:R-:W-:Y:S01]  /*5d70*/  ISETP.GT.AND P3, PT, R174, 0x38, PT ;  /* 0x00000038ae00780c */ /* 0x000fe20003f64270 */
[----:B------:R-:W3:Y:S01]  /*5d80*/  MUFU.TANH R187, R187 ;  /* 0x000000bb00bb7308 */ /* 0x000ee20000002400 */
[----:B----4-:R-:W-:Y:S02]  /*5d90*/  FSEL R211, R179, -INF , P5 ;  /* 0xff800000b3d37808 */ /* 0x010fe40002800000 */
[----:B------:R-:W-:Y:S02]  /*5da0*/  FMNMX.FTZ R158, R197, R158, !PT ;  /* 0x0000009ec59e7209 */ /* 0x000fe40007810000 */
[----:B------:R-:W-:-:S02]  /*5db0*/  FMNMX.FTZ R163, R181, R166, !PT ;  /* 0x000000a6b5a37209 */ /* 0x000fc40007810000 */
[----:B------:R-:W-:Y:S01]  /*5dc0*/  ISETP.GT.AND P4, PT, R174, 0x39, PT ;  /* 0x00000039ae00780c */ /* 0x000fe20003f84270 */
[----:B------:R3:W4:Y:S01]  /*5dd0*/  MUFU.TANH R20, R190 ;  /* 0x000000be00147308 */ /* 0x0007220000002400 */
[----:B--2---:R-:W-:Y:S02]  /*5de0*/  FSEL R212, R182, -INF , P3 ;  /* 0xff800000b6d47808 */ /* 0x004fe40001800000 */
[----:B------:R-:W-:Y:S02]  /*5df0*/  FMNMX.FTZ R159, R211, R158, !PT ;  /* 0x0000009ed39f7209 */ /* 0x000fe40007810000 */
[----:B------:R-:W-:Y:S02]  /*5e00*/  FMNMX.FTZ R166, R184, R163, !PT ;  /* 0x000000a3b8a67209 */ /* 0x000fe40007810000 */
[----:B------:R-:W-:Y:S01]  /*5e10*/  ISETP.GT.AND P6, PT, R174, 0x40, PT ;  /* 0x00000040ae00780c */ /* 0x000fe20003fc4270 */
[----:B------:R4:W2:Y:S01]  /*5e20*/  MUFU.TANH R21, R191 ;  /* 0x000000bf00157308 */ /* 0x0008a20000002400 */
[----:B-1----:R-:W-:-:S02]  /*5e30*/  FSEL R215, R183, -INF , P4 ;  /* 0xff800000b7d77808 */ /* 0x002fc40002000000 */
[----:B------:R-:W-:Y:S02]  /*5e40*/  FMNMX.FTZ R158, R212, R159, !PT ;  /* 0x0000009fd49e7209 */ /* 0x000fe40007810000 */
[----:B------:R-:W-:Y:S02]  /*5e50*/  FMNMX.FTZ R159, R185, R166, !PT ;  /* 0x000000a6b99f7209 */ /* 0x000fe40007810000 */
[----:B------:R-:W-:Y:S01]  /*5e60*/  ISETP.GT.AND P5, PT, R174, 0x41, PT ;  /* 0x00000041ae00780c */ /* 0x000fe20003fa4270 */
[----:B------:R-:W1:Y:S01]  /*5e70*/  MUFU.TANH R162, R194 ;  /* 0x000000c200a27308 */ /* 0x000e620000002400 */
[----:B0-----:R-:W-:Y:S02]  /*5e80*/  FSEL R183, R186, -INF , P6 ;  /* 0xff800000bab77808 */ /* 0x001fe40003000000 */
[----:B------:R-:W-:Y:S02]  /*5e90*/  FMNMX.FTZ R166, R215, R158, !PT ;  /* 0x0000009ed7a67209 */ /* 0x000fe40007810000 */
[----:B------:R-:W-:-:S02]  /*5ea0*/  FMNMX.FTZ R178, R188, R159, !PT ;  /* 0x0000009fbcb27209 */ /* 0x000fc40007810000 */
[C---:B------:R-:W-:Y:S01]  /*5eb0*/  ISETP.GT.AND P3, PT, R174.reuse, 0x48, PT ;  /* 0x00000048ae00780c */ /* 0x040fe20003f64270 */
[----:B------:R-:W0:Y:S01]  /*5ec0*/  MUFU.TANH R163, R195 ;  /* 0x000000c300a37308 */ /* 0x000e220000002400 */
[----:B---3--:R-:W-:Y:S01]  /*5ed0*/  FSEL R190, R187, -INF , P5 ;  /* 0xff800000bbbe7808 */ /* 0x008fe20002800000 */
[----:B------:R-:W-:Y:S01]  /*5ee0*/  IMAD.U32 R187, RZ, RZ, UR4 ;  /* 0x00000004ffbb7e24 */ /* 0x000fe2000f8e00ff */
[----:B------:R-:W-:Y:S01]  /*5ef0*/  FMNMX.FTZ R159, R183, R166, !PT ;  /* 0x000000a6b79f7209 */ /* 0x000fe20007810000 */
[----:B------:R-:W-:Y:S01]  /*5f00*/  UIMAD UR4, UR36, 0xc00, UR7 ;  /* 0x00000c00240478a4 */ /* 0x000fe2000f8e0207 */
[----:B------:R-:W-:Y:S02]  /*5f10*/  FMNMX.FTZ R175, R189, R178, !PT ;  /* 0x000000b2bdaf7209 */ /* 0x000fe40007810000 */
[----:B------:R-:W-:Y:S01]  /*5f20*/  ISETP.GT.AND P4, PT, R174, 0x49, PT ;  /* 0x00000049ae00780c */ /* 0x000fe20003f84270 */
[----:B------:R2:W3:Y:S01]  /*5f30*/  MUFU.TANH R158, R198 ;  /* 0x000000c6009e7308 */ /* 0x0004e20000002400 */
[----:B----4-:R-:W-:-:S02]  /*5f40*/  FSEL R191, R20, -INF , P3 ;  /* 0xff80000014bf7808 */ /* 0x010fc40001800000 */
[----:B------:R-:W-:Y:S01]  /*5f50*/  FMNMX.FTZ R20, R190, R159, !PT ;  /* 0x0000009fbe147209 */ /* 0x000fe20007810000 */
[----:B------:R-:W-:Y:S01]  /*5f60*/  UMOV UR10, UR4 ;  /* 0x00000004000a7c82 */ /* 0x000fe20008000000 */
[----:B------:R-:W-:Y:S02]  /*5f70*/  FMNMX.FTZ R166, R192, R175, !PT ;  /* 0x000000afc0a67209 */ /* 0x000fe40007810000 */
[C---:B------:R-:W-:Y:S01]  /*5f80*/  ISETP.GT.AND P5, PT, R174.reuse, 0x50, PT ;  /* 0x00000050ae00780c */ /* 0x040fe20003fa4270 */
[----:B------:R-:W4:Y:S01]  /*5f90*/  MUFU.TANH R175, R199 ;  /* 0x000000c700af7308 */ /* 0x000f220000002400 */
[----:B--2---:R-:W-:Y:S02]  /*5fa0*/  FSEL R198, R21, -INF , P4 ;  /* 0xff80000015c67808 */ /* 0x004fe40002000000 */
[----:B------:R-:W-:Y:S02]  /*5fb0*/  FMNMX.FTZ R21, R191, R20, !PT ;  /* 0x00000014bf157209 */ /* 0x000fe40007810000 */
[----:B------:R-:W-:-:S02]  /*5fc0*/  ISETP.GT.AND P3, PT, R174, 0x51, PT ;  /* 0x00000051ae00780c */ /* 0x000fc40003f64270 */
[----:B-1----:R-:W-:Y:S02]  /*5fd0*/  FSEL R162, R162, -INF , P5 ;  /* 0xff800000a2a27808 */ /* 0x002fe40002800000 */
[----:B------:R-:W-:Y:S02]  /*5fe0*/  FMNMX.FTZ R21, R198, R21, !PT ;  /* 0x00000015c6157209 */ /* 0x000fe40007810000 */
[----:B------:R-:W-:Y:S02]  /*5ff0*/  FMNMX.FTZ R20, R193, R166, !PT ;  /* 0x000000a6c1147209 */ /* 0x000fe40007810000 */
[----:B------:R-:W-:Y:S02]  /*6000*/  ISETP.GT.AND P4, PT, R174, 0x58, PT ;  /* 0x00000058ae00780c */ /* 0x000fe40003f84270 */
[----:B0-----:R-:W-:Y:S01]  /*6010*/  FSEL R163, R163, -INF , P3 ;  /* 0xff800000a3a37808 */ /* 0x001fe20001800000 */
[----:B------:R-:W0:Y:S01]  /*6020*/  SHFL.BFLY PT, R159, R20, 0x2, 0x1f ;  /* 0x0c401f00149f7f89 */ /* 0x000e2200000e0000 */
[----:B------:R-:W-:-:S02]  /*6030*/  FMNMX.FTZ R166, R162, R21, !PT ;  /* 0x00000015a2a67209 */ /* 0x000fc40007810000 */
[----:B------:R-:W-:Y:S02]  /*6040*/  ISETP.GT.AND P3, PT, R174, 0x59, PT ;  /* 0x00000059ae00780c */ /* 0x000fe40003f64270 */
[----:B---3--:R-:W-:Y:S02]  /*6050*/  FSEL R174, R158, -INF , P4 ;  /* 0xff8000009eae7808 */ /* 0x008fe40002000000 */
[----:B------:R-:W-:Y:S02]  /*6060*/  FMNMX.FTZ R21, R163, R166, !PT ;  /* 0x000000a6a3157209 */ /* 0x000fe40007810000 */
[----:B----4-:R-:W-:Y:S02]  /*6070*/  FSEL R175, R175, -INF , P3 ;  /* 0xff800000afaf7808 */ /* 0x010fe40001800000 */
[----:B------:R-:W-:-:S04]  /*6080*/  FMNMX.FTZ R158, R174, R21, !PT ;  /* 0x00000015ae9e7209 */ /* 0x000fc80007810000 */
[----:B------:R-:W-:-:S05]  /*6090*/  FMNMX.FTZ R158, R175, R158, !PT ;  /* 0x0000009eaf9e7209 */ /* 0x000fca0007810000 */
[----:B------:R-:W1:Y:S01]  /*60a0*/  SHFL.BFLY PT, R21, R158, 0x2, 0x1f ;  /* 0x0c401f009e157f89 */ /* 0x000e6200000e0000 */
[----:B0-----:R-:W-:-:S05]  /*60b0*/  FMNMX.FTZ R159, R20, R159, !PT ;  /* 0x0000009f149f7209 */ /* 0x001fca0007810000 */
[----:B------:R-:W0:Y:S01]  /*60c0*/  SHFL.BFLY PT, R20, R159, 0x1, 0x1f ;  /* 0x0c201f009f147f89 */ /* 0x000e2200000e0000 */
[----:B-1----:R-:W-:-:S05]  /*60d0*/  FMNMX.FTZ R166, R158, R21, !PT ;  /* 0x000000159ea67209 */ /* 0x002fca0007810000 */
[----:B------:R-:W1:Y:S01]  /*60e0*/  SHFL.BFLY PT, R21, R166, 0x1, 0x1f ;  /* 0x0c201f00a6157f89 */ /* 0x000e6200000e0000 */
[----:B0-----:R-:W-:-:S04]  /*60f0*/  FMNMX.FTZ R20, R159, R20, !PT ;  /* 0x000000149f147209 */ /* 0x001fc80007810000 */
        /* <DEDUP_REMOVED lines=8> */
[----:B-1----:R-:W-:Y:S01]  /*6180*/  FMNMX.FTZ R21, R166, R21, !PT ;  /* 0x00000015a6157209 */ /* 0x002fe20007810000 */
[--C-:B------:R-:W-:Y:S01]  /*6190*/  FFMA.FTZ R166, R152, UR6, -R178.reuse ;  /* 0x0000000698a67c23 */ /* 0x100fe200080108b2 */
[----:B------:R-:W-:Y:S01]  /*61a0*/  FSEL R152, R20, RZ, P3 ;  /* 0x000000ff14987208 */ /* 0x000fe20001800000 */
[----:B------:R0:W-:Y:S01]  /*61b0*/  MUFU.EX2 R158, R171 ;  /* 0x000000ab009e7308 */ /* 0x0001e20000000800 */
[C---:B------:R-:W-:Y:S01]  /*61c0*/  FSETP.NEU.FTZ.AND P4, PT, R21.reuse, -INF , PT ;  /* 0xff8000001500780b */ /* 0x040fe20003f9d000 */
[C---:B------:R-:W-:Y:S01]  /*61d0*/  FMUL.FTZ R199, R21.reuse, UR6 ;  /* 0x0000000615c77c20 */ /* 0x040fe20008410000 */
[----:B------:R-:W-:Y:S01]  /*61e0*/  FFMA.FTZ R160, R160, UR6, -R178 ;  /* 0x00000006a0a07c23 */ /* 0x000fe200080108b2 */
[----:B------:R-:W-:Y:S01]  /*61f0*/  FADD.FTZ R152, -R152, R209 ;  /* 0x000000d198987221 */ /* 0x000fe20000010100 */
[----:B------:R-:W-:Y:S01]  /*6200*/  FSEL R153, R21, RZ, P4 ;  /* 0x000000ff15997208 */ /* 0x000fe20002000000 */
[----:B------:R-:W-:Y:S01]  /*6210*/  VIADD R209, R235, 0x8 ;  /* 0x00000008ebd17836 */ /* 0x000fe20000000000 */
[----:B------:R-:W-:Y:S01]  /*6220*/  FSEL R199, R199, RZ, P4 ;  /* 0x000000ffc7c77208 */ /* 0x000fe20002000000 */
[----:B------:R-:W-:Y:S01]  /*6230*/  FMUL.FTZ R194, R152, UR6 ;  /* 0x0000000698c27c20 */ /* 0x000fe20008410000 */
[----:B------:R-:W-:-:S02]  /*6240*/  @!P2 VIADD R152, R187, 0x32440 ;  /* 0x00032440bb98a836 */ /* 0x000fc40000000000 */
[----:B------:R-:W-:Y:S01]  /*6250*/  FADD.FTZ R153, -R153, R210 ;  /* 0x000000d299997221 */ /* 0x000fe20000010100 */
[----:B------:R-:W1:Y:S01]  /*6260*/  MUFU.EX2 R159, R159 ;  /* 0x0000009f009f7308 */ /* 0x000e620000000800 */
[--C-:B0-----:R-:W-:Y:S01]  /*6270*/  FFMA.FTZ R171, R157, UR6, -R199.reuse ;  /* 0x000000069dab7c23 */ /* 0x101fe200080108c7 */
[----:B------:R-:W-:Y:S01]  /*6280*/  IADD3 R157, -R235, 0xb, RZ ;  /* 0x0000000beb9d7810 */ /* 0x000fe20007ffe1ff */
[----:B------:R-:W-:Y:S01]  /*6290*/  FMUL.FTZ R195, R153, UR6 ;  /* 0x0000000699c37c20 */ /* 0x000fe20008410000 */
[----:B------:R-:W-:Y:S01]  /*62a0*/  @!P2 PRMT R152, RZ, 0x654, R152 ;  /* 0x00000654ff98a816 */ /* 0x000fe20000000098 */
[--C-:B------:R-:W-:Y:S01]  /*62b0*/  FFMA.FTZ R179, R155, UR6, -R199.reuse ;  /* 0x000000069bb37c23 */ /* 0x100fe200080108c7 */
[--C-:B------:R-:W-:Y:S01]  /*62c0*/  FFMA.FTZ R182, R154, UR6, -R199.reuse ;  /* 0x000000069ab67c23 */ /* 0x100fe200080108c7 */
[--C-:B------:R-:W-:Y:S01]  /*62d0*/  FFMA.FTZ R186, R223, UR6, -R199.reuse ;  /* 0x00000006dfba7c23 */ /* 0x100fe200080108c7 */
[----:B------:R0:W-:Y:S06]  /*62e0*/  BAR.ARV R157, 0x100 ;  /* 0x0004009d0000751d */ /* 0x0001ec0000002000 */
[----:B------:R1:W-:Y:S01]  /*62f0*/  @!P2 SYNCS.ARRIVE.TRANS64.RED.A1T0 RZ, [R152+URZ], RZ ;  /* 0x000000ff98ffa9a7 */ /* 0x0003e2000810043f */
[----:B------:R-:W2:Y:S01]  /*6300*/  MUFU.EX2 R194, R194 ;  /* 0x000000c200c27308 */ /* 0x000ea20000000800 */
[----:B------:R3:W-:Y:S01]  /*6310*/  BAR.SYNC.DEFER_BLOCKING R209, 0x100 ;  /* 0x000400d10000751d */ /* 0x0007e20000010000 */
[--C-:B------:R-:W-:Y:S01]  /*6320*/  FFMA.FTZ R161, R161, UR6, -R178.reuse ;  /* 0x00000006a1a17c23 */ /* 0x100fe200080108b2 */
[--C-:B------:R-:W-:Y:S01]  /*6330*/  FFMA.FTZ R196, R196, UR6, -R199.reuse ;  /* 0x00000006c4c47c23 */ /* 0x100fe200080108c7 */
[--C-:B------:R-:W-:Y:S01]  /*6340*/  FFMA.FTZ R210, R216, UR6, -R199.reuse ;  /* 0x00000006d8d27c23 */ /* 0x100fe200080108c7 */
[--C-:B------:R-:W-:Y:S01]  /*6350*/  FFMA.FTZ R216, R217, UR6, -R199.reuse ;  /* 0x00000006d9d87c23 */ /* 0x100fe200080108c7 */
[--C-:B------:R-:W-:Y:S01]  /*6360*/  FFMA.FTZ R217, R220, UR6, -R199.reuse ;  /* 0x00000006dcd97c23 */ /* 0x100fe200080108c7 */
[----:B-1----:R-:W-:Y:S01]  /*6370*/  F2FP.BF16.F32.PACK_AB R152, R159, R158 ;  /* 0x0000009e9f98723e */ /* 0x002fe200000010ff */
[----:B------:R-:W1:Y:S01]  /*6380*/  MUFU.EX2 R195, R195 ;  /* 0x000000c300c37308 */ /* 0x000e620000000800 */
[--C-:B---3--:R-:W-:Y:S01]  /*6390*/  FFMA.FTZ R209, R213, UR6, -R199.reuse ;  /* 0x00000006d5d17c23 */ /* 0x108fe200080108c7 */
[--C-:B------:R-:W-:Y:S01]  /*63a0*/  FFMA.FTZ R213, R222, UR6, -R199.reuse ;  /* 0x00000006ded57c23 */ /* 0x100fe200080108c7 */
[--C-:B------:R-:W-:Y:S01]  /*63b0*/  FFMA.FTZ R164, R164, UR6, -R178.reuse ;  /* 0x00000006a4a47c23 */ /* 0x100fe200080108b2 */
[--C-:B------:R-:W-:Y:S01]  /*63c0*/  FFMA.FTZ R165, R165, UR6, -R178.reuse ;  /* 0x00000006a5a57c23 */ /* 0x100fe200080108b2 */
[--C-:B------:R-:W-:Y:S01]  /*63d0*/  FFMA.FTZ R168, R168, UR6, -R178.reuse ;  /* 0x00000006a8a87c23 */ /* 0x100fe200080108b2 */
[--C-:B------:R-:W-:Y:S01]  /*63e0*/  FFMA.FTZ R169, R169, UR6, -R178.reuse ;  /* 0x00000006a9a97c23 */ /* 0x100fe200080108b2 */
[--C-:B------:R-:W-:Y:S01]  /*63f0*/  FFMA.FTZ R214, R214, UR6, -R199.reuse ;  /* 0x00000006d6d67c23 */ /* 0x100fe200080108c7 */
[----:B------:R-:W-:Y:S01]  /*6400*/  MUFU.EX2 R166, R166 ;  /* 0x000000a600a67308 */ /* 0x000fe20000000800 */
        /* <DEDUP_REMOVED lines=134> */
[----:B------:R-:W-:Y:S01]  /*6c70*/  MUFU.EX2 R156, R156 ;  /* 0x0000009c009c7308 */ /* 0x000fe20000000800 */
[----:B---3--:R-:W-:Y:S01]  /*6c80*/  F2FP.BF16.F32.PACK_AB R153, R179, R171 ;  /* 0x000000abb399723e */ /* 0x008fe200000010ff */
[--C-:B------:R-:W-:Y:S01]  /*6c90*/  FFMA.FTZ R220, R221, UR6, -R199.reuse ;  /* 0x00000006dddc7c23 */ /* 0x100fe200080108c7 */
[----:B----4-:R-:W-:Y:S01]  /*6ca0*/  F2FP.BF16.F32.PACK_AB R155, R186, R182 ;  /* 0x000000b6ba9b723e */ /* 0x010fe200000010ff */
[--C-:B------:R-:W-:Y:S01]  /*6cb0*/  FFMA.FTZ R172, R172, UR6, -R178.reuse ;  /* 0x00000006acac7c23 */ /* 0x100fe200080108b2 */
[--C-:B------:R-:W-:Y:S01]  /*6cc0*/  FFMA.FTZ R173, R173, UR6, -R178.reuse ;  /* 0x00000006adad7c23 */ /* 0x100fe200080108b2 */
[--C-:B------:R-:W-:Y:S01]  /*6cd0*/  FFMA.FTZ R176, R176, UR6, -R178.reuse ;  /* 0x00000006b0b07c23 */ /* 0x100fe200080108b2 */
[----:B------:R-:W-:Y:S01]  /*6ce0*/  WARPGROUP.ARRIVE ;  /* 0x00000000000079c5 */ /* 0x000fe20000000000 */
[----:B------:R-:W1:Y:S01]  /*6cf0*/  MUFU.EX2 R167, R167 ;  /* 0x000000a700a77308 */ /* 0x000e620000000800 */
[--C-:B------:R-:W-:Y:S01]  /*6d00*/  FFMA.FTZ R177, R177, UR6, -R178.reuse ;  /* 0x00000006b1b17c23 */ /* 0x100fe200080108b2 */
[--C-:B------:R-:W-:Y:S01]  /*6d10*/  FFMA.FTZ R197, R197, UR6, -R199.reuse ;  /* 0x00000006c5c57c23 */ /* 0x100fe200080108c7 */
[--C-:B------:R-:W-:Y:S01]  /*6d20*/  FFMA.FTZ R211, R211, UR6, -R199.reuse ;  /* 0x00000006d3d37c23 */ /* 0x100fe200080108c7 */
[--C-:B------:R-:W-:Y:S01]  /*6d30*/  FFMA.FTZ R212, R212, UR6, -R199.reuse ;  /* 0x00000006d4d47c23 */ /* 0x100fe200080108c7 */
[----:B------:R-:W-:Y:S01]  /*6d40*/  HGMMA.64x256x16.F32.BF16 R24, R152, gdesc[UR8].tnspB, R24, gsb0 ;  /* 0x43e0000898187df0 */ /* 0x000fe20008001818 */
[----:B------:R-:W-:Y:S01]  /*6d50*/  UIADD3 UR10, UR4, 0x80, URZ ;  /* 0x00000080040a7890 */ /* 0x000fe2000fffe03f */
[--C-:B------:R-:W-:Y:S01]  /*6d60*/  FFMA.FTZ R215, R215, UR6, -R199.reuse ;  /* 0x00000006d7d77c23 */ /* 0x100fe200080108c7 */
[----:B------:R-:W-:Y:S01]  /*6d70*/  MUFU.EX2 R160, R160 ;  /* 0x000000a000a07308 */ /* 0x000fe20000000800 */
[----:B------:R-:W-:Y:S01]  /*6d80*/  UMOV UR11, 0x40000040 ;  /* 0x40000040000b7882 */ /* 0x000fe20000000000 */
        /* <DEDUP_REMOVED lines=20> */
[----:B------:R-:W-:Y:S01]  /*6ed0*/  ISETP.GT.AND P3, PT, R13, R208, PT ;  /* 0x000000d00d00720c */ /* 0x000fe20003f64270 */
[----:B------:R-:W-:Y:S01]  /*6ee0*/  @!P2 VIADD R187, R187, 0x32460 ;  /* 0x00032460bbbba836 */ /* 0x000fe20000000000 */
[----:B------:R-:W2:Y:S01]  /*6ef0*/  MUFU.EX2 R209, R209 ;  /* 0x000000d100d17308 */ /* 0x000ea20000000800 */
[----:B------:R-:W-:Y:S01]  /*6f00*/  FADD.FTZ R159, R159, R0 ;  /* 0x000000009f9f7221 */ /* 0x000fe20000010000 */
[----:B------:R-:W-:Y:S01]  /*6f10*/  FADD.FTZ R179, R179, R12 ;  /* 0x0000000cb3b37221 */ /* 0x000fe20000010000 */
[----:B------:R-:W-:Y:S01]  /*6f20*/  VIADD R13, R13, 0xffffffff ;  /* 0xffffffff0d0d7836 */ /* 0x000fe20000000000 */
[----:B------:R-:W-:Y:S01]  /*6f30*/  @!P2 PRMT R187, RZ, 0x654, R187 ;  /* 0x00000654ffbba816 */ /* 0x000fe200000000bb */
[----:B------:R-:W-:Y:S01]  /*6f40*/  FADD.FTZ R159, R166, R159 ;  /* 0x0000009fa69f7221 */ /* 0x000fe20000010000 */
[----:B------:R-:W-:-:S02]  /*6f50*/  FADD.FTZ R179, R182, R179 ;  /* 0x000000b3b6b37221 */ /* 0x000fc40000010000 */
[----:B------:R-:W-:Y:S01]  /*6f60*/  MUFU.EX2 R210, R210 ;  /* 0x000000d200d27308 */ /* 0x000fe20000000800 */
[----:B------:R-:W-:Y:S01]  /*6f70*/  FADD.FTZ R159, R170, R159 ;  /* 0x0000009faa9f7221 */ /* 0x000fe20000010000 */
[----:B------:R-:W-:-:S06]  /*6f80*/  FADD.FTZ R179, R186, R179 ;  /* 0x000000b3bab37221 */ /* 0x000fcc0000010000 */
[----:B------:R-:W3:Y:S08]  /*6f90*/  MUFU.EX2 R213, R213 ;  /* 0x000000d500d57308 */ /* 0x000ef00000000800 */
[----:B------:R-:W-:Y:S08]  /*6fa0*/  MUFU.EX2 R164, R164 ;  /* 0x000000a400a47308 */ /* 0x000ff00000000800 */
[----:B------:R-:W-:Y:S08]  /*6fb0*/  MUFU.EX2 R165, R165 ;  /* 0x000000a500a57308 */ /* 0x000ff00000000800 */
[----:B------:R-:W-:Y:S08]  /*6fc0*/  MUFU.EX2 R168, R168 ;  /* 0x000000a800a87308 */ /* 0x000ff00000000800 */
[----:B------:R-:W-:Y:S08]  /*6fd0*/  MUFU.EX2 R169, R169 ;  /* 0x000000a900a97308 */ /* 0x000ff00000000800 */
[----:B------:R-:W4:Y:S08]  /*6fe0*/  MUFU.EX2 R214, R214 ;  /* 0x000000d600d67308 */ /* 0x000f300000000800 */
[----:B------:R-:W5:Y:S08]  /*6ff0*/  MUFU.EX2 R216, R216 ;  /* 0x000000d800d87308 */ /* 0x000f700000000800 */
[----:B------:R-:W-:Y:S08]  /*7000*/  MUFU.EX2 R217, R217 ;  /* 0x000000d900d97308 */ /* 0x000ff00000000800 */
[----:B------:R-:W0:Y:S08]  /*7010*/  MUFU.EX2 R220, R220 ;  /* 0x000000dc00dc7308 */ /* 0x000e300000000800 */
[----:B------:R-:W-:Y:S08]  /*7020*/  MUFU.EX2 R172, R172 ;  /* 0x000000ac00ac7308 */ /* 0x000ff00000000800 */
[----:B------:R-:W-:Y:S08]  /*7030*/  MUFU.EX2 R173, R173 ;  /* 0x000000ad00ad7308 */ /* 0x000ff00000000800 */
[----:B------:R-:W-:Y:S08]  /*7040*/  MUFU.EX2 R176, R176 ;  /* 0x000000b000b07308 */ /* 0x000ff00000000800 */
[----:B------:R-:W-:Y:S08]  /*7050*/  MUFU.EX2 R177, R177 ;  /* 0x000000b100b17308 */ /* 0x000ff00000000800 */
[----:B------:R-:W0:Y:S08]  /*7060*/  MUFU.EX2 R197, R197 ;  /* 0x000000c500c57308 */ /* 0x000e300000000800 */
        /* <DEDUP_REMOVED lines=14> */
[----:B------:R-:W-:Y:S01]  /*7150*/  MUFU.EX2 R193, R193 ;  /* 0x000000c100c17308 */ /* 0x000fe20000000800 */
[----:B------:R-:W-:-:S02]  /*7160*/  WARPGROUP.DEPBAR.LE gsb0, 0x0 ;  /* 0x00008000000079c5 */ /* 0x000fc40000010000 */
[----:B-1----:R-:W-:Y:S01]  /*7170*/  F2FP.BF16.F32.PACK_AB R152, R167, R156 ;  /* 0x0000009ca798723e */ /* 0x002fe200000010ff */
        /* <DEDUP_REMOVED lines=9> */
[----:B------:R-:W1:Y:S01]  /*7210*/  MUFU.EX2 R163, R163 ;  /* 0x000000a300a37308 */ /* 0x000e620000000800 */
[----:B------:R-:W-:Y:S01]  /*7220*/  FADD.FTZ R160, R160, R167 ;  /* 0x000000a7a0a07221 */ /* 0x000fe20000010000 */
[----:B------:R-:W-:Y:S01]  /*7230*/  FADD.FTZ R210, R210, R209 ;  /* 0x000000d1d2d27221 */ /* 0x000fe20000010000 */
[----:B------:R-:W-:-:S02]  /*7240*/  IMAD.MOV.U32 R209, RZ, RZ, R20 ;  /* 0x000000ffffd17224 */ /* 0x000fc400078e0014 */
[----:B------:R-:W-:Y:S01]  /*7250*/  HGMMA.64x256x16.F32.BF16 R24, R152, gdesc[UR8].tnspB, R24, gsb0 ;  /* 0x43e0000898187df0 */ /* 0x000fe20008001818 */
[----:B------:R-:W-:Y:S01]  /*7260*/  UIADD3 UR10, UR4, 0x100, URZ ;  /* 0x00000100040a7890 */ /* 0x000fe2000fffe03f */
[----:B------:R-:W-:Y:S01]  /*7270*/  FADD.FTZ R161, R161, R160 ;  /* 0x000000a0a1a17221 */ /* 0x000fe20000010000 */
[----:B------:R-:W-:Y:S01]  /*7280*/  UMOV UR11, 0x40000040 ;  /* 0x40000040000b7882 */ /* 0x000fe20000000000 */
[----:B------:R-:W-:Y:S01]  /*7290*/  MUFU.EX2 R174, R174 ;  /* 0x000000ae00ae7308 */ /* 0x000fe20000000800 */
[----:B------:R-:W-:Y:S01]  /*72a0*/  FADD.FTZ R213, R213, R210 ;  /* 0x000000d2d5d57221 */ /* 0x000fe20000010000 */
[----:B------:R-:W-:-:S03]  /*72b0*/  IMAD.MOV.U32 R210, RZ, RZ, R21 ;  /* 0x000000ffffd27224 */ /* 0x000fc600078e0015 */
[----:B----4-:R-:W-:-:S03]  /*72c0*/  FADD.FTZ R213, R214, R213 ;  /* 0x000000d5d6d57221 */ /* 0x010fc60000010000 */
[----:B------:R-:W2:Y:S01]  /*72d0*/  MUFU.EX2 R175, R175 ;  /* 0x000000af00af7308 */ /* 0x000ea20000000800 */
[----:B------:R-:W-:Y:S02]  /*72e0*/  WARPGROUP.DEPBAR.LE gsb0, 0x0 ;  /* 0x00008000000079c5 */ /* 0x000fe40000010000 */
[----:B------:R-:W-:Y:S01]  /*72f0*/  F2FP.BF16.F32.PACK_AB R152, R165, R164 ;  /* 0x000000a4a598723e */ /* 0x000fe200000010ff */
[----:B------:R-:W-:Y:S01]  /*7300*/  FADD.FTZ R164, R164, R161 ;  /* 0x000000a1a4a47221 */ /* 0x000fe20000010000 */
[C---:B-----5:R-:W-:Y:S01]  /*7310*/  F2FP.BF16.F32.PACK_AB R153, R216.reuse, R214 ;  /* 0x000000d6d899723e */ /* 0x060fe200000010ff */
        /* <DEDUP_REMOVED lines=16> */
[C---:B------:R-:W-:Y:S01]  /*7420*/  F2FP.BF16.F32.PACK_AB R153, R211.reuse, R197 ;  /* 0x000000c5d399723e */ /* 0x040fe200000010ff */
[----:B------:R-:W-:Y:S01]  /*7430*/  FADD.FTZ R211, R211, R220 ;  /* 0x000000dcd3d37221 */ /* 0x000fe20000010000 */
[----:B------:R-:W-:Y:S01]  /*7440*/  F2FP.BF16.F32.PACK_AB R154, R177, R176 ;  /* 0x000000b0b19a723e */ /* 0x000fe200000010ff */
[----:B------:R-:W-:Y:S01]  /*7450*/  FADD.FTZ R173, R173, R172 ;  /* 0x000000acadad7221 */ /* 0x000fe20000010000 */
[C---:B------:R-:W-:Y:S01]  /*7460*/  F2FP.BF16.F32.PACK_AB R155, R215.reuse, R212 ;  /* 0x000000d4d79b723e */ /* 0x040fe200000010ff */
[----:B------:R-:W-:Y:S02]  /*7470*/  FADD.FTZ R212, R212, R211 ;  /* 0x000000d3d4d47221 */ /* 0x000fe40000010000 */
[----:B------:R-:W-:Y:S01]  /*7480*/  FADD.FTZ R176, R176, R173 ;  /* 0x000000adb0b07221 */ /* 0x000fe20000010000 */
[----:B------:R-:W-:Y:S01]  /*7490*/  WARPGROUP.ARRIVE ;  /* 0x00000000000079c5 */ /* 0x000fe20000000000 */
[----:B------:R-:W-:-:S02]  /*74a0*/  FADD.FTZ R212, R215, R212 ;  /* 0x000000d4d7d47221 */ /* 0x000fc40000010000 */
[----:B------:R-:W-:-:S10]  /*74b0*/  FADD.FTZ R177, R177, R176 ;  /* 0x000000b0b1b17221 */ /* 0x000fd40000010000 */
        /* <DEDUP_REMOVED lines=23> */
[----:B-1----:R-:W-:Y:S01]  /*7630*/  F2FP.BF16.F32.PACK_AB R153, R163, R162 ;  /* 0x000000a2a399723e */ /* 0x002fe200000010ff */
        /* <DEDUP_REMOVED lines=14> */
.L_x_4371:
[----:B------:R-:W-:-:S13]  /*7720*/  ISETP.GE.AND P1, PT, R13, RZ, PT ;  /* 0x000000ff0d00720c */ /* 0x000fda0003f26270 */
[----:B------:R-:W-:Y:S05]  /*7730*/  @!P1 BRA `(.L_x_4381) ;  /* 0x0000002800489947 */ /* 0x000fea0003800000 */
[----:B------:R-:W-:Y:S01]  /*7740*/  IMAD.MOV.U32 R209, RZ, RZ, R21 ;  /* 0x000000ffffd17224 */ /* 0x000fe200078e0015 */
[----:B------:R-:W-:Y:S01]  /*7750*/  ULDC UR4, c[0x0][0xad0] ;  /* 0x0002b40000047ab9 */ /* 0x000fe20000000800 */
[----:B------:R-:W-:-:S07]  /*7760*/  IMAD.MOV.U32 R208, RZ, RZ, R20 ;  /* 0x000000ffffd07224 */ /* 0x000fce00078e0014 */
.L_x_4390:
[----:B------:R-:W-:-:S04]  /*7770*/  UIADD3 UR36, UR36, 0x1, URZ ;  /* 0x0000000124247890 */ /* 0x000fc8000fffe03f */
[----:B------:R-:W-:-:S04]  /*7780*/  UISETP.NE.AND UP0, UPT, UR36, 0x2, UPT ;  /* 0x000000022400788c */ /* 0x000fc8000bf05270 */
[----:B------:R-:W-:Y:S02]  /*7790*/  USEL UR5, URZ, 0x1, UP0 ;  /* 0x000000013f057887 */ /* 0x000fe40008000000 */
[----:B------:R-:W-:Y:S02]  /*77a0*/  USEL UR36, UR36, URZ, UP0 ;  /* 0x0000003f24247287 */ /* 0x000fe40008000000 */
[----:B------:R-:W-:Y:S01]  /*77b0*/  ULOP3.LUT UR37, UR37, UR5, URZ, 0x3c, !UPT ;  /* 0x0000000525257292 */ /* 0x000fe2000f8e3c3f */
[----:B-1----:R-:W-:Y:S11]  /*77c0*/  @!P0 BRA `(.L_x_4382) ;  /* 0x0000000000048947 */ /* 0x002ff60003800000 */
[----:B------:R-:W-:Y:S01]  /*77d0*/  BPT.TRAP 0x1 ;  /* 0x000000040000795c */ /* 0x000fe20000300000 */
.L_x_4382:
        /* <DEDUP_REMOVED lines=9> */
.L_x_4383:
[----:B--2---:R-:W-:Y:S05]  /*7870*/  @P1 BRA `(.L_x_4384) ;  /* 0x0000000000081947 */ /* 0x004fea0003800000 */
[----:B------:R-:W2:Y:S02]  /*7880*/  SYNCS.PHASECHK.TRANS64.TRYWAIT P1, [UR5+0x32430], R20 ;  /* 0x03243014ff0075a7 */ /* 0x000ea40008020145 */
[----:B--2---:R-:W-:Y:S05]  /*7890*/  @!P1 BRA `(.L_x_4385) ;  /* 0x000000b000f09947 */ /* 0x004fea0003800000 */
.L_x_4384:
[----:B------:R-:W-:Y:S01]  /*78a0*/  R2UR UR52, R22 ;  /* 0x00000000163472ca */ /* 0x000fe200000e0000 */
[----:B------:R-:W-:Y:S01]  /*78b0*/  UIMAD UR6, UR36, 0x300, UR60 ;  /* 0x00000300240678a4 */ /* 0x000fe2000f8e023c */
[----:B------:R-:W-:Y:S01]  /*78c0*/  R2UR UR53, R23 ;  /* 0x00000000173572ca */ /* 0x000fe200000e0000 */
[----:B0-----:R-:W-:Y:S01]  /*78d0*/  WARPGROUP.ARRIVE ;  /* 0x00000000000079c5 */ /* 0x001fe20000000000 */
        /* <DEDUP_REMOVED lines=27> */
.L_x_4386:
[----:B------:R0:W3:Y:S01]  /*7a90*/  SYNCS.PHASECHK.TRANS64.TRYWAIT P1, [UR5+0x32450], R20 ;  /* 0x03245014ff0075a7 */ /* 0x0000e20008020145 */
[----:B------:R-:W-:Y:S05]  /*7aa0*/  @!P0 BRA `(.L_x_4387) ;  /* 0x0000000000048947 */ /* 0x000fea0003800000 */
[----:B------:R-:W-:Y:S01]  /*7ab0*/  BPT.TRAP 0x1 ;  /* 0x000000040000795c */ /* 0x000fe20000300000 */
.L_x_4387:
[----:B---3--:R-:W-:Y:S05]  /*7ac0*/  @P1 BRA `(.L_x_4388) ;  /* 0x0000000000081947 */ /* 0x008fea0003800000 */
[----:B------:R-:W3:Y:S02]  /*7ad0*/  SYNCS.PHASECHK.TRANS64.TRYWAIT P1, [UR5+0x32450], R20 ;  /* 0x03245014ff0075a7 */ /* 0x000ee40008020145 */
[----:B---3--:R-:W-:Y:S05]  /*7ae0*/  @!P1 BRA `(.L_x_4389) ;  /* 0x000000b000749947 */ /* 0x008fea0003800000 */
.L_x_4388:
        /* <DEDUP_REMOVED lines=10> */
[C---:B------:R-:W-:Y:S01]  /*7b90*/  ISETP.GT.AND P1, PT, R13.reuse, RZ, PT ;  /* 0x000000ff0d00720c */ /* 0x040fe20003f24270 */
[----:B------:R-:W-:Y:S01]  /*7ba0*/  UMOV UR15, 0x40000040 ;  /* 0x40000040000f7882 */ /* 0x000fe20000000000 */
[----:B------:R-:W-:Y:S01]  /*7bb0*/  UIADD3 UR18, UR6, 0x306, URZ ;  /* 0x0000030606127890 */ /* 0x000fe2000fffe03f */
[----:B------:R-:W-:Y:S01]  /*7bc0*/  VIADD R13, R13, 0xffffffff ;  /* 0xffffffff0d0d7836 */ /* 0x000fe20000000000 */
        /* <DEDUP_REMOVED lines=85> */
[----:B--2---:R-:W-:Y:S01]  /*8120*/  FMUL.FTZ R21, R152, UR4 ;  /* 0x0000000498157c20 */ /* 0x004fe20008410000 */
        /* <DEDUP_REMOVED lines=30> */
[----:B01----:R-:W-:Y:S01]  /*8310*/  FMNMX.FTZ R20, R152, R185, !PT ;  /* 0x000000b998147209 */ /* 0x003fe20007810000 */
[----:B------:R-:W-:Y:S01]  /*8320*/  FMUL.FTZ R185, R188, UR4 ;  /* 0x00000004bcb97c20 */ /* 0x000fe20008410000 */
[----:B------:R-:W-:Y:S01]  /*8330*/  FMUL.FTZ R176, R179, UR4 ;  /* 0x00000004b3b07c20 */ /* 0x000fe20008410000 */
[----:B------:R-:W-:Y:S01]  /*8340*/  FMUL.FTZ R179, R181, UR4 ;  /* 0x00000004b5b37c20 */ /* 0x000fe20008410000 */
[----:B------:R-:W-:Y:S01]  /*8350*/  FMUL.FTZ R173, R174, UR4 ;  /* 0x00000004aead7c20 */ /* 0x000fe20008410000 */
[----:B------:R-:W-:Y:S01]  /*8360*/  FMUL.FTZ R174, R178, UR4 ;  /* 0x00000004b2ae7c20 */ /* 0x000fe20008410000 */
[----:B------:R-:W-:Y:S01]  /*8370*/  FMUL.FTZ R178, R184, UR4 ;  /* 0x00000004b8b27c20 */ /* 0x000fe20008410000 */
[----:B------:R-:W0:Y:S01]  /*8380*/  MUFU.TANH R156, R156 ;  /* 0x0000009c009c7308 */ /* 0x000e220000002400 */
[----:B---3--:R-:W-:Y:S01]  /*8390*/  FMNMX.FTZ R20, R155, R20, !PT ;  /* 0x000000149b147209 */ /* 0x008fe20007810000 */
        /* <DEDUP_REMOVED lines=41> */
[----:B-1----:R-:W-:Y:S01]  /*8630*/  FMNMX.FTZ R213, R171, R188, !PT ;  /* 0x000000bcabd57209 */ /* 0x002fe20007810000 */
[----:B------:R-:W-:-:S06]  /*8640*/  FMUL.FTZ R188, R193, UR4 ;  /* 0x00000004c1bc7c20 */ /* 0x000fcc0008410000 */
        /* <DEDUP_REMOVED lines=56> */
[----:B-1----:R-:W-:-:S05]  /*89d0*/  FMNMX.FTZ R194, R193, R194, !PT ;  /* 0x000000c2c1c27209 */ /* 0x002fca0007810000 */
[----:B------:R-:W1:Y:S02]  /*89e0*/  SHFL.BFLY PT, R197, R194, 0x2, 0x1f ;  /* 0x0c401f00c2c57f89 */ /* 0x000e6400000e0000 */
[----:B------:R-:W3:Y:S01]  /*89f0*/  MUFU.TANH R212, R212 ;  /* 0x000000d400d47308 */ /* 0x000ee20000002400 */
[----:B--2---:R-:W-:-:S04]  /*8a00*/  FMNMX.FTZ R195, R196, R195, !PT ;  /* 0x000000c3c4c37209 */ /* 0x004fc80007810000 */
[----:B0-----:R-:W-:-:S04]  /*8a10*/  FMNMX.FTZ R195, R198, R195, !PT ;  /* 0x000000c3c6c37209 */ /* 0x001fc80007810000 */
[----:B---3--:R-:W-:-:S05]  /*8a20*/  FMNMX.FTZ R195, R212, R195, !PT ;  /* 0x000000c3d4c37209 */ /* 0x008fca0007810000 */
[----:B------:R-:W0:Y:S01]  /*8a30*/  SHFL.BFLY PT, R214, R195, 0x2, 0x1f ;  /* 0x0c401f00c3d67f89 */ /* 0x000e2200000e0000 */
[----:B-1----:R-:W-:-:S05]  /*8a40*/  FMNMX.FTZ R197, R194, R197, !PT ;  /* 0x000000c5c2c57209 */ /* 0x002fca0007810000 */
[----:B------:R-:W1:Y:S01]  /*8a50*/  SHFL.BFLY PT, R20, R197, 0x1, 0x1f ;  /* 0x0c201f00c5147f89 */ /* 0x000e6200000e0000 */
[----:B0-----:R-:W-:-:S05]  /*8a60*/  FMNMX.FTZ R214, R195, R214, !PT ;  /* 0x000000d6c3d67209 */ /* 0x001fca0007810000 */
[----:B------:R-:W0:Y:S01]  /*8a70*/  SHFL.BFLY PT, R199, R214, 0x1, 0x1f ;  /* 0x0c201f00d6c77f89 */ /* 0x000e2200000e0000 */
[----:B-1----:R-:W-:-:S05]  /*8a80*/  FMNMX.FTZ R20, R197, R20, !PT ;  /* 0x00000014c5147209 */ /* 0x002fca0007810000 */
[C---:B------:R-:W-:Y:S01]  /*8a90*/  FADD.FTZ R194, -R20.reuse, R208 ;  /* 0x000000d014c27221 */ /* 0x040fe20000010100 */
[----:B------:R-:W-:-:S03]  /*8aa0*/  FMUL.FTZ R208, R20, UR6 ;  /* 0x0000000614d07c20 */ /* 0x000fc60008410000 */
[----:B------:R-:W-:Y:S01]  /*8ab0*/  FMUL.FTZ R194, R194, UR6 ;  /* 0x00000006c2c27c20 */ /* 0x000fe20008410000 */
[--C-:B------:R-:W-:Y:S01]  /*8ac0*/  FFMA.FTZ R215, R21, UR6, -R208.reuse ;  /* 0x0000000615d77c23 */ /* 0x100fe200080108d0 */
[--C-:B------:R-:W-:Y:S01]  /*8ad0*/  FFMA.FTZ R197, R152, UR6, -R208.reuse ;  /* 0x0000000698c57c23 */ /* 0x100fe200080108d0 */
[--C-:B------:R-:W-:Y:S01]  /*8ae0*/  FFMA.FTZ R213, R157, UR6, -R208.reuse ;  /* 0x000000069dd57c23 */ /* 0x100fe200080108d0 */
[----:B------:R-:W-:Y:S01]  /*8af0*/  IADD3 R157, -R220, 0xb, RZ ;  /* 0x0000000bdc9d7810 */ /* 0x000fe20007ffe1ff */
        /* <DEDUP_REMOVED lines=9> */
[----:B0-----:R-:W-:Y:S01]  /*8b90*/  FMNMX.FTZ R21, R214, R199, !PT ;  /* 0x000000c7d6157209 */ /* 0x001fe20007810000 */
[----:B-1----:R-:W-:Y:S01]  /*8ba0*/  IMAD.U32 R215, RZ, RZ, UR5 ;  /* 0x00000005ffd77e24 */ /* 0x002fe2000f8e00ff */
[----:B------:R-:W-:Y:S01]  /*8bb0*/  UIMAD UR5, UR36, 0xc00, UR7 ;  /* 0x00000c00240578a4 */ /* 0x000fe2000f8e0207 */
[--C-:B------:R-:W-:Y:S01]  /*8bc0*/  FFMA.FTZ R169, R169, UR6, -R208.reuse ;  /* 0x00000006a9a97c23 */ /* 0x100fe200080108d0 */
[--C-:B------:R-:W-:Y:S01]  /*8bd0*/  FFMA.FTZ R171, R171, UR6, -R208.reuse ;  /* 0x00000006abab7c23 */ /* 0x100fe200080108d0 */
[C---:B------:R-:W-:Y:S01]  /*8be0*/  FADD.FTZ R152, -R21.reuse, R209 ;  /* 0x000000d115987221 */ /* 0x040fe20000010100 */
[----:B------:R-:W-:Y:S01]  /*8bf0*/  FMUL.FTZ R217, R21, UR6 ;  /* 0x0000000615d97c20 */ /* 0x000fe20008410000 */
[----:B------:R-:W-:Y:S01]  /*8c00*/  MUFU.EX2 R197, R197 ;  /* 0x000000c500c57308 */ /* 0x000fe20000000800 */
[----:B------:R-:W-:Y:S01]  /*8c10*/  FFMA.FTZ R170, R170, UR6, -R208 ;  /* 0x00000006aaaa7c23 */ /* 0x000fe200080108d0 */
[----:B------:R-:W-:Y:S01]  /*8c20*/  FMUL.FTZ R209, R152, UR6 ;  /* 0x0000000698d17c20 */ /* 0x000fe20008410000 */
[----:B------:R-:W-:-:S02]  /*8c30*/  @!P2 VIADD R152, R215, 0x32440 ;  /* 0x00032440d798a836 */ /* 0x000fc40000000000 */
[--C-:B------:R-:W-:Y:S01]  /*8c40*/  FFMA.FTZ R214, R153, UR6, -R217.reuse ;  /* 0x0000000699d67c23 */ /* 0x100fe200080108d9 */
[----:B------:R-:W-:Y:S02]  /*8c50*/  VIADD R153, R220, 0x8 ;  /* 0x00000008dc997836 */ /* 0x000fe40000000000 */
[--C-:B------:R-:W-:Y:S01]  /*8c60*/  FFMA.FTZ R216, R154, UR6, -R217.reuse ;  /* 0x000000069ad87c23 */ /* 0x100fe200080108d9 */
[--C-:B------:R-:W-:Y:S01]  /*8c70*/  FFMA.FTZ R210, R210, UR6, -R217.reuse ;  /* 0x00000006d2d27c23 */ /* 0x100fe200080108d9 */
[----:B------:R-:W-:Y:S01]  /*8c80*/  @!P2 PRMT R152, RZ, 0x654, R152 ;  /* 0x00000654ff98a816 */ /* 0x000fe20000000098 */
[--C-:B------:R-:W-:Y:S01]  /*8c90*/  FFMA.FTZ R211, R211, UR6, -R217.reuse ;  /* 0x00000006d3d37c23 */ /* 0x100fe200080108d9 */
[----:B------:R1:W-:Y:S06]  /*8ca0*/  BAR.ARV R157, 0x100 ;  /* 0x0004009d0000751d */ /* 0x0003ec0000002000 */
[----:B------:R0:W-:Y:S01]  /*8cb0*/  @!P2 SYNCS.ARRIVE.TRANS64.RED.A1T0 RZ, [R152+URZ], RZ ;  /* 0x000000ff98ffa9a7 */ /* 0x0001e2000810043f */
        /* <DEDUP_REMOVED lines=136> */
[----:B0-----:R-:W-:Y:S01]  /*9540*/  F2FP.BF16.F32.PACK_AB R152, R197, R195 ;  /* 0x000000c3c598723e */ /* 0x001fe200000010ff */
[----:B------:R-:W-:Y:S01]  /*9550*/  UMOV UR10, UR5 ;  /* 0x00000005000a7c82 */ /* 0x000fe20008000000 */
[----:B--2---:R-:W-:Y:S01]  /*9560*/  F2FP.BF16.F32.PACK_AB R154, R213, R199 ;  /* 0x000000c7d59a723e */ /* 0x004fe200000010ff */
[--C-:B------:R-:W-:Y:S01]  /*9570*/  FFMA.FTZ R159, R159, UR6, -R217.reuse ;  /* 0x000000069f9f7c23 */ /* 0x100fe200080108d9 */
[----:B----4-:R-:W-:Y:S01]  /*9580*/  F2FP.BF16.F32.PACK_AB R153, R216, R214 ;  /* 0x000000d6d899723e */ /* 0x010fe200000010ff */
[--C-:B------:R-:W-:Y:S01]  /*9590*/  FFMA.FTZ R160, R160, UR6, -R217.reuse ;  /* 0x00000006a0a07c23 */ /* 0x100fe200080108d9 */
[----:B-----5:R-:W-:Y:S01]  /*95a0*/  F2FP.BF16.F32.PACK_AB R155, R211, R210 ;  /* 0x000000d2d39b723e */ /* 0x020fe200000010ff */
[--C-:B------:R-:W-:Y:S01]  /*95b0*/  FFMA.FTZ R165, R165, UR6, -R217.reuse ;  /* 0x00000006a5a57c23 */ /* 0x100fe200080108d9 */
[--C-:B------:R-:W-:Y:S01]  /*95c0*/  FFMA.FTZ R167, R167, UR6, -R217.reuse ;  /* 0x00000006a7a77c23 */ /* 0x100fe200080108d9 */
[----:B------:R-:W0:Y:S01]  /*95d0*/  MUFU.EX2 R156, R156 ;  /* 0x0000009c009c7308 */ /* 0x000e220000000800 */
[----:B------:R-:W-:Y:S01]  /*95e0*/  WARPGROUP.ARRIVE ;  /* 0x00000000000079c5 */ /* 0x000fe20000000000 */
[--C-:B------:R-:W-:Y:S01]  /*95f0*/  FFMA.FTZ R166, R166, UR6, -R217.reuse ;  /* 0x00000006a6a67c23 */ /* 0x100fe200080108d9 */
[--C-:B------:R-:W-:Y:S01]  /*9600*/  FFMA.FTZ R168, R168, UR6, -R217.reuse ;  /* 0x00000006a8a87c23 */ /* 0x100fe200080108d9 */
[--C-:B------:R-:W-:Y:S01]  /*9610*/  FFMA.FTZ R173, R173, UR6, -R217.reuse ;  /* 0x00000006adad7c23 */ /* 0x100fe200080108d9 */
[--C-:B------:R-:W-:Y:S01]  /*9620*/  FFMA.FTZ R175, R175, UR6, -R217.reuse ;  /* 0x00000006afaf7c23 */ /* 0x100fe200080108d9 */
[--C-:B------:R-:W-:Y:S01]  /*9630*/  FFMA.FTZ R172, R172, UR6, -R208.reuse ;  /* 0x00000006acac7c23 */ /* 0x100fe200080108d0 */
[----:B------:R-:W-:Y:S01]  /*9640*/  HGMMA.64x256x16.F32.BF16 R24, R152, gdesc[UR8].tnspB, R24, gsb0 ;  /* 0x43e0000898187df0 */ /* 0x000fe20008001818 */
[----:B------:R-:W2:Y:S01]  /*9650*/  MUFU.EX2 R158, R158 ;  /* 0x0000009e009e7308 */ /* 0x000ea20000000800 */
[----:B------:R-:W-:Y:S01]  /*9660*/  UIADD3 UR10, UR5, 0x80, URZ ;  /* 0x00000080050a7890 */ /* 0x000fe2000fffe03f */
[--C-:B------:R-:W-:Y:S01]  /*9670*/  FFMA.FTZ R177, R177, UR6, -R208.reuse ;  /* 0x00000006b1b17c23 */ /* 0x100fe200080108d0 */
[----:B------:R-:W-:Y:S01]  /*9680*/  UMOV UR11, 0x40000040 ;  /* 0x40000040000b7882 */ /* 0x000fe20000000000 */
        /* <DEDUP_REMOVED lines=12> */
[----:B------:R-:W3:Y:S01]  /*9750*/  MUFU.EX2 R163, R163 ;  /* 0x000000a300a37308 */ /* 0x000ee20000000800 */
[--C-:B------:R-:W-:Y:S01]  /*9760*/  FFMA.FTZ R182, R182, UR6, -R217.reuse ;  /* 0x00000006b6b67c23 */ /* 0x100fe200080108d9 */
        /* <DEDUP_REMOVED lines=10> */
[----:B------:R-:W-:Y:S01]  /*9810*/  FFMA.FTZ R0, R194, R0, R195 ;  /* 0x00000000c2007223 */ /* 0x000fe200000100c3 */
[----:B------:R-:W-:Y:S01]  /*9820*/  FFMA.FTZ R209, R209, R12, R214 ;  /* 0x0000000cd1d17223 */ /* 0x000fe200000100d6 */
[----:B------:R-:W-:-:S02]  /*9830*/  @!P2 VIADD R215, R215, 0x32460 ;  /* 0x00032460d7d7a836 */ /* 0x000fc40000000000 */
[----:B------:R-:W4:Y:S01]  /*9840*/  MUFU.EX2 R160, R160 ;  /* 0x000000a000a07308 */ /* 0x000f220000000800 */
[----:B------:R-:W-:Y:S01]  /*9850*/  FADD.FTZ R0, R197, R0 ;  /* 0x00000000c5007221 */ /* 0x000fe20000010000 */
[----:B------:R-:W-:Y:S01]  /*9860*/  FADD.FTZ R209, R216, R209 ;  /* 0x000000d1d8d17221 */ /* 0x000fe20000010000 */
[----:B------:R-:W-:Y:S01]  /*9870*/  @!P2 PRMT R215, RZ, 0x654, R215 ;  /* 0x00000654ffd7a816 */ /* 0x000fe200000000d7 */
[----:B------:R-:W-:Y:S02]  /*9880*/  IMAD.MOV.U32 R208, RZ, RZ, R20 ;  /* 0x000000ffffd07224 */ /* 0x000fe400078e0014 */
[----:B------:R-:W-:Y:S01]  /*9890*/  FADD.FTZ R0, R199, R0 ;  /* 0x00000000c7007221 */ /* 0x000fe20000010000 */
[----:B------:R-:W-:Y:S01]  /*98a0*/  FADD.FTZ R210, R210, R209 ;  /* 0x000000d1d2d27221 */ /* 0x000fe20000010000 */
[----:B------:R-:W-:Y:S01]  /*98b0*/  IMAD.MOV.U32 R209, RZ, RZ, R21 ;  /* 0x000000ffffd17224 */ /* 0x000fe200078e0015 */
[----:B------:R-:W-:Y:S01]  /*98c0*/  MUFU.EX2 R165, R165 ;  /* 0x000000a500a57308 */ /* 0x000fe20000000800 */
[----:B------:R-:W-:Y:S01]  /*98d0*/  FADD.FTZ R213, R213, R0 ;  /* 0x00000000d5d57221 */ /* 0x000fe20000010000 */
[----:B------:R-:W-:-:S03]  /*98e0*/  FADD.FTZ R210, R211, R210 ;  /* 0x000000d2d3d27221 */ /* 0x000fc60000010000 */
[----:B0-----:R-:W-:-:S03]  /*98f0*/  FADD.FTZ R213, R156, R213 ;  /* 0x000000d59cd57221 */ /* 0x001fc60000010000 */
[----:B------:R-:W0:Y:S08]  /*9900*/  MUFU.EX2 R167, R167 ;  /* 0x000000a700a77308 */ /* 0x000e300000000800 */
[----:B------:R-:W5:Y:S08]  /*9910*/  MUFU.EX2 R162, R162 ;  /* 0x000000a200a27308 */ /* 0x000f700000000800 */
        /* <DEDUP_REMOVED lines=27> */
[----:B--2---:R-:W-:-:S05]  /*9ad0*/  F2FP.BF16.F32.PACK_AB R152, R158, R156 ;  /* 0x0000009c9e98723e */ /* 0x004fca00000010ff */
[----:B------:R-:W2:Y:S01]  /*9ae0*/  MUFU.EX2 R193, R193 ;  /* 0x000000c100c17308 */ /* 0x000ea20000000800 */
[----:B---3--:R-:W-:Y:S01]  /*9af0*/  F2FP.BF16.F32.PACK_AB R154, R163, R161 ;  /* 0x000000a1a39a723e */ /* 0x008fe200000010ff */
[----:B------:R-:W-:Y:S01]  /*9b00*/  FADD.FTZ R158, R158, R213 ;  /* 0x000000d59e9e7221 */ /* 0x000fe20000010000 */
[C---:B----4-:R-:W-:Y:S01]  /*9b10*/  F2FP.BF16.F32.PACK_AB R153, R160.reuse, R159 ;  /* 0x0000009fa099723e */ /* 0x050fe200000010ff */
[----:B------:R-:W-:Y:S01]  /*9b20*/  FADD.FTZ R159, R159, R210 ;  /* 0x000000d29f9f7221 */ /* 0x000fe20000010000 */
[----:B0-----:R-:W-:Y:S01]  /*9b30*/  F2FP.BF16.F32.PACK_AB R155, R167, R165 ;  /* 0x000000a5a79b723e */ /* 0x001fe200000010ff */
        /* <DEDUP_REMOVED lines=8> */
[----:B------:R-:W0:Y:S01]  /*9bc0*/  MUFU.EX2 R223, R223 ;  /* 0x000000df00df7308 */ /* 0x000e220000000800 */
[----:B------:R-:W-:Y:S01]  /*9bd0*/  UMOV UR11, 0x40000040 ;  /* 0x40000040000b7882 */ /* 0x000fe20000000000 */
[----:B------:R-:W-:Y:S01]  /*9be0*/  FADD.FTZ R167, R167, R160 ;  /* 0x000000a0a7a77221 */ /* 0x000fe20000010000 */
[----:B-----5:R-:W-:-:S03]  /*9bf0*/  FADD.FTZ R163, R162, R163 ;  /* 0x000000a3a2a37221 */ /* 0x020fc60000010000 */
[----:B-1----:R-:W-:Y:S02]  /*9c00*/  FADD.FTZ R167, R166, R167 ;  /* 0x000000a7a6a77221 */ /* 0x002fe40000010000 */
[----:B------:R-:W-:Y:S08]  /*9c10*/  MUFU.EX2 R192, R192 ;  /* 0x000000c000c07308 */ /* 0x000ff00000000800 */
[----:B------:R-:W1:Y:S01]  /*9c20*/  MUFU.EX2 R217, R217 ;  /* 0x000000d900d97308 */ /* 0x000e620000000800 */
[----:B------:R-:W-:-:S02]  /*9c30*/  WARPGROUP.DEPBAR.LE gsb0, 0x0 ;  /* 0x00008000000079c5 */ /* 0x000fc40000010000 */
[C---:B------:R-:W-:Y:S01]  /*9c40*/  F2FP.BF16.F32.PACK_AB R152, R164.reuse, R162 ;  /* 0x000000a2a498723e */ /* 0x040fe200000010ff */
[----:B------:R-:W-:Y:S01]  /*9c50*/  FADD.FTZ R164, R164, R163 ;  /* 0x000000a3a4a47221 */ /* 0x000fe20000010000 */
[----:B------:R-:W-:Y:S02]  /*9c60*/  F2FP.BF16.F32.PACK_AB R154, R171, R169 ;  /* 0x000000a9ab9a723e */ /* 0x000fe400000010ff */
[C---:B------:R-:W-:Y:S01]  /*9c70*/  F2FP.BF16.F32.PACK_AB R153, R168.reuse, R166 ;  /* 0x000000a6a899723e */ /* 0x040fe200000010ff */
[----:B------:R-:W-:Y:S01]  /*9c80*/  FADD.FTZ R168, R168, R167 ;  /* 0x000000a7a8a87221 */ /* 0x000fe20000010000 */
[----:B------:R-:W-:Y:S01]  /*9c90*/  F2FP.BF16.F32.PACK_AB R155, R175, R173 ;  /* 0x000000adaf9b723e */ /* 0x000fe200000010ff */
[----:B------:R-:W-:Y:S02]  /*9ca0*/  FADD.FTZ R164, R169, R164 ;  /* 0x000000a4a9a47221 */ /* 0x000fe40000010000 */
[----:B------:R-:W-:Y:S01]  /*9cb0*/  FADD.FTZ R168, R173, R168 ;  /* 0x000000a8ada87221 */ /* 0x000fe20000010000 */
[----:B------:R-:W-:Y:S01]  /*9cc0*/  WARPGROUP.ARRIVE ;  /* 0x00000000000079c5 */ /* 0x000fe20000000000 */
[----:B------:R-:W-:-:S02]  /*9cd0*/  FADD.FTZ R171, R171, R164 ;  /* 0x000000a4abab7221 */ /* 0x000fc40000010000 */
[----:B------:R-:W-:Y:S02]  /*9ce0*/  FADD.FTZ R175, R175, R168 ;  /* 0x000000a8afaf7221 */ /* 0x000fe40000010000 */
[----:B------:R-:W-:Y:S01]  /*9cf0*/  FADD.FTZ R171, R170, R171 ;  /* 0x000000abaaab7221 */ /* 0x000fe20000010000 */
[----:B------:R-:W-:Y:S01]  /*9d00*/  HGMMA.64x256x16.F32.BF16 R24, R152, gdesc[UR8].tnspB, R24, gsb0 ;  /* 0x43e0000898187df0 */ /* 0x000fe20008001818 */
[----:B------:R-:W-:Y:S01]  /*9d10*/  UIADD3 UR10, UR5, 0x180, URZ ;  /* 0x00000180050a7890 */ /* 0x000fe2000fffe03f */
[----:B------:R-:W-:Y:S01]  /*9d20*/  FADD.FTZ R175, R174, R175 ;  /* 0x000000afaeaf7221 */ /* 0x000fe20000010000 */
[----:B------:R-:W-:Y:S01]  /*9d30*/  UMOV UR11, 0x40000040 ;  /* 0x40000040000b7882 */ /* 0x000fe20000000000 */
[----:B------:R-:W-:Y:S02]  /*9d40*/  WARPGROUP.DEPBAR.LE gsb0, 0x0 ;  /* 0x00008000000079c5 */ /* 0x000fe40000010000 */
[C---:B------:R-:W-:Y:S01]  /*9d50*/  F2FP.BF16.F32.PACK_AB R152, R172.reuse, R170 ;  /* 0x000000aaac98723e */ /* 0x040fe200000010ff */
[----:B------:R-:W-:Y:S01]  /*9d60*/  FADD.FTZ R172, R172, R171 ;  /* 0x000000abacac7221 */ /* 0x000fe20000010000 */
[----:B------:R-:W-:-:S02]  /*9d70*/  F2FP.BF16.F32.PACK_AB R154, R179, R177 ;  /* 0x000000b1b39a723e */ /* 0x000fc400000010ff */
[C---:B------:R-:W-:Y:S01]  /*9d80*/  F2FP.BF16.F32.PACK_AB R153, R176.reuse, R174 ;  /* 0x000000aeb099723e */ /* 0x040fe200000010ff */
[----:B------:R-:W-:Y:S01]  /*9d90*/  FADD.FTZ R176, R176, R175 ;  /* 0x000000afb0b07221 */ /* 0x000fe20000010000 */
[----:B------:R-:W-:Y:S01]  /*9da0*/  F2FP.BF16.F32.PACK_AB R155, R183, R181 ;  /* 0x000000b5b79b723e */ /* 0x000fe200000010ff */
[----:B------:R-:W-:Y:S02]  /*9db0*/  FADD.FTZ R172, R177, R172 ;  /* 0x000000acb1ac7221 */ /* 0x000fe40000010000 */
[----:B------:R-:W-:Y:S01]  /*9dc0*/  FADD.FTZ R176, R181, R176 ;  /* 0x000000b0b5b07221 */ /* 0x000fe20000010000 */
[----:B------:R-:W-:Y:S01]  /*9dd0*/  WARPGROUP.ARRIVE ;  /* 0x00000000000079c5 */ /* 0x000fe20000000000 */
[----:B------:R-:W-:Y:S02]  /*9de0*/  FADD.FTZ R179, R179, R172 ;  /* 0x000000acb3b37221 */ /* 0x000fe40000010000 */
[----:B------:R-:W-:-:S09]  /*9df0*/  FADD.FTZ R183, R183, R176 ;  /* 0x000000b0b7b77221 */ /* 0x000fd20000010000 */
[----:B------:R-:W-:Y:S01]  /*9e00*/  HGMMA.64x256x16.F32.BF16 R24, R152, gdesc[UR8].tnspB, R24, gsb0 ;  /* 0x43e0000898187df0 */ /* 0x000fe20008001818 */
[----:B------:R-:W-:Y:S01]  /*9e10*/  UIADD3 UR10, UR5, 0x200, URZ ;  /* 0x00000200050a7890 */ /* 0x000fe2000fffe03f */
[----:B------:R-:W-:Y:S01]  /*9e20*/  UMOV UR11, 0x40000040 ;  /* 0x40000040000b7882 */ /* 0x000fe20000000000 */
[----:B------:R-:W-:Y:S02]  /*9e30*/  WARPGROUP.DEPBAR.LE gsb0, 0x0 ;  /* 0x00008000000079c5 */ /* 0x000fe40000010000 */
[----:B------:R-:W-:Y:S01]  /*9e40*/  F2FP.BF16.F32.PACK_AB R152, R221, R178 ;  /* 0x000000b2dd98723e */ /* 0x000fe200000010ff */
        /* <DEDUP_REMOVED lines=13> */
[----:B------:R-:W-:Y:S01]  /*9f20*/  FADD.FTZ R189, R189, R184 ;  /* 0x000000b8bdbd7221 */ /* 0x000fe20000010000 */
[----:B------:R-:W-:Y:S01]  /*9f30*/  UMOV UR11, 0x40000040 ;  /* 0x40000040000b7882 */ /* 0x000fe20000000000 */
[----:B------:R-:W-:Y:S02]  /*9f40*/  WARPGROUP.DEPBAR.LE gsb0, 0x0 ;  /* 0x00008000000079c5 */ /* 0x000fe40000010000 */
[----:B------:R-:W-:Y:S01]  /*9f50*/  F2FP.BF16.F32.PACK_AB R152, R191, R186 ;  /* 0x000000babf98723e */ /* 0x000fe200000010ff */
[----:B------:R-:W-:Y:S01]  /*9f60*/  FADD.FTZ R186, R186, R185 ;  /* 0x000000b9baba7221 */ /* 0x000fe20000010000 */
[----:B--2---:R-:W-:Y:S02]  /*9f70*/  F2FP.BF16.F32.PACK_AB R154, R193, R188 ;  /* 0x000000bcc19a723e */ /* 0x004fe400000010ff */
[----:B0-----:R-:W-:Y:S01]  /*9f80*/  F2FP.BF16.F32.PACK_AB R153, R223, R190 ;  /* 0x000000bedf99723e */ /* 0x001fe200000010ff */
[----:B------:R-:W-:Y:S01]  /*9f90*/  FADD.FTZ R190, R190, R189 ;  /* 0x000000bdbebe7221 */ /* 0x000fe20000010000 */
[----:B-1----:R-:W-:Y:S01]  /*9fa0*/  F2FP.BF16.F32.PACK_AB R155, R217, R192 ;  /* 0x000000c0d99b723e */ /* 0x002fe200000010ff */
[----:B------:R-:W-:-:S02]  /*9fb0*/  FADD.FTZ R191, R191, R186 ;  /* 0x000000babfbf7221 */ /* 0x000fc40000010000 */
[----:B------:R-:W-:Y:S01]  /*9fc0*/  FADD.FTZ R223, R223, R190 ;  /* 0x000000bedfdf7221 */ /* 0x000fe20000010000 */
[----:B------:R-:W-:Y:S01]  /*9fd0*/  WARPGROUP.ARRIVE ;  /* 0x00000000000079c5 */ /* 0x000fe20000000000 */
[----:B------:R-:W-:Y:S02]  /*9fe0*/  FADD.FTZ R0, R188, R191 ;  /* 0x000000bfbc007221 */ /* 0x000fe40000010000 */
[----:B------:R-:W-:Y:S02]  /*9ff0*/  FADD.FTZ R12, R192, R223 ;  /* 0x000000dfc00c7221 */ /* 0x000fe40000010000 */
[----:B------:R-:W-:-:S07]  /*a000*/  FADD.FTZ R0, R193, R0 ;  /* 0x00000000c1007221 */ /* 0x000fce0000010000 */
[----:B------:R-:W-:Y:S01]  /*a010*/  HGMMA.64x256x16.F32.BF16 R24, R152, gdesc[UR8].tnspB, R24, gsb0 ;  /* 0x43e0000898187df0 */ /* 0x000fe20008001818 */
[----:B------:R-:W-:Y:S02]  /*a020*/  FADD.FTZ R12, R217, R12 ;  /* 0x0000000cd90c7221 */ /* 0x000fe40000010000 */
[----:B------:R-:W-:Y:S02]  /*a030*/  WARPGROUP.DEPBAR.LE gsb0, 0x0 ;  /* 0x00008000000079c5 */ /* 0x000fe40000010000 */
[----:B------:R1:W-:Y:S01]  /*a040*/  @!P2 SYNCS.ARRIVE.TRANS64.RED.A1T0 RZ, [R215+URZ], RZ ;  /* 0x000000ffd7ffa9a7 */ /* 0x0003e2000810043f */
[----:B------:R-:W-:Y:S05]  /*a050*/  @P1 BRA `(.L_x_4390) ;  /* 0xffffffd400c41947 */ /* 0x000fea000383ffff */
.L_x_4381:
[----:B------:R-:W2:Y:S01]  /*a060*/  SHFL.BFLY PT, R3, R0, 0x2, 0x1f ;  /* 0x0c401f0000037f89 */ /* 0x000ea200000e0000 */
[----:B------:R-:W-:Y:S01]  /*a070*/  IMAD.MOV.U32 R4, RZ, RZ, RZ ;  /* 0x000000ffff047224 */ /* 0x000fe200078e00ff */
[----:B------:R-:W-:Y:S01]  /*a080*/  R2UR UR4, R224 ;  /* 0x00000000e00472ca */ /* 0x000fe200000e0000 */
[----:B------:R-:W-:Y:S01]  /*a090*/  UIADD3 UR36, UR36, 0x1, URZ ;  /* 0x0000000124247890 */ /* 0x000fe2000fffe03f */
[----:B------:R-:W3:Y:S01]  /*a0a0*/  SHFL.BFLY PT, R5, R12, 0x2, 0x1f ;  /* 0x0c401f000c057f89 */ /* 0x000ee200000e0000 */
[----:B------:R-:W-:Y:S01]  /*a0b0*/  IMAD.U32 R9, RZ, RZ, UR6 ;  /* 0x00000006ff097e24 */ /* 0x000fe2000f8e00ff */
[----:B------:R4:W-:Y:S06]  /*a0c0*/  BAR.ARV R157, 0x100 ;  /* 0x0004009d0000751d */ /* 0x0009ec0000002000 */
[----:B------:R-:W-:-:S02]  /*a0d0*/  UISETP.NE.AND UP0, UPT, UR36, 0x2, UPT ;  /* 0x000000022400788c */ /* 0x000fc4000bf05270 */
[----:B------:R-:W-:Y:S06]  /*a0e0*/  BAR.ARV 0x8, 0x180 ;  /* 0x0206000000007b1d */ /* 0x000fec0000002000 */
[----:B------:R-:W-:Y:S01]  /*a0f0*/  UIADD3 UR4, UR4, 0x1, URZ ;  /* 0x0000000104047890 */ /* 0x000fe2000fffe03f */
[----:B------:R-:W-:Y:S01]  /*a100*/  PLOP3.LUT P0, PT, PT, PT, PT, 0x8, 0x0 ;  /* 0x000000000000781c */ /* 0x000fe20003f0e170 */
[----:B--2---:R-:W-:Y:S01]  /*a110*/  FADD.FTZ R3, R3, R0 ;  /* 0x0000000003037221 */ /* 0x004fe20000010000 */
[----:B------:R-:W-:Y:S01]  /*a120*/  IMAD.MOV.U32 R0, RZ, RZ, RZ ;  /* 0x000000ffff007224 */ /* 0x000fe200078e00ff */
[----:B------:R-:W-:Y:S01]  /*a130*/  USEL UR36, UR36, URZ, UP0 ;  /* 0x0000003f24247287 */ /* 0x000fe20008000000 */
[----:B---3--:R-:W-:-:S02]  /*a140*/  FADD.FTZ R5, R5, R12 ;  /* 0x0000000c05057221 */ /* 0x008fc40000010000 */
[----:B------:R-:W2:Y:S01]  /*a150*/  SHFL.BFLY PT, R2, R3, 0x1, 0x1f ;  /* 0x0c201f0003027f89 */ /* 0x000ea200000e0000 */
[----:B------:R-:W-:Y:S01]  /*a160*/  IMAD.U32 R224, RZ, RZ, UR4 ;  /* 0x00000004ffe07e24 */ /* 0x000fe2000f8e00ff */
[----:B------:R-:W-:-:S04]  /*a170*/  USEL UR4, URZ, 0x1, UP0 ;  /* 0x000000013f047887 */ /* 0x000fc80008000000 */
[----:B------:R-:W-:Y:S01]  /*a180*/  ULOP3.LUT UR37, UR37, UR4, URZ, 0x3c, !UPT ;  /* 0x0000000425257292 */ /* 0x000fe2000f8e3c3f */
[----:B--2---:R-:W-:Y:S01]  /*a190*/  FADD.FTZ R7, R3, R2 ;  /* 0x0000000203077221 */ /* 0x004fe20000010000 */
[----:B------:R-:W-:Y:S01]  /*a1a0*/  IMAD.MOV.U32 R3, RZ, RZ, -0x800000 ;  /* 0xff800000ff037424 */ /* 0x000fe200078e00ff */
[----:B------:R-:W2:Y:S03]  /*a1b0*/  SHFL.BFLY PT, R2, R5, 0x1, 0x1f ;  /* 0x0c201f0005027f89 */ /* 0x000ea600000e0000 */
[----:B------:R-:W-:-:S13]  /*a1c0*/  FSETP.NE.FTZ.AND P1, PT, R7, RZ, PT ;  /* 0x000000ff0700720b */ /* 0x000fda0003f35000 */
[----:B------:R-:W3:Y:S01]  /*a1d0*/  @P1 MUFU.RCP R4, R7 ;  /* 0x0000000700041308 */ /* 0x000ee20000001000 */
[----:B--2---:R-:W-:Y:S01]  /*a1e0*/  FADD.FTZ R6, R5, R2 ;  /* 0x0000000205067221 */ /* 0x004fe20000010000 */
[----:B------:R-:W-:Y:S02]  /*a1f0*/  IMAD.U32 R5, RZ, RZ, UR6 ;  /* 0x00000006ff057e24 */ /* 0x000fe4000f8e00ff */
[----:B------:R-:W-:Y:S02]  /*a200*/  IMAD.MOV.U32 R2, RZ, RZ, -0x800000 ;  /* 0xff800000ff027424 */ /* 0x000fe400078e00ff */
[----:B------:R-:W-:Y:S01]  /*a210*/  FSETP.NE.FTZ.AND P2, PT, R6, RZ, PT ;  /* 0x000000ff0600720b */ /* 0x000fe20003f55000 */
[----:B------:R-:W-:Y:S01]  /*a220*/  @P1 FMUL.FTZ R5, R5, 0.69314718246459960938 ;  /* 0x3f31721805051820 */ /* 0x000fe20000410000 */
        /* <DEDUP_REMOVED lines=64> */
[----:B------:R-:W0:Y:S01]  /*a630*/  @P2 MUFU.RCP R0, R6 ;  /* 0x0000000600002308 */ /* 0x000e220000001000 */
[----:B------:R-:W-:-:S07]  /*a640*/  @P2 FMUL.FTZ R9, R9, 0.69314718246459960938 ;  /* 0x3f31721809092820 */ /* 0x000fce0000410000 */
[----:B------:R-:W2:Y:S08]  /*a650*/  @P1 MUFU.LG2 R4, R7 ;  /* 0x0000000700041308 */ /* 0x000eb00000000c00 */
[----:B------:R-:W3:Y:S01]  /*a660*/  @P2 MUFU.LG2 R6, R6 ;  /* 0x0000000600062308 */ /* 0x000ee20000000c00 */
        /* <DEDUP_REMOVED lines=8> */
[----:B--2---:R-:W-:Y:S01]  /*a6f0*/  @P1 FMUL.FTZ R4, R4, 0.69314718246459960938 ;  /* 0x3f31721804041820 */ /* 0x004fe20000410000 */
        /* <DEDUP_REMOVED lines=58> */
[----:B----4-:R-:W-:-:S07]  /*aaa0*/  @P2 FFMA.FTZ R2, R9, R21, R6 ;  /* 0x0000001509022223 */ /* 0x010fce0000010006 */
.L_x_4359:
        /* <DEDUP_REMOVED lines=10> */
[----:B------:R-:W2:Y:S01]  /*ab50*/  LDC R195, c[0x0][0xce8] ;  /* 0x00033a00ffc37b82 */ /* 0x000ea20000000800 */
[----:B------:R-:W-:Y:S01]  /*ab60*/  F2FP.BF16.F32.PACK_AB R24, R25, R24 ;  /* 0x000000181918723e */ /* 0x000fe200000010ff */
[----:B------:R-:W-:Y:S01]  /*ab70*/  ULDC.64 UR8, c[0x0][0xc90] ;  /* 0x0003240000087ab9 */ /* 0x000fe20000000a00 */
[----:B------:R-:W-:Y:S01]  /*ab80*/  F2FP.BF16.F32.PACK_AB R25, R40, R26 ;  /* 0x0000001a2819723e */ /* 0x000fe200000010ff */
[----:B------:R-:W-:Y:S01]  /*ab90*/  ULDC.64 UR14, c[0x0][0x208] ;  /* 0x00008200000e7ab9 */ /* 0x000fe20000000a00 */
[----:B------:R-:W-:Y:S02]  /*aba0*/  F2FP.BF16.F32.PACK_AB R26, R29, R28 ;  /* 0x0000001c1d1a723e */ /* 0x000fe400000010ff */
[----:B------:R-:W-:Y:S02]  /*abb0*/  F2FP.BF16.F32.PACK_AB R27, R27, R30 ;  /* 0x0000001e1b1b723e */ /* 0x000fe400000010ff */
[----:B------:R-:W-:-:S02]  /*abc0*/  R2UR UR11, R207 ;  /* 0x00000000cf0b72ca */ /* 0x000fc400000e0000 */
[----:B------:R-:W-:Y:S02]  /*abd0*/  R2UR UR13, R218 ;  /* 0x00000000da0d72ca */ /* 0x000fe400000e0000 */
[----:B------:R-:W-:Y:S02]  /*abe0*/  F2FP.BF16.F32.PACK_AB R32, R33, R32 ;  /* 0x000000202120723e */ /* 0x000fe400000010ff */
[----:B------:R-:W-:Y:S02]  /*abf0*/  F2FP.BF16.F32.PACK_AB R33, R35, R34 ;  /* 0x000000222321723e */ /* 0x000fe400000010ff */
[----:B------:R-:W-:Y:S01]  /*ac00*/  F2FP.BF16.F32.PACK_AB R34, R37, R172 ;  /* 0x000000ac2522723e */ /* 0x000fe200000010ff */
[----:B------:R-:W-:Y:S01]  /*ac10*/  VIADD R37, R201, UR38 ;  /* 0x00000026c9257c36 */ /* 0x000fe20008000000 */
[----:B------:R-:W-:Y:S02]  /*ac20*/  F2FP.BF16.F32.PACK_AB R35, R39, R38 ;  /* 0x000000262723723e */ /* 0x000fe400000010ff */
[----:B------:R-:W-:Y:S01]  /*ac30*/  F2FP.BF16.F32.PACK_AB R136, R137, R136 ;  /* 0x000000888988723e */ /* 0x000fe200000010ff */
[----:B------:R-:W-:Y:S01]  /*ac40*/  USHF.R.S32.HI UR10, URZ, 0x1f, UR11 ;  /* 0x0000001f3f0a7899 */ /* 0x000fe2000801140b */
[----:B------:R-:W-:Y:S01]  /*ac50*/  F2FP.BF16.F32.PACK_AB R137, R166, R120 ;  /* 0x00000078a689723e */ /* 0x000fe200000010ff */
[----:B------:R-:W-:Y:S01]  /*ac60*/  UIMAD.WIDE.U32 UR6, UR11, UR8, URZ ;  /* 0x000000080b0672a5 */ /* 0x000fe2000f8e003f */
[----:B------:R-:W-:Y:S01]  /*ac70*/  F2FP.BF16.F32.PACK_AB R169, R170, R169 ;  /* 0x000000a9aaa9723e */ /* 0x000fe200000010ff */
[----:B------:R-:W-:Y:S01]  /*ac80*/  UIMAD UR5, UR10, UR8, URZ ;  /* 0x000000080a0572a4 */ /* 0x000fe2000f8e023f */
[----:B------:R-:W-:Y:S01]  /*ac90*/  F2FP.BF16.F32.PACK_AB R170, R149, R148 ;  /* 0x0000009495aa723e */ /* 0x000fe200000010ff */
[----:B------:R-:W-:Y:S01]  /*aca0*/  USHF.R.S32.HI UR12, URZ, 0x1f, UR13 ;  /* 0x0000001f3f0c7899 */ /* 0x000fe2000801140d */
[----:B------:R-:W-:Y:S01]  /*acb0*/  F2FP.BF16.F32.PACK_AB R171, R0, R171 ;  /* 0x000000ab00ab723e */ /* 0x000fe200000010ff */
[----:B------:R-:W-:Y:S01]  /*acc0*/  UIMAD UR5, UR11, UR9, UR5 ;  /* 0x000000090b0572a4 */ /* 0x000fe2000f8e0205 */
[----:B------:R-:W-:-:S02]  /*acd0*/  MOV R162, R194 ;  /* 0x000000c200a27202 */ /* 0x000fc40000000f00 */
[----:B0-----:R-:W-:Y:S01]  /*ace0*/  MOV R163, R5 ;  /* 0x0000000500a37202 */ /* 0x001fe20000000f00 */
[----:B------:R-:W-:Y:S01]  /*acf0*/  IMAD R5, R219, 0x40, R200 ;  /* 0x00000040db057824 */ /* 0x000fe200078e02c8 */
[----:B------:R-:W-:Y:S01]  /*ad00*/  ULDC.64 UR8, c[0x0][0xc98] ;  /* 0x0003260000087ab9 */ /* 0x000fe20000000a00 */
[----:B------:R-:W-:Y:S01]  /*ad10*/  UIADD3 UR7, UR7, UR5, URZ ;  /* 0x0000000507077290 */ /* 0x000fe2000fffe03f */
[--C-:B------:R-:W-:Y:S01]  /*ad20*/  IMAD.WIDE R16, R228, 0x2, R162.reuse ;  /* 0x00000002e4107825 */ /* 0x100fe200078e02a2 */
[----:B------:R-:W-:Y:S02]  /*ad30*/  UIMAD UR5, UR12, UR8, URZ ;  /* 0x000000080c0572a4 */ /* 0x000fe4000f8e023f */
[----:B------:R-:W-:Y:S01]  /*ad40*/  UIMAD.WIDE.U32 UR6, UR13, UR8, UR6 ;  /* 0x000000080d0672a5 */ /* 0x000fe2000f8e0006 */
[----:B------:R-:W-:Y:S01]  /*ad50*/  IMAD.WIDE R162, R5, 0x2, R162 ;  /* 0x0000000205a27825 */ /* 0x000fe200078e02a2 */
[C---:B------:R-:W-:Y:S01]  /*ad60*/  IADD3 R23, P0, R16.reuse, 0x8060, RZ ;  /* 0x0000806010177810 */ /* 0x040fe20007f1e0ff */
[----:B------:R-:W-:Y:S01]  /*ad70*/  UIMAD UR5, UR13, UR9, UR5 ;  /* 0x000000090d0572a4 */ /* 0x000fe2000f8e0205 */
[----:B------:R-:W-:-:S02]  /*ad80*/  IADD3 R7, P3, R16, 0xc060, RZ ;  /* 0x0000c06010077810 */ /* 0x000fc40007f7e0ff */
[----:B------:R-:W-:Y:S01]  /*ad90*/  LOP3.LUT R14, R23, 0x380, RZ, 0xc0, !PT ;  /* 0x00000380170e7812 */ /* 0x000fe200078ec0ff */
[--C-:B------:R-:W-:Y:S01]  /*ada0*/  IMAD.X R15, RZ, RZ, R17.reuse, P0 ;  /* 0x000000ffff0f7224 */ /* 0x100fe200000e0611 */
[----:B------:R-:W-:Y:S01]  /*adb0*/  IADD3 R110, P2, R16, 0x8040, RZ ;  /* 0x00008040106e7810 */ /* 0x000fe20007f5e0ff */
[--C-:B------:R-:W-:Y:S01]  /*adc0*/  IMAD.X R5, RZ, RZ, R17.reuse, P3 ;  /* 0x000000ffff057224 */ /* 0x100fe200018e0611 */
[----:B------:R-:W-:Y:S01]  /*add0*/  SHF.R.U64 R14, R14, 0x3, RZ ;  /* 0x000000030e0e7819 */ /* 0x000fe200000012ff */
[----:B------:R-:W-:Y:S01]  /*ade0*/  ULDC.64 UR8, c[0x0][0xbe8] ;  /* 0x0002fa0000087ab9 */ /* 0x000fe20000000a00 */
[C---:B------:R-:W-:Y:S01]  /*adf0*/  IADD3 R106, P3, R16.reuse, 0x8020, RZ ;  /* 0x00008020106a7810 */ /* 0x040fe20007f7e0ff */
[--C-:B------:R-:W-:Y:S01]  /*ae00*/  IMAD.X R143, RZ, RZ, R17.reuse, P2 ;  /* 0x000000ffff8f7224 */ /* 0x100fe200010e0611 */
[----:B------:R-:W-:Y:S02]  /*ae10*/  LOP3.LUT R4, R7, 0x380, RZ, 0xc0, !PT ;  /* 0x0000038007047812 */ /* 0x000fe400078ec0ff */
[----:B------:R-:W-:Y:S01]  /*ae20*/  IADD3 R12, P2, R16, 0x4000, RZ ;  /* 0x00004000100c7810 */ /* 0x000fe20007f5e0ff */
[----:B------:R-:W-:Y:S01]  /*ae30*/  IMAD.X R147, RZ, RZ, R17, P3 ;  /* 0x000000ffff937224 */ /* 0x000fe200018e0611 */
[----:B------:R-:W-:-:S02]  /*ae40*/  LOP3.LUT R14, R14, R23, RZ, 0x3c, !PT ;  /* 0x000000170e0e7212 */ /* 0x000fc400078e3cff */
[----:B------:R-:W-:Y:S01]  /*ae50*/  LOP3.LUT R23, R106, 0x380, RZ, 0xc0, !PT ;  /* 0x000003806a177812 */ /* 0x000fe200078ec0ff */
[--C-:B------:R-:W-:Y:S01]  /*ae60*/  IMAD.X R13, RZ, RZ, R17.reuse, P2 ;  /* 0x000000ffff0d7224 */ /* 0x100fe200010e0611 */
[----:B------:R-:W-:Y:S02]  /*ae70*/  SHF.R.U64 R4, R4, 0x3, RZ ;  /* 0x0000000304047819 */ /* 0x000fe400000012ff */
[C---:B------:R-:W-:Y:S02]  /*ae80*/  IADD3 R103, P4, R16.reuse, 0xc040, RZ ;  /* 0x0000c04010677810 */ /* 0x040fe40007f9e0ff */
[C---:B------:R-:W-:Y:S02]  /*ae90*/  IADD3 R99, P5, R16.reuse, 0xc020, RZ ;  /* 0x0000c02010637810 */ /* 0x040fe40007fbe0ff */
[C---:B------:R-:W-:Y:S02]  /*aea0*/  IADD3 R31, P6, R16.reuse, 0xc000, RZ ;  /* 0x0000c000101f7810 */ /* 0x040fe40007fde0ff */
[C---:B------:R-:W-:Y:S01]  /*aeb0*/  IADD3 R19, P1, R16.reuse, 0x20, RZ ;  /* 0x0000002010137810 */ /* 0x040fe20007f3e0ff */
[--C-:B------:R-:W-:Y:S01]  /*aec0*/  IMAD.X R9, RZ, RZ, R17.reuse, P5 ;  /* 0x000000ffff097224 */ /* 0x100fe200028e0611 */
[----:B------:R-:W-:Y:S01]  /*aed0*/  SHF.R.U64 R23, R23, 0x3, RZ ;  /* 0x0000000317177819 */ /* 0x000fe200000012ff */
[--C-:B------:R-:W-:Y:S01]  /*aee0*/  IMAD.X R11, RZ, RZ, R17.reuse, P6 ;  /* 0x000000ffff0b7224 */ /* 0x100fe200030e0611 */
[----:B------:R-:W-:Y:S01]  /*aef0*/  LOP3.LUT R165, R16, 0x380, RZ, 0xc0, !PT ;  /* 0x0000038010a57812 */ /* 0x000fe200078ec0ff */
[----:B------:R-:W-:Y:S01]  /*af00*/  IMAD.X R139, RZ, RZ, R17, P1 ;  /* 0x000000ffff8b7224 */ /* 0x000fe200008e0611 */
[----:B------:R-:W-:-:S02]  /*af10*/  IADD3 R107, P2, R162, 0x7000, RZ ;  /* 0x00007000a26b7810 */ /* 0x000fc40007f5e0ff */
[----:B------:R-:W-:Y:S01]  /*af20*/  LOP3.LUT R4, R4, R7, RZ, 0x3c, !PT ;  /* 0x0000000704047212 */ /* 0x000fe200078e3cff */
[--C-:B------:R-:W-:Y:S01]  /*af30*/  IMAD.X R7, RZ, RZ, R17.reuse, P4 ;  /* 0x000000ffff077224 */ /* 0x100fe200020e0611 */
[----:B------:R-:W-:Y:S02]  /*af40*/  LOP3.LUT R146, R23, R106, RZ, 0x3c, !PT ;  /* 0x0000006a17927212 */ /* 0x000fe400078e3cff */
        /* <DEDUP_REMOVED lines=12> */
[----:B------:R-:W-:Y:S01]  /*b010*/  LOP3.LUT R106, R107, 0x380, RZ, 0xc0, !PT ;  /* 0x000003806b6a7812 */ /* 0x000fe200078ec0ff */
[--C-:B------:R-:W-:Y:S01]  /*b020*/  IMAD.X R161, RZ, RZ, R17.reuse, P3 ;  /* 0x000000ffffa17224 */ /* 0x100fe200018e0611 */
[----:B------:R-:W-:Y:S01]  /*b030*/  LOP3.LUT R164, R165, R16, RZ, 0x3c, !PT ;  /* 0x00000010a5a47212 */ /* 0x000fe200078e3cff */
[----:B------:R-:W-:Y:S01]  /*b040*/  IMAD.MOV.U32 R165, RZ, RZ, R17 ;  /* 0x000000ffffa57224 */ /* 0x000fe200078e0011 */
[----:B------:R-:W-:-:S02]  /*b050*/  SHF.R.U64 R106, R106, 0x3, RZ ;  /* 0x000000036a6a7819 */ /* 0x000fc400000012ff */
[----:B------:R-:W-:Y:S02]  /*b060*/  LOP3.LUT R17, R102, 0x380, RZ, 0xc0, !PT ;  /* 0x0000038066117812 */ /* 0x000fe400078ec0ff */
[----:B------:R-:W-:Y:S01]  /*b070*/  LOP3.LUT R106, R106, R107, RZ, 0x3c, !PT ;  /* 0x0000006b6a6a7212 */ /* 0x000fe200078e3cff */
[----:B------:R-:W-:Y:S01]  /*b080*/  IMAD.X R107, RZ, RZ, R163, P2 ;  /* 0x000000ffff6b7224 */ /* 0x000fe200010e06a3 */
[----:B------:R-:W-:Y:S02]  /*b090*/  LOP3.LUT R16, R19, 0x380, RZ, 0xc0, !PT ;  /* 0x0000038013107812 */ /* 0x000fe400078ec0ff */
[----:B------:R-:W-:Y:S02]  /*b0a0*/  SHF.R.U64 R17, R17, 0x3, RZ ;  /* 0x0000000311117819 */ /* 0x000fe400000012ff */
[----:B------:R-:W-:Y:S02]  /*b0b0*/  IADD3 R135, P2, R162, 0xe000, RZ ;  /* 0x0000e000a2877810 */ /* 0x000fe40007f5e0ff */
[----:B------:R-:W-:-:S02]  /*b0c0*/  SHF.R.U64 R16, R16, 0x3, RZ ;  /* 0x0000000310107819 */ /* 0x000fc400000012ff */
[----:B------:R-:W-:Y:S02]  /*b0d0*/  LOP3.LUT R150, R17, R102, RZ, 0x3c, !PT ;  /* 0x0000006611967212 */ /* 0x000fe400078e3cff */
[----:B------:R-:W-:Y:S02]  /*b0e0*/  LOP3.LUT R134, R135, 0x380, RZ, 0xc0, !PT ;  /* 0x0000038087867812 */ /* 0x000fe400078ec0ff */
[----:B------:R-:W-:Y:S02]  /*b0f0*/  LOP3.LUT R17, R20, 0x380, RZ, 0xc0, !PT ;  /* 0x0000038014117812 */ /* 0x000fe400078ec0ff */
[----:B------:R-:W-:Y:S02]  /*b100*/  LOP3.LUT R138, R16, R19, RZ, 0x3c, !PT ;  /* 0x00000013108a7212 */ /* 0x000fe400078e3cff */
[----:B------:R-:W-:Y:S02]  /*b110*/  LOP3.LUT R23, R98, 0x380, RZ, 0xc0, !PT ;  /* 0x0000038062177812 */ /* 0x000fe400078ec0ff */
[----:B------:R-:W-:-:S02]  /*b120*/  LOP3.LUT R16, R21, 0x380, RZ, 0xc0, !PT ;  /* 0x0000038015107812 */ /* 0x000fc400078ec0ff */
[----:B------:R-:W-:Y:S02]  /*b130*/  SHF.R.U64 R134, R134, 0x3, RZ ;  /* 0x0000000386867819 */ /* 0x000fe400000012ff */
[----:B------:R-:W-:Y:S02]  /*b140*/  SHF.R.U64 R17, R17, 0x3, RZ ;  /* 0x0000000311117819 */ /* 0x000fe400000012ff */
[----:B------:R-:W-:Y:S02]  /*b150*/  LOP3.LUT R19, R22, 0x380, RZ, 0xc0, !PT ;  /* 0x0000038016137812 */ /* 0x000fe400078ec0ff */
[----:B------:R-:W-:Y:S02]  /*b160*/  SHF.R.U64 R23, R23, 0x3, RZ ;  /* 0x0000000317177819 */ /* 0x000fe400000012ff */
[----:B------:R-:W-:Y:S02]  /*b170*/  SHF.R.U64 R16, R16, 0x3, RZ ;  /* 0x0000000310107819 */ /* 0x000fe400000012ff */
[----:B------:R-:W-:Y:S01]  /*b180*/  LOP3.LUT R134, R134, R135, RZ, 0x3c, !PT ;  /* 0x0000008786867212 */ /* 0x000fe200078e3cff */
[----:B------:R-:W-:Y:S01]  /*b190*/  IMAD.X R135, RZ, RZ, R163, P2 ;  /* 0x000000ffff877224 */ /* 0x000fe200010e06a3 */
[----:B------:R-:W-:-:S02]  /*b1a0*/  LOP3.LUT R158, R17, R20, RZ, 0x3c, !PT ;  /* 0x00000014119e7212 */ /* 0x000fc400078e3cff */
[----:B------:R-:W-:Y:S02]  /*b1b0*/  LOP3.LUT R10, R31, 0x380, RZ, 0xc0, !PT ;  /* 0x000003801f0a7812 */ /* 0x000fe400078ec0ff */
[----:B------:R-:W-:Y:S02]  /*b1c0*/  IADD3 R17, P3, R162, 0x1000, RZ ;  /* 0x00001000a2117810 */ /* 0x000fe40007f7e0ff */
[----:B--2---:R-:W-:Y:S02]  /*b1d0*/  ISETP.NE.AND P2, PT, R195, 0x1, PT ;  /* 0x00000001c300780c */ /* 0x004fe40003f45270 */
[----:B------:R-:W-:Y:S02]  /*b1e0*/  SHF.R.U64 R19, R19, 0x3, RZ ;  /* 0x0000000313137819 */ /* 0x000fe400000012ff */
[----:B------:R-:W-:Y:S02]  /*b1f0*/  LOP3.LUT R152, R23, R98, RZ, 0x3c, !PT ;  /* 0x0000006217987212 */ /* 0x000fe400078e3cff */
[----:B------:R-:W-:-:S02]  /*b200*/  LOP3.LUT R154, R16, R21, RZ, 0x3c, !PT ;  /* 0x00000015109a7212 */ /* 0x000fc400078e3cff */
[----:B------:R-:W-:Y:S02]  /*b210*/  LOP3.LUT R6, R103, 0x380, RZ, 0xc0, !PT ;  /* 0x0000038067067812 */ /* 0x000fe400078ec0ff */
[----:B------:R-:W-:Y:S02]  /*b220*/  LOP3.LUT R8, R99, 0x380, RZ, 0xc0, !PT ;  /* 0x0000038063087812 */ /* 0x000fe400078ec0ff */
[----:B------:R-:W-:Y:S02]  /*b230*/  IADD3 R20, P4, R162, 0x2000, RZ ;  /* 0x00002000a2147810 */ /* 0x000fe40007f9e0ff */
[----:B------:R-:W-:Y:S02]  /*b240*/  LOP3.LUT R23, R12, 0x380, RZ, 0xc0, !PT ;  /* 0x000003800c177812 */ /* 0x000fe400078ec0ff */
[----:B------:R-:W-:Y:S02]  /*b250*/  LOP3.LUT R21, R18, 0x380, RZ, 0xc0, !PT ;  /* 0x0000038012157812 */ /* 0x000fe400078ec0ff */
[----:B------:R-:W-:-:S02]  /*b260*/  SHF.R.U64 R10, R10, 0x3, RZ ;  /* 0x000000030a0a7819 */ /* 0x000fc400000012ff */
[----:B------:R-:W-:Y:S02]  /*b270*/  LOP3.LUT R16, R17, 0x380, RZ, 0xc0, !PT ;  /* 0x0000038011107812 */ /* 0x000fe400078ec0ff */
[----:B------:R-:W-:Y:S02]  /*b280*/  LOP3.LUT R156, R19, R22, RZ, 0x3c, !PT ;  /* 0x00000016139c7212 */ /* 0x000fe400078e3cff */
[----:B------:R-:W-:Y:S02]  /*b290*/  SHF.R.U64 R6, R6, 0x3, RZ ;  /* 0x0000000306067819 */ /* 0x000fe400000012ff */
[----:B------:R-:W-:Y:S02]  /*b2a0*/  SHF.R.U64 R8, R8, 0x3, RZ ;  /* 0x0000000308087819 */ /* 0x000fe400000012ff */
[----:B------:R-:W-:Y:S02]  /*b2b0*/  LOP3.LUT R19, R20, 0x380, RZ, 0xc0, !PT ;  /* 0x0000038014137812 */ /* 0x000fe400078ec0ff */
[----:B------:R-:W-:-:S02]  /*b2c0*/  SHF.R.U64 R23, R23, 0x3, RZ ;  /* 0x0000000317177819 */ /* 0x000fc400000012ff */
[----:B------:R-:W-:Y:S02]  /*b2d0*/  SHF.R.U64 R21, R21, 0x3, RZ ;  /* 0x0000000315157819 */ /* 0x000fe400000012ff */
[----:B------:R-:W-:Y:S01]  /*b2e0*/  MOV R196, R164 ;  /* 0x000000a400c47202 */ /* 0x000fe20000000f00 */
[----:B------:R-:W-:Y:S01]  /*b2f0*/  BAR.SYNC.DEFER_BLOCKING 0x1, 0x100 ;  /* 0x0044000000007b1d */ /* 0x000fe20000010000 */
[----:B------:R-:W-:Y:S02]  /*b300*/  LOP3.LUT R10, R10, R31, RZ, 0x3c, !PT ;  /* 0x0000001f0a0a7212 */ /* 0x000fe400078e3cff */
[----:B------:R-:W-:Y:S02]  /*b310*/  SHF.R.U64 R16, R16, 0x3, RZ ;  /* 0x0000000310107819 */ /* 0x000fe400000012ff */
[----:B------:R-:W-:Y:S02]  /*b320*/  LOP3.LUT R31, R110, 0x380, RZ, 0xc0, !PT ;  /* 0x000003806e1f7812 */ /* 0x000fe400078ec0ff */
[----:B------:R-:W-:-:S02]  /*b330*/  LOP3.LUT R6, R6, R103, RZ, 0x3c, !PT ;  /* 0x0000006706067212 */ /* 0x000fc400078e3cff */
[----:B------:R-:W-:Y:S02]  /*b340*/  LOP3.LUT R8, R8, R99, RZ, 0x3c, !PT ;  /* 0x0000006308087212 */ /* 0x000fe400078e3cff */
[----:B------:R-:W-:Y:S02]  /*b350*/  SHF.R.U64 R19, R19, 0x3, RZ ;  /* 0x0000000313137819 */ /* 0x000fe400000012ff */
[----:B------:R-:W-:Y:S02]  /*b360*/  LOP3.LUT R12, R23, R12, RZ, 0x3c, !PT ;  /* 0x0000000c170c7212 */ /* 0x000fe400078e3cff */
[----:B------:R-:W-:Y:S02]  /*b370*/  LOP3.LUT R160, R21, R18, RZ, 0x3c, !PT ;  /* 0x0000001215a07212 */ /* 0x000fe400078e3cff */
[----:B------:R-:W-:Y:S01]  /*b380*/  LOP3.LUT R16, R16, R17, RZ, 0x3c, !PT ;  /* 0x0000001110107212 */ /* 0x000fe200078e3cff */
[----:B------:R-:W-:Y:S01]  /*b390*/  IMAD.X R17, RZ, RZ, R163, P3 ;  /* 0x000000ffff117224 */ /* 0x000fe200018e06a3 */
[----:B------:R-:W-:-:S02]  /*b3a0*/  IADD3 R21, P5, R162, 0x3000, RZ ;  /* 0x00003000a2157810 */ /* 0x000fc40007fbe0ff */
[C---:B------:R-:W-:Y:S02]  /*b3b0*/  IADD3 R23, P6, R162.reuse, 0x4000, RZ ;  /* 0x00004000a2177810 */ /* 0x040fe40007fde0ff */
[C---:B------:R-:W-:Y:S01]  /*b3c0*/  IADD3 R99, P0, R162.reuse, 0x5000, RZ ;  /* 0x00005000a2637810 */ /* 0x040fe20007f1e0ff */
[----:B------:R0:W-:Y:S01]  /*b3d0*/  STSM.16.M88.4 [R196], R24 ;  /* 0x00000018c4007844 */ /* 0x0001e20000000200 */
[C---:B------:R-:W-:Y:S02]  /*b3e0*/  IADD3 R103, P1, R162.reuse, 0x6000, RZ ;  /* 0x00006000a2677810 */ /* 0x040fe40007f3e0ff */
[----:B------:R-:W-:Y:S02]  /*b3f0*/  SHF.R.U64 R31, R31, 0x3, RZ ;  /* 0x000000031f1f7819 */ /* 0x000fe400000012ff */
[----:B------:R-:W-:Y:S02]  /*b400*/  IADD3 R111, P3, R162, 0x8000, RZ ;  /* 0x00008000a26f7810 */ /* 0x000fe40007f7e0ff */
[----:B------:R-:W-:Y:S01]  /*b410*/  LOP3.LUT R18, R19, R20, RZ, 0x3c, !PT ;  /* 0x0000001413127212 */ /* 0x000fe200078e3cff */
[----:B------:R-:W-:Y:S01]  /*b420*/  IMAD.X R19, RZ, RZ, R163, P4 ;  /* 0x000000ffff137224 */ /* 0x000fe200020e06a3 */
[----:B------:R-:W-:-:S02]  /*b430*/  LOP3.LUT R20, R21, 0x380, RZ, 0xc0, !PT ;  /* 0x0000038015147812 */ /* 0x000fc400078ec0ff */
[----:B------:R-:W-:Y:S02]  /*b440*/  LOP3.LUT R22, R23, 0x380, RZ, 0xc0, !PT ;  /* 0x0000038017167812 */ /* 0x000fe400078ec0ff */
[----:B------:R-:W-:Y:S02]  /*b450*/  LOP3.LUT R98, R99, 0x380, RZ, 0xc0, !PT ;  /* 0x0000038063627812 */ /* 0x000fe400078ec0ff */
[----:B------:R-:W-:Y:S01]  /*b460*/  LOP3.LUT R102, R103, 0x380, RZ, 0xc0, !PT ;  /* 0x0000038067667812 */ /* 0x000fe200078ec0ff */
[----:B0-----:R-:W0:Y:S01]  /*b470*/  @P2 LDC R24, c[0x0][0xcec] ;  /* 0x00033b00ff182b82 */ /* 0x001e220000000800 */
[----:B------:R-:W-:Y:S02]  /*b480*/  LOP3.LUT R142, R31, R110, RZ, 0x3c, !PT ;  /* 0x0000006e1f8e7212 */ /* 0x000fe400078e3cff */
[----:B------:R-:W-:Y:S02]  /*b490*/  LOP3.LUT R110, R111, 0x380, RZ, 0xc0, !PT ;  /* 0x000003806f6e7812 */ /* 0x000fe400078ec0ff */
[----:B------:R-:W-:-:S02]  /*b4a0*/  SHF.R.U64 R20, R20, 0x3, RZ ;  /* 0x0000000314147819 */ /* 0x000fc400000012ff */
[----:B------:R-:W-:Y:S01]  /*b4b0*/  SHF.R.U64 R22, R22, 0x3, RZ ;  /* 0x0000000316167819 */ /* 0x000fe200000012ff */
[----:B------:R-:W2:Y:S01]  /*b4c0*/  @P2 LDC R27, c[0x0][0xcf0] ;  /* 0x00033c00ff1b2b82 */ /* 0x000ea20000000800 */
        /* <DEDUP_REMOVED lines=11> */
[C---:B------:R-:W-:Y:S01]  /*b580*/  IADD3 R115, P4, R162.reuse, 0x9000, RZ ;  /* 0x00009000a2737810 */ /* 0x040fe20007f9e0ff */
[----:B0-----:R-:W-:Y:S01]  /*b590*/  @P2 IMAD.HI.U32 R24, R37, R24, RZ ;  /* 0x0000001825182227 */ /* 0x001fe200078e00ff */
[----:B------:R-:W-:-:S02]  /*b5a0*/  IADD3 R119, P5, R162, 0xa000, RZ ;  /* 0x0000a000a2777810 */ /* 0x000fc40007fbe0ff */
[----:B------:R-:W-:Y:S01]  /*b5b0*/  LOP3.LUT R110, R110, R111, RZ, 0x3c, !PT ;  /* 0x0000006f6e6e7212 */ /* 0x000fe200078e3cff */
[----:B------:R-:W-:Y:S01]  /*b5c0*/  IMAD.X R111, RZ, RZ, R163, P3 ;  /* 0x000000ffff6f7224 */ /* 0x000fe200018e06a3 */
[C---:B------:R-:W-:Y:S02]  /*b5d0*/  IADD3 R123, P6, R162.reuse, 0xb000, RZ ;  /* 0x0000b000a27b7810 */ /* 0x040fe40007fde0ff */
[C---:B------:R-:W-:Y:S02]  /*b5e0*/  IADD3 R127, P0, R162.reuse, 0xc000, RZ ;  /* 0x0000c000a27f7810 */ /* 0x040fe40007f1e0ff */
[C---:B------:R-:W-:Y:S02]  /*b5f0*/  IADD3 R131, P1, R162.reuse, 0xd000, RZ ;  /* 0x0000d000a2837810 */ /* 0x040fe40007f3e0ff */
[----:B------:R-:W-:Y:S02]  /*b600*/  IADD3 R165, P3, R162, 0xf000, RZ ;  /* 0x0000f000a2a57810 */ /* 0x000fe40007f7e0ff */
[----:B------:R-:W-:-:S02]  /*b610*/  LOP3.LUT R114, R115, 0x380, RZ, 0xc0, !PT ;  /* 0x0000038073727812 */ /* 0x000fc400078ec0ff */
[----:B------:R-:W-:Y:S01]  /*b620*/  LOP3.LUT R118, R119, 0x380, RZ, 0xc0, !PT ;  /* 0x0000038077767812 */ /* 0x000fe200078ec0ff */
[----:B------:R-:W-:Y:S01]  /*b630*/  IMAD.X R31, RZ, RZ, R163, P3 ;  /* 0x000000ffff1f7224 */ /* 0x000fe200018e06a3 */
[----:B------:R-:W-:Y:S02]  /*b640*/  LOP3.LUT R122, R123, 0x380, RZ, 0xc0, !PT ;  /* 0x000003807b7a7812 */ /* 0x000fe400078ec0ff */
[----:B------:R-:W-:Y:S02]  /*b650*/  LOP3.LUT R126, R127, 0x380, RZ, 0xc0, !PT ;  /* 0x000003807f7e7812 */ /* 0x000fe400078ec0ff */
[----:B------:R-:W-:Y:S02]  /*b660*/  LOP3.LUT R130, R131, 0x380, RZ, 0xc0, !PT ;  /* 0x0000038083827812 */ /* 0x000fe400078ec0ff */
[----:B------:R-:W-:Y:S02]  /*b670*/  LOP3.LUT R29, R162, 0x380, RZ, 0xc0, !PT ;  /* 0x00000380a21d7812 */ /* 0x000fe400078ec0ff */
[----:B------:R-:W-:-:S02]  /*b680*/  LOP3.LUT R30, R165, 0x380, RZ, 0xc0, !PT ;  /* 0x00000380a51e7812 */ /* 0x000fc400078ec0ff */
[----:B------:R-:W-:Y:S02]  /*b690*/  SHF.R.U64 R114, R114, 0x3, RZ ;  /* 0x0000000372727819 */ /* 0x000fe400000012ff */
[----:B------:R-:W-:Y:S02]  /*b6a0*/  SHF.R.U64 R118, R118, 0x3, RZ ;  /* 0x0000000376767819 */ /* 0x000fe400000012ff */
[----:B------:R-:W-:Y:S02]  /*b6b0*/  SHF.R.U64 R122, R122, 0x3, RZ ;  /* 0x000000037a7a7819 */ /* 0x000fe400000012ff */
[----:B------:R-:W-:Y:S02]  /*b6c0*/  SHF.R.U64 R126, R126, 0x3, RZ ;  /* 0x000000037e7e7819 */ /* 0x000fe400000012ff */
[----:B------:R-:W-:Y:S02]  /*b6d0*/  SHF.R.U64 R130, R130, 0x3, RZ ;  /* 0x0000000382827819 */ /* 0x000fe400000012ff */
[----:B------:R-:W-:-:S02]  /*b6e0*/  SHF.R.U64 R29, R29, 0x3, RZ ;  /* 0x000000031d1d7819 */ /* 0x000fc400000012ff */
[----:B------:R-:W-:Y:S02]  /*b6f0*/  MOV R138, R138 ;  /* 0x0000008a008a7202 */ /* 0x000fe40000000f00 */
        /* <DEDUP_REMOVED lines=13> */
[----:B------:R-:W-:Y:S01]  /*b7d0*/  MOV R40, R4 ;  /* 0x0000000400287202 */ /* 0x000fe20000000f00 */
[----:B------:R0:W-:Y:S01]  /*b7e0*/  STSM.16.M88.4 [R138], R32 ;  /* 0x000000208a007844 */ /* 0x0001e20000000200 */
[----:B------:R-:W-:-:S02]  /*b7f0*/  MOV R162, R6 ;  /* 0x0000000600a27202 */ /* 0x000fc40000000f00 */
[----:B------:R-:W-:Y:S02]  /*b800*/  LOP3.LUT R30, R30, R165, RZ, 0x3c, !PT ;  /* 0x000000a51e1e7212 */ /* 0x000fe400078e3cff */
        /* <DEDUP_REMOVED lines=21> */
[----:B--2---:R-:W-:Y:S02]  /*b960*/  @P2 SHF.R.U32.HI R32, RZ, R27, R24 ;  /* 0x0000001bff202219 */ /* 0x004fe40000011618 */
        /* <DEDUP_REMOVED lines=9> */
[----:B---3--:R-:W-:Y:S01]  /*ba00*/  F2FP.BF16.F32.PACK_AB R8, R73, R181 ;  /* 0x000000b54908723e */ /* 0x008fe200000010ff */
[----:B------:R-:W-:Y:S01]  /*ba10*/  STSM.16.M88.4 [R158], R4 ;  /* 0x000000049e007844 */ /* 0x000fe20000000200 */
[----:B------:R-:W-:Y:S02]  /*ba20*/  F2FP.BF16.F32.PACK_AB R9, R75, R74 ;  /* 0x0000004a4b09723e */ /* 0x000fe400000010ff */
[----:B------:R-:W-:Y:S02]  /*ba30*/  F2FP.BF16.F32.PACK_AB R10, R77, R182 ;  /* 0x000000b64d0a723e */ /* 0x000fe400000010ff */
[----:B------:R-:W-:Y:S02]  /*ba40*/  F2FP.BF16.F32.PACK_AB R11, R79, R78 ;  /* 0x0000004e4f0b723e */ /* 0x000fe400000010ff */
[----:B------:R-:W-:-:S02]  /*ba50*/  MOV R152, R152 ;  /* 0x0000009800987202 */ /* 0x000fc40000000f00 */
[----:B--2---:R-:W-:Y:S01]  /*ba60*/  F2FP.BF16.F32.PACK_AB R12, R81, R183 ;  /* 0x000000b7510c723e */ /* 0x004fe200000010ff */
        /* <DEDUP_REMOVED lines=19> */
[----:B--2---:R-:W-:Y:S01]  /*bba0*/  VIADD R14, R227, UR38 ;  /* 0x00000026e30e7c36 */ /* 0x004fe20008000000 */
        /* <DEDUP_REMOVED lines=14> */
[----:B------:R-:W-:Y:S02]  /*bc90*/  F2FP.BF16.F32.PACK_AB R10, R109, R190 ;  /* 0x000000be6d0a723e */ /* 0x000fe400000010ff */
[----:B------:R-:W-:Y:S02]  /*bca0*/  F2FP.BF16.F32.PACK_AB R11, R68, R64 ;  /* 0x00000040440b723e */ /* 0x000fe400000010ff */
[----:B0-----:R-:W-:Y:S02]  /*bcb0*/  LEA R24, P3, R12, UR6, 0x2 ;  /* 0x000000060c187c11 */ /* 0x001fe4000f8610ff */
[-C--:B------:R-:W-:Y:S01]  /*bcc0*/  ISETP.GE.OR P1, PT, R14, R41.reuse, P0 ;  /* 0x000000290e00720c */ /* 0x080fe20000726670 */
[----:B------:R0:W-:Y:S01]  /*bcd0*/  STSM.16.M88.4 [R142], R8 ;  /* 0x000000088e007844 */ /* 0x0001e20000000200 */
[----:B------:R-:W-:Y:S01]  /*bce0*/  F2FP.BF16.F32.PACK_AB R15, R116, R112 ;  /* 0x00000070740f723e */ /* 0x000fe200000010ff */
[----:B--2---:R-:W-:Y:S01]  /*bcf0*/  VIADD R4, R14, 0x8 ;  /* 0x000000080e047836 */ /* 0x004fe20000000000 */
[----:B------:R-:W-:Y:S01]  /*bd00*/  F2FP.BF16.F32.PACK_AB R6, R117, R192 ;  /* 0x000000c07506723e */ /* 0x000fe200000010ff */
[----:B------:R-:W-:Y:S01]  /*bd10*/  IMAD.IADD R5, R13, 0x1, R33 ;  /* 0x000000010d057824 */ /* 0x000fe200078e0221 */
[----:B------:R-:W-:Y:S01]  /*bd20*/  F2FP.BF16.F32.PACK_AB R7, R84, R80 ;  /* 0x000000505407723e */ /* 0x000fe200000010ff */
[----:B------:R-:W-:Y:S01]  /*bd30*/  SHFL.IDX PT, R42, R24, RZ, 0x1c1f ;  /* 0x001c1fff182a7589 */ /* 0x000fe200000e0000 */
[----:B------:R-:W-:-:S02]  /*bd40*/  ISETP.GE.OR P0, PT, R4, R41, P0 ;  /* 0x000000290400720c */ /* 0x000fc40000706670 */
[----:B------:R-:W-:Y:S01]  /*bd50*/  LEA.HI.X R25, R12, UR7, R5, 0x2, P3 ;  /* 0x000000070c197c11 */ /* 0x000fe200098f1405 */
[----:B------:R-:W-:Y:S01]  /*bd60*/  SHFL.IDX PT, R44, R24, 0x1, 0x1c1f ;  /* 0x003c1f00182c7f89 */ /* 0x000fe200000e0000 */
[----:B------:R-:W-:Y:S02]  /*bd70*/  F2FP.BF16.F32.PACK_AB R4, R113, R191 ;  /* 0x000000bf7104723e */ /* 0x000fe400000010ff */
[----:B------:R-:W-:Y:S01]  /*bd80*/  F2FP.BF16.F32.PACK_AB R5, R76, R72 ;  /* 0x000000484c05723e */ /* 0x000fe200000010ff */
[----:B------:R-:W2:Y:S01]  /*bd90*/  SHFL.IDX PT, R43, R25, RZ, 0x1c1f ;  /* 0x001c1fff192b7589 */ /* 0x000ea200000e0000 */
[----:B0-----:R-:W-:Y:S02]  /*bda0*/  F2FP.BF16.F32.PACK_AB R8, R121, R193 ;  /* 0x000000c17908723e */ /* 0x001fe400000010ff */
[----:B------:R-:W-:Y:S01]  /*bdb0*/  F2FP.BF16.F32.PACK_AB R9, R92, R88 ;  /* 0x000000585c09723e */ /* 0x000fe200000010ff */
[----:B------:R-:W-:Y:S01]  /*bdc0*/  STSM.16.M88.4 [R165], R4 ;  /* 0x00000004a5007844 */ /* 0x000fe20000000200 */
[----:B------:R-:W-:-:S02]  /*bdd0*/  F2FP.BF16.F32.PACK_AB R10, R125, R124 ;  /* 0x0000007c7d0a723e */ /* 0x000fc400000010ff */
[----:B------:R-:W-:Y:S01]  /*bde0*/  F2FP.BF16.F32.PACK_AB R11, R100, R96 ;  /* 0x00000060640b723e */ /* 0x000fe200000010ff */
[----:B------:R-:W0:Y:S01]  /*bdf0*/  SHFL.IDX PT, R45, R25, 0x1, 0x1c1f ;  /* 0x003c1f00192d7f89 */ /* 0x000e2200000e0000 */
[----:B------:R-:W-:Y:S02]  /*be00*/  F2FP.BF16.F32.PACK_AB R12, R129, R128 ;  /* 0x00000080810c723e */ /* 0x000fe400000010ff */
[----:B------:R-:W-:Y:S01]  /*be10*/  F2FP.BF16.F32.PACK_AB R13, R108, R104 ;  /* 0x000000686c0d723e */ /* 0x000fe200000010ff */
[----:B------:R-:W-:Y:S01]  /*be20*/  STSM.16.M88.4 [R164], R8 ;  /* 0x00000008a4007844 */ /* 0x000fe20000000200 */
[----:B------:R-:W-:Y:S02]  /*be30*/  F2FP.BF16.F32.PACK_AB R14, R133, R132 ;  /* 0x00000084850e723e */ /* 0x000fe400000010ff */
[----:B------:R-:W-:Y:S02]  /*be40*/  F2FP.BF16.F32.PACK_AB R138, R141, R140 ;  /* 0x0000008c8d8a723e */ /* 0x000fe400000010ff */
[----:B------:R-:W-:Y:S01]  /*be50*/  F2FP.BF16.F32.PACK_AB R139, R168, R167 ;  /* 0x000000a7a88b723e */ /* 0x000fe200000010ff */
[----:B------:R3:W-:Y:S01]  /*be60*/  STSM.16.M88.4 [R163], R12 ;  /* 0x0000000ca3007844 */ /* 0x0007e20000000200 */
[----:B------:R-:W-:-:S03]  /*be70*/  F2FP.BF16.F32.PACK_AB R168, R145, R144 ;  /* 0x0000009091a8723e */ /* 0x000fc600000010ff */
[----:B------:R-:W-:Y:S04]  /*be80*/  STSM.16.M88.4 [R162], R136 ;  /* 0x00000088a2007844 */ /* 0x000fe80000000200 */
[----:B------:R-:W-:Y:S01]  /*be90*/  STSM.16.M88.4 [R40], R168 ;  /* 0x000000a828007844 */ /* 0x000fe20000000200 */
[----:B------:R-:W-:Y:S08]  /*bea0*/  BAR.SYNC.DEFER_BLOCKING 0x1, 0x100 ;  /* 0x0044000000007b1d */ /* 0x000ff00000010000 */
[----:B---3--:R-:W3:Y:S01]  /*beb0*/  @P2 LDC R15, c[0x0][0xcf0] ;  /* 0x00033c00ff0f2b82 */ /* 0x008ee20000000800 */
[----:B------:R-:W-:Y:S01]  /*bec0*/  IMAD R0, R206, 0x20, R219 ;  /* 0x00000020ce007824 */ /* 0x000fe200078e02db */
[----:B--2---:R2:W-:Y:S01]  /*bed0*/  @!P1 ST.E desc[UR14][R42.64], R3 ;  /* 0x000000032a009985 */ /* 0x0045e2000c10190e */
[----:B------:R-:W-:-:S02]  /*bee0*/  UIMAD UR5, UR10, UR8, URZ ;  /* 0x000000080a0572a4 */ /* 0x000fc4000f8e023f */
[----:B------:R-:W-:Y:S01]  /*bef0*/  VIADD R14, R0, UR38 ;  /* 0x00000026000e7c36 */ /* 0x000fe20008000000 */
[----:B------:R-:W-:Y:S01]  /*bf00*/  UIMAD.WIDE.U32 UR6, UR11, UR8, URZ ;  /* 0x000000080b0672a5 */ /* 0x000fe2000f8e003f */
[----:B0-----:R0:W-:Y:S01]  /*bf10*/  @!P0 ST.E desc[UR14][R44.64], R2 ;  /* 0x000000022c008985 */ /* 0x0011e2000c10190e */
[----:B--2---:R-:W2:Y:S01]  /*bf20*/  @P2 LDC R3, c[0x0][0xcec] ;  /* 0x00033b00ff032b82 */ /* 0x004ea20000000800 */
[----:B------:R-:W-:Y:S01]  /*bf30*/  UIMAD UR5, UR11, UR9, UR5 ;  /* 0x000000090b0572a4 */ /* 0x000fe2000f8e0205 */
[----:B------:R-:W-:Y:S01]  /*bf40*/  IMAD.MOV.U32 R13, RZ, RZ, R14 ;  /* 0x000000ffff0d7224 */ /* 0x000fe200078e000e */
[----:B------:R-:W5:Y:S01]  /*bf50*/  LD.E.128 R24, desc[UR14][R28.64] ;  /* 0x0000000e1c187980 */ /* 0x000f62000c101d00 */
[----:B------:R-:W-:Y:S01]  /*bf60*/  ULDC.64 UR10, c[0x0][0xbf0] ;  /* 0x0002fc00000a7ab9 */ /* 0x000fe20000000a00 */
[----:B------:R-:W-:Y:S02]  /*bf70*/  UIADD3 UR7, UR7, UR5, URZ ;  /* 0x0000000507077290 */ /* 0x000fe4000fffe03f */
[----:B------:R-:W-:Y:S01]  /*bf80*/  UIMAD UR8, UR12, UR10, URZ ;  /* 0x0000000a0c0872a4 */ /* 0x000fe2000f8e023f */
[----:B------:R-:W5:Y:S01]  /*bf90*/  LD.E.128 R32, desc[UR14][R16.64] ;  /* 0x0000000e10207980 */ /* 0x000f62000c101d00 */
[----:B------:R-:W-:-:S02]  /*bfa0*/  UIMAD.WIDE.U32 UR6, UR13, UR10, UR6 ;  /* 0x0000000a0d0672a5 */ /* 0x000fc4000f8e0006 */
[----:B------:R-:W-:Y:S01]  /*bfb0*/  UIMAD UR5, UR13, UR11, UR8 ;  /* 0x0000000b0d0572a4 */ /* 0x000fe2000f8e0208 */
[----:B------:R-:W5:Y:S02]  /*bfc0*/  LD.E.128 R36, desc[UR14][R18.64] ;  /* 0x0000000e12247980 */ /* 0x000f64000c101d00 */
[----:B------:R-:W-:Y:S02]  /*bfd0*/  ULDC.64 UR8, c[0x0][0xbe0] ;  /* 0x0002f80000087ab9 */ /* 0x000fe40000000a00 */
[----:B------:R4:W5:Y:S04]  /*bfe0*/  LD.E.128 R4, desc[UR14][R20.64] ;  /* 0x0000000e14047980 */ /* 0x000968000c101d00 */
[----:B------:R0:W5:Y:S01]  /*bff0*/  LD.E.128 R8, desc[UR14][R22.64] ;  /* 0x0000000e16087980 */ /* 0x000162000c101d00 */
[----:B--2---:R-:W-:-:S03]  /*c000*/  @P2 IMAD.HI.U32 R0, R14, R3, RZ ;  /* 0x000000030e002227 */ /* 0x004fc600078e00ff */
[----:B------:R-:W5:Y:S02]  /*c010*/  LD.E.128 R96, desc[UR14][R98.64] ;  /* 0x0000000e62607980 */ /* 0x000f64000c101d00 */
[----:B---3--:R-:W-:Y:S01]  /*c020*/  @P2 SHF.R.U32.HI R13, RZ, R15, R0 ;  /* 0x0000000fff0d2219 */ /* 0x008fe20000011600 */
[----:B------:R-:W-:Y:S01]  /*c030*/  UIADD3 UR5, UR7, UR5, URZ ;  /* 0x0000000507057290 */ /* 0x000fe2000fffe03f */
        /* <DEDUP_REMOVED lines=8> */
[----:B0-----:R-:W-:Y:S01]  /*c0c0*/  IMAD.U32 R2, RZ, RZ, UR6 ;  /* 0x00000006ff027e24 */ /* 0x001fe2000f8e00ff */
        /* <DEDUP_REMOVED lines=21> */
[----:B----4-:R-:W-:-:S02]  /*c220*/  VIADD R20, R219, UR38 ;  /* 0x00000026db147c36 */ /* 0x010fc40008000000 */
        /* <DEDUP_REMOVED lines=11> */
[----:B0-----:R0:W2:Y:S01]  /*c2e0*/  SHFL.IDX PT, R16, R18, RZ, 0x181f ;  /* 0x00181fff12107589 */ /* 0x0010a200000e0000 */
[----:B------:R-:W-:-:S02]  /*c2f0*/  PRMT R194, RZ, 0x654, R194 ;  /* 0x00000654ffc27816 */ /* 0x000fc400000000c2 */
[----:B------:R-:W-:Y:S02]  /*c300*/  ISETP.GE.AND P0, PT, R0, R41, PT ;  /* 0x000000290000720c */ /* 0x000fe40003f06270 */
[----:B------:R0:W3:Y:S01]  /*c310*/  SHFL.IDX PT, R0, R19, RZ, 0x181f ;  /* 0x00181fff13007589 */ /* 0x0000e200000e0000 */
[----:B------:R0:W-:Y:S01]  /*c320*/  SYNCS.ARRIVE.TRANS64.RED.A1T0 RZ, [R194+URZ], RZ ;  /* 0x000000ffc2ff79a7 */ /* 0x0001e2000810043f */
[----:B------:R-:W-:Y:S09]  /*c330*/  @P2 BRA `(.L_x_4394) ;  /* 0x0000000000482947 */ /* 0x000ff20003800000 */
[----:B------:R-:W-:Y:S01]  /*c340*/  ULDC UR5, c[0x0][0xbc8] ;  /* 0x0002f20000057ab9 */ /* 0x000fe20000000800 */
[----:B------:R-:W-:Y:S01]  /*c350*/  ULDC.64 UR6, c[0x0][0x208] ;  /* 0x0000820000067ab9 */ /* 0x000fe20000000a00 */
[----:B------:R-:W-:Y:S02]  /*c360*/  ISETP.GE.AND P5, PT, R200, UR5, PT ;  /* 0x00000005c8007c0c */ /* 0x000fe4000bfa6270 */
[----:B------:R-:W-:Y:S02]  /*c370*/  ISETP.GE.AND P4, PT, R204, UR5, PT ;  /* 0x00000005cc007c0c */ /* 0x000fe4000bf86270 */
[----:B------:R-:W-:Y:S02]  /*c380*/  ISETP.GE.AND P3, PT, R203, UR5, PT ;  /* 0x00000005cb007c0c */ /* 0x000fe4000bf66270 */
[----:B------:R-:W-:-:S07]  /*c390*/  ISETP.GE.AND P2, PT, R205, UR5, PT ;  /* 0x00000005cd007c0c */ /* 0x000fce000bf46270 */
[----:B--2---:R-:W-:-:S04]  /*c3a0*/  @!P5 LEA R2, P6, R200, R16, 0x1 ;  /* 0x00000010c802d211 */ /* 0x004fc800078c08ff */
[----:B---3--:R-:W-:Y:S02]  /*c3b0*/  @!P5 LEA.HI.X R3, R200, R0, R233, 0x1, P6 ;  /* 0x00000000c803d211 */ /* 0x008fe400030f0ce9 */
        /* <DEDUP_REMOVED lines=10> */
.L_x_4394:
[----:B------:R-:W-:Y:S05]  /*c460*/  BSYNC B1 ;  /* 0x0000000000017941 */ /* 0x000fea0003800000 */
.L_x_4393:
[----:B---3--:R3:W0:Y:S01]  /*c470*/  SHFL.IDX PT, R0, R19, 0x1, 0x181f ;  /* 0x00381f0013007f89 */ /* 0x00862200000e0000 */
[----:B------:R-:W-:Y:S03]  /*c480*/  BSSY B1, `(.L_x_4395) ;  /* 0x0000015000017945 */ /* 0x000fe60003800000 */
[----:B----4-:R3:W4:Y:S01]  /*c490*/  SHFL.IDX PT, R12, R18, 0x1, 0x181f ;  /* 0x00381f00120c7f89 */ /* 0x01072200000e0000 */
[----:B------:R-:W-:Y:S05]  /*c4a0*/  @P1 BRA `(.L_x_4396) ;  /* 0x0000000000481947 */ /* 0x000fea0003800000 */
[----:B------:R-:W-:Y:S01]  /*c4b0*/  ULDC UR5, c[0x0][0xbc8] ;  /* 0x0002f20000057ab9 */ /* 0x000fe20000000800 */
[----:B------:R-:W-:Y:S01]  /*c4c0*/  ULDC.64 UR6, c[0x0][0x208] ;  /* 0x0000820000067ab9 */ /* 0x000fe20000000a00 */
[----:B------:R-:W-:Y:S02]  /*c4d0*/  ISETP.GE.AND P4, PT, R200, UR5, PT ;  /* 0x00000005c8007c0c */ /* 0x000fe4000bf86270 */
[----:B------:R-:W-:Y:S02]  /*c4e0*/  ISETP.GE.AND P3, PT, R204, UR5, PT ;  /* 0x00000005cc007c0c */ /* 0x000fe4000bf66270 */
[----:B------:R-:W-:Y:S02]  /*c4f0*/  ISETP.GE.AND P2, PT, R203, UR5, PT ;  /* 0x00000005cb007c0c */ /* 0x000fe4000bf46270 */
[----:B------:R-:W-:-:S07]  /*c500*/  ISETP.GE.AND P1, PT, R205, UR5, PT ;  /* 0x00000005cd007c0c */ /* 0x000fce000bf26270 */
[-C--:B----4-:R-:W-:Y:S02]  /*c510*/  @!P4 LEA R2, P6, R200, R12.reuse, 0x1 ;  /* 0x0000000cc802c211 */ /* 0x090fe400078c08ff */
[----:B-----5:R-:W-:Y:S02]  /*c520*/  @!P3 LEA R8, P5, R204, R12, 0x1 ;  /* 0x0000000ccc08b211 */ /* 0x020fe400078a08ff */
        /* <DEDUP_REMOVED lines=10> */
.L_x_4396:
[----:B------:R-:W-:Y:S05]  /*c5d0*/  BSYNC B1 ;  /* 0x0000000000017941 */ /* 0x000fea0003800000 */
.L_x_4395:
[----:B0-----:R0:W0:Y:S01]  /*c5e0*/  SHFL.IDX PT, R0, R19, 0x2, 0x181f ;  /* 0x00581f0013007f89 */ /* 0x00102200000e0000 */
[----:B------:R-:W-:Y:S03]  /*c5f0*/  BSSY B1, `(.L_x_4397) ;  /* 0x0000015000017945 */ /* 0x000fe60003800000 */
[----:B----4-:R4:W0:Y:S01]  /*c600*/  SHFL.IDX PT, R12, R18, 0x2, 0x181f ;  /* 0x00581f00120c7f89 */ /* 0x01082200000e0000 */
[----:B------:R-:W-:Y:S05]  /*c610*/  @P0 BRA `(.L_x_4398) ;  /* 0x0000000000480947 */ /* 0x000fea0003800000 */
[----:B------:R-:W-:Y:S01]  /*c620*/  ULDC UR5, c[0x0][0xbc8] ;  /* 0x0002f20000057ab9 */ /* 0x000fe20000000800 */
[----:B------:R-:W-:Y:S01]  /*c630*/  ULDC.64 UR6, c[0x0][0x208] ;  /* 0x0000820000067ab9 */ /* 0x000fe20000000a00 */
[----:B------:R-:W-:Y:S02]  /*c640*/  ISETP.GE.AND P3, PT, R200, UR5, PT ;  /* 0x00000005c8007c0c */ /* 0x000fe4000bf66270 */
[----:B------:R-:W-:Y:S02]  /*c650*/  ISETP.GE.AND P2, PT, R204, UR5, PT ;  /* 0x00000005cc007c0c */ /* 0x000fe4000bf46270 */
[----:B------:R-:W-:Y:S02]  /*c660*/  ISETP.GE.AND P1, PT, R203, UR5, PT ;  /* 0x00000005cb007c0c */ /* 0x000fe4000bf26270 */
[----:B------:R-:W-:-:S07]  /*c670*/  ISETP.GE.AND P0, PT, R205, UR5, PT ;  /* 0x00000005cd007c0c */ /* 0x000fce000bf06270 */
[-C--:B0-----:R-:W-:Y:S02]  /*c680*/  @!P3 LEA R2, P6, R200, R12.reuse, 0x1 ;  /* 0x0000000cc802b211 */ /* 0x081fe400078c08ff */
[-C--:B-----5:R-:W-:Y:S02]  /*c690*/  @!P2 LEA R8, P5, R204, R12.reuse, 0x1 ;  /* 0x0000000ccc08a211 */ /* 0x0a0fe400078a08ff */
        /* <DEDUP_REMOVED lines=10> */
.L_x_4398:
[----:B------:R-:W-:Y:S05]  /*c740*/  BSYNC B1 ;  /* 0x0000000000017941 */ /* 0x000fea0003800000 */
.L_x_4397:
[----:B0-----:R-:W-:Y:S01]  /*c750*/  VIADD R0, R20, 0x60 ;  /* 0x0000006014007836 */ /* 0x001fe20000000000 */
[----:B---3--:R-:W0:Y:S04]  /*c760*/  SHFL.IDX PT, R19, R19, 0x3, 0x181f ;  /* 0x00781f0013137f89 */ /* 0x008e2800000e0000 */
[----:B------:R-:W-:Y:S01]  /*c770*/  ISETP.GE.AND P0, PT, R0, R41, PT ;  /* 0x000000290000720c */ /* 0x000fe20003f06270 */
[----:B----4-:R-:W3:-:S12]  /*c780*/  SHFL.IDX PT, R18, R18, 0x3, 0x181f ;  /* 0x00781f0012127f89 */ /* 0x010ed800000e0000 */
[----:B------:R-:W-:Y:S05]  /*c790*/  @P0 BRA `(.L_x_4399) ;  /* 0x0000000c00540947 */ /* 0x000fea0003800000 */
[----:B------:R-:W-:Y:S01]  /*c7a0*/  ULDC UR5, c[0x0][0xbc8] ;  /* 0x0002f20000057ab9 */ /* 0x000fe20000000800 */
[----:B------:R-:W-:Y:S01]  /*c7b0*/  ULDC.64 UR6, c[0x0][0x208] ;  /* 0x0000820000067ab9 */ /* 0x000fe20000000a00 */
[----:B------:R-:W-:Y:S02]  /*c7c0*/  ISETP.GE.AND P3, PT, R200, UR5, PT ;  /* 0x00000005c8007c0c */ /* 0x000fe4000bf66270 */
[----:B------:R-:W-:Y:S02]  /*c7d0*/  ISETP.GE.AND P4, PT, R204, UR5, PT ;  /* 0x00000005cc007c0c */ /* 0x000fe4000bf86270 */
[----:B------:R-:W-:-:S09]  /*c7e0*/  ISETP.GE.AND P5, PT, R203, UR5, PT ;  /* 0x00000005cb007c0c */ /* 0x000fd2000bfa6270 */
[-C--:B---3--:R-:W-:Y:S02]  /*c7f0*/  @!P3 LEA R2, P0, R200, R18.reuse, 0x1 ;  /* 0x00000012c802b211 */ /* 0x088fe400078008ff */
[-C--:B-----5:R-:W-:Y:S02]  /*c800*/  @!P4 LEA R8, P1, R204, R18.reuse, 0x1 ;  /* 0x00000012cc08c211 */ /* 0x0a0fe400078208ff */
[-C--:B0-----:R-:W-:Y:S02]  /*c810*/  @!P3 LEA.HI.X R3, R200, R19.reuse, R233, 0x1, P0 ;  /* 0x00000013c803b211 */ /* 0x081fe400000f0ce9 */
[----:B------:R-:W-:Y:S02]  /*c820*/  ISETP.GE.AND P0, PT, R205, UR5, PT ;  /* 0x00000005cd007c0c */ /* 0x000fe4000bf06270 */
[----:B------:R-:W-:Y:S01]  /*c830*/  @!P5 LEA R10, P2, R203, R18, 0x1 ;  /* 0x00000012cb0ad211 */ /* 0x000fe200078408ff */
[----:B------:R0:W-:Y:S01]  /*c840*/  @!P3 ST.E.128 desc[UR6][R2.64], R4 ;  /* 0x000000040200b985 */ /* 0x0001e2000c101d06 */
[----:B------:R-:W-:-:S02]  /*c850*/  @!P4 LEA.HI.X R9, R204, R19, R232, 0x1, P1 ;  /* 0x00000013cc09c211 */ /* 0x000fc400008f0ce8 */
[----:B------:R-:W-:-:S03]  /*c860*/  @!P5 LEA.HI.X R11, R203, R19, R231, 0x1, P2 ;  /* 0x00000013cb0bd211 */ /* 0x000fc600010f0ce7 */
[----:B------:R0:W-:Y:S04]  /*c870*/  @!P4 ST.E.128 desc[UR6][R8.64], R104 ;  /* 0x000000680800c985 */ /* 0x0001e8000c101d06 */
[----:B------:R0:W-:Y:S01]  /*c880*/  @!P5 ST.E.128 desc[UR6][R10.64], R120 ;  /* 0x000000780a00d985 */ /* 0x0001e2000c101d06 */
[----:B------:R-:W-:Y:S05]  /*c890*/  @P0 BRA `(.L_x_4399) ;  /* 0x0000000c00140947 */ /* 0x000fea0003800000 */
[----:B0-----:R-:W-:Y:S01]  /*c8a0*/  LEA R2, P0, R205, R18, 0x1 ;  /* 0x00000012cd027211 */ /* 0x001fe200078008ff */
[----:B------:R-:W-:-:S03]  /*c8b0*/  ULDC.64 UR6, c[0x0][0x208] ;  /* 0x0000820000067ab9 */ /* 0x000fc60000000a00 */
[----:B------:R-:W-:-:S05]  /*c8c0*/  LEA.HI.X R3, R205, R19, R230, 0x1, P0 ;  /* 0x00000013cd037211 */ /* 0x000fca00000f0ce6 */
[----:B------:R0:W-:Y:S01]  /*c8d0*/  ST.E.128 desc[UR6][R2.64], R28 ;  /* 0x0000001c02007985 */ /* 0x0001e2000c101d06 */
[----:B------:R-:W-:Y:S05]  /*c8e0*/  BRA `(.L_x_4399) ;  /* 0x0000000c00007947 */ /* 0x000fea0003800000 */
.L_x_4392:
[----:B------:R-:W0:Y:S01]  /*c8f0*/  LDC R8, c[0x0][0xce8] ;  /* 0x00033a00ff087b82 */ /* 0x000e220000000800 */
[----:B------:R-:W-:Y:S01]  /*c900*/  R2UR UR6, R207 ;  /* 0x00000000cf0672ca */ /* 0x000fe200000e0000 */
[----:B------:R-:W-:Y:S01]  /*c910*/  BSSY B1, `(.L_x_4400) ;  /* 0x0000035000017945 */ /* 0x000fe20003800000 */
[----:B------:R-:W-:Y:S01]  /*c920*/  R2UR UR5, R218 ;  /* 0x00000000da0572ca */ /* 0x000fe200000e0000 */
[----:B------:R-:W-:Y:S01]  /*c930*/  IMAD R6, R206, 0x20, R219 ;  /* 0x00000020ce067824 */ /* 0x000fe200078e02db */
[----:B------:R-:W-:-:S09]  /*c940*/  ISETP.GE.AND P0, PT, R234, 0x80, PT ;  /* 0x00000080ea00780c */ /* 0x000fd20003f06270 */
[----:B------:R-:W-:Y:S02]  /*c950*/  USHF.R.S32.HI UR8, URZ, 0x1f, UR6 ;  /* 0x0000001f3f087899 */ /* 0x000fe40008011406 */
[----:B------:R-:W-:Y:S01]  /*c960*/  USHF.R.S32.HI UR9, URZ, 0x1f, UR5 ;  /* 0x0000001f3f097899 */ /* 0x000fe20008011405 */
[----:B0-----:R-:W-:-:S13]  /*c970*/  ISETP.NE.AND P1, PT, R8, 0x1, PT ;  /* 0x000000010800780c */ /* 0x001fda0003f25270 */
[----:B------:R-:W0:Y:S08]  /*c980*/  @P1 LDC R9, c[0x0][0xcec] ;  /* 0x00033b00ff091b82 */ /* 0x000e300000000800 */
[----:B------:R-:W2:Y:S01]  /*c990*/  @P1 LDC R11, c[0x0][0xcf0] ;  /* 0x00033c00ff0b1b82 */ /* 0x000ea20000000800 */
[----:B------:R-:W-:Y:S05]  /*c9a0*/  @P0 BRA `(.L_x_4401) ;  /* 0x0000000000ac0947 */ /* 0x000fea0003800000 */
[----:B------:R-:W3:Y:S01]  /*c9b0*/  S2R R0, SR_TID.X ;  /* 0x0000000000007919 */ /* 0x000ee20000002100 */
[----:B------:R-:W4:Y:S01]  /*c9c0*/  LDC R3, c[0x0][0xce8] ;  /* 0x00033a00ff037b82 */ /* 0x000f220000000800 */
[----:B------:R-:W-:Y:S01]  /*c9d0*/  IMAD.U32 R4, RZ, RZ, UR38 ;  /* 0x00000026ff047e24 */ /* 0x000fe2000f8e00ff */
[----:B------:R-:W-:Y:S02]  /*c9e0*/  ULDC UR5, c[0x0][0xb88] ;  /* 0x0002e20000057ab9 */ /* 0x000fe40000000800 */
[----:B----4-:R-:W-:Y:S02]  /*c9f0*/  IMAD R5, R3, UR5, RZ ;  /* 0x0000000503057c24 */ /* 0x010fe4000f8e02ff */
[----:B---3--:R-:W-:-:S04]  /*ca00*/  IADD3 R4, R4, -0x80, R0 ;  /* 0xffffff8004047810 */ /* 0x008fc80007ffe000 */
[----:B------:R-:W-:-:S13]  /*ca10*/  ISETP.GE.AND P0, PT, R4, R5, PT ;  /* 0x000000050400720c */ /* 0x000fda0003f06270 */
[----:B------:R-:W-:Y:S05]  /*ca20*/  @P0 BRA `(.L_x_4401) ;  /* 0x00000000008c0947 */ /* 0x000fea0003800000 */
[----:B------:R-:W-:Y:S01]  /*ca30*/  ISETP.NE.AND P0, PT, R3, 0x1, PT ;  /* 0x000000010300780c */ /* 0x000fe20003f05270 */
[----:B------:R-:W-:Y:S01]  /*ca40*/  ULDC.64 UR10, c[0x0][0xc90] ;  /* 0x00032400000a7ab9 */ /* 0x000fe20000000a00 */
[----:B------:R-:W-:Y:S01]  /*ca50*/  R2UR UR13, R207 ;  /* 0x00000000cf0d72ca */ /* 0x000fe200000e0000 */
[----:B------:R-:W-:Y:S01]  /*ca60*/  UIMAD UR5, UR8, UR10, URZ ;  /* 0x0000000a080572a4 */ /* 0x000fe2000f8e023f */
[----:B------:R-:W-:Y:S01]  /*ca70*/  R2UR UR12, R218 ;  /* 0x00000000da0c72ca */ /* 0x000fe200000e0000 */
[----:B------:R-:W-:-:S08]  /*ca80*/  IMAD.MOV.U32 R2, RZ, RZ, R4 ;  /* 0x000000ffff027224 */ /* 0x000fd000078e0004 */
[----:B------:R-:W3:Y:S02]  /*ca90*/  @P0 LDC R5, c[0x0][0xcec] ;  /* 0x00033b00ff050b82 */ /* 0x000ee40000000800 */
[----:B------:R-:W-:Y:S02]  /*caa0*/  UIMAD.WIDE.U32 UR6, UR13, UR10, URZ ;  /* 0x0000000a0d0672a5 */ /* 0x000fe4000f8e003f */
[----:B------:R-:W-:-:S03]  /*cab0*/  UIMAD UR5, UR13, UR11, UR5 ;  /* 0x0000000b0d0572a4 */ /* 0x000fc6000f8e0205 */
[----:B------:R-:W-:Y:S01]  /*cac0*/  ULDC.64 UR10, c[0x0][0xc98] ;  /* 0x00032600000a7ab9 */ /* 0x000fe20000000a00 */
[----:B------:R-:W4:Y:S01]  /*cad0*/  @P0 LDC R7, c[0x0][0xcf0] ;  /* 0x00033c00ff070b82 */ /* 0x000f220000000800 */
[----:B------:R-:W-:Y:S02]  /*cae0*/  UIADD3 UR7, UR7, UR5, URZ ;  /* 0x0000000507077290 */ /* 0x000fe4000fffe03f */
[----:B------:R-:W-:Y:S02]  /*caf0*/  UIMAD UR5, UR9, UR10, URZ ;  /* 0x0000000a090572a4 */ /* 0x000fe4000f8e023f */
[----:B------:R-:W-:Y:S02]  /*cb00*/  UIMAD.WIDE.U32 UR6, UR12, UR10, UR6 ;  /* 0x0000000a0c0672a5 */ /* 0x000fe4000f8e0006 */
[----:B------:R-:W-:-:S03]  /*cb10*/  UIMAD UR5, UR12, UR11, UR5 ;  /* 0x0000000b0c0572a4 */ /* 0x000fc6000f8e0205 */
[----:B------:R-:W-:Y:S01]  /*cb20*/  ULDC.64 UR10, c[0x0][0xc88] ;  /* 0x00032200000a7ab9 */ /* 0x000fe20000000a00 */
[----:B------:R-:W-:Y:S01]  /*cb30*/  ULDC.64 UR12, c[0x0][0x208] ;  /* 0x00008200000c7ab9 */ /* 0x000fe20000000a00 */
[----:B---3--:R-:W-:-:S05]  /*cb40*/  @P0 IMAD.HI.U32 R0, R4, R5, RZ ;  /* 0x0000000504000227 */ /* 0x008fca00078e00ff */
[----:B----4-:R-:W-:-:S05]  /*cb50*/  @P0 SHF.R.U32.HI R2, RZ, R7, R0 ;  /* 0x00000007ff020219 */ /* 0x010fca0000011600 */
        /* <DEDUP_REMOVED lines=16> */
.L_x_4401:
[----:B------:R-:W-:Y:S05]  /*cc60*/  BSYNC B1 ;  /* 0x0000000000017941 */ /* 0x000fea0003800000 */
.L_x_4400:
[----:B------:R-:W-:Y:S01]  /*cc70*/  R2UR UR13, R207 ;  /* 0x00000000cf0d72ca */ /* 0x000fe200000e0000 */
[----:B------:R-:W-:Y:S01]  /*cc80*/  ULDC.64 UR10, c[0x0][0xbe8] ;  /* 0x0002fa00000a7ab9 */ /* 0x000fe20000000a00 */
[----:B------:R-:W-:Y:S01]  /*cc90*/  R2UR UR12, R218 ;  /* 0x00000000da0c72ca */ /* 0x000fe200000e0000 */
[----:B------:R-:W-:Y:S01]  /*cca0*/  UIMAD UR5, UR8, UR10, URZ ;  /* 0x0000000a080572a4 */ /* 0x000fe2000f8e023f */
[----:B------:R-:W-:Y:S01]  /*ccb0*/  VIADD R6, R6, UR38 ;  /* 0x0000002606067c36 */ /* 0x000fe20008000000 */
[----:B------:R-:W-:Y:S03]  /*ccc0*/  BSSY B1, `(.L_x_4402) ;  /* 0x000003d000017945 */ /* 0x000fe60003800000 */
[----:B0-----:R-:W-:-:S04]  /*ccd0*/  @P1 IMAD.HI.U32 R0, R6, R9, RZ ;  /* 0x0000000906001227 */ /* 0x001fc800078e00ff */
[----:B---3--:R-:W-:Y:S01]  /*cce0*/  IMAD.MOV.U32 R5, RZ, RZ, R6 ;  /* 0x000000ffff057224 */ /* 0x008fe200078e0006 */
[----:B------:R-:W-:Y:S01]  /*ccf0*/  UIMAD.WIDE.U32 UR6, UR13, UR10, URZ ;  /* 0x0000000a0d0672a5 */ /* 0x000fe2000f8e003f */
[----:B--2---:R-:W-:Y:S01]  /*cd00*/  @P1 SHF.R.U32.HI R5, RZ, R11, R0 ;  /* 0x0000000bff051219 */ /* 0x004fe20000011600 */
[----:B------:R-:W-:-:S03]  /*cd10*/  UIMAD UR5, UR13, UR11, UR5 ;  /* 0x0000000b0d0572a4 */ /* 0x000fc6000f8e0205 */
[----:B------:R-:W-:Y:S01]  /*cd20*/  ULDC.64 UR10, c[0x0][0xbf0] ;  /* 0x0002fc00000a7ab9 */ /* 0x000fe20000000a00 */
[----:B------:R-:W-:Y:S01]  /*cd30*/  UIADD3 UR7, UR7, UR5, URZ ;  /* 0x0000000507077290 */ /* 0x000fe2000fffe03f */
[--C-:B------:R-:W-:Y:S01]  /*cd40*/  SHF.R.S32.HI R0, RZ, 0x1f, R5.reuse ;  /* 0x0000001fff007819 */ /* 0x100fe20000011405 */
[----:B------:R-:W-:Y:S01]  /*cd50*/  UIMAD UR5, UR9, UR10, URZ ;  /* 0x0000000a090572a4 */ /* 0x000fe2000f8e023f */
[----:B------:R-:W-:Y:S01]  /*cd60*/  IMAD.MOV R7, RZ, RZ, -R5 ;  /* 0x000000ffff077224 */ /* 0x000fe200078e0a05 */
[----:B------:R-:W-:Y:S02]  /*cd70*/  UIMAD.WIDE.U32 UR6, UR12, UR10, UR6 ;  /* 0x0000000a0c0672a5 */ /* 0x000fe4000f8e0006 */
[----:B------:R-:W-:Y:S01]  /*cd80*/  UIMAD UR5, UR12, UR11, UR5 ;  /* 0x0000000b0c0572a4 */ /* 0x000fe2000f8e0205 */
[----:B------:R-:W-:Y:S01]  /*cd90*/  IMAD R7, R8, R7, R6 ;  /* 0x0000000708077224 */ /* 0x000fe200078e0206 */
[----:B------:R-:W-:Y:S01]  /*cda0*/  ULDC.64 UR8, c[0x0][0xbe0] ;  /* 0x0002f80000087ab9 */ /* 0x000fe20000000a00 */
[----:B------:R-:W-:Y:S01]  /*cdb0*/  VIADD R6, R219, UR38 ;  /* 0x00000026db067c36 */ /* 0x000fe20008000000 */
[----:B------:R-:W-:Y:S01]  /*cdc0*/  UIADD3 UR5, UR7, UR5, URZ ;  /* 0x0000000507057290 */ /* 0x000fe2000fffe03f */
[----:B------:R-:W-:-:S02]  /*cdd0*/  IMAD R0, R0, UR8, RZ ;  /* 0x0000000800007c24 */ /* 0x000fc4000f8e02ff */
[----:B------:R-:W-:Y:S02]  /*cde0*/  IMAD.U32 R3, RZ, RZ, UR7 ;  /* 0x00000007ff037e24 */ /* 0x000fe4000f8e00ff */
        /* <DEDUP_REMOVED lines=20> */
[----:B------:R0:W2:Y:S02]  /*cf30*/  SHFL.IDX PT, R2, R4, RZ, 0x181f ;  /* 0x00181fff04027589 */ /* 0x0000a400000e0000 */
[----:B------:R-:W-:Y:S02]  /*cf40*/  ISETP.GE.AND P0, PT, R0, R9, PT ;  /* 0x000000090000720c */ /* 0x000fe40003f06270 */
[----:B------:R0:W3:Y:S01]  /*cf50*/  SHFL.IDX PT, R0, R5, RZ, 0x181f ;  /* 0x00181fff05007589 */ /* 0x0000e200000e0000 */
[----:B------:R-:W-:Y:S10]  /*cf60*/  @P2 BRA `(.L_x_4403) ;  /* 0x0000000000482947 */ /* 0x000ff40003800000 */
        /* <DEDUP_REMOVED lines=18> */
.L_x_4403:
[----:B------:R-:W-:Y:S05]  /*d090*/  BSYNC B1 ;  /* 0x0000000000017941 */ /* 0x000fea0003800000 */
.L_x_4402:
[----:B---3--:R3:W0:Y:S01]  /*d0a0*/  SHFL.IDX PT, R0, R5, 0x1, 0x181f ;  /* 0x00381f0005007f89 */ /* 0x00862200000e0000 */
[----:B------:R-:W-:Y:S03]  /*d0b0*/  BSSY B1, `(.L_x_4404) ;  /* 0x0000015000017945 */ /* 0x000fe60003800000 */
[----:B--2-4-:R3:W2:Y:S01]  /*d0c0*/  SHFL.IDX PT, R2, R4, 0x1, 0x181f ;  /* 0x00381f0004027f89 */ /* 0x0146a200000e0000 */
[----:B------:R-:W-:Y:S05]  /*d0d0*/  @P1 BRA `(.L_x_4405) ;  /* 0x0000000000481947 */ /* 0x000fea0003800000 */
[----:B------:R-:W-:Y:S01]  /*d0e0*/  ULDC UR5, c[0x0][0xbc8] ;  /* 0x0002f20000057ab9 */ /* 0x000fe20000000800 */
[----:B------:R-:W-:Y:S01]  /*d0f0*/  ULDC.64 UR6, c[0x0][0x208] ;  /* 0x0000820000067ab9 */ /* 0x000fe20000000a00 */
[----:B------:R-:W-:Y:S02]  /*d100*/  ISETP.GE.AND P4, PT, R200, UR5, PT ;  /* 0x00000005c8007c0c */ /* 0x000fe4000bf86270 */
[----:B------:R-:W-:Y:S02]  /*d110*/  ISETP.GE.AND P3, PT, R204, UR5, PT ;  /* 0x00000005cc007c0c */ /* 0x000fe4000bf66270 */
[----:B------:R-:W-:Y:S02]  /*d120*/  ISETP.GE.AND P2, PT, R203, UR5, PT ;  /* 0x00000005cb007c0c */ /* 0x000fe4000bf46270 */
[----:B------:R-:W-:-:S07]  /*d130*/  ISETP.GE.AND P1, PT, R205, UR5, PT ;  /* 0x00000005cd007c0c */ /* 0x000fce000bf26270 */
[-C--:B--2---:R-:W-:Y:S02]  /*d140*/  @!P4 LEA R10, P6, R200, R2.reuse, 0x1 ;  /* 0x00000002c80ac211 */ /* 0x084fe400078c08ff */
        /* <DEDUP_REMOVED lines=11> */
.L_x_4405:
[----:B------:R-:W-:Y:S05]  /*d200*/  BSYNC B1 ;  /* 0x0000000000017941 */ /* 0x000fea0003800000 */
.L_x_4404:
[----:B0-----:R0:W0:Y:S01]  /*d210*/  SHFL.IDX PT, R0, R5, 0x2, 0x181f ;  /* 0x00581f0005007f89 */ /* 0x00102200000e0000 */
[----:B------:R-:W-:Y:S03]  /*d220*/  BSSY B1, `(.L_x_4406) ;  /* 0x0000015000017945 */ /* 0x000fe60003800000 */
[----:B--2-4-:R2:W4:Y:S01]  /*d230*/  SHFL.IDX PT, R2, R4, 0x2, 0x181f ;  /* 0x00581f0004027f89 */ /* 0x01452200000e0000 */
        /* <DEDUP_REMOVED lines=19> */
.L_x_4407:
[----:B------:R-:W-:Y:S05]  /*d370*/  BSYNC B1 ;  /* 0x0000000000017941 */ /* 0x000fea0003800000 */
.L_x_4406:
[----:B0-----:R-:W-:Y:S01]  /*d380*/  VIADD R3, R6, 0x60 ;  /* 0x0000006006037836 */ /* 0x001fe20000000000 */
[----:B------:R0:W0:Y:S04]  /*d390*/  SHFL.IDX PT, R0, R5, 0x3, 0x181f ;  /* 0x00781f0005007f89 */ /* 0x00002800000e0000 */
[----:B------:R-:W-:Y:S01]  /*d3a0*/  ISETP.GE.AND P0, PT, R3, R9, PT ;  /* 0x000000090300720c */ /* 0x000fe20003f06270 */
[----:B----4-:R4:W0:-:S12]  /*d3b0*/  SHFL.IDX PT, R2, R4, 0x3, 0x181f ;  /* 0x00781f0004027f89 */ /* 0x01081800000e0000 */
[----:B----4-:R-:W-:Y:S05]  /*d3c0*/  @P0 BRA `(.L_x_4399) ;  /* 0x0000000000480947 */ /* 0x010fea0003800000 */
[----:B------:R-:W-:Y:S01]  /*d3d0*/  ULDC UR5, c[0x0][0xbc8] ;  /* 0x0002f20000057ab9 */ /* 0x000fe20000000800 */
[----:B------:R-:W-:Y:S01]  /*d3e0*/  ULDC.64 UR6, c[0x0][0x208] ;  /* 0x0000820000067ab9 */ /* 0x000fe20000000a00 */
[----:B------:R-:W-:Y:S02]  /*d3f0*/  ISETP.GE.AND P3, PT, R200, UR5, PT ;  /* 0x00000005c8007c0c */ /* 0x000fe4000bf66270 */
[----:B------:R-:W-:Y:S02]  /*d400*/  ISETP.GE.AND P2, PT, R204, UR5, PT ;  /* 0x00000005cc007c0c */ /* 0x000fe4000bf46270 */
[----:B------:R-:W-:Y:S02]  /*d410*/  ISETP.GE.AND P1, PT, R203, UR5, PT ;  /* 0x00000005cb007c0c */ /* 0x000fe4000bf26270 */
[----:B------:R-:W-:-:S07]  /*d420*/  ISETP.GE.AND P0, PT, R205, UR5, PT ;  /* 0x00000005cd007c0c */ /* 0x000fce000bf06270 */
[-C--:B0-23--:R-:W-:Y:S02]  /*d430*/  @!P3 LEA R4, P6, R200, R2.reuse, 0x1 ;  /* 0x00000002c804b211 */ /* 0x08dfe400078c08ff */
[-C--:B------:R-:W-:Y:S02]  /*d440*/  @!P2 LEA R6, P5, R204, R2.reuse, 0x1 ;  /* 0x00000002cc06a211 */ /* 0x080fe400078a08ff */
[----:B------:R-:W-:Y:S02]  /*d450*/  @!P1 LEA R8, P4, R203, R2, 0x1 ;  /* 0x00000002cb089211 */ /* 0x000fe400078808ff */
[----:B------:R-:W-:Y:S02]  /*d460*/  @!P3 LEA.HI.X R5, R200, R0, R233, 0x1, P6 ;  /* 0x00000000c805b211 */ /* 0x000fe400030f0ce9 */
        /* <DEDUP_REMOVED lines=8> */
.L_x_4399:
[----:B------:R-:W-:Y:S05]  /*d4f0*/  BSYNC B0 ;  /* 0x0000000000007941 */ /* 0x000fea0003800000 */
.L_x_4391:
[----:B------:R-:W-:Y:S02]  /*d500*/  ULDC UR5, c[0x0][0xd38] ;  /* 0x00034e0000057ab9 */ /* 0x000fe40000000800 */
[----:B------:R-:W-:-:S06]  /*d510*/  UISETP.GE.AND UP0, UPT, UR4, UR5, UPT ;  /* 0x000000050400728c */ /* 0x000fcc000bf06270 */
[----:B------:R-:W-:-:S13]  /*d520*/  PLOP3.LUT P0, PT, PT, PT, UP0, 0x80, 0x0 ;  /* 0x000000000000781c */ /* 0x000fda0003f0f008 */
[----:B------:R-:W-:Y:S05]  /*d530*/  @!P0 BRA `(.L_x_4408) ;  /* 0xffffff3800488947 */ /* 0x000fea000383ffff */
[----:B------:R-:W-:Y:S05]  /*d540*/  EXIT ;  /* 0x000000000000794d */ /* 0x000fea0003800000 */
.L_x_4355:
[----:B------:R-:W-:-:S08]  /*d550*/  NOP ;  /* 0x0000000000007918 */ /* 0x000fd00000000000 */
[----:B0-----:R-:W0:-:S00]  /*d560*/  USETMAXREG.DEALLOC.CTAPOOL 0x18 ;  /* 0x00000018000079c8 */ /* 0x001e0000080e0500 */
        /* <DEDUP_REMOVED lines=37> */
[----:B------:R-:W-:Y:S04]  /*d7c0*/  STL [R1+0x38], RZ ;  /* 0x000038ff01007387 */ /* 0x000fe80000100800 */
[----:B------:R1:W-:Y:S01]  /*d7d0*/  STL [R1+0x8], R2 ;  /* 0x0000080201007387 */ /* 0x0003e20000100800 */
[----:B0-----:R-:W-:-:S02]  /*d7e0*/  LOP3.LUT R3, R0, 0x40, RZ, 0xfc, !PT ;  /* 0x0000004000037812 */ /* 0x001fc400078efcff */
[C---:B-1----:R-:W-:Y:S02]  /*d7f0*/  LOP3.LUT R2, R0.reuse, 0x80, RZ, 0xfc, !PT ;  /* 0x0000008000027812 */ /* 0x042fe400078efcff */
[----:B------:R-:W-:-:S07]  /*d800*/  LOP3.LUT R0, R0, 0xc0, RZ, 0xfc, !PT ;  /* 0x000000c000007812 */ /* 0x000fce00078efcff */
.L_x_4505:
        /* <DEDUP_REMOVED lines=14> */
[----:B01--4-:R-:W-:Y:S05]  /*d8f0*/  @!P0 BRA `(.L_x_4410) ;  /* 0x0000000000208947 */ /* 0x013fea0003800000 */
        /* <DEDUP_REMOVED lines=8> */
.L_x_4410:
[----:B------:R-:W-:Y:S01]  /*d980*/  ULDC UR9, c[0x0][0xd54] ;  /* 0x0003550000097ab9 */ /* 0x000fe20000000800 */
[----:B------:R-:W-:Y:S01]  /*d990*/  UMOV UR5, UR8 ;  /* 0x0000000800057c82 */ /* 0x000fe20008000000 */
[----:B------:R-:W-:-:S11]  /*d9a0*/  UISETP.NE.AND UP0, UPT, UR9, 0x1, UPT ;  /* 0x000000010900788c */ /* 0x000fd6000bf05270 */
[----:B------:R-:W-:Y:S02]  /*d9b0*/  @UP0 ULDC.64 UR10, c[0x0][0xd58] ;  /* 0x00035600000a0ab9 */ /* 0x000fe40000000a00 */
[----:B------:R-:W-:-:S04]  /*d9c0*/  UIMAD.WIDE.U32 UR6, UR8, UR10, URZ ;  /* 0x0000000a080672a5 */ /* 0x000fc8000f8e003f */
[----:B------:R-:W-:-:S04]  /*d9d0*/  @UP0 USHF.R.U32.HI UR5, URZ, UR11, UR7 ;  /* 0x0000000b3f050299 */ /* 0x000fc80008011607 */
[----:B------:R-:W-:-:S12]  /*d9e0*/  UIMAD UR6, UR5, UR9, URZ ;  /* 0x00000009050672a4 */ /* 0x000fd8000f8e023f */
.L_x_4411:
        /* <DEDUP_REMOVED lines=52> */
[----:B------:R-:W0:Y:S01]  /*dd30*/  FLO.U32 R0, UR4 ;  /* 0x0000000400007d00 */ /* 0x000e2200080e0000 */
[----:B------:R-:W-:Y:S01]  /*dd40*/  ULDC.64 UR6, c[0x0][0x208] ;  /* 0x0000820000067ab9 */ /* 0x000fe20000000a00 */
        /* <DEDUP_REMOVED lines=10> */
.L_x_4413:
        /* <DEDUP_REMOVED lines=20> */
.L_x_4416:
[----:B------:R-:W-:Y:S05]  /*df30*/  BSYNC B6 ;  /* 0x0000000000067941 */ /* 0x000fea0003800000 */
.L_x_4415:
        /* <DEDUP_REMOVED lines=20> */
.L_x_4419:
        /* <DEDUP_REMOVED lines=15> */
.L_x_4418:
[----:B------:R-:W-:Y:S05]  /*e170*/  BSYNC B6 ;  /* 0x0000000000067941 */ /* 0x000fea0003800000 */
.L_x_4417:
[----:B------:R-:W-:Y:S01]  /*e180*/  ULDC.64 UR4, c[0x0][0xaf0] ;  /* 0x0002bc0000047ab9 */ /* 0x000fe20000000a00 */
[----:B------:R-:W-:Y:S01]  /*e190*/  IMAD.U32 R7, RZ, RZ, UR40 ;  /* 0x00000028ff077e24 */ /* 0x000fe2000f8e00ff */
[----:B------:R-:W-:Y:S01]  /*e1a0*/  UISETP.NE.U32.AND UP0, UPT, UR4, URZ, UPT ;  /* 0x0000003f0400728c */ /* 0x000fe2000bf05070 */
[----:B------:R-:W-:-:S03]  /*e1b0*/  ULDC.64 UR6, c[0x0][0x208] ;  /* 0x0000820000067ab9 */ /* 0x000fc60000000a00 */
        /* <DEDUP_REMOVED lines=24> */
.L_x_4521:
        /* <DEDUP_REMOVED lines=9> */
.L_x_4524:
[----:B------:R-:W-:Y:S05]  /*e3d0*/  @!P6 BRA `(.L_x_4421) ;  /* 0x0000000000e4e947 */ /* 0x000fea0003800000 */
[----:B------:R-:W-:Y:S01]  /*e3e0*/  IMAD.MOV.U32 R16, RZ, RZ, R7 ;  /* 0x000000ffff107224 */ /* 0x000fe200078e0007 */
[----:B------:R-:W-:Y:S06]  /*e3f0*/  @!P1 BRA `(.L_x_4423) ;  /* 0x0000000000509947 */ /* 0x000fec0003800000 */
[----:B------:R-:W2:Y:S01]  /*e400*/  LDC R6, c[0x0][0x43c] ;  /* 0x00010f00ff067b82 */ /* 0x000ea20000000800 */
[----:B------:R-:W-:Y:S01]  /*e410*/  IMAD.MOV.U32 R9, RZ, RZ, R0 ;  /* 0x000000ffff097224 */ /* 0x000fe200078e0000 */
[----:B------:R-:W-:Y:S01]  /*e420*/  ULDC.64 UR4, c[0x0][0x428] ;  /* 0x00010a0000047ab9 */ /* 0x000fe20000000a00 */
[----:B------:R-:W-:Y:S01]  /*e430*/  ULDC.64 UR6, c[0x0][0x208] ;  /* 0x0000820000067ab9 */ /* 0x000fe20000000a00 */
[----:B--2---:R-:W-:-:S13]  /*e440*/  ISETP.NE.AND P0, PT, R6, 0x1, PT ;  /* 0x000000010600780c */ /* 0x004fda0003f05270 */
[----:B-1----:R-:W1:Y:S02]  /*e450*/  @P0 LDC.64 R4, c[0x0][0x440] ;  /* 0x00011000ff040b82 */ /* 0x002e640000000a00 */
[----:B-1----:R-:W-:-:S04]  /*e460*/  @P0 IMAD.HI.U32 R0, R9, R4, RZ ;  /* 0x0000000409000227 */ /* 0x002fc800078e00ff */
        /* <DEDUP_REMOVED lines=13> */
.L_x_4423:
[----:B--2---:R-:W2:Y:S01]  /*e540*/  LDL R2, [R1+0x8] ;  /* 0x0000080001027983 */ /* 0x004ea20000100800 */
[----:B------:R-:W-:Y:S01]  /*e550*/  IMAD R0, R19, 0x8, R17 ;  /* 0x0000000813007824 */ /* 0x000fe200078e0211 */
[----:B--2---:R-:W-:-:S04]  /*e560*/  SHF.L.U32 R2, R2, 0x1f, RZ ;  /* 0x0000001f02027819 */ /* 0x004fc800000006ff */
[----:B------:R-:W2:Y:S02]  /*e570*/  SYNCS.PHASECHK.TRANS64.TRYWAIT P0, [R0+URZ+0x32440], R2 ;  /* 0x03244002000075a7 */ /* 0x000ea4000800017f */
[----:B--2---:R-:W-:Y:S05]  /*e580*/  @!P0 BRA `(.L_x_4424) ;  /* 0x0000004800248947 */ /* 0x004fea0003800000 */
.L_x_4525:
        /* <DEDUP_REMOVED lines=11> */
.L_x_4425:
[----:B--2---:R-:W2:Y:S01]  /*e640*/  LDL R2, [R1+0x1c] ;  /* 0x00001c0001027983 */ /* 0x004ea20000100800 */
[----:B------:R-:W-:Y:S01]  /*e650*/  R2UR UR33, R0 ;  /* 0x00000000002172ca */ /* 0x000fe200000e0000 */
[----:B------:R-:W-:Y:S01]  /*e660*/  IMAD R0, R19, 0x3000, R17 ;  /* 0x0000300013007824 */ /* 0x000fe200078e0211 */
[----:B------:R-:W-:Y:S01]  /*e670*/  UIADD3 UR4, UP0, UR38, 0x370, URZ ;  /* 0x0000037026047890 */ /* 0x000fe2000ff1e03f */
[----:B-----5:R-:W-:Y:S01]  /*e680*/  R2UR UR37, R16 ;  /* 0x00000000102572ca */ /* 0x020fe200000e0000 */
[----:B------:R-:W-:Y:S01]  /*e690*/  UMOV UR6, 0x0 ;  /* 0x0000000000067882 */ /* 0x000fe20000000000 */
[----:B------:R-:W-:Y:S01]  /*e6a0*/  UMOV UR7, 0x14f00000 ;  /* 0x14f0000000077882 */ /* 0x000fe20000000000 */
[----:B------:R-:W-:Y:S01]  /*e6b0*/  R2UR UR32, R0 ;  /* 0x00000000002072ca */ /* 0x000fe200000e0000 */
[----:B------:R-:W-:Y:S01]  /*e6c0*/  UIADD3.X UR5, URZ, UR39, URZ, UP0, !UPT ;  /* 0x000000273f057290 */ /* 0x000fe200087fe43f */
[----:B------:R-:W-:Y:S01]  /*e6d0*/  PLOP3.LUT P0, PT, PT, PT, PT, 0x80, 0x0 ;  /* 0x000000000000781c */ /* 0x000fe20003f0f070 */
[----:B------:R-:W-:Y:S01]  /*e6e0*/  UMOV UR34, URZ ;  /* 0x0000003f00227c82 */ /* 0x000fe20008000000 */
[----:B------:R-:W-:-:S03]  /*e6f0*/  LOP3.LUT R18, R18, 0xfffffffd, RZ, 0xc0, !PT ;  /* 0xfffffffd12127812 */ /* 0x000fc600078ec0ff */
[----:B------:R-:W-:-:S06]  /*e700*/  UIADD3 UR33, UR33, 0x32430, URZ ;  /* 0x0003243021217890 */ /* 0x000fcc000fffe03f */
[----:B------:R-:W-:Y:S02]  /*e710*/  UIADD3 UR32, UR32, 0x1c400, URZ ;  /* 0x0001c40020207890 */ /* 0x000fe4000fffe03f */
[----:B------:R-:W-:Y:S02]  /*e720*/  @P0 LOP3.LUT R18, R18, 0x2, RZ, 0xfc, !PT ;  /* 0x0000000212120812 */ /* 0x000fe400078efcff */
[----:B--2---:R-:W-:-:S13]  /*e730*/  R2UR UR35, R2 ;  /* 0x00000000022372ca */ /* 0x004fda00000e0000 */
[----:B------:R-:W-:-:S09]  /*e740*/  UIMAD UR35, UR35, 0x60, URZ ;  /* 0x00000060232378a4 */ /* 0x000fd2000f8e023f */
[----:B------:R2:W-:Y:S02]  /*e750*/  UTMALDG.4D [UR32], [UR4], desc[UR6] ;  /* 0x00000620040075b4 */ /* 0x0005e40008019000 */
[----:B--2---:R-:W-:Y:S01]  /*e760*/  NOP ;  /* 0x0000000000007918 */ /* 0x004fe20000000000 */
.L_x_4421:
[----:B------:R-:W-:Y:S05]  /*e770*/  WARPSYNC.ALL ;  /* 0x0000000000007948 */ /* 0x000fea0003800000 */
[----:B------:R-:W-:Y:S01]  /*e780*/  VIADD R0, R17, 0x18400 ;  /* 0x0001840011007836 */ /* 0x000fe20000000000 */
[----:B------:R-:W-:Y:S01]  /*e790*/  BAR.SYNC.DEFER_BLOCKING 0x8, 0x180 ;  /* 0x0206000000007b1d */ /* 0x000fe20000010000 */
[----:B------:R-:W-:Y:S02]  /*e7a0*/  USHF.R.S32.HI UR43, URZ, 0x1f, UR36 ;  /* 0x0000001f3f2b7899 */ /* 0x000fe40008011424 */
[----:B------:R-:W-:Y:S01]  /*e7b0*/  USHF.R.S32.HI UR37, URZ, 0x1f, UR40 ;  /* 0x0000001f3f257899 */ /* 0x000fe20008011428 */
[----:B------:R-:W-:-:S02]  /*e7c0*/  LOP3.LUT P0, RZ, R0, 0x3ff, RZ, 0xc0, !PT ;  /* 0x000003ff00ff7812 */ /* 0x000fc4000780c0ff */
[----:B------:R-:W-:Y:S11]  /*e7d0*/  BSSY B6, `(.L_x_4426) ;  /* 0x0000012000067945 */ /* 0x000ff60003800000 */
        /* <DEDUP_REMOVED lines=17> */
.L_x_4427:
[----:B------:R-:W-:Y:S05]  /*e8f0*/  BSYNC B6 ;  /* 0x0000000000067941 */ /* 0x000fea0003800000 */
.L_x_4426:
[----:B------:R-:W2:Y:S01]  /*e900*/  S2R R2, SR_TID.X ;  /* 0x0000000000027919 */ /* 0x000ea20000002100 */
[----:B------:R-:W3:Y:S01]  /*e910*/  LDC R6, c[0x0][0x448] ;  /* 0x00011200ff067b82 */ /* 0x000ee20000000800 */
[----:B------:R-:W-:Y:S01]  /*e920*/  ULDC.64 UR6, c[0x0][0x2d8] ;  /* 0x0000b60000067ab9 */ /* 0x000fe20000000a00 */
[----:B------:R-:W-:Y:S01]  /*e930*/  ULDC.64 UR8, c[0x0][0x2e0] ;  /* 0x0000b80000087ab9 */ /* 0x000fe20000000a00 */
[----:B-1----:R-:W1:Y:S01]  /*e940*/  S2R R4, SR_TID.X ;  /* 0x0000000000047919 */ /* 0x002e620000002100 */
[----:B------:R-:W-:Y:S02]  /*e950*/  UIMAD.WIDE.U32 UR4, UR36, UR6, URZ ;  /* 0x00000006240472a5 */ /* 0x000fe4000f8e003f */
[----:B------:R-:W-:-:S04]  /*e960*/  UIMAD UR6, UR43, UR6, URZ ;  /* 0x000000062b0672a4 */ /* 0x000fc8000f8e023f */
[----:B------:R-:W-:Y:S02]  /*e970*/  UIMAD UR6, UR36, UR7, UR6 ;  /* 0x00000007240672a4 */ /* 0x000fe4000f8e0206 */
[----:B------:R-:W-:Y:S02]  /*e980*/  UIMAD UR7, UR37, UR8, URZ ;  /* 0x00000008250772a4 */ /* 0x000fe4000f8e023f */
[----:B------:R-:W-:Y:S02]  /*e990*/  UIADD3 UR5, UR5, UR6, URZ ;  /* 0x0000000605057290 */ /* 0x000fe4000fffe03f */
[----:B------:R-:W-:Y:S02]  /*e9a0*/  UIMAD UR6, UR40, UR9, UR7 ;  /* 0x00000009280672a4 */ /* 0x000fe4000f8e0207 */
[----:B------:R-:W-:-:S04]  /*e9b0*/  UIMAD.WIDE.U32 UR4, UR40, UR8, UR4 ;  /* 0x00000008280472a5 */ /* 0x000fc8000f8e0004 */
[----:B------:R-:W-:Y:S01]  /*e9c0*/  UIADD3 UR6, UR5, UR6, URZ ;  /* 0x0000000605067290 */ /* 0x000fe2000fffe03f */
[----:B---3--:R-:W-:Y:S01]  /*e9d0*/  ISETP.NE.AND P0, PT, R6, 0x1, PT ;  /* 0x000000010600780c */ /* 0x008fe20003f05270 */
[----:B------:R-:W-:Y:S01]  /*e9e0*/  IMAD.U32 R5, RZ, RZ, UR5 ;  /* 0x00000005ff057e24 */ /* 0x000fe2000f8e00ff */
[----:B--2---:R-:W-:Y:S01]  /*e9f0*/  LOP3.LUT R0, R2, 0x7f, RZ, 0xc0, !PT ;  /* 0x0000007f02007812 */ /* 0x004fe200078ec0ff */
[----:B-1----:R-:W-:-:S03]  /*ea00*/  IMAD.SHL.U32 R4, R4, 0x10, RZ ;  /* 0x0000001004047824 */ /* 0x002fc600078e00ff */
[----:B------:R-:W-:-:S07]  /*ea10*/  SHF.R.U32.HI R0, RZ, 0x3, R0 ;  /* 0x00000003ff007819 */ /* 0x000fce0000011600 */
[----:B------:R-:W1:Y:S01]  /*ea20*/  @P0 LDC R3, c[0x0][0x44c] ;  /* 0x00011300ff030b82 */ /* 0x000e620000000800 */
[----:B------:R-:W-:Y:S01]  /*ea30*/  LOP3.LUT R4, R0, 0x70, R4, 0xf8, !PT ;  /* 0x0000007000047812 */ /* 0x000fe200078ef804 */
[----:B------:R-:W-:-:S04]  /*ea40*/  IMAD.U32 R0, RZ, RZ, UR42 ;  /* 0x0000002aff007e24 */ /* 0x000fc8000f8e00ff */
[----:B0-----:R-:W-:Y:S02]  /*ea50*/  IMAD R7, R0, 0x80, R4 ;  /* 0x0000008000077824 */ /* 0x001fe400078e0204 */
[----:B------:R-:W0:Y:S01]  /*ea60*/  @P0 LDC R2, c[0x0][0x450] ;  /* 0x00011400ff020b82 */ /* 0x000e220000000800 */
[----:B------:R-:W-:Y:S01]  /*ea70*/  IMAD.U32 R4, RZ, RZ, UR4 ;  /* 0x00000004ff047e24 */ /* 0x000fe2000f8e00ff */
[----:B------:R-:W-:Y:S01]  /*ea80*/  ULDC.64 UR4, c[0x0][0x2d0] ;  /* 0x0000b40000047ab9 */ /* 0x000fe20000000a00 */
[----:B------:R-:W-:Y:S01]  /*ea90*/  IMAD.MOV.U32 R0, RZ, RZ, R7 ;  /* 0x000000ffff007224 */ /* 0x000fe200078e0007 */
[----:B------:R2:W-:Y:S04]  /*eaa0*/  STL [R1+0x18], R7 ;  /* 0x0000180701007387 */ /* 0x0005e80000100800 */
[----:B------:R3:W5:Y:S01]  /*eab0*/  LDL R8, [R1+0x4] ;  /* 0x0000040001087983 */ /* 0x0007620000100800 */
[----:B-1----:R-:W-:-:S05]  /*eac0*/  @P0 IMAD.HI.U32 R3, R7, R3, RZ ;  /* 0x0000000307030227 */ /* 0x002fca00078e00ff */
[----:B0-----:R-:W-:Y:S01]  /*ead0*/  @P0 SHF.R.U32.HI R0, RZ, R2, R3 ;  /* 0x00000002ff000219 */ /* 0x001fe20000011603 */
        /* <DEDUP_REMOVED lines=11> */
[----:B--2---:R-:W0:Y:S03]  /*eb90*/  S2R R7, SR_TID.X ;  /* 0x0000000000077919 */ /* 0x004e260000002100 */
[----:B------:R-:W-:Y:S01]  /*eba0*/  SHF.R.S32.HI R4, RZ, 0x1f, R0 ;  /* 0x0000001fff047819 */ /* 0x000fe20000011400 */
[----:B------:R-:W-:-:S04]  /*ebb0*/  IMAD.WIDE.U32 R2, R0, UR4, R2 ;  /* 0x0000000400027c25 */ /* 0x000fc8000f8e0002 */
[----:B------:R-:W-:Y:S01]  /*ebc0*/  IMAD R4, R4, UR4, RZ ;  /* 0x0000000404047c24 */ /* 0x000fe2000f8e02ff */
[----:B------:R-:W-:-:S03]  /*ebd0*/  ULDC UR4, c[0x0][0x2b8] ;  /* 0x0000ae0000047ab9 */ /* 0x000fc60000000800 */
[----:B------:R-:W-:Y:S01]  /*ebe0*/  IMAD R4, R0, UR5, R4 ;  /* 0x0000000500047c24 */ /* 0x000fe2000f8e0204 */
[----:B------:R-:W-:-:S03]  /*ebf0*/  LEA R0, P1, R2, UR6, 0x1 ;  /* 0x0000000602007c11 */ /* 0x000fc6000f8208ff */
[----:B------:R-:W-:Y:S02]  /*ec00*/  IMAD.IADD R3, R3, 0x1, R4 ;  /* 0x0000000103037824 */ /* 0x000fe400078e0204 */
[----:B0-----:R-:W-:-:S05]  /*ec10*/  IMAD.SHL.U32 R9, R7, 0x8, RZ ;  /* 0x0000000807097824 */ /* 0x001fca00078e00ff */
[----:B------:R-:W-:Y:S02]  /*ec20*/  LOP3.LUT R9, R9, 0x38, RZ, 0xc0, !PT ;  /* 0x0000003809097812 */ /* 0x000fe400078ec0ff */
[----:B------:R-:W-:Y:S02]  /*ec30*/  LOP3.LUT R7, R7, 0x7f, RZ, 0xc0, !PT ;  /* 0x0000007f07077812 */ /* 0x000fe400078ec0ff */
[----:B------:R-:W-:Y:S01]  /*ec40*/  ISETP.GE.AND P0, PT, R9, UR4, PT ;  /* 0x0000000409007c0c */ /* 0x000fe2000bf06270 */
[----:B------:R-:W-:Y:S01]  /*ec50*/  UMOV UR4, 0xffffffff ;  /* 0xffffffff00047882 */ /* 0x000fe20000000000 */
[----:B------:R-:W-:Y:S02]  /*ec60*/  LEA.HI.X R3, R2, UR7, R3, 0x1, P1 ;  /* 0x0000000702037c11 */ /* 0x000fe400088f0c03 */
[----:B------:R-:W-:Y:S01]  /*ec70*/  SHF.R.U32.HI R10, RZ, 0x3, R7 ;  /* 0x00000003ff0a7819 */ /* 0x000fe20000011607 */
[----:B---3--:R-:W-:Y:S08]  /*ec80*/  BRA.DIV UR4, `(.L_x_4428) ;  /* 0x0000004204787947 */ /* 0x008ff0000b800000 */
[----:B------:R-:W-:Y:S01]  /*ec90*/  ULDC UR4, c[0x0][0x288] ;  /* 0x0000a20000047ab9 */ /* 0x000fe20000000800 */
[----:B------:R-:W0:Y:S01]  /*eca0*/  SHFL.IDX PT, R5, R0, RZ, 0x181f ;  /* 0x00181fff00057589 */ /* 0x000e2200000e0000 */
[----:B------:R-:W-:Y:S01]  /*ecb0*/  IMAD R2, R6, UR4, RZ ;  /* 0x0000000406027c24 */ /* 0x000fe2000f8e02ff */
[----:B------:R-:W-:Y:S01]  /*ecc0*/  ULDC.64 UR6, c[0x0][0x208] ;  /* 0x0000820000067ab9 */ /* 0x000fe20000000a00 */
[----:B------:R-:W-:Y:S01]  /*ecd0*/  IMAD.U32 R6, RZ, RZ, UR42 ;  /* 0x0000002aff067e24 */ /* 0x000fe2000f8e00ff */
[----:B------:R-:W1:Y:S03]  /*ece0*/  SHFL.IDX PT, R4, R3, RZ, 0x181f ;  /* 0x00181fff03047589 */ /* 0x000e6600000e0000 */
[----:B------:R-:W-:Y:S01]  /*ecf0*/  IMAD R10, R6, 0x80, R10 ;  /* 0x00000080060a7824 */ /* 0x000fe200078e020a */
[----:B------:R-:W-:Y:S03]  /*ed00*/  SHFL.IDX PT, R7, R3, 0x1, 0x181f ;  /* 0x00381f0003077f89 */ /* 0x000fe600000e0000 */
[C---:B------:R-:W-:Y:S01]  /*ed10*/  VIADD R11, R10.reuse, 0x10 ;  /* 0x000000100a0b7836 */ /* 0x040fe20000000000 */
[-C--:B------:R-:W-:Y:S01]  /*ed20*/  ISETP.GE.AND P3, PT, R10, R2.reuse, PT ;  /* 0x000000020a00720c */ /* 0x080fe20003f66270 */
[----:B------:R-:W2:Y:S03]  /*ed30*/  SHFL.IDX PT, R6, R0, 0x1, 0x181f ;  /* 0x00381f0000067f89 */ /* 0x000ea600000e0000 */
[----:B------:R-:W-:Y:S01]  /*ed40*/  ISETP.GE.AND P1, PT, R11, R2, PT ;  /* 0x000000020b00720c */ /* 0x000fe20003f26270 */
[----:B------:R-:W-:Y:S04]  /*ed50*/  STL [R1+0x10], R10 ;  /* 0x0000100a01007387 */ /* 0x000fe80000100800 */
[----:B------:R3:W-:Y:S04]  /*ed60*/  STL [R1+0x20], R11 ;  /* 0x0000200b01007387 */ /* 0x0007e80000100800 */
[----:B0-----:R-:W-:-:S05]  /*ed70*/  @!P3 LEA R5, P2, R9, R5, 0x1 ;  /* 0x000000050905b211 */ /* 0x001fca00078408ff */
[----:B-1----:R-:W-:Y:S02]  /*ed80*/  @!P3 IMAD.X R4, RZ, RZ, R4, P2 ;  /* 0x000000ffff04b224 */ /* 0x002fe400010e0604 */
[----:B---3--:R-:W-:-:S03]  /*ed90*/  VIADD R11, R10, 0x20 ;  /* 0x000000200a0b7836 */ /* 0x008fc60000000000 */
[-C--:B------:R-:W-:Y:S02]  /*eda0*/  @!P3 LOP3.LUT R5, R5, R4.reuse, RZ, 0x3c, !PT ;  /* 0x000000040505b212 */ /* 0x080fe400078e3cff */
[----:B------:R-:W-:Y:S02]  /*edb0*/  STL [R1+0x24], R11 ;  /* 0x0000240b01007387 */ /* 0x000fe40000100800 */
[----:B------:R-:W-:-:S04]  /*edc0*/  @!P3 LOP3.LUT R4, R5, R4, RZ, 0x3c, !PT ;  /* 0x000000040504b212 */ /* 0x000fc800078e3cff */
[----:B------:R-:W-:-:S05]  /*edd0*/  @!P3 LOP3.LUT R5, R5, R4, RZ, 0x3c, !PT ;  /* 0x000000040505b212 */ /* 0x000fca00078e3cff */
[----:B-----5:R2:W-:Y:S02]  /*ede0*/  @!P3 LDGSTS.E.BYPASS.LTC128B.128 [R8+0x18400], desc[UR6][R4.64], !P0 ;  /* 0x184000000408bfae */ /* 0x0205e4000c101d46 */
[----:B--2---:R-:W-:Y:S02]  /*edf0*/  @!P1 LEA R4, P2, R9, R6, 0x1 ;  /* 0x0000000609049211 */ /* 0x004fe400078408ff */
[----:B------:R-:W-:Y:S03]  /*ee00*/  SHFL.IDX PT, R6, R3, 0x3, 0x181f ;  /* 0x00781f0003067f89 */ /* 0x000fe600000e0000 */
[----:B------:R-:W-:Y:S02]  /*ee10*/  @!P1 IMAD.X R5, RZ, RZ, R7, P2 ;  /* 0x000000ffff059224 */ /* 0x000fe400010e0607 */
        /* <DEDUP_REMOVED lines=55> */
.L_x_4542:
[----:B0-----:R-:W2:Y:S01]  /*f190*/  LDL R4, [R1+0x10] ;  /* 0x0000100001047983 */ /* 0x001ea20000100800 */
[----:B------:R-:W-:Y:S01]  /*f1a0*/  ULDC.64 UR4, c[0x0][0x208] ;  /* 0x0000820000047ab9 */ /* 0x000fe20000000a00 */
        /* <DEDUP_REMOVED lines=11> */
.L_x_4429:
        /* <DEDUP_REMOVED lines=35> */
.L_x_4431:
[----:B------:R-:W-:Y:S05]  /*f490*/  BSYNC B6 ;  /* 0x0000000000067941 */ /* 0x000fea0003800000 */
.L_x_4430:
        /* <DEDUP_REMOVED lines=60> */
[----:B------:R-:W-:Y:S01]  /*f860*/  SHFL.IDX PT, R2, R4, RZ, 0x181f ;  /* 0x00181fff04027589 */ /* 0x000fe200000e0000 */
[----:B------:R-:W-:-:S03]  /*f870*/  ULDC.64 UR6, c[0x0][0x208] ;  /* 0x0000820000067ab9 */ /* 0x000fc60000000a00 */
[----:B------:R-:W-:Y:S01]  /*f880*/  SHFL.IDX PT, R6, R4, 0x1, 0x181f ;  /* 0x00381f0004067f89 */ /* 0x000fe200000e0000 */
[----:B--2---:R-:W-:-:S03]  /*f890*/  ISETP.GE.AND P5, PT, R10, R0, PT ;  /* 0x000000000a00720c */ /* 0x004fc60003fa6270 */
[----:B------:R-:W2:Y:S01]  /*f8a0*/  LDL.LU R10, [R1+0x28] ;  /* 0x00002800010a7983 */ /* 0x000ea20000300800 */
[----:B---3--:R-:W-:-:S03]  /*f8b0*/  ISETP.GE.AND P4, PT, R3, R0, PT ;  /* 0x000000000300720c */ /* 0x008fc60003f86270 */
[----:B------:R-:W0:Y:S04]  /*f8c0*/  SHFL.IDX PT, R3, R5, RZ, 0x181f ;  /* 0x00181fff05037589 */ /* 0x000e2800000e0000 */
[----:B------:R-:W3:Y:S02]  /*f8d0*/  LDL.LU R12, [R1+0x2c] ;  /* 0x00002c00010c7983 */ /* 0x000ee40000300800 */
        /* <DEDUP_REMOVED lines=65> */
.L_x_4560:
[----:B------:R-:W3:Y:S01]  /*fcf0*/  LDL.LU R3, [R1+0x3c] ;  /* 0x00003c0001037983 */ /* 0x000ee20000300800 */
[----:B------:R-:W-:Y:S01]  /*fd00*/  BSSY B0, `(.L_x_4433) ;  /* 0x000000e000007945 */ /* 0x000fe20003800000 */
[----:B---3--:R-:W-:-:S13]  /*fd10*/  ISETP.GE.AND P4, PT, R3, R0, PT ;  /* 0x000000000300720c */ /* 0x008fda0003f86270 */
[----:B------:R-:W-:Y:S05]  /*fd20*/  @P4 BRA `(.L_x_4434) ;  /* 0x00000000002c4947 */ /* 0x000fea0003800000 */
[----:B-1----:R-:W3:Y:S01]  /*fd30*/  LDL R4, [R1+0x4] ;  /* 0x0000040001047983 */ /* 0x002ee20000100800 */
[----:B0-----:R-:W-:Y:S01]  /*fd40*/  LEA R2, P4, R9, R2, 0x1 ;  /* 0x0000000209027211 */ /* 0x001fe200078808ff */
[----:B------:R-:W-:-:S04]  /*fd50*/  ULDC.64 UR4, c[0x0][0x208] ;  /* 0x0000820000047ab9 */ /* 0x000fc80000000a00 */
        /* <DEDUP_REMOVED lines=8> */
.L_x_4434:
[----:B------:R-:W-:Y:S05]  /*fde0*/  BSYNC B0 ;  /* 0x0000000000007941 */ /* 0x000fea0003800000 */
.L_x_4433:
[----:B------:R-:W-:Y:S01]  /*fdf0*/  NOP ;  /* 0x0000000000007918 */ /* 0x000fe20000000000 */
[----:B------:R-:W-:-:S13]  /*fe00*/  PLOP3.LUT P0, PT, PT, PT, PT, 0x80, 0x0 ;  /* 0x000000000000781c */ /* 0x000fda0003f0f070 */
.L_x_4435:
        /* <DEDUP_REMOVED lines=18> */
.L_x_4561:
[----:B------:R-:W-:Y:S05]  /*ff30*/  BSYNC B0 ;  /* 0x0000000000007941 */ /* 0x000fea0003800000 */
.L_x_4436:
[----:B------:R-:W-:Y:S01]  /*ff40*/  LOP3.LUT P0, RZ, R18, 0x2, RZ, 0xc0, !PT ;  /* 0x0000000212ff7812 */ /* 0x000fe2000780c0ff */
[----:B------:R-:W-:-:S12]  /*ff50*/  BSSY B0, `(.L_x_4438) ;  /* 0x0000058000007945 */ /* 0x000fd80003800000 */
        /* <DEDUP_REMOVED lines=10> */
.L_x_4562:
[----:B------:R-:W-:Y:S05]  /*10000*/  BSYNC B1 ;  /* 0x0000000000017941 */ /* 0x000fea0003800000 */
.L_x_4440:
        /* <DEDUP_REMOVED lines=9> */
.L_x_4443:
[----:B------:R-:W-:Y:S05]  /*100a0*/  BSYNC B1 ;  /* 0x0000000000017941 */ /* 0x000fea0003800000 */
.L_x_4442:
        /* <DEDUP_REMOVED lines=11> */
.L_x_4444:
        /* <DEDUP_REMOVED lines=15> */
.L_x_4445:
        /* <DEDUP_REMOVED lines=15> */
.L_x_4446:
        /* <DEDUP_REMOVED lines=15> */
.L_x_4447:
        /* <DEDUP_REMOVED lines=10> */
.L_x_4439:
[----:B------:R-:W-:Y:S05]  /*104d0*/  BSYNC B0 ;  /* 0x0000000000007941 */ /* 0x000fea0003800000 */
.L_x_4438:
[----:B------:R-:W-:-:S06]  /*104e0*/  UISETP.GE.AND UP0, UPT, UR41, 0x2, UPT ;  /* 0x000000022900788c */ /* 0x000fcc000bf06270 */
[----:B------:R-:W-:-:S13]  /*104f0*/  PLOP3.LUT P0, PT, PT, PT, UP0, 0x80, 0x0 ;  /* 0x000000000000781c */ /* 0x000fda0003f0f008 */
[----:B------:R-:W-:Y:S05]  /*10500*/  @!P0 BRA `(.L_x_4448) ;  /* 0x0000001c00808947 */ /* 0x000fea0003800000 */
[----:B------:R-:W-:Y:S02]  /*10510*/  ULOP3.LUT UR4, UR41, 0x1, URZ, 0xc0, !UPT ;  /* 0x0000000129047892 */ /* 0x000fe4000f8ec03f */
[----:B--2---:R-:W-:Y:S02]  /*10520*/  IMAD.U32 R6, RZ, RZ, UR41 ;  /* 0x00000029ff067e24 */ /* 0x004fe4000f8e00ff */
[----:B------:R-:W-:Y:S02]  /*10530*/  UISETP.NE.U32.AND UP0, UPT, UR4, 0x1, UPT ;  /* 0x000000010400788c */ /* 0x000fe4000bf05070 */
[----:B------:R-:W-:-:S04]  /*10540*/  VIADD R6, R6, 0xfffffffe ;  /* 0xfffffffe06067836 */ /* 0x000fc80000000000 */
[----:B0-----:R-:W-:Y:S01]  /*10550*/  IMAD.MOV.U32 R0, RZ, RZ, R6 ;  /* 0x000000ffff007224 */ /* 0x001fe200078e0006 */
[----:B------:R-:W-:-:S13]  /*10560*/  PLOP3.LUT P0, PT, PT, PT, UP0, 0x80, 0x0 ;  /* 0x000000000000781c */ /* 0x000fda0003f0f008 */
[----:B------:R-:W-:Y:S05]  /*10570*/  @!P0 BRA `(.L_x_4449) ;  /* 0x0000000800748947 */ /* 0x000fea0003800000 */
        /* <DEDUP_REMOVED lines=10> */
[----:B------:R-:W-:Y:S01]  /*10620*/  LOP3.LUT P2, RZ, R18, 0x1, RZ, 0xc0, !PT ;  /* 0x0000000112ff7812 */ /* 0x000fe2000784c0ff */
[----:B------:R-:W-:-:S12]  /*10630*/  IMAD.MOV.U32 R0, RZ, RZ, R6 ;  /* 0x000000ffff007224 */ /* 0x000fd800078e0006 */
[----:B------:R-:W-:Y:S05]  /*10640*/  @!P2 BRA `(.L_x_4452) ;  /* 0x000000000054a947 */ /* 0x000fea0003800000 */
[----:B-1----:R-:W2:Y:S01]  /*10650*/  LDL R5, [R1+0xc] ;  /* 0x00000c0001057983 */ /* 0x002ea20000100800 */
[----:B------:R-:W1:Y:S03]  /*10660*/  LDC R0, c[0x0][0x43c] ;  /* 0x00010f00ff007b82 */ /* 0x000e660000000800 */
[----:B------:R-:W3:Y:S01]  /*10670*/  LDL R9, [R1] ;  /* 0x0000000001097983 */ /* 0x000ee20000100800 */
[----:B------:R-:W-:Y:S01]  /*10680*/  IMAD.MOV.U32 R4, RZ, RZ, R6 ;  /* 0x000000ffff047224 */ /* 0x000fe200078e0006 */
[----:B------:R-:W-:Y:S01]  /*10690*/  ULDC.64 UR4, c[0x0][0x428] ;  /* 0x00010a0000047ab9 */ /* 0x000fe20000000a00 */
        /* <DEDUP_REMOVED lines=10> */
[C---:B---3--:R-:W-:Y:S02]  /*10740*/  IMAD R7, R9.reuse, UR5, R7 ;  /* 0x0000000509077c24 */ /* 0x048fe4000f8e0207 */
[----:B------:R-:W-:-:S04]  /*10750*/  IMAD.WIDE.U32 R4, R9, UR4, R4 ;  /* 0x0000000409047c25 */ /* 0x000fc8000f8e0004 */
[----:B------:R-:W-:Y:S01]  /*10760*/  IMAD.IADD R7, R7, 0x1, R5 ;  /* 0x0000000107077824 */ /* 0x000fe200078e0205 */
[----:B-1----:R-:W-:-:S04]  /*10770*/  LEA R2, P0, R4, R2, 0x2 ;  /* 0x0000000204027211 */ /* 0x002fc800078010ff */
[----:B------:R-:W-:-:S05]  /*10780*/  LEA.HI.X R3, R4, R3, R7, 0x2, P0 ;  /* 0x0000000304037211 */ /* 0x000fca00000f1407 */
[----:B------:R2:W5:Y:S04]  /*10790*/  LDG.E R16, desc[UR6][R2.64] ;  /* 0x0000000602107981 */ /* 0x000568000c1e1900 */
.L_x_4452:
[----:B--2---:R-:W1:Y:S01]  /*107a0*/  S2R R2, SR_TID.X ;  /* 0x0000000000027919 */ /* 0x004e620000002100 */
[----:B------:R-:W-:Y:S01]  /*107b0*/  IMAD R3, R19, 0x8, R17 ;  /* 0x0000000813037824 */ /* 0x000fe200078e0211 */
[----:B------:R-:W-:Y:S01]  /*107c0*/  BSSY B1, `(.L_x_4453) ;  /* 0x0000006000017945 */ /* 0x000fe20003800000 */
[----:B-1----:R-:W-:Y:S02]  /*107d0*/  LOP3.LUT R4, R2, 0x7f, RZ, 0xc0, !PT ;  /* 0x0000007f02047812 */ /* 0x002fe400078ec0ff */
[----:B------:R-:W-:Y:S02]  /*107e0*/  SHF.L.U32 R2, R8, 0x1f, RZ ;  /* 0x0000001f08027819 */ /* 0x000fe400000006ff */
[----:B------:R-:W-:Y:S02]  /*107f0*/  ISETP.NE.AND P1, PT, R4, RZ, PT ;  /* 0x000000ff0400720c */ /* 0x000fe40003f25270 */
[----:B------:R-:W1:Y:S02]  /*10800*/  SYNCS.PHASECHK.TRANS64.TRYWAIT P0, [R3+URZ+0x32440], R2 ;  /* 0x03244002030075a7 */ /* 0x000e64000800017f */
[----:B-1----:R-:W-:Y:S09]  /*10810*/  @!P0 BRA `(.L_x_4454) ;  /* 0x0000003c00d08947 */ /* 0x002ff20003800000 */
.L_x_4563:
[----:B------:R-:W-:Y:S05]  /*10820*/  BSYNC B1 ;  /* 0x0000000000017941 */ /* 0x000fea0003800000 */
.L_x_4453:
        /* <DEDUP_REMOVED lines=9> */
.L_x_4456:
[----:B------:R-:W-:Y:S05]  /*108c0*/  BSYNC B1 ;  /* 0x0000000000017941 */ /* 0x000fea0003800000 */
.L_x_4455:
        /* <DEDUP_REMOVED lines=12> */
.L_x_4457:
        /* <DEDUP_REMOVED lines=12> */
.L_x_4564:
[----:B------:R-:W-:Y:S05]  /*10a50*/  BSYNC B1 ;  /* 0x0000000000017941 */ /* 0x000fea0003800000 */
.L_x_4458:
        /* <DEDUP_REMOVED lines=11> */
.L_x_4461:
[----:B------:R-:W-:Y:S05]  /*10b10*/  BSYNC B1 ;  /* 0x0000000000017941 */ /* 0x000fea0003800000 */
.L_x_4460:
        /* <DEDUP_REMOVED lines=10> */
.L_x_4462:
        /* <DEDUP_REMOVED lines=15> */
.L_x_4463:
        /* <DEDUP_REMOVED lines=15> */
.L_x_4464:
        /* <DEDUP_REMOVED lines=15> */
.L_x_4465:
        /* <DEDUP_REMOVED lines=8> */
[----:B--2---:R-:W-:Y:S05]  /*10f10*/  @P0 BRA.U.ANY `(.L_x_4465) ;  /* 0xfffffffd00dc0947 */ /* 0x004fea000393ffff */
.L_x_4451:
[----:B------:R-:W-:Y:S05]  /*10f20*/  BSYNC B0 ;  /* 0x0000000000007941 */ /* 0x000fea0003800000 */
.L_x_4450:
[----:B------:R-:W-:-:S06]  /*10f30*/  UIADD3 UR4, UR41, -0x3, URZ ;  /* 0xfffffffd29047890 */ /* 0x000fcc000fffe03f */
[----:B------:R-:W-:-:S07]  /*10f40*/  IMAD.U32 R0, RZ, RZ, UR4 ;  /* 0x00000004ff007e24 */ /* 0x000fce000f8e00ff */
.L_x_4449:
[----:B------:R-:W-:Y:S01]  /*10f50*/  ISETP.NE.AND P0, PT, R6, RZ, PT ;  /* 0x000000ff0600720c */ /* 0x000fe20003f05270 */
[----:B------:R-:W-:-:S12]  /*10f60*/  BSSY B0, `(.L_x_4448) ;  /* 0x000013a000007945 */ /* 0x000fd80003800000 */
[----:B------:R-:W-:Y:S05]  /*10f70*/  @!P0 BRA `(.L_x_4466) ;  /* 0x0000001000e08947 */ /* 0x000fea0003800000 */
.L_x_4499:
[----:B--2---:R-:W2:Y:S01]  /*10f80*/  LDL.LU R2, [R1+0x8] ;  /* 0x0000080001027983 */ /* 0x004ea20000300800 */
        /* <DEDUP_REMOVED lines=15> */
[----:B-1----:R-:W3:Y:S01]  /*11080*/  LDL R5, [R1] ;  /* 0x0000000001057983 */ /* 0x002ee20000100800 */
        /* <DEDUP_REMOVED lines=17> */
.L_x_4469:
        /* <DEDUP_REMOVED lines=8> */
.L_x_4565:
[----:B------:R-:W-:Y:S05]  /*11220*/  BSYNC B2 ;  /* 0x0000000000027941 */ /* 0x000fea0003800000 */
.L_x_4470:
        /* <DEDUP_REMOVED lines=9> */
.L_x_4473:
[----:B------:R-:W-:Y:S05]  /*112c0*/  BSYNC B2 ;  /* 0x0000000000027941 */ /* 0x000fea0003800000 */
.L_x_4472:
        /* <DEDUP_REMOVED lines=11> */
.L_x_4474:
        /* <DEDUP_REMOVED lines=13> */
.L_x_4566:
[----:B------:R-:W-:Y:S05]  /*11450*/  BSYNC B2 ;  /* 0x0000000000027941 */ /* 0x000fea0003800000 */
.L_x_4475:
        /* <DEDUP_REMOVED lines=11> */
.L_x_4478:
[----:B------:R-:W-:Y:S05]  /*11510*/  BSYNC B2 ;  /* 0x0000000000027941 */ /* 0x000fea0003800000 */
.L_x_4477:
        /* <DEDUP_REMOVED lines=9> */
.L_x_4479:
        /* <DEDUP_REMOVED lines=15> */
.L_x_4480:
        /* <DEDUP_REMOVED lines=15> */
.L_x_4481:
        /* <DEDUP_REMOVED lines=15> */
.L_x_4482:
        /* <DEDUP_REMOVED lines=10> */
.L_x_4468:
[----:B------:R-:W-:Y:S05]  /*11920*/  BSYNC B1 ;  /* 0x0000000000017941 */ /* 0x000fea0003800000 */
.L_x_4467:
[----:B------:R-:W-:Y:S01]  /*11930*/  VIADD R6, R6, 0x1 ;  /* 0x0000000106067836 */ /* 0x000fe20000000000 */
[----:B------:R-:W-:Y:S01]  /*11940*/  LOP3.LUT P2, RZ, R18, 0x2, RZ, 0xc0, !PT ;  /* 0x0000000212ff7812 */ /* 0x000fe2000784c0ff */
[----:B------:R-:W-:Y:S03]  /*11950*/  BSSY B1, `(.L_x_4483) ;  /* 0x0000097000017945 */ /* 0x000fe60003800000 */
[----:B------:R-:W-:-:S04]  /*11960*/  ISETP.NE.AND P0, PT, R6, 0x2, PT ;  /* 0x000000020600780c */ /* 0x000fc80003f05270 */
[----:B------:R-:W-:Y:S02]  /*11970*/  SEL R2, RZ, 0x1, P0 ;  /* 0x00000001ff027807 */ /* 0x000fe40000000000 */
[----:B------:R-:W-:Y:S02]  /*11980*/  SEL R19, R6, RZ, P0 ;  /* 0x000000ff06137207 */ /* 0x000fe40000000000 */
[----:B------:R-:W-:-:S05]  /*11990*/  LOP3.LUT R7, R7, R2, RZ, 0x3c, !PT ;  /* 0x0000000207077212 */ /* 0x000fca00078e3cff */
[----:B------:R2:W-:Y:S01]  /*119a0*/  STL [R1+0x8], R7 ;  /* 0x0000080701007387 */ /* 0x0005e20000100800 */
[----:B------:R-:W-:Y:S05]  /*119b0*/  @!P2 BRA `(.L_x_4484) ;  /* 0x000000080040a947 */ /* 0x000fea0003800000 */
[----:B------:R-:W-:Y:S01]  /*119c0*/  LOP3.LUT P2, RZ, R18, 0x1, RZ, 0xc0, !PT ;  /* 0x0000000112ff7812 */ /* 0x000fe2000784c0ff */
[----:B------:R-:W-:-:S12]  /*119d0*/  VIADD R6, R0, 0xffffffff ;  /* 0xffffffff00067836 */ /* 0x000fd80000000000 */
[----:B------:R-:W-:Y:S05]  /*119e0*/  @!P2 BRA `(.L_x_4485) ;  /* 0x000000000054a947 */ /* 0x000fea0003800000 */
[----:B------:R-:W3:Y:S01]  /*119f0*/  LDL R10, [R1+0xc] ;  /* 0x00000c00010a7983 */ /* 0x000ee20000100800 */
[----:B-1----:R-:W1:Y:S01]  /*11a00*/  LDC R4, c[0x0][0x43c] ;  /* 0x00010f00ff047b82 */ /* 0x002e620000000800 */
[----:B------:R-:W-:Y:S02]  /*11a10*/  ULDC.64 UR4, c[0x0][0x428] ;  /* 0x00010a0000047ab9 */ /* 0x000fe40000000a00 */
[----:B------:R-:W4:Y:S01]  /*11a20*/  LDL R9, [R1] ;  /* 0x0000000001097983 */ /* 0x000f220000100800 */
        /* <DEDUP_REMOVED lines=9> */
[----:B---3--:R-:W-:-:S04]  /*11ac0*/  IMAD R4, R10, UR4, RZ ;  /* 0x000000040a047c24 */ /* 0x008fc8000f8e02ff */
[C---:B----4-:R-:W-:Y:S02]  /*11ad0*/  IMAD R4, R9.reuse, UR5, R4 ;  /* 0x0000000509047c24 */ /* 0x050fe4000f8e0204 */
[----:B------:R-:W-:Y:S01]  /*11ae0*/  IMAD.WIDE.U32 R2, R9, UR4, R2 ;  /* 0x0000000409027c25 */ /* 0x000fe2000f8e0002 */
[----:B------:R-:W-:-:S03]  /*11af0*/  ULDC.64 UR4, c[0x0][0x418] ;  /* 0x0001060000047ab9 */ /* 0x000fc60000000a00 */
[----:B------:R-:W-:Y:S01]  /*11b00*/  IMAD.IADD R3, R4, 0x1, R3 ;  /* 0x0000000104037824 */ /* 0x000fe200078e0203 */
[----:B------:R-:W-:-:S04]  /*11b10*/  LEA R4, P0, R2, UR4, 0x2 ;  /* 0x0000000402047c11 */ /* 0x000fc8000f8010ff */
[----:B------:R-:W-:-:S05]  /*11b20*/  LEA.HI.X R5, R2, UR5, R3, 0x2, P0 ;  /* 0x0000000502057c11 */ /* 0x000fca00080f1403 */
[----:B------:R3:W5:Y:S04]  /*11b30*/  LDG.E R16, desc[UR6][R4.64] ;  /* 0x0000000604107981 */ /* 0x000768000c1e1900 */
.L_x_4485:
[----:B------:R-:W4:Y:S01]  /*11b40*/  S2R R2, SR_TID.X ;  /* 0x0000000000027919 */ /* 0x000f220000002100 */
[----:B-1-3--:R-:W-:Y:S01]  /*11b50*/  IMAD R4, R19, 0x8, R17 ;  /* 0x0000000813047824 */ /* 0x00afe200078e0211 */
[----:B------:R-:W-:Y:S01]  /*11b60*/  BSSY B2, `(.L_x_4486) ;  /* 0x0000006000027945 */ /* 0x000fe20003800000 */
[----:B----4-:R-:W-:Y:S02]  /*11b70*/  LOP3.LUT R3, R2, 0x7f, RZ, 0xc0, !PT ;  /* 0x0000007f02037812 */ /* 0x010fe400078ec0ff */
[----:B------:R-:W-:Y:S02]  /*11b80*/  SHF.L.U32 R2, R7, 0x1f, RZ ;  /* 0x0000001f07027819 */ /* 0x000fe400000006ff */
[----:B------:R-:W-:Y:S02]  /*11b90*/  ISETP.NE.AND P1, PT, R3, RZ, PT ;  /* 0x000000ff0300720c */ /* 0x000fe40003f25270 */
[----:B------:R-:W1:Y:S02]  /*11ba0*/  SYNCS.PHASECHK.TRANS64.TRYWAIT P0, [R4+URZ+0x32440], R2 ;  /* 0x03244002040075a7 */ /* 0x000e64000800017f */
[----:B-1----:R-:W-:Y:S09]  /*11bb0*/  @!P0 BRA `(.L_x_4487) ;  /* 0x0000002c00388947 */ /* 0x002ff20003800000 */
.L_x_4567:
[----:B------:R-:W-:Y:S05]  /*11bc0*/  BSYNC B2 ;  /* 0x0000000000027941 */ /* 0x000fea0003800000 */
.L_x_4486:
        /* <DEDUP_REMOVED lines=9> */
.L_x_4489:
[----:B------:R-:W-:Y:S05]  /*11c60*/  BSYNC B2 ;  /* 0x0000000000027941 */ /* 0x000fea0003800000 */
.L_x_4488:
[----:B--2---:R-:W-:Y:S01]  /*11c70*/  IMAD.MOV.U32 R7, RZ, RZ, RZ ;  /* 0x000000ffff077224 */ /* 0x004fe200078e00ff */
        /* <DEDUP_REMOVED lines=10> */
.L_x_4490:
        /* <DEDUP_REMOVED lines=13> */
.L_x_4568:
[----:B------:R-:W-:Y:S05]  /*11df0*/  BSYNC B2 ;  /* 0x0000000000027941 */ /* 0x000fea0003800000 */
.L_x_4491:
        /* <DEDUP_REMOVED lines=11> */
.L_x_4494:
[----:B------:R-:W-:Y:S05]  /*11eb0*/  BSYNC B2 ;  /* 0x0000000000027941 */ /* 0x000fea0003800000 */
.L_x_4493:
        /* <DEDUP_REMOVED lines=9> */
.L_x_4495:
        /* <DEDUP_REMOVED lines=15> */
.L_x_4496:
        /* <DEDUP_REMOVED lines=15> */
.L_x_4497:
        /* <DEDUP_REMOVED lines=15> */
.L_x_4498:
        /* <DEDUP_REMOVED lines=10> */
.L_x_4484:
[----:B------:R-:W-:Y:S05]  /*122c0*/  BSYNC B1 ;  /* 0x0000000000017941 */ /* 0x000fea0003800000 */
.L_x_4483:
[C---:B------:R-:W-:Y:S01]  /*122d0*/  ISETP.GT.AND P0, PT, R0.reuse, 0x1, PT ;  /* 0x000000010000780c */ /* 0x040fe20003f04270 */
[----:B------:R-:W-:-:S12]  /*122e0*/  VIADD R0, R0, 0xfffffffe ;  /* 0xfffffffe00007836 */ /* 0x000fd80000000000 */
[----:B------:R-:W-:Y:S05]  /*122f0*/  @P0 BRA `(.L_x_4499) ;  /* 0xffffffec00200947 */ /* 0x000fea000383ffff */
.L_x_4466:
[----:B------:R-:W-:Y:S05]  /*12300*/  BSYNC B0 ;  /* 0x0000000000007941 */ /* 0x000fea0003800000 */
.L_x_4448:
        /* <DEDUP_REMOVED lines=14> */
[----:B------:R-:W1:Y:S01]  /*123f0*/  FLO.U32 R0, UR4 ;  /* 0x0000000400007d00 */ /* 0x000e6200080e0000 */
[----:B------:R-:W-:Y:S01]  /*12400*/  ULDC.64 UR6, c[0x0][0x208] ;  /* 0x0000820000067ab9 */ /* 0x000fe20000000a00 */
[----:B-1----:R-:W-:-:S06]  /*12410*/  ISETP.EQ.U32.AND P2, PT, R0, R5, PT ;  /* 0x000000050000720c */ /* 0x002fcc0003f42070 */
[----:B------:R-:W0:Y:S07]  /*12420*/  POPC R5, UR4 ;  /* 0x0000000400057d09 */ /* 0x000e2e0008000000 */
[----:B0-----:R-:W3:Y:S01]  /*12430*/  @P2 ATOMG.E.ADD.STRONG.GPU PT, R3, desc[UR6][R2.64], R5 ;  /* 0x00000005020329a8 */ /* 0x001ee200081ee1c6 */
[----:B------:R-:W0:Y:S02]  /*12440*/  S2R R4, SR_LTMASK ;  /* 0x0000000000047919 */ /* 0x000e240000003900 */
[----:B0-----:R-:W-:-:S04]  /*12450*/  LOP3.LUT R4, R4, UR4, RZ, 0xc0, !PT ;  /* 0x0000000404047c12 */ /* 0x001fc8000f8ec0ff */
[----:B--2---:R-:W0:Y:S01]  /*12460*/  POPC R7, R4 ;  /* 0x0000000400077309 */ /* 0x004e220000000000 */
[----:B---3--:R-:W0:Y:S02]  /*12470*/  SHFL.IDX PT, R0, R3, R0, 0x1f ;  /* 0x00001f0003007589 */ /* 0x008e2400000e0000 */
[----:B0-----:R-:W-:-:S05]  /*12480*/  IADD3 R0, R0, UR44, R7 ;  /* 0x0000002c00007c10 */ /* 0x001fca000fffe007 */
[----:B------:R3:W-:Y:S02]  /*12490*/  STL [R1+0x14], R0 ;  /* 0x0000140001007387 */ /* 0x0007e40000100800 */
.L_x_4501:
[----:B------:R-:W-:Y:S05]  /*124a0*/  BSYNC B0 ;  /* 0x0000000000007941 */ /* 0x000fea0003800000 */
.L_x_4500:
[----:B------:R-:W-:-:S07]  /*124b0*/  SEL R19, R19, RZ, P1 ;  /* 0x000000ff13137207 */ /* 0x000fce0000800000 */
.L_x_4414:
[----:B------:R-:W-:Y:S05]  /*124c0*/  BSYNC B7 ;  /* 0x0000000000077941 */ /* 0x000fea0003800000 */
.L_x_4412:
[----:B0-----:R0:W5:Y:S01]  /*124d0*/  LDL R2, [R1+0x14] ;  /* 0x0000140001027983 */ /* 0x0011620000100800 */
[----:B------:R-:W-:-:S13]  /*124e0*/  LOP3.LUT P1, RZ, R18, 0x80, RZ, 0xc0, !PT ;  /* 0x0000008012ff7812 */ /* 0x000fda000782c0ff */
        /* <DEDUP_REMOVED lines=11> */
.L_x_4502:
[----:B------:R-:W-:-:S03]  /*125a0*/  UMOV UR4, 0xffffffff ;  /* 0xffffffff00047882 */ /* 0x000fc60000000000 */
[----:B------:R-:W-:Y:S05]  /*125b0*/  BRA.DIV UR4, `(.L_x_4504) ;  /* 0x0000002204e07947 */ /* 0x000fea000b800000 */
[----:B-----5:R0:W4:Y:S02]  /*125c0*/  SHFL.IDX PT, R14, R2, RZ, 0x1f ;  /* 0x00001fff020e7589 */ /* 0x02012400000e0000 */
.L_x_4571:
[----:B------:R-:W5:Y:S01]  /*125d0*/  @!P0 S2R R3, SR_CgaCtaId ;  /* 0x0000000000038919 */ /* 0x000f620000008800 */
[----:B------:R-:W-:Y:S05]  /*125e0*/  WARPSYNC.ALL ;  /* 0x0000000000007948 */ /* 0x000fea0003800000 */
[----:B------:R-:W-:Y:S01]  /*125f0*/  BAR.SYNC.DEFER_BLOCKING 0x4, 0x180 ;  /* 0x0106000000007b1d */ /* 0x000fe20000010000 */
[----:B---3--:R-:W-:-:S05]  /*12600*/  @!P0 MOV R0, 0x400 ;  /* 0x0000040000008802 */ /* 0x008fca0000000f00 */
[----:B----4-:R3:W-:Y:S01]  /*12610*/  STL [R1+0x14], R14 ;  /* 0x0000140e01007387 */ /* 0x0107e20000100800 */
[----:B-----5:R-:W-:-:S05]  /*12620*/  @!P0 LEA R17, R3, R0, 0x18 ;  /* 0x0000000003118211 */ /* 0x020fca00078ec0ff */
[----:B------:R3:W-:Y:S01]  /*12630*/  @!P0 STS [R17+0x324d0], R2 ;  /* 0x0324d00211008388 */ /* 0x0007e20000000800 */
[----:B------:R-:W-:Y:S06]  /*12640*/  BAR.ARV 0x5, 0x180 ;  /* 0x0146000000007b1d */ /* 0x000fec0000002000 */
.L_x_4503:
[----:B---3--:R-:W3:Y:S01]  /*12650*/  LDL R0, [R1+0x14] ;  /* 0x0000140001007983 */ /* 0x008ee20000100800 */
[----:B------:R-:W-:Y:S02]  /*12660*/  ULDC UR4, c[0x0][0xd38] ;  /* 0x00034e0000047ab9 */ /* 0x000fe40000000800 */
[----:B---3--:R-:W-:-:S13]  /*12670*/  ISETP.GE.AND P0, PT, R0, UR4, PT ;  /* 0x0000000400007c0c */ /* 0x008fda000bf06270 */
[----:B------:R-:W-:Y:S05]  /*12680*/  @!P0 BRA `(.L_x_4505) ;  /* 0xffffffb000608947 */ /* 0x000fea000383ffff */
.L_x_4409:
[----:B0-----:R-:W3:Y:S01]  /*12690*/  LDL.LU R0, [R1+0x38] ;  /* 0x0000380001007983 */ /* 0x001ee20000300800 */
[----:B------:R-:W-:Y:S01]  /*126a0*/  BSSY B0, `(.L_x_4506) ;  /* 0x000000b000007945 */ /* 0x000fe20003800000 */
[----:B-1----:R-:W0:Y:S01]  /*126b0*/  S2R R5, SR_CgaCtaId ;  /* 0x0000000000057919 */ /* 0x002e220000008800 */
[----:B---3--:R-:W-:-:S05]  /*126c0*/  VIADD R0, R0, 0x1 ;  /* 0x0000000100007836 */ /* 0x008fca0000000000 */
[----:B----4-:R-:W-:-:S04]  /*126d0*/  LEA.HI R2, R0, R0, RZ, 0x1 ;  /* 0x0000000000027211 */ /* 0x010fc800078f08ff */
[----:B------:R-:W-:-:S05]  /*126e0*/  LOP3.LUT R3, R2, 0xfffffffe, RZ, 0xc0, !PT ;  /* 0xfffffffe02037812 */ /* 0x000fca00078ec0ff */
[----:B------:R-:W-:Y:S01]  /*126f0*/  IMAD.IADD R3, R0, 0x1, -R3 ;  /* 0x0000000100037824 */ /* 0x000fe200078e0a03 */
[----:B------:R-:W-:-:S04]  /*12700*/  MOV R0, 0x400 ;  /* 0x0000040000007802 */ /* 0x000fc80000000f00 */
[----:B0-----:R-:W-:Y:S02]  /*12710*/  LEA R0, R5, R0, 0x18 ;  /* 0x0000000005007211 */ /* 0x001fe400078ec0ff */
[----:B------:R-:W-:-:S04]  /*12720*/  SHF.L.U32 R3, R3, 0x1f, RZ ;  /* 0x0000001f03037819 */ /* 0x000fc800000006ff */
[----:B------:R-:W0:Y:S02]  /*12730*/  SYNCS.PHASECHK.TRANS64.TRYWAIT P0, [R0+URZ+0x32420], R3 ;  /* 0x03242003000075a7 */ /* 0x000e24000800017f */
[----:B0-----:R-:W-:Y:S05]  /*12740*/  @!P0 BRA `(.L_x_4507) ;  /* 0x0000002000a48947 */ /* 0x001fea0003800000 */
.L_x_4572:
[----:B------:R-:W-:Y:S05]  /*12750*/  BSYNC B0 ;  /* 0x0000000000007941 */ /* 0x000fea0003800000 */
.L_x_4506:
[----:B------:R-:W-:-:S03]  /*12760*/  UMOV UR4, 0xffffffff ;  /* 0xffffffff00047882 */ /* 0x000fc60000000000 */
[----:B------:R-:W-:Y:S05]  /*12770*/  BRA.DIV UR4, `(.L_x_4508) ;  /* 0x0000002204ac7947 */ /* 0x000fea000b800000 */
[----:B------:R-:W1:Y:S02]  /*12780*/  S2R R2, SR_TID.X ;  /* 0x0000000000027919 */ /* 0x000e640000002100 */
[----:B-1----:R-:W-:-:S04]  /*12790*/  SHF.R.U32.HI R2, RZ, 0x5, R2 ;  /* 0x00000005ff027819 */ /* 0x002fc80000011602 */
[----:B------:R-:W-:-:S05]  /*127a0*/  LOP3.LUT R2, R2, 0x3, RZ, 0xc0, !PT ;  /* 0x0000000302027812 */ /* 0x000fca00078ec0ff */
[----:B------:R1:W3:Y:S02]  /*127b0*/  SHFL.IDX PT, R14, R2, RZ, 0x1f ;  /* 0x00001fff020e7589 */ /* 0x0002e400000e0000 */
.L_x_4575:
[----:B---3--:R-:W-:Y:S01]  /*127c0*/  ISETP.NE.AND P0, PT, R14, RZ, PT ;  /* 0x000000ff0e00720c */ /* 0x008fe20003f05270 */
[----:B------:R-:W-:-:S12]  /*127d0*/  BSSY B0, `(.L_x_4509) ;  /* 0x0000027000007945 */ /* 0x000fd80003800000 */
[----:B------:R-:W-:Y:S05]  /*127e0*/  @P0 BRA `(.L_x_4510) ;  /* 0x0000000000940947 */ /* 0x000fea0003800000 */
[----:B------:R-:W-:-:S03]  /*127f0*/  UMOV UR4, 0xffffffff ;  /* 0xffffffff00047882 */ /* 0x000fc60000000000 */
[----:B------:R-:W-:Y:S05]  /*12800*/  BRA.DIV UR4, `(.L_x_4511) ;  /* 0x0000002204bc7947 */ /* 0x000fea000b800000 */
[----:B------:R-:W-:-:S13]  /*12810*/  ELECT P6, URZ, PT ;  /* 0x00000000003f782f */ /* 0x000fda00038c0000 */
.L_x_4578:
[----:B------:R-:W-:Y:S05]  /*12820*/  @!P6 BRA `(.L_x_4510) ;  /* 0x000000000084e947 */ /* 0x000fea0003800000 */
[----:B-1----:R-:W3:Y:S02]  /*12830*/  LDL R2, [R1+0x4c] ;  /* 0x00004c0001027983 */ /* 0x002ee40000100800 */
[----:B---3--:R-:W-:-:S13]  /*12840*/  R2UR UR4, R2 ;  /* 0x00000000020472ca */ /* 0x008fda00000e0000 */
[----:B------:R-:W-:-:S06]  /*12850*/  ULOP3.LUT UR4, UR4, 0x2, URZ, 0xfc, !UPT ;  /* 0x0000000204047892 */ /* 0x000fcc000f8efc3f */
[----:B------:R-:W-:-:S05]  /*12860*/  IMAD.U32 R2, RZ, RZ, UR4 ;  /* 0x00000004ff027e24 */ /* 0x000fca000f8e00ff */
[----:B------:R-:W-:-:S13]  /*12870*/  ISETP.NE.AND P2, PT, R2, 0x3, PT ;  /* 0x000000030200780c */ /* 0x000fda0003f45270 */
[----:B------:R-:W-:Y:S05]  /*12880*/  @!P2 BRA `(.L_x_4512) ;  /* 0x000000000004a947 */ /* 0x000fea0003800000 */
[----:B------:R-:W-:Y:S01]  /*12890*/  BPT.TRAP 0x1 ;  /* 0x000000040000795c */ /* 0x000fe20000300000 */
.L_x_4512:
[----:B--2---:R-:W2:Y:S01]  /*128a0*/  LDL.LU R7, [R1+0x8] ;  /* 0x0000080001077983 */ /* 0x004ea20000300800 */
        /* <DEDUP_REMOVED lines=12> */
.L_x_4579:
[----:B------:R-:W1:Y:S02]  /*12970*/  SYNCS.PHASECHK.TRANS64.TRYWAIT P0, [R7+URZ], R2 ;  /* 0x00000002070075a7 */ /* 0x000e64000800017f */
[----:B-1----:R-:W-:Y:S05]  /*12980*/  @!P0 BRA `(.L_x_4514) ;  /* 0x0000002000908947 */ /* 0x002fea0003800000 */
.L_x_4580:
[----:B------:R-:W-:Y:S05]  /*12990*/  @!P2 BRA `(.L_x_4515) ;  /* 0x000000000004a947 */ /* 0x000fea0003800000 */
[----:B------:R-:W-:Y:S01]  /*129a0*/  BPT.TRAP 0x1 ;  /* 0x000000040000795c */ /* 0x000fe20000300000 */
.L_x_4515:
[----:B------:R-:W-:-:S04]  /*129b0*/  VIADD R0, R0, 0x32460 ;  /* 0x0003246000007836 */ /* 0x000fc80000000000 */
[----:B------:R-:W-:-:S04]  /*129c0*/  IMAD R4, R19, 0x8, R0 ;  /* 0x0000000813047824 */ /* 0x000fc800078e0200 */
[----:B------:R-:W2:Y:S02]  /*129d0*/  SYNCS.PHASECHK.TRANS64.TRYWAIT P0, [R4+URZ], R5 ;  /* 0x00000005040075a7 */ /* 0x000ea4000800017f */
[----:B--2---:R-:W-:Y:S05]  /*129e0*/  @!P0 BRA `(.L_x_4516) ;  /* 0x00000020008c8947 */ /* 0x004fea0003800000 */
.L_x_4581:
[----:B------:R-:W-:-:S07]  /*129f0*/  IMAD R3, R3, 0x8, R0 ;  /* 0x0000000803037824 */ /* 0x000fce00078e0200 */
.L_x_4517:
[----:B---3--:R3:W4:Y:S02]  /*12a00*/  SYNCS.PHASECHK.TRANS64.TRYWAIT P0, [R3+URZ], R2 ;  /* 0x00000002030075a7 */ /* 0x008724000800017f */
[----:B----4-:R-:W-:Y:S05]  /*12a10*/  @!P0 NANOSLEEP.SYNCS 0x989680 ;  /* 0x009896800000895d */ /* 0x010fea0003900000 */
[----:B------:R-:W4:Y:S02]  /*12a20*/  @!P0 SYNCS.PHASECHK.TRANS64 P0, [R3+URZ], R2 ;  /* 0x00000002030085a7 */ /* 0x000f24000800007f */
[----:B----4-:R-:W-:Y:S05]  /*12a30*/  @!P0 BRA `(.L_x_4517) ;  /* 0xfffffffc00f08947 */ /* 0x010fea000383ffff */
.L_x_4510:
[----:B------:R-:W-:Y:S05]  /*12a40*/  BSYNC B0 ;  /* 0x0000000000007941 */ /* 0x000fea0003800000 */
.L_x_4509:
[----:B------:R-:W-:Y:S05]  /*12a50*/  EXIT ;  /* 0x000000000000794d */ /* 0x000fea0003800000 */
.L_x_4361:
[----:B0-----:R0:W1:Y:S02]  /*12a60*/  SYNCS.PHASECHK.TRANS64.TRYWAIT P0, [R5+URZ+0x32400], R2 ;  /* 0x03240002050075a7 */ /* 0x001064000800017f */
[----:B-1----:R-:W-:Y:S05]  /*12a70*/  @!P0 NANOSLEEP.SYNCS 0x989680 ;  /* 0x009896800000895d */ /* 0x002fea0003900000 */
[----:B------:R-:W1:Y:S02]  /*12a80*/  @!P0 SYNCS.PHASECHK.TRANS64 P0, [R5+URZ+0x32400], R2 ;  /* 0x03240002050085a7 */ /* 0x000e64000800007f */
[----:B-1----:R-:W-:Y:S05]  /*12a90*/  @!P0 BRA `(.L_x_4361) ;  /* 0xfffffffc00f08947 */ /* 0x002fea000383ffff */
[----:B------:R-:W-:Y:S05]  /*12aa0*/  BRA `(.L_x_4518) ;  /* 0xfffffeec00f47947 */ /* 0x000fea000383ffff */
.L_x_4365:
[----:B--2---:R2:W3:Y:S02]  /*12ab0*/  SYNCS.PHASECHK.TRANS64.TRYWAIT P1, [R0+URZ+0x32430], R3 ;  /* 0x03243003000075a7 */ /* 0x0044e4000802017f */
[----:B---3--:R-:W-:Y:S05]  /*12ac0*/  @!P1 NANOSLEEP.SYNCS 0x989680 ;  /* 0x009896800000995d */ /* 0x008fea0003900000 */
[----:B------:R-:W3:Y:S02]  /*12ad0*/  @!P1 SYNCS.PHASECHK.TRANS64 P1, [R0+URZ+0x32430], R3 ;  /* 0x03243003000095a7 */ /* 0x000ee4000802007f */
[----:B---3--:R-:W-:Y:S05]  /*12ae0*/  @!P1 BRA `(.L_x_4365) ;  /* 0xfffffffc00f09947 */ /* 0x008fea000383ffff */
[----:B------:R-:W-:Y:S05]  /*12af0*/  BRA `(.L_x_4364) ;  /* 0xfffffef000247947 */ /* 0x000fea000383ffff */
.L_x_4366:
[----:B---3--:R3:W4:Y:S02]  /*12b00*/  SYNCS.PHASECHK.TRANS64.TRYWAIT P1, [R5+URZ+0x32410], R2 ;  /* 0x03241002050075a7 */ /* 0x008724000802017f */
[----:B----4-:R-:W-:Y:S05]  /*12b10*/  @!P1 NANOSLEEP.SYNCS 0x989680 ;  /* 0x009896800000995d */ /* 0x010fea0003900000 */
[----:B------:R-:W4:Y:S02]  /*12b20*/  @!P1 SYNCS.PHASECHK.TRANS64 P1, [R5+URZ+0x32410], R2 ;  /* 0x03241002050095a7 */ /* 0x000f24000802007f */
[----:B----4-:R-:W-:Y:S05]  /*12b30*/  @!P1 BRA `(.L_x_4366) ;  /* 0xfffffffc00f09947 */ /* 0x010fea000383ffff */
[----:B------:R-:W-:Y:S05]  /*12b40*/  BRA `(.L_x_4519) ;  /* 0xfffffef000d07947 */ /* 0x000fea000383ffff */
.L_x_4370:
[----:B------:R0:W0:Y:S02]  /*12b50*/  SYNCS.PHASECHK.TRANS64.TRYWAIT P1, [R0+URZ+0x32450], R3 ;  /* 0x03245003000075a7 */ /* 0x000024000802017f */
[----:B0-----:R-:W-:Y:S05]  /*12b60*/  @!P1 NANOSLEEP.SYNCS 0x989680 ;  /* 0x009896800000995d */ /* 0x001fea0003900000 */
[----:B------:R-:W0:Y:S02]  /*12b70*/  @!P1 SYNCS.PHASECHK.TRANS64 P1, [R0+URZ+0x32450], R3 ;  /* 0x03245003000095a7 */ /* 0x000e24000802007f */
[----:B0-----:R-:W-:Y:S05]  /*12b80*/  @!P1 BRA `(.L_x_4370) ;  /* 0xfffffffc00f09947 */ /* 0x001fea000383ffff */
[----:B------:R-:W-:Y:S05]  /*12b90*/  BRA `(.L_x_4369) ;  /* 0xfffffef000dc7947 */ /* 0x000fea000383ffff */
.L_x_4375:
[----:B-1----:R-:W-:-:S04]  /*12ba0*/  IMAD.U32 R21, RZ, RZ, UR4 ;  /* 0x00000004ff157e24 */ /* 0x002fc8000f8e00ff */
[----:B------:R1:W2:Y:S03]  /*12bb0*/  SYNCS.PHASECHK.TRANS64.TRYWAIT P3, [R21+URZ+0x32430], R20 ;  /* 0x03243014150075a7 */ /* 0x0002a6000806017f */
[----:B--2---:R-:W-:Y:S05]  /*12bc0*/  @!P3 NANOSLEEP.SYNCS 0x989680 ;  /* 0x009896800000b95d */ /* 0x004fea0003900000 */
[----:B------:R-:W2:Y:S02]  /*12bd0*/  @!P3 SYNCS.PHASECHK.TRANS64 P3, [R21+URZ+0x32430], R20 ;  /* 0x032430141500b5a7 */ /* 0x000ea4000806007f */
[----:B--2---:R-:W-:Y:S05]  /*12be0*/  @!P3 BRA `(.L_x_4375) ;  /* 0xfffffffc00ecb947 */ /* 0x004fea000383ffff */
[----:B------:R-:W-:Y:S05]  /*12bf0*/  BRA `(.L_x_4374) ;  /* 0xffffff1c00007947 */ /* 0x000fea000383ffff */
.L_x_4379:
[----:B-1----:R-:W-:-:S04]  /*12c00*/  IMAD.U32 R21, RZ, RZ, UR4 ;  /* 0x00000004ff157e24 */ /* 0x002fc8000f8e00ff */
[----:B------:R1:W3:Y:S03]  /*12c10*/  SYNCS.PHASECHK.TRANS64.TRYWAIT P3, [R21+URZ+0x32450], R20 ;  /* 0x03245014150075a7 */ /* 0x0002e6000806017f */
[----:B---3--:R-:W-:Y:S05]  /*12c20*/  @!P3 NANOSLEEP.SYNCS 0x989680 ;  /* 0x009896800000b95d */ /* 0x008fea0003900000 */
[----:B------:R-:W3:Y:S02]  /*12c30*/  @!P3 SYNCS.PHASECHK.TRANS64 P3, [R21+URZ+0x32450], R20 ;  /* 0x032450141500b5a7 */ /* 0x000ee4000806007f */
[----:B---3--:R-:W-:Y:S05]  /*12c40*/  @!P3 BRA `(.L_x_4379) ;  /* 0xfffffffc00ecb947 */ /* 0x008fea000383ffff */
[----:B------:R-:W-:Y:S05]  /*12c50*/  BRA `(.L_x_4378) ;  /* 0xffffff1c007c7947 */ /* 0x000fea000383ffff */
.L_x_4385:
[----:B--2---:R-:W-:-:S04]  /*12c60*/  IMAD.U32 R21, RZ, RZ, UR5 ;  /* 0x00000005ff157e24 */ /* 0x004fc8000f8e00ff */
[----:B------:R2:W3:Y:S03]  /*12c70*/  SYNCS.PHASECHK.TRANS64.TRYWAIT P1, [R21+URZ+0x32430], R20 ;  /* 0x03243014150075a7 */ /* 0x0004e6000802017f */
[----:B---3--:R-:W-:Y:S05]  /*12c80*/  @!P1 NANOSLEEP.SYNCS 0x989680 ;  /* 0x009896800000995d */ /* 0x008fea0003900000 */
[----:B------:R-:W3:Y:S02]  /*12c90*/  @!P1 SYNCS.PHASECHK.TRANS64 P1, [R21+URZ+0x32430], R20 ;  /* 0x03243014150095a7 */ /* 0x000ee4000802007f */
[----:B---3--:R-:W-:Y:S05]  /*12ca0*/  @!P1 BRA `(.L_x_4385) ;  /* 0xfffffffc00ec9947 */ /* 0x008fea000383ffff */
[----:B------:R-:W-:Y:S05]  /*12cb0*/  BRA `(.L_x_4384) ;  /* 0xffffff4800f87947 */ /* 0x000fea000383ffff */
.L_x_4389:
[----:B--2---:R-:W-:-:S04]  /*12cc0*/  IMAD.U32 R21, RZ, RZ, UR5 ;  /* 0x00000005ff157e24 */ /* 0x004fc8000f8e00ff */
[----:B------:R2:W3:Y:S03]  /*12cd0*/  SYNCS.PHASECHK.TRANS64.TRYWAIT P1, [R21+URZ+0x32450], R20 ;  /* 0x03245014150075a7 */ /* 0x0004e6000802017f */
[----:B---3--:R-:W-:Y:S05]  /*12ce0*/  @!P1 NANOSLEEP.SYNCS 0x989680 ;  /* 0x009896800000995d */ /* 0x008fea0003900000 */
[----:B------:R-:W3:Y:S02]  /*12cf0*/  @!P1 SYNCS.PHASECHK.TRANS64 P1, [R21+URZ+0x32450], R20 ;  /* 0x03245014150095a7 */ /* 0x000ee4000802007f */
[----:B---3--:R-:W-:Y:S05]  /*12d00*/  @!P1 BRA `(.L_x_4389) ;  /* 0xfffffffc00ec9947 */ /* 0x008fea000383ffff */
[----:B------:R-:W-:Y:S05]  /*12d10*/  BRA `(.L_x_4388) ;  /* 0xffffff4c00747947 */ /* 0x000fea000383ffff */
.L_x_4420:
[----:B------:R-:W-:Y:S02]  /*12d20*/  IMAD.MOV.U32 R13, RZ, RZ, R4 ;  /* 0x000000ffff0d7224 */ /* 0x000fe400078e0004 */
[----:B------:R-:W-:Y:S02]  /*12d30*/  IMAD.MOV.U32 R12, RZ, RZ, RZ ;  /* 0x000000ffff0c7224 */ /* 0x000fe400078e00ff */
[----:B------:R-:W-:Y:S02]  /*12d40*/  IMAD.MOV.U32 R11, RZ, RZ, 0x1f ;  /* 0x0000001fff0b7424 */ /* 0x000fe400078e00ff */
[----:B------:R-:W-:-:S07]  /*12d50*/  IMAD.MOV.U32 R15, RZ, RZ, -0x1 ;  /* 0xffffffffff0f7424 */ /* 0x000fce00078e00ff */
[----:B0-----:R-:W-:Y:S05]  /*12d60*/  WARPSYNC.COLLECTIVE R15, `(.L_x_4520) ;  /* 0x000000000f087348 */ /* 0x001fea0003c00000 */
[----:B------:R1:W2:Y:S02]  /*12d70*/  SHFL.IDX P6, R14, R13, R12, R11 ;  /* 0x0000000c0d0e7389 */ /* 0x0002a400000c000b */
[----:B012---:R-:W-:Y:S01]  /*12d80*/  ENDCOLLECTIVE ;  /* 0x000000000000791b */ /* 0x007fe20003800000 */
.L_x_4520:
[----:B------:R-:W-:Y:S05]  /*12d90*/  BRA `(.L_x_4521) ;  /* 0xffffffb400687947 */ /* 0x000fea000383ffff */
.L_x_4422:
[----:B------:R-:W-:Y:S01]  /*12da0*/  BSSY B0, `(.L_x_4522) ;  /* 0x0000006000007945 */ /* 0x000fe20003800000 */
[----:B------:R-:W-:-:S07]  /*12db0*/  IMAD.MOV.U32 R15, RZ, RZ, -0x1 ;  /* 0xffffffffff0f7424 */ /* 0x000fce00078e00ff */
[----:B01----:R-:W-:Y:S05]  /*12dc0*/  WARPSYNC.COLLECTIVE R15, `(.L_x_4523) ;  /* 0x000000000f0c7348 */ /* 0x003fea0003c00000 */
[----:B------:R-:W-:Y:S02]  /*12dd0*/  ELECT P6, UR62, PT ;  /* 0x00000000003e782f */ /* 0x000fe400038c0000 */
[----:B------:R-:W-:Y:S01]  /*12de0*/  MOV R14, UR62 ;  /* 0x0000003e000e7c02 */ /* 0x000fe20008000f00 */
[----:B01----:R-:W-:Y:S10]  /*12df0*/  ENDCOLLECTIVE ;  /* 0x000000000000791b */ /* 0x003ff40003800000 */
.L_x_4523:
[----:B------:R-:W-:Y:S05]  /*12e00*/  BSYNC B0 ;  /* 0x0000000000007941 */ /* 0x000fea0003800000 */
.L_x_4522:
[----:B------:R-:W-:Y:S05]  /*12e10*/  BRA `(.L_x_4524) ;  /* 0xffffffb4006c7947 */ /* 0x000fea000383ffff */
.L_x_4424:
[----:B--2---:R2:W3:Y:S02]  /*12e20*/  SYNCS.PHASECHK.TRANS64.TRYWAIT P0, [R0+URZ+0x32440], R2 ;  /* 0x03244002000075a7 */ /* 0x0044e4000800017f */
[----:B---3--:R-:W-:Y:S05]  /*12e30*/  @!P0 NANOSLEEP.SYNCS 0x989680 ;  /* 0x009896800000895d */ /* 0x008fea0003900000 */
[----:B------:R-:W3:Y:S02]  /*12e40*/  @!P0 SYNCS.PHASECHK.TRANS64 P0, [R0+URZ+0x32440], R2 ;  /* 0x03244002000085a7 */ /* 0x000ee4000800007f */
[----:B---3--:R-:W-:Y:S05]  /*12e50*/  @!P0 BRA `(.L_x_4424) ;  /* 0xfffffffc00f08947 */ /* 0x008fea000383ffff */
[----:B------:R-:W-:Y:S05]  /*12e60*/  BRA `(.L_x_4525) ;  /* 0xffffffb400c87947 */ /* 0x000fea000383ffff */
.L_x_4428:
[----:B------:R-:W-:Y:S02]  /*12e70*/  IMAD.MOV.U32 R13, RZ, RZ, R3 ;  /* 0x000000ffff0d7224 */ /* 0x000fe400078e0003 */
[----:B------:R-:W-:Y:S02]  /*12e80*/  IMAD.MOV.U32 R12, RZ, RZ, RZ ;  /* 0x000000ffff0c7224 */ /* 0x000fe400078e00ff */
[----:B------:R-:W-:Y:S02]  /*12e90*/  IMAD.MOV.U32 R11, RZ, RZ, 0x181f ;  /* 0x0000181fff0b7424 */ /* 0x000fe400078e00ff */
[----:B------:R-:W-:Y:S02]  /*12ea0*/  IMAD.MOV.U32 R15, RZ, RZ, -0x1 ;  /* 0xffffffffff0f7424 */ /* 0x000fe400078e00ff */
[----:B------:R-:W-:-:S07]  /*12eb0*/  IMAD.U32 R7, RZ, RZ, UR42 ;  /* 0x0000002aff077e24 */ /* 0x000fce000f8e00ff */
[----:B-----5:R-:W-:Y:S05]  /*12ec0*/  WARPSYNC.COLLECTIVE R15, `(.L_x_4526) ;  /* 0x000000000f087348 */ /* 0x020fea0003c00000 */
[----:B------:R0:W1:Y:S02]  /*12ed0*/  SHFL.IDX P6, R14, R13, R12, R11 ;  /* 0x0000000c0d0e7389 */ /* 0x00006400000c000b */
[----:B01---5:R-:W-:Y:S01]  /*12ee0*/  ENDCOLLECTIVE ;  /* 0x000000000000791b */ /* 0x023fe20003800000 */
.L_x_4526:
[----:B------:R-:W-:-:S05]  /*12ef0*/  IMAD R10, R7, 0x80, R10 ;  /* 0x00000080070a7824 */ /* 0x000fca00078e020a */
[----:B------:R0:W-:Y:S01]  /*12f00*/  STL [R1+0x10], R10 ;  /* 0x0000100a01007387 */ /* 0x0001e20000100800 */
[----:B------:R-:W-:Y:S02]  /*12f10*/  IMAD.MOV.U32 R13, RZ, RZ, R0 ;  /* 0x000000ffff0d7224 */ /* 0x000fe400078e0000 */
[----:B------:R-:W-:-:S07]  /*12f20*/  IMAD.MOV.U32 R4, RZ, RZ, R14 ;  /* 0x000000ffff047224 */ /* 0x000fce00078e000e */
[----:B0-----:R-:W-:Y:S05]  /*12f30*/  WARPSYNC.COLLECTIVE R15, `(.L_x_4527) ;  /* 0x000000000f087348 */ /* 0x001fea0003c00000 */
[----:B------:R1:W2:Y:S02]  /*12f40*/  SHFL.IDX P6, R14, R13, R12, R11 ;  /* 0x0000000c0d0e7389 */ /* 0x0002a400000c000b */
[----:B012---:R-:W-:Y:S01]  /*12f50*/  ENDCOLLECTIVE ;  /* 0x000000000000791b */ /* 0x007fe20003800000 */
.L_x_4527:
[----:B------:R-:W-:Y:S01]  /*12f60*/  ULDC UR4, c[0x0][0x288] ;  /* 0x0000a20000047ab9 */ /* 0x000fe20000000800 */
[----:B------:R-:W-:Y:S01]  /*12f70*/  ULDC.64 UR6, c[0x0][0x208] ;  /* 0x0000820000067ab9 */ /* 0x000fe20000000a00 */
[----:B------:R-:W-:-:S05]  /*12f80*/  IMAD R2, R6, UR4, RZ ;  /* 0x0000000406027c24 */ /* 0x000fca000f8e02ff */
[----:B------:R-:W-:Y:S01]  /*12f90*/  ISETP.GE.AND P1, PT, R10, R2, PT ;  /* 0x000000020a00720c */ /* 0x000fe20003f26270 */
[----:B------:R-:W-:Y:S02]  /*12fa0*/  IMAD.MOV.U32 R13, RZ, RZ, R3 ;  /* 0x000000ffff0d7224 */ /* 0x000fe400078e0003 */
[----:B------:R-:W-:Y:S02]  /*12fb0*/  IMAD.MOV.U32 R12, RZ, RZ, 0x1 ;  /* 0x00000001ff0c7424 */ /* 0x000fe400078e00ff */
[----:B------:R-:W-:-:S08]  /*12fc0*/  IMAD.MOV.U32 R5, RZ, RZ, R14 ;  /* 0x000000ffff057224 */ /* 0x000fd000078e000e */
        /* <DEDUP_REMOVED lines=8> */
[----:B------:R0:W-:Y:S02]  /*13050*/  @!P1 LDGSTS.E.BYPASS.LTC128B.128 [R8+0x18400], desc[UR6][R4.64], !P0 ;  /* 0x1840000004089fae */ /* 0x0001e4000c101d46 */
[----:B0-----:R-:W-:Y:S05]  /*13060*/  WARPSYNC.COLLECTIVE R15, `(.L_x_4528) ;  /* 0x000000000f087348 */ /* 0x001fea0003c00000 */
[----:B------:R1:W2:Y:S02]  /*13070*/  SHFL.IDX P6, R14, R13, R12, R11 ;  /* 0x0000000c0d0e7389 */ /* 0x0002a400000c000b */
[----:B012---:R-:W-:Y:S01]  /*13080*/  ENDCOLLECTIVE ;  /* 0x000000000000791b */ /* 0x007fe20003800000 */
.L_x_4528:
[----:B------:R-:W-:-:S05]  /*13090*/  VIADD R5, R10, 0x10 ;  /* 0x000000100a057836 */ /* 0x000fca0000000000 */
[----:B------:R-:W-:Y:S01]  /*130a0*/  ISETP.GE.AND P1, PT, R5, R2, PT ;  /* 0x000000020500720c */ /* 0x000fe20003f26270 */
[----:B------:R-:W-:Y:S01]  /*130b0*/  IMAD.MOV.U32 R13, RZ, RZ, R0 ;  /* 0x000000ffff0d7224 */ /* 0x000fe200078e0000 */
[----:B------:R0:W-:Y:S01]  /*130c0*/  STL [R1+0x20], R5 ;  /* 0x0000200501007387 */ /* 0x0001e20000100800 */
[----:B------:R-:W-:-:S10]  /*130d0*/  IMAD.MOV.U32 R7, RZ, RZ, R14 ;  /* 0x000000ffff077224 */ /* 0x000fd400078e000e */
[----:B0-----:R-:W-:Y:S05]  /*130e0*/  WARPSYNC.COLLECTIVE R15, `(.L_x_4529) ;  /* 0x000000000f087348 */ /* 0x001fea0003c00000 */
[----:B------:R1:W2:Y:S02]  /*130f0*/  SHFL.IDX P6, R14, R13, R12, R11 ;  /* 0x0000000c0d0e7389 */ /* 0x0002a400000c000b */
[----:B012---:R-:W-:Y:S01]  /*13100*/  ENDCOLLECTIVE ;  /* 0x000000000000791b */ /* 0x007fe20003800000 */
.L_x_4529:
[----:B------:R-:W-:Y:S01]  /*13110*/  ULDC.64 UR4, c[0x0][0x208] ;  /* 0x0000820000047ab9 */ /* 0x000fe20000000a00 */
[----:B------:R-:W-:Y:S02]  /*13120*/  IMAD.MOV.U32 R13, RZ, RZ, R3 ;  /* 0x000000ffff0d7224 */ /* 0x000fe400078e0003 */
[----:B------:R-:W-:Y:S02]  /*13130*/  IMAD.MOV.U32 R12, RZ, RZ, 0x2 ;  /* 0x00000002ff0c7424 */ /* 0x000fe400078e00ff */
[----:B------:R-:W-:-:S05]  /*13140*/  IMAD.MOV.U32 R6, RZ, RZ, R14 ;  /* 0x000000ffff067224 */ /* 0x000fca00078e000e */
[----:B------:R-:W-:Y:S01]  /*13150*/  @!P1 LEA R4, P2, R9, R6, 0x1 ;  /* 0x0000000609049211 */ /* 0x000fe200078408ff */
[----:B------:R-:W-:-:S04]  /*13160*/  VIADD R6, R10, 0x20 ;  /* 0x000000200a067836 */ /* 0x000fc80000000000 */
[----:B------:R-:W-:Y:S01]  /*13170*/  @!P1 IMAD.X R5, RZ, RZ, R7, P2 ;  /* 0x000000ffff059224 */ /* 0x000fe200010e0607 */
[----:B------:R0:W-:Y:S01]  /*13180*/  STL [R1+0x24], R6 ;  /* 0x0000240601007387 */ /* 0x0001e20000100800 */
[----:B------:R-:W-:-:S03]  /*13190*/  VIADD R7, R10, 0x30 ;  /* 0x000000300a077836 */ /* 0x000fc60000000000 */
[----:B------:R-:W-:Y:S01]  /*131a0*/  @!PT LDS RZ, [RZ] ;  /* 0x00000000fffff984 */ /* 0x000fe20000000800 */
[----:B------:R-:W-:Y:S01]  /*131b0*/  @!PT LDS RZ, [RZ] ;  /* 0x00000000fffff984 */ /* 0x000fe20000000800 */
[----:B------:R-:W-:Y:S01]  /*131c0*/  @!PT LDS RZ, [RZ] ;  /* 0x00000000fffff984 */ /* 0x000fe20000000800 */
[----:B------:R0:W-:Y:S01]  /*131d0*/  @!P1 LDGSTS.E.BYPASS.LTC128B.128 [R8+0x18c00], desc[UR4][R4.64], !P0 ;  /* 0x18c0000004089fae */ /* 0x0001e2000c101d44 */
[----:B------:R-:W-:-:S13]  /*131e0*/  ISETP.GE.AND P1, PT, R6, R2, PT ;  /* 0x000000020600720c */ /* 0x000fda0003f26270 */
[----:B0-----:R-:W-:Y:S05]  /*131f0*/  WARPSYNC.COLLECTIVE R15, `(.L_x_4530) ;  /* 0x000000000f087348 */ /* 0x001fea0003c00000 */
[----:B------:R1:W2:Y:S02]  /*13200*/  SHFL.IDX P6, R14, R13, R12, R11 ;  /* 0x0000000c0d0e7389 */ /* 0x0002a400000c000b */
[----:B012---:R-:W-:Y:S01]  /*13210*/  ENDCOLLECTIVE ;  /* 0x000000000000791b */ /* 0x007fe20003800000 */
.L_x_4530:
[----:B------:R0:W-:Y:S01]  /*13220*/  STL [R1+0x28], R7 ;  /* 0x0000280701007387 */ /* 0x0001e20000100800 */
[----:B------:R-:W-:Y:S02]  /*13230*/  IMAD.MOV.U32 R13, RZ, RZ, R0 ;  /* 0x000000ffff0d7224 */ /* 0x000fe400078e0000 */
[----:B------:R-:W-:-:S07]  /*13240*/  IMAD.MOV.U32 R4, RZ, RZ, R14 ;  /* 0x000000ffff047224 */ /* 0x000fce00078e000e */
[----:B0-----:R-:W-:Y:S05]  /*13250*/  WARPSYNC.COLLECTIVE R15, `(.L_x_4531) ;  /* 0x000000000f087348 */ /* 0x001fea0003c00000 */
[----:B------:R1:W2:Y:S02]  /*13260*/  SHFL.IDX P6, R14, R13, R12, R11 ;  /* 0x0000000c0d0e7389 */ /* 0x0002a400000c000b */
[----:B012---:R-:W-:Y:S01]  /*13270*/  ENDCOLLECTIVE ;  /* 0x000000000000791b */ /* 0x007fe20003800000 */
.L_x_4531:
[----:B------:R-:W-:Y:S01]  /*13280*/  ULDC.64 UR4, c[0x0][0x208] ;  /* 0x0000820000047ab9 */ /* 0x000fe20000000a00 */
[----:B------:R-:W-:Y:S02]  /*13290*/  IMAD.MOV.U32 R13, RZ, RZ, R3 ;  /* 0x000000ffff0d7224 */ /* 0x000fe400078e0003 */
[----:B------:R-:W-:Y:S02]  /*132a0*/  IMAD.MOV.U32 R12, RZ, RZ, 0x3 ;  /* 0x00000003ff0c7424 */ /* 0x000fe400078e00ff */
[----:B------:R-:W-:-:S05]  /*132b0*/  IMAD.MOV.U32 R5, RZ, RZ, R14 ;  /* 0x000000ffff057224 */ /* 0x000fca00078e000e */
        /* <DEDUP_REMOVED lines=14> */
.L_x_4532:
[----:B------:R0:W-:Y:S01]  /*133a0*/  STL [R1+0x2c], R7 ;  /* 0x00002c0701007387 */ /* 0x0001e20000100800 */
[----:B------:R-:W-:Y:S02]  /*133b0*/  IMAD.MOV.U32 R13, RZ, RZ, R0 ;  /* 0x000000ffff0d7224 */ /* 0x000fe400078e0000 */
[----:B------:R-:W-:-:S07]  /*133c0*/  IMAD.MOV.U32 R6, RZ, RZ, R14 ;  /* 0x000000ffff067224 */ /* 0x000fce00078e000e */
[----:B0-----:R-:W-:Y:S05]  /*133d0*/  WARPSYNC.COLLECTIVE R15, `(.L_x_4533) ;  /* 0x000000000f087348 */ /* 0x001fea0003c00000 */
[----:B------:R1:W2:Y:S02]  /*133e0*/  SHFL.IDX P6, R14, R13, R12, R11 ;  /* 0x0000000c0d0e7389 */ /* 0x0002a400000c000b */
[----:B012---:R-:W-:Y:S01]  /*133f0*/  ENDCOLLECTIVE ;  /* 0x000000000000791b */ /* 0x007fe20003800000 */
.L_x_4533:
        /* <DEDUP_REMOVED lines=18> */
.L_x_4534:
[----:B------:R0:W-:Y:S01]  /*13520*/  STL [R1+0x30], R7 ;  /* 0x0000300701007387 */ /* 0x0001e20000100800 */
[----:B------:R-:W-:Y:S02]  /*13530*/  IMAD.MOV.U32 R13, RZ, RZ, R0 ;  /* 0x000000ffff0d7224 */ /* 0x000fe400078e0000 */
[----:B------:R-:W-:-:S07]  /*13540*/  IMAD.MOV.U32 R6, RZ, RZ, R14 ;  /* 0x000000ffff067224 */ /* 0x000fce00078e000e */
[----:B0-----:R-:W-:Y:S05]  /*13550*/  WARPSYNC.COLLECTIVE R15, `(.L_x_4535) ;  /* 0x000000000f087348 */ /* 0x001fea0003c00000 */
[----:B------:R1:W2:Y:S02]  /*13560*/  SHFL.IDX P6, R14, R13, R12, R11 ;  /* 0x0000000c0d0e7389 */ /* 0x0002a400000c000b */
[----:B012---:R-:W-:Y:S01]  /*13570*/  ENDCOLLECTIVE ;  /* 0x000000000000791b */ /* 0x007fe20003800000 */
.L_x_4535:
        /* <DEDUP_REMOVED lines=18> */
.L_x_4536:
[----:B------:R0:W-:Y:S01]  /*136a0*/  STL [R1+0x34], R7 ;  /* 0x0000340701007387 */ /* 0x0001e20000100800 */
[----:B------:R-:W-:Y:S02]  /*136b0*/  IMAD.MOV.U32 R13, RZ, RZ, R0 ;  /* 0x000000ffff0d7224 */ /* 0x000fe400078e0000 */
[----:B------:R-:W-:-:S07]  /*136c0*/  IMAD.MOV.U32 R6, RZ, RZ, R14 ;  /* 0x000000ffff067224 */ /* 0x000fce00078e000e */
[----:B0-----:R-:W-:Y:S05]  /*136d0*/  WARPSYNC.COLLECTIVE R15, `(.L_x_4537) ;  /* 0x000000000f087348 */ /* 0x001fea0003c00000 */
[----:B------:R1:W2:Y:S02]  /*136e0*/  SHFL.IDX P6, R14, R13, R12, R11 ;  /* 0x0000000c0d0e7389 */ /* 0x0002a400000c000b */
[----:B012---:R-:W-:Y:S01]  /*136f0*/  ENDCOLLECTIVE ;  /* 0x000000000000791b */ /* 0x007fe20003800000 */
.L_x_4537:
        /* <DEDUP_REMOVED lines=17> */
.L_x_4538:
[----:B------:R-:W-:Y:S02]  /*13810*/  IMAD.MOV.U32 R13, RZ, RZ, R0 ;  /* 0x000000ffff0d7224 */ /* 0x000fe400078e0000 */
[----:B------:R-:W-:-:S07]  /*13820*/  IMAD.MOV.U32 R6, RZ, RZ, R14 ;  /* 0x000000ffff067224 */ /* 0x000fce00078e000e */
[----:B------:R-:W-:Y:S05]  /*13830*/  WARPSYNC.COLLECTIVE R15, `(.L_x_4539) ;  /* 0x000000000f087348 */ /* 0x000fea0003c00000 */
[----:B------:R0:W1:Y:S02]  /*13840*/  SHFL.IDX P6, R14, R13, R12, R11 ;  /* 0x0000000c0d0e7389 */ /* 0x00006400000c000b */
[----:B01----:R-:W-:Y:S01]  /*13850*/  ENDCOLLECTIVE ;  /* 0x000000000000791b */ /* 0x003fe20003800000 */
.L_x_4539:
        /* <DEDUP_REMOVED lines=16> */
.L_x_4540:
[----:B------:R-:W-:Y:S02]  /*13960*/  IMAD.MOV.U32 R13, RZ, RZ, R0 ;  /* 0x000000ffff0d7224 */ /* 0x000fe400078e0000 */
[----:B------:R-:W-:-:S07]  /*13970*/  IMAD.MOV.U32 R3, RZ, RZ, R14 ;  /* 0x000000ffff037224 */ /* 0x000fce00078e000e */
[----:B------:R-:W-:Y:S05]  /*13980*/  WARPSYNC.COLLECTIVE R15, `(.L_x_4541) ;  /* 0x000000000f087348 */ /* 0x000fea0003c00000 */
[----:B------:R0:W1:Y:S02]  /*13990*/  SHFL.IDX P6, R14, R13, R12, R11 ;  /* 0x0000000c0d0e7389 */ /* 0x00006400000c000b */
[----:B01----:R-:W-:Y:S01]  /*139a0*/  ENDCOLLECTIVE ;  /* 0x000000000000791b */ /* 0x003fe20003800000 */
.L_x_4541:
[----:B------:R-:W-:Y:S01]  /*139b0*/  IMAD.MOV.U32 R0, RZ, RZ, R14 ;  /* 0x000000ffff007224 */ /* 0x000fe200078e000e */
[----:B------:R-:W-:Y:S06]  /*139c0*/  BRA `(.L_x_4542) ;  /* 0xffffffb400f07947 */ /* 0x000fec000383ffff */
.L_x_4432:
        /* <DEDUP_REMOVED lines=8> */
.L_x_4544:
[----:B------:R-:W-:Y:S05]  /*13a50*/  BSYNC B0 ;  /* 0x0000000000007941 */ /* 0x000fea0003800000 */
.L_x_4543:
        /* <DEDUP_REMOVED lines=11> */
.L_x_4545:
[----:B------:R-:W-:Y:S01]  /*13b10*/  ULDC UR4, c[0x0][0x288] ;  /* 0x0000a20000047ab9 */ /* 0x000fe20000000800 */
[----:B------:R-:W2:Y:S04]  /*13b20*/  LDL.LU R13, [R1+0x10] ;  /* 0x00001000010d7983 */ /* 0x000ea80000300800 */
[----:B------:R-:W3:Y:S04]  /*13b30*/  LDL.LU R12, [R1+0x20] ;  /* 0x00002000010c7983 */ /* 0x000ee80000300800 */
[----:B------:R-:W4:Y:S04]  /*13b40*/  LDL.LU R11, [R1+0x24] ;  /* 0x00002400010b7983 */ /* 0x000f280000300800 */
[----:B------:R-:W5:Y:S01]  /*13b50*/  LDL.LU R15, [R1+0x28] ;  /* 0x00002800010f7983 */ /* 0x000f620000300800 */
[----:B------:R-:W-:Y:S01]  /*13b60*/  IMAD R0, R8, UR4, RZ ;  /* 0x0000000408007c24 */ /* 0x000fe2000f8e02ff */
[----:B------:R-:W-:Y:S01]  /*13b70*/  LOP3.LUT R18, R18, 0xffffffbf, RZ, 0xc0, !PT ;  /* 0xffffffbf12127812 */ /* 0x000fe200078ec0ff */
[----:B------:R-:W-:Y:S01]  /*13b80*/  IMAD.MOV.U32 R3, RZ, RZ, R14 ;  /* 0x000000ffff037224 */ /* 0x000fe200078e000e */
[----:B------:R-:W-:-:S02]  /*13b90*/  ULDC.64 UR6, c[0x0][0x208] ;  /* 0x0000820000067ab9 */ /* 0x000fc40000000a00 */
[-C--:B--2---:R-:W-:Y:S02]  /*13ba0*/  ISETP.GE.AND P4, PT, R13, R0.reuse, PT ;  /* 0x000000000d00720c */ /* 0x084fe40003f86270 */
[-C--:B---3--:R-:W-:Y:S02]  /*13bb0*/  ISETP.GE.AND P6, PT, R12, R0.reuse, PT ;  /* 0x000000000c00720c */ /* 0x088fe40003fc6270 */
[----:B----4-:R-:W-:-:S11]  /*13bc0*/  ISETP.GE.AND P5, PT, R11, R0, PT ;  /* 0x000000000b00720c */ /* 0x010fd60003fa6270 */
[----:B------:R-:W-:Y:S02]  /*13bd0*/  @P6 LOP3.LUT R18, R18, 0x40, RZ, 0xfc, !PT ;  /* 0x0000004012126812 */ /* 0x000fe400078efcff */
[----:B-----5:R-:W-:Y:S02]  /*13be0*/  ISETP.GE.AND P6, PT, R15, R0, PT ;  /* 0x000000000f00720c */ /* 0x020fe40003fc6270 */
[----:B------:R-:W-:-:S04]  /*13bf0*/  LOP3.LUT R18, R18, 0xffffffdf, RZ, 0xc0, !PT ;  /* 0xffffffdf12127812 */ /* 0x000fc800078ec0ff */
[----:B------:R-:W-:Y:S02]  /*13c00*/  @P5 LOP3.LUT R18, R18, 0x20, RZ, 0xfc, !PT ;  /* 0x0000002012125812 */ /* 0x000fe400078efcff */
[-C--:B------:R-:W-:Y:S02]  /*13c10*/  ISETP.GE.AND P5, PT, R7, R0.reuse, PT ;  /* 0x000000000700720c */ /* 0x080fe40003fa6270 */
[----:B------:R-:W2:Y:S01]  /*13c20*/  LDL R7, [R1+0x4] ;  /* 0x0000040001077983 */ /* 0x000ea20000100800 */
[----:B------:R-:W-:Y:S01]  /*13c30*/  LOP3.LUT R18, R18, 0xffffffef, RZ, 0xc0, !PT ;  /* 0xffffffef12127812 */ /* 0x000fe200078ec0ff */
[----:B------:R-:W-:Y:S02]  /*13c40*/  IMAD.MOV.U32 R13, RZ, RZ, R4 ;  /* 0x000000ffff0d7224 */ /* 0x000fe400078e0004 */
[----:B------:R-:W-:Y:S01]  /*13c50*/  IMAD.MOV.U32 R12, RZ, RZ, 0x1 ;  /* 0x00000001ff0c7424 */ /* 0x000fe200078e00ff */
[----:B------:R-:W-:Y:S01]  /*13c60*/  @P6 LOP3.LUT R18, R18, 0x10, RZ, 0xfc, !PT ;  /* 0x0000001012126812 */ /* 0x000fe200078efcff */
[----:B------:R-:W-:Y:S01]  /*13c70*/  IMAD.MOV.U32 R11, RZ, RZ, 0x181f ;  /* 0x0000181fff0b7424 */ /* 0x000fe200078e00ff */
[----:B------:R-:W-:Y:S01]  /*13c80*/  ISETP.GE.AND P6, PT, R10, R0, PT ;  /* 0x000000000a00720c */ /* 0x000fe20003fc6270 */
[----:B------:R-:W-:Y:S01]  /*13c90*/  IMAD.MOV.U32 R15, RZ, RZ, -0x1 ;  /* 0xffffffffff0f7424 */ /* 0x000fe200078e00ff */
        /* <DEDUP_REMOVED lines=10> */
[----:B------:R-:W-:-:S04]  /*13d40*/  @!P4 LOP3.LUT R3, R3, R2, RZ, 0x3c, !PT ;  /* 0x000000020303c212 */ /* 0x000fc800078e3cff */
[----:B------:R-:W-:-:S04]  /*13d50*/  @!P4 LOP3.LUT R2, R3, R2, RZ, 0x3c, !PT ;  /* 0x000000020302c212 */ /* 0x000fc800078e3cff */
[----:B------:R-:W-:-:S05]  /*13d60*/  @!P4 LOP3.LUT R3, R3, R2, RZ, 0x3c, !PT ;  /* 0x000000020303c212 */ /* 0x000fca00078e3cff */
[----:B------:R-:W-:Y:S01]  /*13d70*/  @!PT LDS RZ, [RZ] ;  /* 0x00000000fffff984 */ /* 0x000fe20000000800 */
[----:B------:R-:W-:Y:S01]  /*13d80*/  @!PT LDS RZ, [RZ] ;  /* 0x00000000fffff984 */ /* 0x000fe20000000800 */
[----:B------:R-:W-:Y:S01]  /*13d90*/  @!PT LDS RZ, [RZ] ;  /* 0x00000000fffff984 */ /* 0x000fe20000000800 */
[----:B--2---:R0:W-:Y:S04]  /*13da0*/  @!P4 LDGSTS.E.BYPASS.LTC128B.128 [R7+0x22400], desc[UR6][R2.64], !P0 ;  /* 0x224000000207cfae */ /* 0x0041e8000c101d46 */
[----:B------:R0:W-:Y:S04]  /*13db0*/  @!P4 LDGSTS.E.BYPASS.LTC128B.128 [R7+0x26400], desc[UR6][R2.64+0x80], !P1 ;  /* 0x264000800207cfae */ /* 0x0001e8000c901d46 */
[----:B------:R0:W-:Y:S04]  /*13dc0*/  @!P4 LDGSTS.E.BYPASS.LTC128B.128 [R7+0x2a400], desc[UR6][R2.64+0x100], !P2 ;  /* 0x2a4001000207cfae */ /* 0x0001e8000d101d46 */
[----:B------:R0:W-:Y:S01]  /*13dd0*/  @!P4 LDGSTS.E.BYPASS.LTC128B.128 [R7+0x2e400], desc[UR6][R2.64+0x180], !P3 ;  /* 0x2e4001800207cfae */ /* 0x0001e2000d901d46 */
[----:B------:R-:W-:-:S13]  /*13de0*/  LOP3.LUT P4, RZ, R18, 0x40, RZ, 0xc0, !PT ;  /* 0x0000004012ff7812 */ /* 0x000fda000788c0ff */
[----:B0-----:R-:W-:Y:S05]  /*13df0*/  WARPSYNC.COLLECTIVE R15, `(.L_x_4546) ;  /* 0x000000000f087348 */ /* 0x001fea0003c00000 */
[----:B------:R1:W2:Y:S02]  /*13e00*/  SHFL.IDX P6, R14, R13, R12, R11 ;  /* 0x0000000c0d0e7389 */ /* 0x0002a400000c000b */
[----:B012---:R-:W-:Y:S01]  /*13e10*/  ENDCOLLECTIVE ;  /* 0x000000000000791b */ /* 0x007fe20003800000 */
.L_x_4546:
[----:B------:R-:W-:Y:S02]  /*13e20*/  IMAD.MOV.U32 R13, RZ, RZ, R5 ;  /* 0x000000ffff0d7224 */ /* 0x000fe400078e0005 */
[----:B------:R-:W-:-:S07]  /*13e30*/  IMAD.MOV.U32 R6, RZ, RZ, R14 ;  /* 0x000000ffff067224 */ /* 0x000fce00078e000e */
[----:B------:R-:W-:Y:S05]  /*13e40*/  WARPSYNC.COLLECTIVE R15, `(.L_x_4547) ;  /* 0x000000000f087348 */ /* 0x000fea0003c00000 */
[----:B------:R0:W1:Y:S02]  /*13e50*/  SHFL.IDX P6, R14, R13, R12, R11 ;  /* 0x0000000c0d0e7389 */ /* 0x00006400000c000b */
[----:B01----:R-:W-:Y:S01]  /*13e60*/  ENDCOLLECTIVE ;  /* 0x000000000000791b */ /* 0x003fe20003800000 */
.L_x_4547:
[----:B------:R-:W-:Y:S01]  /*13e70*/  ULDC.64 UR4, c[0x0][0x208] ;  /* 0x0000820000047ab9 */ /* 0x000fe20000000a00 */
        /* <DEDUP_REMOVED lines=11> */
[----:B------:R0:W-:Y:S01]  /*13f30*/  @!P4 LDGSTS.E.BYPASS.LTC128B.128 [R7+0x2ec00], desc[UR4][R2.64+0x180], !P3 ;  /* 0x2ec001800207cfae */ /* 0x0001e2000d901d44 */
[----:B------:R-:W-:-:S13]  /*13f40*/  LOP3.LUT P4, RZ, R18, 0x10, RZ, 0xc0, !PT ;  /* 0x0000001012ff7812 */ /* 0x000fda000788c0ff */
[----:B0-----:R-:W-:Y:S05]  /*13f50*/  WARPSYNC.COLLECTIVE R15, `(.L_x_4548) ;  /* 0x000000000f087348 */ /* 0x001fea0003c00000 */
[----:B------:R1:W2:Y:S02]  /*13f60*/  SHFL.IDX P6, R14, R13, R12, R11 ;  /* 0x0000000c0d0e7389 */ /* 0x0002a400000c000b */
[----:B012---:R-:W-:Y:S01]  /*13f70*/  ENDCOLLECTIVE ;  /* 0x000000000000791b */ /* 0x007fe20003800000 */
.L_x_4548:
[----:B------:R-:W-:Y:S02]  /*13f80*/  IMAD.MOV.U32 R13, RZ, RZ, R5 ;  /* 0x000000ffff0d7224 */ /* 0x000fe400078e0005 */
[----:B------:R-:W-:-:S07]  /*13f90*/  IMAD.MOV.U32 R6, RZ, RZ, R14 ;  /* 0x000000ffff067224 */ /* 0x000fce00078e000e */
[----:B------:R-:W-:Y:S05]  /*13fa0*/  WARPSYNC.COLLECTIVE R15, `(.L_x_4549) ;  /* 0x000000000f087348 */ /* 0x000fea0003c00000 */
[----:B------:R0:W1:Y:S02]  /*13fb0*/  SHFL.IDX P6, R14, R13, R12, R11 ;  /* 0x0000000c0d0e7389 */ /* 0x00006400000c000b */
[----:B01----:R-:W-:Y:S01]  /*13fc0*/  ENDCOLLECTIVE ;  /* 0x000000000000791b */ /* 0x003fe20003800000 */
.L_x_4549:
        /* <DEDUP_REMOVED lines=17> */
.L_x_4550:
[----:B------:R-:W-:Y:S02]  /*140e0*/  IMAD.MOV.U32 R13, RZ, RZ, R5 ;  /* 0x000000ffff0d7224 */ /* 0x000fe400078e0005 */
[----:B------:R-:W-:-:S07]  /*140f0*/  IMAD.MOV.U32 R6, RZ, RZ, R14 ;  /* 0x000000ffff067224 */ /* 0x000fce00078e000e */
[----:B------:R-:W-:Y:S05]  /*14100*/  WARPSYNC.COLLECTIVE R15, `(.L_x_4551) ;  /* 0x000000000f087348 */ /* 0x000fea0003c00000 */
[----:B------:R0:W1:Y:S02]  /*14110*/  SHFL.IDX P6, R14, R13, R12, R11 ;  /* 0x0000000c0d0e7389 */ /* 0x00006400000c000b */
[----:B01----:R-:W-:Y:S01]  /*14120*/  ENDCOLLECTIVE ;  /* 0x000000000000791b */ /* 0x003fe20003800000 */
.L_x_4551:
        /* <DEDUP_REMOVED lines=17> */
.L_x_4552:
[----:B------:R-:W-:Y:S02]  /*14240*/  IMAD.MOV.U32 R13, RZ, RZ, R5 ;  /* 0x000000ffff0d7224 */ /* 0x000fe400078e0005 */
[----:B------:R-:W-:-:S07]  /*14250*/  IMAD.MOV.U32 R6, RZ, RZ, R14 ;  /* 0x000000ffff067224 */ /* 0x000fce00078e000e */
[----:B------:R-:W-:Y:S05]  /*14260*/  WARPSYNC.COLLECTIVE R15, `(.L_x_4553) ;  /* 0x000000000f087348 */ /* 0x000fea0003c00000 */
[----:B------:R0:W1:Y:S02]  /*14270*/  SHFL.IDX P6, R14, R13, R12, R11 ;  /* 0x0000000c0d0e7389 */ /* 0x00006400000c000b */
[----:B01----:R-:W-:Y:S01]  /*14280*/  ENDCOLLECTIVE ;  /* 0x000000000000791b */ /* 0x003fe20003800000 */
.L_x_4553:
[----:B------:R-:W-:Y:S01]  /*14290*/  ULDC.64 UR4, c[0x0][0x208] ;  /* 0x0000820000047ab9 */ /* 0x000fe20000000a00 */
        /* <DEDUP_REMOVED lines=17> */
.L_x_4554:
[----:B------:R-:W-:Y:S02]  /*143b0*/  IMAD.MOV.U32 R13, RZ, RZ, R5 ;  /* 0x000000ffff0d7224 */ /* 0x000fe400078e0005 */
[----:B------:R-:W-:-:S07]  /*143c0*/  IMAD.MOV.U32 R6, RZ, RZ, R14 ;  /* 0x000000ffff067224 */ /* 0x000fce00078e000e */
[----:B------:R-:W-:Y:S05]  /*143d0*/  WARPSYNC.COLLECTIVE R15, `(.L_x_4555) ;  /* 0x000000000f087348 */ /* 0x000fea0003c00000 */
[----:B------:R0:W1:Y:S02]  /*143e0*/  SHFL.IDX P6, R14, R13, R12, R11 ;  /* 0x0000000c0d0e7389 */ /* 0x00006400000c000b */
[----:B01----:R-:W-:Y:S01]  /*143f0*/  ENDCOLLECTIVE ;  /* 0x000000000000791b */ /* 0x003fe20003800000 */
.L_x_4555:
        /* <DEDUP_REMOVED lines=16> */
.L_x_4556:
[----:B------:R-:W-:Y:S02]  /*14500*/  IMAD.MOV.U32 R13, RZ, RZ, R5 ;  /* 0x000000ffff0d7224 */ /* 0x000fe400078e0005 */
[----:B------:R-:W-:-:S07]  /*14510*/  IMAD.MOV.U32 R6, RZ, RZ, R14 ;  /* 0x000000ffff067224 */ /* 0x000fce00078e000e */
[----:B------:R-:W-:Y:S05]  /*14520*/  WARPSYNC.COLLECTIVE R15, `(.L_x_4557) ;  /* 0x000000000f087348 */ /* 0x000fea0003c00000 */
[----:B------:R0:W1:Y:S02]  /*14530*/  SHFL.IDX P6, R14, R13, R12, R11 ;  /* 0x0000000c0d0e7389 */ /* 0x00006400000c000b */
[----:B01----:R-:W-:Y:S01]  /*14540*/  ENDCOLLECTIVE ;  /* 0x000000000000791b */ /* 0x003fe20003800000 */
.L_x_4557:
        /* <DEDUP_REMOVED lines=16> */
.L_x_4558:
[----:B------:R-:W-:Y:S02]  /*14650*/  IMAD.MOV.U32 R13, RZ, RZ, R5 ;  /* 0x000000ffff0d7224 */ /* 0x000fe400078e0005 */
[----:B------:R-:W-:-:S07]  /*14660*/  IMAD.MOV.U32 R6, RZ, RZ, R14 ;  /* 0x000000ffff067224 */ /* 0x000fce00078e000e */
[----:B------:R-:W-:Y:S05]  /*14670*/  WARPSYNC.COLLECTIVE R15, `(.L_x_4559) ;  /* 0x000000000f087348 */ /* 0x000fea0003c00000 */
[----:B------:R0:W1:Y:S02]  /*14680*/  SHFL.IDX P6, R14, R13, R12, R11 ;  /* 0x0000000c0d0e7389 */ /* 0x00006400000c000b */
[----:B01----:R-:W-:Y:S01]  /*14690*/  ENDCOLLECTIVE ;  /* 0x000000000000791b */ /* 0x003fe20003800000 */
.L_x_4559:
[----:B------:R-:W-:Y:S01]  /*146a0*/  IMAD.MOV.U32 R2, RZ, RZ, R14 ;  /* 0x000000ffff027224 */ /* 0x000fe200078e000e */
[----:B------:R-:W-:Y:S06]  /*146b0*/  BRA `(.L_x_4560) ;  /* 0xffffffb4008c7947 */ /* 0x000fec000383ffff */
.L_x_4437:
[----:B0-----:R0:W3:Y:S02]  /*146c0*/  SYNCS.PHASECHK.TRANS64.TRYWAIT P0, [R17+URZ+0x32420], R0 ;  /* 0x03242000110075a7 */ /* 0x0010e4000800017f */
[----:B---3--:R-:W-:Y:S05]  /*146d0*/  @!P0 NANOSLEEP.SYNCS 0x989680 ;  /* 0x009896800000895d */ /* 0x008fea0003900000 */
[----:B------:R-:W3:Y:S02]  /*146e0*/  @!P0 SYNCS.PHASECHK.TRANS64 P0, [R17+URZ+0x32420], R0 ;  /* 0x03242000110085a7 */ /* 0x000ee4000800007f */
[----:B---3--:R-:W-:Y:S05]  /*146f0*/  @!P0 BRA `(.L_x_4437) ;  /* 0xfffffffc00f08947 */ /* 0x008fea000383ffff */
[----:B------:R-:W-:Y:S05]  /*14700*/  BRA `(.L_x_4561) ;  /* 0xffffffb800087947 */ /* 0x000fea000383ffff */
.L_x_4441:
[----:B0-----:R0:W1:Y:S02]  /*14710*/  SYNCS.PHASECHK.TRANS64.TRYWAIT P0, [R2+URZ+0x32460], R0 ;  /* 0x03246000020075a7 */ /* 0x001064000800017f */
[----:B-1----:R-:W-:Y:S05]  /*14720*/  @!P0 NANOSLEEP.SYNCS 0x989680 ;  /* 0x009896800000895d */ /* 0x002fea0003900000 */
[----:B------:R-:W1:Y:S02]  /*14730*/  @!P0 SYNCS.PHASECHK.TRANS64 P0, [R2+URZ+0x32460], R0 ;  /* 0x03246000020085a7 */ /* 0x000e64000800007f */
[----:B-1----:R-:W-:Y:S05]  /*14740*/  @!P0 BRA `(.L_x_4441) ;  /* 0xfffffffc00f08947 */ /* 0x002fea000383ffff */
[----:B------:R-:W-:Y:S05]  /*14750*/  BRA `(.L_x_4562) ;  /* 0xffffffb800287947 */ /* 0x000fea000383ffff */
.L_x_4454:
[----:B-1----:R1:W2:Y:S02]  /*14760*/  SYNCS.PHASECHK.TRANS64.TRYWAIT P0, [R3+URZ+0x32440], R2 ;  /* 0x03244002030075a7 */ /* 0x0022a4000800017f */
[----:B--2---:R-:W-:Y:S05]  /*14770*/  @!P0 NANOSLEEP.SYNCS 0x989680 ;  /* 0x009896800000895d */ /* 0x004fea0003900000 */
[----:B------:R-:W2:Y:S02]  /*14780*/  @!P0 SYNCS.PHASECHK.TRANS64 P0, [R3+URZ+0x32440], R2 ;  /* 0x03244002030085a7 */ /* 0x000ea4000800007f */
[----:B--2---:R-:W-:Y:S05]  /*14790*/  @!P0 BRA `(.L_x_4454) ;  /* 0xfffffffc00f08947 */ /* 0x004fea000383ffff */
[----:B------:R-:W-:Y:S05]  /*147a0*/  BRA `(.L_x_4563) ;  /* 0xffffffc0001c7947 */ /* 0x000fea000383ffff */
.L_x_4459:
[----:B--2---:R2:W3:Y:S02]  /*147b0*/  SYNCS.PHASECHK.TRANS64.TRYWAIT P0, [R3+URZ+0x32460], R2 ;  /* 0x03246002030075a7 */ /* 0x0044e4000800017f */
[----:B---3--:R-:W-:Y:S05]  /*147c0*/  @!P0 NANOSLEEP.SYNCS 0x989680 ;  /* 0x009896800000895d */ /* 0x008fea0003900000 */
[----:B------:R-:W3:Y:S02]  /*147d0*/  @!P0 SYNCS.PHASECHK.TRANS64 P0, [R3+URZ+0x32460], R2 ;  /* 0x03246002030085a7 */ /* 0x000ee4000800007f */
[----:B---3--:R-:W-:Y:S05]  /*147e0*/  @!P0 BRA `(.L_x_4459) ;  /* 0xfffffffc00f08947 */ /* 0x008fea000383ffff */
[----:B------:R-:W-:Y:S05]  /*147f0*/  BRA `(.L_x_4564) ;  /* 0xffffffc000947947 */ /* 0x000fea000383ffff */
.L_x_4471:
[----:B0-----:R0:W1:Y:S02]  /*14800*/  SYNCS.PHASECHK.TRANS64.TRYWAIT P0, [R4+URZ+0x32440], R2 ;  /* 0x03244002040075a7 */ /* 0x001064000800017f */
[----:B-1----:R-:W-:Y:S05]  /*14810*/  @!P0 NANOSLEEP.SYNCS 0x989680 ;  /* 0x009896800000895d */ /* 0x002fea0003900000 */
[----:B------:R-:W1:Y:S02]  /*14820*/  @!P0 SYNCS.PHASECHK.TRANS64 P0, [R4+URZ+0x32440], R2 ;  /* 0x03244002040085a7 */ /* 0x000e64000800007f */
[----:B-1----:R-:W-:Y:S05]  /*14830*/  @!P0 BRA `(.L_x_4471) ;  /* 0xfffffffc00f08947 */ /* 0x002fea000383ffff */
[----:B------:R-:W-:Y:S05]  /*14840*/  BRA `(.L_x_4565) ;  /* 0xffffffc800747947 */ /* 0x000fea000383ffff */
.L_x_4476:
[----:B-1----:R1:W2:Y:S02]  /*14850*/  SYNCS.PHASECHK.TRANS64.TRYWAIT P0, [R4+URZ+0x32460], R2 ;  /* 0x03246002040075a7 */ /* 0x0022a4000800017f */
[----:B--2---:R-:W-:Y:S05]  /*14860*/  @!P0 NANOSLEEP.SYNCS 0x989680 ;  /* 0x009896800000895d */ /* 0x004fea0003900000 */
[----:B------:R-:W2:Y:S02]  /*14870*/  @!P0 SYNCS.PHASECHK.TRANS64 P0, [R4+URZ+0x32460], R2 ;  /* 0x03246002040085a7 */ /* 0x000ea4000800007f */
[----:B--2---:R-:W-:Y:S05]  /*14880*/  @!P0 BRA `(.L_x_4476) ;  /* 0xfffffffc00f08947 */ /* 0x004fea000383ffff */
[----:B------:R-:W-:Y:S05]  /*14890*/  BRA `(.L_x_4566) ;  /* 0xffffffc800ec7947 */ /* 0x000fea000383ffff */
.L_x_4487:
[----:B-1----:R1:W3:Y:S02]  /*148a0*/  SYNCS.PHASECHK.TRANS64.TRYWAIT P0, [R4+URZ+0x32440], R2 ;  /* 0x03244002040075a7 */ /* 0x0022e4000800017f */
[----:B---3--:R-:W-:Y:S05]  /*148b0*/  @!P0 NANOSLEEP.SYNCS 0x989680 ;  /* 0x009896800000895d */ /* 0x008fea0003900000 */
[----:B------:R-:W3:Y:S02]  /*148c0*/  @!P0 SYNCS.PHASECHK.TRANS64 P0, [R4+URZ+0x32440], R2 ;  /* 0x03244002040085a7 */ /* 0x000ee4000800007f */
[----:B---3--:R-:W-:Y:S05]  /*148d0*/  @!P0 BRA `(.L_x_4487) ;  /* 0xfffffffc00f08947 */ /* 0x008fea000383ffff */
[----:B------:R-:W-:Y:S05]  /*148e0*/  BRA `(.L_x_4567) ;  /* 0xffffffd000b47947 */ /* 0x000fea000383ffff */
.L_x_4492:
[----:B--2---:R2:W3:Y:S02]  /*148f0*/  SYNCS.PHASECHK.TRANS64.TRYWAIT P0, [R4+URZ+0x32460], R2 ;  /* 0x03246002040075a7 */ /* 0x0044e4000800017f */
[----:B---3--:R-:W-:Y:S05]  /*14900*/  @!P0 NANOSLEEP.SYNCS 0x989680 ;  /* 0x009896800000895d */ /* 0x008fea0003900000 */
[----:B------:R-:W3:Y:S02]  /*14910*/  @!P0 SYNCS.PHASECHK.TRANS64 P0, [R4+URZ+0x32460], R2 ;  /* 0x03246002040085a7 */ /* 0x000ee4000800007f */
[----:B---3--:R-:W-:Y:S05]  /*14920*/  @!P0 BRA `(.L_x_4492) ;  /* 0xfffffffc00f08947 */ /* 0x008fea000383ffff */
[----:B------:R-:W-:Y:S05]  /*14930*/  BRA `(.L_x_4568) ;  /* 0xffffffd4002c7947 */ /* 0x000fea000383ffff */
.L_x_4504:
[----:B------:R-:W-:Y:S01]  /*14940*/  BSSY B0, `(.L_x_4569) ;  /* 0x0000008000007945 */ /* 0x000fe20003800000 */
[----:B-----5:R-:W-:Y:S02]  /*14950*/  IMAD.MOV.U32 R13, RZ, RZ, R2 ;  /* 0x000000ffff0d7224 */ /* 0x020fe400078e0002 */
[----:B------:R-:W-:Y:S02]  /*14960*/  IMAD.MOV.U32 R12, RZ, RZ, RZ ;  /* 0x000000ffff0c7224 */ /* 0x000fe400078e00ff */
[----:B------:R-:W-:Y:S02]  /*14970*/  IMAD.MOV.U32 R11, RZ, RZ, 0x1f ;  /* 0x0000001fff0b7424 */ /* 0x000fe400078e00ff */
[----:B------:R-:W-:-:S07]  /*14980*/  IMAD.MOV.U32 R15, RZ, RZ, -0x1 ;  /* 0xffffffffff0f7424 */ /* 0x000fce00078e00ff */
[----:B-123--:R-:W-:Y:S05]  /*14990*/  WARPSYNC.COLLECTIVE R15, `(.L_x_4570) ;  /* 0x000000000f087348 */ /* 0x00efea0003c00000 */
[----:B------:R0:W4:Y:S02]  /*149a0*/  SHFL.IDX P6, R14, R13, R12, R11 ;  /* 0x0000000c0d0e7389 */ /* 0x00012400000c000b */
[----:B01234-:R-:W-:Y:S01]  /*149b0*/  ENDCOLLECTIVE ;  /* 0x000000000000791b */ /* 0x01ffe20003800000 */
.L_x_4570:
[----:B------:R-:W-:Y:S05]  /*149c0*/  BSYNC B0 ;  /* 0x0000000000007941 */ /* 0x000fea0003800000 */
.L_x_4569:
[----:B------:R-:W-:Y:S05]  /*149d0*/  BRA `(.L_x_4571) ;  /* 0xffffffd800fc7947 */ /* 0x000fea000383ffff */
.L_x_4507:
[----:B0-----:R0:W1:Y:S02]  /*149e0*/  SYNCS.PHASECHK.TRANS64.TRYWAIT P0, [R0+URZ+0x32420], R3 ;  /* 0x03242003000075a7 */ /* 0x001064000800017f */
[----:B-1----:R-:W-:Y:S05]  /*149f0*/  @!P0 NANOSLEEP.SYNCS 0x989680 ;  /* 0x009896800000895d */ /* 0x002fea0003900000 */
[----:B------:R-:W1:Y:S02]  /*14a00*/  @!P0 SYNCS.PHASECHK.TRANS64 P0, [R0+URZ+0x32420], R3 ;  /* 0x03242003000085a7 */ /* 0x000e64000800007f */
[----:B-1----:R-:W-:Y:S05]  /*14a10*/  @!P0 BRA `(.L_x_4507) ;  /* 0xfffffffc00f08947 */ /* 0x002fea000383ffff */
[----:B------:R-:W-:Y:S05]  /*14a20*/  BRA `(.L_x_4572) ;  /* 0xffffffdc00487947 */ /* 0x000fea000383ffff */
.L_x_4508:
        /* <DEDUP_REMOVED lines=11> */
.L_x_4574:
[----:B------:R-:W-:Y:S05]  /*14ae0*/  BSYNC B0 ;  /* 0x0000000000007941 */ /* 0x000fea0003800000 */
.L_x_4573:
[----:B------:R-:W-:Y:S05]  /*14af0*/  BRA `(.L_x_4575) ;  /* 0xffffffdc00307947 */ /* 0x000fea000383ffff */
.L_x_4511:
[----:B------:R-:W-:Y:S01]  /*14b00*/  BSSY B1, `(.L_x_4576) ;  /* 0x0000006000017945 */ /* 0x000fe20003800000 */
[----:B------:R-:W-:-:S07]  /*14b10*/  IMAD.MOV.U32 R15, RZ, RZ, -0x1 ;  /* 0xffffffffff0f7424 */ /* 0x000fce00078e00ff */
[----:B012---:R-:W-:Y:S05]  /*14b20*/  WARPSYNC.COLLECTIVE R15, `(.L_x_4577) ;  /* 0x000000000f0c7348 */ /* 0x007fea0003c00000 */
[----:B------:R-:W-:Y:S02]  /*14b30*/  ELECT P6, UR62, PT ;  /* 0x00000000003e782f */ /* 0x000fe400038c0000 */
[----:B------:R-:W-:Y:S01]  /*14b40*/  MOV R14, UR62 ;  /* 0x0000003e000e7c02 */ /* 0x000fe20008000f00 */
[----:B012---:R-:W-:Y:S10]  /*14b50*/  ENDCOLLECTIVE ;  /* 0x000000000000791b */ /* 0x007ff40003800000 */
.L_x_4577:
[----:B------:R-:W-:Y:S05]  /*14b60*/  BSYNC B1 ;  /* 0x0000000000017941 */ /* 0x000fea0003800000 */
.L_x_4576:
[----:B------:R-:W-:Y:S05]  /*14b70*/  BRA `(.L_x_4578) ;  /* 0xffffffdc00287947 */ /* 0x000fea000383ffff */
.L_x_4513:
[----:B0-----:R0:W1:Y:S02]  /*14b80*/  SYNCS.PHASECHK.TRANS64.TRYWAIT P0, [R6+URZ], R5 ;  /* 0x00000005060075a7 */ /* 0x001064000800017f */
[----:B-1----:R-:W-:Y:S05]  /*14b90*/  @!P0 NANOSLEEP.SYNCS 0x989680 ;  /* 0x009896800000895d */ /* 0x002fea0003900000 */
[----:B------:R-:W1:Y:S02]  /*14ba0*/  @!P0 SYNCS.PHASECHK.TRANS64 P0, [R6+URZ], R5 ;  /* 0x00000005060085a7 */ /* 0x000e64000800007f */
[----:B-1----:R-:W-:Y:S05]  /*14bb0*/  @!P0 BRA `(.L_x_4513) ;  /* 0xfffffffc00f08947 */ /* 0x002fea000383ffff */
[----:B------:R-:W-:Y:S05]  /*14bc0*/  BRA `(.L_x_4579) ;  /* 0xffffffdc00687947 */ /* 0x000fea000383ffff */
.L_x_4514:
[----:B-1----:R1:W2:Y:S02]  /*14bd0*/  SYNCS.PHASECHK.TRANS64.TRYWAIT P0, [R7+URZ], R2 ;  /* 0x00000002070075a7 */ /* 0x0022a4000800017f */
[----:B--2---:R-:W-:Y:S05]  /*14be0*/  @!P0 NANOSLEEP.SYNCS 0x989680 ;  /* 0x009896800000895d */ /* 0x004fea0003900000 */
[----:B------:R-:W2:Y:S02]  /*14bf0*/  @!P0 SYNCS.PHASECHK.TRANS64 P0, [R7+URZ], R2 ;  /* 0x00000002070085a7 */ /* 0x000ea4000800007f */
[----:B--2---:R-:W-:Y:S05]  /*14c00*/  @!P0 BRA `(.L_x_4514) ;  /* 0xfffffffc00f08947 */ /* 0x004fea000383ffff */
[----:B------:R-:W-:Y:S05]  /*14c10*/  BRA `(.L_x_4580) ;  /* 0xffffffdc005c7947 */ /* 0x000fea000383ffff */
.L_x_4516:
[----:B--2---:R2:W3:Y:S02]  /*14c20*/  SYNCS.PHASECHK.TRANS64.TRYWAIT P0, [R4+URZ], R5 ;  /* 0x00000005040075a7 */ /* 0x0044e4000800017f */
[----:B---3--:R-:W-:Y:S05]  /*14c30*/  @!P0 NANOSLEEP.SYNCS 0x989680 ;  /* 0x009896800000895d */ /* 0x008fea0003900000 */
[----:B------:R-:W3:Y:S02]  /*14c40*/  @!P0 SYNCS.PHASECHK.TRANS64 P0, [R4+URZ], R5 ;  /* 0x00000005040085a7 */ /* 0x000ee4000800007f */
[----:B---3--:R-:W-:Y:S05]  /*14c50*/  @!P0 BRA `(.L_x_4516) ;  /* 0xfffffffc00f08947 */ /* 0x008fea000383ffff */
[----:B------:R-:W-:Y:S05]  /*14c60*/  BRA `(.L_x_4581) ;  /* 0xffffffdc00607947 */ /* 0x000fea000383ffff */
.L_x_4582:
        /* <DEDUP_REMOVED lines=9> */
.L_x_6046:


//--------------------- .text._ZN7cutlass13device_kernelIN5flash11enable_sm90INS1_16FlashAttnFwdSm90INS1_25CollectiveMainloopFwdSm90ILi2EN4cute5tupleIJNS5_1CILi1EEES8_S8_EEENS6_IJNS7_ILi128EEENS7_ILi96EEENS7_ILi64EEEEEELi256ENS_10bfloat16_tEfNS_4arch4Sm90ELb1ELb0ELb1ELb1ELb0ELb0ELb0ELb1ELb0ELb1ELb0ELb0EEENS1_21CollectiveEpilogueFwdINS6_IJSA_NS7_ILi256EEESB_EEES9_SE_SG_Li256ELb1ELb1ELb0ELb0EEENS1_36VarlenDynamicPersistentTileSchedulerILi128ELi96ELi256ELi128ELb0ELb1ELb1ELb1ELb1ELb1EEEEEEEEEvNT_6ParamsE --------------------------
	.section	.text._ZN7cutlass13device_kernelIN5flash11enable_sm90INS1_16FlashAttnFwdSm90INS1_25CollectiveMainloopFwdSm90ILi2EN4cute5tupleIJNS5_1CILi1EEES8_S8_EEENS6_IJNS7_ILi128EEENS7_ILi96EEENS7_ILi64EEEEEELi256ENS_10bfloat16_tEfNS_4arch4Sm90ELb1ELb0ELb1ELb1ELb0ELb0ELb0ELb1ELb0ELb1ELb0ELb0EEENS1_21CollectiveEpilogueFwdINS6_IJSA_NS7_ILi256EEESB_EEES9_SE_SG_Li256ELb1ELb1ELb0ELb0EEENS1_36VarlenDynamicPersistentTileSchedulerILi128ELi96ELi256ELi128ELb0ELb1ELb1ELb1ELb1ELb1EEEEEEEEEvNT_6ParamsE,"ax",@progbits
	.align	128
.text._ZN7cutlass13device_kernelIN5flash11enable_sm90INS1_16FlashAttnFwdSm90INS1_25CollectiveMainloopFwdSm90ILi2EN4cute5tupleIJNS5_1CILi1EEES8_S8_EEENS6_IJNS7_ILi128EEENS7_ILi96EEENS7_ILi64EEEEEELi256ENS_10bfloat16_tEfNS_4arch4Sm90ELb1ELb0ELb1ELb1ELb0ELb0ELb0ELb1ELb0ELb1ELb0ELb0EEENS1_21CollectiveEpilogueFwdINS6_IJSA_NS7_ILi256EEESB_EEES9_SE_SG_Li256ELb1ELb1ELb0ELb0EEENS1_36VarlenDynamicPersistentTileSchedulerILi128ELi96ELi256ELi128ELb0ELb1ELb1ELb1ELb1ELb1EEEEEEEEEvNT_6ParamsE:
        .type           _ZN7cutlass13device_kernelIN5flash11enable_sm90INS1_16FlashAttnFwdSm90INS1_25CollectiveMainloopFwdSm90ILi2EN4cute5tupleIJNS5_1CILi1EEES8_S8_EEENS6_IJNS7_ILi128EEENS7_ILi96EEENS7_ILi64EEEEEELi256ENS_10bfloat16_tEfNS_4arch4Sm90ELb1ELb0ELb1ELb1ELb0ELb0ELb0ELb1ELb0ELb1ELb0ELb0EEENS1_21CollectiveEpilogueFwdINS6_IJSA_NS7_ILi256EEESB_EEES9_SE_SG_Li256ELb1ELb1ELb0ELb0EEENS1_36VarlenDynamicPersistentTileSchedulerILi128ELi96ELi256ELi128ELb0ELb1ELb1ELb1ELb1ELb1EEEEEEEEEvNT_6ParamsE,@function
        .size           _ZN7cutlass13device_kernelIN5flash11enable_sm90INS1_16FlashAttnFwdSm90INS1_25CollectiveMainloopFwdSm90ILi2EN4cute5tupleIJNS5_1CILi1EEES8_S8_EEENS6_IJNS7_ILi128EEENS7_ILi96EEENS7_ILi64EEEEEELi256ENS_10bfloat16_tEfNS_4arch4Sm90ELb1ELb0ELb1ELb1ELb0ELb0ELb0ELb1ELb0ELb1ELb0ELb0EEENS1_21CollectiveEpilogueFwdINS6_IJSA_NS7_ILi256EEESB_EEES9_SE_SG_Li256ELb1ELb1ELb0ELb0EEENS1_36VarlenDynamicPersistentTileSchedulerILi128ELi96ELi256ELi128ELb0ELb1ELb1ELb1ELb1ELb1EEEEEEEEEvNT_6ParamsE,(.L_x_6047 - _ZN7cutlass13device_kernelIN5flash11enable_sm90INS1_16FlashAttnFwdSm90INS1_25CollectiveMainloopFwdSm90ILi2EN4cute5tupleIJNS5_1CILi1EEES8_S8_EEENS6_IJNS7_ILi128EEENS7_ILi96EEENS7_ILi64EEEEEELi256ENS_10bfloat16_tEfNS_4arch4Sm90ELb1ELb0ELb1ELb1ELb0ELb0ELb0ELb1ELb0ELb1ELb0ELb0EEENS1_21CollectiveEpilogueFwdINS6_IJSA_NS7_ILi256EEESB_EEES9_SE_SG_Li256ELb1ELb1ELb0ELb0EEENS1_36VarlenDynamicPersistentTileSchedulerILi128ELi96ELi256ELi128ELb0ELb1ELb1ELb1ELb1ELb1EEEEEEEEEvNT_6ParamsE)
        .other          _ZN7cutlass13device_kernelIN5flash11enable_sm90INS1_16FlashAttnFwdSm90INS1_25CollectiveMainloopFwdSm90ILi2EN4cute5tupleIJNS5_1CILi1EEES8_S8_EEENS6_IJNS7_ILi128EEENS7_ILi96EEENS7_ILi64EEEEEELi256ENS_10bfloat16_tEfNS_4arch4Sm90ELb1ELb0ELb1ELb1ELb0ELb0ELb0ELb1ELb0ELb1ELb0ELb0EEENS1_21CollectiveEpilogueFwdINS6_IJSA_NS7_ILi256EEESB_EEES9_SE_SG_Li256ELb1ELb1ELb0ELb0EEENS1_36VarlenDynamicPersistentTileSchedulerILi128ELi96ELi256ELi128ELb0ELb1ELb1ELb1ELb1ELb1EEEEEEEEEvNT_6ParamsE,@"STO_CUDA_ENTRY STV_DEFAULT"
_ZN7cutlass13device_kernelIN5flash11enable_sm90INS1_16FlashAttnFwdSm90INS1_25CollectiveMainloopFwdSm90ILi2EN4cute5tupleIJNS5_1CILi1EEES8_S8_EEENS6_IJNS7_ILi128EEENS7_ILi96EEENS7_ILi64EEEEEELi256ENS_10bfloat16_tEfNS_4arch4Sm90ELb1ELb0ELb1ELb1ELb0ELb0ELb0ELb1ELb0ELb1ELb0ELb0EEENS1_21CollectiveEpilogueFwdINS6_IJSA_NS7_ILi256EEESB_EEES9_SE_SG_Li256ELb1ELb1ELb0ELb0EEENS1_36VarlenDynamicPersistentTileSchedulerILi128ELi96ELi256ELi128ELb0ELb1ELb1ELb1ELb1ELb1EEEEEEEEEvNT_6ParamsE:
        /* <DEDUP_REMOVED lines=18> */
.L_x_4584:
[----:B------:R-:W-:Y:S05]  /*0120*/  BSYNC B0 ;  /* 0x0000000000007941 */ /* 0x000fea0003800000 */
.L_x_4583:
        /* <DEDUP_REMOVED lines=41> */
.L_x_4585:
        /* <DEDUP_REMOVED lines=22> */
.L_x_4586:
        /* <DEDUP_REMOVED lines=18> */
.L_x_4587:
        /* <DEDUP_REMOVED lines=22> */
.L_x_4588:
        /* <DEDUP_REMOVED lines=22> */
.L_x_4589:
[----:B------:R-:W-:Y:S01]  /*0900*/  PLOP3.LUT P0, PT, PT, PT, UP0, 0x80, 0x0 ;  /* 0x000000000000781c */ /* 0x000fe20003f0f008 */
[----:B------:R-:W-:Y:S01]  /*0910*/  UMOV UR36, 0x1 ;  /* 0x0000000100247882 */ /* 0x000fe20000000000 */
[----:B------:R-:W-:Y:S01]  /*0920*/  NOP ;  /* 0x0000000000007918 */ /* 0x000fe20000000000 */
[----:B------:R-:W-:Y:S01]  /*0930*/  USEL UR36, UR36, 0x2, !UP0 ;  /* 0x0000000224247887 */ /* 0x000fe2000c000000 */
[----:B------:R-:W-:Y:S01]  /*0940*/  ULDC.64 UR40, c[0x0][0x208] ;  /* 0x0000820000287ab9 */ /* 0x000fe20000000a00 */
[----:B012-4-:R-:W-:Y:S08]  /*0950*/  BAR.SYNC.DEFER_BLOCKING 0x0 ;  /* 0x0000000000007b1d */ /* 0x017ff00000010000 */
[----:B------:R-:W-:Y:S05]  /*0960*/  @!P0 BRA `(.L_x_4590) ;  /* 0x000000b800c08947 */ /* 0x000fea0003800000 */
.L_x_4591:
        /* <DEDUP_REMOVED lines=79> */
.L_x_4645:
[----:B0-23--:R-:W0:Y:S01]  /*0e60*/  LDC.64 R4, c[0x0][0xc88] ;  /* 0x00032200ff047b82 */ /* 0x00de220000000a00 */
[----:B------:R-:W-:Y:S01]  /*0e70*/  ULDC.64 UR8, c[0x0][0xa28] ;  /* 0x00028a0000087ab9 */ /* 0x000fe20000000a00 */
[----:B------:R-:W-:Y:S01]  /*0e80*/  ULDC.64 UR10, c[0x0][0xa18] ;  /* 0x00028600000a7ab9 */ /* 0x000fe20000000a00 */
[----:B------:R-:W-:Y:S01]  /*0e90*/  ULDC UR4, c[0x0][0x424] ;  /* 0x0001090000047ab9 */ /* 0x000fe20000000800 */
        /* <DEDUP_REMOVED lines=11> */
[----:B------:R-:W-:-:S04]  /*0f50*/  @UP0 ULEA UR8, UP2, UR46, UR8, 0x2 ;  /* 0x000000082e080291 */ /* 0x000fc8000f84103f */
[----:B------:R-:W-:Y:S02]  /*0f60*/  @UP0 ULEA.HI.X UR9, UR46, UR9, UR45, 0x2, UP2 ;  /* 0x000000092e090291 */ /* 0x000fe400090f142d */
[----:B------:R-:W-:Y:S01]  /*0f70*/  @UP1 ULEA UR10, UP0, UR46, UR10, 0x2 ;  /* 0x0000000a2e0a1291 */ /* 0x000fe2000f80103f */
[----:B------:R-:W-:-:S03]  /*0f80*/  IMAD.U32 R4, RZ, RZ, UR8 ;  /* 0x00000008ff047e24 */ /* 0x000fc6000f8e00ff */
[----:B------:R-:W-:Y:S01]  /*0f90*/  @UP1 ULEA.HI.X UR11, UR46, UR11, UR45, 0x2, UP0 ;  /* 0x0000000b2e0b1291 */ /* 0x000fe200080f142d */
[----:B------:R-:W-:Y:S01]  /*0fa0*/  IMAD.U32 R5, RZ, RZ, UR9 ;  /* 0x00000009ff057e24 */ /* 0x000fe2000f8e00ff */
[----:B------:R-:W-:Y:S01]  /*0fb0*/  ULDC.64 UR8, c[0x0][0x418] ;  /* 0x0001060000087ab9 */ /* 0x000fe20000000a00 */
[----:B------:R-:W-:-:S03]  /*0fc0*/  IMAD.U32 R6, RZ, RZ, UR10 ;  /* 0x0000000aff067e24 */ /* 0x000fc6000f8e00ff */
[----:B------:R-:W-:Y:S01]  /*0fd0*/  IMAD.U32 R7, RZ, RZ, UR11 ;  /* 0x0000000bff077e24 */ /* 0x000fe2000f8e00ff */
[----:B------:R-:W2:Y:S04]  /*0fe0*/  @P0 LDG.E R4, desc[UR40][R4.64] ;  /* 0x0000002804040981 */ /* 0x000ea8000c1e1900 */
[----:B------:R-:W3:Y:S01]  /*0ff0*/  @P2 LDG.E R6, desc[UR40][R6.64] ;  /* 0x0000002806062981 */ /* 0x000ee2000c1e1900 */
[----:B------:R-:W-:Y:S01]  /*1000*/  UISETP.NE.U32.AND UP0, UPT, UR8, URZ, UPT ;  /* 0x0000003f0800728c */ /* 0x000fe2000bf05070 */
[----:B------:R-:W-:Y:S01]  /*1010*/  UMOV UR42, URZ ;  /* 0x0000003f002a7c82 */ /* 0x000fe20008000000 */
[----:B------:R-:W-:Y:S02]  /*1020*/  ULDC UR44, c[0x0][0x288] ;  /* 0x0000a200002c7ab9 */ /* 0x000fe40000000800 */
[----:B------:R-:W-:Y:S01]  /*1030*/  UISETP.NE.AND.EX UP0, UPT, UR9, URZ, UPT, UP0 ;  /* 0x0000003f0900728c */ /* 0x000fe2000bf05300 */
[----:B------:R-:W-:-:S02]  /*1040*/  UMOV UR43, UR6 ;  /* 0x00000006002b7c82 */ /* 0x000fc40008000000 */
[----:B------:R-:W-:Y:S01]  /*1050*/  ULDC.64 UR8, c[0x0][0xa20] ;  /* 0x0002880000087ab9 */ /* 0x000fe20000000a00 */
[----:B------:R-:W-:Y:S01]  /*1060*/  USEL UR4, UR4, 0x1, UP0 ;  /* 0x0000000104047887 */ /* 0x000fe20008000000 */
[----:B------:R-:W-:-:S03]  /*1070*/  ISETP.NE.U32.AND P1, PT, RZ, UR8, PT ;  /* 0x00000008ff007c0c */ /* 0x000fc6000bf25070 */
[----:B------:R-:W-:Y:S01]  /*1080*/  UIMAD UR4, UR4, UR7, URZ ;  /* 0x00000007040472a4 */ /* 0x000fe2000f8e023f */
[----:B------:R-:W-:Y:S02]  /*1090*/  ISETP.NE.AND.EX P1, PT, RZ, UR9, PT, P1 ;  /* 0x00000009ff007c0c */ /* 0x000fe4000bf25310 */
[----:B--2---:R-:W-:Y:S02]  /*10a0*/  @P0 R2UR UR42, R4 ;  /* 0x00000000042a02ca */ /* 0x004fe400000e0000 */
[----:B---3--:R-:W-:Y:S01]  /*10b0*/  @P2 R2UR UR44, R6 ;  /* 0x00000000062c22ca */ /* 0x008fe200000e0000 */
[----:B-1--4-:R-:W-:-:S14]  /*10c0*/  @P2 BRA `(.L_x_4592) ;  /* 0x0000000000342947 */ /* 0x012fdc0003800000 */
        /* <DEDUP_REMOVED lines=13> */
.L_x_4592:
[----:B------:R-:W-:Y:S05]  /*11a0*/  @!P1 BRA `(.L_x_4593) ;  /* 0x00000000001c9947 */ /* 0x000fea0003800000 */
[----:B------:R-:W-:-:S04]  /*11b0*/  ULEA UR4, UP0, UR46, UR8, 0x2 ;  /* 0x000000082e047291 */ /* 0x000fc8000f80103f */
[----:B------:R-:W-:Y:S02]  /*11c0*/  ULEA.HI.X UR6, UR46, UR9, UR45, 0x2, UP0 ;  /* 0x000000092e067291 */ /* 0x000fe400080f142d */
[----:B------:R-:W-:-:S04]  /*11d0*/  IMAD.U32 R4, RZ, RZ, UR4 ;  /* 0x00000004ff047e24 */ /* 0x000fc8000f8e00ff */
[----:B------:R-:W-:-:S05]  /*11e0*/  IMAD.U32 R5, RZ, RZ, UR6 ;  /* 0x00000006ff057e24 */ /* 0x000fca000f8e00ff */
[----:B------:R-:W2:Y:S02]  /*11f0*/  LDG.E R4, desc[UR40][R4.64] ;  /* 0x0000002804047981 */ /* 0x000ea4000c1e1900 */
[----:B--2---:R-:W-:Y:S01]  /*1200*/  R2UR UR4, R4 ;  /* 0x00000000040472ca */ /* 0x004fe200000e0000 */
[----:B------:R-:W-:-:S14]  /*1210*/  BRA `(.L_x_4594) ;  /* 0x0000000000347947 */ /* 0x000fdc0003800000 */
.L_x_4593:
        /* <DEDUP_REMOVED lines=13> */
.L_x_4594:
[----:B------:R-:W-:Y:S01]  /*12f0*/  UIADD3 UR42, -UR42, UR4, URZ ;  /* 0x000000042a2a7290 */ /* 0x000fe2000fffe13f */
[----:B------:R-:W-:Y:S01]  /*1300*/  PLOP3.LUT P0, PT, PT, PT, PT, 0x80, 0x0 ;  /* 0x000000000000781c */ /* 0x000fe20003f0f070 */
[----:B------:R-:W-:Y:S01]  /*1310*/  USHF.L.U32 UR39, UR5, 0x7, URZ ;  /* 0x0000000705277899 */ /* 0x000fe2000800063f */
[----:B------:R-:W-:Y:S01]  /*1320*/  IMAD.MOV.U32 R3, RZ, RZ, RZ ;  /* 0x000000ffff037224 */ /* 0x000fe200078e00ff */
[----:B------:R-:W-:Y:S01]  /*1330*/  ULDC UR4, c[0x0][0x448] ;  /* 0x0001120000047ab9 */ /* 0x000fe20000000800 */
[----:B------:R-:W-:Y:S01]  /*1340*/  UIADD3 UR7, UR42, 0x60, -UR44 ;  /* 0x000000602a077890 */ /* 0x000fe2000fffe82c */
[----:B------:R-:W-:Y:S01]  /*1350*/  CS2R R8, SRZ ;  /* 0x0000000000087805 */ /* 0x000fe2000001ff00 */
[----:B------:R-:W-:Y:S01]  /*1360*/  UISETP.NE.AND UP0, UPT, UR4, 0x1, UPT ;  /* 0x000000010400788c */ /* 0x000fe2000bf05270 */
[----:B------:R-:W-:Y:S01]  /*1370*/  IMAD.MOV.U32 R0, RZ, RZ, RZ ;  /* 0x000000ffff007224 */ /* 0x000fe200078e00ff */
[----:B------:R-:W-:Y:S01]  /*1380*/  UIADD3 UR6, UR39, 0x7f, URZ ;  /* 0x0000007f27067890 */ /* 0x000fe2000fffe03f */
[----:B------:R-:W-:Y:S01]  /*1390*/  IMAD.MOV.U32 R150, RZ, RZ, RZ ;  /* 0x000000ffff967224 */ /* 0x000fe200078e00ff */
[----:B------:R-:W-:-:S02]  /*13a0*/  CS2R R148, SRZ ;  /* 0x0000000000947805 */ /* 0x000fc4000001ff00 */
[----:B------:R-:W-:Y:S02]  /*13b0*/  CS2R R146, SRZ ;  /* 0x0000000000927805 */ /* 0x000fe4000001ff00 */
[----:B------:R-:W-:Y:S02]  /*13c0*/  CS2R R144, SRZ ;  /* 0x0000000000907805 */ /* 0x000fe4000001ff00 */
[----:B------:R-:W-:Y:S02]  /*13d0*/  CS2R R142, SRZ ;  /* 0x00000000008e7805 */ /* 0x000fe4000001ff00 */
[----:B------:R-:W-:Y:S02]  /*13e0*/  CS2R R140, SRZ ;  /* 0x00000000008c7805 */ /* 0x000fe4000001ff00 */
[----:B------:R-:W-:Y:S02]  /*13f0*/  CS2R R138, SRZ ;  /* 0x00000000008a7805 */ /* 0x000fe4000001ff00 */
[----:B------:R-:W-:Y:S01]  /*1400*/  CS2R R136, SRZ ;  /* 0x0000000000887805 */ /* 0x000fe2000001ff00 */
[----:B------:R-:W-:Y:S01]  /*1410*/  @UP0 ULDC UR4, c[0x0][0x44c] ;  /* 0x0001130000040ab9 */ /* 0x000fe20000000800 */
[----:B------:R-:W-:Y:S01]  /*1420*/  @UP0 ULDC UR8, c[0x0][0x450] ;  /* 0x0001140000080ab9 */ /* 0x000fe20000000800 */
[----:B------:R-:W-:Y:S01]  /*1430*/  UIMAD.WIDE.U32 UR4, UR6, UR4, URZ ;  /* 0x00000004060472a5 */ /* 0x000fe2000f8e003f */
[----:B------:R-:W-:Y:S01]  /*1440*/  CS2R R134, SRZ ;  /* 0x0000000000867805 */ /* 0x000fe2000001ff00 */
[----:B------:R-:W-:Y:S01]  /*1450*/  UIADD3 UR4, UR42, 0x5f, URZ ;  /* 0x0000005f2a047890 */ /* 0x000fe2000fffe03f */
[----:B------:R-:W-:Y:S01]  /*1460*/  CS2R R132, SRZ ;  /* 0x0000000000847805 */ /* 0x000fe2000001ff00 */
[----:B------:R-:W-:Y:S01]  /*1470*/  @UP0 USHF.R.U32.HI UR6, URZ, UR8, UR5 ;  /* 0x000000083f060299 */ /* 0x000fe20008011605 */
[----:B------:R-:W-:Y:S01]  /*1480*/  CS2R R130, SRZ ;  /* 0x0000000000827805 */ /* 0x000fe2000001ff00 */
[----:B------:R-:W-:Y:S01]  /*1490*/  UIMAD.WIDE UR4, UR4, 0x2aaaaaab, URZ ;  /* 0x2aaaaaab040478a5 */ /* 0x000fe2000f8e023f */
[----:B------:R-:W-:Y:S01]  /*14a0*/  CS2R R128, SRZ ;  /* 0x0000000000807805 */ /* 0x000fe2000001ff00 */
[----:B------:R-:W-:Y:S01]  /*14b0*/  UIADD3 UR6, UR7, UR6, URZ ;  /* 0x0000000607067290 */ /* 0x000fe2000fffe03f */
[----:B------:R-:W-:Y:S01]  /*14c0*/  CS2R R126, SRZ ;  /* 0x00000000007e7805 */ /* 0x000fe2000001ff00 */
[----:B------:R-:W-:Y:S01]  /*14d0*/  USHF.R.U32.HI UR4, URZ, 0x1f, UR5 ;  /* 0x0000001f3f047899 */ /* 0x000fe20008011605 */
[----:B------:R-:W-:Y:S01]  /*14e0*/  CS2R R124, SRZ ;  /* 0x00000000007c7805 */ /* 0x000fe2000001ff00 */
[----:B------:R-:W-:Y:S01]  /*14f0*/  UIMAD.WIDE UR6, UR6, 0x2aaaaaab, URZ ;  /* 0x2aaaaaab060678a5 */ /* 0x000fe2000f8e023f */
[----:B------:R-:W-:Y:S01]  /*1500*/  CS2R R122, SRZ ;  /* 0x00000000007a7805 */ /* 0x000fe2000001ff00 */
[----:B------:R-:W-:Y:S01]  /*1510*/  ULEA.HI.SX32 UR4, UR5, UR4, 0x1c ;  /* 0x0000000405047291 */ /* 0x000fe2000f8fe23f */
[----:B------:R-:W-:Y:S01]  /*1520*/  CS2R R120, SRZ ;  /* 0x0000000000787805 */ /* 0x000fe2000001ff00 */
[----:B------:R-:W-:Y:S01]  /*1530*/  USHF.R.U32.HI UR6, URZ, 0x1f, UR7 ;  /* 0x0000001f3f067899 */ /* 0x000fe20008011607 */
[----:B------:R-:W-:-:S02]  /*1540*/  CS2R R118, SRZ ;  /* 0x0000000000767805 */ /* 0x000fc4000001ff00 */
[----:B------:R-:W-:Y:S02]  /*1550*/  CS2R R116, SRZ ;  /* 0x0000000000747805 */ /* 0x000fe4000001ff00 */
[----:B------:R-:W-:Y:S01]  /*1560*/  CS2R R114, SRZ ;  /* 0x0000000000727805 */ /* 0x000fe2000001ff00 */
[----:B------:R-:W-:Y:S01]  /*1570*/  ULEA.HI.SX32 UR6, UR7, UR6, 0x1c ;  /* 0x0000000607067291 */ /* 0x000fe2000f8fe23f */
[----:B------:R-:W-:Y:S02]  /*1580*/  CS2R R112, SRZ ;  /* 0x0000000000707805 */ /* 0x000fe4000001ff00 */
[----:B------:R-:W-:Y:S02]  /*1590*/  CS2R R172, SRZ ;  /* 0x0000000000ac7805 */ /* 0x000fe4000001ff00 */
[----:B------:R-:W-:Y:S01]  /*15a0*/  CS2R R108, SRZ ;  /* 0x00000000006c7805 */ /* 0x000fe2000001ff00 */
[----:B------:R-:W-:Y:S01]  /*15b0*/  UISETP.LT.AND UP0, UPT, UR4, UR6, UPT ;  /* 0x000000060400728c */ /* 0x000fe2000bf01270 */
[----:B------:R-:W-:-:S02]  /*15c0*/  CS2R R170, SRZ ;  /* 0x0000000000aa7805 */ /* 0x000fc4000001ff00 */
[----:B------:R-:W-:Y:S02]  /*15d0*/  CS2R R104, SRZ ;  /* 0x0000000000687805 */ /* 0x000fe4000001ff00 */
[----:B------:R-:W-:Y:S01]  /*15e0*/  CS2R R168, SRZ ;  /* 0x0000000000a87805 */ /* 0x000fe2000001ff00 */
[----:B------:R-:W-:Y:S01]  /*15f0*/  USEL UR49, UR4, UR6, UP0 ;  /* 0x0000000604317287 */ /* 0x000fe20008000000 */
[----:B------:R-:W-:Y:S02]  /*1600*/  CS2R R100, SRZ ;  /* 0x0000000000647805 */ /* 0x000fe4000001ff00 */
[----:B------:R-:W-:Y:S02]  /*1610*/  CS2R R166, SRZ ;  /* 0x0000000000a67805 */ /* 0x000fe4000001ff00 */
[----:B------:R-:W-:Y:S01]  /*1620*/  CS2R R86, SRZ ;  /* 0x0000000000567805 */ /* 0x000fe2000001ff00 */
[----:B------:R-:W-:Y:S01]  /*1630*/  UISETP.GE.AND UP0, UPT, UR49, 0x1, UPT ;  /* 0x000000013100788c */ /* 0x000fe2000bf06270 */
[----:B------:R-:W-:-:S02]  /*1640*/  CS2R R96, SRZ ;  /* 0x0000000000607805 */ /* 0x000fc4000001ff00 */
[----:B------:R-:W-:Y:S02]  /*1650*/  CS2R R90, SRZ ;  /* 0x00000000005a7805 */ /* 0x000fe4000001ff00 */
[----:B------:R-:W-:Y:S02]  /*1660*/  CS2R R92, SRZ ;  /* 0x00000000005c7805 */ /* 0x000fe4000001ff00 */
[----:B------:R-:W-:Y:S02]  /*1670*/  CS2R R152, SRZ ;  /* 0x0000000000987805 */ /* 0x000fe4000001ff00 */
[----:B------:R-:W-:Y:S02]  /*1680*/  CS2R R88, SRZ ;  /* 0x0000000000587805 */ /* 0x000fe4000001ff00 */
[----:B------:R-:W-:Y:S02]  /*1690*/  PLOP3.LUT P1, PT, PT, PT, UP0, 0x80, 0x0 ;  /* 0x000000000000781c */ /* 0x000fe40003f2f008 */
        /* <DEDUP_REMOVED lines=63> */
.L_x_4596:
        /* <DEDUP_REMOVED lines=13> */
.L_x_4770:
[----:B0-----:R-:W-:Y:S01]  /*1b60*/  IMAD.U32 R0, RZ, RZ, UR48 ;  /* 0x00000030ff007e24 */ /* 0x001fe2000f8e00ff */
[----:B------:R-:W-:Y:S05]  /*1b70*/  WARPSYNC.ALL ;  /* 0x0000000000007948 */ /* 0x000fea0003800000 */
[----:B------:R0:W-:Y:S01]  /*1b80*/  BAR.SYNC.DEFER_BLOCKING R8, 0x100 ;  /* 0x000400080000751d */ /* 0x0001e20000010000 */
[----:B------:R-:W-:-:S13]  /*1b90*/  ISETP.NE.AND P0, PT, R0, 0x3, PT ;  /* 0x000000030000780c */ /* 0x000fda0003f05270 */
[----:B0-----:R-:W-:Y:S05]  /*1ba0*/  @!P0 BRA `(.L_x_4598) ;  /* 0x0000000000048947 */ /* 0x001fea0003800000 */
[----:B------:R-:W-:Y:S01]  /*1bb0*/  BPT.TRAP 0x1 ;  /* 0x000000040000795c */ /* 0x000fe20000300000 */
.L_x_4598:
[----:B------:R-:W-:Y:S02]  /*1bc0*/  IMAD.U32 R11, RZ, RZ, UR38 ;  /* 0x00000026ff0b7e24 */ /* 0x000fe4000f8e00ff */
[----:B------:R-:W-:-:S03]  /*1bd0*/  IMAD.U32 R6, RZ, RZ, UR37 ;  /* 0x00000025ff067e24 */ /* 0x000fc6000f8e00ff */
[----:B------:R-:W-:Y:S01]  /*1be0*/  SHF.L.U32 R11, R11, 0x1f, RZ ;  /* 0x0000001f0b0b7819 */ /* 0x000fe200000006ff */
[----:B------:R-:W-:-:S04]  /*1bf0*/  IMAD R6, R6, 0x8, R7 ;  /* 0x0000000806067824 */ /* 0x000fc800078e0207 */
[----:B------:R0:W1:Y:S01]  /*1c00*/  SYNCS.PHASECHK.TRANS64.TRYWAIT P1, [R6+URZ+0x22830], R11 ;  /* 0x0228300b060075a7 */ /* 0x000062000802017f */
[----:B------:R-:W-:Y:S05]  /*1c10*/  @!P0 BRA `(.L_x_4599) ;  /* 0x0000000000048947 */ /* 0x000fea0003800000 */
[----:B------:R-:W-:Y:S01]  /*1c20*/  BPT.TRAP 0x1 ;  /* 0x000000040000795c */ /* 0x000fe20000300000 */
.L_x_4599:
[----:B-1----:R-:W-:Y:S05]  /*1c30*/  @P1 BRA `(.L_x_4600) ;  /* 0x0000000000081947 */ /* 0x002fea0003800000 */
[----:B------:R-:W1:Y:S02]  /*1c40*/  SYNCS.PHASECHK.TRANS64.TRYWAIT P1, [R6+URZ+0x22830], R11 ;  /* 0x0228300b060075a7 */ /* 0x000e64000802017f */
[----:B-1----:R-:W-:Y:S05]  /*1c50*/  @!P1 BRA `(.L_x_4601) ;  /* 0x0000010c00209947 */ /* 0x002fea0003800000 */
.L_x_4600:
        /* <DEDUP_REMOVED lines=8> */
[----:B------:R-:W-:Y:S01]  /*1ce0*/  VIADD R0, R16, UR39 ;  /* 0x0000002710007c36 */ /* 0x000fe20008000000 */
[----:B------:R-:W-:Y:S01]  /*1cf0*/  UMOV UR9, 0x40000040 ;  /* 0x4000004000097882 */ /* 0x000fe20000000000 */
[----:B------:R-:W-:Y:S01]  /*1d00*/  UMOV UR11, 0x40000040 ;  /* 0x40000040000b7882 */ /* 0x000fe20000000000 */
[----:B------:R-:W-:Y:S01]  /*1d10*/  UIADD3 UR12, UR16, 0x6, URZ ;  /* 0x00000006100c7890 */ /* 0x000fe2000fffe03f */
[----:B------:R-:W2:Y:S01]  /*1d20*/  S2R R76, SR_TID.X ;  /* 0x00000000004c7919 */ /* 0x000ea20000002100 */
[----:B------:R-:W-:Y:S01]  /*1d30*/  UIADD3 UR4, UR4, 0x1c400, URZ ;  /* 0x0001c40004047890 */ /* 0x000fe2000fffe03f */
[----:B------:R-:W-:Y:S01]  /*1d40*/  UMOV UR13, 0x40000040 ;  /* 0x40000040000d7882 */ /* 0x000fe20000000000 */
[----:B------:R-:W-:-:S02]  /*1d50*/  UMOV UR15, 0x40000040 ;  /* 0x40000040000f7882 */ /* 0x000fc40000000000 */
[----:B------:R-:W-:-:S04]  /*1d60*/  USHF.R.U32.HI UR4, URZ, 0x4, UR4 ;  /* 0x000000043f047899 */ /* 0x000fc80008011604 */
[----:B------:R-:W-:-:S04]  /*1d70*/  ULOP3.LUT UR4, UR4, 0x3fff, URZ, 0xc0, !UPT ;  /* 0x00003fff04047892 */ /* 0x000fc8000f8ec03f */
[----:B------:R-:W-:Y:S02]  /*1d80*/  ULOP3.LUT UR20, UR4, 0x10000, URZ, 0xfc, !UPT ;  /* 0x0001000004147892 */ /* 0x000fe4000f8efc3f */
[----:B------:R-:W-:Y:S02]  /*1d90*/  UIADD3 UR4, UR16, 0x2, URZ ;  /* 0x0000000210047890 */ /* 0x000fe4000fffe03f */
[----:B------:R-:W-:-:S04]  /*1da0*/  UIMAD UR18, UR37, 0x300, UR20 ;  /* 0x00000300251278a4 */ /* 0x000fc8000f8e0214 */
[----:B------:R-:W-:Y:S02]  /*1db0*/  UIADD3 UR6, UR18, 0x2, URZ ;  /* 0x0000000212067890 */ /* 0x000fe4000fffe03f */
[----:B------:R-:W-:Y:S02]  /*1dc0*/  UIADD3 UR10, UR18, 0x4, URZ ;  /* 0x00000004120a7890 */ /* 0x000fe4000fffe03f */
[----:B------:R-:W-:Y:S02]  /*1dd0*/  UIADD3 UR14, UR18, 0x6, URZ ;  /* 0x00000006120e7890 */ /* 0x000fe4000fffe03f */
[----:B------:R-:W-:Y:S03]  /*1de0*/  HGMMA.64x96x16.F32.BF16 R24, gdesc[UR16], RZ, !UPT, gsb0 ;  /* 0x01600000101879f0 */ /* 0x000fe6000c0018ff */
[----:B------:R-:W-:Y:S02]  /*1df0*/  WARPGROUP.DEPBAR.LE gsb0, 0x0 ;  /* 0x00008000000079c5 */ /* 0x000fe40000010000 */
[----:B------:R-:W-:-:S06]  /*1e00*/  WARPGROUP.ARRIVE ;  /* 0x00000000000079c5 */ /* 0x000fcc0000000000 */
[----:B------:R-:W-:Y:S01]  /*1e10*/  HGMMA.64x96x16.F32.BF16 R24, gdesc[UR4], R24, gsb0 ;  /* 0x01600000041879f0 */ /* 0x000fe20008001818 */
[----:B------:R-:W-:Y:S01]  /*1e20*/  ULDC UR6, c[0x0][0x448] ;  /* 0x0001120000067ab9 */ /* 0x000fe20000000800 */
[----:B------:R-:W-:Y:S01]  /*1e30*/  ULDC UR7, c[0x0][0x9d8] ;  /* 0x0002760000077ab9 */ /* 0x000fe20000000800 */
[----:B------:R-:W-:-:S06]  /*1e40*/  UISETP.NE.AND UP0, UPT, UR6, 0x1, UPT ;  /* 0x000000010600788c */ /* 0x000fcc000bf05270 */
[----:B------:R-:W-:-:S05]  /*1e50*/  PLOP3.LUT P1, PT, PT, PT, UP0, 0x80, 0x0 ;  /* 0x000000000000781c */ /* 0x000fca0003f2f008 */
[----:B------:R-:W-:-:S08]  /*1e60*/  @UP0 ULDC UR6, c[0x0][0x44c] ;  /* 0x0001130000060ab9 */ /* 0x000fd00000000800 */
[----:B------:R-:W-:Y:S01]  /*1e70*/  @P1 IMAD.HI.U32 R3, R0, UR6, RZ ;  /* 0x0000000600031c27 */ /* 0x000fe2000f8e00ff */
[----:B------:R-:W-:-:S04]  /*1e80*/  @UP0 ULDC UR6, c[0x0][0x450] ;  /* 0x0001140000060ab9 */ /* 0x000fc80000000800 */
[----:B------:R-:W-:Y:S01]  /*1e90*/  @P1 SHF.R.U32.HI R0, RZ, UR6, R3 ;  /* 0x00000006ff001c19 */ /* 0x000fe20008011603 */
[----:B------:R-:W-:-:S04]  /*1ea0*/  UIMAD UR6, UR49, -0x60, UR42 ;  /* 0xffffffa0310678a4 */ /* 0x000fc8000f8e022a */
[----:B------:R-:W3:Y:S01]  /*1eb0*/  SHFL.IDX PT, R5, R0, 0x1, 0x1c1f ;  /* 0x003c1f0000057f89 */ /* 0x000ee200000e0000 */
[----:B------:R-:W-:-:S03]  /*1ec0*/  UIADD3 UR6, UR6, 0x60, URZ ;  /* 0x0000006006067890 */ /* 0x000fc6000fffe03f */
[----:B------:R-:W4:Y:S03]  /*1ed0*/  SHFL.IDX PT, R0, R0, RZ, 0x1c1f ;  /* 0x001c1fff00007589 */ /* 0x000f2600000e0000 */
[----:B------:R-:W-:-:S04]  /*1ee0*/  IMAD.U32 R4, RZ, RZ, UR6 ;  /* 0x00000006ff047e24 */ /* 0x000fc8000f8e00ff */
[----:B------:R-:W-:Y:S02]  /*1ef0*/  IMAD R3, R17, -0x2, R4 ;  /* 0xfffffffe11037824 */ /* 0x000fe400078e0204 */
[----:B------:R-:W-:-:S05]  /*1f00*/  IMAD.U32 R4, RZ, RZ, UR44 ;  /* 0x0000002cff047e24 */ /* 0x000fca000f8e00ff */
[----:B------:R-:W-:-:S04]  /*1f10*/  IADD3 R4, -R4, 0x1, R3 ;  /* 0x0000000104047810 */ /* 0x000fc80007ffe103 */
[----:B---3--:R-:W-:-:S04]  /*1f20*/  VIADDMNMX R5, R5, R4, R3, PT ;  /* 0x0000000405057246 */ /* 0x008fc80003800103 */
[C---:B------:R-:W-:Y:S02]  /*1f30*/  ISETP.GT.AND P2, PT, R5.reuse, RZ, PT ;  /* 0x000000ff0500720c */ /* 0x040fe40003f44270 */
[C---:B------:R-:W-:Y:S02]  /*1f40*/  ISETP.GT.AND P3, PT, R5.reuse, 0x1, PT ;  /* 0x000000010500780c */ /* 0x040fe40003f64270 */
[----:B------:R-:W-:Y:S02]  /*1f50*/  ISETP.GT.AND P4, PT, R5, 0x8, PT ;  /* 0x000000080500780c */ /* 0x000fe40003f84270 */
[----:B----4-:R-:W-:-:S04]  /*1f60*/  VIADDMNMX R3, R0, R4, R3, PT ;  /* 0x0000000400037246 */ /* 0x010fc80003800103 */
[C---:B------:R-:W-:Y:S02]  /*1f70*/  ISETP.GT.AND P5, PT, R3.reuse, RZ, PT ;  /* 0x000000ff0300720c */ /* 0x040fe40003fa4270 */
[----:B------:R-:W-:Y:S01]  /*1f80*/  ISETP.GT.AND P6, PT, R3, 0x1, PT ;  /* 0x000000010300780c */ /* 0x000fe20003fc4270 */
        /* <DEDUP_REMOVED lines=59> */
[----:B------:R-:W-:Y:S01]  /*2340*/  FSEL R0, R12, -INF , P5 ;  /* 0xff8000000c007808 */ /* 0x000fe20002800000 */
        /* <DEDUP_REMOVED lines=17> */
[----:B---3--:R-:W-:-:S02]  /*2460*/  FSEL R28, R28, -INF , P3 ;  /* 0xff8000001c1c7808 */ /* 0x008fc40001800000 */
        /* <DEDUP_REMOVED lines=25> */
[----:B------:R-:W-:Y:S01]  /*2600*/  MUFU.TANH R74, R40 ;  /* 0x00000028004a7308 */ /* 0x000fe20000002400 */
[----:B---3--:R-:W-:Y:S02]  /*2610*/  FSEL R38, R38, -INF , P3 ;  /* 0xff80000026267808 */ /* 0x008fe40001800000 */
        /* <DEDUP_REMOVED lines=59> */
[----:B------:R0:W-:Y:S08]  /*29d0*/  MUFU.TANH R35, R45 ;  /* 0x0000002d00237308 */ /* 0x0001f00000002400 */
[----:B------:R1:W2:Y:S08]  /*29e0*/  MUFU.TANH R31, R44 ;  /* 0x0000002c001f7308 */ /* 0x0002b00000002400 */
[----:B------:R-:W2:Y:S01]  /*29f0*/  MUFU.TANH R62, R48 ;  /* 0x00000030003e7308 */ /* 0x000ea20000002400 */
[----:B-----5:R-:W-:-:S05]  /*2a00*/  FMNMX.FTZ R5, R10, R5, !PT ;  /* 0x000000050a057209 */ /* 0x020fca0007810000 */
[----:B------:R-:W5:Y:S02]  /*2a10*/  SHFL.BFLY PT, R10, R5, 0x1, 0x1f ;  /* 0x0c201f00050a7f89 */ /* 0x000f6400000e0000 */
[----:B------:R-:W2:Y:S08]  /*2a20*/  MUFU.TANH R49, R49 ;  /* 0x0000003100317308 */ /* 0x000eb00000002400 */
[----:B------:R-:W2:Y:S08]  /*2a30*/  MUFU.TANH R63, R52 ;  /* 0x00000034003f7308 */ /* 0x000eb00000002400 */
[----:B------:R-:W2:Y:S01]  /*2a40*/  MUFU.TANH R53, R53 ;  /* 0x0000003500357308 */ /* 0x000ea20000002400 */
[----:B-----5:R-:W-:-:S07]  /*2a50*/  FMNMX.FTZ R4, R5, R10, !PT ;  /* 0x0000000a05047209 */ /* 0x020fce0007810000 */
[----:B------:R-:W5:Y:S01]  /*2a60*/  MUFU.TANH R66, R56 ;  /* 0x0000003800427308 */ /* 0x000f620000002400 */
[----:B------:R-:W-:Y:S02]  /*2a70*/  FSEL R10, R13, -INF , P4 ;  /* 0xff8000000d0a7808 */ /* 0x000fe40002000000 */
[C---:B------:R-:W-:Y:S01]  /*2a80*/  FSETP.NEU.FTZ.AND P5, PT, R4.reuse, -INF , PT ;  /* 0xff8000000400780b */ /* 0x040fe20003fbd000 */
[----:B------:R-:W-:Y:S01]  /*2a90*/  FMUL.FTZ R12, R4, UR10 ;  /* 0x0000000a040c7c20 */ /* 0x000fe20008410000 */
[----:B------:R-:W-:Y:S02]  /*2aa0*/  FMNMX.FTZ R5, R0, R9, !PT ;  /* 0x0000000900057209 */ /* 0x000fe40007810000 */
[----:B------:R-:W-:Y:S01]  /*2ab0*/  FSEL R13, R15, -INF , P2 ;  /* 0xff8000000f0d7808 */ /* 0x000fe20001000000 */
[----:B------:R-:W5:Y:S01]  /*2ac0*/  MUFU.TANH R57, R57 ;  /* 0x0000003900397308 */ /* 0x000f620000002400 */
[----:B0-----:R-:W-:Y:S02]  /*2ad0*/  FSEL R45, R12, RZ, P5 ;  /* 0x000000ff0c2d7208 */ /* 0x001fe40002800000 */
[----:B----4-:R-:W-:-:S02]  /*2ae0*/  FSEL R12, R29, -INF , P3 ;  /* 0xff8000001d0c7808 */ /* 0x010fc40001800000 */
[----:B------:R-:W-:Y:S01]  /*2af0*/  FMNMX.FTZ R5, R10, R5, !PT ;  /* 0x000000050a057209 */ /* 0x000fe20007810000 */
[--C-:B------:R-:W-:Y:S01]  /*2b00*/  FFMA.FTZ R153, R14, UR10, -R45.reuse ;  /* 0x0000000a0e997c23 */ /* 0x100fe2000801082d */
[----:B------:R-:W-:Y:S01]  /*2b10*/  ISETP.GT.AND P3, PT, R3, 0x11, PT ;  /* 0x000000110300780c */ /* 0x000fe20003f64270 */
[--C-:B------:R-:W-:Y:S01]  /*2b20*/  FFMA.FTZ R25, R21, UR10, -R45.reuse ;  /* 0x0000000a15197c23 */ /* 0x100fe2000801082d */
[----:B------:R-:W-:Y:S01]  /*2b30*/  FMNMX.FTZ R20, R12, R5, !PT ;  /* 0x000000050c147209 */ /* 0x000fe20007810000 */
[--C-:B------:R-:W-:Y:S01]  /*2b40*/  FFMA.FTZ R27, R24, UR10, -R45.reuse ;  /* 0x0000000a181b7c23 */ /* 0x100fe2000801082d */
[----:B------:R-:W-:Y:S01]  /*2b50*/  ISETP.GT.AND P2, PT, R3, 0x18, PT ;  /* 0x000000180300780c */ /* 0x000fe20003f44270 */
[----:B------:R2:W-:Y:S01]  /*2b60*/  MUFU.EX2 R48, R25 ;  /* 0x0000001900307308 */ /* 0x0005e20000000800 */
[----:B---3--:R-:W-:Y:S01]  /*2b70*/  FSEL R14, R33, -INF , P3 ;  /* 0xff800000210e7808 */ /* 0x008fe20001800000 */
[--C-:B------:R-:W-:Y:S01]  /*2b80*/  FFMA.FTZ R29, R26, UR10, -R45.reuse ;  /* 0x0000000a1a1d7c23 */ /* 0x100fe2000801082d */
[----:B------:R-:W-:Y:S01]  /*2b90*/  FMNMX.FTZ R5, R13, R20, !PT ;  /* 0x000000140d057209 */ /* 0x000fe20007810000 */
[--C-:B------:R-:W-:Y:S01]  /*2ba0*/  FFMA.FTZ R33, R30, UR10, -R45.reuse ;  /* 0x0000000a1e217c23 */ /* 0x100fe2000801082d */
[----:B------:R-:W-:Y:S01]  /*2bb0*/  ISETP.GT.AND P3, PT, R3, 0x19, PT ;  /* 0x000000190300780c */ /* 0x000fe20003f64270 */
[--C-:B------:R-:W-:Y:S01]  /*2bc0*/  FFMA.FTZ R38, R38, UR10, -R45.reuse ;  /* 0x0000000a26267c23 */ /* 0x100fe2000801082d */
[----:B------:R-:W-:Y:S01]  /*2bd0*/  FSEL R15, R72, -INF , P2 ;  /* 0xff800000480f7808 */ /* 0x000fe20001000000 */
[----:B------:R0:W-:Y:S01]  /*2be0*/  MUFU.EX2 R155, R27 ;  /* 0x0000001b009b7308 */ /* 0x0001e20000000800 */
[----:B-1----:R-:W-:Y:S01]  /*2bf0*/  FMNMX.FTZ R44, R14, R5, !PT ;  /* 0x000000050e2c7209 */ /* 0x002fe20007810000 */
[--C-:B------:R-:W-:Y:S01]  /*2c00*/  FFMA.FTZ R39, R39, UR10, -R45.reuse ;  /* 0x0000000a27277c23 */ /* 0x100fe2000801082d */
[----:B------:R-:W-:Y:S01]  /*2c10*/  ISETP.GT.AND P2, PT, R3, 0x20, PT ;  /* 0x000000200300780c */ /* 0x000fe20003f44270 */
[--C-:B------:R-:W-:Y:S01]  /*2c20*/  FFMA.FTZ R41, R41, UR10, -R45.reuse ;  /* 0x0000000a29297c23 */ /* 0x100fe2000801082d */
[----:B------:R-:W-:Y:S01]  /*2c30*/  FSEL R20, R73, -INF , P3 ;  /* 0xff80000049147808 */ /* 0x000fe20001800000 */
[--C-:B------:R-:W-:Y:S01]  /*2c40*/  FFMA.FTZ R40, R40, UR10, -R45.reuse ;  /* 0x0000000a28287c23 */ /* 0x100fe2000801082d */
[----:B------:R-:W-:Y:S01]  /*2c50*/  FMNMX.FTZ R5, R15, R44, !PT ;  /* 0x0000002c0f057209 */ /* 0x000fe20007810000 */
[----:B------:R-:W-:Y:S01]  /*2c60*/  MUFU.TANH R60, R60 ;  /* 0x0000003c003c7308 */ /* 0x000fe20000002400 */
[----:B------:R-:W-:Y:S01]  /*2c70*/  ISETP.GT.AND P3, PT, R3, 0x21, PT ;  /* 0x000000210300780c */ /* 0x000fe20003f64270 */
[--C-:B------:R-:W-:Y:S01]  /*2c80*/  FFMA.FTZ R42, R42, UR10, -R45.reuse ;  /* 0x0000000a2a2a7c23 */ /* 0x100fe2000801082d */
[----:B------:R-:W-:Y:S01]  /*2c90*/  FSEL R21, R74, -INF , P2 ;  /* 0xff8000004a157808 */ /* 0x000fe20001000000 */
[--C-:B------:R-:W-:Y:S01]  /*2ca0*/  FFMA.FTZ R43, R43, UR10, -R45.reuse ;  /* 0x0000000a2b2b7c23 */ /* 0x100fe2000801082d */
[----:B------:R-:W-:Y:S01]  /*2cb0*/  FMNMX.FTZ R44, R20, R5, !PT ;  /* 0x00000005142c7209 */ /* 0x000fe20007810000 */
[--C-:B------:R-:W-:Y:S01]  /*2cc0*/  FFMA.FTZ R46, R46, UR10, -R45.reuse ;  /* 0x0000000a2e2e7c23 */ /* 0x100fe2000801082d */
[----:B------:R-:W-:Y:S01]  /*2cd0*/  ISETP.GT.AND P2, PT, R3, 0x28, PT ;  /* 0x000000280300780c */ /* 0x000fe20003f44270 */
[----:B------:R1:W-:Y:S01]  /*2ce0*/  MUFU.EX2 R52, R29 ;  /* 0x0000001d00347308 */ /* 0x0003e20000000800 */
[----:B------:R-:W-:Y:S01]  /*2cf0*/  FSEL R24, R75, -INF , P3 ;  /* 0xff8000004b187808 */ /* 0x000fe20001800000 */
[--C-:B------:R-:W-:Y:S01]  /*2d00*/  FFMA.FTZ R47, R47, UR10, -R45.reuse ;  /* 0x0000000a2f2f7c23 */ /* 0x100fe2000801082d */
[----:B------:R-:W-:Y:S01]  /*2d10*/  FMNMX.FTZ R5, R21, R44, !PT ;  /* 0x0000002c15057209 */ /* 0x000fe20007810000 */
[--C-:B------:R-:W-:Y:S01]  /*2d20*/  FFMA.FTZ R50, R50, UR10, -R45.reuse ;  /* 0x0000000a32327c23 */ /* 0x100fe2000801082d */
[----:B------:R-:W-:Y:S01]  /*2d30*/  ISETP.GT.AND P3, PT, R3, 0x29, PT ;  /* 0x000000290300780c */ /* 0x000fe20003f64270 */
[--C-:B------:R-:W-:Y:S01]  /*2d40*/  FFMA.FTZ R51, R51, UR10, -R45.reuse ;  /* 0x0000000a33337c23 */ /* 0x100fe2000801082d */
[----:B--2---:R-:W-:Y:S01]  /*2d50*/  FSEL R25, R31, -INF , P2 ;  /* 0xff8000001f197808 */ /* 0x004fe20001000000 */
        /* <DEDUP_REMOVED lines=10> */
[----:B------:R-:W-:Y:S01]  /*2e00*/  MUFU.TANH R64, R64 ;  /* 0x0000004000407308 */ /* 0x000fe20000002400 */
[----:B0-----:R-:W-:Y:S01]  /*2e10*/  FSEL R27, R62, -INF , P2 ;  /* 0xff8000003e1b7808 */ /* 0x001fe20001000000 */
[----:B------:R-:W-:Y:S01]  /*2e20*/  FFMA.FTZ R58, R58, UR10, -R45 ;  /* 0x0000000a3a3a7c23 */ /* 0x000fe2000801082d */
[----:B------:R-:W-:-:S02]  /*2e30*/  FMNMX.FTZ R44, R26, R5, !PT ;  /* 0x000000051a2c7209 */ /* 0x000fc40007810000 */
[----:B------:R-:W-:Y:S02]  /*2e40*/  ISETP.GT.AND P2, PT, R3, 0x38, PT ;  /* 0x000000380300780c */ /* 0x000fe40003f44270 */
[----:B------:R-:W-:Y:S01]  /*2e50*/  FSEL R28, R49, -INF , P3 ;  /* 0xff800000311c7808 */ /* 0x000fe20001800000 */
[----:B------:R5:W-:Y:S01]  /*2e60*/  MUFU.EX2 R157, R31 ;  /* 0x0000001f009d7308 */ /* 0x000be20000000800 */
[----:B------:R-:W-:Y:S01]  /*2e70*/  FMNMX.FTZ R5, R27, R44, !PT ;  /* 0x0000002c1b057209 */ /* 0x000fe20007810000 */
[----:B------:R-:W-:Y:S01]  /*2e80*/  FFMA.FTZ R49, R34, UR10, -R45 ;  /* 0x0000000a22317c23 */ /* 0x000fe2000801082d */
[----:B------:R-:W-:Y:S02]  /*2e90*/  ISETP.GT.AND P3, PT, R3, 0x39, PT ;  /* 0x000000390300780c */ /* 0x000fe40003f64270 */
[----:B-1----:R-:W-:Y:S02]  /*2ea0*/  FSEL R29, R63, -INF , P2 ;  /* 0xff8000003f1d7808 */ /* 0x002fe40001000000 */
[----:B------:R-:W-:Y:S01]  /*2eb0*/  FMNMX.FTZ R44, R28, R5, !PT ;  /* 0x000000051c2c7209 */ /* 0x000fe20007810000 */
[----:B------:R-:W0:Y:S01]  /*2ec0*/  MUFU.TANH R65, R65 ;  /* 0x0000004100417308 */ /* 0x000e220000002400 */
[----:B------:R-:W-:-:S02]  /*2ed0*/  ISETP.GT.AND P2, PT, R3, 0x40, PT ;  /* 0x000000400300780c */ /* 0x000fc40003f44270 */
[----:B------:R-:W-:Y:S01]  /*2ee0*/  FSEL R30, R53, -INF , P3 ;  /* 0xff800000351e7808 */ /* 0x000fe20001800000 */
[----:B------:R-:W-:Y:S01]  /*2ef0*/  FFMA.FTZ R53, R36, UR10, -R45 ;  /* 0x0000000a24357c23 */ /* 0x000fe2000801082d */
[----:B------:R-:W-:Y:S02]  /*2f00*/  FMNMX.FTZ R5, R29, R44, !PT ;  /* 0x0000002c1d057209 */ /* 0x000fe40007810000 */
[C---:B------:R-:W-:Y:S01]  /*2f10*/  ISETP.GT.AND P3, PT, R3.reuse, 0x41, PT ;  /* 0x000000410300780c */ /* 0x040fe20003f64270 */
[----:B------:R-:W1:Y:S01]  /*2f20*/  MUFU.TANH R68, R68 ;  /* 0x0000004400447308 */ /* 0x000e620000002400 */
[----:B-----5:R-:W-:Y:S02]  /*2f30*/  FSEL R31, R66, -INF , P2 ;  /* 0xff800000421f7808 */ /* 0x020fe40001000000 */
[----:B------:R-:W-:Y:S02]  /*2f40*/  FMNMX.FTZ R44, R30, R5, !PT ;  /* 0x000000051e2c7209 */ /* 0x000fe40007810000 */
[----:B------:R-:W-:-:S02]  /*2f50*/  ISETP.GT.AND P2, PT, R3, 0x48, PT ;  /* 0x000000480300780c */ /* 0x000fc40003f44270 */
[----:B------:R-:W-:Y:S01]  /*2f60*/  FSEL R32, R57, -INF , P3 ;  /* 0xff80000039207808 */ /* 0x000fe20001800000 */
[----:B------:R3:W-:Y:S01]  /*2f70*/  MUFU.EX2 R56, R33 ;  /* 0x0000002100387308 */ /* 0x0007e20000000800 */
[----:B------:R-:W-:Y:S02]  /*2f80*/  FMNMX.FTZ R5, R31, R44, !PT ;  /* 0x0000002c1f057209 */ /* 0x000fe40007810000 */
[----:B------:R-:W-:Y:S02]  /*2f90*/  ISETP.GT.AND P3, PT, R3, 0x49, PT ;  /* 0x000000490300780c */ /* 0x000fe40003f64270 */
[----:B------:R-:W-:Y:S02]  /*2fa0*/  FMNMX.FTZ R44, R32, R5, !PT ;  /* 0x00000005202c7209 */ /* 0x000fe40007810000 */
[----:B--2---:R-:W-:Y:S01]  /*2fb0*/  FSEL R34, R61, -INF , P3 ;  /* 0xff8000003d227808 */ /* 0x004fe20001800000 */
[----:B------:R-:W2:Y:S01]  /*2fc0*/  MUFU.TANH R69, R69 ;  /* 0x0000004500457308 */ /* 0x000ea20000002400 */
[----:B---3--:R-:W-:-:S02]  /*2fd0*/  FSEL R33, R60, -INF , P2 ;  /* 0xff8000003c217808 */ /* 0x008fc40001000000 */
[----:B------:R-:W-:Y:S02]  /*2fe0*/  ISETP.GT.AND P2, PT, R3, 0x50, PT ;  /* 0x000000500300780c */ /* 0x000fe40003f44270 */
[----:B------:R-:W-:Y:S02]  /*2ff0*/  FMNMX.FTZ R5, R33, R44, !PT ;  /* 0x0000002c21057209 */ /* 0x000fe40007810000 */
[----:B------:R-:W-:Y:S01]  /*3000*/  ISETP.GT.AND P3, PT, R3, 0x51, PT ;  /* 0x000000510300780c */ /* 0x000fe20003f64270 */
[----:B------:R3:W-:Y:S01]  /*3010*/  MUFU.EX2 R159, R35 ;  /* 0x00000023009f7308 */ /* 0x0007e20000000800 */
[----:B------:R-:W-:Y:S02]  /*3020*/  FMNMX.FTZ R44, R34, R5, !PT ;  /* 0x00000005222c7209 */ /* 0x000fe40007810000 */
[----:B0-----:R-:W-:Y:S02]  /*3030*/  FSEL R36, R65, -INF , P3 ;  /* 0xff80000041247808 */ /* 0x001fe40001800000 */
[----:B------:R-:W-:-:S03]  /*3040*/  ISETP.GT.AND P3, PT, R3, 0x59, PT ;  /* 0x000000590300780c */ /* 0x000fc60003f64270 */
[----:B------:R0:W-:Y:S01]  /*3050*/  MUFU.EX2 R60, R49 ;  /* 0x00000031003c7308 */ /* 0x0001e20000000800 */
[----:B---3--:R-:W-:Y:S02]  /*3060*/  FSEL R35, R64, -INF , P2 ;  /* 0xff80000040237808 */ /* 0x008fe40001000000 */
[----:B------:R-:W-:Y:S02]  /*3070*/  ISETP.GT.AND P2, PT, R3, 0x58, PT ;  /* 0x000000580300780c */ /* 0x000fe40003f44270 */
[----:B------:R-:W-:Y:S02]  /*3080*/  FMNMX.FTZ R5, R35, R44, !PT ;  /* 0x0000002c23057209 */ /* 0x000fe40007810000 */
[----:B-1----:R-:W-:Y:S01]  /*3090*/  FSEL R3, R68, -INF , P2 ;  /* 0xff80000044037808 */ /* 0x002fe20001000000 */
[----:B------:R1:W-:Y:S01]  /*30a0*/  MUFU.EX2 R163, R38 ;  /* 0x0000002600a37308 */ /* 0x0003e20000000800 */
[----:B------:R-:W-:Y:S01]  /*30b0*/  FMNMX.FTZ R44, R36, R5, !PT ;  /* 0x00000005242c7209 */ /* 0x000fe20007810000 */
[--C-:B0-----:R-:W-:Y:S01]  /*30c0*/  FFMA.FTZ R49, R37, UR10, -R45.reuse ;  /* 0x0000000a25317c23 */ /* 0x101fe2000801082d */
[----:B--2---:R-:W-:Y:S01]  /*30d0*/  FSEL R37, R69, -INF , P3 ;  /* 0xff80000045257808 */ /* 0x004fe20001800000 */
[----:B------:R-:W-:Y:S01]  /*30e0*/  FFMA.FTZ R45, R59, UR10, -R45 ;  /* 0x0000000a3b2d7c23 */ /* 0x000fe2000801082d */
[----:B------:R-:W-:-:S03]  /*30f0*/  FMNMX.FTZ R44, R3, R44, !PT ;  /* 0x0000002c032c7209 */ /* 0x000fc60007810000 */
[----:B------:R-:W-:Y:S01]  /*3100*/  MUFU.EX2 R153, R153 ;  /* 0x0000009900997308 */ /* 0x000fe20000000800 */
[----:B------:R-:W-:-:S05]  /*3110*/  FMNMX.FTZ R44, R37, R44, !PT ;  /* 0x0000002c252c7209 */ /* 0x000fca0007810000 */
[----:B------:R-:W1:Y:S02]  /*3120*/  SHFL.BFLY PT, R5, R44, 0x2, 0x1f ;  /* 0x0c401f002c057f89 */ /* 0x000e6400000e0000 */
[----:B------:R-:W-:Y:S08]  /*3130*/  MUFU.EX2 R64, R39 ;  /* 0x0000002700407308 */ /* 0x000ff00000000800 */
[----:B------:R-:W-:Y:S08]  /*3140*/  MUFU.EX2 R165, R41 ;  /* 0x0000002900a57308 */ /* 0x000ff00000000800 */
[----:B------:R-:W-:Y:S01]  /*3150*/  MUFU.EX2 R62, R49 ;  /* 0x00000031003e7308 */ /* 0x000fe20000000800 */
[----:B-1----:R-:W-:-:S07]  /*3160*/  FMNMX.FTZ R38, R44, R5, !PT ;  /* 0x000000052c267209 */ /* 0x002fce0007810000 */
[----:B------:R-:W0:Y:S01]  /*3170*/  MUFU.EX2 R53, R53 ;  /* 0x0000003500357308 */ /* 0x000e220000000800 */
[----:B------:R-:W1:Y:S07]  /*3180*/  SHFL.BFLY PT, R5, R38, 0x1, 0x1f ;  /* 0x0c201f0026057f89 */ /* 0x000e6e00000e0000 */
[----:B------:R-:W-:Y:S08]  /*3190*/  MUFU.EX2 R40, R40 ;  /* 0x0000002800287308 */ /* 0x000ff00000000800 */
[----:B------:R-:W-:Y:S01]  /*31a0*/  MUFU.EX2 R42, R42 ;  /* 0x0000002a002a7308 */ /* 0x000fe20000000800 */
[----:B0-----:R-:W-:-:S07]  /*31b0*/  F2FP.BF16.F32.PACK_AB R161, R62, R53 ;  /* 0x000000353ea1723e */ /* 0x001fce00000010ff */
[----:B------:R-:W-:Y:S01]  /*31c0*/  MUFU.EX2 R43, R43 ;  /* 0x0000002b002b7308 */ /* 0x000fe20000000800 */
[----:B-1----:R-:W-:-:S04]  /*31d0*/  FMNMX.FTZ R5, R38, R5, !PT ;  /* 0x0000000526057209 */ /* 0x002fc80007810000 */
[C---:B------:R-:W-:Y:S01]  /*31e0*/  FSETP.NEU.FTZ.AND P2, PT, R5.reuse, -INF , PT ;  /* 0xff8000000500780b */ /* 0x040fe20003f5d000 */
[----:B------:R-:W-:Y:S02]  /*31f0*/  FMUL.FTZ R38, R5, UR10 ;  /* 0x0000000a05267c20 */ /* 0x000fe40008410000 */
[----:B------:R-:W-:Y:S03]  /*3200*/  MUFU.EX2 R46, R46 ;  /* 0x0000002e002e7308 */ /* 0x000fe60000000800 */
[----:B------:R-:W-:Y:S02]  /*3210*/  FSEL R38, R38, RZ, P2 ;  /* 0x000000ff26267208 */ /* 0x000fe40001000000 */
[----:B------:R-:W-:Y:S02]  /*3220*/  LOP3.LUT P2, RZ, R76, 0x7f, RZ, 0xc0, !PT ;  /* 0x0000007f4cff7812 */ /* 0x000fe4000784c0ff */
[----:B------:R-:W-:Y:S01]  /*3230*/  SHF.R.U32.HI R76, RZ, 0x7, R76 ;  /* 0x00000007ff4c7819 */ /* 0x000fe2000001164c */
        /* <DEDUP_REMOVED lines=12> */
[----:B------:R1:W2:Y:S01]  /*3300*/  MUFU.EX2 R39, R9 ;  /* 0x0000000900277308 */ /* 0x0002a20000000800 */
[----:B0-----:R-:W-:Y:S01]  /*3310*/  FADD.FTZ R0, R153, R48 ;  /* 0x0000003099007221 */ /* 0x001fe20000010000 */
[--C-:B------:R-:W-:Y:S01]  /*3320*/  FFMA.FTZ R26, R26, UR10, -R38.reuse ;  /* 0x0000000a1a1a7c23 */ /* 0x100fe20008010826 */
[--C-:B------:R-:W-:Y:S01]  /*3330*/  FFMA.FTZ R27, R27, UR10, -R38.reuse ;  /* 0x0000000a1b1b7c23 */ /* 0x100fe20008010826 */
[--C-:B------:R-:W-:Y:S01]  /*3340*/  FFMA.FTZ R28, R28, UR10, -R38.reuse ;  /* 0x0000000a1c1c7c23 */ /* 0x100fe20008010826 */
[--C-:B------:R-:W-:Y:S01]  /*3350*/  FFMA.FTZ R29, R29, UR10, -R38.reuse ;  /* 0x0000000a1d1d7c23 */ /* 0x100fe20008010826 */
[--C-:B------:R-:W-:Y:S01]  /*3360*/  FFMA.FTZ R30, R30, UR10, -R38.reuse ;  /* 0x0000000a1e1e7c23 */ /* 0x100fe20008010826 */
[----:B------:R-:W-:Y:S01]  /*3370*/  FFMA.FTZ R31, R31, UR10, -R38 ;  /* 0x0000000a1f1f7c23 */ /* 0x000fe20008010826 */
[----:B------:R-:W0:Y:S01]  /*3380*/  MUFU.EX2 R10, R10 ;  /* 0x0000000a000a7308 */ /* 0x000e220000000800 */
[----:B-1----:R-:W-:Y:S01]  /*3390*/  FADD.FTZ R9, R155, R0 ;  /* 0x000000009b097221 */ /* 0x002fe20000010000 */
[--C-:B------:R-:W-:Y:S01]  /*33a0*/  FFMA.FTZ R32, R32, UR10, -R38.reuse ;  /* 0x0000000a20207c23 */ /* 0x100fe20008010826 */
[--C-:B------:R-:W-:Y:S01]  /*33b0*/  FFMA.FTZ R33, R33, UR10, -R38.reuse ;  /* 0x0000000a21217c23 */ /* 0x100fe20008010826 */
[--C-:B------:R-:W-:Y:S01]  /*33c0*/  FFMA.FTZ R34, R34, UR10, -R38.reuse ;  /* 0x0000000a22227c23 */ /* 0x100fe20008010826 */
[----:B------:R-:W-:Y:S01]  /*33d0*/  FADD.FTZ R0, R52, R9 ;  /* 0x0000000934007221 */ /* 0x000fe20000010000 */
[--C-:B------:R-:W-:Y:S01]  /*33e0*/  FFMA.FTZ R35, R35, UR10, -R38.reuse ;  /* 0x0000000a23237c23 */ /* 0x100fe20008010826 */
[----:B------:R-:W-:Y:S01]  /*33f0*/  FFMA.FTZ R36, R36, UR10, -R38 ;  /* 0x0000000a24247c23 */ /* 0x000fe20008010826 */
[----:B------:R1:W3:Y:S01]  /*3400*/  MUFU.EX2 R41, R12 ;  /* 0x0000000c00297308 */ /* 0x0002e20000000800 */
[----:B------:R-:W-:Y:S01]  /*3410*/  FADD.FTZ R49, R157, R0 ;  /* 0x000000009d317221 */ /* 0x000fe20000010000 */
[----:B--2---:R-:W-:Y:S01]  /*3420*/  FADD.FTZ R9, R152, R39 ;  /* 0x0000002798097221 */ /* 0x004fe20000010000 */
[--C-:B------:R-:W-:Y:S01]  /*3430*/  FFMA.FTZ R3, R3, UR10, -R38.reuse ;  /* 0x0000000a03037c23 */ /* 0x100fe20008010826 */
[----:B------:R-:W-:Y:S01]  /*3440*/  FFMA.FTZ R37, R37, UR10, -R38 ;  /* 0x0000000a25257c23 */ /* 0x000fe20008010826 */
[----:B------:R-:W-:-:S02]  /*3450*/  F2FP.BF16.F32.PACK_AB R167, R43, R42 ;  /* 0x0000002a2ba7723e */ /* 0x000fc400000010ff */
[----:B------:R-:W-:Y:S01]  /*3460*/  F2FP.BF16.F32.PACK_AB R153, R48, R153 ;  /* 0x000000993099723e */ /* 0x000fe200000010ff */
[----:B------:R-:W2:Y:S01]  /*3470*/  MUFU.EX2 R13, R13 ;  /* 0x0000000d000d7308 */ /* 0x000ea20000000800 */
[----:B-1----:R-:W-:Y:S01]  /*3480*/  FADD.FTZ R12, R56, R49 ;  /* 0x00000031380c7221 */ /* 0x002fe20000010000 */
[----:B0-----:R-:W-:Y:S01]  /*3490*/  FADD.FTZ R0, R10, R9 ;  /* 0x000000090a007221 */ /* 0x001fe20000010000 */
[----:B------:R-:W-:Y:S02]  /*34a0*/  IADD3 R9, -R76, 0xb, RZ ;  /* 0x0000000b4c097810 */ /* 0x000fe40007ffe1ff */
[----:B------:R-:W-:Y:S01]  /*34b0*/  FADD.FTZ R49, R159, R12 ;  /* 0x0000000c9f317221 */ /* 0x000fe20000010000 */
[----:B------:R-:W-:Y:S02]  /*34c0*/  F2FP.BF16.F32.PACK_AB R155, R52, R155 ;  /* 0x0000009b349b723e */ /* 0x000fe400000010ff */
[----:B------:R-:W0:Y:S01]  /*34d0*/  MUFU.EX2 R14, R14 ;  /* 0x0000000e000e7308 */ /* 0x000e220000000800 */
[C---:B---3--:R-:W-:Y:S01]  /*34e0*/  FADD.FTZ R12, R41.reuse, R0 ;  /* 0x00000000290c7221 */ /* 0x048fe20000010000 */
[----:B------:R-:W-:Y:S01]  /*34f0*/  FADD.FTZ R44, R60, R49 ;  /* 0x000000313c2c7221 */ /* 0x000fe20000010000 */
[----:B------:R-:W-:Y:S01]  /*3500*/  @!P2 VIADD R0, R6, 0x22840 ;  /* 0x000228400600a836 */ /* 0x000fe20000000000 */
[----:B------:R-:W-:-:S02]  /*3510*/  F2FP.BF16.F32.PACK_AB R154, R41, R10 ;  /* 0x0000000a299a723e */ /* 0x000fc400000010ff */
[----:B------:R-:W-:Y:S01]  /*3520*/  FADD.FTZ R57, R53, R44 ;  /* 0x0000002c35397221 */ /* 0x000fe20000010000 */
[----:B------:R-:W-:Y:S01]  /*3530*/  F2FP.BF16.F32.PACK_AB R157, R56, R157 ;  /* 0x0000009d389d723e */ /* 0x000fe200000010ff */
[----:B------:R-:W1:Y:S01]  /*3540*/  MUFU.EX2 R15, R15 ;  /* 0x0000000f000f7308 */ /* 0x000e620000000800 */
[----:B--2---:R-:W-:Y:S01]  /*3550*/  FADD.FTZ R49, R13, R12 ;  /* 0x0000000c0d317221 */ /* 0x004fe20000010000 */
[----:B------:R-:W-:Y:S01]  /*3560*/  FADD.FTZ R44, R62, R57 ;  /* 0x000000393e2c7221 */ /* 0x000fe20000010000 */
[----:B------:R-:W-:Y:S01]  /*3570*/  @!P2 PRMT R0, RZ, 0x654, R0 ;  /* 0x00000654ff00a816 */ /* 0x000fe20000000000 */
[----:B------:R2:W-:Y:S06]  /*3580*/  BAR.ARV R9, 0x100 ;  /* 0x000400090000751d */ /* 0x0005ec0000002000 */
[----:B------:R-:W3:Y:S01]  /*3590*/  MUFU.EX2 R20, R20 ;  /* 0x0000001400147308 */ /* 0x000ee20000000800 */
[----:B0-----:R-:W-:Y:S01]  /*35a0*/  FADD.FTZ R12, R14, R49 ;  /* 0x000000310e0c7221 */ /* 0x001fe20000010000 */
[----:B------:R-:W-:Y:S01]  /*35b0*/  FADD.FTZ R57, R163, R44 ;  /* 0x0000002ca3397221 */ /* 0x000fe20000010000 */
[----:B------:R0:W-:Y:S01]  /*35c0*/  @!P2 SYNCS.ARRIVE.TRANS64.RED.A1T0 RZ, [R0+URZ], RZ ;  /* 0x000000ff00ffa9a7 */ /* 0x0001e2000810043f */
[----:B------:R-:W-:-:S02]  /*35d0*/  F2FP.BF16.F32.PACK_AB R159, R60, R159 ;  /* 0x0000009f3c9f723e */ /* 0x000fc400000010ff */
[C---:B------:R-:W-:Y:S01]  /*35e0*/  FADD.FTZ R57, R64.reuse, R57 ;  /* 0x0000003940397221 */ /* 0x040fe20000010000 */
[----:B-1----:R-:W-:Y:S01]  /*35f0*/  FADD.FTZ R49, R15, R12 ;  /* 0x0000000c0f317221 */ /* 0x002fe20000010000 */
[----:B------:R-:W1:Y:S01]  /*3600*/  MUFU.EX2 R21, R21 ;  /* 0x0000001500157308 */ /* 0x000e620000000800 */
[----:B------:R-:W-:Y:S02]  /*3610*/  F2FP.BF16.F32.PACK_AB R163, R64, R163 ;  /* 0x000000a340a3723e */ /* 0x000fe400000010ff */
[----:B------:R-:W-:Y:S02]  /*3620*/  F2FP.BF16.F32.PACK_AB R152, R39, R152 ;  /* 0x000000982798723e */ /* 0x000fe400000010ff */
[----:B------:R-:W-:-:S03]  /*3630*/  F2FP.BF16.F32.PACK_AB R156, R14, R13 ;  /* 0x0000000d0e9c723e */ /* 0x000fc600000010ff */
[----:B------:R-:W0:Y:S01]  /*3640*/  MUFU.EX2 R24, R24 ;  /* 0x0000001800187308 */ /* 0x000e220000000800 */
[C---:B---3--:R-:W-:Y:S01]  /*3650*/  FADD.FTZ R12, R20.reuse, R49 ;  /* 0x00000031140c7221 */ /* 0x048fe20000010000 */
[----:B------:R-:W-:-:S06]  /*3660*/  F2FP.BF16.F32.PACK_AB R158, R20, R15 ;  /* 0x0000000f149e723e */ /* 0x000fcc00000010ff */
[----:B------:R-:W3:Y:S01]  /*3670*/  MUFU.EX2 R25, R25 ;  /* 0x0000001900197308 */ /* 0x000ee20000000800 */
[----:B-1----:R-:W-:Y:S01]  /*3680*/  FADD.FTZ R49, R21, R12 ;  /* 0x0000000c15317221 */ /* 0x002fe20000010000 */
[----:B------:R-:W-:-:S04]  /*3690*/  FADD.FTZ R12, R40, R57 ;  /* 0x00000039280c7221 */ /* 0x000fc80000010000 */
[C---:B------:R-:W-:Y:S01]  /*36a0*/  FADD.FTZ R57, R165.reuse, R12 ;  /* 0x0000000ca5397221 */ /* 0x040fe20000010000 */
[----:B------:R-:W-:Y:S01]  /*36b0*/  F2FP.BF16.F32.PACK_AB R165, R165, R40 ;  /* 0x00000028a5a5723e */ /* 0x000fe200000010ff */
[----:B------:R-:W1:Y:S01]  /*36c0*/  MUFU.EX2 R26, R26 ;  /* 0x0000001a001a7308 */ /* 0x000e620000000800 */
[----:B0-----:R-:W-:Y:S01]  /*36d0*/  FADD.FTZ R0, R24, R49 ;  /* 0x0000003118007221 */ /* 0x001fe20000010000 */
[----:B------:R-:W-:Y:S01]  /*36e0*/  FADD.FTZ R12, R42, R57 ;  /* 0x000000392a0c7221 */ /* 0x000fe20000010000 */
[----:B------:R-:W-:-:S03]  /*36f0*/  F2FP.BF16.F32.PACK_AB R160, R24, R21 ;  /* 0x0000001518a0723e */ /* 0x000fc600000010ff */
[----:B------:R-:W-:Y:S02]  /*3700*/  FADD.FTZ R57, R43, R12 ;  /* 0x0000000c2b397221 */ /* 0x000fe40000010000 */
[----:B------:R-:W0:Y:S01]  /*3710*/  MUFU.EX2 R27, R27 ;  /* 0x0000001b001b7308 */ /* 0x000e220000000800 */
[----:B---3--:R-:W-:Y:S01]  /*3720*/  FADD.FTZ R49, R25, R0 ;  /* 0x0000000019317221 */ /* 0x008fe20000010000 */
[----:B------:R-:W-:-:S06]  /*3730*/  FADD.FTZ R12, R46, R57 ;  /* 0x000000392e0c7221 */ /* 0x000fcc0000010000 */
[----:B------:R-:W3:Y:S01]  /*3740*/  MUFU.EX2 R28, R28 ;  /* 0x0000001c001c7308 */ /* 0x000ee20000000800 */
[C---:B-1----:R-:W-:Y:S01]  /*3750*/  FADD.FTZ R0, R26.reuse, R49 ;  /* 0x000000311a007221 */ /* 0x042fe20000010000 */
[----:B------:R-:W-:-:S06]  /*3760*/  F2FP.BF16.F32.PACK_AB R162, R26, R25 ;  /* 0x000000191aa2723e */ /* 0x000fcc00000010ff */
[----:B------:R-:W1:Y:S01]  /*3770*/  MUFU.EX2 R29, R29 ;  /* 0x0000001d001d7308 */ /* 0x000e620000000800 */
[----:B0-----:R-:W-:-:S07]  /*3780*/  FADD.FTZ R49, R27, R0 ;  /* 0x000000001b317221 */ /* 0x001fce0000010000 */
[----:B------:R-:W0:Y:S01]  /*3790*/  MUFU.EX2 R47, R47 ;  /* 0x0000002f002f7308 */ /* 0x000e220000000800 */
[C---:B---3--:R-:W-:Y:S01]  /*37a0*/  FADD.FTZ R0, R28.reuse, R49 ;  /* 0x000000311c007221 */ /* 0x048fe20000010000 */
[----:B------:R-:W-:-:S06]  /*37b0*/  F2FP.BF16.F32.PACK_AB R164, R28, R27 ;  /* 0x0000001b1ca4723e */ /* 0x000fcc00000010ff */
[----:B------:R-:W3:Y:S01]  /*37c0*/  MUFU.EX2 R30, R30 ;  /* 0x0000001e001e7308 */ /* 0x000ee20000000800 */
[----:B-1----:R-:W-:-:S07]  /*37d0*/  FADD.FTZ R49, R29, R0 ;  /* 0x000000001d317221 */ /* 0x002fce0000010000 */
[----:B------:R-:W1:Y:S01]  /*37e0*/  MUFU.EX2 R50, R50 ;  /* 0x0000003200327308 */ /* 0x000e620000000800 */
[C---:B0-----:R-:W-:Y:S01]  /*37f0*/  FADD.FTZ R57, R47.reuse, R12 ;  /* 0x0000000c2f397221 */ /* 0x041fe20000010000 */
[----:B------:R-:W-:-:S06]  /*3800*/  F2FP.BF16.F32.PACK_AB R169, R47, R46 ;  /* 0x0000002e2fa9723e */ /* 0x000fcc00000010ff */
[----:B------:R-:W0:Y:S01]  /*3810*/  MUFU.EX2 R31, R31 ;  /* 0x0000001f001f7308 */ /* 0x000e220000000800 */
[C---:B---3--:R-:W-:Y:S01]  /*3820*/  FADD.FTZ R0, R30.reuse, R49 ;  /* 0x000000311e007221 */ /* 0x048fe20000010000 */
[----:B------:R-:W-:-:S06]  /*3830*/  F2FP.BF16.F32.PACK_AB R166, R30, R29 ;  /* 0x0000001d1ea6723e */ /* 0x000fcc00000010ff */
[----:B------:R-:W3:Y:S01]  /*3840*/  MUFU.EX2 R51, R51 ;  /* 0x0000003300337308 */ /* 0x000ee20000000800 */
[----:B-1----:R-:W-:-:S07]  /*3850*/  FADD.FTZ R12, R50, R57 ;  /* 0x00000039320c7221 */ /* 0x002fce0000010000 */
[----:B------:R-:W1:Y:S01]  /*3860*/  MUFU.EX2 R32, R32 ;  /* 0x0000002000207308 */ /* 0x000e620000000800 */
[----:B0-----:R-:W-:-:S07]  /*3870*/  FADD.FTZ R49, R31, R0 ;  /* 0x000000001f317221 */ /* 0x001fce0000010000 */
[----:B------:R-:W0:Y:S01]  /*3880*/  MUFU.EX2 R54, R54 ;  /* 0x0000003600367308 */ /* 0x000e220000000800 */
[C---:B---3--:R-:W-:Y:S01]  /*3890*/  FADD.FTZ R53, R51.reuse, R12 ;  /* 0x0000000c33357221 */ /* 0x048fe20000010000 */
[----:B------:R-:W-:-:S06]  /*38a0*/  F2FP.BF16.F32.PACK_AB R171, R51, R50 ;  /* 0x0000003233ab723e */ /* 0x000fcc00000010ff */
[----:B------:R-:W3:Y:S01]  /*38b0*/  MUFU.EX2 R33, R33 ;  /* 0x0000002100217308 */ /* 0x000ee20000000800 */
[C---:B-1----:R-:W-:Y:S01]  /*38c0*/  FADD.FTZ R0, R32.reuse, R49 ;  /* 0x0000003120007221 */ /* 0x042fe20000010000 */
[----:B------:R-:W-:-:S06]  /*38d0*/  F2FP.BF16.F32.PACK_AB R168, R32, R31 ;  /* 0x0000001f20a8723e */ /* 0x000fcc00000010ff */
[----:B------:R-:W1:Y:S01]  /*38e0*/  MUFU.EX2 R55, R55 ;  /* 0x0000003700377308 */ /* 0x000e620000000800 */
[----:B0-----:R-:W-:-:S07]  /*38f0*/  FADD.FTZ R12, R54, R53 ;  /* 0x00000035360c7221 */ /* 0x001fce0000010000 */
[----:B------:R-:W0:Y:S01]  /*3900*/  MUFU.EX2 R34, R34 ;  /* 0x0000002200227308 */ /* 0x000e220000000800 */
[----:B---3--:R-:W-:-:S07]  /*3910*/  FADD.FTZ R43, R33, R0 ;  /* 0x00000000212b7221 */ /* 0x008fce0000010000 */
[----:B------:R-:W-:Y:S01]  /*3920*/  MUFU.EX2 R35, R35 ;  /* 0x0000002300237308 */ /* 0x000fe20000000800 */
[C---:B-1----:R-:W-:Y:S01]  /*3930*/  FADD.FTZ R49, R55.reuse, R12 ;  /* 0x0000000c37317221 */ /* 0x042fe20000010000 */
[----:B------:R-:W-:-:S06]  /*3940*/  F2FP.BF16.F32.PACK_AB R173, R55, R54 ;  /* 0x0000003637ad723e */ /* 0x000fcc00000010ff */
[----:B------:R-:W1:Y:S01]  /*3950*/  MUFU.EX2 R36, R36 ;  /* 0x0000002400247308 */ /* 0x000e620000000800 */
[C---:B0-----:R-:W-:Y:S01]  /*3960*/  FADD.FTZ R12, R34.reuse, R43 ;  /* 0x0000002b220c7221 */ /* 0x041fe20000010000 */
[----:B------:R-:W-:-:S06]  /*3970*/  F2FP.BF16.F32.PACK_AB R170, R34, R33 ;  /* 0x0000002122aa723e */ /* 0x000fcc00000010ff */
[----:B------:R-:W0:Y:S08]  /*3980*/  MUFU.EX2 R58, R58 ;  /* 0x0000003a003a7308 */ /* 0x000e300000000800 */
[----:B------:R3:W4:Y:S01]  /*3990*/  MUFU.EX2 R174, R3 ;  /* 0x0000000300ae7308 */ /* 0x0007220000000800 */
[----:B-1----:R-:W-:-:S07]  /*39a0*/  F2FP.BF16.F32.PACK_AB R172, R36, R35 ;  /* 0x0000002324ac723e */ /* 0x002fce00000010ff */
[----:B------:R-:W1:Y:S01]  /*39b0*/  MUFU.EX2 R45, R45 ;  /* 0x0000002d002d7308 */ /* 0x000e620000000800 */
[----:B---3--:R-:W-:Y:S01]  /*39c0*/  FADD.FTZ R3, R35, R12 ;  /* 0x0000000c23037221 */ /* 0x008fe20000010000 */
[----:B0-----:R-:W-:-:S03]  /*39d0*/  FADD.FTZ R0, R58, R49 ;  /* 0x000000313a007221 */ /* 0x001fc60000010000 */
[----:B------:R-:W-:-:S03]  /*39e0*/  FADD.FTZ R3, R36, R3 ;  /* 0x0000000324037221 */ /* 0x000fc60000010000 */
[----:B------:R-:W0:Y:S01]  /*39f0*/  MUFU.EX2 R37, R37 ;  /* 0x0000002500257308 */ /* 0x000e220000000800 */
[----:B----4-:R-:W-:Y:S01]  /*3a00*/  FADD.FTZ R10, R174, R3 ;  /* 0x00000003ae0a7221 */ /* 0x010fe20000010000 */
[C---:B-1----:R-:W-:Y:S01]  /*3a10*/  FADD.FTZ R0, R45.reuse, R0 ;  /* 0x000000002d007221 */ /* 0x042fe20000010000 */
[----:B------:R-:W-:Y:S02]  /*3a20*/  F2FP.BF16.F32.PACK_AB R175, R45, R58 ;  /* 0x0000003a2daf723e */ /* 0x000fe400000010ff */
[C---:B0-----:R-:W-:Y:S01]  /*3a30*/  FADD.FTZ R3, R37.reuse, R10 ;  /* 0x0000000a25037221 */ /* 0x041fe20000010000 */
[----:B------:R-:W-:Y:S01]  /*3a40*/  F2FP.BF16.F32.PACK_AB R174, R37, R174 ;  /* 0x000000ae25ae723e */ /* 0x000fe200000010ff */
[----:B--2---:R-:W-:Y:S06]  /*3a50*/  @!P0 BRA `(.L_x_4602) ;  /* 0x0000000000048947 */ /* 0x004fec0003800000 */
[----:B------:R-:W-:Y:S01]  /*3a60*/  BPT.TRAP 0x1 ;  /* 0x000000040000795c */ /* 0x000fe20000300000 */
.L_x_4602:
[----:B------:R0:W1:Y:S01]  /*3a70*/  SYNCS.PHASECHK.TRANS64.TRYWAIT P3, [R6+URZ+0x22850], R11 ;  /* 0x0228500b060075a7 */ /* 0x000062000806017f */
[----:B------:R-:W-:Y:S05]  /*3a80*/  @!P0 BRA `(.L_x_4603) ;  /* 0x0000000000048947 */ /* 0x000fea0003800000 */
[----:B------:R-:W-:Y:S01]  /*3a90*/  BPT.TRAP 0x1 ;  /* 0x000000040000795c */ /* 0x000fe20000300000 */
.L_x_4603:
[----:B-1----:R-:W-:Y:S05]  /*3aa0*/  @P3 BRA `(.L_x_4604) ;  /* 0x0000000000083947 */ /* 0x002fea0003800000 */
[----:B------:R-:W1:Y:S02]  /*3ab0*/  SYNCS.PHASECHK.TRANS64.TRYWAIT P3, [R6+URZ+0x22850], R11 ;  /* 0x0228500b060075a7 */ /* 0x000e64000806017f */
[----:B-1----:R-:W-:Y:S05]  /*3ac0*/  @!P3 BRA `(.L_x_4605) ;  /* 0x000000ec0098b947 */ /* 0x002fea0003800000 */
.L_x_4604:
[----:B------:R-:W-:Y:S01]  /*3ad0*/  R2UR UR6, R7 ;  /* 0x00000000070672ca */ /* 0x000fe200000e0000 */
[----:B------:R2:W-:Y:S01]  /*3ae0*/  BAR.SYNC.DEFER_BLOCKING R8, 0x100 ;  /* 0x000400080000751d */ /* 0x0005e20000010000 */
[----:B------:R-:W-:Y:S01]  /*3af0*/  UIADD3 UR23, UR49, -0x2, URZ ;  /* 0xfffffffe31177890 */ /* 0x000fe2000fffe03f */
[----:B01----:R-:W-:-:S04]  /*3b00*/  @!P2 VIADD R6, R6, 0x22860 ;  /* 0x000228600606a836 */ /* 0x003fc80000000000 */
        /* <DEDUP_REMOVED lines=45> */
[----:B------:R-:W-:-:S04]  /*3de0*/  UIADD3 UR6, UR11, UR42, -UR44 ;  /* 0x0000002a0b067290 */ /* 0x000fc8000fffe82c */
        /* <DEDUP_REMOVED lines=13> */
[----:B------:R-:W-:-:S06]  /*3ec0*/  ULDC UR24, c[0x0][0x988] ;  /* 0x0002620000187ab9 */ /* 0x000fcc0000000800 */
.L_x_4615:
[----:B------:R-:W-:-:S04]  /*3ed0*/  UIADD3 UR37, UR37, 0x1, URZ ;  /* 0x0000000125257890 */ /* 0x000fc8000fffe03f */
[----:B------:R-:W-:-:S04]  /*3ee0*/  UISETP.NE.AND UP1, UPT, UR37, 0x2, UPT ;  /* 0x000000022500788c */ /* 0x000fc8000bf25270 */
[----:B------:R-:W-:Y:S02]  /*3ef0*/  USEL UR6, URZ, 0x1, UP1 ;  /* 0x000000013f067887 */ /* 0x000fe40008800000 */
[----:B------:R-:W-:Y:S02]  /*3f00*/  USEL UR37, UR37, URZ, UP1 ;  /* 0x0000003f25257287 */ /* 0x000fe40008800000 */
[----:B------:R-:W-:Y:S01]  /*3f10*/  ULOP3.LUT UR38, UR38, UR6, URZ, 0x3c, !UPT ;  /* 0x0000000626267292 */ /* 0x000fe2000f8e3c3f */
[----:B0-----:R-:W-:Y:S11]  /*3f20*/  @!P0 BRA `(.L_x_4607) ;  /* 0x0000000000048947 */ /* 0x001ff60003800000 */
[----:B------:R-:W-:Y:S01]  /*3f30*/  BPT.TRAP 0x1 ;  /* 0x000000040000795c */ /* 0x000fe20000300000 */
.L_x_4607:
        /* <DEDUP_REMOVED lines=9> */
.L_x_4608:
[----:B-1----:R-:W-:Y:S05]  /*3fd0*/  @P3 BRA `(.L_x_4609) ;  /* 0x0000000000083947 */ /* 0x002fea0003800000 */
[----:B------:R-:W1:Y:S02]  /*3fe0*/  SYNCS.PHASECHK.TRANS64.TRYWAIT P3, [UR26+0x22830], R6 ;  /* 0x02283006ff0075a7 */ /* 0x000e64000806015a */
[----:B-1----:R-:W-:Y:S05]  /*3ff0*/  @!P3 BRA `(.L_x_4610) ;  /* 0x000000e80060b947 */ /* 0x002fea0003800000 */
.L_x_4609:
        /* <DEDUP_REMOVED lines=11> */
[----:B------:R-:W-:Y:S01]  /*40b0*/  UMOV UR15, 0x40000040 ;  /* 0x40000040000f7882 */ /* 0x000fe20000000000 */
[----:B--2---:R-:W-:Y:S01]  /*40c0*/  SHF.R.U32.HI R216, RZ, 0x7, R216 ;  /* 0x00000007ffd87819 */ /* 0x004fe200000116d8 */
[----:B------:R-:W-:-:S02]  /*40d0*/  WARPGROUP.DEPBAR.LE gsb0, 0x0 ;  /* 0x00008000000079c5 */ /* 0x000fc40000010000 */
[----:B------:R-:W-:-:S06]  /*40e0*/  WARPGROUP.ARRIVE ;  /* 0x00000000000079c5 */ /* 0x000fcc0000000000 */
[----:B------:R-:W-:Y:S01]  /*40f0*/  HGMMA.64x96x16.F32.BF16 R152, gdesc[UR4], R152, gsb0 ;  /* 0x01600000049879f0 */ /* 0x000fe20008001898 */
[----:B------:R-:W-:Y:S02]  /*4100*/  @UP0 ULDC UR6, c[0x0][0x44c] ;  /* 0x0001130000060ab9 */ /* 0x000fe40000000800 */
[----:B-1----:R-:W-:Y:S01]  /*4110*/  @P1 IMAD.HI.U32 R5, R4, UR6, RZ ;  /* 0x0000000604051c27 */ /* 0x002fe2000f8e00ff */
[----:B------:R-:W-:-:S04]  /*4120*/  @UP0 ULDC UR6, c[0x0][0x450] ;  /* 0x0001140000060ab9 */ /* 0x000fc80000000800 */
[----:B------:R-:W-:Y:S01]  /*4130*/  @P1 SHF.R.U32.HI R4, RZ, UR6, R5 ;  /* 0x00000006ff041c19 */ /* 0x000fe20008011605 */
[----:B------:R-:W-:Y:S01]  /*4140*/  UMOV UR6, 0x1 ;  /* 0x0000000100067882 */ /* 0x000fe20000000000 */
[----:B------:R-:W-:Y:S01]  /*4150*/  IMAD.U32 R5, RZ, RZ, UR44 ;  /* 0x0000002cff057e24 */ /* 0x000fe2000f8e00ff */
[----:B------:R-:W-:Y:S02]  /*4160*/  UIMAD UR6, UR23, -0x60, UR6 ;  /* 0xffffffa0170678a4 */ /* 0x000fe4000f8e0206 */
[----:B------:R-:W1:Y:S01]  /*4170*/  SHFL.IDX PT, R9, R4, 0x1, 0x1c1f ;  /* 0x003c1f0004097f89 */ /* 0x000e6200000e0000 */
        /* <DEDUP_REMOVED lines=14> */
[----:B------:R-:W-:Y:S01]  /*4260*/  IMAD R162, R17, R162, UR6 ;  /* 0x0000000611a27e24 */ /* 0x000fe2000f8e02a2 */
[----:B------:R-:W2:Y:S01]  /*4270*/  MUFU.TANH R154, R154 ;  /* 0x0000009a009a7308 */ /* 0x000ea20000002400 */
[----:B------:R-:W-:Y:S01]  /*4280*/  FMUL.FTZ R213, R152, UR25 ;  /* 0x0000001998d57c20 */ /* 0x000fe20008410000 */
[----:B------:R-:W-:Y:S01]  /*4290*/  FMUL.FTZ R211, R160, UR25 ;  /* 0x00000019a0d37c20 */ /* 0x000fe20008410000 */
[----:B------:R-:W-:Y:S01]  /*42a0*/  FMUL.FTZ R160, R169, UR25 ;  /* 0x00000019a9a07c20 */ /* 0x000fe20008410000 */
[----:B------:R-:W-:Y:S01]  /*42b0*/  IADD3 R162, -R5, UR42, R162 ;  /* 0x0000002a05a27c10 */ /* 0x000fe2000fffe1a2 */
[----:B------:R-:W-:Y:S01]  /*42c0*/  FMUL.FTZ R169, R163, UR25 ;  /* 0x00000019a3a97c20 */ /* 0x000fe20008410000 */
[----:B------:R-:W-:Y:S01]  /*42d0*/  FMUL.FTZ R210, R161, UR25 ;  /* 0x00000019a1d27c20 */ /* 0x000fe20008410000 */
[----:B------:R-:W-:Y:S01]  /*42e0*/  FMUL.FTZ R161, R165, UR25 ;  /* 0x00000019a5a17c20 */ /* 0x000fe20008410000 */
[----:B------:R3:W4:Y:S01]  /*42f0*/  MUFU.TANH R11, R155 ;  /* 0x0000009b000b7308 */ /* 0x0007220000002400 */
[----:B-1----:R-:W-:-:S02]  /*4300*/  IMAD.IADD R152, R162, 0x1, R9 ;  /* 0x00000001a2987824 */ /* 0x002fc400078e0209 */
[----:B------:R-:W-:Y:S01]  /*4310*/  FMUL.FTZ R165, R166, UR25 ;  /* 0x00000019a6a57c20 */ /* 0x000fe20008410000 */
[----:B------:R-:W-:Y:S01]  /*4320*/  FMUL.FTZ R163, R167, UR25 ;  /* 0x00000019a7a37c20 */ /* 0x000fe20008410000 */
[----:B------:R-:W-:Y:S01]  /*4330*/  FMUL.FTZ R5, R179, UR25 ;  /* 0x00000019b3057c20 */ /* 0x000fe20008410000 */
[----:B------:R-:W-:Y:S01]  /*4340*/  FMUL.FTZ R214, R156, UR25 ;  /* 0x000000199cd67c20 */ /* 0x000fe20008410000 */
[C---:B------:R-:W-:Y:S01]  /*4350*/  ISETP.GT.AND P3, PT, R152.reuse, RZ, PT ;  /* 0x000000ff9800720c */ /* 0x040fe20003f64270 */
[----:B------:R-:W-:Y:S01]  /*4360*/  FMUL.FTZ R156, R171, UR25 ;  /* 0x00000019ab9c7c20 */ /* 0x000fe20008410000 */
[----:B------:R1:W5:Y:S01]  /*4370*/  MUFU.TANH R15, R158 ;  /* 0x0000009e000f7308 */ /* 0x0003620000002400 */
[----:B------:R-:W-:Y:S01]  /*4380*/  ISETP.GT.AND P4, PT, R152, 0x1, PT ;  /* 0x000000019800780c */ /* 0x000fe20003f84270 */
[----:B------:R-:W-:Y:S01]  /*4390*/  FMUL.FTZ R12, R175, UR25 ;  /* 0x00000019af0c7c20 */ /* 0x000fe20008410000 */
[----:B--2---:R-:W-:Y:S01]  /*43a0*/  FSEL R159, R154, -INF , P3 ;  /* 0xff8000009a9f7808 */ /* 0x004fe20001800000 */
[----:B---3--:R-:W-:Y:S01]  /*43b0*/  FMUL.FTZ R155, R174, UR25 ;  /* 0x00000019ae9b7c20 */ /* 0x008fe20008410000 */
[----:B------:R-:W-:Y:S01]  /*43c0*/  ISETP.GT.AND P3, PT, R152, 0x8, PT ;  /* 0x000000089800780c */ /* 0x000fe20003f64270 */
[----:B------:R-:W-:Y:S01]  /*43d0*/  FMUL.FTZ R10, R178, UR25 ;  /* 0x00000019b20a7c20 */ /* 0x000fe20008410000 */
[----:B------:R-:W-:Y:S01]  /*43e0*/  FMNMX.FTZ R20, R159, R7, !PT ;  /* 0x000000079f147209 */ /* 0x000fe20007810000 */
[----:B------:R-:W2:Y:S01]  /*43f0*/  MUFU.TANH R14, R14 ;  /* 0x0000000e000e7308 */ /* 0x000ea20000002400 */
[----:B----4-:R-:W-:Y:S01]  /*4400*/  FSEL R167, R11, -INF , P4 ;  /* 0xff8000000ba77808 */ /* 0x010fe20002000000 */
[----:B-1----:R-:W-:Y:S01]  /*4410*/  FMUL.FTZ R158, R170, UR25 ;  /* 0x00000019aa9e7c20 */ /* 0x002fe20008410000 */
[----:B------:R-:W-:Y:S01]  /*4420*/  ISETP.GT.AND P4, PT, R152, 0x9, PT ;  /* 0x000000099800780c */ /* 0x000fe20003f84270 */
[----:B------:R-:W-:Y:S01]  /*4430*/  FMUL.FTZ R9, R182, UR25 ;  /* 0x00000019b6097c20 */ /* 0x000fe20008410000 */
[----:B------:R-:W-:Y:S01]  /*4440*/  FMNMX.FTZ R20, R167, R20, !PT ;  /* 0x00000014a7147209 */ /* 0x000fe20007810000 */
[----:B------:R-:W-:Y:S01]  /*4450*/  FMUL.FTZ R11, R183, UR25 ;  /* 0x00000019b70b7c20 */ /* 0x000fe20008410000 */
[----:B------:R-:W-:Y:S01]  /*4460*/  FMUL.FTZ R186, R186, UR25 ;  /* 0x00000019baba7c20 */ /* 0x000fe20008410000 */
[----:B------:R-:W1:Y:S01]  /*4470*/  MUFU.TANH R13, R13 ;  /* 0x0000000d000d7308 */ /* 0x000e620000002400 */
        /* <DEDUP_REMOVED lines=40> */
[----:B-1----:R-:W-:-:S02]  /*4700*/  FSEL R163, R163, -INF , P4 ;  /* 0xff800000a3a37808 */ /* 0x002fc40002000000 */
[----:B------:R-:W-:Y:S02]  /*4710*/  ISETP.GT.AND P4, PT, R152, 0x21, PT ;  /* 0x000000219800780c */ /* 0x000fe40003f84270 */
[----:B------:R-:W-:-:S03]  /*4720*/  FMNMX.FTZ R13, R163, R20, !PT ;  /* 0x00000014a30d7209 */ /* 0x000fc60007810000 */
[----:B------:R-:W1:Y:S01]  /*4730*/  MUFU.TANH R155, R155 ;  /* 0x0000009b009b7308 */ /* 0x000e620000002400 */
[----:B---3--:R-:W-:Y:S02]  /*4740*/  FSEL R158, R158, -INF , P3 ;  /* 0xff8000009e9e7808 */ /* 0x008fe40001800000 */
[----:B------:R-:W-:Y:S02]  /*4750*/  ISETP.GT.AND P3, PT, R152, 0x28, PT ;  /* 0x000000289800780c */ /* 0x000fe40003f64270 */
[----:B------:R-:W-:-:S03]  /*4760*/  FMNMX.FTZ R13, R158, R13, !PT ;  /* 0x0000000d9e0d7209 */ /* 0x000fc60007810000 */
[----:B------:R-:W3:Y:S01]  /*4770*/  MUFU.TANH R12, R12 ;  /* 0x0000000c000c7308 */ /* 0x000ee20000002400 */
[----:B--2---:R-:W-:Y:S02]  /*4780*/  FSEL R156, R156, -INF , P4 ;  /* 0xff8000009c9c7808 */ /* 0x004fe40002000000 */
[----:B------:R-:W-:Y:S02]  /*4790*/  ISETP.GT.AND P4, PT, R152, 0x29, PT ;  /* 0x000000299800780c */ /* 0x000fe40003f84270 */
[----:B------:R-:W-:-:S03]  /*47a0*/  FMNMX.FTZ R14, R156, R13, !PT ;  /* 0x0000000d9c0e7209 */ /* 0x000fc60007810000 */
[----:B------:R-:W2:Y:S01]  /*47b0*/  MUFU.TANH R10, R10 ;  /* 0x0000000a000a7308 */ /* 0x000ea20000002400 */
[----:B-1----:R-:W-:Y:S02]  /*47c0*/  FSEL R155, R155, -INF , P3 ;  /* 0xff8000009b9b7808 */ /* 0x002fe40001800000 */
        /* <DEDUP_REMOVED lines=23> */
[----:B-1----:R-:W-:Y:S01]  /*4940*/  FSEL R14, R186, -INF , P3 ;  /* 0xff800000ba0e7808 */ /* 0x002fe20001800000 */
[----:B------:R-:W-:Y:S01]  /*4950*/  FMUL.FTZ R186, R196, UR25 ;  /* 0x00000019c4ba7c20 */ /* 0x000fe20008410000 */
[----:B------:R-:W-:Y:S02]  /*4960*/  ISETP.GT.AND P3, PT, R152, 0x48, PT ;  /* 0x000000489800780c */ /* 0x000fe40003f64270 */
[----:B------:R-:W-:-:S03]  /*4970*/  FMNMX.FTZ R20, R14, R15, !PT ;  /* 0x0000000f0e147209 */ /* 0x000fc60007810000 */
[----:B------:R-:W1:Y:S01]  /*4980*/  MUFU.TANH R191, R191 ;  /* 0x000000bf00bf7308 */ /* 0x000e620000002400 */
[----:B---3--:R-:W-:Y:S01]  /*4990*/  FSEL R13, R187, -INF , P4 ;  /* 0xff800000bb0d7808 */ /* 0x008fe20002000000 */
[----:B------:R-:W-:Y:S01]  /*49a0*/  FMUL.FTZ R187, R197, UR25 ;  /* 0x00000019c5bb7c20 */ /* 0x000fe20008410000 */
        /* <DEDUP_REMOVED lines=19> */
[----:B-1----:R-:W-:-:S04]  /*4ae0*/  FSEL R152, R198, -INF , P3 ;  /* 0xff800000c6987808 */ /* 0x002fc80001800000 */
[----:B------:R-:W-:Y:S01]  /*4af0*/  FMNMX.FTZ R166, R152, R173, !PT ;  /* 0x000000ad98a67209 */ /* 0x000fe20007810000 */
[----:B------:R-:W-:Y:S01]  /*4b00*/  FMUL.FTZ R173, R176, UR25 ;  /* 0x00000019b0ad7c20 */ /* 0x000fe20008410000 */
[----:B------:R-:W-:Y:S01]  /*4b10*/  FMUL.FTZ R176, R180, UR25 ;  /* 0x00000019b4b07c20 */ /* 0x000fe20008410000 */
[----:B------:R-:W1:Y:S01]  /*4b20*/  MUFU.TANH R215, R215 ;  /* 0x000000d700d77308 */ /* 0x000e620000002400 */
[----:B---3--:R-:W-:Y:S01]  /*4b30*/  FSEL R153, R199, -INF , P4 ;  /* 0xff800000c7997808 */ /* 0x008fe20002000000 */
[----:B------:R-:W-:Y:S01]  /*4b40*/  FMUL.FTZ R180, R188, UR25 ;  /* 0x00000019bcb47c20 */ /* 0x000fe20008410000 */
[----:B------:R-:W-:Y:S02]  /*4b50*/  IMAD.U32 R199, RZ, RZ, UR26 ;  /* 0x0000001affc77e24 */ /* 0x000fe4000f8e00ff */
[----:B------:R-:W-:-:S03]  /*4b60*/  FMNMX.FTZ R166, R153, R166, !PT ;  /* 0x000000a699a67209 */ /* 0x000fc60007810000 */
[----:B------:R-:W3:Y:S02]  /*4b70*/  MUFU.TANH R214, R214 ;  /* 0x000000d600d67308 */ /* 0x000ee40000002400 */
[----:B------:R-:W4:Y:S06]  /*4b80*/  SHFL.BFLY PT, R183, R166, 0x2, 0x1f ;  /* 0x0c401f00a6b77f89 */ /* 0x000f2c00000e0000 */
[----:B------:R-:W5:Y:S08]  /*4b90*/  MUFU.TANH R212, R212 ;  /* 0x000000d400d47308 */ /* 0x000f700000002400 */
[----:B------:R-:W0:Y:S08]  /*4ba0*/  MUFU.TANH R211, R211 ;  /* 0x000000d300d37308 */ /* 0x000e300000002400 */
[----:B------:R-:W0:Y:S01]  /*4bb0*/  MUFU.TANH R210, R210 ;  /* 0x000000d200d27308 */ /* 0x000e220000002400 */
[----:B----4-:R-:W-:-:S02]  /*4bc0*/  FMNMX.FTZ R168, R166, R183, !PT ;  /* 0x000000b7a6a87209 */ /* 0x010fc40007810000 */
[----:B------:R-:W4:Y:S04]  /*4bd0*/  SHFL.IDX PT, R183, R4, RZ, 0x1c1f ;  /* 0x001c1fff04b77589 */ /* 0x000f2800000e0000 */
[----:B------:R-:W2:Y:S01]  /*4be0*/  SHFL.BFLY PT, R191, R168, 0x1, 0x1f ;  /* 0x0c201f00a8bf7f89 */ /* 0x000ea200000e0000 */
[----:B------:R-:W0:Y:S08]  /*4bf0*/  MUFU.TANH R164, R164 ;  /* 0x000000a400a47308 */ /* 0x000e300000002400 */
[----:B------:R-:W0:Y:S08]  /*4c00*/  MUFU.TANH R161, R161 ;  /* 0x000000a100a17308 */ /* 0x000e300000002400 */
[----:B------:R-:W0:Y:S01]  /*4c10*/  MUFU.TANH R157, R157 ;  /* 0x0000009d009d7308 */ /* 0x000e220000002400 */
[----:B----4-:R-:W-:Y:S01]  /*4c20*/  IMAD.IADD R183, R162, 0x1, R183 ;  /* 0x00000001a2b77824 */ /* 0x010fe200078e02b7 */
[----:B--2---:R-:W-:-:S06]  /*4c30*/  FMNMX.FTZ R4, R168, R191, !PT ;  /* 0x000000bfa8047209 */ /* 0x004fcc0007810000 */
[----:B------:R-:W2:Y:S01]  /*4c40*/  MUFU.TANH R160, R160 ;  /* 0x000000a000a07308 */ /* 0x000ea20000002400 */
[C---:B------:R-:W-:Y:S02]  /*4c50*/  ISETP.GT.AND P3, PT, R183.reuse, RZ, PT ;  /* 0x000000ffb700720c */ /* 0x040fe40003f64270 */
[----:B------:R-:W-:Y:S01]  /*4c60*/  ISETP.GT.AND P6, PT, R183, 0x1, PT ;  /* 0x00000001b700780c */ /* 0x000fe20003fc4270 */
[----:B------:R-:W-:Y:S01]  /*4c70*/  FMUL.FTZ R166, R4, UR10 ;  /* 0x0000000a04a67c20 */ /* 0x000fe20008410000 */
[----:B------:R-:W-:Y:S02]  /*4c80*/  FSEL R213, R213, -INF , P3 ;  /* 0xff800000d5d57808 */ /* 0x000fe40001800000 */
[----:B------:R-:W-:Y:S01]  /*4c90*/  ISETP.GT.AND P5, PT, R183, 0x8, PT ;  /* 0x00000008b700780c */ /* 0x000fe20003fa4270 */
[----:B------:R-:W4:Y:S01]  /*4ca0*/  MUFU.TANH R170, R170 ;  /* 0x000000aa00aa7308 */ /* 0x000f220000002400 */
[----:B-1----:R-:W-:Y:S02]  /*4cb0*/  FSEL R215, R215, -INF , P6 ;  /* 0xff800000d7d77808 */ /* 0x002fe40003000000 */
[----:B------:R-:W-:-:S02]  /*4cc0*/  FMNMX.FTZ R162, R213, R8, !PT ;  /* 0x00000008d5a27209 */ /* 0x000fc40007810000 */
[----:B------:R-:W-:Y:S02]  /*4cd0*/  ISETP.GT.AND P4, PT, R183, 0x9, PT ;  /* 0x00000009b700780c */ /* 0x000fe40003f84270 */
[----:B---3--:R-:W-:Y:S01]  /*4ce0*/  FSEL R214, R214, -INF , P5 ;  /* 0xff800000d6d67808 */ /* 0x008fe20002800000 */
[----:B------:R-:W1:Y:S01]  /*4cf0*/  MUFU.TANH R172, R172 ;  /* 0x000000ac00ac7308 */ /* 0x000e620000002400 */
[----:B------:R-:W-:Y:S02]  /*4d00*/  FMNMX.FTZ R189, R215, R162, !PT ;  /* 0x000000a2d7bd7209 */ /* 0x000fe40007810000 */
[C---:B------:R-:W-:Y:S02]  /*4d10*/  ISETP.GT.AND P3, PT, R183.reuse, 0x10, PT ;  /* 0x00000010b700780c */ /* 0x040fe40003f64270 */
[----:B-----5:R-:W-:Y:S02]  /*4d20*/  FSEL R212, R212, -INF , P4 ;  /* 0xff800000d4d47808 */ /* 0x020fe40002000000 */
[----:B------:R-:W-:Y:S01]  /*4d30*/  FMNMX.FTZ R189, R214, R189, !PT ;  /* 0x000000bdd6bd7209 */ /* 0x000fe20007810000 */
[----:B------:R-:W3:Y:S01]  /*4d40*/  MUFU.TANH R173, R173 ;  /* 0x000000ad00ad7308 */ /* 0x000ee20000002400 */
[----:B------:R-:W-:-:S02]  /*4d50*/  ISETP.GT.AND P4, PT, R183, 0x11, PT ;  /* 0x00000011b700780c */ /* 0x000fc40003f84270 */
[----:B0-----:R-:W-:Y:S02]  /*4d60*/  FSEL R211, R211, -INF , P3 ;  /* 0xff800000d3d37808 */ /* 0x001fe40001800000 */
[----:B------:R-:W-:Y:S02]  /*4d70*/  FMNMX.FTZ R162, R212, R189, !PT ;  /* 0x000000bdd4a27209 */ /* 0x000fe40007810000 */
[----:B------:R-:W-:Y:S01]  /*4d80*/  ISETP.GT.AND P3, PT, R183, 0x18, PT ;  /* 0x00000018b700780c */ /* 0x000fe20003f64270 */
[----:B------:R-:W0:Y:S01]  /*4d90*/  MUFU.TANH R174, R174 ;  /* 0x000000ae00ae7308 */ /* 0x000e220000002400 */
[----:B------:R-:W-:Y:S02]  /*4da0*/  FSEL R210, R210, -INF , P4 ;  /* 0xff800000d2d27808 */ /* 0x000fe40002000000 */
[----:B------:R-:W-:Y:S02]  /*4db0*/  FMNMX.FTZ R189, R211, R162, !PT ;  /* 0x000000a2d3bd7209 */ /* 0x000fe40007810000 */
[----:B------:R-:W-:-:S02]  /*4dc0*/  FSETP.NEU.FTZ.AND P6, PT, R4, -INF , PT ;  /* 0xff8000000400780b */ /* 0x000fc40003fdd000 */
[C---:B------:R-:W-:Y:S01]  /*4dd0*/  ISETP.GT.AND P4, PT, R183.reuse, 0x19, PT ;  /* 0x00000019b700780c */ /* 0x040fe20003f84270 */
[----:B------:R-:W5:Y:S01]  /*4de0*/  MUFU.TANH R176, R176 ;  /* 0x000000b000b07308 */ /* 0x000f620000002400 */
[----:B------:R-:W-:Y:S02]  /*4df0*/  FSEL R164, R164, -INF , P3 ;  /* 0xff800000a4a47808 */ /* 0x000fe40001800000 */
[----:B------:R-:W-:Y:S02]  /*4e00*/  FMNMX.FTZ R189, R210, R189, !PT ;  /* 0x000000bdd2bd7209 */ /* 0x000fe40007810000 */
[----:B------:R-:W-:Y:S02]  /*4e10*/  FSEL R166, R166, RZ, P6 ;  /* 0x000000ffa6a67208 */ /* 0x000fe40003000000 */
[----:B------:R-:W-:Y:S01]  /*4e20*/  ISETP.GT.AND P3, PT, R183, 0x20, PT ;  /* 0x00000020b700780c */ /* 0x000fe20003f64270 */
[----:B------:R-:W5:Y:S01]  /*4e30*/  MUFU.TANH R177, R177 ;  /* 0x000000b100b17308 */ /* 0x000f620000002400 */
[----:B------:R-:W-:Y:S01]  /*4e40*/  FSEL R161, R161, -INF , P4 ;  /* 0xff800000a1a17808 */ /* 0x000fe20002000000 */
[--C-:B------:R-:W-:Y:S01]  /*4e50*/  FFMA.FTZ R162, R167, UR10, -R166.reuse ;  /* 0x0000000aa7a27c23 */ /* 0x100fe200080108a6 */
[----:B------:R-:W-:Y:S01]  /*4e60*/  FMNMX.FTZ R168, R164, R189, !PT ;  /* 0x000000bda4a87209 */ /* 0x000fe20007810000 */
[--C-:B------:R-:W-:Y:S01]  /*4e70*/  FFMA.FTZ R189, R175, UR10, -R166.reuse ;  /* 0x0000000aafbd7c23 */ /* 0x100fe200080108a6 */
[----:B------:R-:W-:Y:S01]  /*4e80*/  ISETP.GT.AND P4, PT, R183, 0x21, PT ;  /* 0x00000021b700780c */ /* 0x000fe20003f84270 */
[--C-:B------:R-:W-:Y:S01]  /*4e90*/  FFMA.FTZ R159, R159, UR10, -R166.reuse ;  /* 0x0000000a9f9f7c23 */ /* 0x100fe200080108a6 */
[----:B------:R-:W-:Y:S01]  /*4ea0*/  FSEL R167, R157, -INF , P3 ;  /* 0xff8000009da77808 */ /* 0x000fe20001800000 */
[--C-:B------:R-:W-:Y:S01]  /*4eb0*/  FFMA.FTZ R157, R179, UR10, -R166.reuse ;  /* 0x0000000ab39d7c23 */ /* 0x100fe200080108a6 */
[----:B------:R-:W-:Y:S01]  /*4ec0*/  FMNMX.FTZ R188, R161, R168, !PT ;  /* 0x000000a8a1bc7209 */ /* 0x000fe20007810000 */
[----:B------:R-:W5:Y:S01]  /*4ed0*/  MUFU.TANH R178, R178 ;  /* 0x000000b200b27308 */ /* 0x000f620000002400 */
[----:B------:R-:W-:Y:S01]  /*4ee0*/  ISETP.GT.AND P3, PT, R183, 0x28, PT ;  /* 0x00000028b700780c */ /* 0x000fe20003f64270 */
[--C-:B------:R-:W-:Y:S01]  /*4ef0*/  FFMA.FTZ R169, R169, UR10, -R166.reuse ;  /* 0x0000000aa9a97c23 */ /* 0x100fe200080108a6 */
[----:B--2---:R-:W-:Y:S01]  /*4f00*/  FSEL R168, R160, -INF , P4 ;  /* 0xff800000a0a87808 */ /* 0x004fe20002000000 */
[--C-:B------:R-:W-:Y:S01]  /*4f10*/  FFMA.FTZ R160, R171, UR10, -R166.reuse ;  /* 0x0000000aaba07c23 */ /* 0x100fe200080108a6 */
[----:B------:R-:W-:Y:S01]  /*4f20*/  FMNMX.FTZ R179, R167, R188, !PT ;  /* 0x000000bca7b37209 */ /* 0x000fe20007810000 */
[--C-:B------:R-:W-:Y:S01]  /*4f30*/  FFMA.FTZ R165, R165, UR10, -R166.reuse ;  /* 0x0000000aa5a57c23 */ /* 0x100fe200080108a6 */
[----:B------:R-:W-:Y:S01]  /*4f40*/  ISETP.GT.AND P4, PT, R183, 0x29, PT ;  /* 0x00000029b700780c */ /* 0x000fe20003f84270 */
[----:B------:R-:W2:Y:S01]  /*4f50*/  MUFU.TANH R181, R181 ;  /* 0x000000b500b57308 */ /* 0x000ea20000002400 */
[----:B----4-:R-:W-:Y:S01]  /*4f60*/  FSEL R170, R170, -INF , P3 ;  /* 0xff800000aaaa7808 */ /* 0x010fe20001800000 */
[--C-:B------:R-:W-:Y:S01]  /*4f70*/  FFMA.FTZ R158, R158, UR10, -R166.reuse ;  /* 0x0000000a9e9e7c23 */ /* 0x100fe200080108a6 */
[----:B------:R-:W-:Y:S01]  /*4f80*/  FMNMX.FTZ R179, R168, R179, !PT ;  /* 0x000000b3a8b37209 */ /* 0x000fe20007810000 */
[--C-:B------:R-:W-:Y:S01]  /*4f90*/  FFMA.FTZ R10, R10, UR10, -R166.reuse ;  /* 0x0000000a0a0a7c23 */ /* 0x100fe200080108a6 */
[----:B-1----:R-:W-:Y:S01]  /*4fa0*/  FSEL R171, R172, -INF , P4 ;  /* 0xff800000acab7808 */ /* 0x002fe20002000000 */
[--C-:B------:R-:W-:Y:S01]  /*4fb0*/  FFMA.FTZ R11, R11, UR10, -R166.reuse ;  /* 0x0000000a0b0b7c23 */ /* 0x100fe200080108a6 */
[C---:B------:R-:W-:Y:S01]  /*4fc0*/  ISETP.GT.AND P3, PT, R183.reuse, 0x30, PT ;  /* 0x00000030b700780c */ /* 0x040fe20003f64270 */
[----:B------:R-:W1:Y:S01]  /*4fd0*/  MUFU.TANH R180, R180 ;  /* 0x000000b400b47308 */ /* 0x000e620000002400 */
        /* <DEDUP_REMOVED lines=10> */
[----:B0-----:R-:W-:Y:S01]  /*5080*/  FSEL R174, R174, -INF , P4 ;  /* 0xff800000aeae7808 */ /* 0x001fe20002000000 */
[--C-:B------:R-:W-:Y:S01]  /*5090*/  FFMA.FTZ R21, R21, UR10, -R166.reuse ;  /* 0x0000000a15157c23 */ /* 0x100fe200080108a6 */
[----:B------:R-:W-:Y:S01]  /*50a0*/  FMNMX.FTZ R179, R173, R188, !PT ;  /* 0x000000bcadb37209 */ /* 0x000fe20007810000 */
[--C-:B------:R-:W-:Y:S01]  /*50b0*/  FFMA.FTZ R154, R154, UR10, -R166.reuse ;  /* 0x0000000a9a9a7c23 */ /* 0x100fe200080108a6 */
[----:B------:R-:W-:Y:S01]  /*50c0*/  ISETP.GT.AND P4, PT, R183, 0x39, PT ;  /* 0x00000039b700780c */ /* 0x000fe20003f84270 */
[----:B------:R-:W0:Y:S01]  /*50d0*/  MUFU.TANH R182, R182 ;  /* 0x000000b600b67308 */ /* 0x000e220000002400 */
[----:B-----5:R-:W-:Y:S01]  /*50e0*/  FSEL R175, R176, -INF , P3 ;  /* 0xff800000b0af7808 */ /* 0x020fe20001800000 */
[----:B------:R-:W-:Y:S01]  /*50f0*/  FFMA.FTZ R152, R152, UR10, -R166 ;  /* 0x0000000a98987c23 */ /* 0x000fe200080108a6 */
[----:B------:R-:W-:-:S02]  /*5100*/  FMNMX.FTZ R188, R174, R179, !PT ;  /* 0x000000b3aebc7209 */ /* 0x000fc40007810000 */
[----:B------:R-:W-:Y:S02]  /*5110*/  ISETP.GT.AND P3, PT, R183, 0x40, PT ;  /* 0x00000040b700780c */ /* 0x000fe40003f64270 */
[----:B------:R-:W-:Y:S01]  /*5120*/  FSEL R176, R177, -INF , P4 ;  /* 0xff800000b1b07808 */ /* 0x000fe20002000000 */
[----:B------:R-:W4:Y:S01]  /*5130*/  MUFU.TANH R185, R185 ;  /* 0x000000b900b97308 */ /* 0x000f220000002400 */
[----:B------:R-:W-:Y:S01]  /*5140*/  FMNMX.FTZ R179, R175, R188, !PT ;  /* 0x000000bcafb37209 */ /* 0x000fe20007810000 */
[----:B------:R-:W-:Y:S01]  /*5150*/  FFMA.FTZ R188, R163, UR10, -R166 ;  /* 0x0000000aa3bc7c23 */ /* 0x000fe200080108a6 */
[----:B------:R-:W-:Y:S02]  /*5160*/  FSEL R177, R178, -INF , P3 ;  /* 0xff800000b2b17808 */ /* 0x000fe40001800000 */
[C---:B------:R-:W-:Y:S02]  /*5170*/  ISETP.GT.AND P4, PT, R183.reuse, 0x41, PT ;  /* 0x00000041b700780c */ /* 0x040fe40003f84270 */
[----:B------:R-:W-:Y:S01]  /*5180*/  FMNMX.FTZ R178, R176, R179, !PT ;  /* 0x000000b3b0b27209 */ /* 0x000fe20007810000 */
[----:B------:R-:W5:Y:S01]  /*5190*/  MUFU.TANH R186, R186 ;  /* 0x000000ba00ba7308 */ /* 0x000f620000002400 */
[----:B------:R-:W-:-:S02]  /*51a0*/  ISETP.GT.AND P3, PT, R183, 0x48, PT ;  /* 0x00000048b700780c */ /* 0x000fc40003f64270 */
[----:B--2---:R-:W-:Y:S02]  /*51b0*/  FSEL R179, R181, -INF , P4 ;  /* 0xff800000b5b37808 */ /* 0x004fe40002000000 */
[----:B------:R-:W-:Y:S02]  /*51c0*/  FMNMX.FTZ R178, R177, R178, !PT ;  /* 0x000000b2b1b27209 */ /* 0x000fe40007810000 */
[----:B------:R-:W-:Y:S01]  /*51d0*/  ISETP.GT.AND P4, PT, R183, 0x49, PT ;  /* 0x00000049b700780c */ /* 0x000fe20003f84270 */
[----:B------:R-:W2:Y:S01]  /*51e0*/  MUFU.TANH R187, R187 ;  /* 0x000000bb00bb7308 */ /* 0x000ea20000002400 */
[----:B-1----:R-:W-:Y:S02]  /*51f0*/  FSEL R180, R180, -INF , P3 ;  /* 0xff800000b4b47808 */ /* 0x002fe40001800000 */
[----:B------:R-:W-:Y:S02]  /*5200*/  FMNMX.FTZ R181, R179, R178, !PT ;  /* 0x000000b2b3b57209 */ /* 0x000fe40007810000 */
[----:B---3--:R-:W-:-:S02]  /*5210*/  FSEL R163, R184, -INF , P4 ;  /* 0xff800000b8a37808 */ /* 0x008fc40002000000 */
[C---:B------:R-:W-:Y:S01]  /*5220*/  ISETP.GT.AND P3, PT, R183.reuse, 0x50, PT ;  /* 0x00000050b700780c */ /* 0x040fe20003f64270 */
[----:B------:R-:W-:Y:S01]  /*5230*/  MUFU.EX2 R178, R188 ;  /* 0x000000bc00b27308 */ /* 0x000fe20000000800 */
[----:B------:R-:W-:Y:S02]  /*5240*/  FMNMX.FTZ R184, R180, R181, !PT ;  /* 0x000000b5b4b87209 */ /* 0x000fe40007810000 */
[----:B------:R-:W-:Y:S02]  /*5250*/  ISETP.GT.AND P4, PT, R183, 0x51, PT ;  /* 0x00000051b700780c */ /* 0x000fe40003f84270 */
[----:B0-----:R-:W-:Y:S02]  /*5260*/  FSEL R181, R182, -INF , P3 ;  /* 0xff800000b6b57808 */ /* 0x001fe40001800000 */
[----:B------:R-:W-:Y:S01]  /*5270*/  FMNMX.FTZ R184, R163, R184, !PT ;  /* 0x000000b8a3b87209 */ /* 0x000fe20007810000 */
[----:B------:R0:W-:Y:S01]  /*5280*/  MUFU.EX2 R172, R189 ;  /* 0x000000bd00ac7308 */ /* 0x0001e20000000800 */
[----:B----4-:R-:W-:-:S02]  /*5290*/  FSEL R182, R185, -INF , P4 ;  /* 0xff800000b9b67808 */ /* 0x010fc40002000000 */
[----:B------:R-:W-:Y:S02]  /*52a0*/  ISETP.GT.AND P3, PT, R183, 0x58, PT ;  /* 0x00000058b700780c */ /* 0x000fe40003f64270 */
[----:B------:R-:W-:Y:S02]  /*52b0*/  FMNMX.FTZ R185, R181, R184, !PT ;  /* 0x000000b8b5b97209 */ /* 0x000fe40007810000 */
[----:B------:R-:W-:Y:S01]  /*52c0*/  ISETP.GT.AND P4, PT, R183, 0x59, PT ;  /* 0x00000059b700780c */ /* 0x000fe20003f84270 */
[--C-:B------:R-:W-:Y:S01]  /*52d0*/  FFMA.FTZ R183, R156, UR10, -R166.reuse ;  /* 0x0000000a9cb77c23 */ /* 0x100fe200080108a6 */
[----:B-----5:R-:W-:Y:S01]  /*52e0*/  FSEL R184, R186, -INF , P3 ;  /* 0xff800000bab87808 */ /* 0x020fe20001800000 */
[--C-:B------:R-:W-:Y:S01]  /*52f0*/  FFMA.FTZ R156, R155, UR10, -R166.reuse ;  /* 0x0000000a9b9c7c23 */ /* 0x100fe200080108a6 */
[----:B------:R-:W-:Y:S01]  /*5300*/  FMNMX.FTZ R185, R182, R185, !PT ;  /* 0x000000b9b6b97209 */ /* 0x000fe20007810000 */
[--C-:B0-----:R-:W-:Y:S01]  /*5310*/  FFMA.FTZ R189, R153, UR10, -R166.reuse ;  /* 0x0000000a99bd7c23 */ /* 0x101fe200080108a6 */
[----:B--2---:R-:W-:Y:S01]  /*5320*/  FSEL R186, R187, -INF , P4 ;  /* 0xff800000bbba7808 */ /* 0x004fe20002000000 */
[--C-:B------:R-:W-:Y:S01]  /*5330*/  FFMA.FTZ R187, R5, UR10, -R166.reuse ;  /* 0x0000000a05bb7c23 */ /* 0x100fe200080108a6 */
[----:B------:R-:W-:Y:S01]  /*5340*/  FMNMX.FTZ R185, R184, R185, !PT ;  /* 0x000000b9b8b97209 */ /* 0x000fe20007810000 */
[----:B------:R-:W-:Y:S03]  /*5350*/  MUFU.EX2 R159, R159 ;  /* 0x0000009f009f7308 */ /* 0x000fe60000000800 */
[----:B------:R-:W-:Y:S01]  /*5360*/  FMNMX.FTZ R155, R186, R185, !PT ;  /* 0x000000b9ba9b7209 */ /* 0x000fe20007810000 */
[--C-:B------:R-:W-:Y:S01]  /*5370*/  FFMA.FTZ R185, R12, UR10, -R166.reuse ;  /* 0x0000000a0cb97c23 */ /* 0x100fe200080108a6 */
[----:B------:R-:W-:-:S03]  /*5380*/  FFMA.FTZ R12, R9, UR10, -R166 ;  /* 0x0000000a090c7c23 */ /* 0x000fc600080108a6 */
[----:B------:R-:W0:Y:S01]  /*5390*/  SHFL.BFLY PT, R188, R155, 0x2, 0x1f ;  /* 0x0c401f009bbc7f89 */ /* 0x000e2200000e0000 */
        /* <DEDUP_REMOVED lines=9> */
[----:B0-----:R-:W-:-:S02]  /*5430*/  FMNMX.FTZ R5, R188, R5, !PT ;  /* 0x00000005bc057209 */ /* 0x001fc40007810000 */
[----:B------:R-:W-:Y:S02]  /*5440*/  FSEL R188, R4, RZ, P6 ;  /* 0x000000ff04bc7208 */ /* 0x000fe40003000000 */
[C---:B------:R-:W-:Y:S01]  /*5450*/  FSETP.NEU.FTZ.AND P3, PT, R5.reuse, -INF , PT ;  /* 0xff8000000500780b */ /* 0x040fe20003f7d000 */
[----:B------:R-:W-:Y:S02]  /*5460*/  FMUL.FTZ R9, R5, UR10 ;  /* 0x0000000a05097c20 */ /* 0x000fe40008410000 */
[----:B------:R-:W-:Y:S01]  /*5470*/  MUFU.EX2 R156, R156 ;  /* 0x0000009c009c7308 */ /* 0x000fe20000000800 */
[----:B------:R-:W-:Y:S02]  /*5480*/  FADD.FTZ R188, -R188, R7 ;  /* 0x00000007bcbc7221 */ /* 0x000fe40000010100 */
[----:B------:R-:W-:Y:S02]  /*5490*/  FSEL R153, R9, RZ, P3 ;  /* 0x000000ff09997208 */ /* 0x000fe40001800000 */
[----:B------:R-:W-:Y:S01]  /*54a0*/  FMUL.FTZ R188, R188, UR10 ;  /* 0x0000000abcbc7c20 */ /* 0x000fe20008410000 */
[----:B------:R-:W-:-:S02]  /*54b0*/  FSEL R9, R5, RZ, P3 ;  /* 0x000000ff05097208 */ /* 0x000fc40001800000 */
[----:B------:R-:W-:Y:S01]  /*54c0*/  MUFU.EX2 R185, R185 ;  /* 0x000000b900b97308 */ /* 0x000fe20000000800 */
[--C-:B------:R-:W-:Y:S01]  /*54d0*/  FFMA.FTZ R191, R213, UR10, -R153.reuse ;  /* 0x0000000ad5bf7c23 */ /* 0x100fe20008010899 */
[--C-:B------:R-:W-:Y:S01]  /*54e0*/  FFMA.FTZ R166, R215, UR10, -R153.reuse ;  /* 0x0000000ad7a67c23 */ /* 0x100fe20008010899 */
[----:B------:R-:W-:Y:S01]  /*54f0*/  FADD.FTZ R9, -R9, R8 ;  /* 0x0000000809097221 */ /* 0x000fe20000010100 */
[--C-:B------:R-:W-:Y:S01]  /*5500*/  FFMA.FTZ R190, R214, UR10, -R153.reuse ;  /* 0x0000000ad6be7c23 */ /* 0x100fe20008010899 */
[--C-:B------:R-:W-:Y:S01]  /*5510*/  FFMA.FTZ R193, R212, UR10, -R153.reuse ;  /* 0x0000000ad4c17c23 */ /* 0x100fe20008010899 */
[--C-:B------:R-:W-:Y:S01]  /*5520*/  FFMA.FTZ R155, R168, UR10, -R153.reuse ;  /* 0x0000000aa89b7c23 */ /* 0x100fe20008010899 */
[----:B------:R-:W-:Y:S01]  /*5530*/  FMUL.FTZ R8, R9, UR10 ;  /* 0x0000000a09087c20 */ /* 0x000fe20008410000 */
        /* <DEDUP_REMOVED lines=14> */
[----:B------:R-:W-:-:S02]  /*5620*/  FFMA.FTZ R186, R186, UR10, -R153 ;  /* 0x0000000ababa7c23 */ /* 0x000fc40008010899 */
[----:B------:R-:W1:Y:S01]  /*5630*/  MUFU.EX2 R8, R8 ;  /* 0x0000000800087308 */ /* 0x000e620000000800 */
        /* <DEDUP_REMOVED lines=66> */
[----:B------:R-:W-:Y:S01]  /*5a60*/  FFMA.FTZ R176, R177, UR10, -R153 ;  /* 0x0000000ab1b07c23 */ /* 0x000fe20008010899 */
[----:B-1----:R-:W-:Y:S01]  /*5a70*/  FADD.FTZ R196, R164, R155 ;  /* 0x0000009ba4c47221 */ /* 0x002fe20000010000 */
[----:B------:R-:W-:Y:S01]  /*5a80*/  FADD.FTZ R198, R156, R161 ;  /* 0x000000a19cc67221 */ /* 0x000fe20000010000 */
[--C-:B------:R-:W-:Y:S01]  /*5a90*/  FFMA.FTZ R177, R179, UR10, -R153.reuse ;  /* 0x0000000ab3b17c23 */ /* 0x100fe20008010899 */
[----:B------:R-:W0:Y:S01]  /*5aa0*/  MUFU.EX2 R194, R194 ;  /* 0x000000c200c27308 */ /* 0x000e220000000800 */
[--C-:B------:R-:W-:Y:S01]  /*5ab0*/  FFMA.FTZ R179, R180, UR10, -R153.reuse ;  /* 0x0000000ab4b37c23 */ /* 0x100fe20008010899 */
[----:B------:R-:W-:Y:S01]  /*5ac0*/  FADD.FTZ R161, R185, R198 ;  /* 0x000000c6b9a17221 */ /* 0x000fe20000010000 */
[----:B------:R-:W-:Y:S01]  /*5ad0*/  FFMA.FTZ R180, R163, UR10, -R153 ;  /* 0x0000000aa3b47c23 */ /* 0x000fe20008010899 */
[----:B------:R-:W-:Y:S01]  /*5ae0*/  F2FP.BF16.F32.PACK_AB R153, R162, R159 ;  /* 0x0000009fa299723e */ /* 0x000fe200000010ff */
[-C--:B------:R-:W-:Y:S01]  /*5af0*/  FMUL.FTZ R95, R95, R188.reuse ;  /* 0x000000bc5f5f7220 */ /* 0x080fe20000410000 */
[----:B------:R-:W-:Y:S01]  /*5b00*/  F2FP.BF16.F32.PACK_AB R159, R178, R165 ;  /* 0x000000a5b29f723e */ /* 0x000fe200000010ff */
        /* <DEDUP_REMOVED lines=38> */
[----:B------:R-:W-:Y:S01]  /*5d70*/  FMUL.FTZ R151, R151, R188 ;  /* 0x000000bc97977220 */ /* 0x000fe20000410000 */
        /* <DEDUP_REMOVED lines=28> */
[----:B------:R-:W-:Y:S01]  /*5f40*/  F2FP.BF16.F32.PACK_AB R155, R160, R157 ;  /* 0x0000009da09b723e */ /* 0x000fe200000010ff */
[----:B------:R-:W-:Y:S01]  /*5f50*/  FMUL.FTZ R64, R64, R8 ;  /* 0x0000000840407220 */ /* 0x000fe20000410000 */
[----:B------:R-:W-:Y:S01]  /*5f60*/  F2FP.BF16.F32.PACK_AB R157, R169, R172 ;  /* 0x000000aca99d723e */ /* 0x000fe200000010ff */
[----:B------:R-:W-:Y:S01]  /*5f70*/  FMUL.FTZ R65, R65, R8 ;  /* 0x0000000841417220 */ /* 0x000fe20000410000 */
[----:B------:R-:W-:Y:S01]  /*5f80*/  F2FP.BF16.F32.PACK_AB R160, R7, R194 ;  /* 0x000000c207a0723e */ /* 0x000fe200000010ff */
        /* <DEDUP_REMOVED lines=36> */
[-C--:B------:R-:W-:Y:S01]  /*61d0*/  FMUL.FTZ R116, R116, R8.reuse ;  /* 0x0000000874747220 */ /* 0x080fe20000410000 */
[-C--:B------:R-:W-:Y:S01]  /*61e0*/  FMUL.FTZ R117, R117, R8.reuse ;  /* 0x0000000875757220 */ /* 0x080fe20000410000 */
[-C--:B------:R-:W-:Y:S01]  /*61f0*/  FMUL.FTZ R120, R120, R8.reuse ;  /* 0x0000000878787220 */ /* 0x080fe20000410000 */
[-C--:B------:R-:W-:Y:S01]  /*6200*/  FMUL.FTZ R121, R121, R8.reuse ;  /* 0x0000000879797220 */ /* 0x080fe20000410000 */
[----:B------:R-:W-:Y:S01]  /*6210*/  FMUL.FTZ R124, R124, R8 ;  /* 0x000000087c7c7220 */ /* 0x000fe20000410000 */
[----:B------:R-:W0:Y:S01]  /*6220*/  MUFU.EX2 R176, R176 ;  /* 0x000000b000b07308 */ /* 0x000e220000000800 */
[----:B-1----:R-:W-:Y:S01]  /*6230*/  FADD.FTZ R167, R174, R163 ;  /* 0x000000a3aea77221 */ /* 0x002fe20000010000 */
[----:B------:R-:W-:Y:S01]  /*6240*/  F2FP.BF16.F32.PACK_AB R163, R185, R156 ;  /* 0x0000009cb9a3723e */ /* 0x000fe200000010ff */
[----:B------:R-:W-:Y:S01]  /*6250*/  FMUL.FTZ R125, R125, R8 ;  /* 0x000000087d7d7220 */ /* 0x000fe20000410000 */
[----:B------:R-:W-:Y:S01]  /*6260*/  F2FP.BF16.F32.PACK_AB R156, R195, R192 ;  /* 0x000000c0c39c723e */ /* 0x000fe200000010ff */
[-C--:B------:R-:W-:Y:S01]  /*6270*/  FMUL.FTZ R128, R128, R8.reuse ;  /* 0x0000000880807220 */ /* 0x080fe20000410000 */
[-C--:B------:R-:W-:Y:S01]  /*6280*/  FMUL.FTZ R129, R129, R8.reuse ;  /* 0x0000000881817220 */ /* 0x080fe20000410000 */
[----:B------:R-:W-:Y:S01]  /*6290*/  FMUL.FTZ R132, R132, R8 ;  /* 0x0000000884847220 */ /* 0x000fe20000410000 */
[----:B------:R-:W1:Y:S01]  /*62a0*/  MUFU.EX2 R21, R21 ;  /* 0x0000001500157308 */ /* 0x000e620000000800 */
[C---:B---3--:R-:W-:Y:S01]  /*62b0*/  FADD.FTZ R158, R20.reuse, R165 ;  /* 0x000000a5149e7221 */ /* 0x048fe20000010000 */
[----:B------:R-:W-:Y:S01]  /*62c0*/  F2FP.BF16.F32.PACK_AB R165, R187, R10 ;  /* 0x0000000abba5723e */ /* 0x000fe200000010ff */
[-C--:B------:R-:W-:Y:S01]  /*62d0*/  FMUL.FTZ R133, R133, R8.reuse ;  /* 0x0000000885857220 */ /* 0x080fe20000410000 */
[----:B------:R-:W-:Y:S01]  /*62e0*/  F2FP.BF16.F32.PACK_AB R171, R20, R15 ;  /* 0x0000000f14ab723e */ /* 0x000fe200000010ff */
        /* <DEDUP_REMOVED lines=13> */
[----:B------:R-:W-:-:S02]  /*63c0*/  F2FP.BF16.F32.PACK_AB R158, R197, R164 ;  /* 0x000000a4c59e723e */ /* 0x000fc400000010ff */
[----:B------:R-:W-:-:S04]  /*63d0*/  F2FP.BF16.F32.PACK_AB R164, R213, R170 ;  /* 0x000000aad5a4723e */ /* 0x000fc800000010ff */
[----:B------:R-:W1:Y:S01]  /*63e0*/  MUFU.EX2 R179, R179 ;  /* 0x000000b300b37308 */ /* 0x000e620000000800 */
[C---:B---3--:R-:W-:Y:S01]  /*63f0*/  FADD.FTZ R0, R177.reuse, R0 ;  /* 0x00000000b1007221 */ /* 0x048fe20000010000 */
[----:B------:R-:W-:-:S06]  /*6400*/  F2FP.BF16.F32.PACK_AB R168, R177, R176 ;  /* 0x000000b0b1a8723e */ /* 0x000fcc00000010ff */
[----:B------:R-:W3:Y:S01]  /*6410*/  MUFU.EX2 R152, R152 ;  /* 0x0000009800987308 */ /* 0x000ee20000000800 */
[C---:B0-----:R-:W-:Y:S01]  /*6420*/  FADD.FTZ R11, R154.reuse, R169 ;  /* 0x000000a99a0b7221 */ /* 0x041fe20000010000 */
[----:B------:R-:W-:Y:S02]  /*6430*/  F2FP.BF16.F32.PACK_AB R169, R13, R14 ;  /* 0x0000000e0da9723e */ /* 0x000fe400000010ff */
[----:B------:R-:W-:Y:S02]  /*6440*/  F2FP.BF16.F32.PACK_AB R173, R154, R21 ;  /* 0x000000159aad723e */ /* 0x000fe400000010ff */
[----:B------:R-:W-:Y:S02]  /*6450*/  F2FP.BF16.F32.PACK_AB R154, R193, R190 ;  /* 0x000000bec19a723e */ /* 0x000fe400000010ff */
        /* <DEDUP_REMOVED lines=13> */
[----:B0-----:R-:W-:Y:S01]  /*6530*/  FADD.FTZ R10, R184, R13 ;  /* 0x0000000db80a7221 */ /* 0x001fe20000010000 */
[C---:B-1----:R-:W-:Y:S01]  /*6540*/  F2FP.BF16.F32.PACK_AB R175, R189.reuse, R152 ;  /* 0x00000098bdaf723e */ /* 0x042fe200000010ff */
[----:B------:R-:W-:Y:S01]  /*6550*/  FADD.FTZ R0, R189, R0 ;  /* 0x00000000bd007221 */ /* 0x000fe20000010000 */
[----:B------:R-:W-:Y:S02]  /*6560*/  F2FP.BF16.F32.PACK_AB R152, R166, R191 ;  /* 0x000000bfa698723e */ /* 0x000fe400000010ff */
[----:B------:R-:W-:Y:S01]  /*6570*/  F2FP.BF16.F32.PACK_AB R166, R174, R3 ;  /* 0x00000003aea6723e */ /* 0x000fe200000010ff */
[C---:B---3--:R-:W-:Y:S01]  /*6580*/  FADD.FTZ R3, R11.reuse, R10 ;  /* 0x0000000a0b037221 */ /* 0x048fe20000010000 */
[----:B------:R-:W-:Y:S01]  /*6590*/  F2FP.BF16.F32.PACK_AB R174, R11, R184 ;  /* 0x000000b80bae723e */ /* 0x000fe200000010ff */
[----:B--2---:R-:W-:Y:S06]  /*65a0*/  @!P0 BRA `(.L_x_4611) ;  /* 0x0000000000048947 */ /* 0x004fec0003800000 */
[----:B------:R-:W-:Y:S01]  /*65b0*/  BPT.TRAP 0x1 ;  /* 0x000000040000795c */ /* 0x000fe20000300000 */
.L_x_4611:
[----:B------:R0:W1:Y:S01]  /*65c0*/  SYNCS.PHASECHK.TRANS64.TRYWAIT P3, [UR26+0x22850], R6 ;  /* 0x02285006ff0075a7 */ /* 0x000062000806015a */
[----:B------:R-:W-:Y:S05]  /*65d0*/  @!P0 BRA `(.L_x_4612) ;  /* 0x0000000000048947 */ /* 0x000fea0003800000 */
[----:B------:R-:W-:Y:S01]  /*65e0*/  BPT.TRAP 0x1 ;  /* 0x000000040000795c */ /* 0x000fe20000300000 */
.L_x_4612:
[----:B-1----:R-:W-:Y:S05]  /*65f0*/  @P3 BRA `(.L_x_4613) ;  /* 0x0000000000083947 */ /* 0x002fea0003800000 */
[----:B------:R-:W1:Y:S02]  /*6600*/  SYNCS.PHASECHK.TRANS64.TRYWAIT P3, [UR26+0x22850], R6 ;  /* 0x02285006ff0075a7 */ /* 0x000e64000806015a */
[----:B-1----:R-:W-:Y:S05]  /*6610*/  @!P3 BRA `(.L_x_4614) ;  /* 0x000000c000f0b947 */ /* 0x002fea0003800000 */
.L_x_4613:
        /* <DEDUP_REMOVED lines=49> */
.L_x_4606:
[----:B------:R-:W-:-:S13]  /*6930*/  ISETP.LE.AND P1, PT, RZ, UR23, PT ;  /* 0x00000017ff007c0c */ /* 0x000fda000bf23270 */
[----:B------:R-:W-:Y:S05]  /*6940*/  @!P1 BRA `(.L_x_4616) ;  /* 0x0000002000d09947 */ /* 0x000fea0003800000 */
[----:B------:R-:W-:Y:S01]  /*6950*/  IMAD.MOV.U32 R7, RZ, RZ, R4 ;  /* 0x000000ffff077224 */ /* 0x000fe200078e0004 */
[----:B------:R-:W-:Y:S01]  /*6960*/  ULDC UR24, c[0x0][0x9d8] ;  /* 0x0002760000187ab9 */ /* 0x000fe20000000800 */
[----:B------:R-:W-:Y:S01]  /*6970*/  IMAD.MOV.U32 R8, RZ, RZ, R5 ;  /* 0x000000ffff087224 */ /* 0x000fe200078e0005 */
[----:B------:R-:W-:-:S06]  /*6980*/  ULDC UR22, c[0x0][0x988] ;  /* 0x0002620000167ab9 */ /* 0x000fcc0000000800 */
.L_x_4625:
[----:B------:R-:W-:-:S04]  /*6990*/  UIADD3 UR37, UR37, 0x1, URZ ;  /* 0x0000000125257890 */ /* 0x000fc8000fffe03f */
[----:B------:R-:W-:-:S04]  /*69a0*/  UISETP.NE.AND UP0, UPT, UR37, 0x2, UPT ;  /* 0x000000022500788c */ /* 0x000fc8000bf05270 */
[----:B------:R-:W-:Y:S02]  /*69b0*/  USEL UR6, URZ, 0x1, UP0 ;  /* 0x000000013f067887 */ /* 0x000fe40008000000 */
[----:B------:R-:W-:Y:S02]  /*69c0*/  USEL UR37, UR37, URZ, UP0 ;  /* 0x0000003f25257287 */ /* 0x000fe40008000000 */
[----:B------:R-:W-:Y:S01]  /*69d0*/  ULOP3.LUT UR38, UR38, UR6, URZ, 0x3c, !UPT ;  /* 0x0000000626267292 */ /* 0x000fe2000f8e3c3f */
[----:B-1----:R-:W-:Y:S11]  /*69e0*/  @!P0 BRA `(.L_x_4617) ;  /* 0x0000000000048947 */ /* 0x002ff60003800000 */
[----:B------:R-:W-:Y:S01]  /*69f0*/  BPT.TRAP 0x1 ;  /* 0x000000040000795c */ /* 0x000fe20000300000 */
.L_x_4617:
        /* <DEDUP_REMOVED lines=9> */
.L_x_4618:
[----:B-1----:R-:W-:Y:S05]  /*6a90*/  @P1 BRA `(.L_x_4619) ;  /* 0x0000000000081947 */ /* 0x002fea0003800000 */
[----:B------:R-:W1:Y:S02]  /*6aa0*/  SYNCS.PHASECHK.TRANS64.TRYWAIT P1, [UR25+0x22830], R6 ;  /* 0x02283006ff0075a7 */ /* 0x000e640008020159 */
[----:B-1----:R-:W-:Y:S05]  /*6ab0*/  @!P1 BRA `(.L_x_4620) ;  /* 0x000000bc00dc9947 */ /* 0x002fea0003800000 */
.L_x_4619:
        /* <DEDUP_REMOVED lines=487> */
.L_x_4621:
[----:B------:R0:W1:Y:S01]  /*8930*/  SYNCS.PHASECHK.TRANS64.TRYWAIT P1, [UR25+0x22850], R6 ;  /* 0x02285006ff0075a7 */ /* 0x0000620008020159 */
[----:B------:R-:W-:Y:S05]  /*8940*/  @!P0 BRA `(.L_x_4622) ;  /* 0x0000000000048947 */ /* 0x000fea0003800000 */
[----:B------:R-:W-:Y:S01]  /*8950*/  BPT.TRAP 0x1 ;  /* 0x000000040000795c */ /* 0x000fe20000300000 */
.L_x_4622:
[----:B-1----:R-:W-:Y:S05]  /*8960*/  @P1 BRA `(.L_x_4623) ;  /* 0x0000000000081947 */ /* 0x002fea0003800000 */
[----:B------:R-:W1:Y:S02]  /*8970*/  SYNCS.PHASECHK.TRANS64.TRYWAIT P1, [UR25+0x22850], R6 ;  /* 0x02285006ff0075a7 */ /* 0x000e640008020159 */
[----:B-1----:R-:W-:Y:S05]  /*8980*/  @!P1 BRA `(.L_x_4624) ;  /* 0x000000a000409947 */ /* 0x002fea0003800000 */
.L_x_4623:
        /* <DEDUP_REMOVED lines=48> */
.L_x_4616:
[----:B01----:R-:W0:Y:S01]  /*8c90*/  SHFL.BFLY PT, R6, R3, 0x2, 0x1f ;  /* 0x0c401f0003067f89 */ /* 0x003e2200000e0000 */
[----:B------:R-:W-:Y:S01]  /*8ca0*/  UIADD3 UR37, UR37, 0x1, URZ ;  /* 0x0000000125257890 */ /* 0x000fe2000fffe03f */
[----:B------:R-:W-:Y:S01]  /*8cb0*/  IMAD.U32 R14, RZ, RZ, UR10 ;  /* 0x0000000aff0e7e24 */ /* 0x000fe2000f8e00ff */
[----:B------:R1:W-:Y:S06]  /*8cc0*/  BAR.ARV R9, 0x100 ;  /* 0x000400090000751d */ /* 0x0003ec0000002000 */
[----:B------:R-:W-:Y:S02]  /*8cd0*/  UISETP.NE.AND UP0, UPT, UR37, 0x2, UPT ;  /* 0x000000022500788c */ /* 0x000fe4000bf05270 */
[----:B------:R-:W-:Y:S06]  /*8ce0*/  BAR.ARV 0x8, 0x180 ;  /* 0x0206000000007b1d */ /* 0x000fec0000002000 */
[----:B------:R-:W-:Y:S01]  /*8cf0*/  USEL UR4, URZ, 0x1, UP0 ;  /* 0x000000013f047887 */ /* 0x000fe20008000000 */
[----:B------:R-:W-:Y:S01]  /*8d00*/  PLOP3.LUT P0, PT, PT, PT, PT, 0x8, 0x0 ;  /* 0x000000000000781c */ /* 0x000fe20003f0e170 */
[----:B------:R-:W2:Y:S01]  /*8d10*/  SHFL.BFLY PT, R11, R0, 0x2, 0x1f ;  /* 0x0c401f00000b7f89 */ /* 0x000ea200000e0000 */
[----:B------:R-:W-:-:S02]  /*8d20*/  UIADD3 UR47, UR47, 0x1, URZ ;  /* 0x000000012f2f7890 */ /* 0x000fc4000fffe03f */
[----:B------:R-:W-:Y:S01]  /*8d30*/  USEL UR37, UR37, URZ, UP0 ;  /* 0x0000003f25257287 */ /* 0x000fe20008000000 */
[----:B0-----:R-:W-:Y:S01]  /*8d40*/  FADD.FTZ R6, R6, R3 ;  /* 0x0000000306067221 */ /* 0x001fe20000010000 */
[----:B------:R-:W-:Y:S01]  /*8d50*/  IMAD.MOV.U32 R3, RZ, RZ, -0x800000 ;  /* 0xff800000ff037424 */ /* 0x000fe200078e00ff */
[----:B------:R-:W-:-:S03]  /*8d60*/  ULOP3.LUT UR38, UR38, UR4, URZ, 0x3c, !UPT ;  /* 0x0000000426267292 */ /* 0x000fc6000f8e3c3f */
[----:B------:R-:W0:Y:S01]  /*8d70*/  SHFL.BFLY PT, R7, R6, 0x1, 0x1f ;  /* 0x0c201f0006077f89 */ /* 0x000e2200000e0000 */
[----:B--2---:R-:W-:Y:S01]  /*8d80*/  FADD.FTZ R11, R11, R0 ;  /* 0x000000000b0b7221 */ /* 0x004fe20000010000 */
[----:B------:R-:W-:-:S04]  /*8d90*/  IMAD.MOV.U32 R0, RZ, RZ, RZ ;  /* 0x000000ffff007224 */ /* 0x000fc800078e00ff */
[----:B------:R-:W2:Y:S01]  /*8da0*/  SHFL.BFLY PT, R8, R11, 0x1, 0x1f ;  /* 0x0c201f000b087f89 */ /* 0x000ea200000e0000 */
[----:B0-----:R-:W-:Y:S01]  /*8db0*/  FADD.FTZ R12, R6, R7 ;  /* 0x00000007060c7221 */ /* 0x001fe20000010000 */
[----:B------:R-:W-:Y:S02]  /*8dc0*/  IMAD.MOV.U32 R7, RZ, RZ, RZ ;  /* 0x000000ffff077224 */ /* 0x000fe400078e00ff */
[----:B------:R-:W-:Y:S02]  /*8dd0*/  IMAD.U32 R6, RZ, RZ, UR10 ;  /* 0x0000000aff067e24 */ /* 0x000fe4000f8e00ff */
[----:B------:R-:W-:-:S13]  /*8de0*/  FSETP.NE.FTZ.AND P1, PT, R12, RZ, PT ;  /* 0x000000ff0c00720b */ /* 0x000fda0003f35000 */
[----:B------:R-:W0:Y:S01]  /*8df0*/  @P1 MUFU.RCP R7, R12 ;  /* 0x0000000c00071308 */ /* 0x000e220000001000 */
[----:B------:R-:W-:Y:S01]  /*8e00*/  @P1 FMUL.FTZ R6, R6, 0.69314718246459960938 ;  /* 0x3f31721806061820 */ /* 0x000fe20000410000 */
[----:B--2---:R-:W-:Y:S01]  /*8e10*/  FADD.FTZ R13, R11, R8 ;  /* 0x000000080b0d7221 */ /* 0x004fe20000010000 */
[----:B------:R-:W-:-:S04]  /*8e20*/  IMAD.MOV.U32 R8, RZ, RZ, -0x800000 ;  /* 0xff800000ff087424 */ /* 0x000fc800078e00ff */
[----:B------:R-:W-:Y:S01]  /*8e30*/  FSETP.NE.FTZ.AND P2, PT, R13, RZ, PT ;  /* 0x000000ff0d00720b */ /* 0x000fe20003f55000 */
        /* <DEDUP_REMOVED lines=64> */
[----:B------:R-:W0:Y:S01]  /*9240*/  @P2 MUFU.LG2 R11, R13 ;  /* 0x0000000d000b2308 */ /* 0x000e220000000c00 */
[----:B------:R-:W-:-:S07]  /*9250*/  @P2 FMUL.FTZ R14, R14, 0.69314718246459960938 ;  /* 0x3f3172180e0e2820 */ /* 0x000fce0000410000 */
[----:B------:R-:W2:Y:S08]  /*9260*/  @P1 MUFU.LG2 R7, R12 ;  /* 0x0000000c00071308 */ /* 0x000eb00000000c00 */
[----:B------:R-:W3:Y:S01]  /*9270*/  @P2 MUFU.RCP R0, R13 ;  /* 0x0000000d00002308 */ /* 0x000ee20000001000 */
[----:B0-----:R-:W-:-:S04]  /*9280*/  @P2 FMUL.FTZ R11, R11, 0.69314718246459960938 ;  /* 0x3f3172180b0b2820 */ /* 0x001fc80000410000 */
[----:B------:R-:W-:Y:S01]  /*9290*/  @P2 FFMA.FTZ R3, R14, R4, R11 ;  /* 0x000000040e032223 */ /* 0x000fe2000001000b */
[----:B--2---:R-:W-:-:S04]  /*92a0*/  @P1 FMUL.FTZ R7, R7, 0.69314718246459960938 ;  /* 0x3f31721807071820 */ /* 0x004fc80000410000 */
[----:B------:R-:W-:Y:S01]  /*92b0*/  @P1 FFMA.FTZ R8, R6, R5, R7 ;  /* 0x0000000506081223 */ /* 0x000fe20000010007 */
        /* <DEDUP_REMOVED lines=63> */
[----:B------:R-:W-:-:S07]  /*96b0*/  FMUL.FTZ R0, R151, R0 ;  /* 0x0000000097007220 */ /* 0x000fce0000410000 */
.L_x_4595:
        /* <DEDUP_REMOVED lines=43> */
[C---:B------:R-:W-:Y:S02]  /*9970*/  LOP3.LUT R11, R110.reuse, 0x380, RZ, 0xc0, !PT ;  /* 0x000003806e0b7812 */ /* 0x040fe400078ec0ff */
[C---:B------:R-:W-:Y:S01]  /*9980*/  IADD3 R177, P0, R110.reuse, 0x40, RZ ;  /* 0x000000406eb17810 */ /* 0x040fe20007f1e0ff */
[----:B------:R-:W-:Y:S01]  /*9990*/  IMAD.X R13, RZ, RZ, R111, P1 ;  /* 0x000000ffff0d7224 */ /* 0x000fe200008e066f */
[----:B------:R-:W-:-:S02]  /*99a0*/  IADD3 R179, P4, R110, 0x60, RZ ;  /* 0x000000606eb37810 */ /* 0x000fc40007f9e0ff */
        /* <DEDUP_REMOVED lines=13> */
[----:B------:R-:W-:Y:S01]  /*9a80*/  IMAD.X R63, RZ, RZ, R111, P1 ;  /* 0x000000ffff3f7224 */ /* 0x000fe200008e066f */
[----:B------:R-:W-:-:S02]  /*9a90*/  LOP3.LUT R14, R177, 0x380, RZ, 0xc0, !PT ;  /* 0x00000380b10e7812 */ /* 0x000fc400078ec0ff */
        /* <DEDUP_REMOVED lines=17> */
[----:B------:R-:W-:Y:S02]  /*9bb0*/  SHF.R.U64 R12, R12, 0x3, RZ ;  /* 0x000000030c0c7819 */ /* 0x000fe400000012ff */
[----:B------:R-:W-:Y:S02]  /*9bc0*/  LOP3.LUT R38, R183, 0x380, RZ, 0xc0, !PT ;  /* 0x00000380b7267812 */ /* 0x000fe400078ec0ff */
[----:B------:R-:W-:Y:S02]  /*9bd0*/  SHF.R.U64 R14, R14, 0x3, RZ ;  /* 0x000000030e0e7819 */ /* 0x000fe400000012ff */
[----:B------:R-:W-:Y:S02]  /*9be0*/  LOP3.LUT R46, R185, 0x380, RZ, 0xc0, !PT ;  /* 0x00000380b92e7812 */ /* 0x000fe400078ec0ff */
[----:B------:R-:W-:Y:S02]  /*9bf0*/  SHF.R.U64 R20, R20, 0x3, RZ ;  /* 0x0000000314147819 */ /* 0x000fe400000012ff */
[----:B------:R-:W-:-:S02]  /*9c00*/  LOP3.LUT R54, R187, 0x380, RZ, 0xc0, !PT ;  /* 0x00000380bb367812 */ /* 0x000fc400078ec0ff */
[----:B------:R-:W-:Y:S02]  /*9c10*/  SHF.R.U64 R30, R30, 0x3, RZ ;  /* 0x000000031e1e7819 */ /* 0x000fe400000012ff */
[----:B------:R-:W-:Y:S02]  /*9c20*/  LOP3.LUT R62, R189, 0x380, RZ, 0xc0, !PT ;  /* 0x00000380bd3e7812 */ /* 0x000fe400078ec0ff */
[----:B------:R-:W-:Y:S02]  /*9c30*/  LOP3.LUT R98, R197, 0x380, RZ, 0xc0, !PT ;  /* 0x00000380c5627812 */ /* 0x000fe400078ec0ff */
[----:B------:R-:W-:Y:S01]  /*9c40*/  MOV R110, R110 ;  /* 0x0000006e006e7202 */ /* 0x000fe20000000f00 */
[----:B------:R-:W-:Y:S01]  /*9c50*/  BAR.SYNC.DEFER_BLOCKING 0x1, 0x100 ;  /* 0x0044000000007b1d */ /* 0x000fe20000010000 */
[----:B------:R-:W-:Y:S02]  /*9c60*/  LOP3.LUT R12, R12, R175, RZ, 0x3c, !PT ;  /* 0x000000af0c0c7212 */ /* 0x000fe400078e3cff */
[----:B------:R-:W-:-:S02]  /*9c70*/  SHF.R.U64 R38, R38, 0x3, RZ ;  /* 0x0000000326267819 */ /* 0x000fc400000012ff */
[----:B------:R-:W-:Y:S02]  /*9c80*/  LOP3.LUT R70, R191, 0x380, RZ, 0xc0, !PT ;  /* 0x00000380bf467812 */ /* 0x000fe400078ec0ff */
        /* <DEDUP_REMOVED lines=8> */
[----:B------:R-:W-:Y:S01]  /*9d10*/  SHF.R.U64 R62, R62, 0x3, RZ ;  /* 0x000000033e3e7819 */ /* 0x000fe200000012ff */
[----:B------:R-:W-:Y:S01]  /*9d20*/  STSM.16.M88.4 [R110], R24 ;  /* 0x000000186e007844 */ /* 0x000fe20000000200 */
[----:B------:R-:W-:Y:S02]  /*9d30*/  SHF.R.U64 R98, R98, 0x3, RZ ;  /* 0x0000000362627819 */ /* 0x000fe400000012ff */
[----:B------:R-:W-:-:S02]  /*9d40*/  LOP3.LUT R38, R38, R183, RZ, 0x3c, !PT ;  /* 0x000000b726267212 */ /* 0x000fc400078e3cff */
[----:B------:R-:W-:Y:S02]  /*9d50*/  SHF.R.U64 R70, R70, 0x3, RZ ;  /* 0x0000000346467819 */ /* 0x000fe400000012ff */
[----:B------:R-:W-:Y:S02]  /*9d60*/  LOP3.LUT R102, R6, 0x380, RZ, 0xc0, !PT ;  /* 0x0000038006667812 */ /* 0x000fe400078ec0ff */
[----:B------:R-:W-:Y:S02]  /*9d70*/  SHF.R.U64 R111, R111, 0x3, RZ ;  /* 0x000000036f6f7819 */ /* 0x000fe400000012ff */
[----:B------:R-:W-:Y:S02]  /*9d80*/  MOV R28, R12 ;  /* 0x0000000c001c7202 */ /* 0x000fe40000000f00 */
[----:B------:R-:W-:Y:S02]  /*9d90*/  LOP3.LUT R46, R46, R185, RZ, 0x3c, !PT ;  /* 0x000000b92e2e7212 */ /* 0x000fe400078e3cff */
[----:B------:R-:W-:Y:S01]  /*9da0*/  SHF.R.U64 R78, R78, 0x3, RZ ;  /* 0x000000034e4e7819 */ /* 0x000fe200000012ff */
[----:B------:R-:W-:Y:S01]  /*9db0*/  STSM.16.M88.4 [R28], R32 ;  /* 0x000000201c007844 */ /* 0x000fe20000000200 */
[----:B------:R-:W-:-:S02]  /*9dc0*/  MOV R14, R14 ;  /* 0x0000000e000e7202 */ /* 0x000fc40000000f00 */
[----:B------:R-:W-:Y:S02]  /*9dd0*/  LOP3.LUT R54, R54, R187, RZ, 0x3c, !PT ;  /* 0x000000bb36367212 */ /* 0x000fe400078e3cff */
[----:B------:R-:W-:Y:S01]  /*9de0*/  SHF.R.U64 R94, R94, 0x3, RZ ;  /* 0x000000035e5e7819 */ /* 0x000fe200000012ff */
[----:B------:R-:W-:Y:S01]  /*9df0*/  STSM.16.M88.4 [R14], R40 ;  /* 0x000000280e007844 */ /* 0x000fe20000000200 */
[----:B------:R-:W-:Y:S02]  /*9e00*/  LOP3.LUT R175, R174, 0x380, RZ, 0xc0, !PT ;  /* 0x00000380aeaf7812 */ /* 0x000fe400078ec0ff */
[----:B------:R-:W-:Y:S02]  /*9e10*/  MOV R20, R20 ;  /* 0x0000001400147202 */ /* 0x000fe40000000f00 */
[----:B------:R-:W-:Y:S02]  /*9e20*/  LOP3.LUT R62, R62, R189, RZ, 0x3c, !PT ;  /* 0x000000bd3e3e7212 */ /* 0x000fe400078e3cff */
[----:B------:R-:W-:Y:S01]  /*9e30*/  LOP3.LUT R98, R98, R197, RZ, 0x3c, !PT ;  /* 0x000000c562627212 */ /* 0x000fe200078e3cff */
[----:B------:R-:W-:Y:S01]  /*9e40*/  STSM.16.M88.4 [R20], R48 ;  /* 0x0000003014007844 */ /* 0x000fe20000000200 */
[----:B------:R-:W-:-:S02]  /*9e50*/  MOV R30, R30 ;  /* 0x0000001e001e7202 */ /* 0x000fc40000000f00 */
[----:B------:R-:W-:Y:S02]  /*9e60*/  F2FP.BF16.F32.PACK_AB R59, R158, R59 ;  /* 0x0000003b9e3b723e */ /* 0x000fe400000010ff */
[----:B------:R-:W-:Y:S02]  /*9e70*/  F2FP.BF16.F32.PACK_AB R65, R157, R66 ;  /* 0x000000429d41723e */ /* 0x000fe400000010ff */
[----:B------:R-:W-:Y:S01]  /*9e80*/  F2FP.BF16.F32.PACK_AB R72, R73, R72 ;  /* 0x000000484948723e */ /* 0x000fe200000010ff */
[----:B------:R-:W-:Y:S01]  /*9e90*/  STSM.16.M88.4 [R30], R56 ;  /* 0x000000381e007844 */ /* 0x000fe20000000200 */
[----:B------:R-:W-:Y:S02]  /*9ea0*/  LOP3.LUT R70, R70, R191, RZ, 0x3c, !PT ;  /* 0x000000bf46467212 */ /* 0x000fe400078e3cff */
[----:B------:R-:W-:Y:S02]  /*9eb0*/  SHF.R.U64 R29, R102, 0x3, RZ ;  /* 0x00000003661d7819 */ /* 0x000fe400000012ff */
[----:B------:R-:W-:-:S02]  /*9ec0*/  LOP3.LUT R106, R111, R106, RZ, 0x3c, !PT ;  /* 0x0000006a6f6a7212 */ /* 0x000fc400078e3cff */
[----:B------:R-:W-:Y:S02]  /*9ed0*/  MOV R38, R38 ;  /* 0x0000002600267202 */ /* 0x000fe40000000f00 */
[----:B------:R-:W-:Y:S02]  /*9ee0*/  F2FP.BF16.F32.PACK_AB R66, R69, R68 ;  /* 0x000000444542723e */ /* 0x000fe400000010ff */
[----:B------:R-:W-:Y:S02]  /*9ef0*/  F2FP.BF16.F32.PACK_AB R67, R156, R67 ;  /* 0x000000439c43723e */ /* 0x000fe400000010ff */
[----:B------:R-:W-:Y:S02]  /*9f00*/  F2FP.BF16.F32.PACK_AB R73, R155, R74 ;  /* 0x0000004a9b49723e */ /* 0x000fe400000010ff */
[----:B------:R-:W-:Y:S01]  /*9f10*/  F2FP.BF16.F32.PACK_AB R80, R81, R80 ;  /* 0x000000505150723e */ /* 0x000fe200000010ff */
[----:B------:R-:W-:Y:S01]  /*9f20*/  STSM.16.M88.4 [R38], R64 ;  /* 0x0000004026007844 */ /* 0x000fe20000000200 */
        /* <DEDUP_REMOVED lines=11> */
[----:B------:R-:W-:Y:S02]  /*9fe0*/  F2FP.BF16.F32.PACK_AB R83, R83, R86 ;  /* 0x000000565353723e */ /* 0x000fe400000010ff */
[----:B------:R-:W-:Y:S02]  /*9ff0*/  F2FP.BF16.F32.PACK_AB R89, R152, R90 ;  /* 0x0000005a9859723e */ /* 0x000fe400000010ff */
[----:B------:R-:W-:Y:S01]  /*a000*/  MOV R62, R62 ;  /* 0x0000003e003e7202 */ /* 0x000fe20000000f00 */
[----:B------:R0:W-:Y:S01]  /*a010*/  STSM.16.M88.4 [R54], R80 ;  /* 0x0000005036007844 */ /* 0x0001e20000000200 */
[----:B------:R-:W-:-:S02]  /*a020*/  MOV R13, R98 ;  /* 0x00000062000d7202 */ /* 0x000fc40000000f00 */
[----:B------:R-:W-:Y:S02]  /*a030*/  F2FP.BF16.F32.PACK_AB R90, R93, R92 ;  /* 0x0000005c5d5a723e */ /* 0x000fe400000010ff */
[----:B------:R-:W-:Y:S02]  /*a040*/  F2FP.BF16.F32.PACK_AB R91, R91, R9 ;  /* 0x000000095b5b723e */ /* 0x000fe400000010ff */
[----:B------:R-:W-:Y:S02]  /*a050*/  F2FP.BF16.F32.PACK_AB R96, R97, R96 ;  /* 0x000000606160723e */ /* 0x000fe400000010ff */
[----:B------:R-:W-:Y:S01]  /*a060*/  LOP3.LUT R102, R29, R6, RZ, 0x3c, !PT ;  /* 0x000000061d667212 */ /* 0x000fe200078e3cff */
[----:B------:R-:W-:Y:S01]  /*a070*/  STSM.16.M88.4 [R62], R88 ;  /* 0x000000583e007844 */ /* 0x000fe20000000200 */
[----:B------:R-:W-:Y:S02]  /*a080*/  MOV R70, R70 ;  /* 0x0000004600467202 */ /* 0x000fe40000000f00 */
[----:B------:R-:W-:-:S02]  /*a090*/  MOV R12, R106 ;  /* 0x0000006a000c7202 */ /* 0x000fc40000000f00 */
[----:B------:R-:W-:Y:S02]  /*a0a0*/  F2FP.BF16.F32.PACK_AB R97, R167, R87 ;  /* 0x00000057a761723e */ /* 0x000fe400000010ff */
[----:B------:R-:W-:Y:S02]  /*a0b0*/  F2FP.BF16.F32.PACK_AB R104, R105, R104 ;  /* 0x000000686968723e */ /* 0x000fe400000010ff */
[----:B------:R-:W-:Y:S02]  /*a0c0*/  F2FP.BF16.F32.PACK_AB R112, R113, R112 ;  /* 0x000000707170723e */ /* 0x000fe400000010ff */
[----:B------:R-:W-:Y:S02]  /*a0d0*/  F2FP.BF16.F32.PACK_AB R120, R121, R120 ;  /* 0x000000787978723e */ /* 0x000fe400000010ff */
[----:B------:R-:W-:Y:S02]  /*a0e0*/  F2FP.BF16.F32.PACK_AB R128, R129, R128 ;  /* 0x000000808180723e */ /* 0x000fe400000010ff */
[----:B------:R-:W-:-:S02]  /*a0f0*/  F2FP.BF16.F32.PACK_AB R136, R137, R136 ;  /* 0x000000888988723e */ /* 0x000fc400000010ff */
[----:B------:R-:W-:Y:S01]  /*a100*/  F2FP.BF16.F32.PACK_AB R144, R145, R144 ;  /* 0x000000909190723e */ /* 0x000fe200000010ff */
[----:B------:R-:W-:Y:S01]  /*a110*/  UISETP.NE.U32.AND UP1, UPT, UR8, URZ, UPT ;  /* 0x0000003f0800728c */ /* 0x000fe2000bf25070 */
[----:B------:R-:W-:Y:S01]  /*a120*/  F2FP.BF16.F32.PACK_AB R98, R101, R100 ;  /* 0x000000646562723e */ /* 0x000fe200000010ff */
[----:B0-----:R-:W0:Y:S01]  /*a130*/  LDC R81, c[0x0][0xbe8] ;  /* 0x0002fa00ff517b82 */ /* 0x001e220000000800 */
[----:B------:R-:W-:Y:S02]  /*a140*/  F2FP.BF16.F32.PACK_AB R99, R169, R168 ;  /* 0x000000a8a963723e */ /* 0x000fe400000010ff */
[----:B------:R-:W-:Y:S02]  /*a150*/  MOV R78, R78 ;  /* 0x0000004e004e7202 */ /* 0x000fe40000000f00 */
[----:B------:R-:W-:Y:S01]  /*a160*/  F2FP.BF16.F32.PACK_AB R105, R171, R170 ;  /* 0x000000aaab69723e */ /* 0x000fe200000010ff */
[----:B------:R-:W-:Y:S01]  /*a170*/  STSM.16.M88.4 [R70], R96 ;  /* 0x0000006046007844 */ /* 0x000fe20000000200 */
[----:B------:R-:W-:-:S02]  /*a180*/  F2FP.BF16.F32.PACK_AB R106, R109, R108 ;  /* 0x0000006c6d6a723e */ /* 0x000fc400000010ff */
[----:B------:R-:W-:Y:S02]  /*a190*/  F2FP.BF16.F32.PACK_AB R107, R173, R172 ;  /* 0x000000acad6b723e */ /* 0x000fe400000010ff */
[----:B------:R-:W-:Y:S02]  /*a1a0*/  F2FP.BF16.F32.PACK_AB R113, R115, R114 ;  /* 0x000000727371723e */ /* 0x000fe400000010ff */
[----:B------:R-:W-:Y:S01]  /*a1b0*/  LOP3.LUT R10, R175, R174, RZ, 0x3c, !PT ;  /* 0x000000aeaf0a7212 */ /* 0x000fe200078e3cff */
[----:B------:R-:W-:Y:S01]  /*a1c0*/  STSM.16.M88.4 [R78], R104 ;  /* 0x000000684e007844 */ /* 0x000fe20000000200 */
[----:B------:R-:W-:Y:S02]  /*a1d0*/  MOV R94, R94 ;  /* 0x0000005e005e7202 */ /* 0x000fe40000000f00 */
[----:B------:R-:W-:Y:S02]  /*a1e0*/  F2FP.BF16.F32.PACK_AB R114, R117, R116 ;  /* 0x000000747572723e */ /* 0x000fe400000010ff */
[----:B------:R-:W-:-:S02]  /*a1f0*/  F2FP.BF16.F32.PACK_AB R115, R119, R118 ;  /* 0x000000767773723e */ /* 0x000fc400000010ff */
[----:B------:R-:W-:Y:S02]  /*a200*/  F2FP.BF16.F32.PACK_AB R121, R123, R122 ;  /* 0x0000007a7b79723e */ /* 0x000fe400000010ff */
[----:B------:R-:W-:Y:S01]  /*a210*/  F2FP.BF16.F32.PACK_AB R122, R125, R124 ;  /* 0x0000007c7d7a723e */ /* 0x000fe200000010ff */
[----:B------:R-:W-:Y:S01]  /*a220*/  STSM.16.M88.4 [R94], R112 ;  /* 0x000000705e007844 */ /* 0x000fe20000000200 */
[----:B------:R-:W-:Y:S02]  /*a230*/  F2FP.BF16.F32.PACK_AB R123, R127, R126 ;  /* 0x0000007e7f7b723e */ /* 0x000fe400000010ff */
[----:B------:R-:W-:Y:S02]  /*a240*/  F2FP.BF16.F32.PACK_AB R129, R131, R130 ;  /* 0x000000828381723e */ /* 0x000fe400000010ff */
[----:B------:R-:W-:Y:S01]  /*a250*/  MOV R102, R102 ;  /* 0x0000006600667202 */ /* 0x000fe20000000f00 */
[----:B------:R1:W-:Y:S01]  /*a260*/  STSM.16.M88.4 [R13], R120 ;  /* 0x000000780d007844 */ /* 0x0003e20000000200 */
[----:B------:R-:W-:-:S02]  /*a270*/  F2FP.BF16.F32.PACK_AB R130, R133, R132 ;  /* 0x000000848582723e */ /* 0x000fc400000010ff */
[----:B------:R-:W-:Y:S02]  /*a280*/  F2FP.BF16.F32.PACK_AB R131, R135, R134 ;  /* 0x000000868783723e */ /* 0x000fe400000010ff */
[----:B------:R-:W-:Y:S02]  /*a290*/  F2FP.BF16.F32.PACK_AB R137, R139, R138 ;  /* 0x0000008a8b89723e */ /* 0x000fe400000010ff */
[----:B------:R-:W-:Y:S01]  /*a2a0*/  F2FP.BF16.F32.PACK_AB R138, R141, R140 ;  /* 0x0000008c8d8a723e */ /* 0x000fe200000010ff */
[----:B------:R2:W-:Y:S01]  /*a2b0*/  STSM.16.M88.4 [R102], R128 ;  /* 0x0000008066007844 */ /* 0x0005e20000000200 */
[----:B------:R-:W-:Y:S02]  /*a2c0*/  F2FP.BF16.F32.PACK_AB R139, R143, R142 ;  /* 0x0000008e8f8b723e */ /* 0x000fe400000010ff */
[----:B------:R-:W-:Y:S02]  /*a2d0*/  F2FP.BF16.F32.PACK_AB R145, R147, R146 ;  /* 0x000000929391723e */ /* 0x000fe400000010ff */
[----:B------:R-:W-:Y:S01]  /*a2e0*/  MOV R6, R10 ;  /* 0x0000000a00067202 */ /* 0x000fe20000000f00 */
[----:B------:R2:W-:Y:S01]  /*a2f0*/  STSM.16.M88.4 [R12], R136 ;  /* 0x000000880c007844 */ /* 0x0005e20000000200 */
[----:B------:R-:W-:Y:S01]  /*a300*/  F2FP.BF16.F32.PACK_AB R146, R149, R148 ;  /* 0x000000949592723e */ /* 0x000fe200000010ff */
[----:B------:R-:W-:Y:S01]  /*a310*/  IMAD.U32 R10, RZ, RZ, UR4 ;  /* 0x00000004ff0a7e24 */ /* 0x000fe2000f8e00ff */
[----:B------:R-:W-:Y:S01]  /*a320*/  F2FP.BF16.F32.PACK_AB R147, R0, R150 ;  /* 0x000000960093723e */ /* 0x000fe200000010ff */
[----:B------:R-:W-:Y:S01]  /*a330*/  IMAD.U32 R11, RZ, RZ, UR7 ;  /* 0x00000007ff0b7e24 */ /* 0x000fe2000f8e00ff */
[----:B------:R-:W-:-:S03]  /*a340*/  PLOP3.LUT P0, PT, PT, PT, UP0, 0x80, 0x0 ;  /* 0x000000000000781c */ /* 0x000fc60003f0f008 */
[----:B------:R2:W-:Y:S01]  /*a350*/  STSM.16.M88.4 [R6], R144 ;  /* 0x0000009006007844 */ /* 0x0005e20000000200 */
[----:B------:R-:W-:Y:S09]  /*a360*/  BAR.SYNC.DEFER_BLOCKING 0x1, 0x100 ;  /* 0x0044000000007b1d */ /* 0x000ff20000010000 */
[----:B------:R-:W3:Y:S01]  /*a370*/  @P0 LDG.E R0, desc[UR40][R10.64] ;  /* 0x000000280a000981 */ /* 0x000ee2000c1e1900 */
[----:B------:R-:W-:Y:S01]  /*a380*/  UISETP.NE.AND.EX UP1, UPT, UR9, URZ, UPT, UP1 ;  /* 0x0000003f0900728c */ /* 0x000fe2000bf25310 */
[----:B0-----:R-:W-:Y:S01]  /*a390*/  ISETP.NE.AND P1, PT, R81, 0x1, PT ;  /* 0x000000015100780c */ /* 0x001fe20003f25270 */
[----:B------:R-:W-:Y:S01]  /*a3a0*/  ULDC UR7, c[0x0][0xa88] ;  /* 0x0002a20000077ab9 */ /* 0x000fe20000000800 */
[----:B------:R-:W-:-:S03]  /*a3b0*/  UMOV UR4, URZ ;  /* 0x0000003f00047c82 */ /* 0x000fc60008000000 */
[----:B------:R-:W-:-:S05]  /*a3c0*/  PLOP3.LUT P2, PT, PT, PT, UP1, 0x80, 0x0 ;  /* 0x000000000000781c */ /* 0x000fca0003f4f018 */
[----:B------:R-:W-:-:S03]  /*a3d0*/  @UP1 UIADD3 UR8, UP2, UR10, UR8, URZ ;  /* 0x000000080a081290 */ /* 0x000fc6000ff5e03f */
[----:B------:R-:W0:Y:S01]  /*a3e0*/  @P1 LDC R9, c[0x0][0xbec] ;  /* 0x0002fb00ff091b82 */ /* 0x000e220000000800 */
[----:B------:R-:W-:Y:S02]  /*a3f0*/  @UP1 UIADD3.X UR9, UR11, UR9, URZ, UP2, !UPT ;  /* 0x000000090b091290 */ /* 0x000fe400097fe43f */
[----:B------:R-:W-:-:S04]  /*a400*/  IMAD.U32 R14, RZ, RZ, UR8 ;  /* 0x00000008ff0e7e24 */ /* 0x000fc8000f8e00ff */
[----:B------:R-:W-:Y:S01]  /*a410*/  IMAD.U32 R15, RZ, RZ, UR9 ;  /* 0x00000009ff0f7e24 */ /* 0x000fe2000f8e00ff */
[----:B-1----:R-:W1:Y:S01]  /*a420*/  @P1 LDC R13, c[0x0][0xbf0] ;  /* 0x0002fc00ff0d1b82 */ /* 0x002e620000000800 */
        /* <DEDUP_REMOVED lines=8> */
.L_x_4628:
[----:B------:R-:W-:Y:S01]  /*a4b0*/  USHF.R.S32.HI UR14, URZ, 0x1f, UR43 ;  /* 0x0000001f3f0e7899 */ /* 0x000fe2000801142b */
[----:B--2---:R-:W-:Y:S01]  /*a4c0*/  VIADD R12, R16, UR39 ;  /* 0x00000027100c7c36 */ /* 0x004fe20008000000 */
[----:B------:R-:W-:Y:S01]  /*a4d0*/  ULDC.64 UR12, c[0x0][0xb90] ;  /* 0x0002e400000c7ab9 */ /* 0x000fe20000000a00 */
[----:B------:R-:W-:Y:S01]  /*a4e0*/  USHF.R.S32.HI UR11, URZ, 0x1f, UR4 ;  /* 0x0000001f3f0b7899 */ /* 0x000fe20008011404 */
[----:B------:R-:W-:Y:S01]  /*a4f0*/  VIADD R26, R203, UR39 ;  /* 0x00000027cb1a7c36 */ /* 0x000fe20008000000 */
        /* <DEDUP_REMOVED lines=9> */
[----:B------:R-:W-:Y:S01]  /*a590*/  IMAD R9, R200, 0x40, R2 ;  /* 0x00000040c8097824 */ /* 0x000fe200078e0202 */
[----:B------:R-:W-:Y:S01]  /*a5a0*/  ULDC.64 UR12, c[0x0][0xb98] ;  /* 0x0002e600000c7ab9 */ /* 0x000fe20000000a00 */
[----:B------:R-:W-:Y:S01]  /*a5b0*/  UIADD3 UR9, UR9, UR7, URZ ;  /* 0x0000000709097290 */ /* 0x000fe2000fffe03f */
[----:B------:R-:W-:Y:S01]  /*a5c0*/  IMAD.MOV R6, RZ, RZ, -R10 ;  /* 0x000000ffff067224 */ /* 0x000fe200078e0a0a */
[----:B------:R-:W-:Y:S01]  /*a5d0*/  UIMAD UR7, UR45, UR12, URZ ;  /* 0x0000000c2d0772a4 */ /* 0x000fe2000f8e023f */
[----:B------:R-:W-:Y:S01]  /*a5e0*/  IMAD.WIDE R4, R9, 0x2, R4 ;  /* 0x0000000209047825 */ /* 0x000fe200078e0204 */
[----:B------:R-:W-:Y:S01]  /*a5f0*/  UIMAD.WIDE.U32 UR8, UR46, UR12, UR8 ;  /* 0x0000000c2e0872a5 */ /* 0x000fe2000f8e0008 */
[----:B------:R-:W-:Y:S01]  /*a600*/  SHF.R.S32.HI R11, RZ, 0x1f, R10 ;  /* 0x0000001fff0b7819 */ /* 0x000fe2000001140a */
[----:B------:R-:W-:Y:S01]  /*a610*/  UIMAD UR7, UR46, UR13, UR7 ;  /* 0x0000000d2e0772a4 */ /* 0x000fe2000f8e0207 */
[----:B------:R-:W-:Y:S01]  /*a620*/  IMAD R9, R81, R6, R12 ;  /* 0x0000000651097224 */ /* 0x000fe200078e020c */
[----:B------:R-:W-:Y:S01]  /*a630*/  IADD3 R37, P2, R4, 0x5000, RZ ;  /* 0x0000500004257810 */ /* 0x000fe20007f5e0ff */
[----:B-----5:R-:W-:Y:S01]  /*a640*/  IMAD R85, R0, R81, RZ ;  /* 0x0000005100557224 */ /* 0x020fe200078e02ff */
[----:B------:R-:W-:Y:S01]  /*a650*/  IADD3 R10, P0, R10, UR8, RZ ;  /* 0x000000080a0a7c10 */ /* 0x000fe2000ff1e0ff */
[----:B------:R-:W-:Y:S01]  /*a660*/  ULDC.64 UR12, c[0x0][0xaa0] ;  /* 0x0002a800000c7ab9 */ /* 0x000fe20000000a00 */
[----:B------:R-:W-:Y:S01]  /*a670*/  IMAD.U32 R12, RZ, RZ, UR7 ;  /* 0x00000007ff0c7e24 */ /* 0x000fe2000f8e00ff */
[----:B------:R-:W-:-:S02]  /*a680*/  SHF.R.S32.HI R6, RZ, 0x1f, R9 ;  /* 0x0000001fff067819 */ /* 0x000fc40000011409 */
[C---:B------:R-:W-:Y:S02]  /*a690*/  IADD3 R25, P5, R4.reuse, 0x1000, RZ ;  /* 0x0000100004197810 */ /* 0x040fe40007fbe0ff */
[----:B------:R-:W-:Y:S01]  /*a6a0*/  IADD3.X R11, R11, UR9, R12, P0, !PT ;  /* 0x000000090b0b7c10 */ /* 0x000fe200087fe40c */
[----:B------:R-:W-:Y:S01]  /*a6b0*/  ULDC.64 UR8, c[0x0][0xb88] ;  /* 0x0002e20000087ab9 */ /* 0x000fe20000000a00 */
[----:B------:R-:W-:Y:S01]  /*a6c0*/  IADD3 R29, P4, R4, 0x2000, RZ ;  /* 0x00002000041d7810 */ /* 0x000fe20007f9e0ff */
[----:B------:R-:W-:Y:S01]  /*a6d0*/  IMAD R6, R6, UR8, RZ ;  /* 0x0000000806067c24 */ /* 0x000fe2000f8e02ff */
[----:B------:R-:W-:Y:S01]  /*a6e0*/  LOP3.LUT R36, R37, 0x380, RZ, 0xc0, !PT ;  /* 0x0000038025247812 */ /* 0x000fe200078ec0ff */
[----:B------:R-:W-:Y:S01]  /*a6f0*/  IMAD.WIDE.U32 R10, R9, UR8, R10 ;  /* 0x00000008090a7c25 */ /* 0x000fe2000f8e000a */
[----:B------:R-:W-:Y:S02]  /*a700*/  LOP3.LUT R24, R25, 0x380, RZ, 0xc0, !PT ;  /* 0x0000038019187812 */ /* 0x000fe400078ec0ff */
[----:B------:R-:W-:Y:S01]  /*a710*/  LOP3.LUT R28, R29, 0x380, RZ, 0xc0, !PT ;  /* 0x000003801d1c7812 */ /* 0x000fe200078ec0ff */
[----:B------:R-:W-:Y:S01]  /*a720*/  IMAD R13, R9, UR9, R6 ;  /* 0x00000009090d7c24 */ /* 0x000fe2000f8e0206 */
[----:B------:R-:W-:Y:S01]  /*a730*/  ULDC.64 UR8, c[0x0][0xb50] ;  /* 0x0002d40000087ab9 */ /* 0x000fe20000000a00 */
[----:B------:R-:W-:Y:S01]  /*a740*/  SHF.R.U64 R36, R36, 0x3, RZ ;  /* 0x0000000324247819 */ /* 0x000fe200000012ff */
[----:B------:R-:W-:Y:S01]  /*a750*/  VIADD R6, R26, 0x8 ;  /* 0x000000081a067836 */ /* 0x000fe20000000000 */
[----:B------:R-:W-:Y:S01]  /*a760*/  LEA R12, P0, R10, UR8, 0x2 ;  /* 0x000000080a0c7c11 */ /* 0x000fe2000f8010ff */
[----:B------:R-:W-:Y:S01]  /*a770*/  IMAD.IADD R9, R11, 0x1, R13 ;  /* 0x000000010b097824 */ /* 0x000fe200078e020d */
[----:B------:R-:W-:-:S02]  /*a780*/  IADD3 R57, P3, R4, 0x4000, RZ ;  /* 0x0000400004397810 */ /* 0x000fc40007f7e0ff */
[----:B------:R-:W-:Y:S01]  /*a790*/  SHF.R.U64 R24, R24, 0x3, RZ ;  /* 0x0000000318187819 */ /* 0x000fe200000012ff */
[----:B------:R-:W-:Y:S01]  /*a7a0*/  SHFL.IDX PT, R20, R12, RZ, 0x1c1f ;  /* 0x001c1fff0c147589 */ /* 0x000fe200000e0000 */
[----:B------:R-:W-:Y:S02]  /*a7b0*/  LEA.HI.X R14, R10, UR9, R9, 0x2, P0 ;  /* 0x000000090a0e7c11 */ /* 0x000fe400080f1409 */
[----:B------:R-:W-:Y:S01]  /*a7c0*/  IADD3 R33, P0, R4, 0x3000, RZ ;  /* 0x0000300004217810 */ /* 0x000fe20007f1e0ff */
[----:B------:R-:W-:Y:S01]  /*a7d0*/  SHFL.IDX PT, R50, R12, 0x1, 0x1c1f ;  /* 0x003c1f000c327f89 */ /* 0x000fe200000e0000 */
[----:B------:R-:W-:Y:S02]  /*a7e0*/  SHF.R.U64 R28, R28, 0x3, RZ ;  /* 0x000000031c1c7819 */ /* 0x000fe400000012ff */
[----:B------:R-:W-:Y:S01]  /*a7f0*/  LOP3.LUT R32, R33, 0x380, RZ, 0xc0, !PT ;  /* 0x0000038021207812 */ /* 0x000fe200078ec0ff */
[----:B------:R-:W0:Y:S01]  /*a800*/  SHFL.IDX PT, R21, R14, RZ, 0x1c1f ;  /* 0x001c1fff0e157589 */ /* 0x000e2200000e0000 */
[----:B------:R-:W-:Y:S01]  /*a810*/  LOP3.LUT R36, R36, R37, RZ, 0x3c, !PT ;  /* 0x0000002524247212 */ /* 0x000fe200078e3cff */
[----:B------:R-:W-:Y:S01]  /*a820*/  IMAD.X R37, RZ, RZ, R5, P2 ;  /* 0x000000ffff257224 */ /* 0x000fe200010e0605 */
[----:B------:R-:W-:Y:S01]  /*a830*/  SHF.R.U64 R32, R32, 0x3, RZ ;  /* 0x0000000320207819 */ /* 0x000fe200000012ff */
[----:B------:R-:W1:Y:S01]  /*a840*/  SHFL.IDX PT, R51, R14, 0x1, 0x1c1f ;  /* 0x003c1f000e337f89 */ /* 0x000e6200000e0000 */
[----:B------:R-:W-:-:S02]  /*a850*/  LOP3.LUT R56, R57, 0x380, RZ, 0xc0, !PT ;  /* 0x0000038039387812 */ /* 0x000fc400078ec0ff */
[----:B------:R-:W-:Y:S01]  /*a860*/  LOP3.LUT R32, R32, R33, RZ, 0x3c, !PT ;  /* 0x0000002120207212 */ /* 0x000fe200078e3cff */
[--C-:B------:R-:W-:Y:S01]  /*a870*/  IMAD.X R33, RZ, RZ, R5.reuse, P0 ;  /* 0x000000ffff217224 */ /* 0x100fe200000e0605 */
[----:B------:R-:W-:Y:S02]  /*a880*/  IADD3 R61, P0, R4, 0x9000, RZ ;  /* 0x00009000043d7810 */ /* 0x000fe40007f1e0ff */
[----:B------:R-:W-:Y:S01]  /*a890*/  LOP3.LUT R24, R24, R25, RZ, 0x3c, !PT ;  /* 0x0000001918187212 */ /* 0x000fe200078e3cff */
[--C-:B------:R-:W-:Y:S01]  /*a8a0*/  IMAD.X R25, RZ, RZ, R5.reuse, P5 ;  /* 0x000000ffff197224 */ /* 0x100fe200028e0605 */
[----:B------:R-:W-:Y:S01]  /*a8b0*/  LOP3.LUT R28, R28, R29, RZ, 0x3c, !PT ;  /* 0x0000001d1c1c7212 */ /* 0x000fe200078e3cff */
[----:B------:R-:W-:Y:S01]  /*a8c0*/  IMAD.X R29, RZ, RZ, R5, P4 ;  /* 0x000000ffff1d7224 */ /* 0x000fe200020e0605 */
[----:B------:R-:W-:Y:S02]  /*a8d0*/  LOP3.LUT R60, R61, 0x380, RZ, 0xc0, !PT ;  /* 0x000003803d3c7812 */ /* 0x000fe400078ec0ff */
[----:B------:R-:W-:-:S02]  /*a8e0*/  IADD3 R11, P2, R4, 0xb000, RZ ;  /* 0x0000b000040b7810 */ /* 0x000fc40007f5e0ff */
[C---:B------:R-:W-:Y:S02]  /*a8f0*/  IADD3 R41, P6, R4.reuse, 0x6000, RZ ;  /* 0x0000600004297810 */ /* 0x040fe40007fde0ff */
[C---:B------:R-:W-:Y:S02]  /*a900*/  IADD3 R45, P5, R4.reuse, 0x7000, RZ ;  /* 0x00007000042d7810 */ /* 0x040fe40007fbe0ff */
[----:B------:R-:W-:Y:S02]  /*a910*/  IADD3 R69, P4, R4, 0x8000, RZ ;  /* 0x0000800004457810 */ /* 0x000fe40007f9e0ff */
[----:B------:R-:W-:Y:S02]  /*a920*/  SHF.R.U64 R56, R56, 0x3, RZ ;  /* 0x0000000338387819 */ /* 0x000fe400000012ff */
[----:B------:R-:W-:Y:S02]  /*a930*/  SHF.R.U64 R60, R60, 0x3, RZ ;  /* 0x000000033c3c7819 */ /* 0x000fe400000012ff */
[----:B------:R-:W-:-:S02]  /*a940*/  LOP3.LUT R10, R11, 0x380, RZ, 0xc0, !PT ;  /* 0x000003800b0a7812 */ /* 0x000fc400078ec0ff */
[----:B------:R-:W-:Y:S02]  /*a950*/  LOP3.LUT R40, R41, 0x380, RZ, 0xc0, !PT ;  /* 0x0000038029287812 */ /* 0x000fe400078ec0ff */
[----:B------:R-:W-:Y:S02]  /*a960*/  LOP3.LUT R44, R45, 0x380, RZ, 0xc0, !PT ;  /* 0x000003802d2c7812 */ /* 0x000fe400078ec0ff */
[----:B------:R-:W-:Y:S02]  /*a970*/  LOP3.LUT R68, R69, 0x380, RZ, 0xc0, !PT ;  /* 0x0000038045447812 */ /* 0x000fe400078ec0ff */
[----:B------:R-:W-:Y:S01]  /*a980*/  LOP3.LUT R56, R56, R57, RZ, 0x3c, !PT ;  /* 0x0000003938387212 */ /* 0x000fe200078e3cff */
[--C-:B------:R-:W-:Y:S01]  /*a990*/  IMAD.X R57, RZ, RZ, R5.reuse, P3 ;  /* 0x000000ffff397224 */ /* 0x100fe200018e0605 */
[----:B------:R-:W-:Y:S01]  /*a9a0*/  LOP3.LUT R60, R60, R61, RZ, 0x3c, !PT ;  /* 0x0000003d3c3c7212 */ /* 0x000fe200078e3cff */
[----:B------:R-:W-:Y:S01]  /*a9b0*/  IMAD.X R61, RZ, RZ, R5, P0 ;  /* 0x000000ffff3d7224 */ /* 0x000fe200000e0605 */
[----:B------:R-:W-:-:S02]  /*a9c0*/  SHF.R.U64 R10, R10, 0x3, RZ ;  /* 0x000000030a0a7819 */ /* 0x000fc400000012ff */
[----:B------:R-:W-:Y:S02]  /*a9d0*/  IADD3 R49, P3, R4, 0xa000, RZ ;  /* 0x0000a00004317810 */ /* 0x000fe40007f7e0ff */
        /* <DEDUP_REMOVED lines=36> */
[----:B------:R-:W-:Y:S01]  /*ac20*/  UIMAD UR7, UR4, UR13, UR7 ;  /* 0x0000000d040772a4 */ /* 0x000fe2000f8e0207 */
[----:B------:R-:W-:Y:S01]  /*ac30*/  LOP3.LUT R4, R13, R4, RZ, 0x3c, !PT ;  /* 0x000000040d047212 */ /* 0x000fe200078e3cff */
[----:B------:R-:W-:Y:S01]  /*ac40*/  ULDC.64 UR10, c[0x0][0xae8] ;  /* 0x0002ba00000a7ab9 */ /* 0x000fe20000000a00 */
        /* <DEDUP_REMOVED lines=8> */
[----:B------:R-:W-:-:S02]  /*acd0*/  UIADD3 UR9, UR9, UR7, URZ ;  /* 0x0000000709097290 */ /* 0x000fc4000fffe03f */
[----:B------:R-:W-:Y:S01]  /*ace0*/  UIMAD UR4, UR14, UR10, URZ ;  /* 0x0000000a0e0472a4 */ /* 0x000fe2000f8e023f */
[----:B------:R-:W-:Y:S01]  /*acf0*/  SHF.R.U64 R0, R0, 0x3, RZ ;  /* 0x0000000300007819 */ /* 0x000fe200000012ff */
[----:B------:R-:W5:Y:S03]  /*ad00*/  LD.E.128 R24, desc[UR40][R24.64] ;  /* 0x0000002818187980 */ /* 0x000f66000c101d00 */
[----:B------:R-:W-:Y:S01]  /*ad10*/  LOP3.LUT R52, R0, R9, RZ, 0x3c, !PT ;  /* 0x0000000900347212 */ /* 0x000fe200078e3cff */
[----:B--2---:R-:W2:Y:S01]  /*ad20*/  @P1 LDC R5, c[0x0][0xbec] ;  /* 0x0002fb00ff051b82 */ /* 0x004ea20000000800 */
[----:B------:R-:W-:Y:S01]  /*ad30*/  IMAD R0, R23, 0x20, R200 ;  /* 0x0000002017007824 */ /* 0x000fe200078e02c8 */
[----:B------:R-:W-:Y:S01]  /*ad40*/  UIMAD UR4, UR43, UR11, UR4 ;  /* 0x0000000b2b0472a4 */ /* 0x000fe2000f8e0204 */
[----:B------:R-:W5:Y:S01]  /*ad50*/  LD.E.128 R28, desc[UR40][R28.64] ;  /* 0x000000281c1c7980 */ /* 0x000f62000c101d00 */
[----:B------:R-:W-:Y:S01]  /*ad60*/  UIMAD.WIDE.U32 UR8, UR43, UR10, UR8 ;  /* 0x0000000a2b0872a5 */ /* 0x000fe2000f8e0008 */
[----:B------:R-:W-:-:S02]  /*ad70*/  VIADD R20, R0, UR39 ;  /* 0x0000002700147c36 */ /* 0x000fc40008000000 */
[----:B------:R-:W-:Y:S01]  /*ad80*/  ULDC.64 UR10, c[0x0][0xaf0] ;  /* 0x0002bc00000a7ab9 */ /* 0x000fe20000000a00 */
[----:B------:R-:W-:Y:S01]  /*ad90*/  UIADD3 UR9, UR9, UR4, URZ ;  /* 0x0000000409097290 */ /* 0x000fe2000fffe03f */
[----:B------:R-:W5:Y:S01]  /*ada0*/  LD.E.128 R32, desc[UR40][R32.64] ;  /* 0x0000002820207980 */ /* 0x000f62000c101d00 */
[----:B------:R-:W-:Y:S01]  /*adb0*/  UIMAD UR4, UR45, UR10, URZ ;  /* 0x0000000a2d0472a4 */ /* 0x000fe2000f8e023f */
[----:B-1----:R-:W-:Y:S01]  /*adc0*/  IMAD.MOV.U32 R3, RZ, RZ, R20 ;  /* 0x000000ffff037224 */ /* 0x002fe200078e0014 */
[----:B------:R-:W-:Y:S01]  /*add0*/  UIMAD.WIDE.U32 UR8, UR46, UR10, UR8 ;  /* 0x0000000a2e0872a5 */ /* 0x000fe2000f8e0008 */
[----:B------:R-:W5:Y:S01]  /*ade0*/  LD.E.128 R56, desc[UR40][R56.64] ;  /* 0x0000002838387980 */ /* 0x000f62000c101d00 */
[----:B------:R-:W-:-:S03]  /*adf0*/  UIMAD UR4, UR46, UR11, UR4 ;  /* 0x0000000b2e0472a4 */ /* 0x000fc6000f8e0204 */
[----:B------:R-:W-:Y:S01]  /*ae00*/  ULDC.64 UR10, c[0x0][0xae0] ;  /* 0x0002b800000a7ab9 */ /* 0x000fe20000000a00 */
[----:B------:R-:W5:Y:S04]  /*ae10*/  LD.E.128 R36, desc[UR40][R36.64] ;  /* 0x0000002824247980 */ /* 0x000f68000c101d00 */
[----:B------:R-:W5:Y:S01]  /*ae20*/  LD.E.128 R40, desc[UR40][R40.64] ;  /* 0x0000002828287980 */ /* 0x000f62000c101d00 */
[----:B--2---:R-:W-:-:S03]  /*ae30*/  @P1 IMAD.HI.U32 R0, R20, R5, RZ ;  /* 0x0000000514001227 */ /* 0x004fc600078e00ff */
[----:B------:R-:W5:Y:S02]  /*ae40*/  LD.E.128 R44, desc[UR40][R44.64] ;  /* 0x000000282c2c7980 */ /* 0x000f64000c101d00 */
[----:B0-----:R-:W-:Y:S01]  /*ae50*/  @P1 SHF.R.U32.HI R3, RZ, R21, R0 ;  /* 0x00000015ff031219 */ /* 0x001fe20000011600 */
        /* <DEDUP_REMOVED lines=64> */
.L_x_4630:
[----:B------:R-:W-:Y:S05]  /*b260*/  BSYNC B1 ;  /* 0x0000000000017941 */ /* 0x000fea0003800000 */
.L_x_4629:
        /* <DEDUP_REMOVED lines=21> */
.L_x_4632:
[----:B------:R-:W-:Y:S05]  /*b3c0*/  BSYNC B1 ;  /* 0x0000000000017941 */ /* 0x000fea0003800000 */
.L_x_4631:
        /* <DEDUP_REMOVED lines=21> */
.L_x_4634:
[----:B------:R-:W-:Y:S05]  /*b520*/  BSYNC B1 ;  /* 0x0000000000017941 */ /* 0x000fea0003800000 */
.L_x_4633:
[----:B------:R-:W-:Y:S01]  /*b530*/  VIADD R0, R84, 0x60 ;  /* 0x0000006054007836 */ /* 0x000fe20000000000 */
[----:B0--3--:R-:W0:Y:S04]  /*b540*/  SHFL.IDX PT, R3, R3, 0x3, 0x181f ;  /* 0x00781f0003037f89 */ /* 0x009e2800000e0000 */
[----:B------:R-:W-:Y:S01]  /*b550*/  ISETP.GE.AND P0, PT, R0, R85, PT ;  /* 0x000000550000720c */ /* 0x000fe20003f06270 */
[----:B----4-:R3:W4:-:S12]  /*b560*/  SHFL.IDX PT, R21, R6, 0x3, 0x181f ;  /* 0x00781f0006157f89 */ /* 0x01071800000e0000 */
[----:B---3--:R-:W-:Y:S05]  /*b570*/  @P0 BRA `(.L_x_4635) ;  /* 0x0000000c00a80947 */ /* 0x008fea0003800000 */
[----:B------:R-:W-:Y:S02]  /*b580*/  ULDC UR4, c[0x0][0xac8] ;  /* 0x0002b20000047ab9 */ /* 0x000fe40000000800 */
[----:B------:R-:W-:Y:S02]  /*b590*/  ISETP.GE.AND P3, PT, R2, UR4, PT ;  /* 0x0000000402007c0c */ /* 0x000fe4000bf66270 */
[----:B------:R-:W-:Y:S02]  /*b5a0*/  ISETP.GE.AND P4, PT, R19, UR4, PT ;  /* 0x0000000413007c0c */ /* 0x000fe4000bf86270 */
[----:B------:R-:W-:-:S09]  /*b5b0*/  ISETP.GE.AND P5, PT, R18, UR4, PT ;  /* 0x0000000412007c0c */ /* 0x000fd2000bfa6270 */
[-C--:B----4-:R-:W-:Y:S02]  /*b5c0*/  @!P3 LEA R4, P0, R2, R21.reuse, 0x1 ;  /* 0x000000150204b211 */ /* 0x090fe400078008ff */
        /* <DEDUP_REMOVED lines=14> */
.L_x_4627:
        /* <DEDUP_REMOVED lines=33> */
.L_x_4636:
[----:B------:R-:W-:Y:S01]  /*b8c0*/  USEL UR46, UR46, URZ, !UP0 ;  /* 0x0000003f2e2e7287 */ /* 0x000fe2000c000000 */
[----:B------:R-:W-:Y:S01]  /*b8d0*/  BSSY B1, `(.L_x_4637) ;  /* 0x000002c000017945 */ /* 0x000fe20003800000 */
[----:B------:R-:W-:-:S03]  /*b8e0*/  USEL UR45, UR45, URZ, !UP0 ;  /* 0x0000003f2d2d7287 */ /* 0x000fc6000c000000 */
[----:B------:R-:W-:Y:S09]  /*b8f0*/  @P1 BRA `(.L_x_4638) ;  /* 0x0000000000a41947 */ /* 0x000ff20003800000 */
        /* <DEDUP_REMOVED lines=41> */
.L_x_4638:
[----:B------:R-:W-:Y:S05]  /*bb90*/  BSYNC B1 ;  /* 0x0000000000017941 */ /* 0x000fea0003800000 */
.L_x_4637:
[----:B------:R-:W1:Y:S01]  /*bba0*/  @P0 LDC R5, c[0x0][0xbf0] ;  /* 0x0002fc00ff050b82 */ /* 0x000e620000000800 */
[----:B------:R-:W-:Y:S01]  /*bbb0*/  ULDC.64 UR12, c[0x0][0xaa0] ;  /* 0x0002a800000c7ab9 */ /* 0x000fe20000000a00 */
[----:B0-----:R-:W-:Y:S01]  /*bbc0*/  IMAD R3, R23, 0x20, R200 ;  /* 0x0000002017037824 */ /* 0x001fe200078e02c8 */
[----:B------:R-:W-:Y:S01]  /*bbd0*/  UIMAD UR7, UR10, UR12, URZ ;  /* 0x0000000c0a0772a4 */ /* 0x000fe2000f8e023f */
[----:B------:R-:W-:Y:S01]  /*bbe0*/  BSSY B1, `(.L_x_4639) ;  /* 0x0000041000017945 */ /* 0x000fe20003800000 */
[----:B------:R-:W-:Y:S01]  /*bbf0*/  UIMAD.WIDE.U32 UR8, UR4, UR12, URZ ;  /* 0x0000000c040872a5 */ /* 0x000fe2000f8e003f */
[----:B------:R-:W-:Y:S01]  /*bc00*/  VIADD R8, R3, UR39 ;  /* 0x0000002703087c36 */ /* 0x000fe20008000000 */
[----:B------:R-:W-:-:S03]  /*bc10*/  UIMAD UR7, UR4, UR13, UR7 ;  /* 0x0000000d040772a4 */ /* 0x000fc6000f8e0207 */
[----:B------:R-:W-:Y:S01]  /*bc20*/  ULDC.64 UR12, c[0x0][0xae8] ;  /* 0x0002ba00000c7ab9 */ /* 0x000fe20000000a00 */
[----:B------:R-:W-:Y:S01]  /*bc30*/  UIADD3 UR9, UR9, UR7, URZ ;  /* 0x0000000709097290 */ /* 0x000fe2000fffe03f */
[----:B------:R-:W-:Y:S01]  /*bc40*/  @P0 IMAD.HI.U32 R4, R8, R11, RZ ;  /* 0x0000000b08040227 */ /* 0x000fe200078e00ff */
[----:B------:R-:W-:Y:S02]  /*bc50*/  UIMAD UR4, UR11, UR12, URZ ;  /* 0x0000000c0b0472a4 */ /* 0x000fe4000f8e023f */
        /* <DEDUP_REMOVED lines=57> */
.L_x_4640:
[----:B------:R-:W-:Y:S05]  /*bff0*/  BSYNC B1 ;  /* 0x0000000000017941 */ /* 0x000fea0003800000 */
.L_x_4639:
        /* <DEDUP_REMOVED lines=21> */
.L_x_4642:
[----:B------:R-:W-:Y:S05]  /*c150*/  BSYNC B1 ;  /* 0x0000000000017941 */ /* 0x000fea0003800000 */
.L_x_4641:
        /* <DEDUP_REMOVED lines=21> */
.L_x_4644:
[----:B------:R-:W-:Y:S05]  /*c2b0*/  BSYNC B1 ;  /* 0x0000000000017941 */ /* 0x000fea0003800000 */
.L_x_4643:
        /* <DEDUP_REMOVED lines=22> */
.L_x_4635:
[----:B------:R-:W-:Y:S05]  /*c420*/  BSYNC B0 ;  /* 0x0000000000007941 */ /* 0x000fea0003800000 */
.L_x_4626:
[----:B------:R-:W-:Y:S02]  /*c430*/  ULDC UR4, c[0x0][0xc3c] ;  /* 0x00030f0000047ab9 */ /* 0x000fe40000000800 */
[----:B------:R-:W-:-:S13]  /*c440*/  ISETP.GE.AND P0, PT, R7, UR4, PT ;  /* 0x0000000407007c0c */ /* 0x000fda000bf06270 */
[----:B------:R-:W-:Y:S05]  /*c450*/  @!P0 BRA `(.L_x_4645) ;  /* 0xffffff4800808947 */ /* 0x000fea000383ffff */
[----:B------:R-:W-:Y:S05]  /*c460*/  EXIT ;  /* 0x000000000000794d */ /* 0x000fea0003800000 */
.L_x_4590:
[----:B------:R-:W-:-:S08]  /*c470*/  NOP ;  /* 0x0000000000007918 */ /* 0x000fd00000000000 */
[----:B------:R-:W0:-:S00]  /*c480*/  USETMAXREG.DEALLOC.CTAPOOL 0x18 ;  /* 0x00000018000079c8 */ /* 0x000e0000080e0500 */
[----:B0-----:R-:W-:Y:S01]  /*c490*/  LOP3.LUT R0, R0, 0x3, RZ, 0xc0, !PT ;  /* 0x0000000300007812 */ /* 0x001fe200078ec0ff */
[----:B------:R-:W-:-:S05]  /*c4a0*/  IMAD.MOV.U32 R4, RZ, RZ, RZ ;  /* 0x000000ffff047224 */ /* 0x000fca00078e00ff */
[----:B------:R-:W0:Y:S02]  /*c4b0*/  SHFL.IDX PT, R0, R0, RZ, 0x1f ;  /* 0x00001fff00007589 */ /* 0x000e2400000e0000 */
[----:B0-----:R-:W-:-:S04]  /*c4c0*/  ISETP.NE.AND P0, PT, R0, RZ, PT ;  /* 0x000000ff0000720c */ /* 0x001fc80003f05270 */
[----:B------:R-:W-:-:S05]  /*c4d0*/  P2R R0, PR, RZ, 0x1 ;  /* 0x00000001ff007803 */ /* 0x000fca0000000000 */
[----:B------:R0:W-:Y:S04]  /*c4e0*/  STL [R1+0x50], R0 ;  /* 0x0000500001007387 */ /* 0x0001e80000100800 */
        /* <DEDUP_REMOVED lines=8> */
.L_x_4646:
        /* <DEDUP_REMOVED lines=42> */
.L_x_4652:
        /* <DEDUP_REMOVED lines=12> */
.L_x_4651:
[----:B------:R-:W-:Y:S05]  /*c8d0*/  BSYNC B0 ;  /* 0x0000000000007941 */ /* 0x000fea0003800000 */
.L_x_4650:
        /* <DEDUP_REMOVED lines=21> */
.L_x_4648:
        /* <DEDUP_REMOVED lines=20> */
.L_x_4653:
        /* <DEDUP_REMOVED lines=56> */
.L_x_4649:
[----:B------:R-:W-:Y:S02]  /*cef0*/  IMAD.MOV.U32 R17, RZ, RZ, RZ ;  /* 0x000000ffff117224 */ /* 0x000fe400078e00ff */
[----:B------:R-:W-:Y:S02]  /*cf00*/  IMAD.U32 R16, RZ, RZ, UR6 ;  /* 0x00000006ff107e24 */ /* 0x000fe4000f8e00ff */
[----:B------:R-:W-:-:S07]  /*cf10*/  IMAD.MOV.U32 R18, RZ, RZ, RZ ;  /* 0x000000ffff127224 */ /* 0x000fce00078e00ff */
.L_x_4654:
[----:B------:R-:W-:-:S13]  /*cf20*/  ISETP.NE.AND P0, PT, R0, RZ, PT ;  /* 0x000000ff0000720c */ /* 0x000fda0003f05270 */
[----:B------:R-:W1:Y:S01]  /*cf30*/  @!P0 S2R R3, SR_CgaCtaId ;  /* 0x0000000000038919 */ /* 0x000e620000008800 */
[----:B------:R-:W-:-:S04]  /*cf40*/  @!P0 MOV R0, 0x400 ;  /* 0x0000040000008802 */ /* 0x000fc80000000f00 */
[----:B-1----:R-:W-:-:S05]  /*cf50*/  @!P0 LEA R0, R3, R0, 0x18 ;  /* 0x0000000003008211 */ /* 0x002fca00078ec0ff */
[----:B------:R1:W-:Y:S01]  /*cf60*/  @!P0 STS.128 [R0+0x228d0], R16 ;  /* 0x0228d01000008388 */ /* 0x0003e20000000c00 */
[----:B------:R-:W-:Y:S06]  /*cf70*/  BAR.ARV 0x5, 0x180 ;  /* 0x0146000000007b1d */ /* 0x000fec0000002000 */
.L_x_4647:
[----:B01----:R-:W-:Y:S01]  /*cf80*/  IMAD.MOV.U32 R0, RZ, RZ, 0x1 ;  /* 0x00000001ff007424 */ /* 0x003fe200078e00ff */
[----:B------:R0:W-:Y:S01]  /*cf90*/  STL [R1+0x3c], RZ ;  /* 0x00003cff01007387 */ /* 0x0001e20000100800 */
[----:B------:R-:W-:Y:S02]  /*cfa0*/  ULDC UR4, c[0x0][0xc3c] ;  /* 0x00030f0000047ab9 */ /* 0x000fe40000000800 */
[----:B--2---:R-:W-:Y:S01]  /*cfb0*/  ISETP.GE.AND P0, PT, R19, UR4, PT ;  /* 0x0000000413007c0c */ /* 0x004fe2000bf06270 */
        /* <DEDUP_REMOVED lines=12> */
[----:B------:R-:W-:-:S04]  /*d080*/  LOP3.LUT R2, R0, 0x1f8, RZ, 0xc0, !PT ;  /* 0x000001f800027812 */ /* 0x000fc800078ec0ff */
        /* <DEDUP_REMOVED lines=14> */
.L_x_4757:
[----:B01--4-:R-:W0:Y:S02]  /*d170*/  LDC.64 R2, c[0x0][0xc88] ;  /* 0x00032200ff027b82 */ /* 0x013e240000000a00 */
[----:B0-----:R-:W-:-:S05]  /*d180*/  IMAD.WIDE R2, R19, 0x4, R2 ;  /* 0x0000000413027825 */ /* 0x001fca00078e0202 */
        /* <DEDUP_REMOVED lines=54> */
.L_x_4656:
[----:B------:R-:W-:Y:S01]  /*d4f0*/  IMAD.MOV.U32 R2, RZ, RZ, R12 ;  /* 0x000000ffff027224 */ /* 0x000fe200078e000c */
        /* <DEDUP_REMOVED lines=11> */
.L_x_4657:
[----:B------:R-:W-:Y:S05]  /*d5b0*/  @!P0 BRA `(.L_x_4658) ;  /* 0x00000000000c8947 */ /* 0x000fea0003800000 */
[----:B------:R-:W2:Y:S04]  /*d5c0*/  LDG.E R6, desc[UR40][R4.64] ;  /* 0x0000002804067981 */ /* 0x000ea8000c1e1900 */
[----:B------:R-:W2:Y:S02]  /*d5d0*/  LDG.E R4, desc[UR40][R4.64+0x4] ;  /* 0x0000042804047981 */ /* 0x000ea4000c1e1900 */
[----:B--2---:R-:W-:-:S07]  /*d5e0*/  IMAD.IADD R6, R4, 0x1, -R6 ;  /* 0x0000000104067824 */ /* 0x004fce00078e0a06 */
.L_x_4658:
[----:B-----5:R-:W-:Y:S01]  /*d5f0*/  IMAD.IADD R6, R6, 0x1, -R0 ;  /* 0x0000000106067824 */ /* 0x020fe200078e0a00 */
[----:B------:R-:W-:Y:S01]  /*d600*/  BSSY B7, `(.L_x_4659) ;  /* 0x0000425000077945 */ /* 0x000fe20003800000 */
[----:B------:R-:W3:Y:S02]  /*d610*/  LDC R0, c[0x0][0x448] ;  /* 0x00011200ff007b82 */ /* 0x000ee40000000800 */
[----:B---3--:R-:W-:Y:S01]  /*d620*/  ISETP.NE.AND P0, PT, R0, 0x1, PT ;  /* 0x000000010000780c */ /* 0x008fe20003f05270 */
[----:B------:R-:W-:-:S04]  /*d630*/  IMAD.SHL.U32 R0, R17, 0x80, RZ ;  /* 0x0000008011007824 */ /* 0x000fc800078e00ff */
[----:B------:R-:W-:-:S08]  /*d640*/  VIADD R0, R0, 0x7f ;  /* 0x0000007f00007836 */ /* 0x000fd00000000000 */
[----:B------:R-:W3:Y:S08]  /*d650*/  @P0 LDC R2, c[0x0][0x44c] ;  /* 0x00011300ff020b82 */ /* 0x000ef00000000800 */
[----:B------:R-:W4:Y:S01]  /*d660*/  @P0 LDC R3, c[0x0][0x450] ;  /* 0x00011400ff030b82 */ /* 0x000f220000000800 */
[----:B---3--:R-:W-:-:S05]  /*d670*/  @P0 IMAD.HI.U32 R2, R0, R2, RZ ;  /* 0x0000000200020227 */ /* 0x008fca00078e00ff */
[----:B----4-:R-:W-:Y:S01]  /*d680*/  @P0 SHF.R.U32.HI R0, RZ, R3, R2 ;  /* 0x00000003ff000219 */ /* 0x010fe20000011602 */
[C---:B------:R-:W-:Y:S01]  /*d690*/  VIADD R2, R6.reuse, 0x5f ;  /* 0x0000005f06027836 */ /* 0x040fe20000000000 */
[----:B------:R-:W-:-:S03]  /*d6a0*/  IADD3 R6, R6, 0x60, -R9 ;  /* 0x0000006006067810 */ /* 0x000fc60007ffe809 */
[----:B------:R-:W-:-:S04]  /*d6b0*/  IMAD.HI R2, R2, 0x2aaaaaab, RZ ;  /* 0x2aaaaaab02027827 */ /* 0x000fc800078e02ff */
[----:B------:R-:W-:Y:S01]  /*d6c0*/  IMAD.IADD R0, R6, 0x1, R0 ;  /* 0x0000000106007824 */ /* 0x000fe200078e0200 */
[----:B------:R-:W-:-:S03]  /*d6d0*/  SHF.R.U32.HI R3, RZ, 0x1f, R2 ;  /* 0x0000001fff037819 */ /* 0x000fc60000011602 */
[----:B------:R-:W-:Y:S01]  /*d6e0*/  IMAD.HI R0, R0, 0x2aaaaaab, RZ ;  /* 0x2aaaaaab00007827 */ /* 0x000fe200078e02ff */
[----:B------:R-:W-:-:S04]  /*d6f0*/  LEA.HI.SX32 R3, R2, R3, 0x1c ;  /* 0x0000000302037211 */ /* 0x000fc800078fe2ff */
[----:B------:R-:W-:-:S04]  /*d700*/  SHF.R.U32.HI R2, RZ, 0x1f, R0 ;  /* 0x0000001fff027819 */ /* 0x000fc80000011600 */
[----:B------:R-:W-:-:S04]  /*d710*/  LEA.HI.SX32 R2, R0, R2, 0x1c ;  /* 0x0000000200027211 */ /* 0x000fc800078fe2ff */
[----:B------:R-:W-:-:S04]  /*d720*/  VIMNMX R4, R3, R2, PT ;  /* 0x0000000203047248 */ /* 0x000fc80003fe0100 */
[----:B------:R-:W-:Y:S01]  /*d730*/  ISETP.GT.AND P0, PT, R4, RZ, PT ;  /* 0x000000ff0400720c */ /* 0x000fe20003f04270 */
        /* <DEDUP_REMOVED lines=19> */
.L_x_4660:
        /* <DEDUP_REMOVED lines=21> */
.L_x_4663:
[----:B------:R-:W-:Y:S05]  /*d9c0*/  BSYNC B6 ;  /* 0x0000000000067941 */ /* 0x000fea0003800000 */
.L_x_4662:
        /* <DEDUP_REMOVED lines=21> */
.L_x_4666:
        /* <DEDUP_REMOVED lines=16> */
.L_x_4665:
[----:B------:R-:W-:Y:S05]  /*dc20*/  BSYNC B6 ;  /* 0x0000000000067941 */ /* 0x000fea0003800000 */
.L_x_4664:
        /* <DEDUP_REMOVED lines=10> */
[----:B--2---:R2:W3:Y:S02]  /*dcd0*/  @P0 LDG.E R7, desc[UR40][R2.64] ;  /* 0x0000002802070981 */ /* 0x0044e4000c1e1900 */
[----:B--2---:R-:W2:Y:S01]  /*dce0*/  LDC.64 R2, c[0x0][0x418] ;  /* 0x00010600ff027b82 */ /* 0x004ea20000000a00 */
[----:B-----5:R-:W-:Y:S01]  /*dcf0*/  VIADD R4, R0, 0xffffffff ;  /* 0xffffffff00047836 */ /* 0x020fe20000000000 */
[----:B---3--:R-:W-:Y:S01]  /*dd00*/  SHF.R.S32.HI R8, RZ, 0x1f, R7 ;  /* 0x0000001fff087819 */ /* 0x008fe20000011407 */
[----:B------:R3:W-:Y:S04]  /*dd10*/  @P0 STL [R1+0xc], R7 ;  /* 0x00000c0701000387 */ /* 0x0007e80000100800 */
        /* <DEDUP_REMOVED lines=10> */
.L_x_4773:
[----:B------:R-:W-:Y:S01]  /*ddc0*/  PLOP3.LUT P1, PT, PT, PT, PT, 0x8, 0x0 ;  /* 0x000000000000781c */ /* 0x000fe20003f2e170 */
[----:B------:R4:W-:Y:S01]  /*ddd0*/  STL [R1], R0 ;  /* 0x0000000001007387 */ /* 0x0009e20000100800 */
[----:B---3--:R-:W-:-:S03]  /*dde0*/  ISETP.NE.AND P0, PT, R14, RZ, PT ;  /* 0x000000ff0e00720c */ /* 0x008fc60003f05270 */
[----:B------:R3:W-:Y:S01]  /*ddf0*/  STL [R1+0x28], R4 ;  /* 0x0000280401007387 */ /* 0x0007e20000100800 */
[----:B----4-:R-:W-:-:S05]  /*de00*/  P2R R0, PR, RZ, 0x2 ;  /* 0x00000002ff007803 */ /* 0x010fca0000000000 */
[----:B------:R3:W-:Y:S04]  /*de10*/  STL [R1+0x18], R0 ;  /* 0x0000180001007387 */ /* 0x0007e80000100800 */
[----:B------:R-:W-:Y:S05]  /*de20*/  @P0 BRA `(.L_x_4668) ;  /* 0x00000004001c0947 */ /* 0x000fea0003800000 */
[----:B------:R-:W-:-:S03]  /*de30*/  UMOV UR4, 0xffffffff ;  /* 0xffffffff00047882 */ /* 0x000fc60000000000 */
[----:B------:R-:W-:Y:S05]  /*de40*/  BRA.DIV UR4, `(.L_x_4669) ;  /* 0x0000004e04587947 */ /* 0x000fea000b800000 */
[----:B------:R-:W-:-:S13]  /*de50*/  ELECT P6, URZ, PT ;  /* 0x00000000003f782f */ /* 0x000fda00038c0000 */
.L_x_4776:
[----:B------:R-:W-:Y:S05]  /*de60*/  @!P6 BRA `(.L_x_4668) ;  /* 0x00000004000ce947 */ /* 0x000fea0003800000 */
[----:B------:R-:W-:-:S04]  /*de70*/  ISETP.NE.U32.AND P0, PT, R2, RZ, PT ;  /* 0x000000ff0200720c */ /* 0x000fc80003f05070 */
[----:B------:R-:W-:-:S13]  /*de80*/  ISETP.NE.AND.EX P0, PT, R3, RZ, PT, P0 ;  /* 0x000000ff0300720c */ /* 0x000fda0003f05300 */
[----:B------:R-:W-:Y:S05]  /*de90*/  @!P0 BRA `(.L_x_4670) ;  /* 0x0000000000548947 */ /* 0x000fea0003800000 */
[----:B------:R-:W4:Y:S01]  /*dea0*/  LDC R6, c[0x0][0x43c] ;  /* 0x00010f00ff067b82 */ /* 0x000f220000000800 */
[----:B01----:R-:W-:Y:S01]  /*deb0*/  IMAD.MOV.U32 R9, RZ, RZ, R4 ;  /* 0x000000ffff097224 */ /* 0x003fe200078e0004 */
[----:B------:R-:W-:-:S03]  /*dec0*/  ULDC.64 UR4, c[0x0][0x428] ;  /* 0x00010a0000047ab9 */ /* 0x000fc60000000a00 */
[----:B---3--:R-:W-:Y:S01]  /*ded0*/  IMAD.MOV.U32 R0, RZ, RZ, R9 ;  /* 0x000000ffff007224 */ /* 0x008fe200078e0009 */
[----:B----4-:R-:W-:-:S13]  /*dee0*/  ISETP.NE.AND P0, PT, R6, 0x1, PT ;  /* 0x000000010600780c */ /* 0x010fda0003f05270 */
[----:B--2---:R-:W0:Y:S02]  /*def0*/  @P0 LDC.64 R4, c[0x0][0x440] ;  /* 0x00011000ff040b82 */ /* 0x004e240000000a00 */
        /* <DEDUP_REMOVED lines=13> */
[----:B------:R-:W2:Y:S04]  /*dfd0*/  LDG.E R0, desc[UR40][R2.64] ;  /* 0x0000002802007981 */ /* 0x000ea8000c1e1900 */
[----:B--2---:R4:W-:Y:S02]  /*dfe0*/  STL [R1], R0 ;  /* 0x0000000001007387 */ /* 0x0049e40000100800 */
.L_x_4670:
[----:B------:R-:W5:Y:S04]  /*dff0*/  LDL R7, [R1+0x4] ;  /* 0x0000040001077983 */ /* 0x000f680000100800 */
[----:B---34-:R-:W5:Y:S04]  /*e000*/  LDL R0, [R1+0x8] ;  /* 0x0000080001007983 */ /* 0x018f680000100800 */
[----:B------:R-:W3:Y:S01]  /*e010*/  LDL R2, [R1+0x10] ;  /* 0x0000100001027983 */ /* 0x000ee20000100800 */
[----:B-----5:R-:W-:Y:S01]  /*e020*/  IMAD R0, R0, 0x8, R7 ;  /* 0x0000000800007824 */ /* 0x020fe200078e0207 */
[----:B---3--:R-:W-:-:S04]  /*e030*/  SHF.L.U32 R2, R2, 0x1f, RZ ;  /* 0x0000001f02027819 */ /* 0x008fc800000006ff */
[----:B------:R-:W3:Y:S02]  /*e040*/  SYNCS.PHASECHK.TRANS64.TRYWAIT P0, [R0+URZ+0x22840], R2 ;  /* 0x02284002000075a7 */ /* 0x000ee4000800017f */
[----:B---3--:R-:W-:Y:S05]  /*e050*/  @!P0 BRA `(.L_x_4671) ;  /* 0x0000004800f48947 */ /* 0x008fea0003800000 */
.L_x_4777:
[----:B------:R-:W4:Y:S02]  /*e060*/  S2R R3, SR_TID.X ;  /* 0x0000000000037919 */ /* 0x000f240000002100 */
[----:B----4-:R-:W-:-:S04]  /*e070*/  LOP3.LUT R3, R3, 0x7f, RZ, 0xc0, !PT ;  /* 0x0000007f03037812 */ /* 0x010fc800078ec0ff */
[----:B------:R-:W-:-:S13]  /*e080*/  ISETP.NE.AND P0, PT, R3, RZ, PT ;  /* 0x000000ff0300720c */ /* 0x000fda0003f05270 */
[----:B------:R-:W-:Y:S05]  /*e090*/  @P0 BRA `(.L_x_4672) ;  /* 0x00000000001c0947 */ /* 0x000fea0003800000 */
[----:B------:R-:W4:Y:S01]  /*e0a0*/  S2R R3, SR_TID.X ;  /* 0x0000000000037919 */ /* 0x000f220000002100 */
[----:B---3--:R-:W-:-:S04]  /*e0b0*/  IMAD.MOV.U32 R2, RZ, RZ, 0x3000 ;  /* 0x00003000ff027424 */ /* 0x008fc800078e00ff */
[----:B------:R3:W-:Y:S01]  /*e0c0*/  SYNCS.ARRIVE.TRANS64 RZ, [R0+URZ+0x22830], R2 ;  /* 0x0228300200ff79a7 */ /* 0x0007e2000800003f */
[----:B----4-:R-:W-:-:S04]  /*e0d0*/  LOP3.LUT R3, R3, 0x1f, RZ, 0xc0, !PT ;  /* 0x0000001f03037812 */ /* 0x010fc800078ec0ff */
[----:B------:R-:W-:-:S13]  /*e0e0*/  ISETP.NE.AND P0, PT, R3, RZ, PT ;  /* 0x000000ff0300720c */ /* 0x000fda0003f05270 */
[----:B---3--:R-:W-:Y:S05]  /*e0f0*/  @!P0 BRA `(.L_x_4672) ;  /* 0x0000000000048947 */ /* 0x008fea0003800000 */
[----:B------:R-:W-:Y:S01]  /*e100*/  BPT.TRAP 0x1 ;  /* 0x000000040000795c */ /* 0x000fe20000300000 */
.L_x_4672:
[----:B------:R-:W4:Y:S04]  /*e110*/  LDL R6, [R1+0x4] ;  /* 0x0000040001067983 */ /* 0x000f280000100800 */
[----:B--2---:R-:W4:Y:S04]  /*e120*/  LDL R5, [R1+0x8] ;  /* 0x0000080001057983 */ /* 0x004f280000100800 */
[----:B------:R-:W2:Y:S04]  /*e130*/  LDL R4, [R1+0x28] ;  /* 0x0000280001047983 */ /* 0x000ea80000100800 */
[----:B------:R-:W5:Y:S04]  /*e140*/  LDL R3, [R1+0x1c] ;  /* 0x00001c0001037983 */ /* 0x000f680000100800 */
[----:B---3--:R-:W3:Y:S01]  /*e150*/  LDL R2, [R1] ;  /* 0x0000000001027983 */ /* 0x008ee20000100800 */
        /* <DEDUP_REMOVED lines=8> */
[----:B----4-:R-:W-:Y:S01]  /*e1e0*/  IMAD R0, R5, 0x3000, R6 ;  /* 0x0000300005007824 */ /* 0x010fe200078e0206 */
[----:B--2---:R-:W-:-:S04]  /*e1f0*/  R2UR UR11, R4 ;  /* 0x00000000040b72ca */ /* 0x004fc800000e0000 */
[----:B------:R-:W-:Y:S02]  /*e200*/  R2UR UR8, R0 ;  /* 0x00000000000872ca */ /* 0x000fe400000e0000 */
[----:B-----5:R-:W-:Y:S02]  /*e210*/  R2UR UR4, R3 ;  /* 0x00000000030472ca */ /* 0x020fe400000e0000 */
[----:B------:R-:W-:Y:S02]  /*e220*/  P2R R0, PR, RZ, 0x1 ;  /* 0x00000001ff007803 */ /* 0x000fe40000000000 */
[----:B---3--:R-:W-:-:S03]  /*e230*/  R2UR UR13, R2 ;  /* 0x00000000020d72ca */ /* 0x008fc600000e0000 */
[----:B------:R4:W-:Y:S04]  /*e240*/  STL [R1+0x18], R0 ;  /* 0x0000180001007387 */ /* 0x0009e80000100800 */
[----:B------:R-:W-:Y:S02]  /*e250*/  UIADD3 UR8, UR8, 0x1c400, URZ ;  /* 0x0001c40008087890 */ /* 0x000fe4000fffe03f */
[----:B------:R-:W-:-:S03]  /*e260*/  UIMAD UR11, UR11, 0x60, UR4 ;  /* 0x000000600b0b78a4 */ /* 0x000fc6000f8e0204 */
[----:B------:R-:W-:-:S06]  /*e270*/  UMOV UR4, 0x0 ;  /* 0x0000000000047882 */ /* 0x000fcc0000000000 */
[----:B------:R4:W-:Y:S02]  /*e280*/  UTMALDG.4D [UR8], [UR6], desc[UR4] ;  /* 0x00000408060075b4 */ /* 0x0009e40008019000 */
[----:B----4-:R-:W-:Y:S01]  /*e290*/  NOP ;  /* 0x0000000000007918 */ /* 0x010fe20000000000 */
.L_x_4668:
[----:B------:R-:W4:Y:S04]  /*e2a0*/  LDL R2, [R1+0x4] ;  /* 0x0000040001027983 */ /* 0x000f280000100800 */
[----:B------:R-:W5:Y:S04]  /*e2b0*/  LDL.LU R3, [R1+0x30] ;  /* 0x0000300001037983 */ /* 0x000f680000300800 */
[----:B--2---:R-:W2:Y:S04]  /*e2c0*/  LDL.LU R5, [R1+0x20] ;  /* 0x0000200001057983 */ /* 0x004ea80000300800 */
[----:B---3--:R-:W3:Y:S01]  /*e2d0*/  LDL.LU R4, [R1+0x38] ;  /* 0x0000380001047983 */ /* 0x008ee20000300800 */
[----:B------:R-:W-:Y:S05]  /*e2e0*/  WARPSYNC.ALL ;  /* 0x0000000000007948 */ /* 0x000fea0003800000 */
[----:B------:R-:W-:Y:S01]  /*e2f0*/  ULDC.64 UR4, c[0x0][0x298] ;  /* 0x0000a60000047ab9 */ /* 0x000fe20000000a00 */
[----:B------:R-:W-:Y:S01]  /*e300*/  ULDC.64 UR6, c[0x0][0xa00] ;  /* 0x0002800000067ab9 */ /* 0x000fe20000000a00 */
[----:B------:R-:W-:Y:S01]  /*e310*/  BSSY B6, `(.L_x_4673) ;  /* 0x0000024000067945 */ /* 0x000fe20003800000 */
[----:B------:R-:W-:Y:S01]  /*e320*/  BAR.SYNC.DEFER_BLOCKING 0x8, 0x180 ;  /* 0x0206000000007b1d */ /* 0x000fe20000010000 */
[----:B------:R-:W-:-:S04]  /*e330*/  ISETP.NE.U32.AND P0, PT, RZ, UR6, PT ;  /* 0x00000006ff007c0c */ /* 0x000fc8000bf05070 */
[----:B------:R-:W-:Y:S01]  /*e340*/  ISETP.NE.AND.EX P0, PT, RZ, UR7, PT, P0 ;  /* 0x00000007ff007c0c */ /* 0x000fe2000bf05300 */
[----:B----4-:R-:W-:Y:S01]  /*e350*/  VIADD R2, R2, 0x18400 ;  /* 0x0001840002027836 */ /* 0x010fe20000000000 */
[----:B-----5:R-:W-:-:S04]  /*e360*/  SHF.R.S32.HI R0, RZ, 0x1f, R3 ;  /* 0x0000001fff007819 */ /* 0x020fc80000011403 */
[----:B------:R-:W-:Y:S02]  /*e370*/  LOP3.LUT P1, RZ, R2, 0x3ff, RZ, 0xc0, !PT ;  /* 0x000003ff02ff7812 */ /* 0x000fe4000782c0ff */
[----:B--2---:R-:W-:Y:S01]  /*e380*/  SEL R5, R5, RZ, !P0 ;  /* 0x000000ff05057207 */ /* 0x004fe20004000000 */
[----:B------:R-:W-:Y:S01]  /*e390*/  IMAD R0, R0, UR4, RZ ;  /* 0x0000000400007c24 */ /* 0x000fe2000f8e02ff */
[----:B---3--:R-:W-:-:S03]  /*e3a0*/  SEL R4, R4, RZ, !P0 ;  /* 0x000000ff04047207 */ /* 0x008fc60004000000 */
[C---:B------:R-:W-:Y:S02]  /*e3b0*/  IMAD R0, R3.reuse, UR5, R0 ;  /* 0x0000000503007c24 */ /* 0x040fe4000f8e0200 */
[----:B------:R-:W-:-:S05]  /*e3c0*/  IMAD.WIDE.U32 R2, R3, UR4, RZ ;  /* 0x0000000403027c25 */ /* 0x000fca000f8e00ff */
[----:B------:R2:W-:Y:S04]  /*e3d0*/  STL.64 [R1+0x48], R2 ;  /* 0x0000480201007387 */ /* 0x0005e80000100a00 */
[----:B------:R3:W-:Y:S04]  /*e3e0*/  STL [R1+0x20], R5 ;  /* 0x0000200501007387 */ /* 0x0007e80000100800 */
[----:B------:R3:W-:Y:S01]  /*e3f0*/  STL [R1+0x40], R4 ;  /* 0x0000400401007387 */ /* 0x0007e20000100800 */
[----:B--2---:R-:W-:Y:S01]  /*e400*/  IMAD.IADD R2, R3, 0x1, R0 ;  /* 0x0000000103027824 */ /* 0x004fe200078e0200 */
[----:B------:R-:W-:-:S05]  /*e410*/  SHF.R.S32.HI R0, RZ, 0x1f, R18 ;  /* 0x0000001fff007819 */ /* 0x000fca0000011412 */
[----:B------:R3:W-:Y:S04]  /*e420*/  STL [R1+0x38], R0 ;  /* 0x0000380001007387 */ /* 0x0007e80000100800 */
[----:B------:R3:W-:Y:S01]  /*e430*/  STL [R1+0x30], R2 ;  /* 0x0000300201007387 */ /* 0x0007e20000100800 */
[----:B------:R-:W-:Y:S05]  /*e440*/  @!P1 BRA `(.L_x_4674) ;  /* 0x0000000000409947 */ /* 0x000fea0003800000 */
[----:B---3--:R-:W-:Y:S01]  /*e450*/  MOV R2, 0x0 ;  /* 0x0000000000027802 */ /* 0x008fe20000000f00 */
        /* <DEDUP_REMOVED lines=15> */
.L_x_4674:
[----:B------:R-:W-:Y:S05]  /*e550*/  BSYNC B6 ;  /* 0x0000000000067941 */ /* 0x000fea0003800000 */
.L_x_4673:
[----:B---3--:R-:W2:Y:S01]  /*e560*/  LDL.LU R5, [R1+0x30] ;  /* 0x0000300001057983 */ /* 0x008ea20000300800 */
[----:B------:R-:W-:Y:S01]  /*e570*/  ULDC.64 UR4, c[0x0][0x2d8] ;  /* 0x0000b60000047ab9 */ /* 0x000fe20000000a00 */
[----:B------:R-:W3:Y:S01]  /*e580*/  LDC R7, c[0x0][0x448] ;  /* 0x00011200ff077b82 */ /* 0x000ee20000000800 */
[----:B------:R-:W-:Y:S01]  /*e590*/  ULDC UR6, c[0x0][0x2b8] ;  /* 0x0000ae0000067ab9 */ /* 0x000fe20000000800 */
[----:B------:R-:W2:Y:S04]  /*e5a0*/  LDL.LU.64 R2, [R1+0x48] ;  /* 0x0000480001027983 */ /* 0x000ea80000300a00 */
[----:B------:R-:W4:Y:S04]  /*e5b0*/  LDL.LU R0, [R1+0x38] ;  /* 0x0000380001007983 */ /* 0x000f280000300800 */
[----:B------:R-:W4:Y:S04]  /*e5c0*/  LDL.LU R6, [R1+0x40] ;  /* 0x0000400001067983 */ /* 0x000f280000300800 */
[----:B------:R-:W4:Y:S04]  /*e5d0*/  LDL.LU R4, [R1+0x20] ;  /* 0x0000200001047983 */ /* 0x000f280000300800 */
[----:B01----:R0:W5:Y:S01]  /*e5e0*/  LDL R9, [R1+0x24] ;  /* 0x0000240001097983 */ /* 0x0031620000100800 */
[----:B---3--:R-:W-:Y:S01]  /*e5f0*/  ISETP.NE.AND P0, PT, R7, 0x1, PT ;  /* 0x000000010700780c */ /* 0x008fe20003f05270 */
[----:B------:R-:W1:Y:S02]  /*e600*/  S2R R8, SR_TID.X ;  /* 0x0000000000087919 */ /* 0x000e640000002100 */
[C---:B-1----:R-:W-:Y:S01]  /*e610*/  IMAD.SHL.U32 R10, R8.reuse, 0x8, RZ ;  /* 0x00000008080a7824 */ /* 0x042fe200078e00ff */
[----:B------:R-:W-:-:S04]  /*e620*/  LOP3.LUT R8, R8, 0x7f, RZ, 0xc0, !PT ;  /* 0x0000007f08087812 */ /* 0x000fc800078ec0ff */
[----:B------:R-:W-:Y:S02]  /*e630*/  LOP3.LUT R10, R10, 0x38, RZ, 0xc0, !PT ;  /* 0x000000380a0a7812 */ /* 0x000fe400078ec0ff */
[----:B------:R-:W-:Y:S01]  /*e640*/  SHF.R.U32.HI R8, RZ, 0x3, R8 ;  /* 0x00000003ff087819 */ /* 0x000fe20000011608 */
[----:B--2---:R-:W-:Y:S02]  /*e650*/  IMAD.MOV.U32 R3, RZ, RZ, R5 ;  /* 0x000000ffff037224 */ /* 0x004fe400078e0005 */
[----:B------:R-:W1:Y:S01]  /*e660*/  S2R R5, SR_TID.X ;  /* 0x0000000000057919 */ /* 0x000e620000002100 */
[----:B----4-:R-:W-:Y:S02]  /*e670*/  IMAD R0, R0, UR4, RZ ;  /* 0x0000000400007c24 */ /* 0x010fe4000f8e02ff */
[----:B------:R-:W-:-:S04]  /*e680*/  IMAD.WIDE.U32 R2, R18, UR4, R2 ;  /* 0x0000000412027c25 */ /* 0x000fc8000f8e0002 */
[----:B------:R-:W-:Y:S01]  /*e690*/  IMAD R0, R18, UR5, R0 ;  /* 0x0000000512007c24 */ /* 0x000fe2000f8e0200 */
[----:B------:R-:W-:-:S03]  /*e6a0*/  ULDC.64 UR4, c[0x0][0x2e0] ;  /* 0x0000b80000047ab9 */ /* 0x000fc60000000a00 */
[----:B------:R-:W-:Y:S02]  /*e6b0*/  IMAD.IADD R3, R3, 0x1, R0 ;  /* 0x0000000103037824 */ /* 0x000fe400078e0200 */
[----:B------:R-:W-:Y:S02]  /*e6c0*/  IMAD R0, R6, UR4, RZ ;  /* 0x0000000406007c24 */ /* 0x000fe4000f8e02ff */
[C---:B------:R-:W-:Y:S01]  /*e6d0*/  IMAD.WIDE.U32 R2, R4.reuse, UR4, R2 ;  /* 0x0000000404027c25 */ /* 0x040fe2000f8e0002 */
[----:B------:R-:W2:Y:S03]  /*e6e0*/  @P0 LDC R6, c[0x0][0x450] ;  /* 0x00011400ff060b82 */ /* 0x000ea60000000800 */
[----:B------:R-:W-:Y:S01]  /*e6f0*/  IMAD R0, R4, UR5, R0 ;  /* 0x0000000504007c24 */ /* 0x000fe2000f8e0200 */
[----:B------:R-:W-:Y:S01]  /*e700*/  ULDC.64 UR4, c[0x0][0x2d0] ;  /* 0x0000b40000047ab9 */ /* 0x000fe20000000a00 */
[----:B------:R-:W3:Y:S02]  /*e710*/  S2R R4, SR_TID.X ;  /* 0x0000000000047919 */ /* 0x000ee40000002100 */
[----:B------:R-:W-:Y:S01]  /*e720*/  IMAD.IADD R3, R3, 0x1, R0 ;  /* 0x0000000103037824 */ /* 0x000fe200078e0200 */
[----:B-1----:R-:W-:-:S04]  /*e730*/  LOP3.LUT R5, R5, 0x7f, RZ, 0xc0, !PT ;  /* 0x0000007f05057812 */ /* 0x002fc800078ec0ff */
[----:B------:R-:W-:Y:S01]  /*e740*/  SHF.R.U32.HI R5, RZ, 0x3, R5 ;  /* 0x00000003ff057819 */ /* 0x000fe20000011605 */
[----:B---3--:R-:W-:-:S05]  /*e750*/  IMAD.SHL.U32 R4, R4, 0x10, RZ ;  /* 0x0000001004047824 */ /* 0x008fca00078e00ff */
[----:B------:R-:W-:Y:S02]  /*e760*/  LOP3.LUT R4, R5, 0x70, R4, 0xf8, !PT ;  /* 0x0000007005047812 */ /* 0x000fe400078ef804 */
[----:B------:R-:W1:Y:S03]  /*e770*/  @P0 LDC R5, c[0x0][0x44c] ;  /* 0x00011300ff050b82 */ /* 0x000e660000000800 */
[----:B------:R-:W-:-:S04]  /*e780*/  IMAD R0, R17, 0x80, R4 ;  /* 0x0000008011007824 */ /* 0x000fc800078e0204 */
        /* <DEDUP_REMOVED lines=23> */
[----:B------:R-:W-:-:S03]  /*e900*/  IMAD R17, R17, 0x80, R8 ;  /* 0x0000008011117824 */ /* 0x000fc600078e0208 */
[----:B------:R-:W0:Y:S01]  /*e910*/  SHFL.IDX PT, R5, R2, RZ, 0x181f ;  /* 0x00181fff02057589 */ /* 0x000e2200000e0000 */
[----:B--2---:R-:W-:-:S03]  /*e920*/  IMAD R3, R4, R7, RZ ;  /* 0x0000000704037224 */ /* 0x004fc600078e02ff */
[----:B------:R-:W1:Y:S02]  /*e930*/  SHFL.IDX PT, R4, R0, RZ, 0x181f ;  /* 0x00181fff00047589 */ /* 0x000e6400000e0000 */
[----:B------:R-:W-:-:S13]  /*e940*/  ISETP.GE.AND P1, PT, R17, R3, PT ;  /* 0x000000031100720c */ /* 0x000fda0003f26270 */
[----:B0-----:R-:W-:-:S05]  /*e950*/  @!P1 LEA R5, P2, R10, R5, 0x1 ;  /* 0x000000050a059211 */ /* 0x001fca00078408ff */
[----:B-1----:R-:W-:-:S05]  /*e960*/  @!P1 IMAD.X R4, RZ, RZ, R4, P2 ;  /* 0x000000ffff049224 */ /* 0x002fca00010e0604 */
[----:B------:R-:W-:-:S04]  /*e970*/  @!P1 LOP3.LUT R5, R5, R4, RZ, 0x3c, !PT ;  /* 0x0000000405059212 */ /* 0x000fc800078e3cff */
[----:B------:R-:W-:-:S04]  /*e980*/  @!P1 LOP3.LUT R4, R5, R4, RZ, 0x3c, !PT ;  /* 0x0000000405049212 */ /* 0x000fc800078e3cff */
[----:B------:R-:W-:-:S05]  /*e990*/  @!P1 LOP3.LUT R5, R5, R4, RZ, 0x3c, !PT ;  /* 0x0000000405059212 */ /* 0x000fca00078e3cff */
[----:B------:R-:W-:Y:S01]  /*e9a0*/  @!PT LDS RZ, [RZ] ;  /* 0x00000000fffff984 */ /* 0x000fe20000000800 */
[----:B-----5:R0:W-:Y:S02]  /*e9b0*/  @!P1 LDGSTS.E.BYPASS.LTC128B.128 [R9+0x18400], desc[UR40][R4.64], !P0 ;  /* 0x1840000004099fae */ /* 0x0201e4000c101d68 */
[----:B0-----:R-:W-:Y:S02]  /*e9c0*/  VIADD R4, R17, 0x10 ;  /* 0x0000001011047836 */ /* 0x001fe40000000000 */
[----:B------:R-:W0:Y:S03]  /*e9d0*/  SHFL.IDX PT, R5, R2, 0x1, 0x181f ;  /* 0x00381f0002057f89 */ /* 0x000e2600000e0000 */
[----:B------:R-:W-:Y:S02]  /*e9e0*/  ISETP.GE.AND P1, PT, R4, R3, PT ;  /* 0x000000030400720c */ /* 0x000fe40003f26270 */
[----:B------:R-:W1:Y:S11]  /*e9f0*/  SHFL.IDX PT, R4, R0, 0x1, 0x181f ;  /* 0x00381f0000047f89 */ /* 0x000e7600000e0000 */
[----:B0-----:R-:W-:-:S05]  /*ea00*/  @!P1 LEA R5, P2, R10, R5, 0x1 ;  /* 0x000000050a059211 */ /* 0x001fca00078408ff */
[----:B-1----:R-:W-:-:S05]  /*ea10*/  @!P1 IMAD.X R4, RZ, RZ, R4, P2 ;  /* 0x000000ffff049224 */ /* 0x002fca00010e0604 */
[----:B------:R-:W-:-:S04]  /*ea20*/  @!P1 LOP3.LUT R5, R5, R4, RZ, 0x3c, !PT ;  /* 0x0000000405059212 */ /* 0x000fc800078e3cff */
[----:B------:R-:W-:-:S04]  /*ea30*/  @!P1 LOP3.LUT R4, R5, R4, RZ, 0x3c, !PT ;  /* 0x0000000405049212 */ /* 0x000fc800078e3cff */
[----:B------:R-:W-:-:S05]  /*ea40*/  @!P1 LOP3.LUT R5, R5, R4, RZ, 0x3c, !PT ;  /* 0x0000000405059212 */ /* 0x000fca00078e3cff */
[----:B------:R0:W-:Y:S02]  /*ea50*/  @!P1 LDGSTS.E.BYPASS.LTC128B.128 [R9+0x18c00], desc[UR40][R4.64], !P0 ;  /* 0x18c0000004099fae */ /* 0x0001e4000c101d68 */
        /* <DEDUP_REMOVED lines=42> */
[----:B------:R-:W-:Y:S01]  /*ed00*/  ISETP.GE.AND P1, PT, R4, R3, PT ;  /* 0x000000030400720c */ /* 0x000fe20003f26270 */
[----:B------:R-:W-:Y:S04]  /*ed10*/  SHFL.IDX PT, R2, R2, 0x7, 0x181f ;  /* 0x00f81f0002027f89 */ /* 0x000fe800000e0000 */
[----:B------:R-:W1:Y:S04]  /*ed20*/  SHFL.IDX PT, R4, R0, 0x6, 0x181f ;  /* 0x00d81f0000047f89 */ /* 0x000e6800000e0000 */
[----:B------:R-:W2:Y:S04]  /*ed30*/  SHFL.IDX PT, R0, R0, 0x7, 0x181f ;  /* 0x00f81f0000007f89 */ /* 0x000ea800000e0000 */
[----:B0-----:R-:W-:-:S05]  /*ed40*/  @!P1 LEA R5, P2, R10, R5, 0x1 ;  /* 0x000000050a059211 */ /* 0x001fca00078408ff */
[----:B-1----:R-:W-:-:S05]  /*ed50*/  @!P1 IMAD.X R4, RZ, RZ, R4, P2 ;  /* 0x000000ffff049224 */ /* 0x002fca00010e0604 */
[----:B------:R-:W-:-:S04]  /*ed60*/  @!P1 LOP3.LUT R5, R5, R4, RZ, 0x3c, !PT ;  /* 0x0000000405059212 */ /* 0x000fc800078e3cff */
[----:B------:R-:W-:-:S04]  /*ed70*/  @!P1 LOP3.LUT R4, R5, R4, RZ, 0x3c, !PT ;  /* 0x0000000405049212 */ /* 0x000fc800078e3cff */
[----:B------:R-:W-:-:S05]  /*ed80*/  @!P1 LOP3.LUT R5, R5, R4, RZ, 0x3c, !PT ;  /* 0x0000000405059212 */ /* 0x000fca00078e3cff */
[----:B--2---:R1:W-:Y:S02]  /*ed90*/  @!P1 LDGSTS.E.BYPASS.LTC128B.128 [R9+0x1b400], desc[UR40][R4.64], !P0 ;  /* 0x1b40000004099fae */ /* 0x0043e4000c101d68 */
.L_x_4794:
[----:B------:R2:W5:Y:S01]  /*eda0*/  LDL R8, [R1+0x4] ;  /* 0x0000040001087983 */ /* 0x0005620000100800 */
        /* <DEDUP_REMOVED lines=10> */
.L_x_4676:
        /* <DEDUP_REMOVED lines=18> */
[----:B--23--:R-:W-:Y:S05]  /*ef70*/  @!P0 BRA `(.L_x_4678) ;  /* 0x0000004400e88947 */ /* 0x00cfea0003800000 */
.L_x_4795:
[----:B------:R-:W-:Y:S05]  /*ef80*/  BSYNC B0 ;  /* 0x0000000000007941 */ /* 0x000fea0003800000 */
.L_x_4677:
[----:B--2---:R-:W2:Y:S01]  /*ef90*/  LDL R2, [R1+0x18] ;  /* 0x0000180001027983 */ /* 0x004ea20000100800 */
[----:B------:R-:W-:Y:S01]  /*efa0*/  BSSY B0, `(.L_x_4679) ;  /* 0x0000063000007945 */ /* 0x000fe20003800000 */
[----:B--2---:R-:W-:-:S13]  /*efb0*/  ISETP.NE.AND P0, PT, R2, RZ, PT ;  /* 0x000000ff0200720c */ /* 0x004fda0003f05270 */
[----:B------:R-:W-:Y:S05]  /*efc0*/  @!P0 BRA `(.L_x_4680) ;  /* 0x0000000400808947 */ /* 0x000fea0003800000 */
[----:B------:R-:W2:Y:S04]  /*efd0*/  LDL R2, [R1+0x4] ;  /* 0x0000040001027983 */ /* 0x000ea80000100800 */
[----:B01----:R-:W3:Y:S01]  /*efe0*/  LDL R4, [R1+0x10] ;  /* 0x0000100001047983 */ /* 0x003ee20000100800 */
        /* <DEDUP_REMOVED lines=10> */
.L_x_4796:
[----:B------:R-:W-:Y:S05]  /*f090*/  BSYNC B1 ;  /* 0x0000000000017941 */ /* 0x000fea0003800000 */
.L_x_4681:
        /* <DEDUP_REMOVED lines=9> */
.L_x_4684:
[----:B------:R-:W-:Y:S05]  /*f130*/  BSYNC B1 ;  /* 0x0000000000017941 */ /* 0x000fea0003800000 */
.L_x_4683:
        /* <DEDUP_REMOVED lines=14> */
.L_x_4685:
        /* <DEDUP_REMOVED lines=16> */
.L_x_4686:
        /* <DEDUP_REMOVED lines=16> */
.L_x_4687:
        /* <DEDUP_REMOVED lines=16> */
.L_x_4688:
        /* <DEDUP_REMOVED lines=10> */
[----:B--2---:R-:W-:Y:S05]  /*f5c0*/  @P0 BRA.U.ANY `(.L_x_4688) ;  /* 0xfffffffd00d40947 */ /* 0x004fea000393ffff */
.L_x_4680:
[----:B------:R-:W-:Y:S05]  /*f5d0*/  BSYNC B0 ;  /* 0x0000000000007941 */ /* 0x000fea0003800000 */
.L_x_4679:
[----:B01----:R-:W2:Y:S01]  /*f5e0*/  LDL R4, [R1+0x2c] ;  /* 0x00002c0001047983 */ /* 0x003ea20000100800 */
[----:B------:R-:W-:Y:S01]  /*f5f0*/  BSSY B0, `(.L_x_4689) ;  /* 0x000020a000007945 */ /* 0x000fe20003800000 */
[----:B--2---:R-:W-:-:S13]  /*f600*/  ISETP.GE.AND P0, PT, R4, 0x2, PT ;  /* 0x000000020400780c */ /* 0x004fda0003f06270 */
[----:B------:R-:W-:Y:S05]  /*f610*/  @!P0 BRA `(.L_x_4690) ;  /* 0x00000020001c8947 */ /* 0x000fea0003800000 */
[C---:B------:R-:W-:Y:S01]  /*f620*/  LOP3.LUT R0, R4.reuse, 0x1, RZ, 0xc0, !PT ;  /* 0x0000000104007812 */ /* 0x040fe200078ec0ff */
[----:B------:R-:W-:Y:S01]  /*f630*/  VIADD R4, R4, 0xfffffffe ;  /* 0xfffffffe04047836 */ /* 0x000fe20000000000 */
[----:B------:R-:W-:Y:S02]  /*f640*/  BSSY B2, `(.L_x_4691) ;  /* 0x00000b0000027945 */ /* 0x000fe40003800000 */
[----:B------:R-:W-:Y:S01]  /*f650*/  ISETP.NE.U32.AND P0, PT, R0, 0x1, PT ;  /* 0x000000010000780c */ /* 0x000fe20003f05070 */
[----:B------:R-:W-:-:S12]  /*f660*/  IMAD.MOV.U32 R0, RZ, RZ, R4 ;  /* 0x000000ffff007224 */ /* 0x000fd800078e0004 */
[----:B------:R-:W-:Y:S05]  /*f670*/  @!P0 BRA `(.L_x_4692) ;  /* 0x0000000800b08947 */ /* 0x000fea0003800000 */
[----:B------:R-:W2:Y:S04]  /*f680*/  LDL R6, [R1+0x18] ;  /* 0x0000180001067983 */ /* 0x000ea80000100800 */
[----:B------:R-:W3:Y:S04]  /*f690*/  LDL.LU R5, [R1+0x8] ;  /* 0x0000080001057983 */ /* 0x000ee80000300800 */
[----:B-----5:R-:W4:Y:S01]  /*f6a0*/  LDL.LU R8, [R1+0x10] ;  /* 0x0000100001087983 */ /* 0x020f220000300800 */
[----:B------:R-:W-:Y:S01]  /*f6b0*/  BSSY B1, `(.L_x_4693) ;  /* 0x00000a6000017945 */ /* 0x000fe20003800000 */
[----:B--2---:R-:W-:Y:S01]  /*f6c0*/  ISETP.NE.AND P2, PT, R6, RZ, PT ;  /* 0x000000ff0600720c */ /* 0x004fe20003f45270 */
        /* <DEDUP_REMOVED lines=8> */
[----:B------:R-:W-:Y:S01]  /*f750*/  ULDC.64 UR4, c[0x0][0x418] ;  /* 0x0001060000047ab9 */ /* 0x000fe20000000a00 */
[----:B------:R-:W-:Y:S01]  /*f760*/  IMAD.MOV.U32 R0, RZ, RZ, R4 ;  /* 0x000000ffff007224 */ /* 0x000fe200078e0004 */
        /* <DEDUP_REMOVED lines=23> */
.L_x_4695:
        /* <DEDUP_REMOVED lines=9> */
.L_x_4797:
[----:B------:R-:W-:Y:S05]  /*f970*/  BSYNC B3 ;  /* 0x0000000000037941 */ /* 0x000fea0003800000 */
.L_x_4696:
        /* <DEDUP_REMOVED lines=9> */
.L_x_4699:
[----:B------:R-:W-:Y:S05]  /*fa10*/  BSYNC B3 ;  /* 0x0000000000037941 */ /* 0x000fea0003800000 */
.L_x_4698:
[----:B------:R-:W2:Y:S04]  /*fa20*/  LDL R7, [R1+0x4] ;  /* 0x0000040001077983 */ /* 0x000ea80000100800 */
[----:B------:R-:W2:Y:S04]  /*fa30*/  LDL R5, [R1+0x8] ;  /* 0x0000080001057983 */ /* 0x000ea80000100800 */
[----:B------:R-:W3:Y:S01]  /*fa40*/  LDL R6, [R1+0x1c] ;  /* 0x00001c0001067983 */ /* 0x000ee20000100800 */
[----:B0-----:R-:W-:Y:S01]  /*fa50*/  IMAD.MOV.U32 R8, RZ, RZ, RZ ;  /* 0x000000ffff087224 */ /* 0x001fe200078e00ff */
        /* <DEDUP_REMOVED lines=10> */
.L_x_4700:
        /* <DEDUP_REMOVED lines=14> */
.L_x_4798:
[----:B------:R-:W-:Y:S05]  /*fbe0*/  BSYNC B3 ;  /* 0x0000000000037941 */ /* 0x000fea0003800000 */
.L_x_4701:
        /* <DEDUP_REMOVED lines=11> */
.L_x_4704:
[----:B------:R-:W-:Y:S05]  /*fca0*/  BSYNC B3 ;  /* 0x0000000000037941 */ /* 0x000fea0003800000 */
.L_x_4703:
        /* <DEDUP_REMOVED lines=11> */
.L_x_4705:
        /* <DEDUP_REMOVED lines=16> */
.L_x_4706:
        /* <DEDUP_REMOVED lines=16> */
.L_x_4707:
        /* <DEDUP_REMOVED lines=16> */
.L_x_4708:
        /* <DEDUP_REMOVED lines=11> */
.L_x_4694:
[----:B------:R-:W-:Y:S05]  /*10110*/  BSYNC B1 ;  /* 0x0000000000017941 */ /* 0x000fea0003800000 */
.L_x_4693:
[----:B------:R-:W2:Y:S02]  /*10120*/  LDL.LU R5, [R1+0x2c] ;  /* 0x00002c0001057983 */ /* 0x000ea40000300800 */
[----:B--2---:R-:W-:-:S07]  /*10130*/  VIADD R0, R5, 0xfffffffd ;  /* 0xfffffffd05007836 */ /* 0x004fce0000000000 */
.L_x_4692:
[----:B------:R-:W-:Y:S05]  /*10140*/  BSYNC B2 ;  /* 0x0000000000027941 */ /* 0x000fea0003800000 */
.L_x_4691:
[----:B------:R-:W-:-:S13]  /*10150*/  ISETP.NE.AND P0, PT, R4, RZ, PT ;  /* 0x000000ff0400720c */ /* 0x000fda0003f05270 */
[----:B------:R-:W-:Y:S05]  /*10160*/  @!P0 BRA `(.L_x_4690) ;  /* 0x0000001400488947 */ /* 0x000fea0003800000 */
.L_x_4741:
[----:B------:R-:W2:Y:S04]  /*10170*/  LDL R4, [R1+0x18] ;  /* 0x0000180001047983 */ /* 0x000ea80000100800 */
[----:B------:R-:W3:Y:S04]  /*10180*/  LDL.LU R3, [R1+0x8] ;  /* 0x0000080001037983 */ /* 0x000ee80000300800 */
[----:B------:R-:W4:Y:S01]  /*10190*/  LDL.LU R2, [R1+0x10] ;  /* 0x0000100001027983 */ /* 0x000f220000300800 */
[----:B------:R-:W-:Y:S05]  /*101a0*/  YIELD ;  /* 0x0000000000007946 */ /* 0x000fea0003800000 */
[----:B------:R-:W-:Y:S01]  /*101b0*/  BSSY B1, `(.L_x_4709) ;  /* 0x00000a2000017945 */ /* 0x000fe20003800000 */
[----:B--2---:R-:W-:Y:S01]  /*101c0*/  ISETP.NE.AND P1, PT, R4, RZ, PT ;  /* 0x000000ff0400720c */ /* 0x004fe20003f25270 */
[----:B---3--:R-:W-:-:S05]  /*101d0*/  VIADD R7, R3, 0x1 ;  /* 0x0000000103077836 */ /* 0x008fca0000000000 */
[----:B------:R-:W-:-:S04]  /*101e0*/  ISETP.NE.AND P0, PT, R7, 0x2, PT ;  /* 0x000000020700780c */ /* 0x000fc80003f05270 */
[----:B------:R-:W-:Y:S02]  /*101f0*/  SEL R6, RZ, 0x1, P0 ;  /* 0x00000001ff067807 */ /* 0x000fe40000000000 */
[----:B------:R-:W-:Y:S02]  /*10200*/  SEL R7, R7, RZ, P0 ;  /* 0x000000ff07077207 */ /* 0x000fe40000000000 */
[----:B----4-:R-:W-:Y:S01]  /*10210*/  LOP3.LUT R6, R2, R6, RZ, 0x3c, !PT ;  /* 0x0000000602067212 */ /* 0x010fe200078e3cff */
[----:B------:R-:W-:Y:S06]  /*10220*/  @!P1 BRA `(.L_x_4710) ;  /* 0x0000000800689947 */ /* 0x000fec0003800000 */
[----:B------:R-:W-:Y:S01]  /*10230*/  ULDC.64 UR4, c[0x0][0x418] ;  /* 0x0001060000047ab9 */ /* 0x000fe20000000a00 */
[----:B0----5:R-:W-:Y:S01]  /*10240*/  IMAD.MOV.U32 R8, RZ, RZ, R0 ;  /* 0x000000ffff087224 */ /* 0x021fe200078e0000 */
        /* <DEDUP_REMOVED lines=23> */
.L_x_4711:
        /* <DEDUP_REMOVED lines=9> */
.L_x_4799:
[----:B------:R-:W-:Y:S05]  /*10450*/  BSYNC B2 ;  /* 0x0000000000027941 */ /* 0x000fea0003800000 */
.L_x_4712:
        /* <DEDUP_REMOVED lines=9> */
.L_x_4715:
[----:B------:R-:W-:Y:S05]  /*104f0*/  BSYNC B2 ;  /* 0x0000000000027941 */ /* 0x000fea0003800000 */
.L_x_4714:
        /* <DEDUP_REMOVED lines=13> */
.L_x_4716:
        /* <DEDUP_REMOVED lines=14> */
.L_x_4800:
[----:B------:R-:W-:Y:S05]  /*106b0*/  BSYNC B2 ;  /* 0x0000000000027941 */ /* 0x000fea0003800000 */
.L_x_4717:
        /* <DEDUP_REMOVED lines=11> */
.L_x_4720:
[----:B------:R-:W-:Y:S05]  /*10770*/  BSYNC B2 ;  /* 0x0000000000027941 */ /* 0x000fea0003800000 */
.L_x_4719:
        /* <DEDUP_REMOVED lines=10> */
.L_x_4721:
        /* <DEDUP_REMOVED lines=16> */
.L_x_4722:
        /* <DEDUP_REMOVED lines=16> */
.L_x_4723:
        /* <DEDUP_REMOVED lines=16> */
.L_x_4724:
        /* <DEDUP_REMOVED lines=11> */
.L_x_4710:
[----:B------:R-:W-:Y:S05]  /*10bd0*/  BSYNC B1 ;  /* 0x0000000000017941 */ /* 0x000fea0003800000 */
.L_x_4709:
[----:B------:R-:W2:Y:S01]  /*10be0*/  LDL R2, [R1+0x18] ;  /* 0x0000180001027983 */ /* 0x000ea20000100800 */
[----:B------:R-:W-:Y:S01]  /*10bf0*/  VIADD R7, R7, 0x1 ;  /* 0x0000000107077836 */ /* 0x000fe20000000000 */
[----:B------:R-:W-:Y:S04]  /*10c00*/  BSSY B1, `(.L_x_4725) ;  /* 0x00000a5000017945 */ /* 0x000fe80003800000 */
[----:B------:R-:W-:-:S04]  /*10c10*/  ISETP.NE.AND P0, PT, R7, 0x2, PT ;  /* 0x000000020700780c */ /* 0x000fc80003f05270 */
[----:B0-----:R-:W-:Y:S02]  /*10c20*/  SEL R9, R7, RZ, P0 ;  /* 0x000000ff07097207 */ /* 0x001fe40000000000 */
[----:B--2---:R-:W-:Y:S02]  /*10c30*/  ISETP.NE.AND P2, PT, R2, RZ, PT ;  /* 0x000000ff0200720c */ /* 0x004fe40003f45270 */
[----:B------:R-:W-:-:S04]  /*10c40*/  SEL R2, RZ, 0x1, P0 ;  /* 0x00000001ff027807 */ /* 0x000fc80000000000 */
[----:B-----5:R-:W-:-:S05]  /*10c50*/  LOP3.LUT R8, R6, R2, RZ, 0x3c, !PT ;  /* 0x0000000206087212 */ /* 0x020fca00078e3cff */
        /* <DEDUP_REMOVED lines=28> */
.L_x_4727:
        /* <DEDUP_REMOVED lines=9> */
.L_x_4801:
[----:B------:R-:W-:Y:S05]  /*10eb0*/  BSYNC B2 ;  /* 0x0000000000027941 */ /* 0x000fea0003800000 */
.L_x_4728:
        /* <DEDUP_REMOVED lines=9> */
.L_x_4731:
[----:B------:R-:W-:Y:S05]  /*10f50*/  BSYNC B2 ;  /* 0x0000000000027941 */ /* 0x000fea0003800000 */
.L_x_4730:
        /* <DEDUP_REMOVED lines=14> */
.L_x_4732:
        /* <DEDUP_REMOVED lines=14> */
.L_x_4802:
[----:B------:R-:W-:Y:S05]  /*11120*/  BSYNC B2 ;  /* 0x0000000000027941 */ /* 0x000fea0003800000 */
.L_x_4733:
        /* <DEDUP_REMOVED lines=11> */
.L_x_4736:
[----:B------:R-:W-:Y:S05]  /*111e0*/  BSYNC B2 ;  /* 0x0000000000027941 */ /* 0x000fea0003800000 */
.L_x_4735:
        /* <DEDUP_REMOVED lines=11> */
.L_x_4737:
        /* <DEDUP_REMOVED lines=16> */
.L_x_4738:
        /* <DEDUP_REMOVED lines=16> */
.L_x_4739:
        /* <DEDUP_REMOVED lines=16> */
.L_x_4740:
        /* <DEDUP_REMOVED lines=11> */
.L_x_4726:
[----:B------:R-:W-:Y:S05]  /*11650*/  BSYNC B1 ;  /* 0x0000000000017941 */ /* 0x000fea0003800000 */
.L_x_4725:
[C---:B------:R-:W-:Y:S01]  /*11660*/  ISETP.GT.AND P0, PT, R0.reuse, 0x1, PT ;  /* 0x000000010000780c */ /* 0x040fe20003f04270 */
[----:B------:R-:W-:-:S12]  /*11670*/  VIADD R0, R0, 0xfffffffe ;  /* 0xfffffffe00007836 */ /* 0x000fd80000000000 */
[----:B------:R-:W-:Y:S05]  /*11680*/  @P0 BRA `(.L_x_4741) ;  /* 0xffffffe800b80947 */ /* 0x000fea000383ffff */
.L_x_4690:
[----:B------:R-:W-:Y:S05]  /*11690*/  BSYNC B0 ;  /* 0x0000000000007941 */ /* 0x000fea0003800000 */
.L_x_4689:
        /* <DEDUP_REMOVED lines=21> */
[----:B------:R-:W1:Y:S01]  /*117f0*/  POPC R7, R6 ;  /* 0x0000000600077309 */ /* 0x000e620000000000 */
[----:B--2---:R-:W1:Y:S02]  /*11800*/  SHFL.IDX PT, R4, R3, R4, 0x1f ;  /* 0x00001f0403047589 */ /* 0x004e6400000e0000 */
[----:B-1----:R-:W-:-:S07]  /*11810*/  IADD3 R16, R4, UR37, R7 ;  /* 0x0000002504107c10 */ /* 0x002fce000fffe007 */
.L_x_4743:
[----:B------:R-:W-:Y:S05]  /*11820*/  BSYNC B0 ;  /* 0x0000000000007941 */ /* 0x000fea0003800000 */
.L_x_4742:
[----:B------:R-:W-:-:S05]  /*11830*/  SEL R0, R0, RZ, P0 ;  /* 0x000000ff00007207 */ /* 0x000fca0000000000 */
[----:B------:R2:W-:Y:S02]  /*11840*/  STL [R1+0x8], R0 ;  /* 0x0000080001007387 */ /* 0x0005e40000100800 */
.L_x_4661:
[----:B------:R-:W-:Y:S05]  /*11850*/  BSYNC B7 ;  /* 0x0000000000077941 */ /* 0x000fea0003800000 */
.L_x_4659:
        /* <DEDUP_REMOVED lines=13> */
.L_x_4744:
        /* <DEDUP_REMOVED lines=36> */
.L_x_4812:
[----:B------:R-:W-:Y:S02]  /*11b70*/  ULDC UR4, c[0x0][0xc38] ;  /* 0x00030e0000047ab9 */ /* 0x000fe40000000800 */
[----:B------:R-:W-:-:S04]  /*11b80*/  IMAD.U32 R4, RZ, RZ, UR4 ;  /* 0x00000004ff047e24 */ /* 0x000fc8000f8e00ff */
[----:B--2---:R-:W-:-:S04]  /*11b90*/  IMAD R14, R14, R4, RZ ;  /* 0x000000040e0e7224 */ /* 0x004fc800078e02ff */
[----:B------:R-:W-:-:S05]  /*11ba0*/  IMAD.IADD R5, R5, 0x1, R14 ;  /* 0x0000000105057824 */ /* 0x000fca00078e020e */
[----:B------:R-:W-:-:S13]  /*11bb0*/  ISETP.GT.AND P6, PT, R5, R0, PT ;  /* 0x000000000500720c */ /* 0x000fda0003fc4270 */
[----:B------:R-:W-:Y:S05]  /*11bc0*/  @P6 BRA `(.L_x_4747) ;  /* 0x00000000009c6947 */ /* 0x000fea0003800000 */
.L_x_4752:
        /* <DEDUP_REMOVED lines=14> */
.L_x_4750:
[----:B------:R-:W-:Y:S05]  /*11cb0*/  BSYNC B0 ;  /* 0x0000000000007941 */ /* 0x000fea0003800000 */
.L_x_4749:
[----:B------:R-:W-:-:S03]  /*11cc0*/  UMOV UR4, 0xffffffff ;  /* 0xffffffff00047882 */ /* 0x000fc60000000000 */
[----:B------:R-:W-:Y:S05]  /*11cd0*/  BRA.DIV UR4, `(.L_x_4751) ;  /* 0x0000002204587947 */ /* 0x000fea000b800000 */
[----:B-----5:R-:W3:Y:S02]  /*11ce0*/  SHFL.UP PT, R14, R2, 0x1, RZ ;  /* 0x04200000020e7989 */ /* 0x020ee400000e00ff */
[----:B---3--:R-:W-:-:S05]  /*11cf0*/  SEL R13, R14, RZ, P1 ;  /* 0x000000ff0e0d7207 */ /* 0x008fca0000800000 */
[----:B------:R-:W-:-:S05]  /*11d00*/  IMAD.IADD R13, R2, 0x1, R13 ;  /* 0x00000001020d7824 */ /* 0x000fca00078e020d */
[----:B------:R-:W3:Y:S02]  /*11d10*/  SHFL.UP PT, R14, R13, 0x2, RZ ;  /* 0x044000000d0e7989 */ /* 0x000ee400000e00ff */
[----:B---3--:R-:W-:-:S05]  /*11d20*/  SEL R4, R14, RZ, P2 ;  /* 0x000000ff0e047207 */ /* 0x008fca0001000000 */
[----:B------:R-:W-:-:S05]  /*11d30*/  IMAD.IADD R4, R13, 0x1, R4 ;  /* 0x000000010d047824 */ /* 0x000fca00078e0204 */
[----:B------:R-:W1:Y:S02]  /*11d40*/  SHFL.UP PT, R14, R4, 0x4, RZ ;  /* 0x04800000040e7989 */ /* 0x000e6400000e00ff */
        /* <DEDUP_REMOVED lines=9> */
.L_x_4820:
[----:B------:R-:W-:Y:S02]  /*11de0*/  ULDC UR4, c[0x0][0xc38] ;  /* 0x00030e0000047ab9 */ /* 0x000fe40000000800 */
[----:B------:R-:W-:-:S04]  /*11df0*/  IMAD.U32 R4, RZ, RZ, UR4 ;  /* 0x00000004ff047e24 */ /* 0x000fc8000f8e00ff */
[----:B--2---:R-:W-:-:S04]  /*11e00*/  IMAD R14, R14, R4, RZ ;  /* 0x000000040e0e7224 */ /* 0x004fc800078e02ff */
[----:B------:R-:W-:-:S05]  /*11e10*/  IMAD.IADD R5, R14, 0x1, R5 ;  /* 0x000000010e057824 */ /* 0x000fca00078e0205 */
[----:B------:R-:W-:-:S13]  /*11e20*/  ISETP.GT.AND P6, PT, R5, R0, PT ;  /* 0x000000000500720c */ /* 0x000fda0003fc4270 */
[----:B------:R-:W-:Y:S05]  /*11e30*/  @!P6 BRA `(.L_x_4752) ;  /* 0xfffffffc0064e947 */ /* 0x000fea000383ffff */
.L_x_4747:
        /* <DEDUP_REMOVED lines=8> */
.L_x_4824:
[----:B------:R-:W-:Y:S01]  /*11ec0*/  ISETP.NE.AND P0, PT, R5, RZ, PT ;  /* 0x000000ff0500720c */ /* 0x000fe20003f05270 */
[----:B------:R-:W-:-:S12]  /*11ed0*/  IMAD.MOV.U32 R5, RZ, RZ, RZ ;  /* 0x000000ffff057224 */ /* 0x000fd800078e00ff */
[----:B------:R-:W-:Y:S05]  /*11ee0*/  @!P0 BRA `(.L_x_4754) ;  /* 0x0000000000108947 */ /* 0x000fea0003800000 */
[----:B------:R-:W-:Y:S01]  /*11ef0*/  UMOV UR4, 0xffffffff ;  /* 0xffffffff00047882 */ /* 0x000fe20000000000 */
[----:B------:R-:W-:Y:S02]  /*11f00*/  VIADD R12, R6, 0xffffffff ;  /* 0xffffffff060c7836 */ /* 0x000fe40000000000 */
[----:B------:R-:W-:Y:S05]  /*11f10*/  BRA.DIV UR4, `(.L_x_4755) ;  /* 0x0000002204cc7947 */ /* 0x000fea000b800000 */
[----:B------:R4:W0:Y:S02]  /*11f20*/  SHFL.IDX PT, R5, R3, R12, 0x1f ;  /* 0x00001f0c03057589 */ /* 0x00082400000e0000 */
.L_x_4754:
[----:B-12-4-:R-:W1:Y:S01]  /*11f30*/  LDC.64 R2, c[0x0][0xc90] ;  /* 0x00032400ff027b82 */ /* 0x016e620000000a00 */
[----:B------:R-:W-:-:S04]  /*11f40*/  IMAD.IADD R19, R6, 0x1, R19 ;  /* 0x0000000106137824 */ /* 0x000fc800078e0213 */
[----:B-1----:R-:W-:-:S05]  /*11f50*/  IMAD.WIDE R2, R19, 0x4, R2 ;  /* 0x0000000413027825 */ /* 0x002fca00078e0202 */
[----:B------:R-:W3:Y:S01]  /*11f60*/  LDG.E R7, desc[UR40][R2.64] ;  /* 0x0000002802077981 */ /* 0x000ee2000c1e1900 */
[----:B0-----:R-:W-:-:S04]  /*11f70*/  IMAD R16, R5, R4, R16 ;  /* 0x0000000405107224 */ /* 0x001fc800078e0210 */
        /* <DEDUP_REMOVED lines=61> */
.L_x_4748:
[----:B------:R-:W-:Y:S01]  /*12350*/  UMOV UR4, URZ ;  /* 0x0000003f00047c82 */ /* 0x000fe20008000000 */
[----:B------:R-:W-:Y:S01]  /*12360*/  UMOV UR5, URZ ;  /* 0x0000003f00057c82 */ /* 0x000fe20008000000 */
[----:B------:R-:W-:Y:S01]  /*12370*/  ULDC UR6, c[0x0][0xc3c] ;  /* 0x00030f0000067ab9 */ /* 0x000fe20000000800 */
[----:B------:R-:W-:Y:S02]  /*12380*/  IMAD.MOV.U32 R16, RZ, RZ, R0 ;  /* 0x000000ffff107224 */ /* 0x000fe400078e0000 */
[----:B------:R-:W-:Y:S02]  /*12390*/  IMAD.U32 R17, RZ, RZ, UR4 ;  /* 0x00000004ff117e24 */ /* 0x000fe4000f8e00ff */
[----:B------:R-:W-:Y:S02]  /*123a0*/  IMAD.U32 R18, RZ, RZ, UR5 ;  /* 0x00000005ff127e24 */ /* 0x000fe4000f8e00ff */
[----:B------:R-:W-:-:S07]  /*123b0*/  IMAD.U32 R19, RZ, RZ, UR6 ;  /* 0x00000006ff137e24 */ /* 0x000fce000f8e00ff */
.L_x_4756:
[----:B------:R4:W2:Y:S01]  /*123c0*/  LDL R2, [R1+0x4] ;  /* 0x0000040001027983 */ /* 0x0008a20000100800 */
[----:B------:R-:W3:Y:S01]  /*123d0*/  S2R R0, SR_TID.X ;  /* 0x0000000000007919 */ /* 0x000ee20000002100 */
[----:B------:R-:W-:Y:S05]  /*123e0*/  WARPSYNC.ALL ;  /* 0x0000000000007948 */ /* 0x000fea0003800000 */
[----:B---3--:R-:W-:Y:S01]  /*123f0*/  LOP3.LUT R0, R0, 0x1f, RZ, 0xc0, !PT ;  /* 0x0000001f00007812 */ /* 0x008fe200078ec0ff */
[----:B------:R-:W-:Y:S03]  /*12400*/  BAR.SYNC.DEFER_BLOCKING 0x4, 0x180 ;  /* 0x0106000000007b1d */ /* 0x000fe60000010000 */
[----:B------:R-:W-:-:S13]  /*12410*/  ISETP.NE.AND P0, PT, R0, RZ, PT ;  /* 0x000000ff0000720c */ /* 0x000fda0003f05270 */
[----:B-1----:R-:W2:Y:S01]  /*12420*/  @!P0 S2R R3, SR_CgaCtaId ;  /* 0x0000000000038919 */ /* 0x002ea20000008800 */
[----:B------:R-:W-:-:S04]  /*12430*/  @!P0 MOV R0, 0x400 ;  /* 0x0000040000008802 */ /* 0x000fc80000000f00 */
[----:B--2---:R-:W-:-:S05]  /*12440*/  @!P0 LEA R2, R3, R0, 0x18 ;  /* 0x0000000003028211 */ /* 0x004fca00078ec0ff */
[----:B------:R4:W-:Y:S04]  /*12450*/  @!P0 STS.128 [R2+0x228d0], R16 ;  /* 0x0228d01002008388 */ /* 0x0009e80000000c00 */
[----:B------:R4:W-:Y:S01]  /*12460*/  @!P0 STL [R1+0x4], R2 ;  /* 0x0000040201008387 */ /* 0x0009e20000100800 */
[----:B------:R-:W-:Y:S06]  /*12470*/  BAR.ARV 0x5, 0x180 ;  /* 0x0146000000007b1d */ /* 0x000fec0000002000 */
.L_x_4745:
[----:B------:R-:W-:Y:S02]  /*12480*/  ULDC UR4, c[0x0][0xc3c] ;  /* 0x00030f0000047ab9 */ /* 0x000fe40000000800 */
[----:B---3--:R-:W-:-:S13]  /*12490*/  ISETP.GE.AND P0, PT, R19, UR4, PT ;  /* 0x0000000413007c0c */ /* 0x008fda000bf06270 */
[----:B------:R-:W-:Y:S05]  /*124a0*/  @!P0 BRA `(.L_x_4757) ;  /* 0xffffffac00308947 */ /* 0x000fea000383ffff */
[----:B------:R-:W-:Y:S05]  /*124b0*/  BSYNC B8 ;  /* 0x0000000000087941 */ /* 0x000fea0003800000 */
.L_x_4655:
[----:B--2---:R-:W2:Y:S01]  /*124c0*/  LDL.LU R0, [R1+0x3c] ;  /* 0x00003c0001007983 */ /* 0x004ea20000300800 */
[----:B------:R-:W-:Y:S01]  /*124d0*/  BSSY B0, `(.L_x_4758) ;  /* 0x000000b000007945 */ /* 0x000fe20003800000 */
[----:B------:R-:W3:Y:S01]  /*124e0*/  S2R R5, SR_CgaCtaId ;  /* 0x0000000000057919 */ /* 0x000ee20000008800 */
[----:B--2---:R-:W-:-:S05]  /*124f0*/  VIADD R0, R0, 0x1 ;  /* 0x0000000100007836 */ /* 0x004fca0000000000 */
[----:B----4-:R-:W-:-:S04]  /*12500*/  LEA.HI R2, R0, R0, RZ, 0x1 ;  /* 0x0000000000027211 */ /* 0x010fc800078f08ff */
[----:B-1----:R-:W-:-:S05]  /*12510*/  LOP3.LUT R3, R2, 0xfffffffe, RZ, 0xc0, !PT ;  /* 0xfffffffe02037812 */ /* 0x002fca00078ec0ff */
[----:B------:R-:W-:Y:S01]  /*12520*/  IMAD.IADD R3, R0, 0x1, -R3 ;  /* 0x0000000100037824 */ /* 0x000fe200078e0a03 */
[----:B------:R-:W-:-:S04]  /*12530*/  MOV R0, 0x400 ;  /* 0x0000040000007802 */ /* 0x000fc80000000f00 */
[----:B---3--:R-:W-:Y:S02]  /*12540*/  LEA R0, R5, R0, 0x18 ;  /* 0x0000000005007211 */ /* 0x008fe400078ec0ff */
[----:B------:R-:W-:-:S04]  /*12550*/  SHF.L.U32 R3, R3, 0x1f, RZ ;  /* 0x0000001f03037819 */ /* 0x000fc800000006ff */
[----:B------:R-:W1:Y:S02]  /*12560*/  SYNCS.PHASECHK.TRANS64.TRYWAIT P0, [R0+URZ+0x22820], R3 ;  /* 0x02282003000075a7 */ /* 0x000e64000800017f */
[----:B-1----:R-:W-:Y:S05]  /*12570*/  @!P0 BRA `(.L_x_4759) ;  /* 0x0000001c005c8947 */ /* 0x002fea0003800000 */
.L_x_4827:
[----:B------:R-:W-:Y:S05]  /*12580*/  BSYNC B0 ;  /* 0x0000000000007941 */ /* 0x000fea0003800000 */
.L_x_4758:
[----:B------:R-:W-:-:S03]  /*12590*/  UMOV UR4, 0xffffffff ;  /* 0xffffffff00047882 */ /* 0x000fc60000000000 */
[----:B------:R-:W-:Y:S05]  /*125a0*/  BRA.DIV UR4, `(.L_x_4760) ;  /* 0x0000001e04647947 */ /* 0x000fea000b800000 */
[----:B------:R-:W2:Y:S02]  /*125b0*/  S2R R2, SR_TID.X ;  /* 0x0000000000027919 */ /* 0x000ea40000002100 */
[----:B--2---:R-:W-:-:S04]  /*125c0*/  SHF.R.U32.HI R2, RZ, 0x5, R2 ;  /* 0x00000005ff027819 */ /* 0x004fc80000011602 */
[----:B------:R-:W-:-:S05]  /*125d0*/  LOP3.LUT R2, R2, 0x3, RZ, 0xc0, !PT ;  /* 0x0000000302027812 */ /* 0x000fca00078ec0ff */
[----:B------:R2:W3:Y:S02]  /*125e0*/  SHFL.IDX PT, R14, R2, RZ, 0x1f ;  /* 0x00001fff020e7589 */ /* 0x0004e400000e0000 */
.L_x_4830:
[----:B---3--:R-:W-:Y:S01]  /*125f0*/  ISETP.NE.AND P0, PT, R14, RZ, PT ;  /* 0x000000ff0e00720c */ /* 0x008fe20003f05270 */
[----:B------:R-:W-:-:S12]  /*12600*/  BSSY B0, `(.L_x_4761) ;  /* 0x0000027000007945 */ /* 0x000fd80003800000 */
[----:B------:R-:W-:Y:S05]  /*12610*/  @P0 BRA `(.L_x_4762) ;  /* 0x0000000000940947 */ /* 0x000fea0003800000 */
[----:B------:R-:W-:-:S03]  /*12620*/  UMOV UR4, 0xffffffff ;  /* 0xffffffff00047882 */ /* 0x000fc60000000000 */
[----:B------:R-:W-:Y:S05]  /*12630*/  BRA.DIV UR4, `(.L_x_4763) ;  /* 0x0000001e04747947 */ /* 0x000fea000b800000 */
[----:B------:R-:W-:-:S13]  /*12640*/  ELECT P6, URZ, PT ;  /* 0x00000000003f782f */ /* 0x000fda00038c0000 */
.L_x_4833:
[----:B------:R-:W-:Y:S05]  /*12650*/  @!P6 BRA `(.L_x_4762) ;  /* 0x000000000084e947 */ /* 0x000fea0003800000 */
[----:B------:R-:W-:-:S06]  /*12660*/  ULOP3.LUT UR4, UR36, 0x2, URZ, 0xfc, !UPT ;  /* 0x0000000224047892 */ /* 0x000fcc000f8efc3f */
[----:B--2---:R-:W-:-:S05]  /*12670*/  IMAD.U32 R2, RZ, RZ, UR4 ;  /* 0x00000004ff027e24 */ /* 0x004fca000f8e00ff */
[----:B------:R-:W-:-:S13]  /*12680*/  ISETP.NE.AND P2, PT, R2, 0x3, PT ;  /* 0x000000030200780c */ /* 0x000fda0003f45270 */
[----:B------:R-:W-:Y:S05]  /*12690*/  @!P2 BRA `(.L_x_4764) ;  /* 0x000000000004a947 */ /* 0x000fea0003800000 */
[----:B------:R-:W-:Y:S01]  /*126a0*/  BPT.TRAP 0x1 ;  /* 0x000000040000795c */ /* 0x000fe20000300000 */
.L_x_4764:
[----:B-1----:R-:W2:Y:S04]  /*126b0*/  LDL R3, [R1+0x8] ;  /* 0x0000080001037983 */ /* 0x002ea80000100800 */
[----:B------:R-:W3:Y:S01]  /*126c0*/  LDL.LU R7, [R1+0x10] ;  /* 0x0000100001077983 */ /* 0x000ee20000300800 */
[----:B------:R-:W-:-:S04]  /*126d0*/  VIADD R2, R0, 0x22840 ;  /* 0x0002284000027836 */ /* 0x000fc80000000000 */
[C---:B--2---:R-:W-:Y:S02]  /*126e0*/  IMAD R6, R3.reuse, 0x8, R2 ;  /* 0x0000000803067824 */ /* 0x044fe400078e0202 */
[----:B------:R-:W-:Y:S01]  /*126f0*/  VIADD R3, R3, 0x1 ;  /* 0x0000000103037836 */ /* 0x000fe20000000000 */
[----:B---3--:R-:W-:-:S04]  /*12700*/  SHF.L.U32 R5, R7, 0x1f, RZ ;  /* 0x0000001f07057819 */ /* 0x008fc800000006ff */
[C---:B------:R-:W-:Y:S01]  /*12710*/  ISETP.NE.AND P1, PT, R3.reuse, 0x2, PT ;  /* 0x000000020300780c */ /* 0x040fe20003f25270 */
[----:B------:R-:W1:Y:S03]  /*12720*/  SYNCS.PHASECHK.TRANS64.TRYWAIT P0, [R6+URZ], R5 ;  /* 0x00000005060075a7 */ /* 0x000e66000800017f */
[----:B------:R-:W-:Y:S02]  /*12730*/  SEL R4, RZ, 0x1, P1 ;  /* 0x00000001ff047807 */ /* 0x000fe40000800000 */
[----:B------:R-:W-:Y:S02]  /*12740*/  SEL R3, R3, RZ, P1 ;  /* 0x000000ff03037207 */ /* 0x000fe40000800000 */
[----:B------:R-:W-:-:S03]  /*12750*/  LOP3.LUT R4, R7, R4, RZ, 0x3c, !PT ;  /* 0x0000000407047212 */ /* 0x000fc600078e3cff */
[----:B------:R-:W-:Y:S01]  /*12760*/  IMAD R7, R3, 0x8, R2 ;  /* 0x0000000803077824 */ /* 0x000fe200078e0202 */
[----:B------:R-:W-:Y:S01]  /*12770*/  SHF.L.U32 R2, R4, 0x1f, RZ ;  /* 0x0000001f04027819 */ /* 0x000fe200000006ff */
[----:B-1----:R-:W-:Y:S06]  /*12780*/  @!P0 BRA `(.L_x_4765) ;  /* 0x0000001c00408947 */ /* 0x002fec0003800000 */
.L_x_4834:
[----:B------:R-:W2:Y:S02]  /*12790*/  SYNCS.PHASECHK.TRANS64.TRYWAIT P0, [R7+URZ], R2 ;  /* 0x00000002070075a7 */ /* 0x000ea4000800017f */
[----:B--2---:R-:W-:Y:S05]  /*127a0*/  @!P0 BRA `(.L_x_4766) ;  /* 0x0000001c004c8947 */ /* 0x004fea0003800000 */
.L_x_4835:
[----:B------:R-:W-:Y:S05]  /*127b0*/  @!P2 BRA `(.L_x_4767) ;  /* 0x000000000004a947 */ /* 0x000fea0003800000 */
[----:B------:R-:W-:Y:S01]  /*127c0*/  BPT.TRAP 0x1 ;  /* 0x000000040000795c */ /* 0x000fe20000300000 */
.L_x_4767:
[----:B------:R-:W3:Y:S01]  /*127d0*/  LDL.LU R4, [R1+0x8] ;  /* 0x0000080001047983 */ /* 0x000ee20000300800 */
[----:B------:R-:W-:-:S04]  /*127e0*/  VIADD R0, R0, 0x22860 ;  /* 0x0002286000007836 */ /* 0x000fc80000000000 */
[----:B---3--:R-:W-:-:S04]  /*127f0*/  IMAD R4, R4, 0x8, R0 ;  /* 0x0000000804047824 */ /* 0x008fc800078e0200 */
[----:B------:R-:W3:Y:S02]  /*12800*/  SYNCS.PHASECHK.TRANS64.TRYWAIT P0, [R4+URZ], R5 ;  /* 0x00000005040075a7 */ /* 0x000ee4000800017f */
[----:B---3--:R-:W-:Y:S05]  /*12810*/  @!P0 BRA `(.L_x_4768) ;  /* 0x0000001c00448947 */ /* 0x008fea0003800000 */
.L_x_4836:
[----:B------:R-:W-:-:S07]  /*12820*/  IMAD R3, R3, 0x8, R0 ;  /* 0x0000000803037824 */ /* 0x000fce00078e0200 */
.L_x_4769:
[----:B----4-:R4:W0:Y:S02]  /*12830*/  SYNCS.PHASECHK.TRANS64.TRYWAIT P0, [R3+URZ], R2 ;  /* 0x00000002030075a7 */ /* 0x010824000800017f */
[----:B0-----:R-:W-:Y:S05]  /*12840*/  @!P0 NANOSLEEP.SYNCS 0x989680 ;  /* 0x009896800000895d */ /* 0x001fea0003900000 */
[----:B------:R-:W0:Y:S02]  /*12850*/  @!P0 SYNCS.PHASECHK.TRANS64 P0, [R3+URZ], R2 ;  /* 0x00000002030085a7 */ /* 0x000e24000800007f */
[----:B0-----:R-:W-:Y:S05]  /*12860*/  @!P0 BRA `(.L_x_4769) ;  /* 0xfffffffc00f08947 */ /* 0x001fea000383ffff */
.L_x_4762:
[----:B------:R-:W-:Y:S05]  /*12870*/  BSYNC B0 ;  /* 0x0000000000007941 */ /* 0x000fea0003800000 */
.L_x_4761:
[----:B------:R-:W-:Y:S05]  /*12880*/  EXIT ;  /* 0x000000000000794d */ /* 0x000fea0003800000 */
.L_x_4597:
[----:B0-----:R0:W1:Y:S02]  /*12890*/  SYNCS.PHASECHK.TRANS64.TRYWAIT P0, [R7+URZ+0x22800], R0 ;  /* 0x02280000070075a7 */ /* 0x001064000800017f */
[----:B-1----:R-:W-:Y:S05]  /*128a0*/  @!P0 NANOSLEEP.SYNCS 0x989680 ;  /* 0x009896800000895d */ /* 0x002fea0003900000 */
[----:B------:R-:W1:Y:S02]  /*128b0*/  @!P0 SYNCS.PHASECHK.TRANS64 P0, [R7+URZ+0x22800], R0 ;  /* 0x02280000070085a7 */ /* 0x000e64000800007f */
[----:B-1----:R-:W-:Y:S05]  /*128c0*/  @!P0 BRA `(.L_x_4597) ;  /* 0xfffffffc00f08947 */ /* 0x002fea000383ffff */
[----:B------:R-:W-:Y:S05]  /*128d0*/  BRA `(.L_x_4770) ;  /* 0xfffffef000a07947 */ /* 0x000fea000383ffff */
.L_x_4601:
[----:B-1----:R1:W2:Y:S02]  /*128e0*/  SYNCS.PHASECHK.TRANS64.TRYWAIT P1, [R6+URZ+0x22830], R11 ;  /* 0x0228300b060075a7 */ /* 0x0022a4000802017f */
[----:B--2---:R-:W-:Y:S05]  /*128f0*/  @!P1 NANOSLEEP.SYNCS 0x989680 ;  /* 0x009896800000995d */ /* 0x004fea0003900000 */
[----:B------:R-:W2:Y:S02]  /*12900*/  @!P1 SYNCS.PHASECHK.TRANS64 P1, [R6+URZ+0x22830], R11 ;  /* 0x0228300b060095a7 */ /* 0x000ea4000802007f */
[----:B--2---:R-:W-:Y:S05]  /*12910*/  @!P1 BRA `(.L_x_4601) ;  /* 0xfffffffc00f09947 */ /* 0x004fea000383ffff */
[----:B------:R-:W-:Y:S05]  /*12920*/  BRA `(.L_x_4600) ;  /* 0xfffffef000cc7947 */ /* 0x000fea000383ffff */
.L_x_4605:
[----:B-1----:R1:W2:Y:S02]  /*12930*/  SYNCS.PHASECHK.TRANS64.TRYWAIT P3, [R6+URZ+0x22850], R11 ;  /* 0x0228500b060075a7 */ /* 0x0022a4000806017f */
[----:B--2---:R-:W-:Y:S05]  /*12940*/  @!P3 NANOSLEEP.SYNCS 0x989680 ;  /* 0x009896800000b95d */ /* 0x004fea0003900000 */
[----:B------:R-:W2:Y:S02]  /*12950*/  @!P3 SYNCS.PHASECHK.TRANS64 P3, [R6+URZ+0x22850], R11 ;  /* 0x0228500b0600b5a7 */ /* 0x000ea4000806007f */
[----:B--2---:R-:W-:Y:S05]  /*12960*/  @!P3 BRA `(.L_x_4605) ;  /* 0xfffffffc00f0b947 */ /* 0x004fea000383ffff */
[----:B------:R-:W-:Y:S05]  /*12970*/  BRA `(.L_x_4604) ;  /* 0xffffff1000547947 */ /* 0x000fea000383ffff */
.L_x_4610:
[----:B-1----:R-:W-:-:S04]  /*12980*/  IMAD.U32 R5, RZ, RZ, UR26 ;  /* 0x0000001aff057e24 */ /* 0x002fc8000f8e00ff */
[----:B------:R1:W2:Y:S03]  /*12990*/  SYNCS.PHASECHK.TRANS64.TRYWAIT P3, [R5+URZ+0x22830], R6 ;  /* 0x02283006050075a7 */ /* 0x0002a6000806017f */
[----:B--2---:R-:W-:Y:S05]  /*129a0*/  @!P3 NANOSLEEP.SYNCS 0x989680 ;  /* 0x009896800000b95d */ /* 0x004fea0003900000 */
[----:B------:R-:W2:Y:S02]  /*129b0*/  @!P3 SYNCS.PHASECHK.TRANS64 P3, [R5+URZ+0x22830], R6 ;  /* 0x022830060500b5a7 */ /* 0x000ea4000806007f */
[----:B--2---:R-:W-:Y:S05]  /*129c0*/  @!P3 BRA `(.L_x_4610) ;  /* 0xfffffffc00ecb947 */ /* 0x004fea000383ffff */
[----:B------:R-:W-:Y:S05]  /*129d0*/  BRA `(.L_x_4609) ;  /* 0xffffff1400887947 */ /* 0x000fea000383ffff */
.L_x_4614:
[----:B-1----:R1:W2:Y:S02]  /*129e0*/  SYNCS.PHASECHK.TRANS64.TRYWAIT P3, [R199+URZ+0x22850], R6 ;  /* 0x02285006c70075a7 */ /* 0x0022a4000806017f */
[----:B--2---:R-:W-:Y:S05]  /*129f0*/  @!P3 NANOSLEEP.SYNCS 0x989680 ;  /* 0x009896800000b95d */ /* 0x004fea0003900000 */
[----:B------:R-:W2:Y:S02]  /*12a00*/  @!P3 SYNCS.PHASECHK.TRANS64 P3, [R199+URZ+0x22850], R6 ;  /* 0x02285006c700b5a7 */ /* 0x000ea4000806007f */
[----:B--2---:R-:W-:Y:S05]  /*12a10*/  @!P3 BRA `(.L_x_4614) ;  /* 0xfffffffc00f0b947 */ /* 0x004fea000383ffff */
[----:B------:R-:W-:Y:S05]  /*12a20*/  BRA `(.L_x_4613) ;  /* 0xffffff3800fc7947 */ /* 0x000fea000383ffff */
.L_x_4620:
[----:B-1----:R-:W-:-:S04]  /*12a30*/  IMAD.U32 R5, RZ, RZ, UR25 ;  /* 0x00000019ff057e24 */ /* 0x002fc8000f8e00ff */
[----:B------:R1:W2:Y:S03]  /*12a40*/  SYNCS.PHASECHK.TRANS64.TRYWAIT P1, [R5+URZ+0x22830], R6 ;  /* 0x02283006050075a7 */ /* 0x0002a6000802017f */
[----:B--2---:R-:W-:Y:S05]  /*12a50*/  @!P1 NANOSLEEP.SYNCS 0x989680 ;  /* 0x009896800000995d */ /* 0x004fea0003900000 */
[----:B------:R-:W2:Y:S02]  /*12a60*/  @!P1 SYNCS.PHASECHK.TRANS64 P1, [R5+URZ+0x22830], R6 ;  /* 0x02283006050095a7 */ /* 0x000ea4000802007f */
[----:B--2---:R-:W-:Y:S05]  /*12a70*/  @!P1 BRA `(.L_x_4620) ;  /* 0xfffffffc00ec9947 */ /* 0x004fea000383ffff */
[----:B------:R-:W-:Y:S05]  /*12a80*/  BRA `(.L_x_4619) ;  /* 0xffffff40000c7947 */ /* 0x000fea000383ffff */
.L_x_4624:
[----:B-1----:R1:W2:Y:S02]  /*12a90*/  SYNCS.PHASECHK.TRANS64.TRYWAIT P1, [R181+URZ+0x22850], R6 ;  /* 0x02285006b50075a7 */ /* 0x0022a4000802017f */
[----:B--2---:R-:W-:Y:S05]  /*12aa0*/  @!P1 NANOSLEEP.SYNCS 0x989680 ;  /* 0x009896800000995d */ /* 0x004fea0003900000 */
[----:B------:R-:W2:Y:S02]  /*12ab0*/  @!P1 SYNCS.PHASECHK.TRANS64 P1, [R181+URZ+0x22850], R6 ;  /* 0x02285006b50095a7 */ /* 0x000ea4000802007f */
[----:B--2---:R-:W-:Y:S05]  /*12ac0*/  @!P1 BRA `(.L_x_4624) ;  /* 0xfffffffc00f09947 */ /* 0x004fea000383ffff */
[----:B------:R-:W-:Y:S05]  /*12ad0*/  BRA `(.L_x_4623) ;  /* 0xffffff5c00ac7947 */ /* 0x000fea000383ffff */
.L_x_4667:
        /* <DEDUP_REMOVED lines=11> */
.L_x_4772:
[----:B------:R-:W-:Y:S05]  /*12b90*/  BSYNC B0 ;  /* 0x0000000000007941 */ /* 0x000fea0003800000 */
.L_x_4771:
[----:B------:R-:W-:Y:S05]  /*12ba0*/  BRA `(.L_x_4773) ;  /* 0xffffffb000847947 */ /* 0x000fea000383ffff */
.L_x_4669:
[----:B------:R-:W-:Y:S01]  /*12bb0*/  BSSY B0, `(.L_x_4774) ;  /* 0x0000006000007945 */ /* 0x000fe20003800000 */
[----:B------:R-:W-:-:S07]  /*12bc0*/  IMAD.MOV.U32 R15, RZ, RZ, -0x1 ;  /* 0xffffffffff0f7424 */ /* 0x000fce00078e00ff */
[----:B0123--:R-:W-:Y:S05]  /*12bd0*/  WARPSYNC.COLLECTIVE R15, `(.L_x_4775) ;  /* 0x000000000f0c7348 */ /* 0x00ffea0003c00000 */
[----:B------:R-:W-:Y:S02]  /*12be0*/  ELECT P6, UR62, PT ;  /* 0x00000000003e782f */ /* 0x000fe400038c0000 */
[----:B------:R-:W-:Y:S01]  /*12bf0*/  MOV R14, UR62 ;  /* 0x0000003e000e7c02 */ /* 0x000fe20008000f00 */
[----:B0123--:R-:W-:Y:S10]  /*12c00*/  ENDCOLLECTIVE ;  /* 0x000000000000791b */ /* 0x00fff40003800000 */
.L_x_4775:
[----:B------:R-:W-:Y:S05]  /*12c10*/  BSYNC B0 ;  /* 0x0000000000007941 */ /* 0x000fea0003800000 */
.L_x_4774:
[----:B------:R-:W-:Y:S05]  /*12c20*/  BRA `(.L_x_4776) ;  /* 0xffffffb0008c7947 */ /* 0x000fea000383ffff */
.L_x_4671:
[----:B---3--:R3:W4:Y:S02]  /*12c30*/  SYNCS.PHASECHK.TRANS64.TRYWAIT P0, [R0+URZ+0x22840], R2 ;  /* 0x02284002000075a7 */ /* 0x008724000800017f */
[----:B----4-:R-:W-:Y:S05]  /*12c40*/  @!P0 NANOSLEEP.SYNCS 0x989680 ;  /* 0x009896800000895d */ /* 0x010fea0003900000 */
[----:B------:R-:W4:Y:S02]  /*12c50*/  @!P0 SYNCS.PHASECHK.TRANS64 P0, [R0+URZ+0x22840], R2 ;  /* 0x02284002000085a7 */ /* 0x000f24000800007f */
[----:B----4-:R-:W-:Y:S05]  /*12c60*/  @!P0 BRA `(.L_x_4671) ;  /* 0xfffffffc00f08947 */ /* 0x010fea000383ffff */
[----:B------:R-:W-:Y:S05]  /*12c70*/  BRA `(.L_x_4777) ;  /* 0xffffffb000f87947 */ /* 0x000fea000383ffff */
.L_x_4675:
[----:B------:R-:W2:Y:S01]  /*12c80*/  LDL.LU R11, [R1+0x34] ;  /* 0x00003400010b7983 */ /* 0x000ea20000300800 */
[----:B------:R-:W-:Y:S02]  /*12c90*/  IMAD.MOV.U32 R13, RZ, RZ, R0 ;  /* 0x000000ffff0d7224 */ /* 0x000fe400078e0000 */
[----:B------:R-:W-:Y:S02]  /*12ca0*/  IMAD.MOV.U32 R12, RZ, RZ, RZ ;  /* 0x000000ffff0c7224 */ /* 0x000fe400078e00ff */
[----:B------:R-:W-:Y:S02]  /*12cb0*/  IMAD.MOV.U32 R15, RZ, RZ, -0x1 ;  /* 0xffffffffff0f7424 */ /* 0x000fe400078e00ff */
[----:B------:R-:W-:-:S04]  /*12cc0*/  IMAD R17, R17, 0x80, R8 ;  /* 0x0000008011117824 */ /* 0x000fc800078e0208 */
[----:B------:R-:W-:Y:S02]  /*12cd0*/  VIADD R6, R17, 0x60 ;  /* 0x0000006011067836 */ /* 0x000fe40000000000 */
[----:B--2---:R-:W-:Y:S02]  /*12ce0*/  IMAD R3, R11, R7, RZ ;  /* 0x000000070b037224 */ /* 0x004fe400078e02ff */
[----:B------:R-:W-:-:S03]  /*12cf0*/  IMAD.MOV.U32 R11, RZ, RZ, 0x181f ;  /* 0x0000181fff0b7424 */ /* 0x000fc600078e00ff */
[----:B------:R-:W-:-:S13]  /*12d00*/  ISETP.GE.AND P1, PT, R17, R3, PT ;  /* 0x000000031100720c */ /* 0x000fda0003f26270 */
[----:B-----5:R-:W-:Y:S05]  /*12d10*/  WARPSYNC.COLLECTIVE R15, `(.L_x_4778) ;  /* 0x000000000f087348 */ /* 0x020fea0003c00000 */
[----:B------:R0:W1:Y:S02]  /*12d20*/  SHFL.IDX P6, R14, R13, R12, R11 ;  /* 0x0000000c0d0e7389 */ /* 0x00006400000c000b */
[----:B01---5:R-:W-:Y:S01]  /*12d30*/  ENDCOLLECTIVE ;  /* 0x000000000000791b */ /* 0x023fe20003800000 */
.L_x_4778:
[----:B------:R-:W-:Y:S02]  /*12d40*/  IMAD.MOV.U32 R13, RZ, RZ, R2 ;  /* 0x000000ffff0d7224 */ /* 0x000fe400078e0002 */
[----:B------:R-:W-:-:S07]  /*12d50*/  IMAD.MOV.U32 R4, RZ, RZ, R14 ;  /* 0x000000ffff047224 */ /* 0x000fce00078e000e */
[----:B------:R-:W-:Y:S05]  /*12d60*/  WARPSYNC.COLLECTIVE R15, `(.L_x_4779) ;  /* 0x000000000f087348 */ /* 0x000fea0003c00000 */
[----:B------:R0:W1:Y:S02]  /*12d70*/  SHFL.IDX P6, R14, R13, R12, R11 ;  /* 0x0000000c0d0e7389 */ /* 0x00006400000c000b */
[----:B01----:R-:W-:Y:S01]  /*12d80*/  ENDCOLLECTIVE ;  /* 0x000000000000791b */ /* 0x003fe20003800000 */
.L_x_4779:
[----:B------:R-:W-:Y:S02]  /*12d90*/  IMAD.MOV.U32 R13, RZ, RZ, R0 ;  /* 0x000000ffff0d7224 */ /* 0x000fe400078e0000 */
[----:B------:R-:W-:Y:S02]  /*12da0*/  IMAD.MOV.U32 R12, RZ, RZ, 0x1 ;  /* 0x00000001ff0c7424 */ /* 0x000fe400078e00ff */
[----:B------:R-:W-:-:S07]  /*12db0*/  IMAD.MOV.U32 R5, RZ, RZ, R14 ;  /* 0x000000ffff057224 */ /* 0x000fce00078e000e */
[----:B------:R-:W-:Y:S05]  /*12dc0*/  WARPSYNC.COLLECTIVE R15, `(.L_x_4780) ;  /* 0x000000000f087348 */ /* 0x000fea0003c00000 */
[----:B------:R0:W1:Y:S02]  /*12dd0*/  SHFL.IDX P6, R14, R13, R12, R11 ;  /* 0x0000000c0d0e7389 */ /* 0x00006400000c000b */
[----:B01----:R-:W-:Y:S01]  /*12de0*/  ENDCOLLECTIVE ;  /* 0x000000000000791b */ /* 0x003fe20003800000 */
.L_x_4780:
        /* <DEDUP_REMOVED lines=10> */
[----:B0-----:R-:W-:-:S05]  /*12e90*/  VIADD R4, R17, 0x10 ;  /* 0x0000001011047836 */ /* 0x001fca0000000000 */
[----:B------:R-:W-:Y:S01]  /*12ea0*/  ISETP.GE.AND P1, PT, R4, R3, PT ;  /* 0x000000030400720c */ /* 0x000fe20003f26270 */
[----:B------:R-:W-:-:S12]  /*12eb0*/  IMAD.MOV.U32 R4, RZ, RZ, R14 ;  /* 0x000000ffff047224 */ /* 0x000fd800078e000e */
[----:B------:R-:W-:Y:S05]  /*12ec0*/  WARPSYNC.COLLECTIVE R15, `(.L_x_4781) ;  /* 0x000000000f087348 */ /* 0x000fea0003c00000 */
[----:B------:R0:W1:Y:S02]  /*12ed0*/  SHFL.IDX P6, R14, R13, R12, R11 ;  /* 0x0000000c0d0e7389 */ /* 0x00006400000c000b */
[----:B01----:R-:W-:Y:S01]  /*12ee0*/  ENDCOLLECTIVE ;  /* 0x000000000000791b */ /* 0x003fe20003800000 */
.L_x_4781:
[----:B------:R-:W-:Y:S02]  /*12ef0*/  IMAD.MOV.U32 R13, RZ, RZ, R0 ;  /* 0x000000ffff0d7224 */ /* 0x000fe400078e0000 */
[----:B------:R-:W-:Y:S02]  /*12f00*/  IMAD.MOV.U32 R12, RZ, RZ, 0x2 ;  /* 0x00000002ff0c7424 */ /* 0x000fe400078e00ff */
[----:B------:R-:W-:-:S07]  /*12f10*/  IMAD.MOV.U32 R5, RZ, RZ, R14 ;  /* 0x000000ffff057224 */ /* 0x000fce00078e000e */
[----:B------:R-:W-:Y:S05]  /*12f20*/  WARPSYNC.COLLECTIVE R15, `(.L_x_4782) ;  /* 0x000000000f087348 */ /* 0x000fea0003c00000 */
[----:B------:R0:W1:Y:S02]  /*12f30*/  SHFL.IDX P6, R14, R13, R12, R11 ;  /* 0x0000000c0d0e7389 */ /* 0x00006400000c000b */
[----:B01----:R-:W-:Y:S01]  /*12f40*/  ENDCOLLECTIVE ;  /* 0x000000000000791b */ /* 0x003fe20003800000 */
.L_x_4782:
        /* <DEDUP_REMOVED lines=16> */
.L_x_4783:
[----:B------:R-:W-:Y:S02]  /*13050*/  IMAD.MOV.U32 R13, RZ, RZ, R0 ;  /* 0x000000ffff0d7224 */ /* 0x000fe400078e0000 */
[----:B------:R-:W-:Y:S02]  /*13060*/  IMAD.MOV.U32 R12, RZ, RZ, 0x3 ;  /* 0x00000003ff0c7424 */ /* 0x000fe400078e00ff */
[----:B------:R-:W-:-:S07]  /*13070*/  IMAD.MOV.U32 R5, RZ, RZ, R14 ;  /* 0x000000ffff057224 */ /* 0x000fce00078e000e */
[----:B------:R-:W-:Y:S05]  /*13080*/  WARPSYNC.COLLECTIVE R15, `(.L_x_4784) ;  /* 0x000000000f087348 */ /* 0x000fea0003c00000 */
[----:B------:R0:W1:Y:S02]  /*13090*/  SHFL.IDX P6, R14, R13, R12, R11 ;  /* 0x0000000c0d0e7389 */ /* 0x00006400000c000b */
[----:B01----:R-:W-:Y:S01]  /*130a0*/  ENDCOLLECTIVE ;  /* 0x000000000000791b */ /* 0x003fe20003800000 */
.L_x_4784:
        /* <DEDUP_REMOVED lines=16> */
.L_x_4785:
[----:B------:R-:W-:Y:S02]  /*131b0*/  IMAD.MOV.U32 R13, RZ, RZ, R0 ;  /* 0x000000ffff0d7224 */ /* 0x000fe400078e0000 */
[----:B------:R-:W-:Y:S02]  /*131c0*/  IMAD.MOV.U32 R12, RZ, RZ, 0x4 ;  /* 0x00000004ff0c7424 */ /* 0x000fe400078e00ff */
[----:B------:R-:W-:-:S07]  /*131d0*/  IMAD.MOV.U32 R5, RZ, RZ, R14 ;  /* 0x000000ffff057224 */ /* 0x000fce00078e000e */
[----:B------:R-:W-:Y:S05]  /*131e0*/  WARPSYNC.COLLECTIVE R15, `(.L_x_4786) ;  /* 0x000000000f087348 */ /* 0x000fea0003c00000 */
[----:B------:R0:W1:Y:S02]  /*131f0*/  SHFL.IDX P6, R14, R13, R12, R11 ;  /* 0x0000000c0d0e7389 */ /* 0x00006400000c000b */
[----:B01----:R-:W-:Y:S01]  /*13200*/  ENDCOLLECTIVE ;  /* 0x000000000000791b */ /* 0x003fe20003800000 */
.L_x_4786:
        /* <DEDUP_REMOVED lines=16> */
.L_x_4787:
[----:B------:R-:W-:Y:S02]  /*13310*/  IMAD.MOV.U32 R13, RZ, RZ, R0 ;  /* 0x000000ffff0d7224 */ /* 0x000fe400078e0000 */
[----:B------:R-:W-:Y:S02]  /*13320*/  IMAD.MOV.U32 R12, RZ, RZ, 0x5 ;  /* 0x00000005ff0c7424 */ /* 0x000fe400078e00ff */
[----:B------:R-:W-:-:S07]  /*13330*/  IMAD.MOV.U32 R5, RZ, RZ, R14 ;  /* 0x000000ffff057224 */ /* 0x000fce00078e000e */
[----:B------:R-:W-:Y:S05]  /*13340*/  WARPSYNC.COLLECTIVE R15, `(.L_x_4788) ;  /* 0x000000000f087348 */ /* 0x000fea0003c00000 */
[----:B------:R0:W1:Y:S02]  /*13350*/  SHFL.IDX P6, R14, R13, R12, R11 ;  /* 0x0000000c0d0e7389 */ /* 0x00006400000c000b */
[----:B01----:R-:W-:Y:S01]  /*13360*/  ENDCOLLECTIVE ;  /* 0x000000000000791b */ /* 0x003fe20003800000 */
.L_x_4788:
        /* <DEDUP_REMOVED lines=16> */
.L_x_4789:
[----:B------:R-:W-:Y:S02]  /*13470*/  IMAD.MOV.U32 R13, RZ, RZ, R0 ;  /* 0x000000ffff0d7224 */ /* 0x000fe400078e0000 */
[----:B------:R-:W-:Y:S02]  /*13480*/  IMAD.MOV.U32 R12, RZ, RZ, 0x6 ;  /* 0x00000006ff0c7424 */ /* 0x000fe400078e00ff */
[----:B------:R-:W-:-:S07]  /*13490*/  IMAD.MOV.U32 R5, RZ, RZ, R14 ;  /* 0x000000ffff057224 */ /* 0x000fce00078e000e */
[----:B------:R-:W-:Y:S05]  /*134a0*/  WARPSYNC.COLLECTIVE R15, `(.L_x_4790) ;  /* 0x000000000f087348 */ /* 0x000fea0003c00000 */
[----:B------:R0:W1:Y:S02]  /*134b0*/  SHFL.IDX P6, R14, R13, R12, R11 ;  /* 0x0000000c0d0e7389 */ /* 0x00006400000c000b */
[----:B01----:R-:W-:Y:S01]  /*134c0*/  ENDCOLLECTIVE ;  /* 0x000000000000791b */ /* 0x003fe20003800000 */
.L_x_4790:
        /* <DEDUP_REMOVED lines=15> */
.L_x_4791:
[----:B------:R-:W-:Y:S02]  /*135c0*/  IMAD.MOV.U32 R13, RZ, RZ, R0 ;  /* 0x000000ffff0d7224 */ /* 0x000fe400078e0000 */
[----:B------:R-:W-:Y:S02]  /*135d0*/  IMAD.MOV.U32 R12, RZ, RZ, 0x7 ;  /* 0x00000007ff0c7424 */ /* 0x000fe400078e00ff */
[----:B------:R-:W-:-:S07]  /*135e0*/  IMAD.MOV.U32 R5, RZ, RZ, R14 ;  /* 0x000000ffff057224 */ /* 0x000fce00078e000e */
[----:B------:R-:W-:Y:S05]  /*135f0*/  WARPSYNC.COLLECTIVE R15, `(.L_x_4792) ;  /* 0x000000000f087348 */ /* 0x000fea0003c00000 */
[----:B------:R0:W1:Y:S02]  /*13600*/  SHFL.IDX P6, R14, R13, R12, R11 ;  /* 0x0000000c0d0e7389 */ /* 0x00006400000c000b */
[----:B01----:R-:W-:Y:S01]  /*13610*/  ENDCOLLECTIVE ;  /* 0x000000000000791b */ /* 0x003fe20003800000 */
.L_x_4792:
        /* <DEDUP_REMOVED lines=10> */
.L_x_4793:
[----:B------:R-:W-:Y:S01]  /*136c0*/  @!PT LDS RZ, [RZ] ;  /* 0x00000000fffff984 */ /* 0x000fe20000000800 */
[----:B------:R-:W-:Y:S01]  /*136d0*/  @!PT LDS RZ, [RZ] ;  /* 0x00000000fffff984 */ /* 0x000fe20000000800 */
[----:B------:R-:W-:Y:S01]  /*136e0*/  @!PT LDS RZ, [RZ] ;  /* 0x00000000fffff984 */ /* 0x000fe20000000800 */
[----:B------:R0:W-:Y:S01]  /*136f0*/  @!P1 LDGSTS.E.BYPASS.LTC128B.128 [R9+0x1b400], desc[UR40][R4.64], !P0 ;  /* 0x1b40000004099fae */ /* 0x0001e2000c101d68 */
[----:B------:R-:W-:Y:S01]  /*13700*/  IMAD.MOV.U32 R2, RZ, RZ, R14 ;  /* 0x000000ffff027224 */ /* 0x000fe200078e000e */
[----:B------:R-:W-:Y:S06]  /*13710*/  BRA `(.L_x_4794) ;  /* 0xffffffb400a07947 */ /* 0x000fec000383ffff */
.L_x_4678:
[----:B--2---:R-:W2:Y:S02]  /*13720*/  LDL R2, [R1+0x4] ;  /* 0x0000040001027983 */ /* 0x004ea40000100800 */
[----:B--2---:R2:W3:Y:S02]  /*13730*/  SYNCS.PHASECHK.TRANS64.TRYWAIT P0, [R2+URZ+0x22820], R0 ;  /* 0x02282000020075a7 */ /* 0x0044e4000800017f */
[----:B---3--:R-:W-:Y:S05]  /*13740*/  @!P0 NANOSLEEP.SYNCS 0x989680 ;  /* 0x009896800000895d */ /* 0x008fea0003900000 */
[----:B------:R-:W3:Y:S02]  /*13750*/  @!P0 SYNCS.PHASECHK.TRANS64 P0, [R2+URZ+0x22820], R0 ;  /* 0x02282000020085a7 */ /* 0x000ee4000800007f */
[----:B---3--:R-:W-:Y:S05]  /*13760*/  @!P0 BRA `(.L_x_4678) ;  /* 0xfffffffc00ec8947 */ /* 0x008fea000383ffff */
[----:B------:R-:W-:Y:S05]  /*13770*/  BRA `(.L_x_4795) ;  /* 0xffffffb800007947 */ /* 0x000fea000383ffff */
.L_x_4682:
[----:B0-----:R0:W1:Y:S02]  /*13780*/  SYNCS.PHASECHK.TRANS64.TRYWAIT P0, [R2+URZ+0x22860], R0 ;  /* 0x02286000020075a7 */ /* 0x001064000800017f */
[----:B-1----:R-:W-:Y:S05]  /*13790*/  @!P0 NANOSLEEP.SYNCS 0x989680 ;  /* 0x009896800000895d */ /* 0x002fea0003900000 */
[----:B------:R-:W1:Y:S02]  /*137a0*/  @!P0 SYNCS.PHASECHK.TRANS64 P0, [R2+URZ+0x22860], R0 ;  /* 0x02286000020085a7 */ /* 0x000e64000800007f */
[----:B-1----:R-:W-:Y:S05]  /*137b0*/  @!P0 BRA `(.L_x_4682) ;  /* 0xfffffffc00f08947 */ /* 0x002fea000383ffff */
[----:B------:R-:W-:Y:S05]  /*137c0*/  BRA `(.L_x_4796) ;  /* 0xffffffb800307947 */ /* 0x000fea000383ffff */
.L_x_4697:
[----:B-1----:R1:W2:Y:S02]  /*137d0*/  SYNCS.PHASECHK.TRANS64.TRYWAIT P0, [R3+URZ+0x22840], R2 ;  /* 0x02284002030075a7 */ /* 0x0022a4000800017f */
[----:B--2---:R-:W-:Y:S05]  /*137e0*/  @!P0 NANOSLEEP.SYNCS 0x989680 ;  /* 0x009896800000895d */ /* 0x004fea0003900000 */
[----:B------:R-:W2:Y:S02]  /*137f0*/  @!P0 SYNCS.PHASECHK.TRANS64 P0, [R3+URZ+0x22840], R2 ;  /* 0x02284002030085a7 */ /* 0x000ea4000800007f */
[----:B--2---:R-:W-:Y:S05]  /*13800*/  @!P0 BRA `(.L_x_4697) ;  /* 0xfffffffc00f08947 */ /* 0x004fea000383ffff */
[----:B------:R-:W-:Y:S05]  /*13810*/  BRA `(.L_x_4797) ;  /* 0xffffffc000547947 */ /* 0x000fea000383ffff */
.L_x_4702:
[----:B0-----:R0:W2:Y:S02]  /*13820*/  SYNCS.PHASECHK.TRANS64.TRYWAIT P0, [R3+URZ+0x22860], R2 ;  /* 0x02286002030075a7 */ /* 0x0010a4000800017f */
[----:B--2---:R-:W-:Y:S05]  /*13830*/  @!P0 NANOSLEEP.SYNCS 0x989680 ;  /* 0x009896800000895d */ /* 0x004fea0003900000 */
[----:B------:R-:W2:Y:S02]  /*13840*/  @!P0 SYNCS.PHASECHK.TRANS64 P0, [R3+URZ+0x22860], R2 ;  /* 0x02286002030085a7 */ /* 0x000ea4000800007f */
[----:B--2---:R-:W-:Y:S05]  /*13850*/  @!P0 BRA `(.L_x_4702) ;  /* 0xfffffffc00f08947 */ /* 0x004fea000383ffff */
[----:B------:R-:W-:Y:S05]  /*13860*/  BRA `(.L_x_4798) ;  /* 0xffffffc000dc7947 */ /* 0x000fea000383ffff */
.L_x_4713:
[----:B0-----:R0:W1:Y:S02]  /*13870*/  SYNCS.PHASECHK.TRANS64.TRYWAIT P0, [R4+URZ+0x22840], R2 ;  /* 0x02284002040075a7 */ /* 0x001064000800017f */
[----:B-1----:R-:W-:Y:S05]  /*13880*/  @!P0 NANOSLEEP.SYNCS 0x989680 ;  /* 0x009896800000895d */ /* 0x002fea0003900000 */
[----:B------:R-:W1:Y:S02]  /*13890*/  @!P0 SYNCS.PHASECHK.TRANS64 P0, [R4+URZ+0x22840], R2 ;  /* 0x02284002040085a7 */ /* 0x000e64000800007f */
[----:B-1----:R-:W-:Y:S05]  /*138a0*/  @!P0 BRA `(.L_x_4713) ;  /* 0xfffffffc00f08947 */ /* 0x002fea000383ffff */
[----:B------:R-:W-:Y:S05]  /*138b0*/  BRA `(.L_x_4799) ;  /* 0xffffffc800e47947 */ /* 0x000fea000383ffff */
.L_x_4718:
[----:B-1----:R1:W2:Y:S02]  /*138c0*/  SYNCS.PHASECHK.TRANS64.TRYWAIT P0, [R4+URZ+0x22860], R2 ;  /* 0x02286002040075a7 */ /* 0x0022a4000800017f */
[----:B--2---:R-:W-:Y:S05]  /*138d0*/  @!P0 NANOSLEEP.SYNCS 0x989680 ;  /* 0x009896800000895d */ /* 0x004fea0003900000 */
[----:B------:R-:W2:Y:S02]  /*138e0*/  @!P0 SYNCS.PHASECHK.TRANS64 P0, [R4+URZ+0x22860], R2 ;  /* 0x02286002040085a7 */ /* 0x000ea4000800007f */
[----:B--2---:R-:W-:Y:S05]  /*138f0*/  @!P0 BRA `(.L_x_4718) ;  /* 0xfffffffc00f08947 */ /* 0x004fea000383ffff */
[----:B------:R-:W-:Y:S05]  /*13900*/  BRA `(.L_x_4800) ;  /* 0xffffffcc00687947 */ /* 0x000fea000383ffff */
.L_x_4729:
[----:B-1----:R1:W2:Y:S02]  /*13910*/  SYNCS.PHASECHK.TRANS64.TRYWAIT P0, [R4+URZ+0x22840], R2 ;  /* 0x02284002040075a7 */ /* 0x0022a4000800017f */
[----:B--2---:R-:W-:Y:S05]  /*13920*/  @!P0 NANOSLEEP.SYNCS 0x989680 ;  /* 0x009896800000895d */ /* 0x004fea0003900000 */
[----:B------:R-:W2:Y:S02]  /*13930*/  @!P0 SYNCS.PHASECHK.TRANS64 P0, [R4+URZ+0x22840], R2 ;  /* 0x02284002040085a7 */ /* 0x000ea4000800007f */
[----:B--2---:R-:W-:Y:S05]  /*13940*/  @!P0 BRA `(.L_x_4729) ;  /* 0xfffffffc00f08947 */ /* 0x004fea000383ffff */
[----:B------:R-:W-:Y:S05]  /*13950*/  BRA `(.L_x_4801) ;  /* 0xffffffd400547947 */ /* 0x000fea000383ffff */
.L_x_4734:
[----:B0-----:R0:W2:Y:S02]  /*13960*/  SYNCS.PHASECHK.TRANS64.TRYWAIT P0, [R4+URZ+0x22860], R2 ;  /* 0x02286002040075a7 */ /* 0x0010a4000800017f */
[----:B--2---:R-:W-:Y:S05]  /*13970*/  @!P0 NANOSLEEP.SYNCS 0x989680 ;  /* 0x009896800000895d */ /* 0x004fea0003900000 */
[----:B------:R-:W2:Y:S02]  /*13980*/  @!P0 SYNCS.PHASECHK.TRANS64 P0, [R4+URZ+0x22860], R2 ;  /* 0x02286002040085a7 */ /* 0x000ea4000800007f */
[----:B--2---:R-:W-:Y:S05]  /*13990*/  @!P0 BRA `(.L_x_4734) ;  /* 0xfffffffc00f08947 */ /* 0x004fea000383ffff */
[----:B------:R-:W-:Y:S05]  /*139a0*/  BRA `(.L_x_4802) ;  /* 0xffffffd400dc7947 */ /* 0x000fea000383ffff */
.L_x_4746:
        /* <DEDUP_REMOVED lines=8> */
.L_x_4804:
[----:B------:R-:W-:Y:S05]  /*13a30*/  BSYNC B0 ;  /* 0x0000000000007941 */ /* 0x000fea0003800000 */
.L_x_4803:
        /* <DEDUP_REMOVED lines=9> */
.L_x_4805:
        /* <DEDUP_REMOVED lines=18> */
.L_x_4806:
[----:B------:R-:W-:Y:S01]  /*13bf0*/  IMAD.MOV.U32 R12, RZ, RZ, 0x2 ;  /* 0x00000002ff0c7424 */ /* 0x000fe200078e00ff */
[----:B------:R-:W-:-:S05]  /*13c00*/  SEL R7, R14, RZ, P1 ;  /* 0x000000ff0e077207 */ /* 0x000fca0000800000 */
[----:B------:R-:W-:-:S04]  /*13c10*/  IMAD.IADD R3, R2, 0x1, R7 ;  /* 0x0000000102037824 */ /* 0x000fc800078e0207 */
[----:B------:R-:W-:-:S07]  /*13c20*/  IMAD.MOV.U32 R13, RZ, RZ, R3 ;  /* 0x000000ffff0d7224 */ /* 0x000fce00078e0003 */
[----:B------:R-:W-:Y:S05]  /*13c30*/  WARPSYNC.COLLECTIVE R15, `(.L_x_4807) ;  /* 0x000000000f087348 */ /* 0x000fea0003c00000 */
[----:B------:R0:W1:Y:S02]  /*13c40*/  SHFL.UP P6, R14, R13, R12, R11 ;  /* 0x0400000c0d0e7389 */ /* 0x00006400000c000b */
[----:B01----:R-:W-:Y:S01]  /*13c50*/  ENDCOLLECTIVE ;  /* 0x000000000000791b */ /* 0x003fe20003800000 */
.L_x_4807:
[----:B------:R-:W-:Y:S01]  /*13c60*/  IMAD.MOV.U32 R12, RZ, RZ, 0x4 ;  /* 0x00000004ff0c7424 */ /* 0x000fe200078e00ff */
[----:B------:R-:W-:-:S05]  /*13c70*/  SEL R14, R14, RZ, P2 ;  /* 0x000000ff0e0e7207 */ /* 0x000fca0001000000 */
[----:B------:R-:W-:-:S04]  /*13c80*/  IMAD.IADD R3, R3, 0x1, R14 ;  /* 0x0000000103037824 */ /* 0x000fc800078e020e */
[----:B------:R-:W-:-:S07]  /*13c90*/  IMAD.MOV.U32 R13, RZ, RZ, R3 ;  /* 0x000000ffff0d7224 */ /* 0x000fce00078e0003 */
[----:B------:R-:W-:Y:S05]  /*13ca0*/  WARPSYNC.COLLECTIVE R15, `(.L_x_4808) ;  /* 0x000000000f087348 */ /* 0x000fea0003c00000 */
[----:B------:R0:W1:Y:S02]  /*13cb0*/  SHFL.UP P6, R14, R13, R12, R11 ;  /* 0x0400000c0d0e7389 */ /* 0x00006400000c000b */
[----:B01----:R-:W-:Y:S01]  /*13cc0*/  ENDCOLLECTIVE ;  /* 0x000000000000791b */ /* 0x003fe20003800000 */
.L_x_4808:
[----:B------:R-:W-:Y:S01]  /*13cd0*/  IMAD.MOV.U32 R12, RZ, RZ, 0x8 ;  /* 0x00000008ff0c7424 */ /* 0x000fe200078e00ff */
[----:B------:R-:W-:-:S05]  /*13ce0*/  SEL R14, R14, RZ, P3 ;  /* 0x000000ff0e0e7207 */ /* 0x000fca0001800000 */
[----:B------:R-:W-:-:S04]  /*13cf0*/  IMAD.IADD R3, R3, 0x1, R14 ;  /* 0x0000000103037824 */ /* 0x000fc800078e020e */
[----:B------:R-:W-:-:S07]  /*13d00*/  IMAD.MOV.U32 R13, RZ, RZ, R3 ;  /* 0x000000ffff0d7224 */ /* 0x000fce00078e0003 */
[----:B------:R-:W-:Y:S05]  /*13d10*/  WARPSYNC.COLLECTIVE R15, `(.L_x_4809) ;  /* 0x000000000f087348 */ /* 0x000fea0003c00000 */
[----:B------:R0:W1:Y:S02]  /*13d20*/  SHFL.UP P6, R14, R13, R12, R11 ;  /* 0x0400000c0d0e7389 */ /* 0x00006400000c000b */
[----:B01----:R-:W-:Y:S01]  /*13d30*/  ENDCOLLECTIVE ;  /* 0x000000000000791b */ /* 0x003fe20003800000 */
.L_x_4809:
[----:B------:R-:W-:Y:S01]  /*13d40*/  IMAD.MOV.U32 R12, RZ, RZ, 0x10 ;  /* 0x00000010ff0c7424 */ /* 0x000fe200078e00ff */
[----:B------:R-:W-:-:S05]  /*13d50*/  SEL R14, R14, RZ, P4 ;  /* 0x000000ff0e0e7207 */ /* 0x000fca0002000000 */
[----:B------:R-:W-:-:S04]  /*13d60*/  IMAD.IADD R3, R3, 0x1, R14 ;  /* 0x0000000103037824 */ /* 0x000fc800078e020e */
[----:B------:R-:W-:-:S07]  /*13d70*/  IMAD.MOV.U32 R13, RZ, RZ, R3 ;  /* 0x000000ffff0d7224 */ /* 0x000fce00078e0003 */
[----:B------:R-:W-:Y:S05]  /*13d80*/  WARPSYNC.COLLECTIVE R15, `(.L_x_4810) ;  /* 0x000000000f087348 */ /* 0x000fea0003c00000 */
[----:B------:R0:W1:Y:S02]  /*13d90*/  SHFL.UP P6, R14, R13, R12, R11 ;  /* 0x0400000c0d0e7389 */ /* 0x00006400000c000b */
[----:B01----:R-:W-:Y:S01]  /*13da0*/  ENDCOLLECTIVE ;  /* 0x000000000000791b */ /* 0x003fe20003800000 */
.L_x_4810:
        /* <DEDUP_REMOVED lines=8> */
.L_x_4811:
[----:B------:R-:W-:Y:S05]  /*13e30*/  BRA `(.L_x_4812) ;  /* 0xffffffdc004c7947 */ /* 0x000fea000383ffff */
.L_x_4751:
[----:B------:R-:W-:Y:S01]  /*13e40*/  BSSY B0, `(.L_x_4813) ;  /* 0x0000008000007945 */ /* 0x000fe20003800000 */
[----:B-----5:R-:W-:Y:S02]  /*13e50*/  IMAD.MOV.U32 R13, RZ, RZ, R2 ;  /* 0x000000ffff0d7224 */ /* 0x020fe400078e0002 */
[----:B------:R-:W-:Y:S02]  /*13e60*/  IMAD.MOV.U32 R12, RZ, RZ, 0x1 ;  /* 0x00000001ff0c7424 */ /* 0x000fe400078e00ff */
[----:B------:R-:W-:Y:S02]  /*13e70*/  IMAD.MOV.U32 R11, RZ, RZ, RZ ;  /* 0x000000ffff0b7224 */ /* 0x000fe400078e00ff */
[----:B------:R-:W-:-:S07]  /*13e80*/  IMAD.MOV.U32 R15, RZ, RZ, -0x1 ;  /* 0xffffffffff0f7424 */ /* 0x000fce00078e00ff */
[----:B012---:R-:W-:Y:S05]  /*13e90*/  WARPSYNC.COLLECTIVE R15, `(.L_x_4814) ;  /* 0x000000000f087348 */ /* 0x007fea0003c00000 */
[----:B------:R3:W4:Y:S02]  /*13ea0*/  SHFL.UP P6, R14, R13, R12, R11 ;  /* 0x0400000c0d0e7389 */ /* 0x00072400000c000b */
[----:B01234-:R-:W-:Y:S01]  /*13eb0*/  ENDCOLLECTIVE ;  /* 0x000000000000791b */ /* 0x01ffe20003800000 */
.L_x_4814:
[----:B------:R-:W-:Y:S05]  /*13ec0*/  BSYNC B0 ;  /* 0x0000000000007941 */ /* 0x000fea0003800000 */
.L_x_4813:
        /* <DEDUP_REMOVED lines=8> */
.L_x_4815:
[----:B------:R-:W-:Y:S01]  /*13f50*/  IMAD.MOV.U32 R12, RZ, RZ, 0x4 ;  /* 0x00000004ff0c7424 */ /* 0x000fe200078e00ff */
[----:B------:R-:W-:-:S05]  /*13f60*/  SEL R4, R14, RZ, P2 ;  /* 0x000000ff0e047207 */ /* 0x000fca0001000000 */
[----:B------:R-:W-:-:S04]  /*13f70*/  IMAD.IADD R4, R13, 0x1, R4 ;  /* 0x000000010d047824 */ /* 0x000fc800078e0204 */
[----:B------:R-:W-:-:S07]  /*13f80*/  IMAD.MOV.U32 R13, RZ, RZ, R4 ;  /* 0x000000ffff0d7224 */ /* 0x000fce00078e0004 */
[----:B------:R-:W-:Y:S05]  /*13f90*/  WARPSYNC.COLLECTIVE R15, `(.L_x_4816) ;  /* 0x000000000f087348 */ /* 0x000fea0003c00000 */
[----:B------:R0:W1:Y:S02]  /*13fa0*/  SHFL.UP P6, R14, R13, R12, R11 ;  /* 0x0400000c0d0e7389 */ /* 0x00006400000c000b */
[----:B01----:R-:W-:Y:S01]  /*13fb0*/  ENDCOLLECTIVE ;  /* 0x000000000000791b */ /* 0x003fe20003800000 */
.L_x_4816:
[----:B------:R-:W-:Y:S01]  /*13fc0*/  IMAD.MOV.U32 R12, RZ, RZ, 0x8 ;  /* 0x00000008ff0c7424 */ /* 0x000fe200078e00ff */
[----:B------:R-:W-:-:S05]  /*13fd0*/  SEL R3, R14, RZ, P3 ;  /* 0x000000ff0e037207 */ /* 0x000fca0001800000 */
[----:B------:R-:W-:-:S04]  /*13fe0*/  IMAD.IADD R6, R4, 0x1, R3 ;  /* 0x0000000104067824 */ /* 0x000fc800078e0203 */
[----:B------:R-:W-:-:S07]  /*13ff0*/  IMAD.MOV.U32 R13, RZ, RZ, R6 ;  /* 0x000000ffff0d7224 */ /* 0x000fce00078e0006 */
[----:B------:R-:W-:Y:S05]  /*14000*/  WARPSYNC.COLLECTIVE R15, `(.L_x_4817) ;  /* 0x000000000f087348 */ /* 0x000fea0003c00000 */
[----:B------:R0:W1:Y:S02]  /*14010*/  SHFL.UP P6, R14, R13, R12, R11 ;  /* 0x0400000c0d0e7389 */ /* 0x00006400000c000b */
[----:B01----:R-:W-:Y:S01]  /*14020*/  ENDCOLLECTIVE ;  /* 0x000000000000791b */ /* 0x003fe20003800000 */
.L_x_4817:
[----:B------:R-:W-:Y:S01]  /*14030*/  IMAD.MOV.U32 R12, RZ, RZ, 0x10 ;  /* 0x00000010ff0c7424 */ /* 0x000fe200078e00ff */
[----:B------:R-:W-:-:S05]  /*14040*/  SEL R7, R14, RZ, P4 ;  /* 0x000000ff0e077207 */ /* 0x000fca0002000000 */
[----:B------:R-:W-:-:S04]  /*14050*/  IMAD.IADD R7, R6, 0x1, R7 ;  /* 0x0000000106077824 */ /* 0x000fc800078e0207 */
[----:B------:R-:W-:-:S07]  /*14060*/  IMAD.MOV.U32 R13, RZ, RZ, R7 ;  /* 0x000000ffff0d7224 */ /* 0x000fce00078e0007 */
[----:B------:R-:W-:Y:S05]  /*14070*/  WARPSYNC.COLLECTIVE R15, `(.L_x_4818) ;  /* 0x000000000f087348 */ /* 0x000fea0003c00000 */
[----:B------:R0:W1:Y:S02]  /*14080*/  SHFL.UP P6, R14, R13, R12, R11 ;  /* 0x0400000c0d0e7389 */ /* 0x00006400000c000b */
[----:B01----:R-:W-:Y:S01]  /*14090*/  ENDCOLLECTIVE ;  /* 0x000000000000791b */ /* 0x003fe20003800000 */
.L_x_4818:
        /* <DEDUP_REMOVED lines=8> */
.L_x_4819:
[----:B------:R-:W-:Y:S05]  /*14120*/  BRA `(.L_x_4820) ;  /* 0xffffffdc002c7947 */ /* 0x000fea000383ffff */
.L_x_4753:
[----:B------:R-:W-:Y:S01]  /*14130*/  BSSY B0, `(.L_x_4821) ;  /* 0x0000006000007945 */ /* 0x000fe20003800000 */
[----:B------:R-:W-:Y:S01]  /*14140*/  PLOP3.LUT P6, PT, P6, PT, PT, 0x8, 0x0 ;  /* 0x000000000000781c */ /* 0x000fe200037ce170 */
[----:B------:R-:W-:-:S12]  /*14150*/  IMAD.MOV.U32 R15, RZ, RZ, -0x1 ;  /* 0xffffffffff0f7424 */ /* 0x000fd800078e00ff */
[----:B01---5:R-:W-:Y:S05]  /*14160*/  WARPSYNC.COLLECTIVE R15, `(.L_x_4822) ;  /* 0x000000000f087348 */ /* 0x023fea0003c00000 */
[----:B------:R-:W-:Y:S01]  /*14170*/  VOTE.ANY R14, PT, P6 ;  /* 0x00000000000e7806 */ /* 0x000fe200030e0100 */
[----:B01---5:R-:W-:Y:S06]  /*14180*/  ENDCOLLECTIVE ;  /* 0x000000000000791b */ /* 0x023fec0003800000 */
.L_x_4822:
[----:B------:R-:W-:Y:S05]  /*14190*/  BSYNC B0 ;  /* 0x0000000000007941 */ /* 0x000fea0003800000 */
.L_x_4821:
        /* <DEDUP_REMOVED lines=9> */
.L_x_4823:
[----:B------:R-:W-:Y:S01]  /*14230*/  IMAD.MOV.U32 R17, RZ, RZ, R14 ;  /* 0x000000ffff117224 */ /* 0x000fe200078e000e */
[----:B------:R-:W-:Y:S06]  /*14240*/  BRA `(.L_x_4824) ;  /* 0xffffffdc001c7947 */ /* 0x000fec000383ffff */
.L_x_4755:
[----:B------:R-:W-:Y:S01]  /*14250*/  BSSY B0, `(.L_x_4825) ;  /* 0x0000007000007945 */ /* 0x000fe20003800000 */
[----:B------:R-:W-:Y:S02]  /*14260*/  IMAD.MOV.U32 R13, RZ, RZ, R3 ;  /* 0x000000ffff0d7224 */ /* 0x000fe400078e0003 */
[----:B------:R-:W-:Y:S02]  /*14270*/  IMAD.MOV.U32 R11, RZ, RZ, 0x1f ;  /* 0x0000001fff0b7424 */ /* 0x000fe400078e00ff */
[----:B------:R-:W-:-:S07]  /*14280*/  IMAD.MOV.U32 R15, RZ, RZ, -0x1 ;  /* 0xffffffffff0f7424 */ /* 0x000fce00078e00ff */
[----:B0123-5:R-:W-:Y:S05]  /*14290*/  WARPSYNC.COLLECTIVE R15, `(.L_x_4826) ;  /* 0x000000000f087348 */ /* 0x02ffea0003c00000 */
[----:B------:R4:W0:Y:S02]  /*142a0*/  SHFL.IDX P6, R14, R13, R12, R11 ;  /* 0x0000000c0d0e7389 */ /* 0x00082400000c000b */
[----:B012345:R-:W-:Y:S01]  /*142b0*/  ENDCOLLECTIVE ;  /* 0x000000000000791b */ /* 0x03ffe20003800000 */
.L_x_4826:
[----:B------:R-:W-:Y:S05]  /*142c0*/  BSYNC B0 ;  /* 0x0000000000007941 */ /* 0x000fea0003800000 */
.L_x_4825:
[----:B------:R-:W-:Y:S01]  /*142d0*/  IMAD.MOV.U32 R5, RZ, RZ, R14 ;  /* 0x000000ffff057224 */ /* 0x000fe200078e000e */
[----:B------:R-:W-:Y:S06]  /*142e0*/  BRA `(.L_x_4754) ;  /* 0xffffffdc00107947 */ /* 0x000fec000383ffff */
.L_x_4759:
[----:B-1----:R1:W2:Y:S02]  /*142f0*/  SYNCS.PHASECHK.TRANS64.TRYWAIT P0, [R0+URZ+0x22820], R3 ;  /* 0x02282003000075a7 */ /* 0x0022a4000800017f */
[----:B--2---:R-:W-:Y:S05]  /*14300*/  @!P0 NANOSLEEP.SYNCS 0x989680 ;  /* 0x009896800000895d */ /* 0x004fea0003900000 */
[----:B------:R-:W2:Y:S02]  /*14310*/  @!P0 SYNCS.PHASECHK.TRANS64 P0, [R0+URZ+0x22820], R3 ;  /* 0x02282003000085a7 */ /* 0x000ea4000800007f */
[----:B--2---:R-:W-:Y:S05]  /*14320*/  @!P0 BRA `(.L_x_4759) ;  /* 0xfffffffc00f08947 */ /* 0x004fea000383ffff */
[----:B------:R-:W-:Y:S05]  /*14330*/  BRA `(.L_x_4827) ;  /* 0xffffffe000907947 */ /* 0x000fea000383ffff */
.L_x_4760:
        /* <DEDUP_REMOVED lines=11> */
.L_x_4829:
[----:B------:R-:W-:Y:S05]  /*143f0*/  BSYNC B0 ;  /* 0x0000000000007941 */ /* 0x000fea0003800000 */
.L_x_4828:
[----:B------:R-:W-:Y:S05]  /*14400*/  BRA `(.L_x_4830) ;  /* 0xffffffe000787947 */ /* 0x000fea000383ffff */
.L_x_4763:
[----:B------:R-:W-:Y:S01]  /*14410*/  BSSY B1, `(.L_x_4831) ;  /* 0x0000006000017945 */ /* 0x000fe20003800000 */
[----:B------:R-:W-:-:S07]  /*14420*/  IMAD.MOV.U32 R15, RZ, RZ, -0x1 ;  /* 0xffffffffff0f7424 */ /* 0x000fce00078e00ff */
[----:B012--5:R-:W-:Y:S05]  /*14430*/  WARPSYNC.COLLECTIVE R15, `(.L_x_4832) ;  /* 0x000000000f0c7348 */ /* 0x027fea0003c00000 */
[----:B------:R-:W-:Y:S02]  /*14440*/  ELECT P6, UR62, PT ;  /* 0x00000000003e782f */ /* 0x000fe400038c0000 */
[----:B------:R-:W-:Y:S01]  /*14450*/  MOV R14, UR62 ;  /* 0x0000003e000e7c02 */ /* 0x000fe20008000f00 */
[----:B012--5:R-:W-:Y:S10]  /*14460*/  ENDCOLLECTIVE ;  /* 0x000000000000791b */ /* 0x027ff40003800000 */
.L_x_4832:
[----:B------:R-:W-:Y:S05]  /*14470*/  BSYNC B1 ;  /* 0x0000000000017941 */ /* 0x000fea0003800000 */
.L_x_4831:
[----:B------:R-:W-:Y:S05]  /*14480*/  BRA `(.L_x_4833) ;  /* 0xffffffe000707947 */ /* 0x000fea000383ffff */
.L_x_4765:
[----:B-1----:R1:W2:Y:S02]  /*14490*/  SYNCS.PHASECHK.TRANS64.TRYWAIT P0, [R6+URZ], R5 ;  /* 0x00000005060075a7 */ /* 0x0022a4000800017f */
[----:B--2---:R-:W-:Y:S05]  /*144a0*/  @!P0 NANOSLEEP.SYNCS 0x989680 ;  /* 0x009896800000895d */ /* 0x004fea0003900000 */
[----:B------:R-:W2:Y:S02]  /*144b0*/  @!P0 SYNCS.PHASECHK.TRANS64 P0, [R6+URZ], R5 ;  /* 0x00000005060085a7 */ /* 0x000ea4000800007f */
[----:B--2---:R-:W-:Y:S05]  /*144c0*/  @!P0 BRA `(.L_x_4765) ;  /* 0xfffffffc00f08947 */ /* 0x004fea000383ffff */
[----:B------:R-:W-:Y:S05]  /*144d0*/  BRA `(.L_x_4834) ;  /* 0xffffffe000ac7947 */ /* 0x000fea000383ffff */
.L_x_4766:
[----:B--2---:R2:W3:Y:S02]  /*144e0*/  SYNCS.PHASECHK.TRANS64.TRYWAIT P0, [R7+URZ], R2 ;  /* 0x00000002070075a7 */ /* 0x0044e4000800017f */
[----:B---3--:R-:W-:Y:S05]  /*144f0*/  @!P0 NANOSLEEP.SYNCS 0x989680 ;  /* 0x009896800000895d */ /* 0x008fea0003900000 */
[----:B------:R-:W3:Y:S02]  /*14500*/  @!P0 SYNCS.PHASECHK.TRANS64 P0, [R7+URZ], R2 ;  /* 0x00000002070085a7 */ /* 0x000ee4000800007f */
[----:B---3--:R-:W-:Y:S05]  /*14510*/  @!P0 BRA `(.L_x_4766) ;  /* 0xfffffffc00f08947 */ /* 0x008fea000383ffff */
[----:B------:R-:W-:Y:S05]  /*14520*/  BRA `(.L_x_4835) ;  /* 0xffffffe000a07947 */ /* 0x000fea000383ffff */
.L_x_4768:
[----:B---3--:R3:W4:Y:S02]  /*14530*/  SYNCS.PHASECHK.TRANS64.TRYWAIT P0, [R4+URZ], R5 ;  /* 0x00000005040075a7 */ /* 0x008724000800017f */
[----:B----4-:R-:W-:Y:S05]  /*14540*/  @!P0 NANOSLEEP.SYNCS 0x989680 ;  /* 0x009896800000895d */ /* 0x010fea0003900000 */
[----:B------:R-:W4:Y:S02]  /*14550*/  @!P0 SYNCS.PHASECHK.TRANS64 P0, [R4+URZ], R5 ;  /* 0x00000005040085a7 */ /* 0x000f24000800007f */
[----:B----4-:R-:W-:Y:S05]  /*14560*/  @!P0 BRA `(.L_x_4768) ;  /* 0xfffffffc00f08947 */ /* 0x010fea000383ffff */
[----:B------:R-:W-:Y:S05]  /*14570*/  BRA `(.L_x_4836) ;  /* 0xffffffe000a87947 */ /* 0x000fea000383ffff */
.L_x_4837:
        /* <DEDUP_REMOVED lines=16> */
.L_x_6047:


//--------------------- .text._ZN7cutlass13device_kernelIN5flash11enable_sm90INS1_16FlashAttnFwdSm90INS1_25CollectiveMainloopFwdSm90ILi2EN4cute5tupleIJNS5_1CILi1EEES8_S8_EEENS6_IJNS7_ILi128EEENS7_ILi96EEENS7_ILi64EEEEEELi256ENS_10bfloat16_tEfNS_4arch4Sm90ELb1ELb0ELb1ELb1ELb0ELb1ELb0ELb1ELb0ELb1ELb0ELb0EEENS1_21CollectiveEpilogueFwdINS6_IJSA_NS7_ILi256EEESB_EEES9_SE_SG_Li256ELb1ELb1ELb0ELb0EEENS1_36VarlenDynamicPersistentTileSchedulerILi128ELi96ELi256ELi128ELb0ELb1ELb1ELb1ELb1ELb1EEEEEEEEEvNT_6ParamsE --------------------------
	.section	.text._ZN7cutlass13device_kernelIN5flash11enable_sm90INS1_16FlashAttnFwdSm90INS1_25CollectiveMainloopFwdSm90ILi2EN4cute5tupleIJNS5_1CILi1EEES8_S8_EEENS6_IJNS7_ILi128EEENS7_ILi96EEENS7_ILi64EEEEEELi256ENS_10bfloat16_tEfNS_4arch4Sm90ELb1ELb0ELb1ELb1ELb0ELb1ELb0ELb1ELb0ELb1ELb0ELb0EEENS1_21CollectiveEpilogueFwdINS6_IJSA_NS7_ILi256EEESB_EEES9_SE_SG_Li256ELb1ELb1ELb0ELb0EEENS1_36VarlenDynamicPersistentTileSchedulerILi128ELi96ELi256ELi128ELb0ELb1ELb1ELb1ELb1ELb1EEEEEEEEEvNT_6ParamsE,"ax",@progbits
	.align	128
.text._ZN7cutlass13device_kernelIN5flash11enable_sm90INS1_16FlashAttnFwdSm90INS1_25CollectiveMainloopFwdSm90ILi2EN4cute5tupleIJNS5_1CILi1EEES8_S8_EEENS6_IJNS7_ILi128EEENS7_ILi96EEENS7_ILi64EEEEEELi256ENS_10bfloat16_tEfNS_4arch4Sm90ELb1ELb0ELb1ELb1ELb0ELb1ELb0ELb1ELb0ELb1ELb0ELb0EEENS1_21CollectiveEpilogueFwdINS6_IJSA_NS7_ILi256EEESB_EEES9_SE_SG_Li256ELb1ELb1ELb0ELb0EEENS1_36VarlenDynamicPersistentTileSchedulerILi128ELi96ELi256ELi128ELb0ELb1ELb1ELb1ELb1ELb1EEEEEEEEEvNT_6ParamsE:
        .type           _ZN7cutlass13device_kernelIN5flash11enable_sm90INS1_16FlashAttnFwdSm90INS1_25CollectiveMainloopFwdSm90ILi2EN4cute5tupleIJNS5_1CILi1EEES8_S8_EEENS6_IJNS7_ILi128EEENS7_ILi96EEENS7_ILi64EEEEEELi256ENS_10bfloat16_tEfNS_4arch4Sm90ELb1ELb0ELb1ELb1ELb0ELb1ELb0ELb1ELb0ELb1ELb0ELb0EEENS1_21CollectiveEpilogueFwdINS6_IJSA_NS7_ILi256EEESB_EEES9_SE_SG_Li256ELb1ELb1ELb0ELb0EEENS1_36VarlenDynamicPersistentTileSchedulerILi128ELi96ELi256ELi128ELb0ELb1ELb1ELb1ELb1ELb1EEEEEEEEEvNT_6ParamsE,@function
        .size           _ZN7cutlass13device_kernelIN5flash11enable_sm90INS1_16FlashAttnFwdSm90INS1_25CollectiveMainloopFwdSm90ILi2EN4cute5tupleIJNS5_1CILi1EEES8_S8_EEENS6_IJNS7_ILi128EEENS7_ILi96EEENS7_ILi64EEEEEELi256ENS_10bfloat16_tEfNS_4arch4Sm90ELb1ELb0ELb1ELb1ELb0ELb1ELb0ELb1ELb0ELb1ELb0ELb0EEENS1_21CollectiveEpilogueFwdINS6_IJSA_NS7_ILi256EEESB_EEES9_SE_SG_Li256ELb1ELb1ELb0ELb0EEENS1_36VarlenDynamicPersistentTileSchedulerILi128ELi96ELi256ELi128ELb0ELb1ELb1ELb1ELb1ELb1EEEEEEEEEvNT_6ParamsE,(.L_x_6048 - _ZN7cutlass13device_kernelIN5flash11enable_sm90INS1_16FlashAttnFwdSm90INS1_25CollectiveMainloopFwdSm90ILi2EN4cute5tupleIJNS5_1CILi1EEES8_S8_EEENS6_IJNS7_ILi128EEENS7_ILi96EEENS7_ILi64EEEEEELi256ENS_10bfloat16_tEfNS_4arch4Sm90ELb1ELb0ELb1ELb1ELb0ELb1ELb0ELb1ELb0ELb1ELb0ELb0EEENS1_21CollectiveEpilogueFwdINS6_IJSA_NS7_ILi256EEESB_EEES9_SE_SG_Li256ELb1ELb1ELb0ELb0EEENS1_36VarlenDynamicPersistentTileSchedulerILi128ELi96ELi256ELi128ELb0ELb1ELb1ELb1ELb1ELb1EEEEEEEEEvNT_6ParamsE)
        .other          _ZN7cutlass13device_kernelIN5flash11enable_sm90INS1_16FlashAttnFwdSm90INS1_25CollectiveMainloopFwdSm90ILi2EN4cute5tupleIJNS5_1CILi1EEES8_S8_EEENS6_IJNS7_ILi128EEENS7_ILi96EEENS7_ILi64EEEEEELi256ENS_10bfloat16_tEfNS_4arch4Sm90ELb1ELb0ELb1ELb1ELb0ELb1ELb0ELb1ELb0ELb1ELb0ELb0EEENS1_21CollectiveEpilogueFwdINS6_IJSA_NS7_ILi256EEESB_EEES9_SE_SG_Li256ELb1ELb1ELb0ELb0EEENS1_36VarlenDynamicPersistentTileSchedulerILi128ELi96ELi256ELi128ELb0ELb1ELb1ELb1ELb1ELb1EEEEEEEEEvNT_6ParamsE,@"STO_CUDA_ENTRY STV_DEFAULT"
_ZN7cutlass13device_kernelIN5flash11enable_sm90INS1_16FlashAttnFwdSm90INS1_25CollectiveMainloopFwdSm90ILi2EN4cute5tupleIJNS5_1CILi1EEES8_S8_EEENS6_IJNS7_ILi128EEENS7_ILi96EEENS7_ILi64EEEEEELi256ENS_10bfloat16_tEfNS_4arch4Sm90ELb1ELb0ELb1ELb1ELb0ELb1ELb0ELb1ELb0ELb1ELb0ELb0EEENS1_21CollectiveEpilogueFwdINS6_IJSA_NS7_ILi256EEESB_EEES9_SE_SG_Li256ELb1ELb1ELb0ELb0EEENS1_36VarlenDynamicPersistentTileSchedulerILi128ELi96ELi256ELi128ELb0ELb1ELb1ELb1ELb1ELb1EEEEEEEEEvNT_6ParamsE:
        /* <DEDUP_REMOVED lines=23> */
.L_x_4839:
[----:B------:R-:W-:Y:S05]  /*0170*/  BSYNC B0 ;  /* 0x0000000000007941 */ /* 0x000fea0003800000 */
.L_x_4838:
        /* <DEDUP_REMOVED lines=40> */
.L_x_4840:
        /* <DEDUP_REMOVED lines=22> */
.L_x_4841:
        /* <DEDUP_REMOVED lines=18> */
.L_x_4842:
        /* <DEDUP_REMOVED lines=22> */
.L_x_4843:
        /* <DEDUP_REMOVED lines=22> */
.L_x_4844:
        /* <DEDUP_REMOVED lines=9> */
.L_x_4847:
[----:B------:R-:W-:-:S08]  /*09d0*/  NOP ;  /* 0x0000000000007918 */ /* 0x000fd00000000000 */
[----:B------:R-:W0:Y:S02]  /*09e0*/  USETMAXREG.TRY_ALLOC.CTAPOOL UP0, 0xf0 ;  /* 0x000000f0000079c8 */ /* 0x000e240008000600 */
[----:B0-----:R-:W-:-:S13]  /*09f0*/  PLOP3.LUT P0, PT, PT, PT, UP0, 0x80, 0x0 ;  /* 0x000000000000781c */ /* 0x001fda0003f0f008 */
[----:B------:R-:W-:Y:S05]  /*0a00*/  @!P0 BRA `(.L_x_4847) ;  /* 0xfffffffc00f08947 */ /* 0x000fea000383ffff */
[----:B------:R-:W3:Y:S01]  /*0a10*/  LDL.LU R0, [R1+0x8] ;  /* 0x0000080001007983 */ /* 0x000ee20000300800 */
        /* <DEDUP_REMOVED lines=15> */
[----:B------:R4:W-:Y:S10]  /*0b10*/  STL [R1+0x8], R0 ;  /* 0x0000080001007387 */ /* 0x0009f40000100800 */
[----:B----4-:R-:W-:Y:S05]  /*0b20*/  @P0 BRA `(.L_x_4848) ;  /* 0x000001ac00cc0947 */ /* 0x010fea0003800000 */
        /* <DEDUP_REMOVED lines=8> */
[-C--:B------:R-:W-:Y:S02]  /*0bb0*/  LEA.HI R210, R0, R11.reuse, RZ, 0x5 ;  /* 0x0000000b00d27211 */ /* 0x080fe400078f28ff */
[----:B------:R-:W-:Y:S02]  /*0bc0*/  LOP3.LUT R3, R2, 0xffffff80, RZ, 0xc0, !PT ;  /* 0xffffff8002037812 */ /* 0x000fe400078ec0ff */
[----:B------:R-:W-:Y:S02]  /*0bd0*/  LEA.HI R234, R0, R11, RZ, 0x3 ;  /* 0x0000000b00ea7211 */ /* 0x000fe400078f18ff */
[----:B------:R-:W-:Y:S01]  /*0be0*/  SHF.R.S32.HI R210, RZ, 0x5, R210 ;  /* 0x00000005ffd27819 */ /* 0x000fe200000114d2 */
[----:B------:R-:W-:Y:S01]  /*0bf0*/  IMAD.IADD R10, R11, 0x1, -R3 ;  /* 0x000000010b0a7824 */ /* 0x000fe200078e0a03 */
[----:B------:R-:W-:Y:S02]  /*0c00*/  LOP3.LUT R223, R234, 0xfffffff8, RZ, 0xc0, !PT ;  /* 0xfffffff8eadf7812 */ /* 0x000fe400078ec0ff */
[----:B------:R-:W-:-:S02]  /*0c10*/  SHF.R.S32.HI R13, RZ, 0x7, R2 ;  /* 0x00000007ff0d7819 */ /* 0x000fc40000011402 */
[----:B------:R-:W-:Y:S01]  /*0c20*/  SHF.R.S32.HI R5, RZ, 0x1f, R10 ;  /* 0x0000001fff057819 */ /* 0x000fe2000001140a */
[----:B------:R-:W-:Y:S01]  /*0c30*/  IMAD.IADD R223, R11, 0x1, -R223 ;  /* 0x000000010bdf7824 */ /* 0x000fe200078e0adf */
[----:B------:R-:W-:Y:S02]  /*0c40*/  LEA.HI R2, R2, R13, RZ, 0x1 ;  /* 0x0000000d02027211 */ /* 0x000fe400078f08ff */
[-C--:B------:R-:W-:Y:S01]  /*0c50*/  LEA.HI R7, R5, R10.reuse, RZ, 0x2 ;  /* 0x0000000a05077211 */ /* 0x080fe200078f10ff */
[----:B------:R-:W-:Y:S01]  /*0c60*/  IMAD.SHL.U32 R205, R223, 0x8, RZ ;  /* 0x00000008dfcd7824 */ /* 0x000fe200078e00ff */
[----:B------:R-:W-:Y:S02]  /*0c70*/  LEA.HI R8, R5, R10, RZ, 0x5 ;  /* 0x0000000a05087211 */ /* 0x000fe400078f28ff */
[--C-:B------:R-:W-:Y:S01]  /*0c80*/  SHF.R.S32.HI R4, RZ, 0x2, R7.reuse ;  /* 0x00000002ff047819 */ /* 0x100fe20000011407 */
[C---:B------:R-:W-:Y:S01]  /*0c90*/  VIADD R218, R205.reuse, 0xc0 ;  /* 0x000000c0cdda7836 */ /* 0x040fe20000000000 */
[----:B------:R-:W-:Y:S01]  /*0ca0*/  SHF.R.S32.HI R3, RZ, 0x1f, R7 ;  /* 0x0000001fff037819 */ /* 0x000fe20000011407 */
[C---:B------:R-:W-:Y:S01]  /*0cb0*/  VIADD R217, R205.reuse, 0x40 ;  /* 0x00000040cdd97836 */ /* 0x040fe20000000000 */
[----:B------:R-:W-:Y:S01]  /*0cc0*/  SHF.R.S32.HI R8, RZ, 0x5, R8 ;  /* 0x00000005ff087819 */ /* 0x000fe20000011408 */
[----:B------:R-:W-:Y:S01]  /*0cd0*/  VIADD R216, R205, 0x80 ;  /* 0x00000080cdd87836 */ /* 0x000fe20000000000 */
[----:B------:R-:W-:-:S02]  /*0ce0*/  LEA.HI R6, R3, R4, RZ, 0x3 ;  /* 0x0000000403067211 */ /* 0x000fc400078f18ff */
[-C--:B------:R-:W-:Y:S02]  /*0cf0*/  LEA.HI R3, R0, R11.reuse, RZ, 0x4 ;  /* 0x0000000b00037211 */ /* 0x080fe400078f20ff */
[----:B------:R-:W-:Y:S02]  /*0d00*/  LOP3.LUT R9, R6, 0xfffffff8, RZ, 0xc0, !PT ;  /* 0xfffffff806097812 */ /* 0x000fe400078ec0ff */
[----:B------:R-:W-:Y:S02]  /*0d10*/  SHF.R.S32.HI R6, RZ, 0x4, R3 ;  /* 0x00000004ff067819 */ /* 0x000fe40000011403 */
[----:B------:R-:W-:Y:S01]  /*0d20*/  LEA.HI R0, R0, R11, RZ, 0x2 ;  /* 0x0000000b00007211 */ /* 0x000fe200078f10ff */
[----:B------:R-:W-:Y:S01]  /*0d30*/  IMAD.IADD R9, R4, 0x1, -R9 ;  /* 0x0000000104097824 */ /* 0x000fe200078e0a09 */
[C---:B------:R-:W-:Y:S02]  /*0d40*/  LOP3.LUT R4, R3.reuse, 0x3fffff0, RZ, 0xc0, !PT ;  /* 0x03fffff003047812 */ /* 0x040fe400078ec0ff */
[----:B------:R-:W-:Y:S01]  /*0d50*/  LEA.HI R3, R3, R6, RZ, 0x1 ;  /* 0x0000000603037211 */ /* 0x000fe200078f08ff */
[----:B------:R-:W-:Y:S01]  /*0d60*/  IMAD R9, R8, 0x10, R9 ;  /* 0x0000001008097824 */ /* 0x000fe200078e0209 */
[----:B------:R-:W-:-:S02]  /*0d70*/  SHF.R.S32.HI R22, RZ, 0x2, R0 ;  /* 0x00000002ff167819 */ /* 0x000fc40000011400 */
[----:B------:R-:W-:Y:S01]  /*0d80*/  LOP3.LUT R5, R3, 0x1ffffffe, RZ, 0xc0, !PT ;  /* 0x1ffffffe03057812 */ /* 0x000fe200078ec0ff */
[----:B------:R-:W-:Y:S01]  /*0d90*/  IMAD.IADD R3, R11, 0x1, -R4 ;  /* 0x000000010b037824 */ /* 0x000fe200078e0a04 */
[----:B------:R-:W-:Y:S01]  /*0da0*/  LOP3.LUT R236, R0, 0xfffffffc, RZ, 0xc0, !PT ;  /* 0xfffffffc00ec7812 */ /* 0x000fe200078ec0ff */
[----:B------:R-:W-:Y:S01]  /*0db0*/  VIADD R230, R22, 0x40 ;  /* 0x0000004016e67836 */ /* 0x000fe20000000000 */
[----:B------:R-:W-:Y:S01]  /*0dc0*/  LOP3.LUT R2, R2, 0x3fffffe, RZ, 0xc0, !PT ;  /* 0x03fffffe02027812 */ /* 0x000fe200078ec0ff */
[----:B------:R-:W-:Y:S01]  /*0dd0*/  IMAD.IADD R5, R6, 0x1, -R5 ;  /* 0x0000000106057824 */ /* 0x000fe200078e0a05 */
[----:B------:R-:W-:Y:S01]  /*0de0*/  LOP3.LUT R215, R7, 0x7ffffffc, RZ, 0xc0, !PT ;  /* 0x7ffffffc07d77812 */ /* 0x000fe200078ec0ff */
[----:B------:R-:W-:Y:S01]  /*0df0*/  IMAD R4, R210, 0x10, R3 ;  /* 0x00000010d2047824 */ /* 0x000fe200078e0203 */
[----:B------:R-:W-:Y:S01]  /*0e00*/  SHF.R.S32.HI R3, RZ, 0x1f, R0 ;  /* 0x0000001fff037819 */ /* 0x000fe20000011400 */
[----:B------:R-:W-:Y:S01]  /*0e10*/  IMAD.IADD R236, R11, 0x1, -R236 ;  /* 0x000000010bec7824 */ /* 0x000fe200078e0aec */
[----:B------:R-:W-:Y:S01]  /*0e20*/  SHF.R.S32.HI R234, RZ, 0x3, R234 ;  /* 0x00000003ffea7819 */ /* 0x000fe200000114ea */
[----:B------:R-:W-:Y:S01]  /*0e30*/  IMAD R4, R4, 0x8, R5 ;  /* 0x0000000804047824 */ /* 0x000fe200078e0205 */
[----:B------:R-:W-:Y:S01]  /*0e40*/  SHF.R.S32.HI R5, RZ, 0x1f, R230 ;  /* 0x0000001fff057819 */ /* 0x000fe200000114e6 */
[----:B------:R-:W-:Y:S01]  /*0e50*/  IMAD.SHL.U32 R208, R230, 0x40, RZ ;  /* 0x00000040e6d07824 */ /* 0x000fe200078e00ff */
[----:B------:R-:W-:Y:S01]  /*0e60*/  LEA.HI R3, R3, R22, RZ, 0x3 ;  /* 0x0000001603037211 */ /* 0x000fe200078f18ff */
[----:B------:R-:W-:Y:S01]  /*0e70*/  IMAD.SHL.U32 R16, R236, 0x8, RZ ;  /* 0x00000008ec107824 */ /* 0x000fe200078e00ff */
[----:B------:R-:W-:Y:S01]  /*0e80*/  LEA.HI R5, R5, R230, RZ, 0x3 ;  /* 0x000000e605057211 */ /* 0x000fe200078f18ff */
        /* <DEDUP_REMOVED lines=8> */
[----:B------:R-:W-:Y:S01]  /*0f10*/  IMAD R6, R2, 0x40, R9 ;  /* 0x0000004002067824 */ /* 0x000fe200078e0209 */
[----:B------:R-:W-:Y:S01]  /*0f20*/  SHF.R.S32.HI R0, RZ, 0x1f, R205 ;  /* 0x0000001fff007819 */ /* 0x000fe200000114cd */
[C---:B------:R-:W-:Y:S01]  /*0f30*/  IMAD.SHL.U32 R200, R236.reuse, 0x4, RZ ;  /* 0x00000004ecc87824 */ /* 0x040fe200078e00ff */
[----:B------:R-:W-:Y:S01]  /*0f40*/  SHF.R.U32.HI R8, RZ, 0x3, R208 ;  /* 0x00000003ff087819 */ /* 0x000fe200000116d0 */
[----:B------:R-:W-:Y:S01]  /*0f50*/  IMAD.IADD R3, R236, 0x1, -R3 ;  /* 0x00000001ec037824 */ /* 0x000fe200078e0a03 */
[----:B------:R-:W-:Y:S01]  /*0f60*/  LOP3.LUT R0, R208, 0x38, R16, 0xf8, !PT ;  /* 0x00000038d0007812 */ /* 0x000fe200078ef810 */
[----:B------:R0:W-:Y:S01]  /*0f70*/  STL [R1+0x18], R6 ;  /* 0x0000180601007387 */ /* 0x0001e20000100800 */
[----:B------:R-:W-:Y:S01]  /*0f80*/  LOP3.LUT R213, R5, 0xfffffe00, RZ, 0xc0, !PT ;  /* 0xfffffe0005d57812 */ /* 0x000fe200078ec0ff */
[----:B------:R-:W-:Y:S01]  /*0f90*/  VIADD R203, R200, 0x10 ;  /* 0x00000010c8cb7836 */ /* 0x000fe20000000000 */
[----:B------:R-:W-:Y:S01]  /*0fa0*/  SHF.R.S32.HI R232, RZ, 0x1f, R22 ;  /* 0x0000001fffe87819 */ /* 0x000fe20000011416 */
[----:B------:R0:W-:Y:S01]  /*0fb0*/  STL [R1+0x1c], R4 ;  /* 0x00001c0401007387 */ /* 0x0001e20000100800 */
[----:B------:R-:W-:Y:S01]  /*0fc0*/  LOP3.LUT R5, R213, R0, R8, 0xf6, !PT ;  /* 0x00000000d5057212 */ /* 0x000fe200078ef608 */
[----:B------:R-:W-:Y:S01]  /*0fd0*/  IMAD.MOV.U32 R2, RZ, RZ, RZ ;  /* 0x000000ffff027224 */ /* 0x000fe200078e00ff */
[----:B------:R-:W-:Y:S01]  /*0fe0*/  SHF.R.S32.HI R0, RZ, 0x1f, R218 ;  /* 0x0000001fff007819 */ /* 0x000fe200000114da */
[----:B------:R-:W-:Y:S01]  /*0ff0*/  IMAD.IADD R215, R10, 0x1, -R215 ;  /* 0x000000010ad77824 */ /* 0x000fe200078e0ad7 */
[----:B------:R-:W-:Y:S01]  /*1000*/  SHF.R.S32.HI R17, RZ, 0x1f, R16 ;  /* 0x0000001fff117819 */ /* 0x000fe20000011410 */
[----:B------:R-:W-:Y:S01]  /*1010*/  IMAD R0, R5, 0x2, R18 ;  /* 0x0000000205007824 */ /* 0x000fe200078e0212 */
[----:B------:R-:W-:Y:S01]  /*1020*/  SHF.R.S32.HI R237, RZ, 0x1f, R203 ;  /* 0x0000001fffed7819 */ /* 0x000fe200000114cb */
[----:B------:R-:W-:Y:S01]  /*1030*/  IMAD R214, R3, 0x8, R6 ;  /* 0x0000000803d67824 */ /* 0x000fe200078e0206 */
[----:B------:R-:W-:-:S02]  /*1040*/  SHF.R.S32.HI R9, RZ, 0x1f, R217 ;  /* 0x0000001fff097819 */ /* 0x000fc400000114d9 */
[----:B------:R0:W-:Y:S01]  /*1050*/  STL [R1+0xc], R0 ;  /* 0x00000c0001007387 */ /* 0x0001e20000100800 */
[----:B------:R-:W-:Y:S02]  /*1060*/  SHF.R.S32.HI R7, RZ, 0x1f, R216 ;  /* 0x0000001fff077819 */ /* 0x000fe400000114d8 */
[----:B0-2---:R-:W-:-:S07]  /*1070*/  LOP3.LUT R204, R12, 0x1, RZ, 0xfc, !PT ;  /* 0x000000010ccc7812 */ /* 0x005fce00078efcff */
.L_x_4995:
[----:B0--3--:R-:W0:Y:S02]  /*1080*/  LDC.64 R4, c[0x0][0xc88] ;  /* 0x00032200ff047b82 */ /* 0x009e240000000a00 */
[----:B0-----:R-:W-:-:S05]  /*1090*/  IMAD.WIDE R4, R95, 0x4, R4 ;  /* 0x000000045f047825 */ /* 0x001fca00078e0204 */
[----:B------:R-:W2:Y:S01]  /*10a0*/  LDG.E R229, desc[UR40][R4.64] ;  /* 0x0000002804e57981 */ /* 0x000ea2000c1e1900 */
        /* <DEDUP_REMOVED lines=47> */
.L_x_4849:
[----:B------:R-:W-:Y:S01]  /*13a0*/  ULDC.64 UR4, c[0x0][0xa20] ;  /* 0x0002880000047ab9 */ /* 0x000fe20000000a00 */
[----:B------:R-:W-:Y:S01]  /*13b0*/  IMAD.MOV.U32 R226, RZ, RZ, R94 ;  /* 0x000000ffffe27224 */ /* 0x000fe200078e005e */
[----:B------:R-:W-:-:S04]  /*13c0*/  ISETP.NE.U32.AND P1, PT, RZ, UR4, PT ;  /* 0x00000004ff007c0c */ /* 0x000fc8000bf25070 */
[----:B------:R-:W-:-:S13]  /*13d0*/  ISETP.NE.AND.EX P1, PT, RZ, UR5, PT, P1 ;  /* 0x00000005ff007c0c */ /* 0x000fda000bf25310 */
[----:B------:R-:W-:Y:S05]  /*13e0*/  @!P1 BRA `(.L_x_4850) ;  /* 0x0000000000109947 */ /* 0x000fea0003800000 */
[----:B------:R-:W-:-:S04]  /*13f0*/  IADD3 R4, P0, R227, UR4, RZ ;  /* 0x00000004e3047c10 */ /* 0x000fc8000ff1e0ff */
[----:B------:R-:W-:-:S05]  /*1400*/  IADD3.X R5, R228, UR5, RZ, P0, !PT ;  /* 0x00000005e4057c10 */ /* 0x000fca00087fe4ff */
[----:B------:R0:W5:Y:S01]  /*1410*/  LDG.E R30, desc[UR40][R4.64] ;  /* 0x00000028041e7981 */ /* 0x000162000c1e1900 */
[----:B------:R-:W-:Y:S05]  /*1420*/  BRA `(.L_x_4851) ;  /* 0x0000000000107947 */ /* 0x000fea0003800000 */
.L_x_4850:
[----:B------:R-:W-:Y:S05]  /*1430*/  @!P0 BRA `(.L_x_4851) ;  /* 0x00000000000c8947 */ /* 0x000fea0003800000 */
[----:B------:R-:W2:Y:S04]  /*1440*/  LDG.E R5, desc[UR40][R8.64] ;  /* 0x0000002808057981 */ /* 0x000ea8000c1e1900 */
[----:B------:R-:W2:Y:S02]  /*1450*/  LDG.E R30, desc[UR40][R8.64+0x4] ;  /* 0x00000428081e7981 */ /* 0x000ea4000c1e1900 */
[----:B--2---:R-:W-:-:S07]  /*1460*/  IMAD.IADD R30, R30, 0x1, -R5 ;  /* 0x000000011e1e7824 */ /* 0x004fce00078e0a05 */
.L_x_4851:
[----:B------:R-:W-:Y:S01]  /*1470*/  ULDC.64 UR4, c[0x0][0xa10] ;  /* 0x0002840000047ab9 */ /* 0x000fe20000000a00 */
[----:B------:R-:W1:Y:S01]  /*1480*/  LDC R8, c[0x0][0x448] ;  /* 0x00011200ff087b82 */ /* 0x000e620000000800 */
[----:B------:R-:W-:-:S04]  /*1490*/  ISETP.NE.U32.AND P0, PT, RZ, UR4, PT ;  /* 0x00000004ff007c0c */ /* 0x000fc8000bf05070 */
[----:B------:R-:W-:Y:S01]  /*14a0*/  ISETP.NE.AND.EX P0, PT, RZ, UR5, PT, P0 ;  /* 0x00000005ff007c0c */ /* 0x000fe2000bf05300 */
[----:B------:R-:W-:-:S12]  /*14b0*/  ULDC.64 UR4, c[0x0][0xa30] ;  /* 0x00028c0000047ab9 */ /* 0x000fd80000000a00 */
[----:B0-----:R-:W0:Y:S02]  /*14c0*/  @P0 LDC.64 R4, c[0x0][0xa10] ;  /* 0x00028400ff040b82 */ /* 0x001e240000000a00 */
[----:B0-----:R-:W-:-:S05]  /*14d0*/  @P0 IMAD.WIDE R4, R31, 0x4, R4 ;  /* 0x000000041f040825 */ /* 0x001fca00078e0204 */
[----:B------:R-:W2:Y:S04]  /*14e0*/  @P0 LDG.E R0, desc[UR40][R4.64] ;  /* 0x0000002804000981 */ /* 0x000ea8000c1e1900 */
[----:B------:R0:W2:Y:S01]  /*14f0*/  @P0 LDG.E R9, desc[UR40][R4.64+0x4] ;  /* 0x0000042804090981 */ /* 0x0000a2000c1e1900 */
[----:B------:R-:W-:Y:S01]  /*1500*/  ISETP.NE.U32.AND P1, PT, RZ, UR4, PT ;  /* 0x00000004ff007c0c */ /* 0x000fe2000bf25070 */
[----:B-----5:R-:W-:-:S03]  /*1510*/  IMAD.MOV.U32 R38, RZ, RZ, R30 ;  /* 0x000000ffff267224 */ /* 0x020fc600078e001e */
[----:B------:R-:W-:-:S13]  /*1520*/  ISETP.NE.AND.EX P1, PT, RZ, UR5, PT, P1 ;  /* 0x00000005ff007c0c */ /* 0x000fda000bf25310 */
[----:B------:R-:W-:-:S04]  /*1530*/  @P1 IADD3 R6, P2, R227, UR4, RZ ;  /* 0x00000004e3061c10 */ /* 0x000fc8000ff5e0ff */
[----:B------:R-:W-:-:S05]  /*1540*/  @P1 IADD3.X R7, R228, UR5, RZ, P2, !PT ;  /* 0x00000005e4071c10 */ /* 0x000fca00097fe4ff */
[----:B------:R3:W5:Y:S01]  /*1550*/  @P1 LDG.E R38, desc[UR40][R6.64] ;  /* 0x0000002806261981 */ /* 0x000762000c1e1900 */
[----:B-1----:R-:W-:Y:S01]  /*1560*/  ISETP.NE.AND P1, PT, R8, 0x1, PT ;  /* 0x000000010800780c */ /* 0x002fe20003f25270 */
[----:B------:R-:W-:Y:S02]  /*1570*/  IMAD.SHL.U32 R206, R93, 0x80, RZ ;  /* 0x000000805dce7824 */ /* 0x000fe400078e00ff */
[----:B------:R-:W-:Y:S02]  /*1580*/  IMAD.IADD R8, R30, 0x1, -R3 ;  /* 0x000000011e087824 */ /* 0x000fe400078e0a03 */
[----:B0-----:R-:W-:-:S08]  /*1590*/  VIADD R4, R206, 0x7f ;  /* 0x0000007fce047836 */ /* 0x001fd00000000000 */
[----:B------:R-:W0:Y:S08]  /*15a0*/  @P1 LDC R11, c[0x0][0x44c] ;  /* 0x00011300ff0b1b82 */ /* 0x000e300000000800 */
[----:B------:R-:W1:Y:S01]  /*15b0*/  @P1 LDC R5, c[0x0][0x450] ;  /* 0x00011400ff051b82 */ /* 0x000e620000000800 */
[----:B--2---:R-:W-:Y:S02]  /*15c0*/  @P0 IMAD.IADD R24, R9, 0x1, -R0 ;  /* 0x0000000109180824 */ /* 0x004fe400078e0a00 */
[----:B0-----:R-:W-:-:S04]  /*15d0*/  @P1 IMAD.HI.U32 R0, R4, R11, RZ ;  /* 0x0000000b04001227 */ /* 0x001fc800078e00ff */
[----:B------:R-:W-:Y:S01]  /*15e0*/  IMAD.IADD R209, R8, 0x1, R24 ;  /* 0x0000000108d17824 */ /* 0x000fe200078e0218 */
[----:B-1----:R-:W-:-:S03]  /*15f0*/  @P1 SHF.R.U32.HI R4, RZ, R5, R0 ;  /* 0x00000005ff041219 */ /* 0x002fc60000011600 */
        /* <DEDUP_REMOVED lines=8> */
[----:B------:R-:W-:Y:S01]  /*1680*/  LEA.HI.SX32 R5, R4, R5, 0x1c ;  /* 0x0000000504057211 */ /* 0x000fe200078fe2ff */
[----:B------:R-:W-:-:S03]  /*1690*/  IMAD.MOV R4, RZ, RZ, -R8 ;  /* 0x000000ffff047224 */ /* 0x000fc600078e0a08 */
[----:B------:R-:W-:Y:S02]  /*16a0*/  VIMNMX R5, R180, R5, PT ;  /* 0x00000005b4057248 */ /* 0x000fe40003fe0100 */
[----:B------:R-:W-:-:S03]  /*16b0*/  VIMNMX R4, RZ, R4, !PT ;  /* 0x00000004ff047248 */ /* 0x000fc60007fe0100 */
        /* <DEDUP_REMOVED lines=12> */
[----:B---3--:R-:W-:Y:S05]  /*1780*/  @!P1 BRA `(.L_x_4852) ;  /* 0x0000004000709947 */ /* 0x008fea0003800000 */
        /* <DEDUP_REMOVED lines=20> */
.L_x_4854:
[----:B------:R-:W-:Y:S05]  /*18d0*/  BSYNC B6 ;  /* 0x0000000000067941 */ /* 0x000fea0003800000 */
.L_x_4853:
        /* <DEDUP_REMOVED lines=20> */
.L_x_4856:
[----:B------:R-:W-:Y:S05]  /*1a20*/  BSYNC B6 ;  /* 0x0000000000067941 */ /* 0x000fea0003800000 */
.L_x_4855:
        /* <DEDUP_REMOVED lines=8> */
[C---:B------:R-:W-:Y:S02]  /*1ab0*/  VIADD R62, R16.reuse, 0x20 ;  /* 0x00000020103e7836 */ /* 0x040fe40000000000 */
[C---:B------:R-:W-:Y:S01]  /*1ac0*/  VIADD R63, R16.reuse, 0x40 ;  /* 0x00000040103f7836 */ /* 0x040fe20000000000 */
[----:B------:R-:W2:Y:S07]  /*1ad0*/  LDC.64 R14, c[0x0][0x408] ;  /* 0x00010200ff0e7b82 */ /* 0x000eae0000000a00 */
[----:B------:R-:W-:Y:S01]  /*1ae0*/  @P0 IADD3 R4, P1, R227, UR4, RZ ;  /* 0x00000004e3040c10 */ /* 0x000fe2000ff3e0ff */
[----:B------:R-:W-:Y:S01]  /*1af0*/  VIADD R64, R16, 0x60 ;  /* 0x0000006010407836 */ /* 0x000fe20000000000 */
[----:B------:R-:W3:Y:S02]  /*1b00*/  LDC.64 R36, c[0x0][0x3f8] ;  /* 0x0000fe00ff247b82 */ /* 0x000ee40000000a00 */
[----:B------:R-:W-:Y:S01]  /*1b10*/  @P0 IADD3.X R5, R228, UR5, RZ, P1, !PT ;  /* 0x00000005e4050c10 */ /* 0x000fe20008ffe4ff */
[----:B------:R-:W-:-:S04]  /*1b20*/  ULDC.64 UR4, c[0x0][0x308] ;  /* 0x0000c20000047ab9 */ /* 0x000fc80000000a00 */
[----:B------:R4:W4:Y:S01]  /*1b30*/  @P0 LDG.E R31, desc[UR40][R4.64] ;  /* 0x00000028041f0981 */ /* 0x000922000c1e1900 */
[----:B------:R-:W-:Y:S01]  /*1b40*/  SHF.R.S32.HI R45, RZ, 0x1f, R61 ;  /* 0x0000001fff2d7819 */ /* 0x000fe2000001143d */
[-C--:B-1----:R-:W-:Y:S01]  /*1b50*/  IMAD.WIDE.U32 R6, R61, R8.reuse, RZ ;  /* 0x000000083d067225 */ /* 0x082fe200078e00ff */
[----:B------:R-:W-:Y:S01]  /*1b60*/  ISETP.NE.U32.AND P0, PT, RZ, UR6, PT ;  /* 0x00000006ff007c0c */ /* 0x000fe2000bf05070 */
[----:B------:R-:W1:Y:S01]  /*1b70*/  LDC R43, c[0x0][0x3f4] ;  /* 0x0000fd00ff2b7b82 */ /* 0x000e620000000800 */
        /* <DEDUP_REMOVED lines=8> */
[----:B------:R-:W-:Y:S01]  /*1c00*/  SHF.L.U64.HI R67, R8, 0x6, R9 ;  /* 0x0000000608437819 */ /* 0x000fe20000010209 */
[----:B------:R-:W-:Y:S01]  /*1c10*/  IMAD.IADD R7, R7, 0x1, R3 ;  /* 0x0000000107077824 */ /* 0x000fe200078e0203 */
[----:B--2---:R-:W-:Y:S01]  /*1c20*/  SHF.L.U64.HI R69, R14, 0x6, R15 ;  /* 0x000000060e457819 */ /* 0x004fe2000001020f */
[----:B------:R-:W-:Y:S01]  /*1c30*/  IMAD R3, R11, UR4, RZ ;  /* 0x000000040b037c24 */ /* 0x000fe2000f8e02ff */
[----:B---3--:R-:W-:Y:S01]  /*1c40*/  SHF.L.U64.HI R72, R36, 0x6, R37 ;  /* 0x0000000624487819 */ /* 0x008fe20000010225 */
[----:B----4-:R-:W-:Y:S01]  /*1c50*/  IMAD.WIDE.U32 R4, R94, UR4, R6 ;  /* 0x000000045e047c25 */ /* 0x010fe2000f8e0006 */
[----:B------:R-:W-:-:S03]  /*1c60*/  SHF.R.S32.HI R75, RZ, 0x1f, R230 ;  /* 0x0000001fff4b7819 */ /* 0x000fc600000114e6 */
[----:B------:R-:W-:Y:S01]  /*1c70*/  IMAD R3, R94, UR5, R3 ;  /* 0x000000055e037c24 */ /* 0x000fe2000f8e0203 */
[----:B------:R-:W-:Y:S01]  /*1c80*/  ULDC.64 UR4, c[0x0][0x310] ;  /* 0x0000c40000047ab9 */ /* 0x000fe20000000a00 */
[----:B------:R-:W-:-:S04]  /*1c90*/  IMAD.WIDE.U32 R6, R22, R8, R16 ;  /* 0x0000000816067225 */ /* 0x000fc800078e0010 */
[----:B------:R-:W-:Y:S02]  /*1ca0*/  IMAD.IADD R5, R5, 0x1, R3 ;  /* 0x0000000105057824 */ /* 0x000fe400078e0203 */
[C---:B------:R-:W-:Y:S02]  /*1cb0*/  VIADD R65, R16.reuse, 0x80 ;  /* 0x0000008010417836 */ /* 0x040fe40000000000 */
[C---:B------:R-:W-:Y:S02]  /*1cc0*/  VIADD R66, R16.reuse, 0xa0 ;  /* 0x000000a010427836 */ /* 0x040fe40000000000 */
[----:B------:R-:W-:Y:S02]  /*1cd0*/  VIADD R30, R16, 0xe0 ;  /* 0x000000e0101e7836 */ /* 0x000fe40000000000 */
[----:B------:R-:W-:Y:S02]  /*1ce0*/  IMAD.SHL.U32 R71, R233, 0x40, RZ ;  /* 0x00000040e9477824 */ /* 0x000fe400078e00ff */
[----:B------:R-:W-:-:S02]  /*1cf0*/  IMAD.MOV.U32 R77, RZ, RZ, 0x20 ;  /* 0x00000020ff4d7424 */ /* 0x000fc400078e00ff */
[----:B------:R-:W-:Y:S01]  /*1d00*/  VIADD R76, R42, 0x8 ;  /* 0x000000082a4c7836 */ /* 0x000fe20000000000 */
[----:B------:R-:W-:Y:S01]  /*1d10*/  LOP3.LUT R71, R71, 0x1c0, RZ, 0xc0, !PT ;  /* 0x000001c047477812 */ /* 0x000fe200078ec0ff */
[----:B------:R-:W-:Y:S01]  /*1d20*/  IMAD.SHL.U32 R68, R8, 0x40, RZ ;  /* 0x0000004008447824 */ /* 0x000fe200078e00ff */
[----:B------:R-:W-:Y:S01]  /*1d30*/  SHF.R.U32.HI R42, RZ, 0x3, R208 ;  /* 0x00000003ff2a7819 */ /* 0x000fe200000116d0 */
[----:B------:R-:W-:Y:S01]  /*1d40*/  IMAD R81, R15, 0x60, RZ ;  /* 0x000000600f517824 */ /* 0x000fe200078e02ff */
[----:B------:R-:W-:Y:S01]  /*1d50*/  SHF.R.U32.HI R74, RZ, 0x3, R71 ;  /* 0x00000003ff4a7819 */ /* 0x000fe20000011647 */
[----:B------:R-:W-:Y:S02]  /*1d60*/  IMAD.SHL.U32 R70, R14, 0x40, RZ ;  /* 0x000000400e467824 */ /* 0x000fe400078e00ff */
[----:B------:R-:W-:Y:S02]  /*1d70*/  IMAD.SHL.U32 R73, R36, 0x40, RZ ;  /* 0x0000004024497824 */ /* 0x000fe400078e00ff */
[----:B-1----:R-:W-:Y:S01]  /*1d80*/  IMAD.SHL.U32 R78, R43, 0x2, RZ ;  /* 0x000000022b4e7824 */ /* 0x002fe200078e00ff */
[----:B------:R-:W-:-:S02]  /*1d90*/  SHF.R.S32.HI R0, RZ, 0x1f, R31 ;  /* 0x0000001fff007819 */ /* 0x000fc4000001141f */
[----:B------:R-:W-:Y:S02]  /*1da0*/  SEL R21, R31, RZ, !P0 ;  /* 0x000000ff1f157207 */ /* 0x000fe40004000000 */
[----:B------:R-:W-:-:S03]  /*1db0*/  SEL R20, R0, RZ, !P0 ;  /* 0x000000ff00147207 */ /* 0x000fc60004000000 */
[----:B------:R-:W-:-:S04]  /*1dc0*/  IMAD.WIDE.U32 R4, R21, UR4, R4 ;  /* 0x0000000415047c25 */ /* 0x000fc8000f8e0004 */
[----:B------:R-:W-:Y:S01]  /*1dd0*/  IMAD R0, R20, UR4, RZ ;  /* 0x0000000414007c24 */ /* 0x000fe2000f8e02ff */
[----:B------:R-:W-:-:S03]  /*1de0*/  IADD3 R39, P0, R4, R6, RZ ;  /* 0x0000000604277210 */ /* 0x000fc60007f1e0ff */
[----:B------:R-:W-:Y:S01]  /*1df0*/  IMAD R3, R21, UR5, R0 ;  /* 0x0000000515037c24 */ /* 0x000fe2000f8e0200 */
[----:B------:R-:W-:Y:S05]  /*1e00*/  @!P6 WARPSYNC.ALL ;  /* 0x000000000000e948 */ /* 0x000fea0003800000 */
[----:B------:R-:W-:Y:S01]  /*1e10*/  ULDC UR4, c[0x0][0x320] ;  /* 0x0000c80000047ab9 */ /* 0x000fe20000000800 */
[----:B------:R-:W-:Y:S01]  /*1e20*/  IMAD R0, R22, R9, R10 ;  /* 0x0000000916007224 */ /* 0x000fe200078e020a */
[----:B------:R-:W-:Y:S01]  /*1e30*/  @!P6 BAR.SYNC.DEFER_BLOCKING 0x9, 0x100 ;  /* 0x024400000000eb1d */ /* 0x000fe20000010000 */
[----:B------:R-:W-:Y:S01]  /*1e40*/  IMAD.IADD R3, R5, 0x1, R3 ;  /* 0x0000000105037824 */ /* 0x000fe200078e0203 */
[----:B------:R-:W-:-:S02]  /*1e50*/  ISETP.GE.AND P1, PT, R62, UR4, PT ;  /* 0x000000043e007c0c */ /* 0x000fc4000bf26270 */
[----:B------:R-:W-:Y:S02]  /*1e60*/  ISETP.GE.AND P2, PT, R12, UR4, PT ;  /* 0x000000040c007c0c */ /* 0x000fe4000bf46270 */
        /* <DEDUP_REMOVED lines=25> */
[----:B------:R-:W-:Y:S01]  /*2000*/  IMAD R30, R232, R36, RZ ;  /* 0x00000024e81e7224 */ /* 0x000fe200078e02ff */
[----:B------:R-:W-:Y:S01]  /*2010*/  ISETP.GE.AND P0, PT, R16, R43, PT ;  /* 0x0000002b1000720c */ /* 0x000fe20003f06270 */
[----:B------:R-:W-:Y:S01]  /*2020*/  IMAD R93, R21, UR5, R12 ;  /* 0x00000005155d7c24 */ /* 0x000fe2000f8e020c */
[----:B------:R-:W-:Y:S01]  /*2030*/  LOP3.LUT R95, R11, R10, RZ, 0xfc, !PT ;  /* 0x0000000a0b5f7212 */ /* 0x000fe200078efcff */
[-C--:B------:R-:W-:Y:S01]  /*2040*/  IMAD R10, R232, R14.reuse, RZ ;  /* 0x0000000ee80a7224 */ /* 0x080fe200078e02ff */
[----:B------:R-:W-:Y:S01]  /*2050*/  SEL R35, R43, RZ, P0 ;  /* 0x000000ff2b237207 */ /* 0x000fe20000000000 */
[----:B------:R-:W-:Y:S01]  /*2060*/  IMAD.WIDE.U32 R6, R21, UR4, R6 ;  /* 0x0000000415067c25 */ /* 0x000fe2000f8e0006 */
[----:B------:R-:W-:Y:S01]  /*2070*/  LOP3.LUT P1, RZ, R233, 0x4, RZ, 0xc0, !PT ;  /* 0x00000004e9ff7812 */ /* 0x000fe2000782c0ff */
[----:B------:R-:W-:Y:S01]  /*2080*/  ULDC UR4, c[0x0][0x2f4] ;  /* 0x0000bd0000047ab9 */ /* 0x000fe20000000800 */
[C---:B------:R-:W-:Y:S01]  /*2090*/  IADD3 R60, P2, R22.reuse, R61, RZ ;  /* 0x0000003d163c7210 */ /* 0x040fe20007f5e0ff */
[C---:B------:R-:W-:Y:S01]  /*20a0*/  IMAD R33, R22.reuse, R15, R10 ;  /* 0x0000000f16217224 */ /* 0x040fe200078e020a */
[----:B------:R-:W-:Y:S01]  /*20b0*/  SEL R77, R77, 0xffffffe0, !P1 ;  /* 0xffffffe04d4d7807 */ /* 0x000fe20004800000 */
[----:B------:R-:W-:Y:S01]  /*20c0*/  IMAD.WIDE.U32 R12, R22, R14, R200 ;  /* 0x0000000e160c7225 */ /* 0x000fe200078e00c8 */
[----:B------:R-:W-:-:S02]  /*20d0*/  SEL R94, RZ, 0xffffff80, P3 ;  /* 0xffffff80ff5e7807 */ /* 0x000fc40001800000 */
[----:B------:R-:W-:Y:S01]  /*20e0*/  ISETP.GE.AND P1, PT, R16, UR4, PT ;  /* 0x0000000410007c0c */ /* 0x000fe2000bf26270 */
[C---:B------:R-:W-:Y:S01]  /*20f0*/  IMAD.WIDE.U32 R20, R22.reuse, R14, R16 ;  /* 0x0000000e16147225 */ /* 0x040fe200078e0010 */
[C---:B------:R-:W-:Y:S02]  /*2100*/  LOP3.LUT R94, R95.reuse, 0x80, R94, 0xc8, !PT ;  /* 0x000000805f5e7812 */ /* 0x040fe400078ec85e */
[----:B------:R-:W-:Y:S01]  /*2110*/  LOP3.LUT R95, R95, 0x40, RZ, 0xc0, !PT ;  /* 0x000000405f5f7812 */ /* 0x000fe200078ec0ff */
[----:B------:R-:W-:-:S04]  /*2120*/  IMAD.WIDE.U32 R10, R22, R36, R200 ;  /* 0x00000024160a7225 */ /* 0x000fc800078e00c8 */
[----:B------:R-:W-:Y:S02]  /*2130*/  IMAD R41, R22, R37, R30 ;  /* 0x0000002516297224 */ /* 0x000fe400078e021e */
[----:B------:R-:W-:Y:S02]  /*2140*/  IMAD.IADD R13, R13, 0x1, R33 ;  /* 0x000000010d0d7824 */ /* 0x000fe400078e0221 */
[----:B------:R-:W-:Y:S02]  /*2150*/  IMAD.IADD R33, R33, 0x1, R21 ;  /* 0x0000000121217824 */ /* 0x000fe400078e0215 */
[----:B------:R-:W-:Y:S01]  /*2160*/  IMAD.IADD R21, R11, 0x1, R41 ;  /* 0x000000010b157824 */ /* 0x000fe200078e0229 */
[----:B-----5:R-:W-:Y:S01]  /*2170*/  SHF.R.S32.HI R11, RZ, 0x1f, R38 ;  /* 0x0000001fff0b7819 */ /* 0x020fe20000011426 */
[----:B------:R-:W-:Y:S02]  /*2180*/  IMAD.MOV.U32 R32, RZ, RZ, R20 ;  /* 0x000000ffff207224 */ /* 0x000fe400078e0014 */
[----:B------:R-:W-:-:S02]  /*2190*/  IMAD.MOV.U32 R20, RZ, RZ, R10 ;  /* 0x000000ffff147224 */ /* 0x000fc400078e000a */
[C---:B------:R-:W-:Y:S02]  /*21a0*/  IMAD R10, R11.reuse, R14, RZ ;  /* 0x0000000e0b0a7224 */ /* 0x040fe400078e02ff */
[----:B------:R-:W-:Y:S02]  /*21b0*/  IMAD.IADD R35, R16, 0x1, R35 ;  /* 0x0000000110237824 */ /* 0x000fe400078e0223 */
[C---:B------:R-:W-:Y:S02]  /*21c0*/  IMAD R85, R38.reuse, R15, R10 ;  /* 0x0000000f26557224 */ /* 0x040fe400078e020a */
[----:B------:R-:W-:Y:S01]  /*21d0*/  IMAD R40, R11, R36, RZ ;  /* 0x000000240b287224 */ /* 0x000fe200078e02ff */
[----:B------:R-:W-:Y:S01]  /*21e0*/  SHF.R.S32.HI R34, RZ, 0x1f, R35 ;  /* 0x0000001fff227819 */ /* 0x000fe20000011423 */
[----:B------:R-:W-:-:S03]  /*21f0*/  IMAD.WIDE.U32 R10, R38, R14, R12 ;  /* 0x0000000e260a7225 */ /* 0x000fc600078e000c */
[----:B------:R-:W-:Y:S01]  /*2200*/  LEA.HI R34, R34, R35, RZ, 0x3 ;  /* 0x0000002322227211 */ /* 0x000fe200078f18ff */
[----:B------:R-:W-:Y:S01]  /*2210*/  IMAD.WIDE.U32 R12, R38, R14, R32 ;  /* 0x0000000e260c7225 */ /* 0x000fe200078e0020 */
[----:B------:R-:W-:Y:S02]  /*2220*/  LOP3.LUT R33, R71, 0x18, R16, 0xf8, !PT ;  /* 0x0000001847217812 */ /* 0x000fe400078ef810 */
[----:B------:R-:W-:Y:S01]  /*2230*/  LOP3.LUT R32, R208, 0x38, R34, 0xf8, !PT ;  /* 0x00000038d0207812 */ /* 0x000fe200078ef822 */
[----:B------:R-:W-:Y:S01]  /*2240*/  IMAD.WIDE.U32 R30, R22, R36, R16 ;  /* 0x00000024161e7225 */ /* 0x000fe200078e0010 */
[----:B------:R-:W-:Y:S02]  /*2250*/  LOP3.LUT R33, R33, R74, RZ, 0x3c, !PT ;  /* 0x0000004a21217212 */ /* 0x000fe400078e3cff */
[----:B------:R-:W-:Y:S01]  /*2260*/  LOP3.LUT R32, R32, R42, RZ, 0x3c, !PT ;  /* 0x0000002a20207212 */ /* 0x000fe200078e3cff */
[----:B------:R-:W-:Y:S01]  /*2270*/  IMAD.IADD R31, R41, 0x1, R31 ;  /* 0x00000001291f7824 */ /* 0x000fe200078e021f */
[----:B------:R-:W-:Y:S01]  /*2280*/  LOP3.LUT R89, R34, 0xfffffff8, RZ, 0xc0, !PT ;  /* 0xfffffff822597812 */ /* 0x000fe200078ec0ff */
[----:B------:R-:W-:Y:S01]  /*2290*/  IMAD R79, R210, 0x200, R33 ;  /* 0x00000200d24f7824 */ /* 0x000fe200078e0221 */
[--C-:B------:R-:W-:Y:S01]  /*22a0*/  LOP3.LUT R33, R71, 0x38, R34.reuse, 0xf8, !PT ;  /* 0x0000003847217812 */ /* 0x100fe200078ef822 */
[----:B------:R-:W-:Y:S01]  /*22b0*/  IMAD R35, R9, 0x60, RZ ;  /* 0x0000006009237824 */ /* 0x000fe200078e02ff */
[----:B------:R-:W-:Y:S01]  /*22c0*/  SHF.R.S32.HI R88, RZ, 0x3, R34 ;  /* 0x00000003ff587819 */ /* 0x000fe20000011422 */
[C---:B------:R-:W-:Y:S01]  /*22d0*/  IMAD R87, R38.reuse, R37, R40 ;  /* 0x0000002526577224 */ /* 0x040fe200078e0228 */
[----:B------:R-:W-:Y:S01]  /*22e0*/  LOP3.LUT R33, R33, R74, RZ, 0x3c, !PT ;  /* 0x0000004a21217212 */ /* 0x000fe200078e3cff */
[----:B------:R-:W-:Y:S01]  /*22f0*/  IMAD R41, R37, 0x60, RZ ;  /* 0x0000006025297824 */ /* 0x000fe200078e02ff */
[----:B------:R-:W-:Y:S01]  /*2300*/  SHF.R.S32.HI R90, RZ, 0x1f, R89 ;  /* 0x0000001fff5a7819 */ /* 0x000fe20000011459 */
[----:B------:R-:W-:-:S04]  /*2310*/  IMAD.WIDE.U32 R20, R38, R36, R20 ;  /* 0x0000002426147225 */ /* 0x000fc800078e0014 */
        /* <DEDUP_REMOVED lines=17> */
.L_x_4904:
        /* <DEDUP_REMOVED lines=17> */
[C---:B------:R-:W-:Y:S01]  /*2540*/  IMAD R27, R2.reuse, 0x1800, R79 ;  /* 0x00001800021b7824 */ /* 0x040fe200078e024f */
        /* <DEDUP_REMOVED lines=50> */
.L_x_4861:
[----:B------:R-:W-:Y:S05]  /*2870*/  BSYNC B1 ;  /* 0x0000000000017941 */ /* 0x000fea0003800000 */
.L_x_4860:
        /* <DEDUP_REMOVED lines=28> */
.L_x_4863:
[----:B------:R-:W-:Y:S05]  /*2a40*/  BSYNC B1 ;  /* 0x0000000000017941 */ /* 0x000fea0003800000 */
.L_x_4862:
        /* <DEDUP_REMOVED lines=33> */
.L_x_4864:
[----:B------:R-:W-:Y:S01]  /*2c60*/  IMAD R96, R2, 0x8, R18 ;  /* 0x0000000802607824 */ /* 0x000fe200078e0212 */
[----:B------:R-:W-:Y:S01]  /*2c70*/  SHF.L.U32 R107, R202, 0x1f, RZ ;  /* 0x0000001fca6b7819 */ /* 0x000fe200000006ff */
[----:B------:R-:W-:Y:S03]  /*2c80*/  BSSY B1, `(.L_x_4865) ;  /* 0x0000003000017945 */ /* 0x000fe60003800000 */
[----:B------:R-:W0:Y:S02]  /*2c90*/  SYNCS.PHASECHK.TRANS64.TRYWAIT P6, [R96+URZ+0x22890], R107 ;  /* 0x0228906b600075a7 */ /* 0x000e2400080c017f */
[----:B0-----:R-:W-:Y:S05]  /*2ca0*/  @!P6 BRA `(.L_x_4866) ;  /* 0x0000018c0074e947 */ /* 0x001fea0003800000 */
.L_x_5156:
[----:B------:R-:W-:Y:S05]  /*2cb0*/  BSYNC B1 ;  /* 0x0000000000017941 */ /* 0x000fea0003800000 */
.L_x_4865:
        /* <DEDUP_REMOVED lines=54> */
.L_x_4872:
[----:B------:R-:W-:Y:S05]  /*3020*/  BSYNC B3 ;  /* 0x0000000000037941 */ /* 0x000fea0003800000 */
.L_x_4871:
[----:B--2---:R1:W-:Y:S02]  /*3030*/  STG.E.128 desc[UR40][R46.64], R32 ;  /* 0x000000202e007986 */ /* 0x0043e4000c101d28 */
.L_x_4870:
[----:B------:R-:W-:Y:S05]  /*3040*/  BSYNC B2 ;  /* 0x0000000000027941 */ /* 0x000fea0003800000 */
.L_x_4869:
        /* <DEDUP_REMOVED lines=51> */
.L_x_4874:
[----:B------:R-:W-:Y:S05]  /*3380*/  BSYNC B2 ;  /* 0x0000000000027941 */ /* 0x000fea0003800000 */
.L_x_4873:
[----:B--2---:R2:W-:Y:S02]  /*3390*/  STG.E.128 desc[UR40][R46.64+0x40], R32 ;  /* 0x000040202e007986 */ /* 0x0045e4000c101d28 */
.L_x_4868:
[----:B------:R-:W-:Y:S05]  /*33a0*/  BSYNC B1 ;  /* 0x0000000000017941 */ /* 0x000fea0003800000 */
.L_x_4867:
        /* <DEDUP_REMOVED lines=11> */
[----:B------:R-:W-:Y:S02]  /*3460*/  PRMT R105, R105, 0x5410, R50 ;  /* 0x0000541069697816 */ /* 0x000fe40000000032 */
[----:B------:R-:W-:Y:S01]  /*3470*/  SHF.R.U64 R55, R48, 0x10, R49 ;  /* 0x0000001030377819 */ /* 0x000fe20000001231 */
[----:B------:R-:W-:Y:S01]  /*3480*/  IMAD.U32 R48, R35, 0x10000, RZ ;  /* 0x0001000023307824 */ /* 0x000fe200078e00ff */
[----:B------:R-:W-:-:S02]  /*3490*/  PRMT R109, R109, 0x5410, R52 ;  /* 0x000054106d6d7816 */ /* 0x000fc40000000034 */
[----:B------:R-:W-:Y:S01]  /*34a0*/  PRMT R108, R108, 0x5410, R53 ;  /* 0x000054106c6c7816 */ /* 0x000fe20000000035 */
[----:B------:R-:W-:Y:S01]  /*34b0*/  IMAD.U32 R53, R105, 0x10000, RZ ;  /* 0x0001000069357824 */ /* 0x000fe200078e00ff */
[----:B------:R-:W-:Y:S01]  /*34c0*/  LOP3.LUT R47, R34, 0xffff0000, RZ, 0xc0, !PT ;  /* 0xffff0000222f7812 */ /* 0x000fe200078ec0ff */
[----:B------:R-:W-:Y:S01]  /*34d0*/  IMAD.U32 R51, R109, 0x10000, RZ ;  /* 0x000100006d337824 */ /* 0x000fe200078e00ff */
[----:B------:R-:W-:Y:S01]  /*34e0*/  LOP3.LUT R49, R35, 0xffff0000, RZ, 0xc0, !PT ;  /* 0xffff000023317812 */ /* 0x000fe200078ec0ff */
[----:B------:R-:W-:Y:S01]  /*34f0*/  IMAD.U32 R34, R33, 0x10000, RZ ;  /* 0x0001000021227824 */ /* 0x000fe200078e00ff */
[----:B------:R-:W-:Y:S01]  /*3500*/  PRMT R110, R110, 0x5410, R55 ;  /* 0x000054106e6e7816 */ /* 0x000fe20000000037 */
[----:B------:R-:W-:Y:S01]  /*3510*/  FMUL.FTZ R57, R47, R53 ;  /* 0x000000352f397220 */ /* 0x000fe20000410000 */
[----:B------:R-:W-:Y:S01]  /*3520*/  LOP3.LUT R35, R33, 0xffff0000, RZ, 0xc0, !PT ;  /* 0xffff000021237812 */ /* 0x000fe200078ec0ff */
[-C--:B------:R-:W-:Y:S01]  /*3530*/  FMUL.FTZ R47, R47, R51.reuse ;  /* 0x000000332f2f7220 */ /* 0x080fe20000410000 */
[----:B------:R-:W-:Y:S01]  /*3540*/  LOP3.LUT R52, R108, 0xffff0000, RZ, 0xc0, !PT ;  /* 0xffff00006c347812 */ /* 0x000fe200078ec0ff */
[----:B------:R-:W-:Y:S01]  /*3550*/  IMAD.U32 R33, R32, 0x10000, RZ ;  /* 0x0001000020217824 */ /* 0x000fe200078e00ff */
[----:B------:R-:W-:Y:S01]  /*3560*/  LOP3.LUT R50, R110, 0xffff0000, RZ, 0xc0, !PT ;  /* 0xffff00006e327812 */ /* 0x000fe200078ec0ff */
[----:B------:R-:W-:Y:S01]  /*3570*/  FFMA.FTZ R57, R46, R51, -R57 ;  /* 0x000000332e397223 */ /* 0x000fe20000010839 */
[----:B------:R-:W-:Y:S01]  /*3580*/  LOP3.LUT R105, R105, 0xffff0000, RZ, 0xc0, !PT ;  /* 0xffff000069697812 */ /* 0x000fe200078ec0ff */
[----:B------:R-:W-:Y:S01]  /*3590*/  FMUL.FTZ R55, R35, R52 ;  /* 0x0000003423377220 */ /* 0x000fe20000410000 */
[----:B------:R-:W-:Y:S01]  /*35a0*/  LOP3.LUT R109, R109, 0xffff0000, RZ, 0xc0, !PT ;  /* 0xffff00006d6d7812 */ /* 0x000fe200078ec0ff */
        /* <DEDUP_REMOVED lines=21> */
.L_x_4879:
[----:B------:R-:W-:Y:S05]  /*3700*/  BSYNC B2 ;  /* 0x0000000000027941 */ /* 0x000fea0003800000 */
.L_x_4878:
[----:B--2---:R3:W-:Y:S02]  /*3710*/  STG.E.128 desc[UR40][R44.64], R32 ;  /* 0x000000202c007986 */ /* 0x0047e4000c101d28 */
.L_x_4877:
[----:B------:R-:W-:Y:S05]  /*3720*/  BSYNC B1 ;  /* 0x0000000000017941 */ /* 0x000fea0003800000 */
.L_x_4876:
        /* <DEDUP_REMOVED lines=51> */
.L_x_4881:
[----:B------:R-:W-:Y:S05]  /*3a60*/  BSYNC B1 ;  /* 0x0000000000017941 */ /* 0x000fea0003800000 */
.L_x_4880:
[----:B--2---:R1:W-:Y:S01]  /*3a70*/  STG.E.128 desc[UR40][R44.64+0x40], R32 ;  /* 0x000040202c007986 */ /* 0x0043e2000c101d28 */
[----:B------:R-:W-:Y:S05]  /*3a80*/  BRA `(.L_x_4875) ;  /* 0x0000001400b47947 */ /* 0x000fea0003800000 */
.L_x_4859:
        /* <DEDUP_REMOVED lines=72> */
.L_x_4882:
        /* <DEDUP_REMOVED lines=9> */
.L_x_5157:
[----:B------:R-:W-:Y:S05]  /*3fa0*/  BSYNC B1 ;  /* 0x0000000000017941 */ /* 0x000fea0003800000 */
.L_x_4883:
        /* <DEDUP_REMOVED lines=16> */
[----:B------:R-:W-:-:S05]  /*40b0*/  LOP3.LUT R53, R53, R74, RZ, 0x3c, !PT ;  /* 0x0000004a35357212 */ /* 0x000fca00078e3cff */
[----:B------:R-:W-:Y:S02]  /*40c0*/  IMAD R55, R210, 0x200, R53 ;  /* 0x00000200d2377824 */ /* 0x000fe400078e0235 */
        /* <DEDUP_REMOVED lines=10> */
[----:B------:R-:W-:Y:S01]  /*4170*/  SHF.R.U64 R125, R34, 0x10, R35 ;  /* 0x00000010227d7819 */ /* 0x000fe20000001223 */
[----:B-1----:R-:W-:Y:S01]  /*4180*/  IMAD.U32 R34, R53, 0x10000, RZ ;  /* 0x0001000035227824 */ /* 0x002fe200078e00ff */
[----:B------:R-:W-:Y:S01]  /*4190*/  PRMT R123, R129, 0x5410, R123 ;  /* 0x00005410817b7816 */ /* 0x000fe2000000007b */
[----:B------:R-:W-:Y:S01]  /*41a0*/  IMAD.U32 R129, R128, 0x10000, RZ ;  /* 0x0001000080817824 */ /* 0x000fe200078e00ff */
[----:B------:R-:W-:Y:S01]  /*41b0*/  SHF.R.U64 R127, R40, 0x10, R41 ;  /* 0x00000010287f7819 */ /* 0x000fe20000001229 */
[----:B------:R-:W-:Y:S01]  /*41c0*/  IMAD.U32 R40, R55, 0x10000, RZ ;  /* 0x0001000037287824 */ /* 0x000fe200078e00ff */
[--C-:B------:R-:W-:Y:S01]  /*41d0*/  SHF.R.U64 R130, R42, 0x10, R43.reuse ;  /* 0x000000102a827819 */ /* 0x100fe2000000122b */
[----:B--2---:R-:W-:Y:S01]  /*41e0*/  IMAD.U32 R42, R56, 0x10000, RZ ;  /* 0x00010000382a7824 */ /* 0x004fe200078e00ff */
[----:B------:R-:W-:Y:S01]  /*41f0*/  SHF.R.U32.HI R131, RZ, 0x10, R43 ;  /* 0x00000010ff837819 */ /* 0x000fe2000001162b */
[----:B------:R-:W-:Y:S01]  /*4200*/  IMAD.U32 R43, R57, 0x10000, RZ ;  /* 0x00010000392b7824 */ /* 0x000fe200078e00ff */
[----:B------:R-:W-:Y:S01]  /*4210*/  PRMT R125, R124, 0x5410, R125 ;  /* 0x000054107c7d7816 */ /* 0x000fe2000000007d */
[----:B------:R-:W-:Y:S01]  /*4220*/  IMAD.U32 R124, R123, 0x10000, RZ ;  /* 0x000100007b7c7824 */ /* 0x000fe200078e00ff */
[----:B------:R-:W-:-:S02]  /*4230*/  SHF.R.U32.HI R126, RZ, 0x10, R35 ;  /* 0x00000010ff7e7819 */ /* 0x000fc40000011623 */
[----:B------:R-:W-:Y:S01]  /*4240*/  PRMT R127, R133, 0x5410, R127 ;  /* 0x00005410857f7816 */ /* 0x000fe2000000007f */
[-C--:B------:R-:W-:Y:S01]  /*4250*/  FMUL.FTZ R133, R43, R129.reuse ;  /* 0x000000812b857220 */ /* 0x080fe20000410000 */
[----:B------:R-:W-:Y:S01]  /*4260*/  LOP3.LUT R35, R53, 0xffff0000, RZ, 0xc0, !PT ;  /* 0xffff000035237812 */ /* 0x000fe200078ec0ff */
[-C--:B------:R-:W-:Y:S01]  /*4270*/  FMUL.FTZ R135, R43, R124.reuse ;  /* 0x0000007c2b877220 */ /* 0x080fe20000410000 */
[----:B------:R-:W-:Y:S01]  /*4280*/  LOP3.LUT R53, R57, 0xffff0000, RZ, 0xc0, !PT ;  /* 0xffff000039357812 */ /* 0x000fe200078ec0ff */
[----:B------:R-:W-:Y:S01]  /*4290*/  FFMA.FTZ R133, R34, R124, -R133 ;  /* 0x0000007c22857223 */ /* 0x000fe20000010885 */
[----:B------:R-:W-:Y:S01]  /*42a0*/  PRMT R126, R114, 0x5432, R126 ;  /* 0x00005432727e7816 */ /* 0x000fe2000000007e */
[----:B------:R-:W-:Y:S01]  /*42b0*/  FFMA.FTZ R135, R34, R129, R135 ;  /* 0x0000008122877223 */ /* 0x000fe20000010087 */
[----:B------:R-:W-:Y:S01]  /*42c0*/  PRMT R131, R132, 0x5410, R131 ;  /* 0x0000541084837816 */ /* 0x000fe20000000083 */
[----:B------:R-:W-:Y:S01]  /*42d0*/  IMAD.U32 R57, R59, 0x10000, RZ ;  /* 0x000100003b397824 */ /* 0x000fe200078e00ff */
[----:B------:R-:W-:Y:S01]  /*42e0*/  LOP3.LUT R128, R128, 0xffff0000, RZ, 0xc0, !PT ;  /* 0xffff000080807812 */ /* 0x000fe200078ec0ff */
[----:B------:R-:W-:Y:S01]  /*42f0*/  IMAD.U32 R34, R126, 0x10000, RZ ;  /* 0x000100007e227824 */ /* 0x000fe200078e00ff */
[----:B------:R-:W-:Y:S01]  /*4300*/  LOP3.LUT R124, R123, 0xffff0000, RZ, 0xc0, !PT ;  /* 0xffff00007b7c7812 */ /* 0x000fe200078ec0ff */
[----:B------:R-:W-:Y:S01]  /*4310*/  IMAD.U32 R43, R131, 0x10000, RZ ;  /* 0x00010000832b7824 */ /* 0x000fe200078e00ff */
[----:B------:R-:W-:Y:S01]  /*4320*/  SHF.R.U64 R122, R32, 0x10, R33 ;  /* 0x00000010207a7819 */ /* 0x000fe20000001221 */
[----:B------:R-:W-:Y:S01]  /*4330*/  FMUL.FTZ R132, R53, R128 ;  /* 0x0000008035847220 */ /* 0x000fe20000410000 */
[----:B------:R-:W-:Y:S01]  /*4340*/  FMUL.FTZ R136, R57, R34 ;  /* 0x0000002239887220 */ /* 0x000fe20000410000 */
[-C--:B------:R-:W-:Y:S01]  /*4350*/  FMUL.FTZ R134, R53, R124.reuse ;  /* 0x0000007c35867220 */ /* 0x080fe20000410000 */
[-C--:B------:R-:W-:Y:S01]  /*4360*/  FMUL.FTZ R53, R57, R43.reuse ;  /* 0x0000002b39357220 */ /* 0x080fe20000410000 */
[----:B------:R-:W-:Y:S01]  /*4370*/  FFMA.FTZ R132, R35, R124, -R132 ;  /* 0x0000007c23847223 */ /* 0x000fe20000010884 */
[----:B------:R-:W-:Y:S01]  /*4380*/  LOP3.LUT R59, R59, 0xffff0000, RZ, 0xc0, !PT ;  /* 0xffff00003b3b7812 */ /* 0x000fe200078ec0ff */
[C---:B------:R-:W-:Y:S01]  /*4390*/  FFMA.FTZ R136, R40.reuse, R43, R136 ;  /* 0x0000002b28887223 */ /* 0x040fe20000010088 */
[----:B------:R-:W-:Y:S01]  /*43a0*/  LOP3.LUT R124, R131, 0xffff0000, RZ, 0xc0, !PT ;  /* 0xffff0000837c7812 */ /* 0x000fe200078ec0ff */
[----:B------:R-:W-:Y:S01]  /*43b0*/  FFMA.FTZ R123, R40, R34, -R53 ;  /* 0x00000022287b7223 */ /* 0x000fe20000010835 */
[----:B------:R-:W-:Y:S01]  /*43c0*/  LOP3.LUT R126, R126, 0xffff0000, RZ, 0xc0, !PT ;  /* 0xffff00007e7e7812 */ /* 0x000fe200078ec0ff */
[----:B------:R-:W-:Y:S01]  /*43d0*/  FFMA.FTZ R134, R35, R128, R134 ;  /* 0x0000008023867223 */ /* 0x000fe20000010086 */
[----:B------:R-:W-:Y:S01]  /*43e0*/  PRMT R122, R115, 0x5432, R122 ;  /* 0x00005432737a7816 */ /* 0x000fe2000000007a */
[----:B------:R-:W-:Y:S01]  /*43f0*/  IMAD.U32 R40, R127, 0x10000, RZ ;  /* 0x000100007f287824 */ /* 0x000fe200078e00ff */
[----:B------:R-:W-:Y:S01]  /*4400*/  LOP3.LUT R41, R55, 0xffff0000, RZ, 0xc0, !PT ;  /* 0xffff000037297812 */ /* 0x000fe200078ec0ff */
[C---:B------:R-:W-:Y:S01]  /*4410*/  FMUL.FTZ R128, R59.reuse, R124 ;  /* 0x0000007c3b807220 */ /* 0x040fe20000410000 */
[----:B------:R-:W-:Y:S01]  /*4420*/  LOP3.LUT R56, R56, 0xffff0000, RZ, 0xc0, !PT ;  /* 0xffff000038387812 */ /* 0x000fe200078ec0ff */
[----:B------:R-:W-:Y:S01]  /*4430*/  FMUL.FTZ R138, R59, R126 ;  /* 0x0000007e3b8a7220 */ /* 0x000fe20000410000 */
[----:B------:R-:W-:Y:S01]  /*4440*/  LOP3.LUT R127, R127, 0xffff0000, RZ, 0xc0, !PT ;  /* 0xffff00007f7f7812 */ /* 0x000fe200078ec0ff */
[----:B------:R-:W-:-:S02]  /*4450*/  IMAD.U32 R34, R122, 0x10000, RZ ;  /* 0x000100007a227824 */ /* 0x000fc400078e00ff */
[C---:B------:R-:W-:Y:S01]  /*4460*/  FFMA.FTZ R128, R41.reuse, R126, -R128 ;  /* 0x0000007e29807223 */ /* 0x040fe20000010880 */
[C---:B------:R-:W-:Y:S01]  /*4470*/  IMAD.U32 R33, R52.reuse, 0x10000, RZ ;  /* 0x0001000034217824 */ /* 0x040fe200078e00ff */
[----:B------:R-:W-:Y:S01]  /*4480*/  LOP3.LUT R52, R52, 0xffff0000, RZ, 0xc0, !PT ;  /* 0xffff000034347812 */ /* 0x000fe200078ec0ff */
[----:B------:R-:W-:Y:S01]  /*4490*/  FFMA.FTZ R59, R41, R124, R138 ;  /* 0x0000007c293b7223 */ /* 0x000fe2000001008a */
[----:B------:R-:W-:Y:S01]  /*44a0*/  LOP3.LUT R35, R122, 0xffff0000, RZ, 0xc0, !PT ;  /* 0xffff00007a237812 */ /* 0x000fe200078ec0ff */
[----:B------:R-:W-:Y:S01]  /*44b0*/  FMUL.FTZ R122, R42, R40 ;  /* 0x000000282a7a7220 */ /* 0x000fe20000410000 */
[----:B------:R-:W-:Y:S01]  /*44c0*/  PRMT R130, R116, 0x5432, R130 ;  /* 0x0000543274827816 */ /* 0x000fe20000000082 */
[-C--:B------:R-:W-:Y:S01]  /*44d0*/  FMUL.FTZ R43, R42, R34.reuse ;  /* 0x000000222a2b7220 */ /* 0x080fe20000410000 */
[----:B------:R-:W-:Y:S01]  /*44e0*/  FMUL.FTZ R41, R56, R127 ;  /* 0x0000007f38297220 */ /* 0x000fe20000410000 */
[----:B------:R-:W-:Y:S02]  /*44f0*/  IMAD.U32 R55, R58, 0x10000, RZ ;  /* 0x000100003a377824 */ /* 0x000fe400078e00ff */
[C---:B------:R-:W-:Y:S01]  /*4500*/  FFMA.FTZ R122, R33.reuse, R34, -R122 ;  /* 0x00000022217a7223 */ /* 0x040fe2000001087a */
[----:B------:R-:W-:Y:S01]  /*4510*/  FFMA.FTZ R43, R33, R40, R43 ;  /* 0x00000028212b7223 */ /* 0x000fe2000001002b */
[-C--:B------:R-:W-:Y:S01]  /*4520*/  FMUL.FTZ R53, R56, R35.reuse ;  /* 0x0000002338357220 */ /* 0x080fe20000410000 */
[----:B------:R-:W-:Y:S01]  /*4530*/  FFMA.FTZ R41, R52, R35, -R41 ;  /* 0x0000002334297223 */ /* 0x000fe20000010829 */
[----:B------:R-:W-:Y:S01]  /*4540*/  LOP3.LUT R58, R58, 0xffff0000, RZ, 0xc0, !PT ;  /* 0xffff00003a3a7812 */ /* 0x000fe200078ec0ff */
[C---:B------:R-:W-:Y:S01]  /*4550*/  IMAD.U32 R34, R130.reuse, 0x10000, RZ ;  /* 0x0001000082227824 */ /* 0x040fe200078e00ff */
[----:B------:R-:W-:Y:S01]  /*4560*/  LOP3.LUT R35, R130, 0xffff0000, RZ, 0xc0, !PT ;  /* 0xffff000082237812 */ /* 0x000fe200078ec0ff */
[C---:B------:R-:W-:Y:S01]  /*4570*/  IMAD.U32 R33, R125.reuse, 0x10000, RZ ;  /* 0x000100007d217824 */ /* 0x040fe200078e00ff */
[----:B------:R-:W-:Y:S01]  /*4580*/  LOP3.LUT R125, R125, 0xffff0000, RZ, 0xc0, !PT ;  /* 0xffff00007d7d7812 */ /* 0x000fe200078ec0ff */
[----:B------:R-:W-:Y:S01]  /*4590*/  FFMA.FTZ R52, R52, R127, R53 ;  /* 0x0000007f34347223 */ /* 0x000fe20000010035 */
[----:B------:R-:W-:-:S02]  /*45a0*/  IMAD.U32 R32, R54, 0x10000, RZ ;  /* 0x0001000036207824 */ /* 0x000fc400078e00ff */
[CC--:B------:R-:W-:Y:S01]  /*45b0*/  FMUL.FTZ R53, R55.reuse, R34.reuse ;  /* 0x0000002237357220 */ /* 0x0c0fe20000410000 */
[----:B------:R-:W-:Y:S01]  /*45c0*/  LOP3.LUT R54, R54, 0xffff0000, RZ, 0xc0, !PT ;  /* 0xffff000036367812 */ /* 0x000fe200078ec0ff */
[----:B------:R-:W-:Y:S01]  /*45d0*/  FMUL.FTZ R55, R55, R33 ;  /* 0x0000002137377220 */ /* 0x000fe20000410000 */
[C---:B------:R-:W-:Y:S01]  /*45e0*/  FMUL.FTZ R57, R58.reuse, R35 ;  /* 0x000000233a397220 */ /* 0x040fe20000410000 */
[----:B------:R-:W-:Y:S01]  /*45f0*/  FMUL.FTZ R58, R58, R125 ;  /* 0x0000007d3a3a7220 */ /* 0x000fe20000410000 */
[C---:B------:R-:W-:Y:S01]  /*4600*/  FFMA.FTZ R53, R32.reuse, R33, -R53 ;  /* 0x0000002120357223 */ /* 0x040fe20000010835 */
[----:B------:R-:W-:Y:S01]  /*4610*/  FFMA.FTZ R55, R32, R34, R55 ;  /* 0x0000002220377223 */ /* 0x000fe20000010037 */
[C---:B------:R-:W-:Y:S01]  /*4620*/  FFMA.FTZ R32, R54.reuse, R125, -R57 ;  /* 0x0000007d36207223 */ /* 0x040fe20000010839 */
[----:B------:R-:W-:Y:S01]  /*4630*/  FFMA.FTZ R58, R54, R35, R58 ;  /* 0x00000023363a7223 */ /* 0x000fe2000001003a */
[----:B------:R-:W-:Y:S02]  /*4640*/  F2FP.BF16.F32.PACK_AB R132, R132, R133 ;  /* 0x000000858484723e */ /* 0x000fe400000010ff */
        /* <DEDUP_REMOVED lines=9> */
[----:B------:R-:W-:-:S07]  /*46e0*/  F2FP.BF16.F32.PACK_AB R59, R59, R136 ;  /* 0x000000883b3b723e */ /* 0x000fce00000010ff */
.L_x_4888:
[----:B------:R-:W-:Y:S05]  /*46f0*/  BSYNC B2 ;  /* 0x0000000000027941 */ /* 0x000fea0003800000 */
.L_x_4887:
        /* <DEDUP_REMOVED lines=12> */
.L_x_4886:
[----:B------:R-:W-:Y:S05]  /*47c0*/  BSYNC B1 ;  /* 0x0000000000017941 */ /* 0x000fea0003800000 */
.L_x_4885:
[C---:B------:R-:W-:Y:S01]  /*47d0*/  ISETP.GE.OR P5, PT, R230.reuse, R106, P1 ;  /* 0x0000006ae600720c */ /* 0x040fe20000fa6670 */
        /* <DEDUP_REMOVED lines=34> */
[----:B------:R-:W-:Y:S01]  /*4a00*/  SHF.R.U64 R105, R44, 0x10, R45 ;  /* 0x000000102c697819 */ /* 0x000fe2000000122d */
[----:B-1----:R-:W-:Y:S01]  /*4a10*/  IMAD.U32 R44, R33, 0x10000, RZ ;  /* 0x00010000212c7824 */ /* 0x002fe200078e00ff */
[--C-:B------:R-:W-:Y:S01]  /*4a20*/  SHF.R.U64 R103, R50, 0x10, R51.reuse ;  /* 0x0000001032677819 */ /* 0x100fe20000001233 */
[----:B------:R-:W-:Y:S01]  /*4a30*/  IMAD.U32 R50, R43, 0x10000, RZ ;  /* 0x000100002b327824 */ /* 0x000fe200078e00ff */
[----:B------:R-:W-:Y:S02]  /*4a40*/  SHF.R.U32.HI R56, RZ, 0x10, R51 ;  /* 0x00000010ff387819 */ /* 0x000fe40000011633 */
[----:B------:R-:W-:Y:S01]  /*4a50*/  PRMT R114, R114, 0x5410, R59 ;  /* 0x0000541072727816 */ /* 0x000fe2000000003b */
[----:B------:R-:W-:Y:S01]  /*4a60*/  IMAD.U32 R59, R121, 0x10000, RZ ;  /* 0x00010000793b7824 */ /* 0x000fe200078e00ff */
[----:B------:R-:W-:Y:S01]  /*4a70*/  PRMT R120, R120, 0x5410, R57 ;  /* 0x0000541078787816 */ /* 0x000fe20000000039 */
[----:B------:R-:W-:Y:S01]  /*4a80*/  IMAD.U32 R57, R117, 0x10000, RZ ;  /* 0x0001000075397824 */ /* 0x000fe200078e00ff */
[----:B------:R-:W-:-:S02]  /*4a90*/  SHF.R.U32.HI R102, RZ, 0x10, R47 ;  /* 0x00000010ff667819 */ /* 0x000fc4000001162f */
[----:B------:R-:W-:Y:S01]  /*4aa0*/  PRMT R116, R116, 0x5410, R105 ;  /* 0x0000541074747816 */ /* 0x000fe20000000069 */
[----:B------:R-:W-:Y:S01]  /*4ab0*/  FMUL.FTZ R105, R48, R57 ;  /* 0x0000003930697220 */ /* 0x000fe20000410000 */
[----:B------:R-:W-:Y:S01]  /*4ac0*/  PRMT R118, R118, 0x5410, R103 ;  /* 0x0000541076767816 */ /* 0x000fe20000000067 */
[-C--:B------:R-:W-:Y:S01]  /*4ad0*/  FMUL.FTZ R103, R48, R59.reuse ;  /* 0x0000003b30677220 */ /* 0x080fe20000410000 */
[----:B------:R-:W-:Y:S01]  /*4ae0*/  PRMT R119, R119, 0x5410, R56 ;  /* 0x0000541077777816 */ /* 0x000fe20000000038 */
[C---:B------:R-:W-:Y:S01]  /*4af0*/  FFMA.FTZ R105, R44.reuse, R59, R105 ;  /* 0x0000003b2c697223 */ /* 0x040fe20000010069 */
[----:B------:R-:W-:Y:S01]  /*4b00*/  LOP3.LUT R49, R41, 0xffff0000, RZ, 0xc0, !PT ;  /* 0xffff000029317812 */ /* 0x000fe200078ec0ff */
[----:B------:R-:W-:Y:S01]  /*4b10*/  FFMA.FTZ R58, R44, R57, -R103 ;  /* 0x000000392c3a7223 */ /* 0x000fe20000010867 */
[----:B------:R-:W-:Y:S01]  /*4b20*/  LOP3.LUT R56, R121, 0xffff0000, RZ, 0xc0, !PT ;  /* 0xffff000079387812 */ /* 0x000fe200078ec0ff */
[----:B------:R-:W-:Y:S01]  /*4b30*/  IMAD.U32 R103, R119, 0x10000, RZ ;  /* 0x0001000077677824 */ /* 0x000fe200078e00ff */
[----:B------:R-:W-:-:S02]  /*4b40*/  PRMT R115, R115, 0x5410, R102 ;  /* 0x0000541073737816 */ /* 0x000fc40000000066 */
[----:B------:R-:W-:Y:S01]  /*4b50*/  LOP3.LUT R48, R117, 0xffff0000, RZ, 0xc0, !PT ;  /* 0xffff000075307812 */ /* 0x000fe200078ec0ff */
[----:B------:R-:W-:Y:S01]  /*4b60*/  FMUL.FTZ R102, R49, R56 ;  /* 0x0000003831667220 */ /* 0x000fe20000410000 */
[----:B------:R-:W-:Y:S01]  /*4b70*/  LOP3.LUT R45, R33, 0xffff0000, RZ, 0xc0, !PT ;  /* 0xffff0000212d7812 */ /* 0x000fe200078ec0ff */
[----:B------:R-:W-:Y:S01]  /*4b80*/  IMAD.U32 R57, R115, 0x10000, RZ ;  /* 0x0001000073397824 */ /* 0x000fe200078e00ff */
[----:B------:R-:W-:Y:S01]  /*4b90*/  LOP3.LUT R47, R40, 0xffff0000, RZ, 0xc0, !PT ;  /* 0xffff0000282f7812 */ /* 0x000fe200078ec0ff */
[-C--:B------:R-:W-:Y:S01]  /*4ba0*/  FMUL.FTZ R44, R49, R48.reuse ;  /* 0x00000030312c7220 */ /* 0x080fe20000410000 */
[C---:B------:R-:W-:Y:S01]  /*4bb0*/  FMUL.FTZ R59, R50.reuse, R103 ;  /* 0x00000067323b7220 */ /* 0x040fe20000410000 */
[----:B------:R-:W-:Y:S01]  /*4bc0*/  FFMA.FTZ R49, R45, R48, -R102 ;  /* 0x000000302d317223 */ /* 0x000fe20000010866 */
[----:B------:R-:W-:Y:S01]  /*4bd0*/  IMAD.U32 R40, R35, 0x10000, RZ ;  /* 0x0001000023287824 */ /* 0x000fe200078e00ff */
[----:B------:R-:W-:Y:S01]  /*4be0*/  LOP3.LUT R51, R43, 0xffff0000, RZ, 0xc0, !PT ;  /* 0xffff00002b337812 */ /* 0x000fe200078ec0ff */
[----:B------:R-:W-:Y:S01]  /*4bf0*/  FMUL.FTZ R50, R50, R57 ;  /* 0x0000003932327220 */ /* 0x000fe20000410000 */
[----:B------:R-:W-:Y:S01]  /*4c00*/  LOP3.LUT R48, R119, 0xffff0000, RZ, 0xc0, !PT ;  /* 0xffff000077307812 */ /* 0x000fe200078ec0ff */
[----:B------:R-:W-:Y:S01]  /*4c10*/  FFMA.FTZ R56, R45, R56, R44 ;  /* 0x000000382d387223 */ /* 0x000fe2000001002c */
[----:B------:R-:W-:Y:S01]  /*4c20*/  LOP3.LUT R44, R115, 0xffff0000, RZ, 0xc0, !PT ;  /* 0xffff0000732c7812 */ /* 0x000fe200078ec0ff */
[C---:B------:R-:W-:Y:S01]  /*4c30*/  FFMA.FTZ R103, R40.reuse, R103, R50 ;  /* 0x0000006728677223 */ /* 0x040fe20000010032 */
[----:B------:R-:W-:Y:S01]  /*4c40*/  LOP3.LUT R41, R35, 0xffff0000, RZ, 0xc0, !PT ;  /* 0xffff000023297812 */ /* 0x000fe200078ec0ff */
[----:B------:R-:W-:Y:S01]  /*4c50*/  FFMA.FTZ R59, R40, R57, -R59 ;  /* 0x00000039283b7223 */ /* 0x000fe2000001083b */
[----:B------:R-:W-:Y:S01]  /*4c60*/  FMUL.FTZ R50, R51, R48 ;  /* 0x0000003033327220 */ /* 0x000fe20000410000 */
[----:B------:R-:W-:-:S02]  /*4c70*/  IMAD.U32 R45, R120, 0x10000, RZ ;  /* 0x00010000782d7824 */ /* 0x000fc400078e00ff */
[-C--:B------:R-:W-:Y:S01]  /*4c80*/  FMUL.FTZ R104, R51, R44.reuse ;  /* 0x0000002c33687220 */ /* 0x080fe20000410000 */
[----:B------:R-:W-:Y:S01]  /*4c90*/  IMAD.U32 R40, R116, 0x10000, RZ ;  /* 0x0001000074287824 */ /* 0x000fe200078e00ff */
[----:B------:R-:W-:Y:S01]  /*4ca0*/  LOP3.LUT R120, R120, 0xffff0000, RZ, 0xc0, !PT ;  /* 0xffff000078787812 */ /* 0x000fe200078ec0ff */
[C---:B------:R-:W-:Y:S02]  /*4cb0*/  IMAD.U32 R33, R32.reuse, 0x10000, RZ ;  /* 0x0001000020217824 */ /* 0x040fe400078e00ff */
[C---:B------:R-:W-:Y:S01]  /*4cc0*/  FFMA.FTZ R102, R41.reuse, R44, -R50 ;  /* 0x0000002c29667223 */ /* 0x040fe20000010832 */
[----:B------:R-:W-:Y:S01]  /*4cd0*/  LOP3.LUT R32, R32, 0xffff0000, RZ, 0xc0, !PT ;  /* 0xffff000020207812 */ /* 0x000fe200078ec0ff */
[----:B------:R-:W-:Y:S01]  /*4ce0*/  FMUL.FTZ R50, R46, R40 ;  /* 0x000000282e327220 */ /* 0x000fe20000410000 */
[----:B------:R-:W-:Y:S01]  /*4cf0*/  LOP3.LUT R116, R116, 0xffff0000, RZ, 0xc0, !PT ;  /* 0xffff000074747812 */ /* 0x000fe200078ec0ff */
[----:B------:R-:W-:Y:S01]  /*4d00*/  FFMA.FTZ R104, R41, R48, R104 ;  /* 0x0000003029687223 */ /* 0x000fe20000010068 */
[----:B------:R-:W-:Y:S01]  /*4d10*/  FMUL.FTZ R41, R47, R120 ;  /* 0x000000782f297220 */ /* 0x000fe20000410000 */
[-C--:B------:R-:W-:Y:S01]  /*4d20*/  FMUL.FTZ R44, R46, R45.reuse ;  /* 0x0000002d2e2c7220 */ /* 0x080fe20000410000 */
[----:B------:R-:W-:Y:S01]  /*4d30*/  FFMA.FTZ R50, R33, R45, R50 ;  /* 0x0000002d21327223 */ /* 0x000fe20000010032 */
[----:B------:R-:W-:-:S02]  /*4d40*/  IMAD.U32 R43, R42, 0x10000, RZ ;  /* 0x000100002a2b7824 */ /* 0x000fc400078e00ff */
[----:B------:R-:W-:Y:S01]  /*4d50*/  FFMA.FTZ R45, R32, R116, -R41 ;  /* 0x00000074202d7223 */ /* 0x000fe20000010829 */
[----:B------:R-:W-:Y:S01]  /*4d60*/  LOP3.LUT R42, R42, 0xffff0000, RZ, 0xc0, !PT ;  /* 0xffff00002a2a7812 */ /* 0x000fe200078ec0ff */
[----:B------:R-:W-:Y:S01]  /*4d70*/  FFMA.FTZ R46, R33, R40, -R44 ;  /* 0x00000028212e7223 */ /* 0x000fe2000001082c */
[----:B------:R-:W-:Y:S01]  /*4d80*/  FMUL.FTZ R47, R47, R116 ;  /* 0x000000742f2f7220 */ /* 0x000fe20000410000 */
[C---:B------:R-:W-:Y:S01]  /*4d90*/  LOP3.LUT R41, R118.reuse, 0xffff0000, RZ, 0xc0, !PT ;  /* 0xffff000076297812 */ /* 0x040fe200078ec0ff */
[----:B------:R-:W-:Y:S01]  /*4da0*/  IMAD.U32 R44, R118, 0x10000, RZ ;  /* 0x00010000762c7824 */ /* 0x000fe200078e00ff */
[C---:B------:R-:W-:Y:S01]  /*4db0*/  LOP3.LUT R33, R114.reuse, 0xffff0000, RZ, 0xc0, !PT ;  /* 0xffff000072217812 */ /* 0x040fe200078ec0ff */
[----:B------:R-:W-:Y:S02]  /*4dc0*/  IMAD.U32 R40, R114, 0x10000, RZ ;  /* 0x0001000072287824 */ /* 0x000fe400078e00ff */
[----:B------:R-:W-:Y:S01]  /*4dd0*/  FFMA.FTZ R47, R32, R120, R47 ;  /* 0x00000078202f7223 */ /* 0x000fe2000001002f */
[C---:B------:R-:W-:Y:S01]  /*4de0*/  IMAD.U32 R35, R34.reuse, 0x10000, RZ ;  /* 0x0001000022237824 */ /* 0x040fe200078e00ff */
        /* <DEDUP_REMOVED lines=16> */
[----:B------:R-:W-:Y:S02]  /*4ef0*/  F2FP.BF16.F32.PACK_AB R35, R102, R59 ;  /* 0x0000003b6623723e */ /* 0x000fe400000010ff */
[----:B------:R-:W-:-:S02]  /*4f00*/  F2FP.BF16.F32.PACK_AB R41, R56, R105 ;  /* 0x000000693829723e */ /* 0x000fc400000010ff */
[----:B------:R-:W-:-:S07]  /*4f10*/  F2FP.BF16.F32.PACK_AB R40, R47, R50 ;  /* 0x000000322f28723e */ /* 0x000fce00000010ff */
.L_x_4890:
[----:B------:R-:W-:Y:S05]  /*4f20*/  BSYNC B1 ;  /* 0x0000000000017941 */ /* 0x000fea0003800000 */
.L_x_4889:
        /* <DEDUP_REMOVED lines=10> */
.L_x_4858:
[----:B------:R-:W-:-:S13]  /*4fd0*/  ISETP.NE.AND P3, PT, R204, 0x3, PT ;  /* 0x00000003cc00780c */ /* 0x000fda0003f65270 */
[----:B------:R-:W-:Y:S05]  /*4fe0*/  @!P3 BRA `(.L_x_4891) ;  /* 0x000000000004b947 */ /* 0x000fea0003800000 */
[----:B------:R-:W-:Y:S01]  /*4ff0*/  BPT.TRAP 0x1 ;  /* 0x000000040000795c */ /* 0x000fe20000300000 */
.L_x_4891:
[----:B------:R-:W-:Y:S01]  /*5000*/  IMAD R96, R2, 0x8, R18 ;  /* 0x0000000802607824 */ /* 0x000fe200078e0212 */
[----:B------:R-:W-:Y:S01]  /*5010*/  SHF.L.U32 R107, R202, 0x1f, RZ ;  /* 0x0000001fca6b7819 */ /* 0x000fe200000006ff */
[----:B------:R-:W-:Y:S01]  /*5020*/  IMAD R106, R27, -0x60, R24 ;  /* 0xffffffa01b6a7824 */ /* 0x000fe200078e0218 */
[----:B------:R-:W-:Y:S02]  /*5030*/  BSSY B1, `(.L_x_4892) ;  /* 0x0000004000017945 */ /* 0x000fe40003800000 */
[----:B------:R-:W0:Y:S02]  /*5040*/  SYNCS.PHASECHK.TRANS64.TRYWAIT P4, [R96+URZ+0x22890], R107 ;  /* 0x0228906b600075a7 */ /* 0x000e24000808017f */
[----:B------:R-:W-:Y:S01]  /*5050*/  VIMNMX R106, R106, 0x60, PT ;  /* 0x000000606a6a7848 */ /* 0x000fe20003fe0100 */
[----:B0-----:R-:W-:Y:S06]  /*5060*/  @!P4 BRA `(.L_x_4893) ;  /* 0x0000016800acc947 */ /* 0x001fec0003800000 */
.L_x_5158:
[----:B------:R-:W-:Y:S05]  /*5070*/  BSYNC B1 ;  /* 0x0000000000017941 */ /* 0x000fea0003800000 */
.L_x_4892:
        /* <DEDUP_REMOVED lines=8> */
.L_x_4895:
[----:B------:R-:W-:Y:S05]  /*5100*/  BSYNC B1 ;  /* 0x0000000000017941 */ /* 0x000fea0003800000 */
.L_x_4894:
[----:B------:R-:W-:Y:S05]  /*5110*/  @P4 BRA `(.L_x_4875) ;  /* 0x0000000000104947 */ /* 0x000fea0003800000 */
[----:B-1----:R-:W1:Y:S04]  /*5120*/  @!P1 LDS.128 R32, [R104+0x2000] ;  /* 0x0020000068209984 */ /* 0x002e680000000c00 */
[----:B------:R-:W2:Y:S04]  /*5130*/  @!P2 LDS.128 R40, [R102+0x2000] ;  /* 0x002000006628a984 */ /* 0x000ea80000000c00 */
[----:B-1----:R3:W-:Y:S04]  /*5140*/  @!P1 STG.E.128 desc[UR40][R44.64], R32 ;  /* 0x000000202c009986 */ /* 0x0027e8000c101d28 */
[----:B--2---:R3:W-:Y:S02]  /*5150*/  @!P2 STG.E.128 desc[UR40][R44.64+0x40], R40 ;  /* 0x000040282c00a986 */ /* 0x0047e4000c101d28 */
.L_x_4875:
[----:B------:R-:W-:Y:S05]  /*5160*/  BSYNC B0 ;  /* 0x0000000000007941 */ /* 0x000fea0003800000 */
.L_x_4857:
        /* <DEDUP_REMOVED lines=17> */
.L_x_4897:
[----:B------:R-:W-:Y:S05]  /*5280*/  BSYNC B0 ;  /* 0x0000000000007941 */ /* 0x000fea0003800000 */
.L_x_4896:
[----:B------:R-:W2:Y:S01]  /*5290*/  SYNCS.PHASECHK.TRANS64.TRYWAIT P3, [R96+URZ+0x228b0], R107 ;  /* 0x0228b06b600075a7 */ /* 0x000ea2000806017f */
[----:B------:R-:W-:Y:S01]  /*52a0*/  ULDC UR46, c[0x0][0x320] ;  /* 0x0000c800002e7ab9 */ /* 0x000fe20000000800 */
[----:B------:R-:W-:Y:S01]  /*52b0*/  ULDC.64 UR38, c[0x0][0x328] ;  /* 0x0000ca0000267ab9 */ /* 0x000fe20000000a00 */
[----:B------:R-:W-:Y:S01]  /*52c0*/  ULDC.64 UR36, c[0x0][0x318] ;  /* 0x0000c60000247ab9 */ /* 0x000fe20000000a00 */
[----:B------:R-:W-:Y:S01]  /*52d0*/  BSSY B0, `(.L_x_4898) ;  /* 0x0000003000007945 */ /* 0x000fe20003800000 */
[----:B-1----:R-:W-:-:S03]  /*52e0*/  IMAD R32, R2, 0x6000, R79 ;  /* 0x0000600002207824 */ /* 0x002fc600078e024f */
[----:B--2---:R-:W-:Y:S05]  /*52f0*/  @!P3 BRA `(.L_x_4899) ;  /* 0x00000168001cb947 */ /* 0x004fea0003800000 */
.L_x_5159:
[----:B------:R-:W-:Y:S05]  /*5300*/  BSYNC B0 ;  /* 0x0000000000007941 */ /* 0x000fea0003800000 */
.L_x_4898:
        /* <DEDUP_REMOVED lines=39> */
.L_x_4901:
[----:B------:R-:W-:Y:S05]  /*5580*/  BSYNC B0 ;  /* 0x0000000000007941 */ /* 0x000fea0003800000 */
.L_x_4900:
        /* <DEDUP_REMOVED lines=37> */
.L_x_4903:
[----:B------:R-:W-:Y:S05]  /*57e0*/  BSYNC B0 ;  /* 0x0000000000007941 */ /* 0x000fea0003800000 */
.L_x_4902:
        /* <DEDUP_REMOVED lines=22> */
.L_x_4852:
[----:B------:R-:W0:Y:S01]  /*5950*/  LDC R0, c[0x0][0x448] ;  /* 0x00011200ff007b82 */ /* 0x000e220000000800 */
        /* <DEDUP_REMOVED lines=16> */
[----:B------:R-:W-:Y:S01]  /*5a60*/  CS2R R112, SRZ ;  /* 0x0000000000707805 */ /* 0x000fe2000001ff00 */
[----:B------:R-:W-:Y:S01]  /*5a70*/  IMAD.MOV.U32 R177, RZ, RZ, RZ ;  /* 0x000000ffffb17224 */ /* 0x000fe200078e00ff */
[----:B------:R-:W-:Y:S02]  /*5a80*/  CS2R R108, SRZ ;  /* 0x00000000006c7805 */ /* 0x000fe4000001ff00 */
[----:B------:R-:W-:Y:S02]  /*5a90*/  CS2R R104, SRZ ;  /* 0x0000000000687805 */ /* 0x000fe4000001ff00 */
[----:B------:R-:W-:-:S02]  /*5aa0*/  CS2R R174, SRZ ;  /* 0x0000000000ae7805 */ /* 0x000fc4000001ff00 */
[----:B------:R-:W-:Y:S02]  /*5ab0*/  CS2R R100, SRZ ;  /* 0x0000000000647805 */ /* 0x000fe4000001ff00 */
[----:B----4-:R-:W-:Y:S02]  /*5ac0*/  CS2R R96, SRZ ;  /* 0x0000000000607805 */ /* 0x010fe4000001ff00 */
[----:B0-----:R-:W-:Y:S01]  /*5ad0*/  ISETP.NE.AND P1, PT, R0, 0x1, PT ;  /* 0x000000010000780c */ /* 0x001fe20003f25270 */
[----:B------:R-:W-:Y:S01]  /*5ae0*/  VIADD R0, R206, 0x7f ;  /* 0x0000007fce007836 */ /* 0x000fe20000000000 */
        /* <DEDUP_REMOVED lines=34> */
[----:B------:R-:W-:Y:S01]  /*5d10*/  CS2R R48, SRZ ;  /* 0x0000000000307805 */ /* 0x000fe2000001ff00 */
[----:B0-----:R-:W-:Y:S01]  /*5d20*/  @P1 IMAD.HI.U32 R3, R0, R3, RZ ;  /* 0x0000000300031227 */ /* 0x001fe200078e00ff */
[----:B------:R-:W-:-:S02]  /*5d30*/  CS2R R42, SRZ ;  /* 0x00000000002a7805 */ /* 0x000fc4000001ff00 */
[----:B------:R-:W-:Y:S02]  /*5d40*/  CS2R R44, SRZ ;  /* 0x00000000002c7805 */ /* 0x000fe4000001ff00 */
[----:B------:R-:W-:Y:S02]  /*5d50*/  CS2R R40, SRZ ;  /* 0x0000000000287805 */ /* 0x000fe4000001ff00 */
[----:B------:R-:W-:Y:S02]  /*5d60*/  CS2R R34, SRZ ;  /* 0x0000000000227805 */ /* 0x000fe4000001ff00 */
[----:B------:R-:W-:Y:S02]  /*5d70*/  CS2R R36, SRZ ;  /* 0x0000000000247805 */ /* 0x000fe4000001ff00 */
[----:B------:R-:W-:Y:S02]  /*5d80*/  CS2R R32, SRZ ;  /* 0x0000000000207805 */ /* 0x000fe4000001ff00 */
[----:B------:R-:W-:-:S02]  /*5d90*/  CS2R R26, SRZ ;  /* 0x00000000001a7805 */ /* 0x000fc4000001ff00 */
[----:B-1----:R-:W-:Y:S02]  /*5da0*/  @P1 SHF.R.U32.HI R0, RZ, R4, R3 ;  /* 0x00000004ff001219 */ /* 0x002fe40000011603 */
[----:B------:R-:W-:Y:S02]  /*5db0*/  CS2R R4, SRZ ;  /* 0x0000000000047805 */ /* 0x000fe4000001ff00 */
[----:B------:R-:W-:Y:S01]  /*5dc0*/  PLOP3.LUT P1, PT, PT, PT, PT, 0x80, 0x0 ;  /* 0x000000000000781c */ /* 0x000fe20003f2f070 */
[----:B------:R-:W-:Y:S01]  /*5dd0*/  IMAD.IADD R0, R29, 0x1, R0 ;  /* 0x000000011d007824 */ /* 0x000fe200078e0200 */
[----:B------:R-:W-:-:S03]  /*5de0*/  CS2R R28, SRZ ;  /* 0x00000000001c7805 */ /* 0x000fc6000001ff00 */
[----:B------:R-:W-:-:S05]  /*5df0*/  IMAD.HI R0, R0, 0x2aaaaaab, RZ ;  /* 0x2aaaaaab00007827 */ /* 0x000fca00078e02ff */
[----:B------:R-:W-:-:S04]  /*5e00*/  SHF.R.U32.HI R3, RZ, 0x1f, R0 ;  /* 0x0000001fff037819 */ /* 0x000fc80000011600 */
[----:B------:R-:W-:Y:S01]  /*5e10*/  LEA.HI.SX32 R3, R0, R3, 0x1c ;  /* 0x0000000300037211 */ /* 0x000fe200078fe2ff */
[----:B------:R-:W-:-:S03]  /*5e20*/  IMAD.MOV.U32 R0, RZ, RZ, RZ ;  /* 0x000000ffff007224 */ /* 0x000fc600078e00ff */
[----:B------:R-:W-:Y:S01]  /*5e30*/  VIMNMX R180, R180, R3, PT ;  /* 0x00000003b4b47248 */ /* 0x000fe20003fe0100 */
[----:B------:R-:W-:-:S03]  /*5e40*/  IMAD.MOV.U32 R3, RZ, RZ, RZ ;  /* 0x000000ffff037224 */ /* 0x000fc600078e00ff */
[----:B------:R-:W-:Y:S01]  /*5e50*/  ISETP.GE.AND P2, PT, R180, 0x1, PT ;  /* 0x00000001b400780c */ /* 0x000fe20003f46270 */
[----:B------:R-:W-:-:S12]  /*5e60*/  @P0 BRA `(.L_x_4905) ;  /* 0x00000000000c0947 */ /* 0x000fd80003800000 */
[----:B------:R-:W0:Y:S01]  /*5e70*/  FENCE.VIEW.ASYNC.G ;  /* 0x00000000000073c6 */ /* 0x000e220000000100 */
[----:B------:R-:W-:Y:S05]  /*5e80*/  WARPSYNC.ALL ;  /* 0x0000000000007948 */ /* 0x000fea0003800000 */
[----:B0-----:R-:W-:Y:S06]  /*5e90*/  BAR.ARV 0xc, 0x180 ;  /* 0x0306000000007b1d */ /* 0x001fec0000002000 */
.L_x_4905:
        /* <DEDUP_REMOVED lines=10> */
.L_x_5162:
        /* <DEDUP_REMOVED lines=26> */
.L_x_4909:
[----:B------:R-:W-:Y:S05]  /*60e0*/  BSYNC B6 ;  /* 0x0000000000067941 */ /* 0x000fea0003800000 */
.L_x_4908:
        /* <DEDUP_REMOVED lines=12> */
.L_x_4913:
[----:B-1----:R1:W2:Y:S02]  /*61b0*/  SYNCS.PHASECHK.TRANS64.TRYWAIT P0, [R18+URZ+0x22800], R3 ;  /* 0x02280003120075a7 */ /* 0x0022a4000800017f */
[----:B--2---:R-:W-:Y:S05]  /*61c0*/  @!P0 NANOSLEEP.SYNCS 0x989680 ;  /* 0x009896800000895d */ /* 0x004fea0003900000 */
[----:B------:R-:W2:Y:S02]  /*61d0*/  @!P0 SYNCS.PHASECHK.TRANS64 P0, [R18+URZ+0x22800], R3 ;  /* 0x02280003120085a7 */ /* 0x000ea4000800007f */
[----:B--2---:R-:W-:Y:S05]  /*61e0*/  @!P0 BRA `(.L_x_4913) ;  /* 0xfffffffc00f08947 */ /* 0x004fea000383ffff */
.L_x_4912:
[----:B------:R-:W-:Y:S05]  /*61f0*/  BSYNC B0 ;  /* 0x0000000000007941 */ /* 0x000fea0003800000 */
.L_x_4911:
[----:B------:R-:W-:Y:S05]  /*6200*/  BRA `(.L_x_4914) ;  /* 0x0000002c006c7947 */ /* 0x000fea0003800000 */
.L_x_4910:
        /* <DEDUP_REMOVED lines=30> */
.L_x_4916:
[----:B------:R-:W-:Y:S05]  /*63f0*/  BSYNC B6 ;  /* 0x0000000000067941 */ /* 0x000fea0003800000 */
.L_x_4915:
[----:B------:R-:W-:Y:S01]  /*6400*/  ULDC.U8 UR4, c[0x0][0x410] ;  /* 0x0001040000047ab9 */ /* 0x000fe20000000000 */
[----:B------:R-:W-:Y:S01]  /*6410*/  BSSY B0, `(.L_x_4917) ;  /* 0x00002b2000007945 */ /* 0x000fe20003800000 */
[----:B------:R-:W-:Y:S01]  /*6420*/  ISETP.NE.AND P0, PT, RZ, UR4, PT ;  /* 0x00000004ff007c0c */ /* 0x000fe2000bf05270 */
[----:B------:R-:W-:-:S12]  /*6430*/  IMAD.IADD R34, R22, 0x1, R206 ;  /* 0x0000000116227824 */ /* 0x000fd800078e02ce */
[----:B------:R-:W-:Y:S05]  /*6440*/  @!P0 BRA `(.L_x_4918) ;  /* 0x00000014008c8947 */ /* 0x000fea0003800000 */
[----:B------:R-:W0:Y:S01]  /*6450*/  LDC R10, c[0x0][0x448] ;  /* 0x00011200ff0a7b82 */ /* 0x000e220000000800 */
[----:B------:R-:W-:Y:S01]  /*6460*/  IMAD R3, R236, 0x40, R34 ;  /* 0x00000040ec037824 */ /* 0x000fe200078e0222 */
[----:B------:R-:W-:Y:S01]  /*6470*/  ULDC.64 UR4, c[0x0][0x3f8] ;  /* 0x0000fe0000047ab9 */ /* 0x000fe20000000a00 */
[----:B------:R-:W-:Y:S01]  /*6480*/  ULDC.64 UR6, c[0x0][0x408] ;  /* 0x0001020000067ab9 */ /* 0x000fe20000000a00 */
[----:B------:R-:W-:Y:S02]  /*6490*/  IMAD.MOV.U32 R6, RZ, RZ, R24 ;  /* 0x000000ffff067224 */ /* 0x000fe400078e0018 */
        /* <DEDUP_REMOVED lines=29> */
.L_x_5168:
        /* <DEDUP_REMOVED lines=30> */
.L_x_4921:
[----:B------:R-:W-:Y:S05]  /*6850*/  BSYNC B1 ;  /* 0x0000000000017941 */ /* 0x000fea0003800000 */
.L_x_4920:
        /* <DEDUP_REMOVED lines=10> */
[----:B------:R-:W-:Y:S01]  /*6900*/  IMAD.MOV.U32 R5, RZ, RZ, R24 ;  /* 0x000000ffff057224 */ /* 0x000fe200078e0018 */
[----:B------:R-:W-:Y:S01]  /*6910*/  PRMT R39, R39, 0x5410, R0 ;  /* 0x0000541027277816 */ /* 0x000fe20000000000 */
[----:B------:R-:W-:-:S03]  /*6920*/  IMAD.MOV.U32 R9, RZ, RZ, R25 ;  /* 0x000000ffff097224 */ /* 0x000fc600078e0019 */
[----:B------:R-:W-:Y:S02]  /*6930*/  PRMT R43, R43, 0x5410, R5 ;  /* 0x000054102b2b7816 */ /* 0x000fe40000000005 */
[----:B------:R-:W-:Y:S01]  /*6940*/  PRMT R42, R9, 0x5410, R3 ;  /* 0x00005410092a7816 */ /* 0x000fe20000000003 */
[----:B------:R-:W-:Y:S06]  /*6950*/  BRA.DIV UR4, `(.L_x_4922) ;  /* 0x0000015604447947 */ /* 0x000fec000b800000 */
[----:B------:R1:W2:Y:S04]  /*6960*/  SHFL.IDX PT, R3, R6, 0x1, 0x1c1f ;  /* 0x003c1f0006037f89 */ /* 0x0002a800000e0000 */
[----:B------:R1:W3:Y:S04]  /*6970*/  SHFL.IDX PT, R0, R4, 0x1, 0x1c1f ;  /* 0x003c1f0004007f89 */ /* 0x0002e800000e0000 */
[----:B------:R1:W0:Y:S04]  /*6980*/  SHFL.IDX PT, R5, R8, 0x1, 0x1c1f ;  /* 0x003c1f0008057f89 */ /* 0x00022800000e0000 */
[----:B----4-:R1:W4:Y:S02]  /*6990*/  SHFL.IDX PT, R14, R7, 0x1, 0x1c1f ;  /* 0x003c1f00070e7f89 */ /* 0x01032400000e0000 */
.L_x_5174:
        /* <DEDUP_REMOVED lines=34> */
.L_x_4924:
[----:B------:R-:W-:Y:S05]  /*6bc0*/  BSYNC B1 ;  /* 0x0000000000017941 */ /* 0x000fea0003800000 */
.L_x_4923:
[----:B------:R-:W1:Y:S01]  /*6bd0*/  SYNCS.PHASECHK.TRANS64.TRYWAIT P0, [R18+URZ+0x22800], R35 ;  /* 0x02280023120075a7 */ /* 0x000e62000800017f */
[----:B--2---:R-:W-:Y:S01]  /*6be0*/  LOP3.LUT R3, R34, 0x1c0, RZ, 0xc0, !PT ;  /* 0x000001c022037812 */ /* 0x004fe200078ec0ff */
[----:B0----5:R-:W-:Y:S01]  /*6bf0*/  IMAD.MOV.U32 R4, RZ, RZ, R26 ;  /* 0x000000ffff047224 */ /* 0x021fe200078e001a */
[----:B------:R-:W-:Y:S01]  /*6c00*/  VIADDMNMX R41, R37, -R206, 0x80, PT ;  /* 0x0000008025297446 */ /* 0x000fe200038009ce */
[----:B------:R-:W-:Y:S01]  /*6c10*/  IMAD.MOV.U32 R5, RZ, RZ, R9 ;  /* 0x000000ffff057224 */ /* 0x000fe200078e0009 */
[----:B---3--:R-:W-:Y:S01]  /*6c20*/  LOP3.LUT R0, R3, 0x18, R16, 0xf8, !PT ;  /* 0x0000001803007812 */ /* 0x008fe200078ef810 */
[----:B------:R-:W-:Y:S01]  /*6c30*/  IMAD.MOV.U32 R6, RZ, RZ, R12 ;  /* 0x000000ffff067224 */ /* 0x000fe200078e000c */
[----:B------:R-:W-:Y:S01]  /*6c40*/  SHF.R.U32.HI R3, RZ, 0x3, R3 ;  /* 0x00000003ff037819 */ /* 0x000fe20000011603 */
[----:B------:R-:W-:Y:S01]  /*6c50*/  BSSY B1, `(.L_x_4925) ;  /* 0x0000014000017945 */ /* 0x000fe20003800000 */
[----:B------:R-:W-:Y:S01]  /*6c60*/  PRMT R43, R4, 0x7610, R43 ;  /* 0x00007610042b7816 */ /* 0x000fe2000000002b */
[----:B------:R-:W-:Y:S01]  /*6c70*/  IMAD.MOV.U32 R4, RZ, RZ, R8 ;  /* 0x000000ffff047224 */ /* 0x000fe200078e0008 */
[----:B------:R-:W-:Y:S01]  /*6c80*/  LOP3.LUT R3, R0, R3, RZ, 0x3c, !PT ;  /* 0x0000000300037212 */ /* 0x000fe200078e3cff */
[----:B------:R-:W-:Y:S01]  /*6c90*/  IMAD.MOV.U32 R0, RZ, RZ, R27 ;  /* 0x000000ffff007224 */ /* 0x000fe200078e001b */
[----:B------:R-:W-:-:S02]  /*6ca0*/  PRMT R46, R46, 0x5410, R6 ;  /* 0x000054102e2e7816 */ /* 0x000fc40000000006 */
[----:B------:R-:W-:Y:S01]  /*6cb0*/  PRMT R45, R45, 0x5410, R4 ;  /* 0x000054102d2d7816 */ /* 0x000fe20000000004 */
[----:B------:R-:W-:Y:S01]  /*6cc0*/  IMAD R3, R210, 0x200, R3 ;  /* 0x00000200d2037824 */ /* 0x000fe200078e0203 */
[----:B------:R-:W-:Y:S01]  /*6cd0*/  PRMT R44, R5, 0x5410, R0 ;  /* 0x00005410052c7816 */ /* 0x000fe20000000000 */
[----:B------:R-:W-:Y:S01]  /*6ce0*/  IMAD.MOV.U32 R0, RZ, RZ, R13 ;  /* 0x000000ffff007224 */ /* 0x000fe200078e000d */
[----:B------:R-:W-:Y:S01]  /*6cf0*/  LOP3.LUT P2, RZ, R233, 0x4, RZ, 0xc0, !PT ;  /* 0x00000004e9ff7812 */ /* 0x000fe2000784c0ff */
[----:B------:R-:W-:Y:S01]  /*6d00*/  IMAD.MOV.U32 R4, RZ, RZ, R10 ;  /* 0x000000ffff047224 */ /* 0x000fe200078e000a */
[----:B------:R-:W-:Y:S01]  /*6d10*/  ISETP.GE.AND P1, PT, R22, R41, PT ;  /* 0x000000291600720c */ /* 0x000fe20003f26270 */
[----:B------:R-:W-:Y:S01]  /*6d20*/  IMAD R3, R3, 0x2, R18 ;  /* 0x0000000203037824 */ /* 0x000fe200078e0212 */
[----:B------:R-:W-:Y:S01]  /*6d30*/  PRMT R45, R0, 0x7610, R45 ;  /* 0x00007610002d7816 */ /* 0x000fe2000000002d */
[----:B------:R-:W-:Y:S01]  /*6d40*/  IMAD.MOV.U32 R5, RZ, RZ, R11 ;  /* 0x000000ffff057224 */ /* 0x000fe200078e000b */
[----:B------:R-:W-:Y:S01]  /*6d50*/  PRMT R46, R4, 0x7610, R46 ;  /* 0x00007610042e7816 */ /* 0x000fe2000000002e */
[----:B------:R-:W-:-:S02]  /*6d60*/  VIADD R4, R3, 0x18400 ;  /* 0x0001840003047836 */ /* 0x000fc40000000000 */
[----:B------:R-:W-:Y:S01]  /*6d70*/  VIADD R0, R3, 0x18440 ;  /* 0x0001844003007836 */ /* 0x000fe20000000000 */
[----:B-1----:R-:W-:Y:S06]  /*6d80*/  @!P0 BRA `(.L_x_4926) ;  /* 0x0000015000a88947 */ /* 0x002fec0003800000 */
.L_x_5175:
[----:B------:R-:W-:Y:S05]  /*6d90*/  BSYNC B1 ;  /* 0x0000000000017941 */ /* 0x000fea0003800000 */
.L_x_4925:
        /* <DEDUP_REMOVED lines=20> */
[----:B------:R-:W-:Y:S02]  /*6ee0*/  PRMT R33, R38, 0x5410, R33 ;  /* 0x0000541026217816 */ /* 0x000fe40000000021 */
[----:B------:R-:W-:Y:S02]  /*6ef0*/  LOP3.LUT R31, R31, 0xffff0000, RZ, 0xc0, !PT ;  /* 0xffff00001f1f7812 */ /* 0x000fe400078ec0ff */
        /* <DEDUP_REMOVED lines=33> */
.L_x_4930:
[----:B------:R-:W-:Y:S05]  /*7110*/  BSYNC B2 ;  /* 0x0000000000027941 */ /* 0x000fea0003800000 */
.L_x_4929:
        /* <DEDUP_REMOVED lines=47> */
.L_x_4928:
[----:B------:R-:W-:Y:S05]  /*7410*/  BSYNC B1 ;  /* 0x0000000000017941 */ /* 0x000fea0003800000 */
.L_x_4927:
        /* <DEDUP_REMOVED lines=53> */
.L_x_4933:
[----:B------:R-:W-:Y:S05]  /*7770*/  BSYNC B1 ;  /* 0x0000000000017941 */ /* 0x000fea0003800000 */
.L_x_4932:
[----:B------:R-:W-:Y:S05]  /*7780*/  @P1 BRA `(.L_x_4931) ;  /* 0x0000001400e81947 */ /* 0x000fea0003800000 */
[----:B-1----:R-:W1:Y:S01]  /*7790*/  LDS.128 R4, [R0+0x2000] ;  /* 0x0020000000047984 */ /* 0x002e620000000c00 */
[----:B------:R-:W-:Y:S02]  /*77a0*/  SHF.R.U32.HI R15, RZ, 0x10, R9 ;  /* 0x00000010ff0f7819 */ /* 0x000fe40000011609 */
[----:B------:R-:W-:Y:S02]  /*77b0*/  SHF.R.U32.HI R12, RZ, 0x10, R11 ;  /* 0x00000010ff0c7819 */ /* 0x000fe4000001160b */
[----:B------:R-:W-:Y:S02]  /*77c0*/  PRMT R15, R44, 0x5410, R15 ;  /* 0x000054102c0f7816 */ /* 0x000fe4000000000f */
[----:B------:R-:W-:Y:S02]  /*77d0*/  PRMT R12, R47, 0x5432, R12 ;  /* 0x000054322f0c7816 */ /* 0x000fe4000000000c */
[----:B----4-:R-:W-:Y:S01]  /*77e0*/  SHF.R.U64 R14, R8, 0x10, R9 ;  /* 0x00000010080e7819 */ /* 0x010fe20000001209 */
[C---:B------:R-:W-:Y:S01]  /*77f0*/  IMAD.U32 R20, R15.reuse, 0x10000, RZ ;  /* 0x000100000f147824 */ /* 0x040fe200078e00ff */
[----:B------:R-:W-:Y:S01]  /*7800*/  SHF.R.U64 R3, R10, 0x10, R11 ;  /* 0x000000100a037819 */ /* 0x000fe2000000120b */
[----:B------:R-:W-:Y:S01]  /*7810*/  IMAD.U32 R13, R12, 0x10000, RZ ;  /* 0x000100000c0d7824 */ /* 0x000fe200078e00ff */
[----:B------:R-:W-:-:S02]  /*7820*/  LOP3.LUT R15, R15, 0xffff0000, RZ, 0xc0, !PT ;  /* 0xffff00000f0f7812 */ /* 0x000fc400078ec0ff */
[----:B------:R-:W-:Y:S02]  /*7830*/  LOP3.LUT R12, R12, 0xffff0000, RZ, 0xc0, !PT ;  /* 0xffff00000c0c7812 */ /* 0x000fe400078ec0ff */
[----:B------:R-:W-:Y:S02]  /*7840*/  PRMT R11, R46, 0x5410, R3 ;  /* 0x000054102e0b7816 */ /* 0x000fe40000000003 */
[----:B------:R-:W-:Y:S02]  /*7850*/  PRMT R14, R45, 0x5432, R14 ;  /* 0x000054322d0e7816 */ /* 0x000fe4000000000e */
[C---:B-1----:R-:W-:Y:S01]  /*7860*/  LOP3.LUT R9, R6.reuse, 0xffff0000, RZ, 0xc0, !PT ;  /* 0xffff000006097812 */ /* 0x042fe200078ec0ff */
[C---:B------:R-:W-:Y:S01]  /*7870*/  IMAD.U32 R10, R7.reuse, 0x10000, RZ ;  /* 0x00010000070a7824 */ /* 0x040fe200078e00ff */
[----:B------:R-:W-:Y:S01]  /*7880*/  LOP3.LUT R7, R7, 0xffff0000, RZ, 0xc0, !PT ;  /* 0xffff000007077812 */ /* 0x000fe200078ec0ff */
[----:B------:R-:W-:Y:S02]  /*7890*/  IMAD.U32 R8, R6, 0x10000, RZ ;  /* 0x0001000006087824 */ /* 0x000fe400078e00ff */
[C---:B------:R-:W-:Y:S01]  /*78a0*/  FMUL.FTZ R21, R9.reuse, R20 ;  /* 0x0000001409157220 */ /* 0x040fe20000410000 */
[----:B------:R-:W-:Y:S01]  /*78b0*/  FMUL.FTZ R9, R9, R13 ;  /* 0x0000000d09097220 */ /* 0x000fe20000410000 */
[----:B------:R-:W-:Y:S01]  /*78c0*/  FMUL.FTZ R25, R7, R15 ;  /* 0x0000000f07197220 */ /* 0x000fe20000410000 */
[----:B------:R-:W-:-:S02]  /*78d0*/  IMAD.U32 R3, R4, 0x10000, RZ ;  /* 0x0001000004037824 */ /* 0x000fc400078e00ff */
[C---:B------:R-:W-:Y:S01]  /*78e0*/  FFMA.FTZ R21, R8.reuse, R13, -R21 ;  /* 0x0000000d08157223 */ /* 0x040fe20000010815 */
[----:B------:R-:W-:Y:S01]  /*78f0*/  FFMA.FTZ R20, R8, R20, R9 ;  /* 0x0000001408147223 */ /* 0x000fe20000010009 */
[-C--:B------:R-:W-:Y:S01]  /*7900*/  FMUL.FTZ R9, R7, R12.reuse ;  /* 0x0000000c07097220 */ /* 0x080fe20000410000 */
[C---:B------:R-:W-:Y:S01]  /*7910*/  IMAD.U32 R6, R5.reuse, 0x10000, RZ ;  /* 0x0001000005067824 */ /* 0x040fe200078e00ff */
[----:B------:R-:W-:Y:S01]  /*7920*/  LOP3.LUT R4, R4, 0xffff0000, RZ, 0xc0, !PT ;  /* 0xffff000004047812 */ /* 0x000fe200078ec0ff */
[C---:B------:R-:W-:Y:S01]  /*7930*/  IMAD.U32 R8, R14.reuse, 0x10000, RZ ;  /* 0x000100000e087824 */ /* 0x040fe200078e00ff */
        /* <DEDUP_REMOVED lines=20> */
.L_x_4918:
[----:B------:R-:W0:Y:S01]  /*7a80*/  LDC R8, c[0x0][0x448] ;  /* 0x00011200ff087b82 */ /* 0x000e220000000800 */
[----:B------:R-:W-:Y:S01]  /*7a90*/  IMAD R3, R236, 0x40, R34 ;  /* 0x00000040ec037824 */ /* 0x000fe200078e0222 */
[----:B------:R-:W-:Y:S01]  /*7aa0*/  ULDC.64 UR4, c[0x0][0x3f8] ;  /* 0x0000fe0000047ab9 */ /* 0x000fe20000000a00 */
[----:B------:R-:W-:Y:S01]  /*7ab0*/  ULDC.64 UR6, c[0x0][0x408] ;  /* 0x0001020000067ab9 */ /* 0x000fe20000000a00 */
[----:B------:R-:W-:Y:S02]  /*7ac0*/  IMAD.MOV.U32 R20, RZ, RZ, R24 ;  /* 0x000000ffff147224 */ /* 0x000fe400078e0018 */
[----:B------:R-:W-:Y:S02]  /*7ad0*/  IMAD.MOV.U32 R21, RZ, RZ, R27 ;  /* 0x000000ffff157224 */ /* 0x000fe400078e001b */
[----:B------:R-:W-:Y:S01]  /*7ae0*/  IMAD.MOV.U32 R4, RZ, RZ, R38 ;  /* 0x000000ffff047224 */ /* 0x000fe200078e0026 */
        /* <DEDUP_REMOVED lines=66> */
[----:B------:R-:W-:Y:S02]  /*7f10*/  IMAD.MOV.U32 R13, RZ, RZ, R4 ;  /* 0x000000ffff0d7224 */ /* 0x000fe400078e0004 */
[----:B------:R-:W-:Y:S01]  /*7f20*/  IMAD.MOV.U32 R15, RZ, RZ, R5 ;  /* 0x000000ffff0f7224 */ /* 0x000fe200078e0005 */
[----:B------:R-:W-:-:S02]  /*7f30*/  PRMT R21, R11, 0x5410, R12 ;  /* 0x000054100b157816 */ /* 0x000fc4000000000c */
[----:B------:R-:W-:Y:S02]  /*7f40*/  PRMT R9, R9, 0x5410, R13 ;  /* 0x0000541009097816 */ /* 0x000fe4000000000d */
[----:B012---:R-:W-:-:S07]  /*7f50*/  PRMT R42, R15, 0x7610, R42 ;  /* 0x000076100f2a7816 */ /* 0x007fce000000002a */
.L_x_5185:
        /* <DEDUP_REMOVED lines=23> */
.L_x_4936:
[----:B------:R-:W-:Y:S05]  /*80d0*/  BSYNC B1 ;  /* 0x0000000000017941 */ /* 0x000fea0003800000 */
.L_x_4935:
        /* <DEDUP_REMOVED lines=20> */
.L_x_5186:
[----:B------:R-:W-:Y:S05]  /*8220*/  BSYNC B1 ;  /* 0x0000000000017941 */ /* 0x000fea0003800000 */
.L_x_4937:
[----:B------:R-:W-:Y:S04]  /*8230*/  BSSY B1, `(.L_x_4939) ;  /* 0x000006a000017945 */ /* 0x000fe80003800000 */
[----:B------:R-:W-:Y:S05]  /*8240*/  @P2 BRA `(.L_x_4940) ;  /* 0x0000000400a02947 */ /* 0x000fea0003800000 */
[----:B------:R-:W-:Y:S01]  /*8250*/  IMAD.SHL.U32 R0, R233, 0x40, RZ ;  /* 0x00000040e9007824 */ /* 0x000fe200078e00ff */
[----:B------:R-:W-:Y:S01]  /*8260*/  SHF.R.U64 R20, R40, 0x10, R41 ;  /* 0x0000001028147819 */ /* 0x000fe20000001229 */
[----:B------:R-:W-:Y:S01]  /*8270*/  IMAD.IADD R8, R16, 0x1, R37 ;  /* 0x0000000110087824 */ /* 0x000fe200078e0225 */
[----:B------:R-:W-:Y:S02]  /*8280*/  SHF.R.U32.HI R40, RZ, 0x10, R41 ;  /* 0x00000010ff287819 */ /* 0x000fe40000011629 */
[----:B-1----:R-:W-:Y:S02]  /*8290*/  LOP3.LUT R11, R0, 0x1c0, RZ, 0xc0, !PT ;  /* 0x000001c0000b7812 */ /* 0x002fe400078ec0ff */
[----:B------:R-:W-:Y:S02]  /*82a0*/  SHF.R.U64 R41, R6, 0x10, R7 ;  /* 0x0000001006297819 */ /* 0x000fe40000001207 */
[----:B------:R-:W-:Y:S02]  /*82b0*/  SHF.R.U32.HI R13, RZ, 0x3, R11 ;  /* 0x00000003ff0d7819 */ /* 0x000fe4000001160b */
[----:B------:R-:W-:-:S02]  /*82c0*/  LOP3.LUT R8, R11, 0x38, R8, 0xf8, !PT ;  /* 0x000000380b087812 */ /* 0x000fc400078ef808 */
[----:B------:R-:W-:Y:S02]  /*82d0*/  LOP3.LUT R0, R11, 0x38, R16, 0xf8, !PT ;  /* 0x000000380b007812 */ /* 0x000fe400078ef810 */
[-C--:B------:R-:W-:Y:S02]  /*82e0*/  LOP3.LUT R11, R8, R13.reuse, RZ, 0x3c, !PT ;  /* 0x0000000d080b7212 */ /* 0x080fe400078e3cff */
[----:B------:R-:W-:Y:S02]  /*82f0*/  LOP3.LUT R3, R0, R13, RZ, 0x3c, !PT ;  /* 0x0000000d00037212 */ /* 0x000fe400078e3cff */
[----:B------:R-:W-:Y:S01]  /*8300*/  SHF.R.U64 R0, R38, 0x10, R39 ;  /* 0x0000001026007819 */ /* 0x000fe20000001227 */
[----:B------:R-:W-:Y:S01]  /*8310*/  IMAD R11, R210, 0x200, R11 ;  /* 0x00000200d20b7824 */ /* 0x000fe200078e020b */
[----:B------:R-:W-:Y:S01]  /*8320*/  SHF.R.U64 R44, R4, 0x10, R5 ;  /* 0x00000010042c7819 */ /* 0x000fe20000001205 */
[----:B------:R-:W-:Y:S01]  /*8330*/  IMAD R3, R210, 0x200, R3 ;  /* 0x00000200d2037824 */ /* 0x000fe200078e0203 */
[----:B------:R-:W-:Y:S01]  /*8340*/  PRMT R41, R21, 0x5410, R41 ;  /* 0x0000541015297816 */ /* 0x000fe20000000029 */
[--C-:B------:R-:W-:Y:S01]  /*8350*/  IMAD R49, R11, 0x2, R18.reuse ;  /* 0x000000020b317824 */ /* 0x100fe200078e0212 */
[----:B------:R-:W-:Y:S01]  /*8360*/  SHF.R.U32.HI R43, RZ, 0x10, R7 ;  /* 0x00000010ff2b7819 */ /* 0x000fe20000011607 */
[----:B------:R-:W-:Y:S01]  /*8370*/  IMAD R48, R3, 0x2, R18 ;  /* 0x0000000203307824 */ /* 0x000fe200078e0212 */
[----:B------:R-:W-:-:S02]  /*8380*/  SHF.R.U32.HI R3, RZ, 0x10, R39 ;  /* 0x00000010ff037819 */ /* 0x000fc40000011627 */
[----:B------:R-:W1:Y:S01]  /*8390*/  LDS.128 R32, [R49+0x18400] ;  /* 0x0184000031207984 */ /* 0x000e620000000c00 */
[----:B------:R-:W-:Y:S02]  /*83a0*/  PRMT R20, R42, 0x5432, R20 ;  /* 0x000054322a147816 */ /* 0x000fe40000000014 */
[----:B------:R-:W-:Y:S01]  /*83b0*/  PRMT R38, R46, 0x5432, R40 ;  /* 0x000054322e267816 */ /* 0x000fe20000000028 */
[----:B0-----:R-:W0:Y:S01]  /*83c0*/  LDS.128 R12, [R48+0x18400] ;  /* 0x01840000300c7984 */ /* 0x001e220000000c00 */
[C---:B------:R-:W-:Y:S02]  /*83d0*/  PRMT R39, R9.reuse, 0x5410, R0 ;  /* 0x0000541009277816 */ /* 0x040fe40000000000 */
[----:B------:R-:W-:Y:S02]  /*83e0*/  PRMT R44, R9, 0x5432, R44 ;  /* 0x00005432092c7816 */ /* 0x000fe4000000002c */
[----:B------:R-:W-:Y:S02]  /*83f0*/  SHF.R.U32.HI R45, RZ, 0x10, R5 ;  /* 0x00000010ff2d7819 */ /* 0x000fe40000011605 */
[----:B------:R-:W-:-:S02]  /*8400*/  PRMT R40, R10, 0x5410, R3 ;  /* 0x000054100a287816 */ /* 0x000fc40000000003 */
[----:B------:R-:W-:Y:S01]  /*8410*/  PRMT R43, R21, 0x5432, R43 ;  /* 0x00005432152b7816 */ /* 0x000fe2000000002b */
[----:B------:R-:W-:Y:S01]  /*8420*/  IMAD.U32 R21, R20, 0x10000, RZ ;  /* 0x0001000014157824 */ /* 0x000fe200078e00ff */
[----:B------:R-:W-:Y:S02]  /*8430*/  PRMT R45, R42, 0x5410, R45 ;  /* 0x000054102a2d7816 */ /* 0x000fe4000000002d */
[----:B------:R-:W-:Y:S02]  /*8440*/  LOP3.LUT R42, R41, 0xffff0000, RZ, 0xc0, !PT ;  /* 0xffff0000292a7812 */ /* 0x000fe400078ec0ff */
[----:B------:R-:W-:Y:S01]  /*8450*/  LOP3.LUT R20, R20, 0xffff0000, RZ, 0xc0, !PT ;  /* 0xffff000014147812 */ /* 0x000fe200078ec0ff */
[C---:B-1----:R-:W-:Y:S01]  /*8460*/  IMAD.U32 R8, R32.reuse, 0x10000, RZ ;  /* 0x0001000020087824 */ /* 0x042fe200078e00ff */
[----:B------:R-:W-:Y:S01]  /*8470*/  LOP3.LUT R9, R32, 0xffff0000, RZ, 0xc0, !PT ;  /* 0xffff000020097812 */ /* 0x000fe200078ec0ff */
[C---:B------:R-:W-:Y:S01]  /*8480*/  IMAD.U32 R10, R33.reuse, 0x10000, RZ ;  /* 0x00010000210a7824 */ /* 0x040fe200078e00ff */
[----:B------:R-:W-:Y:S01]  /*8490*/  LOP3.LUT R32, R33, 0xffff0000, RZ, 0xc0, !PT ;  /* 0xffff000021207812 */ /* 0x000fe200078ec0ff */
[----:B------:R-:W-:Y:S01]  /*84a0*/  IMAD.U32 R33, R41, 0x10000, RZ ;  /* 0x0001000029217824 */ /* 0x000fe200078e00ff */
[C---:B0-----:R-:W-:Y:S01]  /*84b0*/  LOP3.LUT R3, R12.reuse, 0xffff0000, RZ, 0xc0, !PT ;  /* 0xffff00000c037812 */ /* 0x041fe200078ec0ff */
[----:B------:R-:W-:Y:S01]  /*84c0*/  IMAD.U32 R0, R12, 0x10000, RZ ;  /* 0x000100000c007824 */ /* 0x000fe200078e00ff */
[C---:B------:R-:W-:Y:S01]  /*84d0*/  LOP3.LUT R12, R13.reuse, 0xffff0000, RZ, 0xc0, !PT ;  /* 0xffff00000d0c7812 */ /* 0x040fe200078ec0ff */
[----:B------:R-:W-:Y:S01]  /*84e0*/  FMUL.FTZ R47, R8, R33 ;  /* 0x00000021082f7220 */ /* 0x000fe20000410000 */
[----:B------:R-:W-:Y:S01]  /*84f0*/  IMAD.U32 R4, R13, 0x10000, RZ ;  /* 0x000100000d047824 */ /* 0x000fe200078e00ff */
[C---:B------:R-:W-:Y:S01]  /*8500*/  LOP3.LUT R6, R14.reuse, 0xffff0000, RZ, 0xc0, !PT ;  /* 0xffff00000e067812 */ /* 0x040fe200078ec0ff */
[----:B------:R-:W-:Y:S01]  /*8510*/  IMAD.U32 R5, R14, 0x10000, RZ ;  /* 0x000100000e057824 */ /* 0x000fe200078e00ff */
[C---:B------:R-:W-:Y:S01]  /*8520*/  LOP3.LUT R14, R15.reuse, 0xffff0000, RZ, 0xc0, !PT ;  /* 0xffff00000f0e7812 */ /* 0x040fe200078ec0ff */
[----:B------:R-:W-:Y:S01]  /*8530*/  IMAD.U32 R7, R15, 0x10000, RZ ;  /* 0x000100000f077824 */ /* 0x000fe200078e00ff */
[C---:B------:R-:W-:Y:S01]  /*8540*/  LOP3.LUT R13, R34.reuse, 0xffff0000, RZ, 0xc0, !PT ;  /* 0xffff0000220d7812 */ /* 0x040fe200078ec0ff */
[----:B------:R-:W-:-:S02]  /*8550*/  IMAD.U32 R11, R34, 0x10000, RZ ;  /* 0x00010000220b7824 */ /* 0x000fc400078e00ff */
[-C--:B------:R-:W-:Y:S01]  /*8560*/  FMUL.FTZ R41, R8, R21.reuse ;  /* 0x0000001508297220 */ /* 0x080fe20000410000 */
[C---:B------:R-:W-:Y:S01]  /*8570*/  IMAD.U32 R15, R35.reuse, 0x10000, RZ ;  /* 0x00010000230f7824 */ /* 0x040fe200078e00ff */
[----:B------:R-:W-:Y:S01]  /*8580*/  LOP3.LUT R34, R35, 0xffff0000, RZ, 0xc0, !PT ;  /* 0xffff000023227812 */ /* 0x000fe200078ec0ff */
[----:B------:R-:W-:Y:S01]  /*8590*/  FFMA.FTZ R47, R0, R21, -R47 ;  /* 0x00000015002f7223 */ /* 0x000fe2000001082f */
[----:B------:R-:W-:Y:S02]  /*85a0*/  IMAD.U32 R35, R43, 0x10000, RZ ;  /* 0x000100002b237824 */ /* 0x000fe400078e00ff */
[C---:B------:R-:W-:Y:S01]  /*85b0*/  FMUL.FTZ R8, R9.reuse, R42 ;  /* 0x0000002a09087220 */ /* 0x040fe20000410000 */
[----:B------:R-:W-:Y:S02]  /*85c0*/  IMAD.U32 R21, R38, 0x10000, RZ ;  /* 0x0001000026157824 */ /* 0x000fe400078e00ff */
[----:B------:R-:W-:Y:S01]  /*85d0*/  FFMA.FTZ R41, R0, R33, R41 ;  /* 0x0000002100297223 */ /* 0x000fe20000010029 */
[-C--:B------:R-:W-:Y:S01]  /*85e0*/  FMUL.FTZ R0, R9, R20.reuse ;  /* 0x0000001409007220 */ /* 0x080fe20000410000 */
[----:B------:R-:W-:Y:S01]  /*85f0*/  FFMA.FTZ R20, R3, R20, -R8 ;  /* 0x0000001403147223 */ /* 0x000fe20000010808 */
[C---:B------:R-:W-:Y:S01]  /*8600*/  FMUL.FTZ R9, R10.reuse, R35 ;  /* 0x000000230a097220 */ /* 0x040fe20000410000 */
[----:B------:R-:W-:Y:S01]  /*8610*/  LOP3.LUT R43, R43, 0xffff0000, RZ, 0xc0, !PT ;  /* 0xffff00002b2b7812 */ /* 0x000fe200078ec0ff */
[----:B------:R-:W-:Y:S01]  /*8620*/  FMUL.FTZ R10, R10, R21 ;  /* 0x000000150a0a7220 */ /* 0x000fe20000410000 */
[----:B------:R-:W-:-:S02]  /*8630*/  IMAD.U32 R8, R44, 0x10000, RZ ;  /* 0x000100002c087824 */ /* 0x000fc400078e00ff */
[----:B------:R-:W-:Y:S01]  /*8640*/  FFMA.FTZ R42, R3, R42, R0 ;  /* 0x0000002a032a7223 */ /* 0x000fe20000010000 */
[----:B------:R-:W-:Y:S01]  /*8650*/  LOP3.LUT R3, R38, 0xffff0000, RZ, 0xc0, !PT ;  /* 0xffff000026037812 */ /* 0x000fe200078ec0ff */
[C---:B------:R-:W-:Y:S01]  /*8660*/  FFMA.FTZ R9, R4.reuse, R21, -R9 ;  /* 0x0000001504097223 */ /* 0x040fe20000010809 */
[----:B------:R-:W-:Y:S01]  /*8670*/  FFMA.FTZ R35, R4, R35, R10 ;  /* 0x0000002304237223 */ /* 0x000fe2000001000a */
[----:B------:R-:W-:Y:S02]  /*8680*/  IMAD.U32 R0, R39, 0x10000, RZ ;  /* 0x0001000027007824 */ /* 0x000fe400078e00ff */
[----:B------:R-:W-:Y:S01]  /*8690*/  FMUL.FTZ R38, R11, R8 ;  /* 0x000000080b267220 */ /* 0x000fe20000410000 */
[C---:B------:R-:W-:Y:S01]  /*86a0*/  FMUL.FTZ R21, R32.reuse, R43 ;  /* 0x0000002b20157220 */ /* 0x040fe20000410000 */
[----:B------:R-:W-:Y:S02]  /*86b0*/  IMAD.U32 R10, R45, 0x10000, RZ ;  /* 0x000100002d0a7824 */ /* 0x000fe400078e00ff */
[----:B------:R-:W-:Y:S01]  /*86c0*/  FMUL.FTZ R33, R32, R3 ;  /* 0x0000000320217220 */ /* 0x000fe20000410000 */
[----:B------:R-:W-:-:S02]  /*86d0*/  IMAD.U32 R4, R40, 0x10000, RZ ;  /* 0x0001000028047824 */ /* 0x000fc400078e00ff */
[-C--:B------:R-:W-:Y:S01]  /*86e0*/  FMUL.FTZ R11, R11, R0.reuse ;  /* 0x000000000b0b7220 */ /* 0x080fe20000410000 */
[----:B------:R-:W-:Y:S01]  /*86f0*/  FFMA.FTZ R38, R5, R0, -R38 ;  /* 0x0000000005267223 */ /* 0x000fe20000010826 */
[----:B------:R-:W-:Y:S01]  /*8700*/  LOP3.LUT R44, R44, 0xffff0000, RZ, 0xc0, !PT ;  /* 0xffff00002c2c7812 */ /* 0x000fe200078ec0ff */
[----:B------:R-:W-:Y:S01]  /*8710*/  FFMA.FTZ R32, R12, R3, -R21 ;  /* 0x000000030c207223 */ /* 0x000fe20000010815 */
[C---:B------:R-:W-:Y:S01]  /*8720*/  FMUL.FTZ R46, R15.reuse, R10 ;  /* 0x0000000a0f2e7220 */ /* 0x040fe20000410000 */
[----:B------:R-:W-:Y:S01]  /*8730*/  FMUL.FTZ R0, R15, R4 ;  /* 0x000000040f007220 */ /* 0x000fe20000410000 */
[----:B------:R-:W-:Y:S01]  /*8740*/  LOP3.LUT R39, R39, 0xffff0000, RZ, 0xc0, !PT ;  /* 0xffff000027277812 */ /* 0x000fe200078ec0ff */
[----:B------:R-:W-:Y:S01]  /*8750*/  FFMA.FTZ R11, R5, R8, R11 ;  /* 0x00000008050b7223 */ /* 0x000fe2000001000b */
[----:B------:R-:W-:Y:S01]  /*8760*/  LOP3.LUT R45, R45, 0xffff0000, RZ, 0xc0, !PT ;  /* 0xffff00002d2d7812 */ /* 0x000fe200078ec0ff */
[C---:B------:R-:W-:Y:S01]  /*8770*/  FFMA.FTZ R46, R7.reuse, R4, -R46 ;  /* 0x00000004072e7223 */ /* 0x040fe2000001082e */
[----:B------:R-:W-:Y:S01]  /*8780*/  LOP3.LUT R3, R40, 0xffff0000, RZ, 0xc0, !PT ;  /* 0xffff000028037812 */ /* 0x000fe200078ec0ff */
[----:B------:R-:W-:Y:S01]  /*8790*/  FFMA.FTZ R0, R7, R10, R0 ;  /* 0x0000000a07007223 */ /* 0x000fe20000010000 */
[CC--:B------:R-:W-:Y:S01]  /*87a0*/  FMUL.FTZ R5, R13.reuse, R44.reuse ;  /* 0x0000002c0d057220 */ /* 0x0c0fe20000410000 */
[----:B------:R-:W-:Y:S01]  /*87b0*/  FMUL.FTZ R13, R13, R39 ;  /* 0x000000270d0d7220 */ /* 0x000fe20000410000 */
[C---:B------:R-:W-:Y:S01]  /*87c0*/  FMUL.FTZ R7, R34.reuse, R45 ;  /* 0x0000002d22077220 */ /* 0x040fe20000410000 */
[----:B------:R-:W-:Y:S01]  /*87d0*/  FMUL.FTZ R34, R34, R3 ;  /* 0x0000000322227220 */ /* 0x000fe20000410000 */
        /* <DEDUP_REMOVED lines=15> */
.L_x_4940:
[----:B------:R-:W-:Y:S05]  /*88d0*/  BSYNC B1 ;  /* 0x0000000000017941 */ /* 0x000fea0003800000 */
.L_x_4939:
        /* <DEDUP_REMOVED lines=12> */
[--C-:B------:R-:W-:Y:S02]  /*89a0*/  SHF.R.U64 R30, R24, 0x10, R25.reuse ;  /* 0x00000010181e7819 */ /* 0x100fe40000001219 */
[----:B------:R-:W-:Y:S02]  /*89b0*/  SHF.R.U32.HI R32, RZ, 0x10, R25 ;  /* 0x00000010ff207819 */ /* 0x000fe40000011619 */
[----:B------:R-:W-:Y:S02]  /*89c0*/  PRMT R30, R50, 0x5432, R30 ;  /* 0x00005432321e7816 */ /* 0x000fe4000000001e */
[----:B------:R-:W-:-:S02]  /*89d0*/  SHF.R.U32.HI R0, RZ, 0x10, R29 ;  /* 0x00000010ff007819 */ /* 0x000fc4000001161d */
[----:B------:R-:W-:Y:S02]  /*89e0*/  PRMT R25, R53, 0x5432, R12 ;  /* 0x0000543235197816 */ /* 0x000fe4000000000c */
[----:B------:R-:W-:Y:S01]  /*89f0*/  SHF.R.U32.HI R29, RZ, 0x10, R31 ;  /* 0x00000010ff1d7819 */ /* 0x000fe2000001161f */
[----:B------:R-:W-:Y:S01]  /*8a00*/  IMAD.U32 R31, R30, 0x10000, RZ ;  /* 0x000100001e1f7824 */ /* 0x000fe200078e00ff */
[----:B------:R-:W-:Y:S02]  /*8a10*/  PRMT R32, R51, 0x5432, R32 ;  /* 0x0000543233207816 */ /* 0x000fe40000000020 */
[--C-:B------:R-:W-:Y:S02]  /*8a20*/  SHF.R.U32.HI R35, RZ, 0x10, R27.reuse ;  /* 0x00000010ff237819 */ /* 0x100fe4000001161b */
[----:B------:R-:W-:Y:S01]  /*8a30*/  SHF.R.U64 R34, R26, 0x10, R27 ;  /* 0x000000101a227819 */ /* 0x000fe2000000121b */
[----:B------:R-:W-:Y:S01]  /*8a40*/  IMAD.U32 R26, R25, 0x10000, RZ ;  /* 0x00010000191a7824 */ /* 0x000fe200078e00ff */
[----:B------:R-:W-:Y:S01]  /*8a50*/  PRMT R27, R54, 0x5432, R0 ;  /* 0x00005432361b7816 */ /* 0x000fe20000000000 */
[----:B------:R-:W-:Y:S01]  /*8a60*/  IMAD.U32 R33, R32, 0x10000, RZ ;  /* 0x0001000020217824 */ /* 0x000fe200078e00ff */
[----:B------:R-:W-:-:S02]  /*8a70*/  PRMT R35, R50, 0x5410, R35 ;  /* 0x0000541032237816 */ /* 0x000fc40000000023 */
        /* <DEDUP_REMOVED lines=14> */
[----:B------:R-:W-:Y:S01]  /*8b60*/  IMAD.U32 R21, R10, 0x10000, RZ ;  /* 0x000100000a157824 */ /* 0x000fe200078e00ff */
[----:B------:R-:W-:-:S03]  /*8b70*/  PRMT R28, R13, 0x5432, R28 ;  /* 0x000054320d1c7816 */ /* 0x000fc6000000001c */
        /* <DEDUP_REMOVED lines=59> */
.L_x_4931:
[----:B------:R-:W-:Y:S05]  /*8f30*/  BSYNC B0 ;  /* 0x0000000000007941 */ /* 0x000fea0003800000 */
.L_x_4917:
        /* <DEDUP_REMOVED lines=8> */
.L_x_4914:
        /* <DEDUP_REMOVED lines=8> */
.L_x_4941:
[----:B------:R-:W-:Y:S01]  /*9040*/  IMAD R20, R19, 0x8, R18 ;  /* 0x0000000813147824 */ /* 0x000fe200078e0212 */
[----:B------:R-:W-:-:S04]  /*9050*/  SHF.L.U32 R73, R23, 0x1f, RZ ;  /* 0x0000001f17497819 */ /* 0x000fc800000006ff */
[----:B------:R2:W0:Y:S01]  /*9060*/  SYNCS.PHASECHK.TRANS64.TRYWAIT P2, [R20+URZ+0x22830], R73 ;  /* 0x02283049140075a7 */ /* 0x000422000804017f */
[----:B------:R-:W-:Y:S05]  /*9070*/  @!P0 BRA `(.L_x_4942) ;  /* 0x0000000000048947 */ /* 0x000fea0003800000 */
[----:B------:R-:W-:Y:S01]  /*9080*/  BPT.TRAP 0x1 ;  /* 0x000000040000795c */ /* 0x000fe20000300000 */
.L_x_4942:
[----:B0--3--:R-:W0:Y:S01]  /*9090*/  S2R R3, SR_TID.X ;  /* 0x0000000000037919 */ /* 0x009e220000002100 */
[----:B------:R-:W-:-:S05]  /*90a0*/  VIADD R0, R18, 0x1c400 ;  /* 0x0001c40012007836 */ /* 0x000fca0000000000 */
[----:B------:R-:W-:-:S04]  /*90b0*/  SHF.R.U32.HI R0, RZ, 0x4, R0 ;  /* 0x00000004ff007819 */ /* 0x000fc80000011600 */
[----:B------:R-:W-:Y:S02]  /*90c0*/  LOP3.LUT R0, R0, 0x3fff, RZ, 0xc0, !PT ;  /* 0x00003fff00007812 */ /* 0x000fe400078ec0ff */
[----:B0-----:R-:W-:-:S04]  /*90d0*/  LOP3.LUT R3, R3, 0x7f, RZ, 0xc0, !PT ;  /* 0x0000007f03037812 */ /* 0x001fc800078ec0ff */
[----:B------:R-:W-:Y:S01]  /*90e0*/  ISETP.NE.AND P1, PT, R3, RZ, PT ;  /* 0x000000ff0300720c */ /* 0x000fe20003f25270 */
[----:B------:R-:W-:-:S12]  /*90f0*/  @P2 BRA `(.L_x_4943) ;  /* 0x0000000000082947 */ /* 0x000fd80003800000 */
[----:B------:R-:W0:Y:S02]  /*9100*/  SYNCS.PHASECHK.TRANS64.TRYWAIT P2, [R20+URZ+0x22830], R73 ;  /* 0x02283049140075a7 */ /* 0x000e24000804017f */
[----:B0-----:R-:W-:Y:S05]  /*9110*/  @!P2 BRA `(.L_x_4944) ;  /* 0x000001340054a947 */ /* 0x001fea0003800000 */
.L_x_4943:
[----:B------:R-:W-:Y:S05]  /*9120*/  WARPSYNC.ALL ;  /* 0x0000000000007948 */ /* 0x000fea0003800000 */
[----:B------:R-:W-:-:S05]  /*9130*/  LOP3.LUT R13, R0, 0x10000, RZ, 0xfc, !PT ;  /* 0x00010000000d7812 */ /* 0x000fca00078efcff */
[----:B------:R-:W-:Y:S01]  /*9140*/  IMAD R6, R19, 0x300, R13 ;  /* 0x0000030013067824 */ /* 0x000fe200078e020d */
[----:B------:R-:W-:Y:S01]  /*9150*/  LOP3.LUT R4, R36, 0x10000, RZ, 0xfc, !PT ;  /* 0x0001000024047812 */ /* 0x000fe200078efcff */
[----:B------:R-:W-:Y:S01]  /*9160*/  IMAD.MOV.U32 R7, RZ, RZ, 0x40000040 ;  /* 0x40000040ff077424 */ /* 0x000fe200078e00ff */
[----:B------:R-:W3:Y:S01]  /*9170*/  LDL.LU R76, [R1+0x8] ;  /* 0x00000800014c7983 */ /* 0x000ee20000300800 */
[----:B------:R-:W-:Y:S01]  /*9180*/  IMAD.MOV.U32 R5, RZ, RZ, 0x40000040 ;  /* 0x40000040ff057424 */ /* 0x000fe200078e00ff */
[C---:B------:R-:W-:Y:S01]  /*9190*/  R2UR UR6, R6.reuse ;  /* 0x00000000060672ca */ /* 0x040fe200000e0000 */
[----:B-----5:R-:W-:Y:S01]  /*91a0*/  WARPGROUP.ARRIVE ;  /* 0x00000000000079c5 */ /* 0x020fe20000000000 */
[----:B------:R-:W-:Y:S01]  /*91b0*/  R2UR UR7, R7 ;  /* 0x00000000070772ca */ /* 0x000fe200000e0000 */
[----:B------:R-:W-:Y:S01]  /*91c0*/  VIADD R8, R6, 0x2 ;  /* 0x0000000206087836 */ /* 0x000fe20000000000 */
[C---:B------:R-:W-:Y:S01]  /*91d0*/  R2UR UR4, R4.reuse ;  /* 0x00000000040472ca */ /* 0x040fe200000e0000 */
[----:B------:R-:W-:Y:S01]  /*91e0*/  VIADD R10, R4, 0x2 ;  /* 0x00000002040a7836 */ /* 0x000fe20000000000 */
[----:B------:R-:W-:Y:S01]  /*91f0*/  R2UR UR5, R5 ;  /* 0x00000000050572ca */ /* 0x000fe200000e0000 */
[----:B------:R-:W-:Y:S01]  /*9200*/  IMAD.MOV.U32 R9, RZ, RZ, 0x40000040 ;  /* 0x40000040ff097424 */ /* 0x000fe200078e00ff */
[----:B------:R-:W0:Y:S01]  /*9210*/  LDC R77, c[0x0][0x448] ;  /* 0x00011200ff4d7b82 */ /* 0x000e220000000800 */
[----:B------:R-:W-:-:S02]  /*9220*/  IMAD.MOV.U32 R11, RZ, RZ, 0x40000040 ;  /* 0x40000040ff0b7424 */ /* 0x000fc400078e00ff */
[----:B----4-:R-:W-:Y:S02]  /*9230*/  VIADD R14, R6, 0x4 ;  /* 0x00000004060e7836 */ /* 0x010fe40000000000 */
[----:B------:R-:W-:Y:S02]  /*9240*/  IMAD.MOV.U32 R15, RZ, RZ, 0x40000040 ;  /* 0x40000040ff0f7424 */ /* 0x000fe400078e00ff */
[----:B------:R-:W-:-:S04]  /*9250*/  IMAD.MOV.U32 R7, RZ, RZ, 0x40000040 ;  /* 0x40000040ff077424 */ /* 0x000fc800078e00ff */
[----:B------:R-:W-:Y:S01]  /*9260*/  HGMMA.64x96x16.F32.BF16 R24, gdesc[UR4], RZ, !UPT, gsb0 ;  /* 0x01600000041879f0 */ /* 0x000fe2000c0018ff */
[----:B------:R-:W-:Y:S01]  /*9270*/  R2UR UR6, R8 ;  /* 0x00000000080672ca */ /* 0x000fe200000e0000 */
[----:B------:R-:W-:Y:S01]  /*9280*/  VIADD R8, R4, 0x4 ;  /* 0x0000000404087836 */ /* 0x000fe20000000000 */
[----:B------:R-:W-:Y:S01]  /*9290*/  R2UR UR7, R9 ;  /* 0x00000000090772ca */ /* 0x000fe200000e0000 */
[----:B------:R-:W-:Y:S01]  /*92a0*/  IMAD.MOV.U32 R9, RZ, RZ, 0x40000040 ;  /* 0x40000040ff097424 */ /* 0x000fe200078e00ff */
[----:B------:R-:W-:Y:S02]  /*92b0*/  R2UR UR4, R10 ;  /* 0x000000000a0472ca */ /* 0x000fe400000e0000 */
[----:B------:R-:W-:Y:S02]  /*92c0*/  R2UR UR5, R11 ;  /* 0x000000000b0572ca */ /* 0x000fe400000e0000 */
[----:B0-----:R-:W-:Y:S02]  /*92d0*/  ISETP.NE.AND P2, PT, R77, 0x1, PT ;  /* 0x000000014d00780c */ /* 0x001fe40003f45270 */
[----:B------:R-:W0:Y:S02]  /*92e0*/  S2R R77, SR_TID.X ;  /* 0x00000000004d7919 */ /* 0x000e240000002100 */
[----:B0-----:R-:W-:-:S04]  /*92f0*/  SHF.R.U32.HI R77, RZ, 0x7, R77 ;  /* 0x00000007ff4d7819 */ /* 0x001fc8000001164d */
[----:B------:R-:W-:Y:S01]  /*9300*/  IADD3 R177, -R77, 0xb, RZ ;  /* 0x0000000b4db17810 */ /* 0x000fe20007ffe1ff */
        /* <DEDUP_REMOVED lines=14> */
[----:B------:R-:W-:Y:S01]  /*93f0*/  R2UR UR7, R15 ;  /* 0x000000000f0772ca */ /* 0x000fe200000e0000 */
[----:B------:R-:W-:Y:S01]  /*9400*/  IMAD.IADD R15, R214, 0x1, R206 ;  /* 0x00000001d60f7824 */ /* 0x000fe200078e02ce */
[----:B------:R-:W-:Y:S02]  /*9410*/  R2UR UR4, R6 ;  /* 0x00000000060472ca */ /* 0x000fe400000e0000 */
[----:B------:R-:W-:Y:S02]  /*9420*/  R2UR UR5, R7 ;  /* 0x00000000070572ca */ /* 0x000fe400000e0000 */
[----:B---3--:R-:W-:-:S04]  /*9430*/  LOP3.LUT R76, R76, 0xfff7ffff, RZ, 0xc0, !PT ;  /* 0xfff7ffff4c4c7812 */ /* 0x008fc800078ec0ff */
[----:B------:R-:W-:-:S05]  /*9440*/  @P2 LOP3.LUT R76, R76, 0x80000, RZ, 0xfc, !PT ;  /* 0x000800004c4c2812 */ /* 0x000fca00078efcff */
[----:B------:R-:W-:Y:S01]  /*9450*/  STL [R1+0x8], R76 ;  /* 0x0000084c01007387 */ /* 0x000fe20000100800 */
[----:B------:R-:W-:Y:S02]  /*9460*/  WARPGROUP.DEPBAR.LE gsb0, 0x0 ;  /* 0x00008000000079c5 */ /* 0x000fe40000010000 */
[----:B------:R-:W-:-:S06]  /*9470*/  WARPGROUP.ARRIVE ;  /* 0x00000000000079c5 */ /* 0x000fcc0000000000 */
[----:B------:R-:W-:Y:S01]  /*9480*/  HGMMA.64x96x16.F32.BF16 R24, gdesc[UR4], R24, gsb0 ;  /* 0x01600000041879f0 */ /* 0x000fe20008001818 */
[----:B------:R-:W-:Y:S02]  /*9490*/  ULDC UR4, c[0x0][0x9d8] ;  /* 0x0002760000047ab9 */ /* 0x000fe40000000800 */
[----:B------:R-:W-:Y:S02]  /*94a0*/  WARPGROUP.DEPBAR.LE gsb0, 0x0 ;  /* 0x00008000000079c5 */ /* 0x000fe40000010000 */
[----:B------:R-:W-:Y:S01]  /*94b0*/  FMUL.FTZ R14, R36, UR4 ;  /* 0x00000004240e7c20 */ /* 0x000fe20008410000 */
[----:B------:R-:W-:Y:S01]  /*94c0*/  FMUL.FTZ R75, R28, UR4 ;  /* 0x000000041c4b7c20 */ /* 0x000fe20008410000 */
[----:B------:R-:W0:Y:S01]  /*94d0*/  @P2 LDC R36, c[0x0][0x44c] ;  /* 0x00011300ff242b82 */ /* 0x000e220000000800 */
[----:B------:R-:W-:Y:S01]  /*94e0*/  FMUL.FTZ R28, R29, UR4 ;  /* 0x000000041d1c7c20 */ /* 0x000fe20008410000 */
[----:B------:R-:W-:Y:S01]  /*94f0*/  FMUL.FTZ R26, R26, UR4 ;  /* 0x000000041a1a7c20 */ /* 0x000fe20008410000 */
[----:B------:R-:W-:Y:S01]  /*9500*/  FMUL.FTZ R27, R27, UR4 ;  /* 0x000000041b1b7c20 */ /* 0x000fe20008410000 */
[----:B------:R-:W-:Y:S01]  /*9510*/  FMUL.FTZ R74, R25, UR4 ;  /* 0x00000004194a7c20 */ /* 0x000fe20008410000 */
[----:B------:R-:W-:Y:S01]  /*9520*/  FMUL.FTZ R25, R32, UR4 ;  /* 0x0000000420197c20 */ /* 0x000fe20008410000 */
[----:B------:R-:W3:Y:S01]  /*9530*/  MUFU.TANH R92, R26 ;  /* 0x0000001a005c7308 */ /* 0x000ee20000002400 */
[----:B------:R-:W-:Y:S01]  /*9540*/  FMUL.FTZ R30, R30, UR4 ;  /* 0x000000041e1e7c20 */ /* 0x000fe20008410000 */
[----:B------:R-:W4:Y:S01]  /*9550*/  @P2 LDC R29, c[0x0][0x450] ;  /* 0x00011400ff1d2b82 */ /* 0x000f220000000800 */
        /* <DEDUP_REMOVED lines=13> */
[----:B------:R3:W2:Y:S01]  /*9630*/  MUFU.TANH R94, R30 ;  /* 0x0000001e005e7308 */ /* 0x0006a20000002400 */
[----:B-1----:R-:W-:-:S02]  /*9640*/  IMAD.MOV.U32 R27, RZ, RZ, R15 ;  /* 0x000000ffff1b7224 */ /* 0x002fc400078e000f */
[----:B------:R-:W-:Y:S01]  /*9650*/  FMUL.FTZ R55, R55, UR4 ;  /* 0x0000000437377c20 */ /* 0x000fe20008410000 */
[----:B0-----:R-:W-:-:S04]  /*9660*/  @P2 IMAD.HI.U32 R26, R15, R36, RZ ;  /* 0x000000240f1a2227 */ /* 0x001fc800078e00ff */
[----:B------:R-:W-:Y:S01]  /*9670*/  FMUL.FTZ R0, R37, UR4 ;  /* 0x0000000425007c20 */ /* 0x000fe20008410000 */
[----:B------:R-:W-:Y:S01]  /*9680*/  FMUL.FTZ R72, R24, UR4 ;  /* 0x0000000418487c20 */ /* 0x000fe20008410000 */
[----:B------:R-:W-:Y:S01]  /*9690*/  FMUL.FTZ R24, R33, UR4 ;  /* 0x0000000421187c20 */ /* 0x000fe20008410000 */
[----:B------:R-:W-:Y:S01]  /*96a0*/  IMAD R15, R180, -0x60, R209 ;  /* 0xffffffa0b40f7824 */ /* 0x000fe200078e02d1 */
[----:B------:R2:W0:Y:S01]  /*96b0*/  MUFU.TANH R88, R31 ;  /* 0x0000001f00587308 */ /* 0x0004220000002400 */
[----:B------:R-:W-:Y:S01]  /*96c0*/  FMUL.FTZ R58, R58, UR4 ;  /* 0x000000043a3a7c20 */ /* 0x000fe20008410000 */
[----:B----4-:R-:W-:Y:S01]  /*96d0*/  @P2 SHF.R.U32.HI R27, RZ, R29, R26 ;  /* 0x0000001dff1b2219 */ /* 0x010fe2000001161a */
[----:B------:R-:W-:Y:S02]  /*96e0*/  VIADD R26, R15, 0x60 ;  /* 0x000000600f1a7836 */ /* 0x000fe40000000000 */
[----:B------:R-:W-:Y:S01]  /*96f0*/  FMUL.FTZ R59, R59, UR4 ;  /* 0x000000043b3b7c20 */ /* 0x000fe20008410000 */
[----:B------:R-:W-:Y:S01]  /*9700*/  FMUL.FTZ R62, R62, UR4 ;  /* 0x000000043e3e7c20 */ /* 0x000fe20008410000 */
[----:B------:R-:W-:Y:S01]  /*9710*/  FMUL.FTZ R63, R63, UR4 ;  /* 0x000000043f3f7c20 */ /* 0x000fe20008410000 */
[----:B---3--:R-:W1:Y:S01]  /*9720*/  SHFL.IDX PT, R30, R27, 0x1, 0x1c1f ;  /* 0x003c1f001b1e7f89 */ /* 0x008e6200000e0000 */
[----:B------:R-:W-:Y:S01]  /*9730*/  IMAD R90, R215, -0x2, R26 ;  /* 0xfffffffed75a7824 */ /* 0x000fe200078e021a */
[----:B------:R-:W3:Y:S01]  /*9740*/  MUFU.TANH R34, R34 ;  /* 0x0000002200227308 */ /* 0x000ee20000002400 */
[----:B------:R-:W-:Y:S01]  /*9750*/  FMUL.FTZ R67, R67, UR4 ;  /* 0x0000000443437c20 */ /* 0x000fe20008410000 */
[----:B------:R-:W-:Y:S01]  /*9760*/  FMUL.FTZ R12, R40, UR4 ;  /* 0x00000004280c7c20 */ /* 0x000fe20008410000 */
[----:B------:R-:W-:Y:S01]  /*9770*/  FMUL.FTZ R70, R70, UR4 ;  /* 0x0000000446467c20 */ /* 0x000fe20008410000 */
[--C-:B------:R-:W-:Y:S01]  /*9780*/  IADD3 R29, -R207, 0x1, R90.reuse ;  /* 0x00000001cf1d7810 */ /* 0x100fe20007ffe15a */
[----:B------:R-:W-:Y:S01]  /*9790*/  FMUL.FTZ R71, R71, UR4 ;  /* 0x0000000447477c20 */ /* 0x000fe20008410000 */
[----:B------:R-:W-:Y:S01]  /*97a0*/  FMUL.FTZ R44, R44, UR4 ;  /* 0x000000042c2c7c20 */ /* 0x000fe20008410000 */
[----:B------:R-:W4:Y:S01]  /*97b0*/  SHFL.IDX PT, R27, R27, RZ, 0x1c1f ;  /* 0x001c1fff1b1b7589 */ /* 0x000f2200000e0000 */
        /* <DEDUP_REMOVED lines=14> */
[----:B-1----:R-:W-:Y:S01]  /*98a0*/  VIADDMNMX R30, R30, R29, R90, PT ;  /* 0x0000001d1e1e7246 */ /* 0x002fe2000380015a */
[----:B------:R-:W-:Y:S01]  /*98b0*/  FMUL.FTZ R68, R68, UR4 ;  /* 0x0000000444447c20 */ /* 0x000fe20008410000 */
[----:B------:R-:W1:Y:S01]  /*98c0*/  MUFU.TANH R39, R39 ;  /* 0x0000002700277308 */ /* 0x000e620000002400 */
[----:B------:R-:W-:Y:S01]  /*98d0*/  FMUL.FTZ R69, R69, UR4 ;  /* 0x0000000445457c20 */ /* 0x000fe20008410000 */
[----:B------:R-:W-:-:S02]  /*98e0*/  ISETP.GT.AND P3, PT, R30, RZ, PT ;  /* 0x000000ff1e00720c */ /* 0x000fc40003f64270 */
[C---:B------:R-:W-:Y:S02]  /*98f0*/  ISETP.GT.AND P4, PT, R30.reuse, 0x1, PT ;  /* 0x000000011e00780c */ /* 0x040fe40003f84270 */
[----:B------:R-:W-:Y:S02]  /*9900*/  ISETP.GT.AND P2, PT, R30, 0x8, PT ;  /* 0x000000081e00780c */ /* 0x000fe40003f44270 */
[----:B------:R-:W-:Y:S01]  /*9910*/  FSEL R92, R92, -INF , P3 ;  /* 0xff8000005c5c7808 */ /* 0x000fe20001800000 */
[----:B------:R-:W1:Y:S01]  /*9920*/  MUFU.TANH R42, R42 ;  /* 0x0000002a002a7308 */ /* 0x000e620000002400 */
[----:B--2---:R-:W-:Y:S02]  /*9930*/  FSEL R31, R32, -INF , P4 ;  /* 0xff800000201f7808 */ /* 0x004fe40002000000 */
[----:B------:R-:W-:Y:S02]  /*9940*/  ISETP.GT.AND P3, PT, R30, 0x9, PT ;  /* 0x000000091e00780c */ /* 0x000fe40003f64270 */
[----:B------:R-:W-:-:S02]  /*9950*/  FSEL R94, R94, -INF , P2 ;  /* 0xff8000005e5e7808 */ /* 0x000fc40001000000 */
[----:B------:R-:W-:Y:S01]  /*9960*/  FMNMX.FTZ R15, R92, R31, !PT ;  /* 0x0000001f5c0f7209 */ /* 0x000fe20007810000 */
[----:B------:R-:W2:Y:S01]  /*9970*/  MUFU.TANH R43, R43 ;  /* 0x0000002b002b7308 */ /* 0x000ea20000002400 */
[----:B------:R-:W-:Y:S02]  /*9980*/  ISETP.GT.AND P2, PT, R30, 0x10, PT ;  /* 0x000000101e00780c */ /* 0x000fe40003f44270 */
[----:B0-----:R-:W-:Y:S02]  /*9990*/  FSEL R88, R88, -INF , P3 ;  /* 0xff80000058587808 */ /* 0x001fe40001800000 */
[----:B------:R-:W-:Y:S02]  /*99a0*/  FMNMX.FTZ R15, R94, R15, !PT ;  /* 0x0000000f5e0f7209 */ /* 0x000fe40007810000 */
[----:B------:R-:W-:Y:S01]  /*99b0*/  ISETP.GT.AND P3, PT, R30, 0x11, PT ;  /* 0x000000111e00780c */ /* 0x000fe20003f64270 */
[----:B------:R-:W0:Y:S01]  /*99c0*/  MUFU.TANH R46, R46 ;  /* 0x0000002e002e7308 */ /* 0x000e220000002400 */
[----:B---3--:R-:W-:-:S02]  /*99d0*/  FSEL R86, R34, -INF , P2 ;  /* 0xff80000022567808 */ /* 0x008fc40001000000 */
[----:B------:R-:W-:Y:S02]  /*99e0*/  FMNMX.FTZ R15, R88, R15, !PT ;  /* 0x0000000f580f7209 */ /* 0x000fe40007810000 */
[----:B------:R-:W-:Y:S02]  /*99f0*/  ISETP.GT.AND P2, PT, R30, 0x18, PT ;  /* 0x000000181e00780c */ /* 0x000fe40003f44270 */
[----:B------:R-:W-:Y:S01]  /*9a00*/  FSEL R84, R35, -INF , P3 ;  /* 0xff80000023547808 */ /* 0x000fe20001800000 */
[----:B------:R-:W3:Y:S01]  /*9a10*/  MUFU.TANH R47, R47 ;  /* 0x0000002f002f7308 */ /* 0x000ee20000002400 */
[----:B------:R-:W-:Y:S02]  /*9a20*/  FMNMX.FTZ R15, R86, R15, !PT ;  /* 0x0000000f560f7209 */ /* 0x000fe40007810000 */
[----:B------:R-:W-:Y:S02]  /*9a30*/  ISETP.GT.AND P3, PT, R30, 0x19, PT ;  /* 0x000000191e00780c */ /* 0x000fe40003f64270 */
[----:B----4-:R-:W-:-:S02]  /*9a40*/  FSEL R82, R38, -INF , P2 ;  /* 0xff80000026527808 */ /* 0x010fc40001000000 */
[----:B------:R-:W-:Y:S01]  /*9a50*/  FMNMX.FTZ R15, R84, R15, !PT ;  /* 0x0000000f540f7209 */ /* 0x000fe20007810000 */
[----:B------:R0:W-:Y:S01]  /*9a60*/  MUFU.TANH R36, R50 ;  /* 0x0000003200247308 */ /* 0x0001e20000002400 */
[----:B------:R-:W-:Y:S02]  /*9a70*/  ISETP.GT.AND P2, PT, R30, 0x20, PT ;  /* 0x000000201e00780c */ /* 0x000fe40003f44270 */
[----:B-1----:R-:W-:Y:S02]  /*9a80*/  FSEL R26, R39, -INF , P3 ;  /* 0xff800000271a7808 */ /* 0x002fe40001800000 */
[----:B------:R-:W-:Y:S02]  /*9a90*/  FMNMX.FTZ R15, R82, R15, !PT ;  /* 0x0000000f520f7209 */ /* 0x000fe40007810000 */
[----:B------:R-:W-:Y:S01]  /*9aa0*/  ISETP.GT.AND P3, PT, R30, 0x21, PT ;  /* 0x000000211e00780c */ /* 0x000fe20003f64270 */
[----:B------:R-:W1:Y:S01]  /*9ab0*/  MUFU.TANH R51, R51 ;  /* 0x0000003300337308 */ /* 0x000e620000002400 */
[----:B------:R-:W-:-:S02]  /*9ac0*/  FSEL R80, R42, -INF , P2 ;  /* 0xff8000002a507808 */ /* 0x000fc40001000000 */
[----:B------:R-:W-:Y:S02]  /*9ad0*/  FMNMX.FTZ R15, R26, R15, !PT ;  /* 0x0000000f1a0f7209 */ /* 0x000fe40007810000 */
[----:B------:R-:W-:Y:S02]  /*9ae0*/  ISETP.GT.AND P2, PT, R30, 0x28, PT ;  /* 0x000000281e00780c */ /* 0x000fe40003f44270 */
[----:B--2---:R-:W-:Y:S01]  /*9af0*/  FSEL R78, R43, -INF , P3 ;  /* 0xff8000002b4e7808 */ /* 0x004fe20001800000 */
[----:B------:R3:W-:Y:S01]  /*9b00*/  MUFU.TANH R37, R54 ;  /* 0x0000003600257308 */ /* 0x0007e20000002400 */
[----:B------:R-:W-:Y:S02]  /*9b10*/  FMNMX.FTZ R15, R80, R15, !PT ;  /* 0x0000000f500f7209 */ /* 0x000fe40007810000 */
[----:B------:R-:W-:Y:S02]  /*9b20*/  ISETP.GT.AND P3, PT, R30, 0x29, PT ;  /* 0x000000291e00780c */ /* 0x000fe40003f64270 */
[----:B0-----:R-:W-:-:S02]  /*9b30*/  FSEL R50, R46, -INF , P2 ;  /* 0xff8000002e327808 */ /* 0x001fc40001000000 */
[----:B------:R-:W-:Y:S01]  /*9b40*/  FMNMX.FTZ R15, R78, R15, !PT ;  /* 0x0000000f4e0f7209 */ /* 0x000fe20007810000 */
[----:B------:R-:W0:Y:S01]  /*9b50*/  MUFU.TANH R55, R55 ;  /* 0x0000003700377308 */ /* 0x000e220000002400 */
[----:B------:R-:W-:Y:S02]  /*9b60*/  ISETP.GT.AND P2, PT, R30, 0x30, PT ;  /* 0x000000301e00780c */ /* 0x000fe40003f44270 */
[----:B---3--:R-:W-:Y:S02]  /*9b70*/  FSEL R54, R47, -INF , P3 ;  /* 0xff8000002f367808 */ /* 0x008fe40001800000 */
[----:B------:R-:W-:Y:S01]  /*9b80*/  FMNMX.FTZ R33, R50, R15, !PT ;  /* 0x0000000f32217209 */ /* 0x000fe20007810000 */
[----:B------:R-:W-:Y:S01]  /*9b90*/  FMUL.FTZ R15, R66, UR4 ;  /* 0x00000004420f7c20 */ /* 0x000fe20008410000 */
[----:B------:R-:W-:Y:S01]  /*9ba0*/  ISETP.GT.AND P3, PT, R30, 0x31, PT ;  /* 0x000000311e00780c */ /* 0x000fe20003f64270 */
[----:B------:R2:W3:Y:S01]  /*9bb0*/  MUFU.TANH R32, R58 ;  /* 0x0000003a00207308 */ /* 0x0004e20000002400 */
[----:B------:R-:W-:Y:S01]  /*9bc0*/  FMNMX.FTZ R33, R54, R33, !PT ;  /* 0x0000002136217209 */ /* 0x000fe20007810000 */
[----:B------:R-:W-:Y:S01]  /*9bd0*/  ULDC UR4, c[0x0][0x988] ;  /* 0x0002620000047ab9 */ /* 0x000fe20000000800 */
[----:B-1----:R-:W-:-:S02]  /*9be0*/  FSEL R76, R51, -INF , P3 ;  /* 0xff800000334c7808 */ /* 0x002fc40001800000 */
[----:B------:R-:W-:Y:S02]  /*9bf0*/  ISETP.GT.AND P3, PT, R30, 0x39, PT ;  /* 0x000000391e00780c */ /* 0x000fe40003f64270 */
[----:B------:R-:W-:Y:S01]  /*9c00*/  VIADDMNMX R27, R27, R29, R90, PT ;  /* 0x0000001d1b1b7246 */ /* 0x000fe2000380015a */
[----:B------:R-:W1:Y:S01]  /*9c10*/  MUFU.TANH R59, R59 ;  /* 0x0000003b003b7308 */ /* 0x000e620000002400 */
[----:B--2---:R-:W-:Y:S02]  /*9c20*/  FSEL R58, R36, -INF , P2 ;  /* 0xff800000243a7808 */ /* 0x004fe40001000000 */
[----:B------:R-:W-:Y:S02]  /*9c30*/  ISETP.GT.AND P2, PT, R30, 0x38, PT ;  /* 0x000000381e00780c */ /* 0x000fe40003f44270 */
[----:B------:R-:W-:Y:S02]  /*9c40*/  FMNMX.FTZ R33, R58, R33, !PT ;  /* 0x000000213a217209 */ /* 0x000fe40007810000 */
[----:B0-----:R-:W-:Y:S01]  /*9c50*/  FSEL R66, R55, -INF , P3 ;  /* 0xff80000037427808 */ /* 0x001fe20001800000 */
[----:B------:R0:W2:Y:S01]  /*9c60*/  MUFU.TANH R38, R62 ;  /* 0x0000003e00267308 */ /* 0x0000a20000002400 */
[----:B------:R-:W-:-:S02]  /*9c70*/  FMNMX.FTZ R33, R76, R33, !PT ;  /* 0x000000214c217209 */ /* 0x000fc40007810000 */
[----:B------:R-:W-:Y:S02]  /*9c80*/  ISETP.GT.AND P3, PT, R30, 0x41, PT ;  /* 0x000000411e00780c */ /* 0x000fe40003f64270 */
[----:B------:R-:W-:-:S03]  /*9c90*/  ISETP.GT.AND P4, PT, R27, 0x8, PT ;  /* 0x000000081b00780c */ /* 0x000fc60003f84270 */
[----:B------:R-:W4:Y:S01]  /*9ca0*/  MUFU.TANH R42, R63 ;  /* 0x0000003f002a7308 */ /* 0x000f220000002400 */
[----:B0-----:R-:W-:Y:S02]  /*9cb0*/  FSEL R62, R37, -INF , P2 ;  /* 0xff800000253e7808 */ /* 0x001fe40001000000 */
[----:B------:R-:W-:Y:S02]  /*9cc0*/  ISETP.GT.AND P2, PT, R30, 0x40, PT ;  /* 0x000000401e00780c */ /* 0x000fe40003f44270 */
[----:B------:R-:W-:Y:S02]  /*9cd0*/  FMNMX.FTZ R33, R62, R33, !PT ;  /* 0x000000213e217209 */ /* 0x000fe40007810000 */
[----:B---3--:R-:W-:Y:S01]  /*9ce0*/  FSEL R46, R32, -INF , P2 ;  /* 0xff800000202e7808 */ /* 0x008fe20001000000 */
[----:B------:R-:W0:Y:S01]  /*9cf0*/  MUFU.TANH R15, R15 ;  /* 0x0000000f000f7308 */ /* 0x000e220000002400 */
[----:B------:R-:W-:Y:S02]  /*9d00*/  FMNMX.FTZ R33, R66, R33, !PT ;  /* 0x0000002142217209 */ /* 0x000fe40007810000 */
[----:B------:R-:W-:-:S02]  /*9d10*/  ISETP.GT.AND P2, PT, R30, 0x48, PT ;  /* 0x000000481e00780c */ /* 0x000fc40003f44270 */
[----:B-1----:R-:W-:Y:S02]  /*9d20*/  FSEL R32, R59, -INF , P3 ;  /* 0xff8000003b207808 */ /* 0x002fe40001800000 */
[----:B------:R-:W-:Y:S01]  /*9d30*/  FMNMX.FTZ R33, R46, R33, !PT ;  /* 0x000000212e217209 */ /* 0x000fe20007810000 */
[----:B------:R-:W1:Y:S01]  /*9d40*/  MUFU.TANH R40, R67 ;  /* 0x0000004300287308 */ /* 0x000e620000002400 */
[----:B------:R-:W-:Y:S02]  /*9d50*/  ISETP.GT.AND P3, PT, R30, 0x49, PT ;  /* 0x000000491e00780c */ /* 0x000fe40003f64270 */
[----:B--2---:R-:W-:Y:S02]  /*9d60*/  FSEL R38, R38, -INF , P2 ;  /* 0xff80000026267808 */ /* 0x004fe40001000000 */
[----:B------:R-:W-:Y:S02]  /*9d70*/  FMNMX.FTZ R33, R32, R33, !PT ;  /* 0x0000002120217209 */ /* 0x000fe40007810000 */
[----:B------:R-:W-:Y:S01]  /*9d80*/  ISETP.GT.AND P2, PT, R30, 0x50, PT ;  /* 0x000000501e00780c */ /* 0x000fe20003f44270 */
[----:B------:R-:W2:Y:S01]  /*9d90*/  MUFU.TANH R36, R70 ;  /* 0x0000004600247308 */ /* 0x000ea20000002400 */
[----:B----4-:R-:W-:-:S02]  /*9da0*/  FSEL R42, R42, -INF , P3 ;  /* 0xff8000002a2a7808 */ /* 0x010fc40001800000 */
[----:B------:R-:W-:Y:S02]  /*9db0*/  FMNMX.FTZ R33, R38, R33, !PT ;  /* 0x0000002126217209 */ /* 0x000fe40007810000 */
[----:B------:R-:W-:Y:S02]  /*9dc0*/  ISETP.GT.AND P3, PT, R30, 0x51, PT ;  /* 0x000000511e00780c */ /* 0x000fe40003f64270 */
[----:B0-----:R-:W-:Y:S01]  /*9dd0*/  FSEL R34, R15, -INF , P2 ;  /* 0xff8000000f227808 */ /* 0x001fe20001000000 */
[----:B------:R-:W0:Y:S01]  /*9de0*/  MUFU.TANH R71, R71 ;  /* 0x0000004700477308 */ /* 0x000e220000002400 */
[----:B------:R-:W-:Y:S02]  /*9df0*/  FMNMX.FTZ R33, R42, R33, !PT ;  /* 0x000000212a217209 */ /* 0x000fe40007810000 */
[----:B------:R-:W-:Y:S02]  /*9e00*/  ISETP.GT.AND P2, PT, R30, 0x58, PT ;  /* 0x000000581e00780c */ /* 0x000fe40003f44270 */
[----:B-1----:R-:W-:-:S02]  /*9e10*/  FSEL R40, R40, -INF , P3 ;  /* 0xff80000028287808 */ /* 0x002fc40001800000 */
[----:B------:R-:W-:Y:S01]  /*9e20*/  FMNMX.FTZ R33, R34, R33, !PT ;  /* 0x0000002122217209 */ /* 0x000fe20007810000 */
[----:B------:R1:W-:Y:S01]  /*9e30*/  MUFU.TANH R70, R44 ;  /* 0x0000002c00467308 */ /* 0x0003e20000002400 */
[----:B------:R-:W-:Y:S02]  /*9e40*/  ISETP.GT.AND P3, PT, R30, 0x59, PT ;  /* 0x000000591e00780c */ /* 0x000fe40003f64270 */
[----:B--2---:R-:W-:Y:S02]  /*9e50*/  FSEL R36, R36, -INF , P2 ;  /* 0xff80000024247808 */ /* 0x004fe40001000000 */
[----:B------:R-:W-:Y:S02]  /*9e60*/  FMNMX.FTZ R33, R40, R33, !PT ;  /* 0x0000002128217209 */ /* 0x000fe40007810000 */
[----:B------:R-:W-:Y:S01]  /*9e70*/  ISETP.GT.AND P2, PT, R27, RZ, PT ;  /* 0x000000ff1b00720c */ /* 0x000fe20003f44270 */
[----:B------:R-:W2:Y:S01]  /*9e80*/  MUFU.TANH R72, R72 ;  /* 0x0000004800487308 */ /* 0x000ea20000002400 */
[----:B0-----:R-:W-:-:S02]  /*9e90*/  FSEL R30, R71, -INF , P3 ;  /* 0xff800000471e7808 */ /* 0x001fc40001800000 */
[----:B------:R-:W-:Y:S02]  /*9ea0*/  FMNMX.FTZ R33, R36, R33, !PT ;  /* 0x0000002124217209 */ /* 0x000fe40007810000 */
[----:B------:R-:W-:Y:S02]  /*9eb0*/  ISETP.GT.AND P3, PT, R27, 0x1, PT ;  /* 0x000000011b00780c */ /* 0x000fe40003f64270 */
[----:B------:R-:W-:Y:S01]  /*9ec0*/  FMNMX.FTZ R33, R30, R33, !PT ;  /* 0x000000211e217209 */ /* 0x000fe20007810000 */
[----:B------:R-:W0:Y:S04]  /*9ed0*/  MUFU.TANH R74, R74 ;  /* 0x0000004a004a7308 */ /* 0x000e280000002400 */
[----:B-1----:R-:W1:Y:S04]  /*9ee0*/  SHFL.BFLY PT, R44, R33, 0x2, 0x1f ;  /* 0x0c401f00212c7f89 */ /* 0x002e6800000e0000 */
[----:B------:R-:W-:Y:S01]  /*9ef0*/  MUFU.TANH R75, R75 ;  /* 0x0000004b004b7308 */ /* 0x000fe20000002400 */
[----:B--2---:R-:W-:-:S02]  /*9f00*/  FSEL R72, R72, -INF , P2 ;  /* 0xff80000048487808 */ /* 0x004fc40001000000 */
[----:B------:R-:W-:-:S05]  /*9f10*/  ISETP.GT.AND P2, PT, R27, 0x9, PT ;  /* 0x000000091b00780c */ /* 0x000fca0003f44270 */
[----:B------:R-:W2:Y:S01]  /*9f20*/  MUFU.TANH R28, R28 ;  /* 0x0000001c001c7308 */ /* 0x000ea20000002400 */
[----:B0-----:R-:W-:Y:S02]  /*9f30*/  FSEL R74, R74, -INF , P3 ;  /* 0xff8000004a4a7808 */ /* 0x001fe40001800000 */
[----:B------:R-:W-:Y:S02]  /*9f40*/  ISETP.GT.AND P3, PT, R27, 0x10, PT ;  /* 0x000000101b00780c */ /* 0x000fe40003f64270 */
[----:B------:R-:W-:-:S03]  /*9f50*/  FMNMX.FTZ R29, R72, R74, !PT ;  /* 0x0000004a481d7209 */ /* 0x000fc60007810000 */
[----:B------:R-:W0:Y:S01]  /*9f60*/  MUFU.TANH R25, R25 ;  /* 0x0000001900197308 */ /* 0x000e220000002400 */
[----:B-1----:R-:W-:-:S07]  /*9f70*/  FMNMX.FTZ R44, R33, R44, !PT ;  /* 0x0000002c212c7209 */ /* 0x002fce0007810000 */
[----:B------:R-:W1:Y:S01]  /*9f80*/  MUFU.TANH R24, R24 ;  /* 0x0000001800187308 */ /* 0x000e620000002400 */
[----:B------:R-:W3:Y:S01]  /*9f90*/  SHFL.BFLY PT, R15, R44, 0x1, 0x1f ;  /* 0x0c201f002c0f7f89 */ /* 0x000ee200000e0000 */
[----:B--2---:R-:W-:Y:S02]  /*9fa0*/  FSEL R28, R28, -INF , P2 ;  /* 0xff8000001c1c7808 */ /* 0x004fe40001000000 */
[----:B------:R-:W-:-:S04]  /*9fb0*/  ISETP.GT.AND P2, PT, R27, 0x11, PT ;  /* 0x000000111b00780c */ /* 0x000fc80003f44270 */
[----:B------:R-:W2:Y:S08]  /*9fc0*/  MUFU.TANH R14, R14 ;  /* 0x0000000e000e7308 */ /* 0x000eb00000002400 */
[----:B------:R-:W4:Y:S08]  /*9fd0*/  MUFU.TANH R0, R0 ;  /* 0x0000000000007308 */ /* 0x000f300000002400 */
[----:B------:R-:W4:Y:S01]  /*9fe0*/  MUFU.TANH R12, R12 ;  /* 0x0000000c000c7308 */ /* 0x000f220000002400 */
[----:B---3--:R-:W-:Y:S01]  /*9ff0*/  FMNMX.FTZ R176, R44, R15, !PT ;  /* 0x0000000f2cb07209 */ /* 0x008fe20007810000 */
[----:B------:R-:W-:Y:S01]  /*a000*/  IMAD.U32 R15, RZ, RZ, UR4 ;  /* 0x00000004ff0f7e24 */ /* 0x000fe2000f8e00ff */
[----:B------:R-:W-:-:S02]  /*a010*/  FSEL R44, R75, -INF , P4 ;  /* 0xff8000004b2c7808 */ /* 0x000fc40002000000 */
[C---:B------:R-:W-:Y:S01]  /*a020*/  FSETP.NEU.FTZ.AND P4, PT, R176.reuse, -INF , PT ;  /* 0xff800000b000780b */ /* 0x040fe20003f9d000 */
[----:B------:R-:W-:Y:S01]  /*a030*/  FMUL.FTZ R33, R176, R15 ;  /* 0x0000000fb0217220 */ /* 0x000fe20000410000 */
[----:B------:R-:W-:Y:S01]  /*a040*/  FMNMX.FTZ R29, R44, R29, !PT ;  /* 0x0000001d2c1d7209 */ /* 0x000fe20007810000 */
[----:B------:R0:W3:Y:S03]  /*a050*/  MUFU.TANH R35, R48 ;  /* 0x0000003000237308 */ /* 0x0000e60000002400 */
[----:B------:R-:W-:Y:S02]  /*a060*/  FMNMX.FTZ R29, R28, R29, !PT ;  /* 0x0000001d1c1d7209 */ /* 0x000fe40007810000 */
[----:B------:R-:W-:-:S03]  /*a070*/  FSEL R33, R33, RZ, P4 ;  /* 0x000000ff21217208 */ /* 0x000fc60002000000 */
[----:B------:R-:W3:Y:S01]  /*a080*/  MUFU.TANH R3, R3 ;  /* 0x0000000300037308 */ /* 0x000ee20000002400 */
[----:B0-----:R-:W-:Y:S01]  /*a090*/  FSEL R48, R25, -INF , P3 ;  /* 0xff80000019307808 */ /* 0x001fe20001800000 */
[-CC-:B------:R-:W-:Y:S01]  /*a0a0*/  FFMA.FTZ R157, R86, R15.reuse, -R33.reuse ;  /* 0x0000000f569d7223 */ /* 0x180fe20000010821 */
[----:B------:R-:W-:Y:S01]  /*a0b0*/  ISETP.GT.AND P3, PT, R27, 0x18, PT ;  /* 0x000000181b00780c */ /* 0x000fe20003f64270 */
[--C-:B------:R-:W-:Y:S01]  /*a0c0*/  FFMA.FTZ R153, R92, R15, -R33.reuse ;  /* 0x0000000f5c997223 */ /* 0x100fe20000010821 */
[----:B------:R-:W-:Y:S01]  /*a0d0*/  FMNMX.FTZ R29, R48, R29, !PT ;  /* 0x0000001d301d7209 */ /* 0x000fe20007810000 */
[-CC-:B------:R-:W-:Y:S01]  /*a0e0*/  FFMA.FTZ R155, R94, R15.reuse, -R33.reuse ;  /* 0x0000000f5e9b7223 */ /* 0x180fe20000010821 */
[-CC-:B------:R-:W-:Y:S01]  /*a0f0*/  FFMA.FTZ R159, R82, R15.reuse, -R33.reuse ;  /* 0x0000000f529f7223 */ /* 0x180fe20000010821 */
[----:B------:R1:W-:Y:S01]  /*a100*/  MUFU.TANH R37, R52 ;  /* 0x0000003400257308 */ /* 0x0003e20000002400 */
[-CC-:B------:R-:W-:Y:S01]  /*a110*/  FFMA.FTZ R161, R80, R15.reuse, -R33.reuse ;  /* 0x0000000f50a17223 */ /* 0x180fe20000010821 */
[-CC-:B------:R-:W-:Y:S01]  /*a120*/  FFMA.FTZ R31, R31, R15.reuse, -R33.reuse ;  /* 0x0000000f1f1f7223 */ /* 0x180fe20000010821 */
[-CC-:B------:R-:W-:Y:S01]  /*a130*/  FFMA.FTZ R26, R26, R15.reuse, -R33.reuse ;  /* 0x0000000f1a1a7223 */ /* 0x180fe20000010821 */
[-CC-:B------:R-:W-:Y:S01]  /*a140*/  FFMA.FTZ R30, R30, R15.reuse, -R33.reuse ;  /* 0x0000000f1e1e7223 */ /* 0x180fe20000010821 */
[-CC-:B------:R-:W-:Y:S01]  /*a150*/  FFMA.FTZ R50, R50, R15.reuse, -R33.reuse ;  /* 0x0000000f32327223 */ /* 0x180fe20000010821 */
[-CC-:B------:R-:W-:Y:S01]  /*a160*/  FFMA.FTZ R54, R54, R15.reuse, -R33.reuse ;  /* 0x0000000f36367223 */ /* 0x180fe20000010821 */
[-CC-:B------:R-:W-:Y:S01]  /*a170*/  FFMA.FTZ R58, R58, R15.reuse, -R33.reuse ;  /* 0x0000000f3a3a7223 */ /* 0x180fe20000010821 */
[----:B------:R2:W-:Y:S01]  /*a180*/  MUFU.TANH R39, R56 ;  /* 0x0000003800277308 */ /* 0x0005e20000002400 */
[----:B-1----:R-:W-:Y:S01]  /*a190*/  FSEL R52, R24, -INF , P2 ;  /* 0xff80000018347808 */ /* 0x002fe20001000000 */
[-CC-:B------:R-:W-:Y:S01]  /*a1a0*/  FFMA.FTZ R24, R84, R15.reuse, -R33.reuse ;  /* 0x0000000f54187223 */ /* 0x180fe20000010821 */
[C---:B------:R-:W-:Y:S01]  /*a1b0*/  ISETP.GT.AND P2, PT, R27.reuse, 0x19, PT ;  /* 0x000000191b00780c */ /* 0x040fe20003f44270 */
[--C-:B------:R-:W-:Y:S01]  /*a1c0*/  FFMA.FTZ R76, R76, R15, -R33.reuse ;  /* 0x0000000f4c4c7223 */ /* 0x100fe20000010821 */
[----:B------:R-:W-:Y:S01]  /*a1d0*/  FMNMX.FTZ R29, R52, R29, !PT ;  /* 0x0000001d341d7209 */ /* 0x000fe20007810000 */
[-CC-:B------:R-:W-:Y:S01]  /*a1e0*/  FFMA.FTZ R62, R62, R15.reuse, -R33.reuse ;  /* 0x0000000f3e3e7223 */ /* 0x180fe20000010821 */
[-CC-:B------:R-:W-:Y:S01]  /*a1f0*/  FFMA.FTZ R66, R66, R15.reuse, -R33.reuse ;  /* 0x0000000f42427223 */ /* 0x180fe20000010821 */
[----:B------:R-:W0:Y:S01]  /*a200*/  MUFU.TANH R45, R45 ;  /* 0x0000002d002d7308 */ /* 0x000e220000002400 */
[----:B--2---:R-:W-:Y:S01]  /*a210*/  FSEL R56, R14, -INF , P3 ;  /* 0xff8000000e387808 */ /* 0x004fe20001800000 */
        /* <DEDUP_REMOVED lines=9> */
[----:B------:R-:W-:-:S05]  /*a2b0*/  FFMA.FTZ R36, R36, R15, -R33 ;  /* 0x0000000f24247223 */ /* 0x000fca0000010821 */
[----:B------:R1:W-:Y:S01]  /*a2c0*/  MUFU.TANH R100, R64 ;  /* 0x0000004000647308 */ /* 0x0003e20000002400 */
[----:B----4-:R-:W-:Y:S02]  /*a2d0*/  FSEL R60, R0, -INF , P2 ;  /* 0xff800000003c7808 */ /* 0x010fe40001000000 */
[----:B------:R-:W-:Y:S02]  /*a2e0*/  ISETP.GT.AND P2, PT, R27, 0x21, PT ;  /* 0x000000211b00780c */ /* 0x000fe40003f44270 */
[----:B------:R-:W-:-:S03]  /*a2f0*/  FMNMX.FTZ R29, R60, R29, !PT ;  /* 0x0000001d3c1d7209 */ /* 0x000fc60007810000 */
[----:B------:R-:W2:Y:S01]  /*a300*/  MUFU.TANH R49, R49 ;  /* 0x0000003100317308 */ /* 0x000ea20000002400 */
[----:B-1----:R-:W-:Y:S01]  /*a310*/  FSEL R64, R12, -INF , P3 ;  /* 0xff8000000c407808 */ /* 0x002fe20001800000 */
[----:B------:R-:W-:Y:S01]  /*a320*/  FFMA.FTZ R12, R88, R15, -R33 ;  /* 0x0000000f580c7223 */ /* 0x000fe20000010821 */
[C---:B------:R-:W-:Y:S02]  /*a330*/  ISETP.GT.AND P3, PT, R27.reuse, 0x28, PT ;  /* 0x000000281b00780c */ /* 0x040fe40003f64270 */
[----:B------:R-:W-:Y:S02]  /*a340*/  FMNMX.FTZ R29, R64, R29, !PT ;  /* 0x0000001d401d7209 */ /* 0x000fe40007810000 */
[----:B------:R-:W-:Y:S01]  /*a350*/  FSEL R70, R70, -INF , P3 ;  /* 0xff80000046467808 */ /* 0x000fe20001800000 */
[----:B------:R1:W-:Y:S01]  /*a360*/  MUFU.TANH R102, R68 ;  /* 0x0000004400667308 */ /* 0x0003e20000002400 */
[----:B------:R-:W-:-:S04]  /*a370*/  ISETP.GT.AND P3, PT, R27, 0x30, PT ;  /* 0x000000301b00780c */ /* 0x000fc80003f64270 */
[----:B---3--:R-:W-:Y:S02]  /*a380*/  FSEL R90, R35, -INF , P3 ;  /* 0xff800000235a7808 */ /* 0x008fe40001800000 */
[----:B------:R-:W-:Y:S01]  /*a390*/  ISETP.GT.AND P3, PT, R27, 0x38, PT ;  /* 0x000000381b00780c */ /* 0x000fe20003f64270 */
[----:B------:R-:W3:Y:S01]  /*a3a0*/  MUFU.TANH R53, R53 ;  /* 0x0000003500357308 */ /* 0x000ee20000002400 */
[----:B-1----:R-:W-:Y:S01]  /*a3b0*/  FSEL R68, R3, -INF , P2 ;  /* 0xff80000003447808 */ /* 0x002fe20001000000 */
[----:B------:R-:W-:Y:S01]  /*a3c0*/  FFMA.FTZ R3, R78, R15, -R33 ;  /* 0x0000000f4e037223 */ /* 0x000fe20000010821 */
        /* <DEDUP_REMOVED lines=8> */
[----:B------:R-:W1:Y:S01]  /*a450*/  MUFU.TANH R61, R61 ;  /* 0x0000003d003d7308 */ /* 0x000e620000002400 */
[----:B------:R-:W-:Y:S02]  /*a460*/  FMNMX.FTZ R29, R90, R29, !PT ;  /* 0x0000001d5a1d7209 */ /* 0x000fe40007810000 */
[----:B------:R-:W-:Y:S02]  /*a470*/  ISETP.GT.AND P2, PT, R27, 0x39, PT ;  /* 0x000000391b00780c */ /* 0x000fe40003f44270 */
[----:B------:R-:W-:-:S02]  /*a480*/  FSEL R92, R37, -INF , P3 ;  /* 0xff800000255c7808 */ /* 0x000fc40001800000 */
[----:B------:R-:W-:Y:S01]  /*a490*/  FMNMX.FTZ R29, R86, R29, !PT ;  /* 0x0000001d561d7209 */ /* 0x000fe20007810000 */
[----:B------:R-:W2:Y:S01]  /*a4a0*/  MUFU.TANH R65, R65 ;  /* 0x0000004100417308 */ /* 0x000ea20000002400 */
[----:B------:R-:W-:Y:S02]  /*a4b0*/  ISETP.GT.AND P3, PT, R27, 0x40, PT ;  /* 0x000000401b00780c */ /* 0x000fe40003f64270 */
[----:B---3--:R-:W-:Y:S02]  /*a4c0*/  FSEL R84, R53, -INF , P2 ;  /* 0xff80000035547808 */ /* 0x008fe40001000000 */
[----:B------:R-:W-:Y:S02]  /*a4d0*/  FMNMX.FTZ R29, R92, R29, !PT ;  /* 0x0000001d5c1d7209 */ /* 0x000fe40007810000 */
[----:B------:R-:W-:Y:S01]  /*a4e0*/  ISETP.GT.AND P2, PT, R27, 0x41, PT ;  /* 0x000000411b00780c */ /* 0x000fe20003f44270 */
[----:B------:R-:W3:Y:S01]  /*a4f0*/  MUFU.TANH R69, R69 ;  /* 0x0000004500457308 */ /* 0x000ee20000002400 */
[----:B------:R-:W-:-:S02]  /*a500*/  FSEL R94, R39, -INF , P3 ;  /* 0xff800000275e7808 */ /* 0x000fc40001800000 */
[----:B------:R-:W-:Y:S02]  /*a510*/  FMNMX.FTZ R29, R84, R29, !PT ;  /* 0x0000001d541d7209 */ /* 0x000fe40007810000 */
[----:B------:R-:W-:Y:S02]  /*a520*/  ISETP.GT.AND P3, PT, R27, 0x48, PT ;  /* 0x000000481b00780c */ /* 0x000fe40003f64270 */
[----:B0-----:R-:W-:Y:S01]  /*a530*/  FSEL R82, R57, -INF , P2 ;  /* 0xff80000039527808 */ /* 0x001fe20001000000 */
[----:B------:R0:W-:Y:S01]  /*a540*/  MUFU.EX2 R104, R3 ;  /* 0x0000000300687308 */ /* 0x0001e20000000800 */
[----:B------:R-:W-:Y:S02]  /*a550*/  FMNMX.FTZ R29, R94, R29, !PT ;  /* 0x0000001d5e1d7209 */ /* 0x000fe40007810000 */
[----:B------:R-:W-:Y:S02]  /*a560*/  ISETP.GT.AND P2, PT, R27, 0x49, PT ;  /* 0x000000491b00780c */ /* 0x000fe40003f44270 */
[----:B------:R-:W-:-:S02]  /*a570*/  FSEL R96, R96, -INF , P3 ;  /* 0xff80000060607808 */ /* 0x000fc40001800000 */
[----:B------:R-:W-:Y:S01]  /*a580*/  FMNMX.FTZ R29, R82, R29, !PT ;  /* 0x0000001d521d7209 */ /* 0x000fe20007810000 */
[----:B------:R-:W-:Y:S01]  /*a590*/  MUFU.EX2 R153, R153 ;  /* 0x0000009900997308 */ /* 0x000fe20000000800 */
[----:B------:R-:W-:Y:S02]  /*a5a0*/  ISETP.GT.AND P3, PT, R27, 0x50, PT ;  /* 0x000000501b00780c */ /* 0x000fe40003f64270 */
[----:B-1----:R-:W-:Y:S02]  /*a5b0*/  FSEL R98, R61, -INF , P2 ;  /* 0xff8000003d627808 */ /* 0x002fe40001000000 */
[----:B------:R-:W-:Y:S02]  /*a5c0*/  FMNMX.FTZ R29, R96, R29, !PT ;  /* 0x0000001d601d7209 */ /* 0x000fe40007810000 */
[----:B------:R-:W-:Y:S01]  /*a5d0*/  ISETP.GT.AND P2, PT, R27, 0x51, PT ;  /* 0x000000511b00780c */ /* 0x000fe20003f44270 */
[----:B------:R-:W1:Y:S01]  /*a5e0*/  MUFU.EX2 R0, R31 ;  /* 0x0000001f00007308 */ /* 0x000e620000000800 */
[----:B------:R-:W-:-:S02]  /*a5f0*/  FSEL R100, R100, -INF , P3 ;  /* 0xff80000064647808 */ /* 0x000fc40001800000 */
[----:B------:R-:W-:Y:S02]  /*a600*/  FMNMX.FTZ R29, R98, R29, !PT ;  /* 0x0000001d621d7209 */ /* 0x000fe40007810000 */
[----:B------:R-:W-:Y:S02]  /*a610*/  ISETP.GT.AND P3, PT, R27, 0x58, PT ;  /* 0x000000581b00780c */ /* 0x000fe40003f64270 */
[----:B--2---:R-:W-:Y:S01]  /*a620*/  FSEL R80, R65, -INF , P2 ;  /* 0xff80000041507808 */ /* 0x004fe20001000000 */
[----:B------:R-:W-:Y:S01]  /*a630*/  MUFU.EX2 R155, R155 ;  /* 0x0000009b009b7308 */ /* 0x000fe20000000800 */
[----:B------:R-:W-:Y:S02]  /*a640*/  FMNMX.FTZ R29, R100, R29, !PT ;  /* 0x0000001d641d7209 */ /* 0x000fe40007810000 */
[----:B------:R-:W-:Y:S02]  /*a650*/  ISETP.GT.AND P2, PT, R27, 0x59, PT ;  /* 0x000000591b00780c */ /* 0x000fe40003f44270 */
[----:B------:R-:W-:-:S02]  /*a660*/  FSEL R102, R102, -INF , P3 ;  /* 0xff80000066667808 */ /* 0x000fc40001800000 */
[----:B------:R-:W-:Y:S01]  /*a670*/  FMNMX.FTZ R29, R80, R29, !PT ;  /* 0x0000001d501d7209 */ /* 0x000fe20007810000 */
[----:B------:R-:W-:Y:S01]  /*a680*/  MUFU.EX2 R12, R12 ;  /* 0x0000000c000c7308 */ /* 0x000fe20000000800 */
[----:B---3--:R-:W-:Y:S02]  /*a690*/  FSEL R78, R69, -INF , P2 ;  /* 0xff800000454e7808 */ /* 0x008fe40001000000 */
[----:B------:R-:W-:-:S04]  /*a6a0*/  FMNMX.FTZ R29, R102, R29, !PT ;  /* 0x0000001d661d7209 */ /* 0x000fc80007810000 */
[----:B------:R-:W-:Y:S01]  /*a6b0*/  FMNMX.FTZ R29, R78, R29, !PT ;  /* 0x0000001d4e1d7209 */ /* 0x000fe20007810000 */
[----:B------:R-:W-:Y:S04]  /*a6c0*/  MUFU.EX2 R157, R157 ;  /* 0x0000009d009d7308 */ /* 0x000fe80000000800 */
[----:B------:R-:W0:Y:S04]  /*a6d0*/  SHFL.BFLY PT, R14, R29, 0x2, 0x1f ;  /* 0x0c401f001d0e7f89 */ /* 0x000e2800000e0000 */
        /* <DEDUP_REMOVED lines=9> */
[----:B0-----:R-:W-:-:S04]  /*a770*/  FMNMX.FTZ R14, R3, R14, !PT ;  /* 0x0000000e030e7209 */ /* 0x001fc80007810000 */
[C---:B------:R-:W-:Y:S01]  /*a780*/  FSETP.NEU.FTZ.AND P2, PT, R14.reuse, -INF , PT ;  /* 0xff8000000e00780b */ /* 0x040fe20003f5d000 */
[----:B------:R-:W-:Y:S02]  /*a790*/  FMUL.FTZ R3, R14, R15 ;  /* 0x0000000f0e037220 */ /* 0x000fe40000410000 */
[----:B------:R-:W-:Y:S03]  /*a7a0*/  MUFU.EX2 R58, R58 ;  /* 0x0000003a003a7308 */ /* 0x000fe60000000800 */
[----:B------:R-:W-:-:S05]  /*a7b0*/  FSEL R25, R3, RZ, P2 ;  /* 0x000000ff03197208 */ /* 0x000fca0001000000 */
[-CC-:B------:R-:W-:Y:S01]  /*a7c0*/  FFMA.FTZ R72, R72, R15.reuse, -R25.reuse ;  /* 0x0000000f48487223 */ /* 0x180fe20000010819 */
[-CC-:B------:R-:W-:Y:S01]  /*a7d0*/  FFMA.FTZ R74, R74, R15.reuse, -R25.reuse ;  /* 0x0000000f4a4a7223 */ /* 0x180fe20000010819 */
[-CC-:B------:R-:W-:Y:S01]  /*a7e0*/  FFMA.FTZ R44, R44, R15.reuse, -R25.reuse ;  /* 0x0000000f2c2c7223 */ /* 0x180fe20000010819 */
[-CC-:B------:R-:W-:Y:S01]  /*a7f0*/  FFMA.FTZ R28, R28, R15.reuse, -R25.reuse ;  /* 0x0000000f1c1c7223 */ /* 0x180fe20000010819 */
[-CC-:B------:R-:W-:Y:S01]  /*a800*/  FFMA.FTZ R48, R48, R15.reuse, -R25.reuse ;  /* 0x0000000f30307223 */ /* 0x180fe20000010819 */
        /* <DEDUP_REMOVED lines=21> */
[----:B------:R-:W-:-:S03]  /*a960*/  FFMA.FTZ R78, R78, R15, -R25 ;  /* 0x0000000f4e4e7223 */ /* 0x000fc60000010819 */
[----:B------:R-:W2:Y:S01]  /*a970*/  MUFU.EX2 R44, R44 ;  /* 0x0000002c002c7308 */ /* 0x000ea20000000800 */
[----:B-1----:R-:W-:Y:S01]  /*a980*/  FADD.FTZ R28, R153, R0 ;  /* 0x00000000991c7221 */ /* 0x002fe20000010000 */
[----:B------:R-:W-:Y:S02]  /*a990*/  F2FP.BF16.F32.PACK_AB R153, R0, R153 ;  /* 0x000000990099723e */ /* 0x000fe400000010ff */
[----:B0-----:R-:W-:Y:S01]  /*a9a0*/  F2FP.BF16.F32.PACK_AB R152, R27, R72 ;  /* 0x000000481b98723e */ /* 0x001fe200000010ff */
[----:B------:R-:W-:Y:S01]  /*a9b0*/  FADD.FTZ R3, R155, R28 ;  /* 0x0000001c9b037221 */ /* 0x000fe20000010000 */
[C---:B------:R-:W-:Y:S02]  /*a9c0*/  F2FP.BF16.F32.PACK_AB R155, R12.reuse, R155 ;  /* 0x0000009b0c9b723e */ /* 0x040fe400000010ff */
[----:B------:R-:W0:Y:S01]  /*a9d0*/  MUFU.EX2 R48, R48 ;  /* 0x0000003000307308 */ /* 0x000e220000000800 */
[----:B------:R-:W-:Y:S01]  /*a9e0*/  FADD.FTZ R28, R12, R3 ;  /* 0x000000030c1c7221 */ /* 0x000fe20000010000 */
[----:B------:R-:W-:-:S03]  /*a9f0*/  FADD.FTZ R3, R72, R27 ;  /* 0x0000001b48037221 */ /* 0x000fc60000010000 */
[----:B------:R-:W-:Y:S01]  /*aa00*/  FADD.FTZ R41, R157, R28 ;  /* 0x0000001c9d297221 */ /* 0x000fe20000010000 */
[C---:B------:R-:W-:Y:S02]  /*aa10*/  F2FP.BF16.F32.PACK_AB R157, R24.reuse, R157 ;  /* 0x0000009d189d723e */ /* 0x040fe400000010ff */
[----:B------:R-:W1:Y:S01]  /*aa20*/  MUFU.EX2 R31, R52 ;  /* 0x00000034001f7308 */ /* 0x000e620000000800 */
[----:B------:R-:W-:Y:S01]  /*aa30*/  FADD.FTZ R30, R24, R41 ;  /* 0x00000029181e7221 */ /* 0x000fe20000010000 */
[----:B--2---:R-:W-:Y:S01]  /*aa40*/  FADD.FTZ R28, R44, R3 ;  /* 0x000000032c1c7221 */ /* 0x004fe20000010000 */
[----:B------:R-:W-:Y:S02]  /*aa50*/  F2FP.BF16.F32.PACK_AB R154, R29, R44 ;  /* 0x0000002c1d9a723e */ /* 0x000fe400000010ff */
[----:B------:R-:W-:Y:S01]  /*aa60*/  FADD.FTZ R3, R159, R30 ;  /* 0x0000001e9f037221 */ /* 0x000fe20000010000 */
[----:B------:R-:W-:Y:S01]  /*aa70*/  FADD.FTZ R43, R29, R28 ;  /* 0x0000001c1d2b7221 */ /* 0x000fe20000010000 */
[C---:B------:R-:W-:Y:S01]  /*aa80*/  F2FP.BF16.F32.PACK_AB R159, R26.reuse, R159 ;  /* 0x0000009f1a9f723e */ /* 0x040fe200000010ff */
[----:B------:R-:W2:Y:S01]  /*aa90*/  MUFU.EX2 R56, R56 ;  /* 0x0000003800387308 */ /* 0x000ea20000000800 */
[----:B------:R-:W-:Y:S01]  /*aaa0*/  FADD.FTZ R30, R26, R3 ;  /* 0x000000031a1e7221 */ /* 0x000fe20000010000 */
[----:B0-----:R-:W-:Y:S01]  /*aab0*/  FADD.FTZ R28, R48, R43 ;  /* 0x0000002b301c7221 */ /* 0x001fe20000010000 */
[----:B------:R-:W-:-:S02]  /*aac0*/  @!P1 VIADD R3, R20, 0x22840 ;  /* 0x0002284014039836 */ /* 0x000fc40000000000 */
[----:B------:R-:W-:Y:S01]  /*aad0*/  FADD.FTZ R45, R161, R30 ;  /* 0x0000001ea12d7221 */ /* 0x000fe20000010000 */
[C---:B------:R-:W-:Y:S02]  /*aae0*/  F2FP.BF16.F32.PACK_AB R161, R104.reuse, R161 ;  /* 0x000000a168a1723e */ /* 0x040fe400000010ff */
[----:B------:R-:W0:Y:S01]  /*aaf0*/  MUFU.EX2 R33, R60 ;  /* 0x0000003c00217308 */ /* 0x000e220000000800 */
[C---:B-1----:R-:W-:Y:S01]  /*ab00*/  FADD.FTZ R43, R31.reuse, R28 ;  /* 0x0000001c1f2b7221 */ /* 0x042fe20000010000 */
[----:B------:R-:W-:Y:S01]  /*ab10*/  FADD.FTZ R45, R104, R45 ;  /* 0x0000002d682d7221 */ /* 0x000fe20000010000 */
[----:B------:R-:W-:Y:S01]  /*ab20*/  @!P1 PRMT R3, RZ, 0x654, R3 ;  /* 0x00000654ff039816 */ /* 0x000fe20000000003 */
[----:B------:R1:W-:Y:S06]  /*ab30*/  BAR.ARV R177, 0x100 ;  /* 0x000400b10000751d */ /* 0x0003ec0000002000 */
[----:B------:R-:W3:Y:S01]  /*ab40*/  MUFU.EX2 R64, R64 ;  /* 0x0000004000407308 */ /* 0x000ee20000000800 */
[----:B--2---:R-:W-:Y:S01]  /*ab50*/  FADD.FTZ R28, R56, R43 ;  /* 0x0000002b381c7221 */ /* 0x004fe20000010000 */
[----:B------:R-:W-:Y:S01]  /*ab60*/  FADD.FTZ R30, R50, R45 ;  /* 0x0000002d321e7221 */ /* 0x000fe20000010000 */
[----:B------:R2:W-:Y:S01]  /*ab70*/  @!P1 SYNCS.ARRIVE.TRANS64.RED.A1T0 RZ, [R3+URZ], RZ ;  /* 0x000000ff03ff99a7 */ /* 0x0005e2000810043f */
[----:B------:R-:W-:-:S02]  /*ab80*/  F2FP.BF16.F32.PACK_AB R156, R31, R48 ;  /* 0x000000301f9c723e */ /* 0x000fc400000010ff */
[----:B------:R-:W-:Y:S01]  /*ab90*/  FADD.FTZ R47, R163, R30 ;  /* 0x0000001ea32f7221 */ /* 0x000fe20000010000 */
[----:B0-----:R-:W-:Y:S01]  /*aba0*/  FADD.FTZ R45, R33, R28 ;  /* 0x0000001c212d7221 */ /* 0x001fe20000010000 */
[----:B------:R-:W2:Y:S01]  /*abb0*/  MUFU.EX2 R35, R68 ;  /* 0x0000004400237308 */ /* 0x000ea20000000800 */
[----:B------:R-:W-:Y:S01]  /*abc0*/  F2FP.BF16.F32.PACK_AB R163, R163, R50 ;  /* 0x00000032a3a3723e */ /* 0x000fe200000010ff */
[----:B------:R-:W-:Y:S01]  /*abd0*/  FADD.FTZ R30, R58, R47 ;  /* 0x0000002f3a1e7221 */ /* 0x000fe20000010000 */
[----:B------:R-:W-:-:S05]  /*abe0*/  F2FP.BF16.F32.PACK_AB R158, R33, R56 ;  /* 0x00000038219e723e */ /* 0x000fca00000010ff */
[----:B------:R-:W0:Y:S01]  /*abf0*/  MUFU.EX2 R165, R76 ;  /* 0x0000004c00a57308 */ /* 0x000e220000000800 */
[----:B---3--:R-:W-:-:S07]  /*ac00*/  FADD.FTZ R28, R64, R45 ;  /* 0x0000002d401c7221 */ /* 0x008fce0000010000 */
[----:B------:R-:W3:Y:S01]  /*ac10*/  MUFU.EX2 R70, R70 ;  /* 0x0000004600467308 */ /* 0x000ee20000000800 */
[C---:B--2---:R-:W-:Y:S01]  /*ac20*/  FADD.FTZ R3, R35.reuse, R28 ;  /* 0x0000001c23037221 */ /* 0x044fe20000010000 */
[----:B------:R-:W-:-:S06]  /*ac30*/  F2FP.BF16.F32.PACK_AB R160, R35, R64 ;  /* 0x0000004023a0723e */ /* 0x000fcc00000010ff */
        /* <DEDUP_REMOVED lines=48> */
[----:B---3--:R-:W-:Y:S01]  /*af40*/  FADD.FTZ R47, R3, R0 ;  /* 0x00000000032f7221 */ /* 0x008fe20000010000 */
[----:B------:R-:W-:Y:S01]  /*af50*/  FADD.FTZ R0, R175, R12 ;  /* 0x0000000caf007221 */ /* 0x000fe20000010000 */
[----:B------:R-:W-:Y:S02]  /*af60*/  F2FP.BF16.F32.PACK_AB R170, R3, R96 ;  /* 0x0000006003aa723e */ /* 0x000fe400000010ff */
[----:B------:R-:W-:-:S03]  /*af70*/  F2FP.BF16.F32.PACK_AB R175, R175, R36 ;  /* 0x00000024afaf723e */ /* 0x000fc600000010ff */
[----:B------:R-:W3:Y:S01]  /*af80*/  MUFU.EX2 R102, R102 ;  /* 0x0000006600667308 */ /* 0x000ee20000000800 */
[----:B--2---:R-:W-:-:S07]  /*af90*/  FADD.FTZ R12, R100, R47 ;  /* 0x0000002f640c7221 */ /* 0x004fce0000010000 */
[----:B------:R-:W2:Y:S01]  /*afa0*/  MUFU.EX2 R45, R78 ;  /* 0x0000004e002d7308 */ /* 0x000ea20000000800 */
[C---:B0-----:R-:W-:Y:S01]  /*afb0*/  FADD.FTZ R27, R25.reuse, R12 ;  /* 0x0000000c191b7221 */ /* 0x041fe20000010000 */
[----:B------:R-:W-:-:S03]  /*afc0*/  F2FP.BF16.F32.PACK_AB R172, R25, R100 ;  /* 0x0000006419ac723e */ /* 0x000fc600000010ff */
[----:B---3--:R-:W-:-:S04]  /*afd0*/  FADD.FTZ R12, R102, R27 ;  /* 0x0000001b660c7221 */ /* 0x008fc80000010000 */
[C---:B--2---:R-:W-:Y:S01]  /*afe0*/  FADD.FTZ R3, R45.reuse, R12 ;  /* 0x0000000c2d037221 */ /* 0x044fe20000010000 */
[----:B------:R-:W-:Y:S01]  /*aff0*/  F2FP.BF16.F32.PACK_AB R174, R45, R102 ;  /* 0x000000662dae723e */ /* 0x000fe200000010ff */
[----:B-1----:R-:W-:Y:S06]  /*b000*/  @!P0 BRA `(.L_x_4945) ;  /* 0x0000000000048947 */ /* 0x002fec0003800000 */
[----:B------:R-:W-:Y:S01]  /*b010*/  BPT.TRAP 0x1 ;  /* 0x000000040000795c */ /* 0x000fe20000300000 */
.L_x_4945:
[----:B------:R0:W1:Y:S01]  /*b020*/  SYNCS.PHASECHK.TRANS64.TRYWAIT P2, [R20+URZ+0x22850], R73 ;  /* 0x02285049140075a7 */ /* 0x000062000804017f */
[----:B------:R-:W-:Y:S05]  /*b030*/  @!P0 BRA `(.L_x_4946) ;  /* 0x0000000000048947 */ /* 0x000fea0003800000 */
[----:B------:R-:W-:Y:S01]  /*b040*/  BPT.TRAP 0x1 ;  /* 0x000000040000795c */ /* 0x000fe20000300000 */
.L_x_4946:
[----:B------:R-:W-:Y:S04]  /*b050*/  BSSY B0, `(.L_x_4947) ;  /* 0x0000004000007945 */ /* 0x000fe80003800000 */
[----:B-1----:R-:W-:Y:S05]  /*b060*/  @P2 BRA `(.L_x_4948) ;  /* 0x0000000000082947 */ /* 0x002fea0003800000 */
[----:B------:R-:W1:Y:S02]  /*b070*/  SYNCS.PHASECHK.TRANS64.TRYWAIT P2, [R20+URZ+0x22850], R73 ;  /* 0x02285049140075a7 */ /* 0x000e64000804017f */
[----:B-1----:R-:W-:Y:S05]  /*b080*/  @!P2 BRA `(.L_x_4949) ;  /* 0x00000114008ca947 */ /* 0x002fea0003800000 */
.L_x_4948:
[----:B------:R-:W-:Y:S05]  /*b090*/  BSYNC B0 ;  /* 0x0000000000007941 */ /* 0x000fea0003800000 */
.L_x_4947:
[----:B------:R-:W-:Y:S05]  /*b0a0*/  WARPSYNC.ALL ;  /* 0x0000000000007948 */ /* 0x000fea0003800000 */
[----:B------:R-:W-:Y:S01]  /*b0b0*/  VIADD R12, R18, 0x400 ;  /* 0x00000400120c7836 */ /* 0x000fe20000000000 */
[----:B------:R2:W-:Y:S01]  /*b0c0*/  BAR.SYNC.DEFER_BLOCKING R21, 0x100 ;  /* 0x000400150000751d */ /* 0x0005e20000010000 */
[----:B------:R-:W-:Y:S02]  /*b0d0*/  IMAD.MOV.U32 R179, RZ, RZ, 0x40000040 ;  /* 0x40000040ffb37424 */ /* 0x000fe400078e00ff */
[----:B01----:R-:W-:Y:S01]  /*b0e0*/  @!P1 VIADD R20, R20, 0x22860 ;  /* 0x0002286014149836 */ /* 0x003fe20000000000 */
[----:B------:R-:W-:-:S02]  /*b0f0*/  SHF.R.U32.HI R12, RZ, 0x4, R12 ;  /* 0x00000004ff0c7819 */ /* 0x000fc4000001160c */
[----:B------:R-:W-:Y:S01]  /*b100*/  R2UR UR7, R179 ;  /* 0x00000000b30772ca */ /* 0x000fe200000e0000 */
[----:B------:R-:W-:Y:S01]  /*b110*/  IMAD.MOV.U32 R179, RZ, RZ, 0x40000040 ;  /* 0x40000040ffb37424 */ /* 0x000fe200078e00ff */
[----:B------:R-:W-:Y:S01]  /*b120*/  LOP3.LUT R12, R12, 0x3fff, RZ, 0xc0, !PT ;  /* 0x00003fff0c0c7812 */ /* 0x000fe200078ec0ff */
[----:B------:R-:W0:Y:S01]  /*b130*/  LDC R181, c[0x0][0x448] ;  /* 0x00011200ffb57b82 */ /* 0x000e220000000800 */
[----:B------:R-:W-:Y:S01]  /*b140*/  @!P1 PRMT R20, RZ, 0x654, R20 ;  /* 0x00000654ff149816 */ /* 0x000fe20000000014 */
[----:B------:R-:W-:Y:S01]  /*b150*/  ULDC UR44, c[0x0][0x9d8] ;  /* 0x00027600002c7ab9 */ /* 0x000fe20000000800 */
[----:B------:R-:W-:Y:S01]  /*b160*/  LOP3.LUT R12, R12, 0x3000000, RZ, 0xfc, !PT ;  /* 0x030000000c0c7812 */ /* 0x000fe200078efcff */
[----:B------:R-:W-:Y:S01]  /*b170*/  ULDC UR45, c[0x0][0x9d8] ;  /* 0x00027600002d7ab9 */ /* 0x000fe20000000800 */
[----:B------:R-:W-:Y:S01]  /*b180*/  ULDC UR42, c[0x0][0x988] ;  /* 0x00026200002a7ab9 */ /* 0x000fe20000000800 */
[----:B------:R-:W-:Y:S02]  /*b190*/  ULDC UR43, c[0x0][0x988] ;  /* 0x00026200002b7ab9 */ /* 0x000fe40000000800 */
[----:B------:R-:W-:-:S05]  /*b1a0*/  IMAD R178, R19, 0xc00, R12 ;  /* 0x00000c0013b27824 */ /* 0x000fca00078e020c */
[----:B------:R-:W-:Y:S01]  /*b1b0*/  R2UR UR6, R178 ;  /* 0x00000000b20672ca */ /* 0x000fe200000e0000 */
[----:B------:R-:W-:Y:S01]  /*b1c0*/  WARPGROUP.ARRIVE ;  /* 0x00000000000079c5 */ /* 0x000fe20000000000 */
[----:B0-----:R-:W-:-:S11]  /*b1d0*/  ISETP.NE.AND P2, PT, R181, 0x1, PT ;  /* 0x00000001b500780c */ /* 0x001fd60003f45270 */
[----:B------:R-:W-:Y:S02]  /*b1e0*/  HGMMA.64x256x16.F32.BF16 R24, R152, gdesc[UR4].tnspB, RZ, !UPT, gsb0 ;  /* 0x43e0000498187df0 */ /* 0x000fe4000c0018ff */
[----:B--2---:R-:W0:Y:S02]  /*b1f0*/  @P2 LDC R21, c[0x0][0x44c] ;  /* 0x00011300ff152b82 */ /* 0x004e240000000800 */
[----:B0-----:R-:W-:Y:S01]  /*b200*/  @P2 IMAD.HI.U32 R21, R206, R21, RZ ;  /* 0x00000015ce152227 */ /* 0x001fe200078e00ff */
[----:B------:R-:W-:-:S03]  /*b210*/  WARPGROUP.DEPBAR.LE gsb0, 0x0 ;  /* 0x00008000000079c5 */ /* 0x000fc60000010000 */
[----:B------:R-:W-:Y:S01]  /*b220*/  VIADD R152, R178, 0x80 ;  /* 0x00000080b2987836 */ /* 0x000fe20000000000 */
[----:B------:R-:W-:Y:S01]  /*b230*/  WARPGROUP.ARRIVE ;  /* 0x00000000000079c5 */ /* 0x000fe20000000000 */
[----:B------:R-:W-:Y:S01]  /*b240*/  IMAD.MOV.U32 R153, RZ, RZ, 0x40000040 ;  /* 0x40000040ff997424 */ /* 0x000fe200078e00ff */
[----:B------:R-:W0:Y:S02]  /*b250*/  @P2 LDC R154, c[0x0][0x450] ;  /* 0x00011400ff9a2b82 */ /* 0x000e240000000800 */
[----:B------:R-:W-:Y:S01]  /*b260*/  R2UR UR6, R152 ;  /* 0x00000000980672ca */ /* 0x000fe200000e0000 */
[----:B------:R-:W-:Y:S01]  /*b270*/  VIADD R152, R178, 0x100 ;  /* 0x00000100b2987836 */ /* 0x000fe20000000000 */
[----:B------:R-:W-:Y:S01]  /*b280*/  R2UR UR7, R153 ;  /* 0x00000000990772ca */ /* 0x000fe200000e0000 */
[----:B------:R-:W-:-:S12]  /*b290*/  IMAD.MOV.U32 R153, RZ, RZ, 0x40000040 ;  /* 0x40000040ff997424 */ /* 0x000fd800078e00ff */
        /* <DEDUP_REMOVED lines=18> */
[----:B------:R-:W-:Y:S01]  /*b3c0*/  R2UR UR6, R152 ;  /* 0x00000000980672ca */ /* 0x000fe200000e0000 */
[----:B------:R-:W-:Y:S01]  /*b3d0*/  IMAD.MOV.U32 R152, RZ, RZ, R206 ;  /* 0x000000ffff987224 */ /* 0x000fe200078e00ce */
[----:B------:R-:W-:Y:S02]  /*b3e0*/  R2UR UR7, R153 ;  /* 0x00000000990772ca */ /* 0x000fe400000e0000 */
[----:B0-----:R-:W-:-:S04]  /*b3f0*/  @P2 SHF.R.U32.HI R152, RZ, R154, R21 ;  /* 0x0000009aff982219 */ /* 0x001fc80000011615 */
[----:B------:R-:W-:-:S05]  /*b400*/  IADD3 R21, R152, R209, -R207 ;  /* 0x000000d198157210 */ /* 0x000fca0007ffe8cf */
[----:B------:R-:W-:-:S05]  /*b410*/  IMAD.HI R21, R21, 0x2aaaaaab, RZ ;  /* 0x2aaaaaab15157827 */ /* 0x000fca00078e02ff */
[----:B------:R-:W-:Y:S01]  /*b420*/  SHF.R.U32.HI R152, RZ, 0x1f, R21 ;  /* 0x0000001fff987819 */ /* 0x000fe20000011615 */
[----:B------:R-:W-:Y:S02]  /*b430*/  WARPGROUP.DEPBAR.LE gsb0, 0x0 ;  /* 0x00008000000079c5 */ /* 0x000fe40000010000 */
[----:B------:R-:W-:-:S06]  /*b440*/  WARPGROUP.ARRIVE ;  /* 0x00000000000079c5 */ /* 0x000fcc0000000000 */
        /* <DEDUP_REMOVED lines=9> */
[----:B0-----:R-:W-:Y:S01]  /*b4e0*/  LEA.HI.SX32 R20, R21, R152, 0x1c ;  /* 0x0000009815147211 */ /* 0x001fe200078fe2ff */
[----:B------:R-:W-:-:S03]  /*b4f0*/  VIADD R21, R180, 0xfffffffe ;  /* 0xfffffffeb4157836 */ /* 0x000fc60000000000 */
[----:B------:R-:W-:-:S04]  /*b500*/  VIMNMX R20, RZ, R20, !PT ;  /* 0x00000014ff147248 */ /* 0x000fc80007fe0100 */
[----:B------:R-:W-:-:S13]  /*b510*/  ISETP.GE.AND P2, PT, R21, R20, PT ;  /* 0x000000141500720c */ /* 0x000fda0003f46270 */
[----:B------:R-:W-:Y:S05]  /*b520*/  @!P2 BRA `(.L_x_4950) ;  /* 0x0000002c0038a947 */ /* 0x000fea0003800000 */
[----:B------:R-:W-:Y:S02]  /*b530*/  IMAD.MOV.U32 R219, RZ, RZ, R176 ;  /* 0x000000ffffdb7224 */ /* 0x000fe400078e00b0 */
[----:B------:R-:W-:-:S07]  /*b540*/  IMAD.MOV.U32 R220, RZ, RZ, R14 ;  /* 0x000000ffffdc7224 */ /* 0x000fce00078e000e */
.L_x_4960:
        /* <DEDUP_REMOVED lines=8> */
.L_x_4951:
[----:B------:R-:W-:Y:S01]  /*b5d0*/  IMAD R211, R19, 0x8, R18 ;  /* 0x0000000813d37824 */ /* 0x000fe200078e0212 */
[----:B------:R-:W-:-:S04]  /*b5e0*/  SHF.L.U32 R212, R23, 0x1f, RZ ;  /* 0x0000001f17d47819 */ /* 0x000fc800000006ff */
[----:B------:R0:W1:Y:S01]  /*b5f0*/  SYNCS.PHASECHK.TRANS64.TRYWAIT P2, [R211+URZ+0x22830], R212 ;  /* 0x022830d4d30075a7 */ /* 0x000062000804017f */
[----:B------:R-:W-:Y:S05]  /*b600*/  @!P0 BRA `(.L_x_4952) ;  /* 0x0000000000048947 */ /* 0x000fea0003800000 */
[----:B------:R-:W-:Y:S01]  /*b610*/  BPT.TRAP 0x1 ;  /* 0x000000040000795c */ /* 0x000fe20000300000 */
.L_x_4952:
[----:B------:R-:W2:Y:S02]  /*b620*/  LDC R14, c[0x0][0x448] ;  /* 0x00011200ff0e7b82 */ /* 0x000ea40000000800 */
[----:B--2---:R-:W-:Y:S01]  /*b630*/  ISETP.NE.AND P3, PT, R14, 0x1, PT ;  /* 0x000000010e00780c */ /* 0x004fe20003f65270 */
[----:B------:R-:W-:-:S12]  /*b640*/  IMAD.IADD R14, R214, 0x1, R206 ;  /* 0x00000001d60e7824 */ /* 0x000fd800078e02ce */
[----:B------:R-:W2:Y:S08]  /*b650*/  @P3 LDC R15, c[0x0][0x44c] ;  /* 0x00011300ff0f3b82 */ /* 0x000eb00000000800 */
[----:B------:R-:W3:Y:S01]  /*b660*/  @P3 LDC R152, c[0x0][0x450] ;  /* 0x00011400ff983b82 */ /* 0x000ee20000000800 */
[----:B--2---:R-:W-:-:S05]  /*b670*/  @P3 IMAD.HI.U32 R15, R14, R15, RZ ;  /* 0x0000000f0e0f3227 */ /* 0x004fca00078e00ff */
[----:B---3--:R-:W-:Y:S01]  /*b680*/  @P3 SHF.R.U32.HI R14, RZ, R152, R15 ;  /* 0x00000098ff0e3219 */ /* 0x008fe2000001160f */
[----:B-1----:R-:W-:Y:S06]  /*b690*/  @P2 BRA `(.L_x_4953) ;  /* 0x0000000000082947 */ /* 0x002fec0003800000 */
[----:B------:R-:W1:Y:S02]  /*b6a0*/  SYNCS.PHASECHK.TRANS64.TRYWAIT P2, [R211+URZ+0x22830], R212 ;  /* 0x022830d4d30075a7 */ /* 0x000e64000804017f */
[----:B-1----:R-:W-:Y:S05]  /*b6b0*/  @!P2 BRA `(.L_x_4954) ;  /* 0x000001100014a947 */ /* 0x002fea0003800000 */
.L_x_4953:
[----:B------:R-:W-:Y:S05]  /*b6c0*/  WARPSYNC.ALL ;  /* 0x0000000000007948 */ /* 0x000fea0003800000 */
[----:B------:R-:W2:Y:S04]  /*b6d0*/  SHFL.IDX PT, R158, R14, RZ, 0x1c1f ;  /* 0x001c1fff0e9e7589 */ /* 0x000ea800000e0000 */
[----:B------:R2:W3:Y:S01]  /*b6e0*/  SHFL.IDX PT, R160, R14, 0x1, 0x1c1f ;  /* 0x003c1f000ea07f89 */ /* 0x0004e200000e0000 */
[----:B------:R-:W-:-:S03]  /*b6f0*/  IMAD.MOV.U32 R152, RZ, RZ, -0x60 ;  /* 0xffffffa0ff987424 */ /* 0x000fc600078e00ff */
[----:B------:R-:W4:Y:S01]  /*b700*/  LDL.LU R15, [R1+0x8] ;  /* 0x00000800010f7983 */ /* 0x000f220000300800 */
[----:B------:R-:W-:Y:S01]  /*b710*/  IMAD R152, R21, R152, 0x1 ;  /* 0x0000000115987424 */ /* 0x000fe200078e0298 */
[----:B------:R-:W-:Y:S01]  /*b720*/  R2UR UR4, R4 ;  /* 0x00000000040472ca */ /* 0x000fe200000e0000 */
[----:B------:R-:W-:Y:S01]  /*b730*/  IMAD R156, R19, 0x300, R13 ;  /* 0x00000300139c7824 */ /* 0x000fe200078e020d */
[----:B------:R-:W-:Y:S01]  /*b740*/  R2UR UR5, R5 ;  /* 0x00000000050572ca */ /* 0x000fe200000e0000 */
[----:B------:R-:W-:Y:S01]  /*b750*/  IMAD R152, R215, -0x2, R152 ;  /* 0xfffffffed7987824 */ /* 0x000fe200078e0298 */
[----:B------:R-:W-:Y:S01]  /*b760*/  R2UR UR8, R10 ;  /* 0x000000000a0872ca */ /* 0x000fe200000e0000 */
[----:B------:R-:W-:Y:S01]  /*b770*/  IMAD.MOV.U32 R157, RZ, RZ, 0x40000040 ;  /* 0x40000040ff9d7424 */ /* 0x000fe200078e00ff */
[C---:B------:R-:W-:Y:S01]  /*b780*/  R2UR UR6, R156.reuse ;  /* 0x000000009c0672ca */ /* 0x040fe200000e0000 */
[C---:B------:R-:W-:Y:S01]  /*b790*/  VIADD R154, R156.reuse, 0x2 ;  /* 0x000000029c9a7836 */ /* 0x040fe20000000000 */
[----:B------:R-:W-:Y:S01]  /*b7a0*/  IADD3 R221, -R207, R152, R209 ;  /* 0x00000098cfdd7210 */ /* 0x000fe20007ffe1d1 */
[C---:B------:R-:W-:Y:S01]  /*b7b0*/  VIADD R152, R156.reuse, 0x4 ;  /* 0x000000049c987836 */ /* 0x040fe20000000000 */
[----:B------:R-:W-:Y:S01]  /*b7c0*/  R2UR UR7, R157 ;  /* 0x000000009d0772ca */ /* 0x000fe200000e0000 */
[----:B------:R-:W-:Y:S01]  /*b7d0*/  VIADD R156, R156, 0x6 ;  /* 0x000000069c9c7836 */ /* 0x000fe20000000000 */
[----:B------:R-:W-:Y:S01]  /*b7e0*/  R2UR UR10, R154 ;  /* 0x000000009a0a72ca */ /* 0x000fe200000e0000 */
[----:B------:R-:W-:Y:S01]  /*b7f0*/  IMAD.MOV.U32 R155, RZ, RZ, 0x40000040 ;  /* 0x40000040ff9b7424 */ /* 0x000fe200078e00ff */
[----:B------:R-:W-:Y:S01]  /*b800*/  R2UR UR14, R152 ;  /* 0x00000000980e72ca */ /* 0x000fe200000e0000 */
[----:B------:R-:W-:Y:S01]  /*b810*/  IMAD.MOV.U32 R153, RZ, RZ, 0x40000040 ;  /* 0x40000040ff997424 */ /* 0x000fe200078e00ff */
[----:B------:R-:W-:Y:S01]  /*b820*/  R2UR UR18, R156 ;  /* 0x000000009c1272ca */ /* 0x000fe200000e0000 */
[----:B--2---:R-:W-:Y:S01]  /*b830*/  IMAD.IADD R14, R221, 0x1, R158 ;  /* 0x00000001dd0e7824 */ /* 0x004fe200078e029e */
[----:B------:R-:W-:Y:S01]  /*b840*/  R2UR UR11, R155 ;  /* 0x000000009b0b72ca */ /* 0x000fe200000e0000 */
[----:B---3--:R-:W-:Y:S01]  /*b850*/  IMAD.IADD R221, R221, 0x1, R160 ;  /* 0x00000001dddd7824 */ /* 0x008fe200078e02a0 */
[----:B------:R-:W-:-:S02]  /*b860*/  R2UR UR15, R153 ;  /* 0x00000000990f72ca */ /* 0x000fc400000e0000 */
[----:B------:R-:W-:Y:S02]  /*b870*/  R2UR UR19, R157 ;  /* 0x000000009d1372ca */ /* 0x000fe400000e0000 */
[----:B------:R-:W-:Y:S01]  /*b880*/  WARPGROUP.ARRIVE ;  /* 0x00000000000079c5 */ /* 0x000fe20000000000 */
[----:B------:R-:W-:Y:S02]  /*b890*/  R2UR UR9, R11 ;  /* 0x000000000b0972ca */ /* 0x000fe400000e0000 */
[----:B------:R-:W-:Y:S02]  /*b8a0*/  R2UR UR12, R8 ;  /* 0x00000000080c72ca */ /* 0x000fe400000e0000 */
[----:B------:R-:W-:Y:S01]  /*b8b0*/  R2UR UR13, R9 ;  /* 0x00000000090d72ca */ /* 0x000fe200000e0000 */
[----:B------:R-:W-:Y:S01]  /*b8c0*/  HGMMA.64x96x16.F32.BF16 R152, gdesc[UR4], RZ, !UPT, gsb0 ;  /* 0x01600000049879f0 */ /* 0x000fe2000c0018ff */
[----:B------:R-:W-:Y:S02]  /*b8d0*/  R2UR UR16, R6 ;  /* 0x00000000061072ca */ /* 0x000fe400000e0000 */
[----:B------:R-:W-:-:S02]  /*b8e0*/  R2UR UR17, R7 ;  /* 0x00000000071172ca */ /* 0x000fc400000e0000 */
[C---:B------:R-:W-:Y:S02]  /*b8f0*/  ISETP.GT.AND P2, PT, R14.reuse, 0x49, PT ;  /* 0x000000490e00780c */ /* 0x040fe40003f44270 */
[C---:B------:R-:W-:Y:S02]  /*b900*/  ISETP.GT.AND P3, PT, R14.reuse, 0x50, PT ;  /* 0x000000500e00780c */ /* 0x040fe40003f64270 */
        /* <DEDUP_REMOVED lines=8> */
[----:B------:R-:W-:Y:S01]  /*b990*/  HGMMA.64x96x16.F32.BF16 R152, gdesc[UR12], R152, gsb0 ;  /* 0x016000000c9879f0 */ /* 0x000fe20008001898 */
[----:B----4-:R-:W-:-:S04]  /*b9a0*/  LOP3.LUT R15, R15, 0xffbfffff, RZ, 0xc0, !PT ;  /* 0xffbfffff0f0f7812 */ /* 0x010fc800078ec0ff */
[----:B------:R-:W-:Y:S02]  /*b9b0*/  @P1 LOP3.LUT R15, R15, 0x400000, RZ, 0xfc, !PT ;  /* 0x004000000f0f1812 */ /* 0x000fe400078efcff */
[----:B------:R-:W-:Y:S02]  /*b9c0*/  ISETP.GT.AND P1, PT, R14, 0x41, PT ;  /* 0x000000410e00780c */ /* 0x000fe40003f24270 */
[----:B------:R-:W-:-:S04]  /*b9d0*/  LOP3.LUT R15, R15, 0xffdfffff, RZ, 0xc0, !PT ;  /* 0xffdfffff0f0f7812 */ /* 0x000fc800078ec0ff */
[----:B------:R-:W-:Y:S02]  /*b9e0*/  @P0 LOP3.LUT R15, R15, 0x200000, RZ, 0xfc, !PT ;  /* 0x002000000f0f0812 */ /* 0x000fe400078efcff */
[----:B------:R-:W-:Y:S02]  /*b9f0*/  ISETP.GT.AND P0, PT, R14, 0x48, PT ;  /* 0x000000480e00780c */ /* 0x000fe40003f04270 */
[----:B------:R-:W-:-:S04]  /*ba00*/  LOP3.LUT R15, R15, 0xff7fffff, RZ, 0xc0, !PT ;  /* 0xff7fffff0f0f7812 */ /* 0x000fc800078ec0ff */
[----:B------:R-:W-:Y:S02]  /*ba10*/  @P1 LOP3.LUT R15, R15, 0x800000, RZ, 0xfc, !PT ;  /* 0x008000000f0f1812 */ /* 0x000fe400078efcff */
[----:B------:R-:W-:Y:S02]  /*ba20*/  ISETP.GT.AND P1, PT, R14, RZ, PT ;  /* 0x000000ff0e00720c */ /* 0x000fe40003f24270 */
[----:B------:R-:W-:-:S04]  /*ba30*/  LOP3.LUT R15, R15, 0xfeffffff, RZ, 0xc0, !PT ;  /* 0xfeffffff0f0f7812 */ /* 0x000fc800078ec0ff */
[----:B------:R-:W-:Y:S02]  /*ba40*/  @P0 LOP3.LUT R15, R15, 0x1000000, RZ, 0xfc, !PT ;  /* 0x010000000f0f0812 */ /* 0x000fe400078efcff */
[----:B------:R-:W-:-:S03]  /*ba50*/  ISETP.GT.AND P0, PT, R14, 0x1, PT ;  /* 0x000000010e00780c */ /* 0x000fc60003f04270 */
[----:B------:R2:W-:Y:S01]  /*ba60*/  STL [R1+0x8], R15 ;  /* 0x0000080f01007387 */ /* 0x0005e20000100800 */
        /* <DEDUP_REMOVED lines=70> */
[----:B------:R-:W-:-:S04]  /*bed0*/  FMUL.FTZ R199, R199, UR45 ;  /* 0x0000002dc7c77c20 */ /* 0x000fc80008410000 */
[----:B------:R-:W5:Y:S01]  /*bee0*/  MUFU.TANH R168, R168 ;  /* 0x000000a800a87308 */ /* 0x000f620000002400 */
[----:B---3--:R-:W-:Y:S02]  /*bef0*/  FSEL R164, R164, -INF , P1 ;  /* 0xff800000a4a47808 */ /* 0x008fe40000800000 */
[----:B------:R-:W-:-:S05]  /*bf00*/  ISETP.GT.AND P1, PT, R14, 0x20, PT ;  /* 0x000000200e00780c */ /* 0x000fca0003f24270 */
[----:B------:R-:W3:Y:S01]  /*bf10*/  MUFU.TANH R169, R169 ;  /* 0x000000a900a97308 */ /* 0x000ee20000002400 */
[----:B----4-:R-:W-:Y:S02]  /*bf20*/  FSEL R165, R165, -INF , P0 ;  /* 0xff800000a5a57808 */ /* 0x010fe40000000000 */
[----:B------:R-:W-:-:S05]  /*bf30*/  ISETP.GT.AND P0, PT, R14, 0x21, PT ;  /* 0x000000210e00780c */ /* 0x000fca0003f04270 */
[----:B------:R-:W4:Y:S01]  /*bf40*/  MUFU.TANH R172, R172 ;  /* 0x000000ac00ac7308 */ /* 0x000f220000002400 */
[----:B-----5:R-:W-:Y:S02]  /*bf50*/  FSEL R168, R168, -INF , P1 ;  /* 0xff800000a8a87808 */ /* 0x020fe40000800000 */
[----:B------:R-:W-:-:S05]  /*bf60*/  ISETP.GT.AND P1, PT, R14, 0x28, PT ;  /* 0x000000280e00780c */ /* 0x000fca0003f24270 */
        /* <DEDUP_REMOVED lines=17> */
[----:B------:R-:W-:Y:S02]  /*c080*/  ISETP.GT.AND P1, PT, R14, 0x40, PT ;  /* 0x000000400e00780c */ /* 0x000fe40003f24270 */
[----:B------:R-:W-:-:S03]  /*c090*/  FMNMX.FTZ R14, R152, R220, !PT ;  /* 0x000000dc980e7209 */ /* 0x000fc60007810000 */
[----:B------:R-:W5:Y:S01]  /*c0a0*/  MUFU.TANH R185, R185 ;  /* 0x000000b900b97308 */ /* 0x000f620000002400 */
[----:B------:R-:W-:Y:S02]  /*c0b0*/  FMNMX.FTZ R14, R153, R14, !PT ;  /* 0x0000000e990e7209 */ /* 0x000fe40007810000 */
[----:B---3--:R-:W-:Y:S02]  /*c0c0*/  FSEL R181, R181, -INF , P0 ;  /* 0xff800000b5b57808 */ /* 0x008fe40000000000 */
[----:B------:R-:W-:Y:S02]  /*c0d0*/  FMNMX.FTZ R14, R156, R14, !PT ;  /* 0x0000000e9c0e7209 */ /* 0x000fe40007810000 */
[----:B------:R-:W-:Y:S01]  /*c0e0*/  LOP3.LUT P0, RZ, R15, 0x1000000, RZ, 0xc0, !PT ;  /* 0x010000000fff7812 */ /* 0x000fe2000780c0ff */
[----:B------:R-:W3:Y:S01]  /*c0f0*/  MUFU.TANH R188, R188 ;  /* 0x000000bc00bc7308 */ /* 0x000ee20000002400 */
[----:B------:R-:W-:Y:S02]  /*c100*/  FMNMX.FTZ R14, R157, R14, !PT ;  /* 0x0000000e9d0e7209 */ /* 0x000fe40007810000 */
[----:B----4-:R-:W-:-:S02]  /*c110*/  FSEL R184, R184, -INF , P1 ;  /* 0xff800000b8b87808 */ /* 0x010fc40000800000 */
[----:B------:R-:W-:Y:S02]  /*c120*/  FMNMX.FTZ R14, R160, R14, !PT ;  /* 0x0000000ea00e7209 */ /* 0x000fe40007810000 */
[----:B------:R-:W-:Y:S01]  /*c130*/  LOP3.LUT P1, RZ, R15, 0x800000, RZ, 0xc0, !PT ;  /* 0x008000000fff7812 */ /* 0x000fe2000782c0ff */
[----:B------:R-:W4:Y:S01]  /*c140*/  MUFU.TANH R189, R189 ;  /* 0x000000bd00bd7308 */ /* 0x000f220000002400 */
[----:B------:R-:W-:Y:S02]  /*c150*/  FMNMX.FTZ R14, R161, R14, !PT ;  /* 0x0000000ea10e7209 */ /* 0x000fe40007810000 */
[----:B-----5:R-:W-:Y:S02]  /*c160*/  FSEL R185, R185, -INF , P1 ;  /* 0xff800000b9b97808 */ /* 0x020fe40000800000 */
[----:B------:R-:W-:Y:S02]  /*c170*/  FMNMX.FTZ R14, R164, R14, !PT ;  /* 0x0000000ea40e7209 */ /* 0x000fe40007810000 */
[----:B------:R-:W-:Y:S01]  /*c180*/  LOP3.LUT P1, RZ, R15, 0x400000, RZ, 0xc0, !PT ;  /* 0x004000000fff7812 */ /* 0x000fe2000782c0ff */
[----:B------:R-:W5:Y:S01]  /*c190*/  MUFU.TANH R192, R192 ;  /* 0x000000c000c07308 */ /* 0x000f620000002400 */
[----:B------:R-:W-:-:S02]  /*c1a0*/  FMNMX.FTZ R14, R165, R14, !PT ;  /* 0x0000000ea50e7209 */ /* 0x000fc40007810000 */
[----:B---3--:R-:W-:Y:S02]  /*c1b0*/  FSEL R188, R188, -INF , P0 ;  /* 0xff800000bcbc7808 */ /* 0x008fe40000000000 */
[----:B------:R-:W-:Y:S02]  /*c1c0*/  FMNMX.FTZ R14, R168, R14, !PT ;  /* 0x0000000ea80e7209 */ /* 0x000fe40007810000 */
[----:B------:R-:W-:Y:S01]  /*c1d0*/  LOP3.LUT P0, RZ, R15, 0x200000, RZ, 0xc0, !PT ;  /* 0x002000000fff7812 */ /* 0x000fe2000780c0ff */
[----:B------:R-:W3:Y:S01]  /*c1e0*/  MUFU.TANH R196, R196 ;  /* 0x000000c400c47308 */ /* 0x000ee20000002400 */
[----:B------:R-:W-:Y:S02]  /*c1f0*/  FMNMX.FTZ R14, R169, R14, !PT ;  /* 0x0000000ea90e7209 */ /* 0x000fe40007810000 */
[----:B----4-:R-:W-:Y:S02]  /*c200*/  FSEL R189, R189, -INF , P2 ;  /* 0xff800000bdbd7808 */ /* 0x010fe40001000000 */
[----:B------:R-:W-:-:S03]  /*c210*/  FMNMX.FTZ R14, R172, R14, !PT ;  /* 0x0000000eac0e7209 */ /* 0x000fc60007810000 */
[----:B------:R-:W4:Y:S01]  /*c220*/  MUFU.TANH R197, R197 ;  /* 0x000000c500c57308 */ /* 0x000f220000002400 */
[----:B--2---:R-:W-:Y:S02]  /*c230*/  FMNMX.FTZ R15, R173, R14, !PT ;  /* 0x0000000ead0f7209 */ /* 0x004fe40007810000 */
[----:B-----5:R-:W-:Y:S02]  /*c240*/  FSEL R192, R192, -INF , P3 ;  /* 0xff800000c0c07808 */ /* 0x020fe40001800000 */
[----:B------:R-:W-:Y:S02]  /*c250*/  FMNMX.FTZ R15, R176, R15, !PT ;  /* 0x0000000fb00f7209 */ /* 0x000fe40007810000 */
[----:B------:R-:W-:Y:S01]  /*c260*/  ISETP.GT.AND P3, PT, R221, 0x8, PT ;  /* 0x00000008dd00780c */ /* 0x000fe20003f64270 */
[----:B------:R2:W5:Y:S01]  /*c270*/  MUFU.TANH R14, R193 ;  /* 0x000000c1000e7308 */ /* 0x0005620000002400 */
[----:B------:R-:W-:Y:S02]  /*c280*/  FMNMX.FTZ R15, R177, R15, !PT ;  /* 0x0000000fb10f7209 */ /* 0x000fe40007810000 */
[----:B---3--:R-:W-:-:S02]  /*c290*/  FSEL R196, R196, -INF , P5 ;  /* 0xff800000c4c47808 */ /* 0x008fc40002800000 */
[----:B------:R-:W-:-:S03]  /*c2a0*/  FMNMX.FTZ R15, R180, R15, !PT ;  /* 0x0000000fb40f7209 */ /* 0x000fc60007810000 */
[----:B------:R-:W-:Y:S01]  /*c2b0*/  MUFU.TANH R154, R154 ;  /* 0x0000009a009a7308 */ /* 0x000fe20000002400 */
[----:B------:R-:W-:Y:S01]  /*c2c0*/  FMNMX.FTZ R15, R181, R15, !PT ;  /* 0x0000000fb50f7209 */ /* 0x000fe20007810000 */
[----:B--2---:R-:W-:Y:S01]  /*c2d0*/  FMUL.FTZ R193, R155, UR45 ;  /* 0x0000002d9bc17c20 */ /* 0x004fe20008410000 */
[----:B----4-:R-:W-:Y:S02]  /*c2e0*/  FSEL R197, R197, -INF , P6 ;  /* 0xff800000c5c57808 */ /* 0x010fe40003000000 */
[----:B------:R-:W-:-:S03]  /*c2f0*/  FMNMX.FTZ R15, R184, R15, !PT ;  /* 0x0000000fb80f7209 */ /* 0x000fc60007810000 */
[----:B------:R-:W2:Y:S01]  /*c300*/  MUFU.TANH R193, R193 ;  /* 0x000000c100c17308 */ /* 0x000ea20000002400 */
[----:B------:R-:W-:Y:S02]  /*c310*/  FMNMX.FTZ R15, R185, R15, !PT ;  /* 0x0000000fb90f7209 */ /* 0x000fe40007810000 */
[----:B-----5:R-:W-:Y:S02]  /*c320*/  FSEL R155, R14, -INF , P4 ;  /* 0xff8000000e9b7808 */ /* 0x020fe40002000000 */
[----:B------:R-:W-:Y:S02]  /*c330*/  FMNMX.FTZ R15, R188, R15, !PT ;  /* 0x0000000fbc0f7209 */ /* 0x000fe40007810000 */
[----:B------:R-:W-:Y:S01]  /*c340*/  ISETP.GT.AND P4, PT, R221, 0x1, PT ;  /* 0x00000001dd00780c */ /* 0x000fe20003f84270 */
[----:B------:R-:W3:Y:S01]  /*c350*/  MUFU.TANH R158, R158 ;  /* 0x0000009e009e7308 */ /* 0x000ee20000002400 */
[----:B------:R-:W-:-:S04]  /*c360*/  FMNMX.FTZ R15, R189, R15, !PT ;  /* 0x0000000fbd0f7209 */ /* 0x000fc80007810000 */
[----:B------:R-:W-:-:S03]  /*c370*/  FMNMX.FTZ R14, R192, R15, !PT ;  /* 0x0000000fc00e7209 */ /* 0x000fc60007810000 */
[----:B------:R-:W-:Y:S01]  /*c380*/  MUFU.TANH R159, R159 ;  /* 0x0000009f009f7308 */ /* 0x000fe20000002400 */
[----:B------:R-:W-:Y:S02]  /*c390*/  FMNMX.FTZ R14, R155, R14, !PT ;  /* 0x0000000e9b0e7209 */ /* 0x000fe40007810000 */
[----:B--2---:R-:W-:Y:S02]  /*c3a0*/  FSEL R193, R193, -INF , P4 ;  /* 0xff800000c1c17808 */ /* 0x004fe40002000000 */
[----:B------:R-:W-:Y:S02]  /*c3b0*/  FMNMX.FTZ R14, R196, R14, !PT ;  /* 0x0000000ec40e7209 */ /* 0x000fe40007810000 */
[----:B------:R-:W-:Y:S01]  /*c3c0*/  ISETP.GT.AND P4, PT, R221, 0x10, PT ;  /* 0x00000010dd00780c */ /* 0x000fe20003f84270 */
[----:B------:R-:W2:Y:S01]  /*c3d0*/  MUFU.TANH R162, R162 ;  /* 0x000000a200a27308 */ /* 0x000ea20000002400 */
[----:B------:R-:W-:Y:S02]  /*c3e0*/  FMNMX.FTZ R14, R197, R14, !PT ;  /* 0x0000000ec50e7209 */ /* 0x000fe40007810000 */
[----:B---3--:R-:W-:-:S02]  /*c3f0*/  FSEL R158, R158, -INF , P3 ;  /* 0xff8000009e9e7808 */ /* 0x008fc40001800000 */
[----:B------:R-:W-:Y:S01]  /*c400*/  ISETP.GT.AND P3, PT, R221, 0x11, PT ;  /* 0x00000011dd00780c */ /* 0x000fe20003f64270 */
[----:B------:R-:W3:Y:S02]  /*c410*/  SHFL.BFLY PT, R15, R14, 0x2, 0x1f ;  /* 0x0c401f000e0f7f89 */ /* 0x000ee400000e0000 */
[----:B------:R-:W4:Y:S08]  /*c420*/  MUFU.TANH R163, R163 ;  /* 0x000000a300a37308 */ /* 0x000f300000002400 */
[----:B------:R-:W-:Y:S01]  /*c430*/  MUFU.TANH R166, R166 ;  /* 0x000000a600a67308 */ /* 0x000fe20000002400 */
[----:B--2---:R-:W-:-:S02]  /*c440*/  FSEL R162, R162, -INF , P4 ;  /* 0xff800000a2a27808 */ /* 0x004fc40002000000 */
[----:B------:R-:W-:-:S05]  /*c450*/  ISETP.GT.AND P4, PT, R221, 0x19, PT ;  /* 0x00000019dd00780c */ /* 0x000fca0003f84270 */
[----:B------:R-:W2:Y:S01]  /*c460*/  MUFU.TANH R167, R167 ;  /* 0x000000a700a77308 */ /* 0x000ea20000002400 */
[----:B----4-:R-:W-:Y:S02]  /*c470*/  FSEL R163, R163, -INF , P3 ;  /* 0xff800000a3a37808 */ /* 0x010fe40001800000 */
[----:B------:R-:W-:Y:S02]  /*c480*/  ISETP.GT.AND P3, PT, R221, 0x20, PT ;  /* 0x00000020dd00780c */ /* 0x000fe40003f64270 */
[----:B---3--:R-:W-:-:S03]  /*c490*/  FMNMX.FTZ R14, R14, R15, !PT ;  /* 0x0000000f0e0e7209 */ /* 0x008fc60007810000 */
[----:B------:R-:W3:Y:S02]  /*c4a0*/  MUFU.TANH R170, R170 ;  /* 0x000000aa00aa7308 */ /* 0x000ee40000002400 */
[----:B------:R-:W4:Y:S06]  /*c4b0*/  SHFL.BFLY PT, R15, R14, 0x1, 0x1f ;  /* 0x0c201f000e0f7f89 */ /* 0x000f2c00000e0000 */
[----:B------:R-:W-:Y:S01]  /*c4c0*/  MUFU.TANH R171, R171 ;  /* 0x000000ab00ab7308 */ /* 0x000fe20000002400 */
[----:B--2---:R-:W-:Y:S02]  /*c4d0*/  FSEL R167, R167, -INF , P4 ;  /* 0xff800000a7a77808 */ /* 0x004fe40002000000 */
[----:B------:R-:W-:-:S05]  /*c4e0*/  ISETP.GT.AND P4, PT, R221, 0x28, PT ;  /* 0x00000028dd00780c */ /* 0x000fca0003f84270 */
[----:B------:R-:W2:Y:S01]  /*c4f0*/  MUFU.TANH R174, R174 ;  /* 0x000000ae00ae7308 */ /* 0x000ea20000002400 */
[----:B---3--:R-:W-:Y:S02]  /*c500*/  FSEL R170, R170, -INF , P3 ;  /* 0xff800000aaaa7808 */ /* 0x008fe40001800000 */
[----:B------:R-:W-:-:S05]  /*c510*/  ISETP.GT.AND P3, PT, R221, 0x29, PT ;  /* 0x00000029dd00780c */ /* 0x000fca0003f64270 */
[----:B------:R-:W3:Y:S01]  /*c520*/  MUFU.TANH R175, R175 ;  /* 0x000000af00af7308 */ /* 0x000ee20000002400 */
[----:B----4-:R-:W-:Y:S01]  /*c530*/  FMNMX.FTZ R14, R14, R15, !PT ;  /* 0x0000000f0e0e7209 */ /* 0x010fe20007810000 */
[----:B------:R-:W-:-:S03]  /*c540*/  IMAD.U32 R15, RZ, RZ, UR43 ;  /* 0x0000002bff0f7e24 */ /* 0x000fc6000f8e00ff */
[----:B------:R-:W-:-:S03]  /*c550*/  FSETP.NEU.FTZ.AND P2, PT, R14, -INF , PT ;  /* 0xff8000000e00780b */ /* 0x000fc60003f5d000 */
[----:B------:R-:W-:Y:S01]  /*c560*/  MUFU.TANH R178, R178 ;  /* 0x000000b200b27308 */ /* 0x000fe20000002400 */
[----:B--2---:R-:W-:Y:S02]  /*c570*/  FSEL R174, R174, -INF , P4 ;  /* 0xff800000aeae7808 */ /* 0x004fe40002000000 */
[----:B------:R-:W-:Y:S02]  /*c580*/  FSEL R222, R14, RZ, P2 ;  /* 0x000000ff0ede7208 */ /* 0x000fe40001000000 */
[----:B------:R-:W-:-:S03]  /*c590*/  ISETP.GT.AND P4, PT, R221, 0x31, PT ;  /* 0x00000031dd00780c */ /* 0x000fc60003f84270 */
[----:B------:R-:W-:Y:S01]  /*c5a0*/  FADD.FTZ R222, -R222, R220 ;  /* 0x000000dcdede7221 */ /* 0x000fe20000010100 */
[-C--:B------:R-:W-:Y:S01]  /*c5b0*/  FMUL.FTZ R220, R14, R15.reuse ;  /* 0x0000000f0edc7220 */ /* 0x080fe20000410000 */
[----:B------:R-:W2:Y:S01]  /*c5c0*/  MUFU.TANH R179, R179 ;  /* 0x000000b300b37308 */ /* 0x000ea20000002400 */
[----:B---3--:R-:W-:Y:S01]  /*c5d0*/  FSEL R175, R175, -INF , P3 ;  /* 0xff800000afaf7808 */ /* 0x008fe20001800000 */
[-C--:B------:R-:W-:Y:S01]  /*c5e0*/  FMUL.FTZ R222, R222, R15.reuse ;  /* 0x0000000fdede7220 */ /* 0x080fe20000410000 */
[C---:B------:R-:W-:Y:S02]  /*c5f0*/  ISETP.GT.AND P3, PT, R221.reuse, 0x38, PT ;  /* 0x00000038dd00780c */ /* 0x040fe40003f64270 */
[----:B------:R-:W-:Y:S02]  /*c600*/  FSEL R186, R220, RZ, P2 ;  /* 0x000000ffdcba7208 */ /* 0x000fe40001000000 */
[----:B------:R-:W-:Y:S01]  /*c610*/  ISETP.GT.AND P2, PT, R221, RZ, PT ;  /* 0x000000ffdd00720c */ /* 0x000fe20003f44270 */
[----:B------:R-:W3:Y:S02]  /*c620*/  MUFU.TANH R182, R182 ;  /* 0x000000b600b67308 */ /* 0x000ee40000002400 */
[-CC-:B------:R-:W-:Y:S01]  /*c630*/  FFMA.FTZ R153, R153, R15.reuse, -R186.reuse ;  /* 0x0000000f99997223 */ /* 0x180fe200000108ba */
[----:B------:R-:W-:Y:S01]  /*c640*/  FSEL R154, R154, -INF , P2 ;  /* 0xff8000009a9a7808 */ /* 0x000fe20001000000 */
[-CC-:B------:R-:W-:Y:S01]  /*c650*/  FFMA.FTZ R152, R152, R15.reuse, -R186.reuse ;  /* 0x0000000f98987223 */ /* 0x180fe200000108ba */
[----:B------:R-:W-:Y:S01]  /*c660*/  ISETP.GT.AND P2, PT, R221, 0x9, PT ;  /* 0x00000009dd00780c */ /* 0x000fe20003f44270 */
[-CC-:B------:R-:W-:Y:S01]  /*c670*/  FFMA.FTZ R156, R156, R15.reuse, -R186.reuse ;  /* 0x0000000f9c9c7223 */ /* 0x180fe200000108ba */
[-CC-:B------:R-:W-:Y:S01]  /*c680*/  FFMA.FTZ R157, R157, R15.reuse, -R186.reuse ;  /* 0x0000000f9d9d7223 */ /* 0x180fe200000108ba */
[----:B------:R-:W4:Y:S01]  /*c690*/  MUFU.TANH R183, R183 ;  /* 0x000000b700b77308 */ /* 0x000f220000002400 */
[----:B------:R-:W-:Y:S01]  /*c6a0*/  FSEL R159, R159, -INF , P2 ;  /* 0xff8000009f9f7808 */ /* 0x000fe20001000000 */
[-CC-:B------:R-:W-:Y:S01]  /*c6b0*/  FFMA.FTZ R160, R160, R15.reuse, -R186.reuse ;  /* 0x0000000fa0a07223 */ /* 0x180fe200000108ba */
[----:B------:R-:W-:Y:S01]  /*c6c0*/  ISETP.GT.AND P2, PT, R221, 0x18, PT ;  /* 0x00000018dd00780c */ /* 0x000fe20003f44270 */
[-CC-:B------:R-:W-:Y:S01]  /*c6d0*/  FFMA.FTZ R161, R161, R15.reuse, -R186.reuse ;  /* 0x0000000fa1a17223 */ /* 0x180fe200000108ba */
[----:B--2---:R-:W-:Y:S01]  /*c6e0*/  FSEL R179, R179, -INF , P4 ;  /* 0xff800000b3b37808 */ /* 0x004fe20002000000 */
[-CC-:B------:R-:W-:Y:S01]  /*c6f0*/  FFMA.FTZ R164, R164, R15.reuse, -R186.reuse ;  /* 0x0000000fa4a47223 */ /* 0x180fe200000108ba */
[----:B------:R-:W-:Y:S01]  /*c700*/  FSEL R166, R166, -INF , P2 ;  /* 0xff800000a6a67808 */ /* 0x000fe20001000000 */
[----:B------:R-:W2:Y:S01]  /*c710*/  MUFU.TANH R220, R224 ;  /* 0x000000e000dc7308 */ /* 0x000ea20000002400 */
[----:B------:R-:W-:Y:S01]  /*c720*/  ISETP.GT.AND P2, PT, R221, 0x21, PT ;  /* 0x00000021dd00780c */ /* 0x000fe20003f44270 */
[-CC-:B------:R-:W-:Y:S01]  /*c730*/  FFMA.FTZ R165, R165, R15.reuse, -R186.reuse ;  /* 0x0000000fa5a57223 */ /* 0x180fe200000108ba */
[----:B------:R-:W-:Y:S01]  /*c740*/  ISETP.GT.AND P4, PT, R221, 0x40, PT ;  /* 0x00000040dd00780c */ /* 0x000fe20003f84270 */
[-CC-:B------:R-:W-:Y:S01]  /*c750*/  FFMA.FTZ R168, R168, R15.reuse, -R186.reuse ;  /* 0x0000000fa8a87223 */ /* 0x180fe200000108ba */
[----:B------:R-:W-:Y:S01]  /*c760*/  FSEL R171, R171, -INF , P2 ;  /* 0xff800000abab7808 */ /* 0x000fe20001000000 */
[-CC-:B------:R-:W-:Y:S01]  /*c770*/  FFMA.FTZ R169, R169, R15.reuse, -R186.reuse ;  /* 0x0000000fa9a97223 */ /* 0x180fe200000108ba */
[----:B------:R-:W-:Y:S01]  /*c780*/  ISETP.GT.AND P2, PT, R221, 0x30, PT ;  /* 0x00000030dd00780c */ /* 0x000fe20003f44270 */
[----:B------:R-:W5:Y:S01]  /*c790*/  MUFU.TANH R187, R187 ;  /* 0x000000bb00bb7308 */ /* 0x000f620000002400 */
[----:B---3--:R-:W-:Y:S01]  /*c7a0*/  FSEL R182, R182, -INF , P3 ;  /* 0xff800000b6b67808 */ /* 0x008fe20001800000 */
[-CC-:B------:R-:W-:Y:S01]  /*c7b0*/  FFMA.FTZ R172, R172, R15.reuse, -R186.reuse ;  /* 0x0000000facac7223 */ /* 0x180fe200000108ba */
[----:B------:R-:W-:Y:S01]  /*c7c0*/  FSEL R178, R178, -INF , P2 ;  /* 0xff800000b2b27808 */ /* 0x000fe20001000000 */
[-CC-:B------:R-:W-:Y:S01]  /*c7d0*/  FFMA.FTZ R173, R173, R15.reuse, -R186.reuse ;  /* 0x0000000fadad7223 */ /* 0x180fe200000108ba */
[C---:B------:R-:W-:Y:S01]  /*c7e0*/  ISETP.GT.AND P2, PT, R221.reuse, 0x39, PT ;  /* 0x00000039dd00780c */ /* 0x040fe20003f44270 */
[-CC-:B------:R-:W-:Y:S01]  /*c7f0*/  FFMA.FTZ R176, R176, R15.reuse, -R186.reuse ;  /* 0x0000000fb0b07223 */ /* 0x180fe200000108ba */
[----:B------:R-:W-:Y:S01]  /*c800*/  ISETP.GT.AND P3, PT, R221, 0x41, PT ;  /* 0x00000041dd00780c */ /* 0x000fe20003f64270 */
[----:B------:R-:W3:Y:S01]  /*c810*/  MUFU.TANH R190, R190 ;  /* 0x000000be00be7308 */ /* 0x000ee20000002400 */
[----:B----4-:R-:W-:Y:S01]  /*c820*/  FSEL R183, R183, -INF , P2 ;  /* 0xff800000b7b77808 */ /* 0x010fe20001000000 */
[-CC-:B------:R-:W-:Y:S01]  /*c830*/  FFMA.FTZ R177, R177, R15.reuse, -R186.reuse ;  /* 0x0000000fb1b17223 */ /* 0x180fe200000108ba */
[----:B------:R-:W-:Y:S01]  /*c840*/  ISETP.GT.AND P2, PT, R221, 0x48, PT ;  /* 0x00000048dd00780c */ /* 0x000fe20003f44270 */
[-CC-:B------:R-:W-:Y:S01]  /*c850*/  FFMA.FTZ R180, R180, R15.reuse, -R186.reuse ;  /* 0x0000000fb4b47223 */ /* 0x180fe200000108ba */
[----:B--2---:R-:W-:Y:S01]  /*c860*/  FSEL R220, R220, -INF , P4 ;  /* 0xff800000dcdc7808 */ /* 0x004fe20002000000 */
[-CC-:B------:R-:W-:Y:S01]  /*c870*/  FFMA.FTZ R181, R181, R15.reuse, -R186.reuse ;  /* 0x0000000fb5b57223 */ /* 0x180fe200000108ba */
[-CC-:B------:R-:W-:Y:S01]  /*c880*/  FFMA.FTZ R184, R184, R15.reuse, -R186.reuse ;  /* 0x0000000fb8b87223 */ /* 0x180fe200000108ba */
[----:B------:R-:W2:Y:S01]  /*c890*/  MUFU.TANH R191, R191 ;  /* 0x000000bf00bf7308 */ /* 0x000ea20000002400 */
[-CC-:B------:R-:W-:Y:S01]  /*c8a0*/  FFMA.FTZ R185, R185, R15.reuse, -R186.reuse ;  /* 0x0000000fb9b97223 */ /* 0x180fe200000108ba */
[-CC-:B------:R-:W-:Y:S01]  /*c8b0*/  FFMA.FTZ R188, R188, R15.reuse, -R186.reuse ;  /* 0x0000000fbcbc7223 */ /* 0x180fe200000108ba */
[-CC-:B------:R-:W-:Y:S01]  /*c8c0*/  FFMA.FTZ R189, R189, R15.reuse, -R186.reuse ;  /* 0x0000000fbdbd7223 */ /* 0x180fe200000108ba */
[-CC-:B------:R-:W-:Y:S01]  /*c8d0*/  FFMA.FTZ R192, R192, R15.reuse, -R186.reuse ;  /* 0x0000000fc0c07223 */ /* 0x180fe200000108ba */
[-CC-:B------:R-:W-:Y:S01]  /*c8e0*/  FFMA.FTZ R155, R155, R15.reuse, -R186.reuse ;  /* 0x0000000f9b9b7223 */ /* 0x180fe200000108ba */
[-CC-:B------:R-:W-:Y:S01]  /*c8f0*/  FFMA.FTZ R196, R196, R15.reuse, -R186.reuse ;  /* 0x0000000fc4c47223 */ /* 0x180fe200000108ba */
[----:B------:R-:W-:Y:S01]  /*c900*/  ISETP.GT.AND P4, PT, R221, 0x49, PT ;  /* 0x00000049dd00780c */ /* 0x000fe20003f84270 */
[----:B------:R-:W4:Y:S01]  /*c910*/  MUFU.TANH R194, R194 ;  /* 0x000000c200c27308 */ /* 0x000f220000002400 */
[----:B-----5:R-:W-:Y:S01]  /*c920*/  FSEL R187, R187, -INF , P3 ;  /* 0xff800000bbbb7808 */ /* 0x020fe20001800000 */
[----:B------:R-:W-:Y:S01]  /*c930*/  FFMA.FTZ R186, R197, R15, -R186 ;  /* 0x0000000fc5ba7223 */ /* 0x000fe200000108ba */
[----:B------:R-:W-:-:S05]  /*c940*/  ISETP.GT.AND P3, PT, R221, 0x50, PT ;  /* 0x00000050dd00780c */ /* 0x000fca0003f64270 */
[----:B------:R3:W-:Y:S08]  /*c950*/  MUFU.EX2 R197, R153 ;  /* 0x0000009900c57308 */ /* 0x0007f00000000800 */
[----:B------:R-:W5:Y:S01]  /*c960*/  MUFU.EX2 R222, R222 ;  /* 0x000000de00de7308 */ /* 0x000f620000000800 */
[----:B---3--:R-:W-:Y:S02]  /*c970*/  FSEL R153, R190, -INF , P2 ;  /* 0xff800000be997808 */ /* 0x008fe40001000000 */
[----:B--2---:R-:W-:-:S02]  /*c980*/  FSEL R190, R191, -INF , P4 ;  /* 0xff800000bfbe7808 */ /* 0x004fc40002000000 */
[----:B----4-:R-:W-:Y:S02]  /*c990*/  FSEL R191, R194, -INF , P3 ;  /* 0xff800000c2bf7808 */ /* 0x010fe40001800000 */
[----:B------:R-:W-:Y:S01]  /*c9a0*/  FMNMX.FTZ R194, R154, R219, !PT ;  /* 0x000000db9ac27209 */ /* 0x000fe20007810000 */
[----:B------:R-:W2:Y:S01]  /*c9b0*/  MUFU.EX2 R152, R152 ;  /* 0x0000009800987308 */ /* 0x000ea20000000800 */
[----:B------:R-:W-:Y:S02]  /*c9c0*/  ISETP.GT.AND P2, PT, R221, 0x51, PT ;  /* 0x00000051dd00780c */ /* 0x000fe40003f44270 */
[----:B------:R-:W-:Y:S02]  /*c9d0*/  FMNMX.FTZ R194, R193, R194, !PT ;  /* 0x000000c2c1c27209 */ /* 0x000fe40007810000 */
[C---:B------:R-:W-:Y:S02]  /*c9e0*/  ISETP.GT.AND P4, PT, R221.reuse, 0x58, PT ;  /* 0x00000058dd00780c */ /* 0x040fe40003f84270 */
[----:B------:R-:W-:Y:S01]  /*c9f0*/  FMNMX.FTZ R194, R158, R194, !PT ;  /* 0x000000c29ec27209 */ /* 0x000fe20007810000 */
[----:B------:R-:W3:Y:S01]  /*ca00*/  MUFU.TANH R195, R195 ;  /* 0x000000c300c37308 */ /* 0x000ee20000002400 */
[----:B------:R-:W-:Y:S01]  /*ca10*/  ISETP.GT.AND P3, PT, R221, 0x59, PT ;  /* 0x00000059dd00780c */ /* 0x000fe20003f64270 */
[----:B-----5:R-:W-:Y:S01]  /*ca20*/  FMUL.FTZ R24, R24, R222 ;  /* 0x000000de18187220 */ /* 0x020fe20000410000 */
[----:B------:R-:W-:Y:S01]  /*ca30*/  FMNMX.FTZ R194, R159, R194, !PT ;  /* 0x000000c29fc27209 */ /* 0x000fe20007810000 */
[-C--:B------:R-:W-:Y:S01]  /*ca40*/  FMUL.FTZ R25, R25, R222.reuse ;  /* 0x000000de19197220 */ /* 0x080fe20000410000 */
[-C--:B------:R-:W-:Y:S01]  /*ca50*/  FMUL.FTZ R28, R28, R222.reuse ;  /* 0x000000de1c1c7220 */ /* 0x080fe20000410000 */
[----:B------:R-:W-:Y:S01]  /*ca60*/  FMUL.FTZ R29, R29, R222 ;  /* 0x000000de1d1d7220 */ /* 0x000fe20000410000 */
[----:B------:R-:W-:Y:S01]  /*ca70*/  FMNMX.FTZ R194, R162, R194, !PT ;  /* 0x000000c2a2c27209 */ /* 0x000fe20007810000 */
[----:B------:R-:W-:Y:S01]  /*ca80*/  FMUL.FTZ R32, R32, R222 ;  /* 0x000000de20207220 */ /* 0x000fe20000410000 */
[----:B--2---:R-:W-:Y:S01]  /*ca90*/  FFMA.FTZ R3, R222, R3, R152 ;  /* 0x00000003de037223 */ /* 0x004fe20000010098 */
[----:B------:R-:W-:Y:S01]  /*caa0*/  F2FP.BF16.F32.PACK_AB R152, R197, R152 ;  /* 0x00000098c598723e */ /* 0x000fe200000010ff */
[----:B------:R-:W-:Y:S01]  /*cab0*/  FMUL.FTZ R33, R33, R222 ;  /* 0x000000de21217220 */ /* 0x000fe20000410000 */
[----:B------:R-:W-:Y:S01]  /*cac0*/  FMNMX.FTZ R194, R163, R194, !PT ;  /* 0x000000c2a3c27209 */ /* 0x000fe20007810000 */
[----:B------:R-:W-:Y:S01]  /*cad0*/  FADD.FTZ R3, R197, R3 ;  /* 0x00000003c5037221 */ /* 0x000fe20000010000 */
[-C--:B------:R-:W-:Y:S01]  /*cae0*/  FMUL.FTZ R36, R36, R222.reuse ;  /* 0x000000de24247220 */ /* 0x080fe20000410000 */
[----:B------:R-:W-:Y:S01]  /*caf0*/  FMUL.FTZ R37, R37, R222 ;  /* 0x000000de25257220 */ /* 0x000fe20000410000 */
[----:B------:R-:W-:Y:S01]  /*cb00*/  FMNMX.FTZ R194, R166, R194, !PT ;  /* 0x000000c2a6c27209 */ /* 0x000fe20007810000 */
[-C--:B------:R-:W-:Y:S01]  /*cb10*/  FMUL.FTZ R40, R40, R222.reuse ;  /* 0x000000de28287220 */ /* 0x080fe20000410000 */
[----:B---3--:R-:W-:Y:S01]  /*cb20*/  FSEL R195, R195, -INF , P2 ;  /* 0xff800000c3c37808 */ /* 0x008fe20001000000 */
[----:B------:R-:W-:Y:S01]  /*cb30*/  FMUL.FTZ R41, R41, R222 ;  /* 0x000000de29297220 */ /* 0x000fe20000410000 */
[----:B------:R-:W-:Y:S01]  /*cb40*/  FMNMX.FTZ R194, R167, R194, !PT ;  /* 0x000000c2a7c27209 */ /* 0x000fe20007810000 */
[-C--:B------:R-:W-:Y:S01]  /*cb50*/  FMUL.FTZ R44, R44, R222.reuse ;  /* 0x000000de2c2c7220 */ /* 0x080fe20000410000 */
[-C--:B------:R-:W-:Y:S01]  /*cb60*/  FMUL.FTZ R45, R45, R222.reuse ;  /* 0x000000de2d2d7220 */ /* 0x080fe20000410000 */
        /* <DEDUP_REMOVED lines=31> */
[----:B------:R2:W3:Y:S01]  /*cd60*/  MUFU.TANH R194, R198 ;  /* 0x000000c600c27308 */ /* 0x0004e20000002400 */
[-C--:B------:R-:W-:Y:S01]  /*cd70*/  FMUL.FTZ R93, R93, R222.reuse ;  /* 0x000000de5d5d7220 */ /* 0x080fe20000410000 */
[----:B------:R-:W-:Y:S01]  /*cd80*/  FMNMX.FTZ R197, R220, R197, !PT ;  /* 0x000000c5dcc57209 */ /* 0x000fe20007810000 */
[-C--:B------:R-:W-:Y:S01]  /*cd90*/  FMUL.FTZ R96, R96, R222.reuse ;  /* 0x000000de60607220 */ /* 0x080fe20000410000 */
[-C--:B------:R-:W-:Y:S01]  /*cda0*/  FMUL.FTZ R97, R97, R222.reuse ;  /* 0x000000de61617220 */ /* 0x080fe20000410000 */
[-C--:B------:R-:W-:Y:S01]  /*cdb0*/  FMUL.FTZ R100, R100, R222.reuse ;  /* 0x000000de64647220 */ /* 0x080fe20000410000 */
[-C--:B------:R-:W-:Y:S01]  /*cdc0*/  FMUL.FTZ R101, R101, R222.reuse ;  /* 0x000000de65657220 */ /* 0x080fe20000410000 */
[-C--:B------:R-:W-:Y:S01]  /*cdd0*/  FMUL.FTZ R104, R104, R222.reuse ;  /* 0x000000de68687220 */ /* 0x080fe20000410000 */
[-C--:B------:R-:W-:Y:S01]  /*cde0*/  FMUL.FTZ R105, R105, R222.reuse ;  /* 0x000000de69697220 */ /* 0x080fe20000410000 */
[----:B--2---:R-:W-:Y:S01]  /*cdf0*/  FMNMX.FTZ R198, R187, R197, !PT ;  /* 0x000000c5bbc67209 */ /* 0x004fe20007810000 */
[-C--:B------:R-:W-:Y:S01]  /*ce00*/  FMUL.FTZ R108, R108, R222.reuse ;  /* 0x000000de6c6c7220 */ /* 0x080fe20000410000 */
[----:B------:R-:W2:Y:S01]  /*ce10*/  MUFU.TANH R197, R199 ;  /* 0x000000c700c57308 */ /* 0x000ea20000002400 */
[----:B------:R-:W-:Y:S01]  /*ce20*/  FMUL.FTZ R109, R109, R222 ;  /* 0x000000de6d6d7220 */ /* 0x000fe20000410000 */
[----:B------:R-:W-:Y:S01]  /*ce30*/  FMNMX.FTZ R198, R153, R198, !PT ;  /* 0x000000c699c67209 */ /* 0x000fe20007810000 */
[-C--:B------:R-:W-:Y:S01]  /*ce40*/  FMUL.FTZ R112, R112, R222.reuse ;  /* 0x000000de70707220 */ /* 0x080fe20000410000 */
        /* <DEDUP_REMOVED lines=13> */
[----:B--2---:R-:W-:Y:S01]  /*cf20*/  FSEL R197, R197, -INF , P3 ;  /* 0xff800000c5c57808 */ /* 0x004fe20001800000 */
        /* <DEDUP_REMOVED lines=10> */
[----:B------:R-:W2:Y:S01]  /*cfd0*/  SHFL.BFLY PT, R199, R221, 0x2, 0x1f ;  /* 0x0c401f00ddc77f89 */ /* 0x000ea200000e0000 */
[-C--:B------:R-:W-:Y:S01]  /*cfe0*/  FMUL.FTZ R148, R148, R222.reuse ;  /* 0x000000de94947220 */ /* 0x080fe20000410000 */
[----:B------:R-:W-:Y:S01]  /*cff0*/  FMUL.FTZ R149, R149, R222 ;  /* 0x000000de95957220 */ /* 0x000fe20000410000 */
[----:B------:R-:W3:Y:S08]  /*d000*/  MUFU.EX2 R198, R156 ;  /* 0x0000009c00c67308 */ /* 0x000ef00000000800 */
[----:B------:R-:W-:Y:S08]  /*d010*/  MUFU.EX2 R156, R160 ;  /* 0x000000a0009c7308 */ /* 0x000ff00000000800 */
[----:B------:R-:W-:Y:S01]  /*d020*/  MUFU.EX2 R160, R168 ;  /* 0x000000a800a07308 */ /* 0x000fe20000000800 */
[----:B---3--:R-:W-:Y:S01]  /*d030*/  FADD.FTZ R3, R198, R3 ;  /* 0x00000003c6037221 */ /* 0x008fe20000010000 */
[----:B--2---:R-:W-:-:S06]  /*d040*/  FMNMX.FTZ R221, R221, R199, !PT ;  /* 0x000000c7dddd7209 */ /* 0x004fcc0007810000 */
[----:B------:R2:W-:Y:S01]  /*d050*/  MUFU.EX2 R199, R177 ;  /* 0x000000b100c77308 */ /* 0x0005e20000000800 */
[----:B------:R-:W3:Y:S07]  /*d060*/  SHFL.BFLY PT, R222, R221, 0x1, 0x1f ;  /* 0x0c201f00ddde7f89 */ /* 0x000eee00000e0000 */
[----:B------:R3:W-:Y:S01]  /*d070*/  MUFU.EX2 R168, R176 ;  /* 0x000000b000a87308 */ /* 0x0007e20000000800 */
[----:B--2---:R-:W2:Y:S07]  /*d080*/  S2R R177, SR_TID.X ;  /* 0x0000000000b17919 */ /* 0x004eae0000002100 */
[----:B------:R-:W4:Y:S08]  /*d090*/  MUFU.EX2 R157, R157 ;  /* 0x0000009d009d7308 */ /* 0x000f300000000800 */
[----:B------:R-:W5:Y:S01]  /*d0a0*/  MUFU.EX2 R161, R161 ;  /* 0x000000a100a17308 */ /* 0x000f620000000800 */
[----:B---3--:R-:W-:-:S04]  /*d0b0*/  FMNMX.FTZ R176, R221, R222, !PT ;  /* 0x000000deddb07209 */ /* 0x008fc80007810000 */
[C---:B------:R-:W-:Y:S01]  /*d0c0*/  FSETP.NEU.FTZ.AND P2, PT, R176.reuse, -INF , PT ;  /* 0xff800000b000780b */ /* 0x040fe20003f5d000 */
[----:B------:R-:W-:Y:S02]  /*d0d0*/  FMUL.FTZ R222, R176, R15 ;  /* 0x0000000fb0de7220 */ /* 0x000fe40000410000 */
[----:B------:R-:W3:Y:S01]  /*d0e0*/  MUFU.EX2 R164, R164 ;  /* 0x000000a400a47308 */ /* 0x000ee20000000800 */
[----:B----4-:R-:W-:Y:S02]  /*d0f0*/  FADD.FTZ R3, R157, R3 ;  /* 0x000000039d037221 */ /* 0x010fe40000010000 */
[----:B------:R-:W-:Y:S02]  /*d100*/  FSEL R222, R222, RZ, P2 ;  /* 0x000000ffdede7208 */ /* 0x000fe40001000000 */
[----:B------:R-:W-:-:S03]  /*d110*/  FADD.FTZ R3, R156, R3 ;  /* 0x000000039c037221 */ /* 0x000fc60000010000 */
[----:B------:R-:W4:Y:S01]  /*d120*/  MUFU.EX2 R165, R165 ;  /* 0x000000a500a57308 */ /* 0x000f220000000800 */
[-CC-:B------:R-:W-:Y:S01]  /*d130*/  FFMA.FTZ R154, R154, R15.reuse, -R222.reuse ;  /* 0x0000000f9a9a7223 */ /* 0x180fe200000108de */
[-CC-:B------:R-:W-:Y:S01]  /*d140*/  FFMA.FTZ R221, R174, R15.reuse, -R222.reuse ;  /* 0x0000000faedd7223 */ /* 0x180fe200000108de */
[----:B--2---:R-:W-:Y:S01]  /*d150*/  SHF.R.U32.HI R177, RZ, 0x7, R177 ;  /* 0x00000007ffb17819 */ /* 0x004fe200000116b1 */
[----:B-----5:R-:W-:Y:S01]  /*d160*/  FADD.FTZ R3, R161, R3 ;  /* 0x00000003a1037221 */ /* 0x020fe20000010000 */
[-CC-:B------:R-:W-:Y:S01]  /*d170*/  FFMA.FTZ R193, R193, R15.reuse, -R222.reuse ;  /* 0x0000000fc1c17223 */ /* 0x180fe200000108de */
[-CC-:B------:R-:W-:Y:S01]  /*d180*/  FFMA.FTZ R158, R158, R15.reuse, -R222.reuse ;  /* 0x0000000f9e9e7223 */ /* 0x180fe200000108de */
[----:B------:R-:W-:Y:S01]  /*d190*/  IADD3 R177, -R177, 0xb, RZ ;  /* 0x0000000bb1b17810 */ /* 0x000fe20007ffe1ff */
[----:B------:R-:W-:Y:S01]  /*d1a0*/  MUFU.EX2 R174, R186 ;  /* 0x000000ba00ae7308 */ /* 0x000fe20000000800 */
[----:B---3--:R-:W-:Y:S01]  /*d1b0*/  FADD.FTZ R3, R164, R3 ;  /* 0x00000003a4037221 */ /* 0x008fe20000010000 */
[-CC-:B------:R-:W-:Y:S01]  /*d1c0*/  FFMA.FTZ R159, R159, R15.reuse, -R222.reuse ;  /* 0x0000000f9f9f7223 */ /* 0x180fe200000108de */
[-CC-:B------:R-:W-:Y:S01]  /*d1d0*/  FFMA.FTZ R162, R162, R15.reuse, -R222.reuse ;  /* 0x0000000fa2a27223 */ /* 0x180fe200000108de */
[-CC-:B------:R-:W-:Y:S01]  /*d1e0*/  FFMA.FTZ R163, R163, R15.reuse, -R222.reuse ;  /* 0x0000000fa3a37223 */ /* 0x180fe200000108de */
[-CC-:B------:R-:W-:Y:S01]  /*d1f0*/  FFMA.FTZ R166, R166, R15.reuse, -R222.reuse ;  /* 0x0000000fa6a67223 */ /* 0x180fe200000108de */
[-CC-:B------:R-:W-:Y:S01]  /*d200*/  FFMA.FTZ R167, R167, R15.reuse, -R222.reuse ;  /* 0x0000000fa7a77223 */ /* 0x180fe200000108de */
[-CC-:B------:R-:W-:Y:S01]  /*d210*/  FFMA.FTZ R170, R170, R15.reuse, -R222.reuse ;  /* 0x0000000faaaa7223 */ /* 0x180fe200000108de */
[----:B------:R2:W-:Y:S01]  /*d220*/  MUFU.EX2 R186, R154 ;  /* 0x0000009a00ba7308 */ /* 0x0005e20000000800 */
[----:B----4-:R-:W-:Y:S01]  /*d230*/  FADD.FTZ R3, R165, R3 ;  /* 0x00000003a5037221 */ /* 0x010fe20000010000 */
[-CC-:B------:R-:W-:Y:S01]  /*d240*/  FFMA.FTZ R171, R171, R15.reuse, -R222.reuse ;  /* 0x0000000fabab7223 */ /* 0x180fe200000108de */
[-CC-:B------:R-:W-:Y:S01]  /*d250*/  FFMA.FTZ R175, R175, R15.reuse, -R222.reuse ;  /* 0x0000000fafaf7223 */ /* 0x180fe200000108de */
[-CC-:B------:R-:W-:Y:S01]  /*d260*/  FFMA.FTZ R178, R178, R15.reuse, -R222.reuse ;  /* 0x0000000fb2b27223 */ /* 0x180fe200000108de */
[----:B------:R-:W-:Y:S01]  /*d270*/  FADD.FTZ R3, R160, R3 ;  /* 0x00000003a0037221 */ /* 0x000fe20000010000 */
[-CC-:B------:R-:W-:Y:S01]  /*d280*/  FFMA.FTZ R179, R179, R15.reuse, -R222.reuse ;  /* 0x0000000fb3b37223 */ /* 0x180fe200000108de */
[----:B------:R-:W-:Y:S01]  /*d290*/  FFMA.FTZ R182, R182, R15, -R222 ;  /* 0x0000000fb6b67223 */ /* 0x000fe200000108de */
[----:B------:R-:W3:Y:S01]  /*d2a0*/  MUFU.EX2 R169, R169 ;  /* 0x000000a900a97308 */ /* 0x000ee20000000800 */
[----:B--2---:R-:W-:Y:S01]  /*d2b0*/  F2FP.BF16.F32.PACK_AB R154, R157, R198 ;  /* 0x000000c69d9a723e */ /* 0x004fe200000010ff */
[----:B------:R-:W-:-:S02]  /*d2c0*/  @!P1 VIADD R157, R211, 0x22840 ;  /* 0x00022840d39d9836 */ /* 0x000fc40000000000 */
[-CC-:B------:R-:W-:Y:S01]  /*d2d0*/  FFMA.FTZ R183, R183, R15.reuse, -R222.reuse ;  /* 0x0000000fb7b77223 */ /* 0x180fe200000108de */
[-CC-:B------:R-:W-:Y:S01]  /*d2e0*/  FFMA.FTZ R220, R220, R15.reuse, -R222.reuse ;  /* 0x0000000fdcdc7223 */ /* 0x180fe200000108de */
[-CC-:B------:R-:W-:Y:S01]  /*d2f0*/  FFMA.FTZ R187, R187, R15.reuse, -R222.reuse ;  /* 0x0000000fbbbb7223 */ /* 0x180fe200000108de */
[-CC-:B------:R-:W-:Y:S01]  /*d300*/  FFMA.FTZ R153, R153, R15.reuse, -R222.reuse ;  /* 0x0000000f99997223 */ /* 0x180fe200000108de */
[----:B------:R-:W-:Y:S01]  /*d310*/  @!P1 PRMT R157, RZ, 0x654, R157 ;  /* 0x00000654ff9d9816 */ /* 0x000fe2000000009d */
[----:B------:R2:W-:Y:S06]  /*d320*/  BAR.ARV R177, 0x100 ;  /* 0x000400b10000751d */ /* 0x0005ec0000002000 */
[----:B------:R4:W-:Y:S01]  /*d330*/  @!P1 SYNCS.ARRIVE.TRANS64.RED.A1T0 RZ, [R157+URZ], RZ ;  /* 0x000000ff9dff99a7 */ /* 0x0009e2000810043f */
[----:B------:R-:W5:Y:S01]  /*d340*/  MUFU.EX2 R172, R172 ;  /* 0x000000ac00ac7308 */ /* 0x000f620000000800 */
[-CC-:B------:R-:W-:Y:S01]  /*d350*/  FFMA.FTZ R190, R190, R15.reuse, -R222.reuse ;  /* 0x0000000fbebe7223 */ /* 0x180fe200000108de */
[----:B---3--:R-:W-:Y:S01]  /*d360*/  FADD.FTZ R3, R169, R3 ;  /* 0x00000003a9037221 */ /* 0x008fe20000010000 */
[-CC-:B------:R-:W-:Y:S01]  /*d370*/  FFMA.FTZ R191, R191, R15.reuse, -R222.reuse ;  /* 0x0000000fbfbf7223 */ /* 0x180fe200000108de */
[-CC-:B------:R-:W-:Y:S01]  /*d380*/  FFMA.FTZ R195, R195, R15.reuse, -R222.reuse ;  /* 0x0000000fc3c37223 */ /* 0x180fe200000108de */
[-CC-:B------:R-:W-:Y:S01]  /*d390*/  FFMA.FTZ R194, R194, R15.reuse, -R222.reuse ;  /* 0x0000000fc2c27223 */ /* 0x180fe200000108de */
[----:B------:R-:W-:Y:S01]  /*d3a0*/  FFMA.FTZ R197, R197, R15, -R222 ;  /* 0x0000000fc5c57223 */ /* 0x000fe200000108de */
[----:B----4-:R-:W-:Y:S01]  /*d3b0*/  FSEL R157, R176, RZ, P2 ;  /* 0x000000ffb09d7208 */ /* 0x010fe20001000000 */
[----:B------:R-:W3:Y:S01]  /*d3c0*/  MUFU.EX2 R173, R173 ;  /* 0x000000ad00ad7308 */ /* 0x000ee20000000800 */
[----:B------:R-:W-:-:S02]  /*d3d0*/  F2FP.BF16.F32.PACK_AB R160, R169, R160 ;  /* 0x000000a0a9a0723e */ /* 0x000fc400000010ff */
[----:B------:R-:W-:Y:S01]  /*d3e0*/  F2FP.BF16.F32.PACK_AB R156, R161, R156 ;  /* 0x0000009ca19c723e */ /* 0x000fe200000010ff */
[----:B------:R-:W-:-:S04]  /*d3f0*/  FADD.FTZ R157, -R157, R219 ;  /* 0x000000db9d9d7221 */ /* 0x000fc80000010100 */
[----:B------:R-:W-:Y:S01]  /*d400*/  FMUL.FTZ R157, R157, R15 ;  /* 0x0000000f9d9d7220 */ /* 0x000fe20000410000 */
[----:B------:R-:W4:Y:S01]  /*d410*/  MUFU.EX2 R180, R180 ;  /* 0x000000b400b47308 */ /* 0x000f220000000800 */
[----:B-----5:R-:W-:-:S07]  /*d420*/  FADD.FTZ R3, R172, R3 ;  /* 0x00000003ac037221 */ /* 0x020fce0000010000 */
[----:B------:R-:W5:Y:S01]  /*d430*/  MUFU.EX2 R219, R157 ;  /* 0x0000009d00db7308 */ /* 0x000f620000000800 */
[----:B---3--:R-:W-:-:S04]  /*d440*/  FADD.FTZ R3, R173, R3 ;  /* 0x00000003ad037221 */ /* 0x008fc80000010000 */
[----:B------:R-:W-:-:S03]  /*d450*/  FADD.FTZ R3, R168, R3 ;  /* 0x00000003a8037221 */ /* 0x000fc60000010000 */
[----:B------:R-:W3:Y:S01]  /*d460*/  MUFU.EX2 R193, R193 ;  /* 0x000000c100c17308 */ /* 0x000ee20000000800 */
[----:B------:R-:W-:-:S04]  /*d470*/  FADD.FTZ R3, R199, R3 ;  /* 0x00000003c7037221 */ /* 0x000fc80000010000 */
[----:B----4-:R-:W-:-:S03]  /*d480*/  FADD.FTZ R3, R180, R3 ;  /* 0x00000003b4037221 */ /* 0x010fc60000010000 */
[----:B------:R-:W4:Y:S01]  /*d490*/  MUFU.EX2 R181, R181 ;  /* 0x000000b500b57308 */ /* 0x000f220000000800 */
[----:B-----5:R-:W-:Y:S01]  /*d4a0*/  FFMA.FTZ R0, R219, R0, R186 ;  /* 0x00000000db007223 */ /* 0x020fe200000100ba */
[-C--:B------:R-:W-:Y:S01]  /*d4b0*/  FMUL.FTZ R26, R26, R219.reuse ;  /* 0x000000db1a1a7220 */ /* 0x080fe20000410000 */
[-C--:B------:R-:W-:Y:S01]  /*d4c0*/  FMUL.FTZ R27, R27, R219.reuse ;  /* 0x000000db1b1b7220 */ /* 0x080fe20000410000 */
[-C--:B------:R-:W-:Y:S01]  /*d4d0*/  FMUL.FTZ R30, R30, R219.reuse ;  /* 0x000000db1e1e7220 */ /* 0x080fe20000410000 */
[-C--:B------:R-:W-:Y:S01]  /*d4e0*/  FMUL.FTZ R31, R31, R219.reuse ;  /* 0x000000db1f1f7220 */ /* 0x080fe20000410000 */
[-C--:B------:R-:W-:Y:S01]  /*d4f0*/  FMUL.FTZ R34, R34, R219.reuse ;  /* 0x000000db22227220 */ /* 0x080fe20000410000 */
[-C--:B------:R-:W-:Y:S01]  /*d500*/  FMUL.FTZ R35, R35, R219.reuse ;  /* 0x000000db23237220 */ /* 0x080fe20000410000 */
[----:B------:R5:W0:Y:S01]  /*d510*/  MUFU.EX2 R222, R158 ;  /* 0x0000009e00de7308 */ /* 0x000a220000000800 */
        /* <DEDUP_REMOVED lines=9> */
[----:B-----5:R-:W-:Y:S01]  /*d5b0*/  F2FP.BF16.F32.PACK_AB R158, R165, R164 ;  /* 0x000000a4a59e723e */ /* 0x020fe200000010ff */
[-C--:B------:R-:W-:Y:S01]  /*d5c0*/  FMUL.FTZ R50, R50, R219.reuse ;  /* 0x000000db32327220 */ /* 0x080fe20000410000 */
[----:B------:R-:W-:Y:S01]  /*d5d0*/  F2FP.BF16.F32.PACK_AB R164, R199, R168 ;  /* 0x000000a8c7a4723e */ /* 0x000fe200000010ff */
        /* <DEDUP_REMOVED lines=19> */
[----:B------:R3:W5:Y:S01]  /*d710*/  MUFU.EX2 R224, R162 ;  /* 0x000000a200e07308 */ /* 0x0007620000000800 */
[----:B----4-:R-:W-:Y:S01]  /*d720*/  FADD.FTZ R0, R159, R0 ;  /* 0x000000009f007221 */ /* 0x010fe20000010000 */
        /* <DEDUP_REMOVED lines=8> */
[----:B---3--:R-:W-:Y:S01]  /*d7b0*/  F2FP.BF16.F32.PACK_AB R162, R173, R172 ;  /* 0x000000acada2723e */ /* 0x008fe200000010ff */
[-C--:B------:R-:W-:Y:S01]  /*d7c0*/  FMUL.FTZ R94, R94, R219.reuse ;  /* 0x000000db5e5e7220 */ /* 0x080fe20000410000 */
[----:B------:R-:W-:Y:S01]  /*d7d0*/  F2FP.BF16.F32.PACK_AB R168, R185, R184 ;  /* 0x000000b8b9a8723e */ /* 0x000fe200000010ff */
[-C--:B------:R-:W-:Y:S01]  /*d7e0*/  FMUL.FTZ R95, R95, R219.reuse ;  /* 0x000000db5f5f7220 */ /* 0x080fe20000410000 */
[-C--:B------:R-:W-:Y:S01]  /*d7f0*/  FMUL.FTZ R98, R98, R219.reuse ;  /* 0x000000db62627220 */ /* 0x080fe20000410000 */
[-C--:B------:R-:W-:Y:S01]  /*d800*/  FMUL.FTZ R99, R99, R219.reuse ;  /* 0x000000db63637220 */ /* 0x080fe20000410000 */
[----:B------:R-:W0:Y:S01]  /*d810*/  MUFU.EX2 R163, R163 ;  /* 0x000000a300a37308 */ /* 0x000e220000000800 */
[----:B-----5:R-:W-:Y:S01]  /*d820*/  FADD.FTZ R0, R224, R0 ;  /* 0x00000000e0007221 */ /* 0x020fe20000010000 */
        /* <DEDUP_REMOVED lines=10> */
[-C--:B------:R-:W-:Y:S01]  /*d8d0*/  FMUL.FTZ R118, R118, R219.reuse ;  /* 0x000000db76767220 */ /* 0x080fe20000410000 */
[-C--:B------:R-:W-:Y:S01]  /*d8e0*/  FMUL.FTZ R119, R119, R219.reuse ;  /* 0x000000db77777220 */ /* 0x080fe20000410000 */
[-C--:B------:R-:W-:Y:S01]  /*d8f0*/  FMUL.FTZ R122, R122, R219.reuse ;  /* 0x000000db7a7a7220 */ /* 0x080fe20000410000 */
[-C--:B------:R-:W-:Y:S01]  /*d900*/  FMUL.FTZ R123, R123, R219.reuse ;  /* 0x000000db7b7b7220 */ /* 0x080fe20000410000 */
[----:B------:R4:W5:Y:S01]  /*d910*/  MUFU.EX2 R225, R166 ;  /* 0x000000a600e17308 */ /* 0x0009620000000800 */
        /* <DEDUP_REMOVED lines=9> */
[----:B----4-:R-:W-:Y:S01]  /*d9b0*/  F2FP.BF16.F32.PACK_AB R166, R181, R180 ;  /* 0x000000b4b5a6723e */ /* 0x010fe200000010ff */
[-C--:B------:R-:W-:Y:S01]  /*d9c0*/  FMUL.FTZ R138, R138, R219.reuse ;  /* 0x000000db8a8a7220 */ /* 0x080fe20000410000 */
[-C--:B------:R-:W-:Y:S01]  /*d9d0*/  FMUL.FTZ R139, R139, R219.reuse ;  /* 0x000000db8b8b7220 */ /* 0x080fe20000410000 */
[-C--:B------:R-:W-:Y:S01]  /*d9e0*/  FMUL.FTZ R142, R142, R219.reuse ;  /* 0x000000db8e8e7220 */ /* 0x080fe20000410000 */
[-C--:B------:R-:W-:Y:S01]  /*d9f0*/  FMUL.FTZ R143, R143, R219.reuse ;  /* 0x000000db8f8f7220 */ /* 0x080fe20000410000 */
[-C--:B------:R-:W-:Y:S01]  /*da00*/  FMUL.FTZ R146, R146, R219.reuse ;  /* 0x000000db92927220 */ /* 0x080fe20000410000 */
[----:B------:R-:W3:Y:S01]  /*da10*/  MUFU.EX2 R167, R167 ;  /* 0x000000a700a77308 */ /* 0x000ee20000000800 */
[----:B-----5:R-:W-:Y:S01]  /*da20*/  FADD.FTZ R0, R225, R0 ;  /* 0x00000000e1007221 */ /* 0x020fe20000010000 */
[-C--:B------:R-:W-:Y:S01]  /*da30*/  FMUL.FTZ R147, R147, R219.reuse ;  /* 0x000000db93937220 */ /* 0x080fe20000410000 */
[-C--:B------:R-:W-:Y:S01]  /*da40*/  FMUL.FTZ R150, R150, R219.reuse ;  /* 0x000000db96967220 */ /* 0x080fe20000410000 */
[----:B------:R-:W-:-:S04]  /*da50*/  FMUL.FTZ R151, R151, R219 ;  /* 0x000000db97977220 */ /* 0x000fc80000410000 */
[----:B------:R-:W4:Y:S01]  /*da60*/  MUFU.EX2 R155, R155 ;  /* 0x0000009b009b7308 */ /* 0x000f220000000800 */
[----:B0-----:R-:W-:-:S07]  /*da70*/  FADD.FTZ R3, R192, R3 ;  /* 0x00000003c0037221 */ /* 0x001fce0000010000 */
[----:B------:R0:W5:Y:S01]  /*da80*/  MUFU.EX2 R198, R170 ;  /* 0x000000aa00c67308 */ /* 0x0001620000000800 */
[----:B---3--:R-:W-:-:S07]  /*da90*/  FADD.FTZ R0, R167, R0 ;  /* 0x00000000a7007221 */ /* 0x008fce0000010000 */
[----:B------:R-:W3:Y:S01]  /*daa0*/  MUFU.EX2 R171, R171 ;  /* 0x000000ab00ab7308 */ /* 0x000ee20000000800 */
[C---:B----4-:R-:W-:Y:S01]  /*dab0*/  FADD.FTZ R3, R155.reuse, R3 ;  /* 0x000000039b037221 */ /* 0x050fe20000010000 */
[----:B------:R-:W-:Y:S02]  /*dac0*/  F2FP.BF16.F32.PACK_AB R172, R155, R192 ;  /* 0x000000c09bac723e */ /* 0x000fe400000010ff */
[----:B0-----:R-:W-:-:S04]  /*dad0*/  F2FP.BF16.F32.PACK_AB R170, R189, R188 ;  /* 0x000000bcbdaa723e */ /* 0x001fc800000010ff */
[----:B------:R-:W0:Y:S01]  /*dae0*/  MUFU.EX2 R221, R221 ;  /* 0x000000dd00dd7308 */ /* 0x000e220000000800 */
[----:B-----5:R-:W-:-:S07]  /*daf0*/  FADD.FTZ R155, R198, R0 ;  /* 0x00000000c69b7221 */ /* 0x020fce0000010000 */
[----:B------:R-:W4:Y:S01]  /*db00*/  MUFU.EX2 R175, R175 ;  /* 0x000000af00af7308 */ /* 0x000f220000000800 */
[----:B---3--:R-:W-:-:S07]  /*db10*/  FADD.FTZ R155, R171, R155 ;  /* 0x0000009bab9b7221 */ /* 0x008fce0000010000 */
[----:B------:R-:W3:Y:S01]  /*db20*/  MUFU.EX2 R165, R178 ;  /* 0x000000b200a57308 */ /* 0x000ee20000000800 */
[----:B0-----:R-:W-:-:S07]  /*db30*/  FADD.FTZ R155, R221, R155 ;  /* 0x0000009bdd9b7221 */ /* 0x001fce0000010000 */
[----:B------:R-:W0:Y:S01]  /*db40*/  MUFU.EX2 R179, R179 ;  /* 0x000000b300b37308 */ /* 0x000e220000000800 */
[----:B----4-:R-:W-:-:S07]  /*db50*/  FADD.FTZ R155, R175, R155 ;  /* 0x0000009baf9b7221 */ /* 0x010fce0000010000 */
[----:B------:R-:W4:Y:S01]  /*db60*/  MUFU.EX2 R182, R182 ;  /* 0x000000b600b67308 */ /* 0x000f220000000800 */
[----:B---3--:R-:W-:Y:S01]  /*db70*/  FADD.FTZ R178, R165, R155 ;  /* 0x0000009ba5b27221 */ /* 0x008fe20000010000 */
[----:B------:R-:W-:Y:S02]  /*db80*/  F2FP.BF16.F32.PACK_AB R155, R159, R222 ;  /* 0x000000de9f9b723e */ /* 0x000fe400000010ff */
[----:B------:R-:W-:-:S04]  /*db90*/  F2FP.BF16.F32.PACK_AB R159, R167, R225 ;  /* 0x000000e1a79f723e */ /* 0x000fc800000010ff */
[----:B------:R-:W3:Y:S01]  /*dba0*/  MUFU.EX2 R183, R183 ;  /* 0x000000b700b77308 */ /* 0x000ee20000000800 */
[C---:B0-----:R-:W-:Y:S01]  /*dbb0*/  FADD.FTZ R157, R179.reuse, R178 ;  /* 0x000000b2b39d7221 */ /* 0x041fe20000010000 */
[----:B------:R-:W-:-:S06]  /*dbc0*/  F2FP.BF16.F32.PACK_AB R165, R179, R165 ;  /* 0x000000a5b3a5723e */ /* 0x000fcc00000010ff */
[----:B------:R-:W0:Y:S01]  /*dbd0*/  MUFU.EX2 R169, R220 ;  /* 0x000000dc00a97308 */ /* 0x000e220000000800 */
[----:B----4-:R-:W-:Y:S01]  /*dbe0*/  FADD.FTZ R178, R182, R157 ;  /* 0x0000009db6b27221 */ /* 0x010fe20000010000 */
[----:B------:R-:W-:Y:S02]  /*dbf0*/  F2FP.BF16.F32.PACK_AB R157, R163, R224 ;  /* 0x000000e0a39d723e */ /* 0x000fe400000010ff */
[----:B------:R-:W-:-:S04]  /*dc00*/  F2FP.BF16.F32.PACK_AB R163, R175, R221 ;  /* 0x000000ddafa3723e */ /* 0x000fc800000010ff */
[----:B------:R-:W4:Y:S01]  /*dc10*/  MUFU.EX2 R187, R187 ;  /* 0x000000bb00bb7308 */ /* 0x000f220000000800 */
[C---:B---3--:R-:W-:Y:S01]  /*dc20*/  FADD.FTZ R178, R183.reuse, R178 ;  /* 0x000000b2b7b27221 */ /* 0x048fe20000010000 */
[----:B------:R-:W-:-:S06]  /*dc30*/  F2FP.BF16.F32.PACK_AB R167, R183, R182 ;  /* 0x000000b6b7a7723e */ /* 0x000fcc00000010ff */
[----:B------:R3:W5:Y:S01]  /*dc40*/  MUFU.EX2 R0, R153 ;  /* 0x0000009900007308 */ /* 0x0007620000000800 */
[----:B0-----:R-:W-:-:S07]  /*dc50*/  FADD.FTZ R178, R169, R178 ;  /* 0x000000b2a9b27221 */ /* 0x001fce0000010000 */
[----:B------:R-:W0:Y:S01]  /*dc60*/  MUFU.EX2 R190, R190 ;  /* 0x000000be00be7308 */ /* 0x000e220000000800 */
[----:B----4-:R-:W-:Y:S01]  /*dc70*/  FADD.FTZ R161, R187, R178 ;  /* 0x000000b2bba17221 */ /* 0x010fe20000010000 */
[----:B---3--:R-:W-:Y:S02]  /*dc80*/  F2FP.BF16.F32.PACK_AB R153, R193, R186 ;  /* 0x000000bac199723e */ /* 0x008fe400000010ff */
[----:B------:R-:W-:-:S04]  /*dc90*/  F2FP.BF16.F32.PACK_AB R169, R187, R169 ;  /* 0x000000a9bba9723e */ /* 0x000fc800000010ff */
[----:B------:R-:W3:Y:S01]  /*dca0*/  MUFU.EX2 R173, R191 ;  /* 0x000000bf00ad7308 */ /* 0x000ee20000000800 */
[----:B-----5:R-:W-:-:S07]  /*dcb0*/  FADD.FTZ R161, R0, R161 ;  /* 0x000000a100a17221 */ /* 0x020fce0000010000 */
[----:B------:R-:W4:Y:S01]  /*dcc0*/  MUFU.EX2 R195, R195 ;  /* 0x000000c300c37308 */ /* 0x000f220000000800 */
[----:B0-----:R-:W-:Y:S01]  /*dcd0*/  FADD.FTZ R178, R190, R161 ;  /* 0x000000a1beb27221 */ /* 0x001fe20000010000 */
[----:B------:R-:W-:-:S06]  /*dce0*/  F2FP.BF16.F32.PACK_AB R161, R171, R198 ;  /* 0x000000c6aba1723e */ /* 0x000fcc00000010ff */
[----:B------:R-:W0:Y:S01]  /*dcf0*/  MUFU.EX2 R196, R196 ;  /* 0x000000c400c47308 */ /* 0x000e220000000800 */
[----:B---3--:R-:W-:-:S07]  /*dd00*/  FADD.FTZ R178, R173, R178 ;  /* 0x000000b2adb27221 */ /* 0x008fce0000010000 */
[----:B------:R-:W3:Y:S01]  /*dd10*/  MUFU.EX2 R194, R194 ;  /* 0x000000c200c27308 */ /* 0x000ee20000000800 */
[C---:B----4-:R-:W-:Y:S01]  /*dd20*/  FADD.FTZ R171, R195.reuse, R178 ;  /* 0x000000b2c3ab7221 */ /* 0x050fe20000010000 */
[----:B------:R-:W-:-:S06]  /*dd30*/  F2FP.BF16.F32.PACK_AB R173, R195, R173 ;  /* 0x000000adc3ad723e */ /* 0x000fcc00000010ff */
[----:B------:R-:W4:Y:S01]  /*dd40*/  MUFU.EX2 R197, R197 ;  /* 0x000000c500c57308 */ /* 0x000f220000000800 */
[----:B0-----:R-:W-:-:S04]  /*dd50*/  FADD.FTZ R3, R196, R3 ;  /* 0x00000003c4037221 */ /* 0x001fc80000010000 */
[C---:B------:R-:W-:Y:S01]  /*dd60*/  FADD.FTZ R3, R174.reuse, R3 ;  /* 0x00000003ae037221 */ /* 0x040fe20000010000 */
[----:B------:R-:W-:Y:S01]  /*dd70*/  F2FP.BF16.F32.PACK_AB R174, R174, R196 ;  /* 0x000000c4aeae723e */ /* 0x000fe200000010ff */
[----:B---3--:R-:W-:Y:S01]  /*dd80*/  FADD.FTZ R178, R194, R171 ;  /* 0x000000abc2b27221 */ /* 0x008fe20000010000 */
[----:B------:R-:W-:-:S03]  /*dd90*/  F2FP.BF16.F32.PACK_AB R171, R190, R0 ;  /* 0x00000000beab723e */ /* 0x000fc600000010ff */
[C---:B----4-:R-:W-:Y:S01]  /*dda0*/  FADD.FTZ R0, R197.reuse, R178 ;  /* 0x000000b2c5007221 */ /* 0x050fe20000010000 */
[----:B------:R-:W-:Y:S01]  /*ddb0*/  F2FP.BF16.F32.PACK_AB R175, R197, R194 ;  /* 0x000000c2c5af723e */ /* 0x000fe200000010ff */
[----:B--2---:R-:W-:Y:S06]  /*ddc0*/  @!P0 BRA `(.L_x_4955) ;  /* 0x0000000000048947 */ /* 0x004fec0003800000 */
[----:B------:R-:W-:Y:S01]  /*ddd0*/  BPT.TRAP 0x1 ;  /* 0x000000040000795c */ /* 0x000fe20000300000 */
.L_x_4955:
[----:B------:R0:W2:Y:S01]  /*dde0*/  SYNCS.PHASECHK.TRANS64.TRYWAIT P2, [R211+URZ+0x22850], R212 ;  /* 0x022850d4d30075a7 */ /* 0x0000a2000804017f */
[----:B------:R-:W-:Y:S05]  /*ddf0*/  @!P0 BRA `(.L_x_4956) ;  /* 0x0000000000048947 */ /* 0x000fea0003800000 */
[----:B------:R-:W-:Y:S01]  /*de00*/  BPT.TRAP 0x1 ;  /* 0x000000040000795c */ /* 0x000fe20000300000 */
.L_x_4956:
[----:B------:R-:W-:Y:S04]  /*de10*/  BSSY B0, `(.L_x_4957) ;  /* 0x0000004000007945 */ /* 0x000fe80003800000 */
[----:B--2---:R-:W-:Y:S05]  /*de20*/  @P2 BRA `(.L_x_4958) ;  /* 0x0000000000082947 */ /* 0x004fea0003800000 */
[----:B------:R-:W2:Y:S02]  /*de30*/  SYNCS.PHASECHK.TRANS64.TRYWAIT P2, [R211+URZ+0x22850], R212 ;  /* 0x022850d4d30075a7 */ /* 0x000ea4000804017f */
[----:B--2---:R-:W-:Y:S05]  /*de40*/  @!P2 BRA `(.L_x_4959) ;  /* 0x000000e80044a947 */ /* 0x004fea0003800000 */
.L_x_4958:
[----:B------:R-:W-:Y:S05]  /*de50*/  BSYNC B0 ;  /* 0x0000000000007941 */ /* 0x000fea0003800000 */
.L_x_4957:
        /* <DEDUP_REMOVED lines=59> */
.L_x_4950:
[----:B------:R-:W-:-:S13]  /*e210*/  ISETP.GE.AND P2, PT, R21, RZ, PT ;  /* 0x000000ff1500720c */ /* 0x000fda0003f46270 */
[----:B------:R-:W-:Y:S05]  /*e220*/  @!P2 BRA `(.L_x_4961) ;  /* 0x000000240030a947 */ /* 0x000fea0003800000 */
[----:B------:R-:W-:Y:S02]  /*e230*/  IMAD.MOV.U32 R209, RZ, RZ, R176 ;  /* 0x000000ffffd17224 */ /* 0x000fe400078e00b0 */
[----:B0-----:R-:W-:-:S07]  /*e240*/  IMAD.MOV.U32 R211, RZ, RZ, R14 ;  /* 0x000000ffffd37224 */ /* 0x001fce00078e000e */
.L_x_4971:
[----:B------:R-:W-:Y:S01]  /*e250*/  VIADD R19, R19, 0x1 ;  /* 0x0000000113137836 */ /* 0x000fe20000000000 */
[----:B------:R-:W-:Y:S05]  /*e260*/  YIELD ;  /* 0x0000000000007946 */ /* 0x000fea0003800000 */
[----:B------:R-:W-:-:S04]  /*e270*/  ISETP.NE.AND P2, PT, R19, 0x2, PT ;  /* 0x000000021300780c */ /* 0x000fc80003f45270 */
[----:B------:R-:W-:Y:S02]  /*e280*/  SEL R14, RZ, 0x1, P2 ;  /* 0x00000001ff0e7807 */ /* 0x000fe40001000000 */
[----:B------:R-:W-:Y:S02]  /*e290*/  SEL R19, R19, RZ, P2 ;  /* 0x000000ff13137207 */ /* 0x000fe40001000000 */
[----:B------:R-:W-:Y:S01]  /*e2a0*/  LOP3.LUT R23, R23, R14, RZ, 0x3c, !PT ;  /* 0x0000000e17177212 */ /* 0x000fe200078e3cff */
[----:B-1----:R-:W-:Y:S06]  /*e2b0*/  @!P0 BRA `(.L_x_4962) ;  /* 0x0000000000048947 */ /* 0x002fec0003800000 */
[----:B------:R-:W-:Y:S01]  /*e2c0*/  BPT.TRAP 0x1 ;  /* 0x000000040000795c */ /* 0x000fe20000300000 */
.L_x_4962:
[----:B------:R-:W-:Y:S01]  /*e2d0*/  IMAD R20, R19, 0x8, R18 ;  /* 0x0000000813147824 */ /* 0x000fe200078e0212 */
[----:B------:R-:W-:-:S04]  /*e2e0*/  SHF.L.U32 R207, R23, 0x1f, RZ ;  /* 0x0000001f17cf7819 */ /* 0x000fc800000006ff */
[----:B------:R0:W1:Y:S01]  /*e2f0*/  SYNCS.PHASECHK.TRANS64.TRYWAIT P2, [R20+URZ+0x22830], R207 ;  /* 0x022830cf140075a7 */ /* 0x000062000804017f */
[----:B------:R-:W-:Y:S05]  /*e300*/  @!P0 BRA `(.L_x_4963) ;  /* 0x0000000000048947 */ /* 0x000fea0003800000 */
[----:B------:R-:W-:Y:S01]  /*e310*/  BPT.TRAP 0x1 ;  /* 0x000000040000795c */ /* 0x000fe20000300000 */
.L_x_4963:
[----:B------:R-:W-:Y:S02]  /*e320*/  IMAD R154, R19, 0x300, R13 ;  /* 0x00000300139a7824 */ /* 0x000fe400078e020d */
[----:B------:R-:W-:Y:S01]  /*e330*/  IMAD.MOV.U32 R155, RZ, RZ, 0x40000040 ;  /* 0x40000040ff9b7424 */ /* 0x000fe200078e00ff */
[----:B-1----:R-:W-:Y:S06]  /*e340*/  @P2 BRA `(.L_x_4964) ;  /* 0x0000000000082947 */ /* 0x002fec0003800000 */
[----:B------:R-:W1:Y:S02]  /*e350*/  SYNCS.PHASECHK.TRANS64.TRYWAIT P2, [R20+URZ+0x22830], R207 ;  /* 0x022830cf140075a7 */ /* 0x000e64000804017f */
[----:B-1----:R-:W-:Y:S05]  /*e360*/  @!P2 BRA `(.L_x_4965) ;  /* 0x000000e40010a947 */ /* 0x002fea0003800000 */
.L_x_4964:
        /* <DEDUP_REMOVED lines=14> */
[----:B------:R-:W2:Y:S01]  /*e450*/  S2R R221, SR_TID.X ;  /* 0x0000000000dd7919 */ /* 0x000ea20000002100 */
[----:B------:R-:W-:-:S02]  /*e460*/  R2UR UR19, R155 ;  /* 0x000000009b1372ca */ /* 0x000fc400000e0000 */
[----:B------:R-:W-:Y:S01]  /*e470*/  WARPGROUP.ARRIVE ;  /* 0x00000000000079c5 */ /* 0x000fe20000000000 */
        /* <DEDUP_REMOVED lines=9> */
[----:B--2---:R-:W-:Y:S01]  /*e510*/  SHF.R.U32.HI R221, RZ, 0x7, R221 ;  /* 0x00000007ffdd7819 */ /* 0x004fe200000116dd */
        /* <DEDUP_REMOVED lines=49> */
[----:B----4-:R-:W-:Y:S01]  /*e830*/  FMNMX.FTZ R14, R156, R14, !PT ;  /* 0x0000000e9c0e7209 */ /* 0x010fe20007810000 */
        /* <DEDUP_REMOVED lines=10> */
[----:B------:R-:W-:-:S04]  /*e8e0*/  FMUL.FTZ R199, R199, UR44 ;  /* 0x0000002cc7c77c20 */ /* 0x000fc80008410000 */
        /* <DEDUP_REMOVED lines=44> */
[----:B--2---:R-:W-:-:S07]  /*ebb0*/  FMNMX.FTZ R14, R14, R15, !PT ;  /* 0x0000000f0e0e7209 */ /* 0x004fce0007810000 */
[----:B------:R-:W-:Y:S01]  /*ebc0*/  MUFU.TANH R163, R163 ;  /* 0x000000a300a37308 */ /* 0x000fe20000002400 */
[----:B------:R-:W2:Y:S07]  /*ebd0*/  SHFL.BFLY PT, R15, R14, 0x1, 0x1f ;  /* 0x0c201f000e0f7f89 */ /* 0x000eae00000e0000 */
[----:B------:R-:W-:Y:S08]  /*ebe0*/  MUFU.TANH R166, R166 ;  /* 0x000000a600a67308 */ /* 0x000ff00000002400 */
[----:B------:R-:W-:Y:S01]  /*ebf0*/  MUFU.TANH R167, R167 ;  /* 0x000000a700a77308 */ /* 0x000fe20000002400 */
[----:B--2---:R-:W-:Y:S01]  /*ec00*/  FMNMX.FTZ R14, R14, R15, !PT ;  /* 0x0000000f0e0e7209 */ /* 0x004fe20007810000 */
[----:B------:R-:W-:-:S04]  /*ec10*/  IMAD.U32 R15, RZ, RZ, UR42 ;  /* 0x0000002aff0f7e24 */ /* 0x000fc8000f8e00ff */
        /* <DEDUP_REMOVED lines=29> */
[----:B------:R4:W-:Y:S01]  /*edf0*/  MUFU.EX2 R219, R157 ;  /* 0x0000009d00db7308 */ /* 0x0009e20000000800 */
[-C--:B--2---:R-:W-:Y:S01]  /*ee00*/  FMUL.FTZ R24, R24, R211.reuse ;  /* 0x000000d318187220 */ /* 0x084fe20000410000 */
[-C--:B------:R-:W-:Y:S01]  /*ee10*/  FMUL.FTZ R25, R25, R211.reuse ;  /* 0x000000d319197220 */ /* 0x080fe20000410000 */
[-C--:B------:R-:W-:Y:S01]  /*ee20*/  FMUL.FTZ R28, R28, R211.reuse ;  /* 0x000000d31c1c7220 */ /* 0x080fe20000410000 */
[-C--:B------:R-:W-:Y:S01]  /*ee30*/  FMUL.FTZ R29, R29, R211.reuse ;  /* 0x000000d31d1d7220 */ /* 0x080fe20000410000 */
[-C--:B------:R-:W-:Y:S01]  /*ee40*/  FMUL.FTZ R32, R32, R211.reuse ;  /* 0x000000d320207220 */ /* 0x080fe20000410000 */
[-C--:B------:R-:W-:Y:S01]  /*ee50*/  FMUL.FTZ R33, R33, R211.reuse ;  /* 0x000000d321217220 */ /* 0x080fe20000410000 */
[----:B------:R-:W-:Y:S01]  /*ee60*/  FMUL.FTZ R36, R36, R211 ;  /* 0x000000d324247220 */ /* 0x000fe20000410000 */
[----:B------:R-:W2:Y:S01]  /*ee70*/  MUFU.EX2 R154, R153 ;  /* 0x00000099009a7308 */ /* 0x000ea20000000800 */
[----:B----4-:R-:W-:Y:S01]  /*ee80*/  FMUL.FTZ R157, R178, UR44 ;  /* 0x0000002cb29d7c20 */ /* 0x010fe20008410000 */
        /* <DEDUP_REMOVED lines=64> */
[C---:B--2---:R-:W-:Y:S01]  /*f290*/  FADD.FTZ R211, R154.reuse, R211 ;  /* 0x000000d39ad37221 */ /* 0x044fe20000010000 */
[----:B------:R-:W-:Y:S01]  /*f2a0*/  F2FP.BF16.F32.PACK_AB R152, R154, R152 ;  /* 0x000000989a98723e */ /* 0x000fe200000010ff */
[----:B------:R-:W-:Y:S01]  /*f2b0*/  FMUL.FTZ R153, R171, UR44 ;  /* 0x0000002cab997c20 */ /* 0x000fe20008410000 */
[----:B------:R-:W-:Y:S01]  /*f2c0*/  FMNMX.FTZ R179, R159, R179, !PT ;  /* 0x000000b39fb37209 */ /* 0x000fe20007810000 */
[----:B------:R2:W3:Y:S08]  /*f2d0*/  MUFU.EX2 R154, R156 ;  /* 0x0000009c009a7308 */ /* 0x0004f00000000800 */
[----:B------:R-:W4:Y:S01]  /*f2e0*/  MUFU.TANH R3, R3 ;  /* 0x0000000300037308 */ /* 0x000f220000002400 */
[----:B--2---:R-:W-:Y:S01]  /*f2f0*/  FMUL.FTZ R156, R175, UR44 ;  /* 0x0000002caf9c7c20 */ /* 0x004fe20008410000 */
[----:B------:R-:W-:Y:S01]  /*f300*/  FMUL.FTZ R175, R182, UR44 ;  /* 0x0000002cb6af7c20 */ /* 0x000fe20008410000 */
[----:B------:R-:W-:-:S04]  /*f310*/  FMNMX.FTZ R182, R162, R179, !PT ;  /* 0x000000b3a2b67209 */ /* 0x000fc80007810000 */
[----:B------:R-:W-:Y:S01]  /*f320*/  FMNMX.FTZ R182, R163, R182, !PT ;  /* 0x000000b6a3b67209 */ /* 0x000fe20007810000 */
[----:B------:R-:W2:Y:S01]  /*f330*/  MUFU.TANH R153, R153 ;  /* 0x0000009900997308 */ /* 0x000ea20000002400 */
[----:B---3--:R-:W-:Y:S01]  /*f340*/  FADD.FTZ R171, R154, R211 ;  /* 0x000000d39aab7221 */ /* 0x008fe20000010000 */
[----:B------:R-:W-:-:S03]  /*f350*/  F2FP.BF16.F32.PACK_AB R154, R219, R154 ;  /* 0x0000009adb9a723e */ /* 0x000fc600000010ff */
[----:B------:R-:W-:-:S03]  /*f360*/  FADD.FTZ R171, R219, R171 ;  /* 0x000000abdbab7221 */ /* 0x000fc60000010000 */
[----:B------:R-:W3:Y:S08]  /*f370*/  MUFU.TANH R170, R170 ;  /* 0x000000aa00aa7308 */ /* 0x000ef00000002400 */
[----:B------:R5:W-:Y:S08]  /*f380*/  MUFU.TANH R178, R183 ;  /* 0x000000b700b27308 */ /* 0x000bf00000002400 */
[----:B------:R-:W0:Y:S01]  /*f390*/  MUFU.TANH R156, R156 ;  /* 0x0000009c009c7308 */ /* 0x000e220000002400 */
[----:B-----5:R-:W-:-:S04]  /*f3a0*/  FMNMX.FTZ R183, R166, R182, !PT ;  /* 0x000000b6a6b77209 */ /* 0x020fc80007810000 */
[----:B------:R-:W-:-:S03]  /*f3b0*/  FMNMX.FTZ R183, R167, R183, !PT ;  /* 0x000000b7a7b77209 */ /* 0x000fc60007810000 */
[----:B------:R-:W5:Y:S08]  /*f3c0*/  MUFU.TANH R157, R157 ;  /* 0x0000009d009d7308 */ /* 0x000f700000002400 */
[----:B------:R4:W-:Y:S08]  /*f3d0*/  MUFU.TANH R179, R186 ;  /* 0x000000ba00b37308 */ /* 0x0009f00000002400 */
[----:B------:R-:W1:Y:S01]  /*f3e0*/  MUFU.TANH R174, R174 ;  /* 0x000000ae00ae7308 */ /* 0x000e620000002400 */
[----:B----4-:R-:W-:-:S04]  /*f3f0*/  FMNMX.FTZ R186, R3, R183, !PT ;  /* 0x000000b703ba7209 */ /* 0x010fc80007810000 */
[----:B--2---:R-:W-:-:S03]  /*f400*/  FMNMX.FTZ R186, R153, R186, !PT ;  /* 0x000000ba99ba7209 */ /* 0x004fc60007810000 */
[----:B------:R-:W2:Y:S08]  /*f410*/  MUFU.TANH R175, R175 ;  /* 0x000000af00af7308 */ /* 0x000eb00000002400 */
[----:B------:R3:W4:Y:S08]  /*f420*/  MUFU.TANH R182, R187 ;  /* 0x000000bb00b67308 */ /* 0x0007300000002400 */
[----:B------:R5:W4:Y:S01]  /*f430*/  MUFU.TANH R183, R190 ;  /* 0x000000be00b77308 */ /* 0x000b220000002400 */
[----:B---3--:R-:W-:-:S04]  /*f440*/  FMNMX.FTZ R187, R170, R186, !PT ;  /* 0x000000baaabb7209 */ /* 0x008fc80007810000 */
[----:B0-----:R-:W-:-:S03]  /*f450*/  FMNMX.FTZ R187, R156, R187, !PT ;  /* 0x000000bb9cbb7209 */ /* 0x001fc60007810000 */
[----:B------:R2:W0:Y:S01]  /*f460*/  MUFU.TANH R186, R191 ;  /* 0x000000bf00ba7308 */ /* 0x0004220000002400 */
[----:B-----5:R-:W-:-:S04]  /*f470*/  FMNMX.FTZ R190, R157, R187, !PT ;  /* 0x000000bb9dbe7209 */ /* 0x020fc80007810000 */
[----:B-1----:R-:W-:-:S03]  /*f480*/  FMNMX.FTZ R190, R174, R190, !PT ;  /* 0x000000beaebe7209 */ /* 0x002fc60007810000 */
[----:B------:R1:W3:Y:S01]  /*f490*/  MUFU.TANH R187, R194 ;  /* 0x000000c200bb7308 */ /* 0x0002e20000002400 */
[----:B--2---:R-:W-:-:S04]  /*f4a0*/  FMNMX.FTZ R191, R175, R190, !PT ;  /* 0x000000beafbf7209 */ /* 0x004fc80007810000 */
[----:B------:R-:W-:-:S03]  /*f4b0*/  FMNMX.FTZ R191, R178, R191, !PT ;  /* 0x000000bfb2bf7209 */ /* 0x000fc60007810000 */
[----:B------:R2:W5:Y:S01]  /*f4c0*/  MUFU.TANH R190, R195 ;  /* 0x000000c300be7308 */ /* 0x0005620000002400 */
[----:B-1----:R-:W-:-:S04]  /*f4d0*/  FMNMX.FTZ R194, R179, R191, !PT ;  /* 0x000000bfb3c27209 */ /* 0x002fc80007810000 */
[----:B----4-:R-:W-:-:S03]  /*f4e0*/  FMNMX.FTZ R194, R182, R194, !PT ;  /* 0x000000c2b6c27209 */ /* 0x010fc60007810000 */
[----:B------:R-:W1:Y:S01]  /*f4f0*/  MUFU.TANH R191, R198 ;  /* 0x000000c600bf7308 */ /* 0x000e620000002400 */
[----:B--2---:R-:W-:-:S04]  /*f500*/  FMNMX.FTZ R195, R183, R194, !PT ;  /* 0x000000c2b7c37209 */ /* 0x004fc80007810000 */
[----:B0-----:R-:W-:-:S03]  /*f510*/  FMNMX.FTZ R195, R186, R195, !PT ;  /* 0x000000c3bac37209 */ /* 0x001fc60007810000 */
[----:B------:R-:W0:Y:S01]  /*f520*/  MUFU.TANH R194, R199 ;  /* 0x000000c700c27308 */ /* 0x000e220000002400 */
[----:B---3--:R-:W-:-:S04]  /*f530*/  FMNMX.FTZ R195, R187, R195, !PT ;  /* 0x000000c3bbc37209 */ /* 0x008fc80007810000 */
[----:B-----5:R-:W-:-:S03]  /*f540*/  FMNMX.FTZ R195, R190, R195, !PT ;  /* 0x000000c3bec37209 */ /* 0x020fc60007810000 */
[----:B------:R-:W-:Y:S01]  /*f550*/  MUFU.EX2 R160, R160 ;  /* 0x000000a000a07308 */ /* 0x000fe20000000800 */
[----:B-1----:R-:W-:-:S07]  /*f560*/  FMNMX.FTZ R195, R191, R195, !PT ;  /* 0x000000c3bfc37209 */ /* 0x002fce0007810000 */
[----:B------:R1:W-:Y:S01]  /*f570*/  MUFU.EX2 R199, R176 ;  /* 0x000000b000c77308 */ /* 0x0003e20000000800 */
[----:B0-----:R-:W-:-:S05]  /*f580*/  FMNMX.FTZ R195, R194, R195, !PT ;  /* 0x000000c3c2c37209 */ /* 0x001fca0007810000 */
[----:B------:R-:W0:Y:S02]  /*f590*/  SHFL.BFLY PT, R198, R195, 0x2, 0x1f ;  /* 0x0c401f00c3c67f89 */ /* 0x000e2400000e0000 */
[----:B------:R-:W2:Y:S08]  /*f5a0*/  MUFU.EX2 R161, R161 ;  /* 0x000000a100a17308 */ /* 0x000eb00000000800 */
[----:B------:R-:W-:Y:S08]  /*f5b0*/  MUFU.EX2 R164, R164 ;  /* 0x000000a400a47308 */ /* 0x000ff00000000800 */
[----:B------:R3:W-:Y:S01]  /*f5c0*/  MUFU.EX2 R211, R177 ;  /* 0x000000b100d37308 */ /* 0x0007e20000000800 */
[----:B0-----:R-:W-:-:S07]  /*f5d0*/  FMNMX.FTZ R195, R195, R198, !PT ;  /* 0x000000c6c3c37209 */ /* 0x001fce0007810000 */
[----:B------:R-:W-:Y:S01]  /*f5e0*/  MUFU.EX2 R165, R165 ;  /* 0x000000a500a57308 */ /* 0x000fe20000000800 */
[----:B------:R-:W1:Y:S07]  /*f5f0*/  SHFL.BFLY PT, R198, R195, 0x1, 0x1f ;  /* 0x0c201f00c3c67f89 */ /* 0x000e6e00000e0000 */
[----:B------:R-:W-:Y:S08]  /*f600*/  MUFU.EX2 R168, R168 ;  /* 0x000000a800a87308 */ /* 0x000ff00000000800 */
[----:B------:R-:W0:Y:S08]  /*f610*/  MUFU.EX2 R169, R169 ;  /* 0x000000a900a97308 */ /* 0x000e300000000800 */
[----:B------:R-:W-:Y:S01]  /*f620*/  MUFU.EX2 R172, R172 ;  /* 0x000000ac00ac7308 */ /* 0x000fe20000000800 */
[----:B-1----:R-:W-:-:S05]  /*f630*/  FMNMX.FTZ R176, R195, R198, !PT ;  /* 0x000000c6c3b07209 */ /* 0x002fca0007810000 */
[CC--:B------:R-:W-:Y:S01]  /*f640*/  FMUL.FTZ R198, R176.reuse, R15.reuse ;  /* 0x0000000fb0c67220 */ /* 0x0c0fe20000410000 */
[----:B---3--:R-:W-:Y:S01]  /*f650*/  FADD.FTZ R177, -R176, R209 ;  /* 0x000000d1b0b17221 */ /* 0x008fe20000010100 */
[----:B------:R-:W-:Y:S02]  /*f660*/  MUFU.EX2 R173, R173 ;  /* 0x000000ad00ad7308 */ /* 0x000fe40000000800 */
[-CC-:B------:R-:W-:Y:S01]  /*f670*/  FFMA.FTZ R196, R196, R15.reuse, -R198.reuse ;  /* 0x0000000fc4c47223 */ /* 0x180fe200000108c6 */
[-CC-:B------:R-:W-:Y:S01]  /*f680*/  FFMA.FTZ R158, R158, R15.reuse, -R198.reuse ;  /* 0x0000000f9e9e7223 */ /* 0x180fe200000108c6 */
[-C--:B------:R-:W-:Y:S01]  /*f690*/  FMUL.FTZ R177, R177, R15.reuse ;  /* 0x0000000fb1b17220 */ /* 0x080fe20000410000 */
        /* <DEDUP_REMOVED lines=22> */
[----:B------:R1:W3:Y:S01]  /*f800*/  MUFU.EX2 R153, R177 ;  /* 0x000000b100997308 */ /* 0x0002e20000000800 */
[----:B--2---:R-:W-:-:S07]  /*f810*/  F2FP.BF16.F32.PACK_AB R156, R161, R160 ;  /* 0x000000a0a19c723e */ /* 0x004fce00000010ff */
[----:B------:R2:W-:Y:S01]  /*f820*/  MUFU.EX2 R198, R158 ;  /* 0x0000009e00c67308 */ /* 0x0005e20000000800 */
[----:B-1----:R-:W-:-:S07]  /*f830*/  IADD3 R177, -R221, 0xb, RZ ;  /* 0x0000000bddb17810 */ /* 0x002fce0007ffe1ff */
[----:B------:R-:W1:Y:S01]  /*f840*/  MUFU.EX2 R196, R196 ;  /* 0x000000c400c47308 */ /* 0x000e620000000800 */
[----:B--2---:R-:W-:Y:S01]  /*f850*/  FADD.FTZ R158, R160, R171 ;  /* 0x000000aba09e7221 */ /* 0x004fe20000010000 */
[----:B0-----:R-:W-:Y:S01]  /*f860*/  F2FP.BF16.F32.PACK_AB R160, R169, R168 ;  /* 0x000000a8a9a0723e */ /* 0x001fe200000010ff */
[-C--:B---3--:R-:W-:Y:S01]  /*f870*/  FMUL.FTZ R26, R26, R153.reuse ;  /* 0x000000991a1a7220 */ /* 0x088fe20000410000 */
        /* <DEDUP_REMOVED lines=13> */
[----:B-1----:R-:W-:Y:S01]  /*f950*/  FFMA.FTZ R0, R153, R0, R196 ;  /* 0x0000000099007223 */ /* 0x002fe200000100c4 */
[-C--:B------:R-:W-:Y:S01]  /*f960*/  FMUL.FTZ R43, R43, R153.reuse ;  /* 0x000000992b2b7220 */ /* 0x080fe20000410000 */
[-C--:B------:R-:W-:Y:S01]  /*f970*/  FMUL.FTZ R46, R46, R153.reuse ;  /* 0x000000992e2e7220 */ /* 0x080fe20000410000 */
[-C--:B------:R-:W-:Y:S01]  /*f980*/  FMUL.FTZ R47, R47, R153.reuse ;  /* 0x000000992f2f7220 */ /* 0x080fe20000410000 */
[-C--:B------:R-:W-:Y:S01]  /*f990*/  FMUL.FTZ R50, R50, R153.reuse ;  /* 0x0000009932327220 */ /* 0x080fe20000410000 */
[-C--:B------:R-:W-:Y:S01]  /*f9a0*/  FMUL.FTZ R51, R51, R153.reuse ;  /* 0x0000009933337220 */ /* 0x080fe20000410000 */
[----:B------:R-:W-:Y:S01]  /*f9b0*/  FMUL.FTZ R54, R54, R153 ;  /* 0x0000009936367220 */ /* 0x000fe20000410000 */
[----:B------:R-:W1:Y:S01]  /*f9c0*/  MUFU.EX2 R159, R159 ;  /* 0x0000009f009f7308 */ /* 0x000e620000000800 */
[----:B--2---:R-:W-:-:S02]  /*f9d0*/  @!P1 VIADD R3, R20, 0x22840 ;  /* 0x0002284014039836 */ /* 0x004fc40000000000 */
[-C--:B------:R-:W-:Y:S01]  /*f9e0*/  FMUL.FTZ R55, R55, R153.reuse ;  /* 0x0000009937377220 */ /* 0x080fe20000410000 */
[-C--:B------:R-:W-:Y:S01]  /*f9f0*/  FMUL.FTZ R58, R58, R153.reuse ;  /* 0x000000993a3a7220 */ /* 0x080fe20000410000 */
[-C--:B------:R-:W-:Y:S01]  /*fa00*/  FMUL.FTZ R59, R59, R153.reuse ;  /* 0x000000993b3b7220 */ /* 0x080fe20000410000 */
[-C--:B------:R-:W-:Y:S01]  /*fa10*/  FMUL.FTZ R62, R62, R153.reuse ;  /* 0x000000993e3e7220 */ /* 0x080fe20000410000 */
[----:B------:R-:W-:Y:S01]  /*fa20*/  @!P1 PRMT R3, RZ, 0x654, R3 ;  /* 0x00000654ff039816 */ /* 0x000fe20000000003 */
[----:B------:R2:W-:Y:S06]  /*fa30*/  BAR.ARV R177, 0x100 ;  /* 0x000400b10000751d */ /* 0x0005ec0000002000 */
[----:B------:R3:W-:Y:S01]  /*fa40*/  @!P1 SYNCS.ARRIVE.TRANS64.RED.A1T0 RZ, [R3+URZ], RZ ;  /* 0x000000ff03ff99a7 */ /* 0x0007e2000810043f */
[----:B------:R-:W4:Y:S01]  /*fa50*/  MUFU.EX2 R219, R162 ;  /* 0x000000a200db7308 */ /* 0x000f220000000800 */
[-C--:B------:R-:W-:Y:S01]  /*fa60*/  FMUL.FTZ R63, R63, R153.reuse ;  /* 0x000000993f3f7220 */ /* 0x080fe20000410000 */
[-C--:B------:R-:W-:Y:S01]  /*fa70*/  FMUL.FTZ R66, R66, R153.reuse ;  /* 0x0000009942427220 */ /* 0x080fe20000410000 */
[-C--:B------:R-:W-:Y:S01]  /*fa80*/  FMUL.FTZ R67, R67, R153.reuse ;  /* 0x0000009943437220 */ /* 0x080fe20000410000 */
[-C--:B------:R-:W-:Y:S01]  /*fa90*/  FMUL.FTZ R70, R70, R153.reuse ;  /* 0x0000009946467220 */ /* 0x080fe20000410000 */
[-C--:B------:R-:W-:Y:S01]  /*faa0*/  FMUL.FTZ R71, R71, R153.reuse ;  /* 0x0000009947477220 */ /* 0x080fe20000410000 */
[-C--:B------:R-:W-:Y:S01]  /*fab0*/  FMUL.FTZ R74, R74, R153.reuse ;  /* 0x000000994a4a7220 */ /* 0x080fe20000410000 */
[----:B---3--:R-:W-:Y:S01]  /*fac0*/  FADD.FTZ R3, R168, R158 ;  /* 0x0000009ea8037221 */ /* 0x008fe20000010000 */
[----:B------:R-:W3:Y:S01]  /*fad0*/  MUFU.EX2 R163, R163 ;  /* 0x000000a300a37308 */ /* 0x000ee20000000800 */
[----:B------:R-:W-:Y:S01]  /*fae0*/  F2FP.BF16.F32.PACK_AB R158, R165, R164 ;  /* 0x000000a4a59e723e */ /* 0x000fe200000010ff */
[-C--:B------:R-:W-:Y:S01]  /*faf0*/  FMUL.FTZ R75, R75, R153.reuse ;  /* 0x000000994b4b7220 */ /* 0x080fe20000410000 */
[----:B------:R-:W-:Y:S01]  /*fb00*/  FADD.FTZ R3, R169, R3 ;  /* 0x00000003a9037221 */ /* 0x000fe20000010000 */
[-C--:B------:R-:W-:Y:S01]  /*fb10*/  FMUL.FTZ R78, R78, R153.reuse ;  /* 0x000000994e4e7220 */ /* 0x080fe20000410000 */
[-C--:B------:R-:W-:Y:S01]  /*fb20*/  FMUL.FTZ R79, R79, R153.reuse ;  /* 0x000000994f4f7220 */ /* 0x080fe20000410000 */
[-C--:B------:R-:W-:Y:S01]  /*fb30*/  FMUL.FTZ R82, R82, R153.reuse ;  /* 0x0000009952527220 */ /* 0x080fe20000410000 */
[----:B------:R-:W-:Y:S01]  /*fb40*/  FADD.FTZ R3, R172, R3 ;  /* 0x00000003ac037221 */ /* 0x000fe20000010000 */
[----:B------:R0:W-:Y:S01]  /*fb50*/  MUFU.EX2 R169, R157 ;  /* 0x0000009d00a97308 */ /* 0x0001e20000000800 */
[-C--:B------:R-:W-:Y:S01]  /*fb60*/  FMUL.FTZ R83, R83, R153.reuse ;  /* 0x0000009953537220 */ /* 0x080fe20000410000 */
[-C--:B------:R-:W-:Y:S01]  /*fb70*/  FMUL.FTZ R86, R86, R153.reuse ;  /* 0x0000009956567220 */ /* 0x080fe20000410000 */
[----:B------:R-:W-:Y:S01]  /*fb80*/  FADD.FTZ R3, R173, R3 ;  /* 0x00000003ad037221 */ /* 0x000fe20000010000 */
[-C--:B------:R-:W-:Y:S01]  /*fb90*/  FMUL.FTZ R87, R87, R153.reuse ;  /* 0x0000009957577220 */ /* 0x080fe20000410000 */
[-C--:B------:R-:W-:Y:S01]  /*fba0*/  FMUL.FTZ R90, R90, R153.reuse ;  /* 0x000000995a5a7220 */ /* 0x080fe20000410000 */
[-C--:B------:R-:W-:Y:S01]  /*fbb0*/  FMUL.FTZ R91, R91, R153.reuse ;  /* 0x000000995b5b7220 */ /* 0x080fe20000410000 */
[----:B------:R-:W-:Y:S01]  /*fbc0*/  FADD.FTZ R3, R199, R3 ;  /* 0x00000003c7037221 */ /* 0x000fe20000010000 */
[----:B------:R-:W5:Y:S01]  /*fbd0*/  MUFU.EX2 R220, R166 ;  /* 0x000000a600dc7308 */ /* 0x000f620000000800 */
[----:B0-----:R-:W-:Y:S01]  /*fbe0*/  FADD.FTZ R157, R155, R0 ;  /* 0x000000009b9d7221 */ /* 0x001fe20000010000 */
[-C--:B------:R-:W-:Y:S01]  /*fbf0*/  FMUL.FTZ R94, R94, R153.reuse ;  /* 0x000000995e5e7220 */ /* 0x080fe20000410000 */
[----:B------:R-:W-:Y:S01]  /*fc00*/  FADD.FTZ R3, R211, R3 ;  /* 0x00000003d3037221 */ /* 0x000fe20000010000 */
        /* <DEDUP_REMOVED lines=9> */
[----:B----4-:R-:W-:Y:S01]  /*fca0*/  FADD.FTZ R0, R219, R0 ;  /* 0x00000000db007221 */ /* 0x010fe20000010000 */
[-C--:B------:R-:W-:Y:S01]  /*fcb0*/  FMUL.FTZ R107, R107, R153.reuse ;  /* 0x000000996b6b7220 */ /* 0x080fe20000410000 */
[-C--:B------:R-:W-:Y:S01]  /*fcc0*/  FMUL.FTZ R110, R110, R153.reuse ;  /* 0x000000996e6e7220 */ /* 0x080fe20000410000 */
[----:B------:R-:W1:Y:S01]  /*fcd0*/  MUFU.EX2 R195, R195 ;  /* 0x000000c300c37308 */ /* 0x000e620000000800 */
[----:B---3--:R-:W-:Y:S01]  /*fce0*/  FADD.FTZ R157, R163, R0 ;  /* 0x00000000a39d7221 */ /* 0x008fe20000010000 */
[-C--:B------:R-:W-:Y:S01]  /*fcf0*/  FMUL.FTZ R111, R111, R153.reuse ;  /* 0x000000996f6f7220 */ /* 0x080fe20000410000 */
[-C--:B------:R-:W-:Y:S01]  /*fd00*/  FMUL.FTZ R114, R114, R153.reuse ;  /* 0x0000009972727220 */ /* 0x080fe20000410000 */
[-C--:B------:R-:W-:Y:S01]  /*fd10*/  FMUL.FTZ R115, R115, R153.reuse ;  /* 0x0000009973737220 */ /* 0x080fe20000410000 */
[----:B-----5:R-:W-:Y:S01]  /*fd20*/  FADD.FTZ R0, R220, R157 ;  /* 0x0000009ddc007221 */ /* 0x020fe20000010000 */
        /* <DEDUP_REMOVED lines=24> */
[----:B------:R-:W-:Y:S01]  /*feb0*/  FMUL.FTZ R151, R151, R153 ;  /* 0x0000009997977220 */ /* 0x000fe20000410000 */
[----:B------:R-:W-:Y:S01]  /*fec0*/  F2FP.BF16.F32.PACK_AB R162, R173, R172 ;  /* 0x000000acada2723e */ /* 0x000fe200000010ff */
[----:B------:R-:W3:Y:S01]  /*fed0*/  MUFU.EX2 R180, R180 ;  /* 0x000000b400b47308 */ /* 0x000ee20000000800 */
[----:B0-----:R-:W-:Y:S01]  /*fee0*/  FADD.FTZ R0, R165, R0 ;  /* 0x00000000a5007221 */ /* 0x001fe20000010000 */
[----:B------:R-:W-:-:S02]  /*fef0*/  F2FP.BF16.F32.PACK_AB R153, R155, R196 ;  /* 0x000000c49b99723e */ /* 0x000fc400000010ff */
[----:B------:R-:W-:Y:S01]  /*ff00*/  F2FP.BF16.F32.PACK_AB R155, R159, R198 ;  /* 0x000000c69f9b723e */ /* 0x000fe200000010ff */
[----:B------:R-:W-:Y:S01]  /*ff10*/  FADD.FTZ R0, R169, R0 ;  /* 0x00000000a9007221 */ /* 0x000fe20000010000 */
[----:B------:R-:W-:Y:S02]  /*ff20*/  F2FP.BF16.F32.PACK_AB R164, R211, R199 ;  /* 0x000000c7d3a4723e */ /* 0x000fe400000010ff */
[----:B------:R-:W0:Y:S01]  /*ff30*/  MUFU.EX2 R175, R175 ;  /* 0x000000af00af7308 */ /* 0x000e220000000800 */
[----:B-1----:R-:W-:Y:S01]  /*ff40*/  FADD.FTZ R0, R171, R0 ;  /* 0x00000000ab007221 */ /* 0x002fe20000010000 */
        /* <DEDUP_REMOVED lines=9> */
[----:B---3--:R-:W-:Y:S01]  /*ffe0*/  FADD.FTZ R0, R178, R157 ;  /* 0x0000009db2007221 */ /* 0x008fe20000010000 */
        /* <DEDUP_REMOVED lines=9> */
[----:B0-----:R-:W-:Y:S01]  /*10080*/  FADD.FTZ R0, R182, R159 ;  /* 0x0000009fb6007221 */ /* 0x001fe20000010000 */
        /* <DEDUP_REMOVED lines=10> */
[----:B------:R-:W-:Y:S02]  /*10130*/  F2FP.BF16.F32.PACK_AB R163, R165, R209 ;  /* 0x000000d1a5a3723e */ /* 0x000fe400000010ff */
[----:B------:R-:W-:Y:S02]  /*10140*/  F2FP.BF16.F32.PACK_AB R165, R171, R169 ;  /* 0x000000a9aba5723e */ /* 0x000fe400000010ff */
[----:B------:R-:W-:Y:S02]  /*10150*/  F2FP.BF16.F32.PACK_AB R169, R182, R179 ;  /* 0x000000b3b6a9723e */ /* 0x000fe400000010ff */
[----:B------:R-:W1:Y:S01]  /*10160*/  MUFU.EX2 R193, R193 ;  /* 0x000000c100c17308 */ /* 0x000e620000000800 */
[----:B---3--:R-:W-:Y:S01]  /*10170*/  FADD.FTZ R172, R192, R3 ;  /* 0x00000003c0ac7221 */ /* 0x008fe20000010000 */
        /* <DEDUP_REMOVED lines=8> */
[----:B------:R-:W-:Y:S02]  /*10200*/  F2FP.BF16.F32.PACK_AB R167, R178, R175 ;  /* 0x000000afb2a7723e */ /* 0x000fe400000010ff */
[----:B------:R-:W-:-:S04]  /*10210*/  F2FP.BF16.F32.PACK_AB R173, R190, R173 ;  /* 0x000000adbead723e */ /* 0x000fc800000010ff */
[----:B------:R-:W3:Y:S01]  /*10220*/  MUFU.EX2 R197, R197 ;  /* 0x000000c500c57308 */ /* 0x000ee20000000800 */
[----:B0-----:R-:W-:-:S07]  /*10230*/  FADD.FTZ R174, R212, R3 ;  /* 0x00000003d4ae7221 */ /* 0x001fce0000010000 */
[----:B------:R-:W0:Y:S01]  /*10240*/  MUFU.EX2 R194, R194 ;  /* 0x000000c200c27308 */ /* 0x000e220000000800 */
[----:B-1----:R-:W-:Y:S01]  /*10250*/  FADD.FTZ R175, R191, R0 ;  /* 0x00000000bfaf7221 */ /* 0x002fe20000010000 */
[C---:B---3--:R-:W-:Y:S01]  /*10260*/  FADD.FTZ R3, R197.reuse, R174 ;  /* 0x000000aec5037221 */ /* 0x048fe20000010000 */
[----:B------:R-:W-:Y:S02]  /*10270*/  F2FP.BF16.F32.PACK_AB R174, R197, R212 ;  /* 0x000000d4c5ae723e */ /* 0x000fe400000010ff */
[C---:B0-----:R-:W-:Y:S01]  /*10280*/  FADD.FTZ R0, R194.reuse, R175 ;  /* 0x000000afc2007221 */ /* 0x041fe20000010000 */
[----:B------:R-:W-:Y:S01]  /*10290*/  F2FP.BF16.F32.PACK_AB R175, R194, R191 ;  /* 0x000000bfc2af723e */ /* 0x000fe200000010ff */
[----:B--2---:R-:W-:Y:S06]  /*102a0*/  @!P0 BRA `(.L_x_4966) ;  /* 0x0000000000048947 */ /* 0x004fec0003800000 */
[----:B------:R-:W-:Y:S01]  /*102b0*/  BPT.TRAP 0x1 ;  /* 0x000000040000795c */ /* 0x000fe20000300000 */
.L_x_4966:
[----:B------:R0:W1:Y:S01]  /*102c0*/  SYNCS.PHASECHK.TRANS64.TRYWAIT P2, [R20+URZ+0x22850], R207 ;  /* 0x022850cf140075a7 */ /* 0x000062000804017f */
[----:B------:R-:W-:Y:S05]  /*102d0*/  @!P0 BRA `(.L_x_4967) ;  /* 0x0000000000048947 */ /* 0x000fea0003800000 */
[----:B------:R-:W-:Y:S01]  /*102e0*/  BPT.TRAP 0x1 ;  /* 0x000000040000795c */ /* 0x000fe20000300000 */
.L_x_4967:
[----:B------:R-:W-:Y:S04]  /*102f0*/  BSSY B0, `(.L_x_4968) ;  /* 0x0000004000007945 */ /* 0x000fe80003800000 */
[----:B-1----:R-:W-:Y:S05]  /*10300*/  @P2 BRA `(.L_x_4969) ;  /* 0x0000000000082947 */ /* 0x002fea0003800000 */
[----:B------:R-:W1:Y:S02]  /*10310*/  SYNCS.PHASECHK.TRANS64.TRYWAIT P2, [R20+URZ+0x22850], R207 ;  /* 0x022850cf140075a7 */ /* 0x000e64000804017f */
[----:B-1----:R-:W-:Y:S05]  /*10320*/  @!P2 BRA `(.L_x_4970) ;  /* 0x000000c40034a947 */ /* 0x002fea0003800000 */
.L_x_4969:
[----:B------:R-:W-:Y:S05]  /*10330*/  BSYNC B0 ;  /* 0x0000000000007941 */ /* 0x000fea0003800000 */
.L_x_4968:
[----:B------:R-:W2:Y:S01]  /*10340*/  S2R R180, SR_TID.X ;  /* 0x0000000000b47919 */ /* 0x000ea20000002100 */
[----:B------:R-:W-:Y:S01]  /*10350*/  IMAD.MOV.U32 R179, RZ, RZ, 0x40000040 ;  /* 0x40000040ffb37424 */ /* 0x000fe200078e00ff */
[----:B------:R-:W-:Y:S05]  /*10360*/  WARPSYNC.ALL ;  /* 0x0000000000007948 */ /* 0x000fea0003800000 */
[----:B------:R-:W-:Y:S01]  /*10370*/  R2UR UR7, R179 ;  /* 0x00000000b30772ca */ /* 0x000fe200000e0000 */
[----:B------:R-:W-:Y:S01]  /*10380*/  IMAD R178, R19, 0xc00, R12 ;  /* 0x00000c0013b27824 */ /* 0x000fe200078e020c */
[----:B------:R-:W-:Y:S01]  /*10390*/  ISETP.GT.AND P2, PT, R21, RZ, PT ;  /* 0x000000ff1500720c */ /* 0x000fe20003f44270 */
[----:B01----:R-:W-:-:S02]  /*103a0*/  @!P1 VIADD R20, R20, 0x22860 ;  /* 0x0002286014149836 */ /* 0x003fc40000000000 */
[----:B------:R-:W-:Y:S01]  /*103b0*/  VIADD R21, R21, 0xffffffff ;  /* 0xffffffff15157836 */ /* 0x000fe20000000000 */
[----:B------:R-:W-:Y:S01]  /*103c0*/  R2UR UR6, R178 ;  /* 0x00000000b20672ca */ /* 0x000fe200000e0000 */
[----:B------:R-:W-:Y:S01]  /*103d0*/  IMAD.MOV.U32 R209, RZ, RZ, R176 ;  /* 0x000000ffffd17224 */ /* 0x000fe200078e00b0 */
[----:B------:R-:W-:Y:S01]  /*103e0*/  @!P1 PRMT R20, RZ, 0x654, R20 ;  /* 0x00000654ff149816 */ /* 0x000fe20000000014 */
[----:B------:R-:W-:Y:S01]  /*103f0*/  IMAD.MOV.U32 R211, RZ, RZ, R14 ;  /* 0x000000ffffd37224 */ /* 0x000fe200078e000e */
        /* <DEDUP_REMOVED lines=47> */
.L_x_4961:
[----:B------:R-:W-:Y:S05]  /*106f0*/  WARPSYNC.ALL ;  /* 0x0000000000007948 */ /* 0x000fea0003800000 */
[----:B------:R-:W2:Y:S01]  /*10700*/  SHFL.BFLY PT, R4, R3, 0x2, 0x1f ;  /* 0x0c401f0003047f89 */ /* 0x000ea200000e0000 */
[----:B------:R-:W-:Y:S01]  /*10710*/  IMAD.MOV.U32 R6, RZ, RZ, RZ ;  /* 0x000000ffff067224 */ /* 0x000fe200078e00ff */
[----:B------:R3:W-:Y:S06]  /*10720*/  BAR.ARV R177, 0x100 ;  /* 0x000400b10000751d */ /* 0x0007ec0000002000 */
[----:B------:R-:W-:-:S02]  /*10730*/  VIADD R19, R19, 0x1 ;  /* 0x0000000113137836 */ /* 0x000fc40000000000 */
[----:B------:R-:W-:Y:S06]  /*10740*/  BAR.ARV 0x8, 0x180 ;  /* 0x0206000000007b1d */ /* 0x000fec0000002000 */
[----:B------:R-:W-:Y:S01]  /*10750*/  ISETP.NE.AND P0, PT, R19, 0x2, PT ;  /* 0x000000021300780c */ /* 0x000fe20003f05270 */
[----:B------:R-:W-:Y:S01]  /*10760*/  IMAD.MOV.U32 R9, RZ, RZ, -0x800000 ;  /* 0xff800000ff097424 */ /* 0x000fe200078e00ff */
[----:B------:R-:W4:Y:S01]  /*10770*/  SHFL.BFLY PT, R5, R0, 0x2, 0x1f ;  /* 0x0c401f0000057f89 */ /* 0x000f2200000e0000 */
[----:B------:R-:W-:Y:S01]  /*10780*/  PLOP3.LUT P1, PT, PT, PT, PT, 0x8, 0x0 ;  /* 0x000000000000781c */ /* 0x000fe20003f2e170 */
[----:B------:R-:W-:Y:S01]  /*10790*/  VIADD R231, R231, 0x1 ;  /* 0x00000001e7e77836 */ /* 0x000fe20000000000 */
[----:B------:R-:W-:Y:S01]  /*107a0*/  SEL R10, RZ, 0x1, P0 ;  /* 0x00000001ff0a7807 */ /* 0x000fe20000000000 */
[----:B--2---:R-:W-:Y:S01]  /*107b0*/  FADD.FTZ R7, R4, R3 ;  /* 0x0000000304077221 */ /* 0x004fe20000010000 */
[----:B------:R-:W-:-:S02]  /*107c0*/  SEL R19, R19, RZ, P0 ;  /* 0x000000ff13137207 */ /* 0x000fc40000000000 */
[----:B------:R-:W-:Y:S02]  /*107d0*/  LOP3.LUT R23, R23, R10, RZ, 0x3c, !PT ;  /* 0x0000000a17177212 */ /* 0x000fe400078e3cff */
[----:B------:R-:W2:Y:S01]  /*107e0*/  SHFL.BFLY PT, R4, R7, 0x1, 0x1f ;  /* 0x0c201f0007047f89 */ /* 0x000ea200000e0000 */
[----:B----4-:R-:W-:Y:S01]  /*107f0*/  FADD.FTZ R8, R5, R0 ;  /* 0x0000000005087221 */ /* 0x010fe20000010000 */
[----:B------:R-:W-:-:S04]  /*10800*/  IMAD.MOV.U32 R0, RZ, RZ, RZ ;  /* 0x000000ffff007224 */ /* 0x000fc800078e00ff */
[----:B------:R-:W4:Y:S01]  /*10810*/  SHFL.BFLY PT, R5, R8, 0x1, 0x1f ;  /* 0x0c201f0008057f89 */ /* 0x000f2200000e0000 */
[----:B--2---:R-:W-:-:S05]  /*10820*/  FADD.FTZ R4, R7, R4 ;  /* 0x0000000407047221 */ /* 0x004fca0000010000 */
[----:B------:R-:W-:-:S13]  /*10830*/  FSETP.NE.FTZ.AND P2, PT, R4, RZ, PT ;  /* 0x000000ff0400720b */ /* 0x000fda0003f55000 */
[----:B------:R-:W2:Y:S01]  /*10840*/  @P2 MUFU.RCP R6, R4 ;  /* 0x0000000400062308 */ /* 0x000ea20000001000 */
[----:B------:R-:W-:Y:S01]  /*10850*/  @P2 FMUL.FTZ R10, R15, 0.69314718246459960938 ;  /* 0x3f3172180f0a2820 */ /* 0x000fe20000410000 */
[----:B----4-:R-:W-:Y:S01]  /*10860*/  FADD.FTZ R5, R8, R5 ;  /* 0x0000000508057221 */ /* 0x010fe20000010000 */
[----:B------:R-:W-:-:S04]  /*10870*/  IMAD.MOV.U32 R8, RZ, RZ, -0x800000 ;  /* 0xff800000ff087424 */ /* 0x000fc800078e00ff */
[----:B------:R-:W-:Y:S01]  /*10880*/  FSETP.NE.FTZ.AND P3, PT, R5, RZ, PT ;  /* 0x000000ff0500720b */ /* 0x000fe20003f75000 */
[----:B------:R-:W4:Y:S01]  /*10890*/  @P2 MUFU.LG2 R18, R4 ;  /* 0x0000000400122308 */ /* 0x000f220000000c00 */
[-C--:B--2---:R-:W-:Y:S01]  /*108a0*/  FMUL.FTZ R158, R52, R6.reuse ;  /* 0x00000006349e7220 */ /* 0x084fe20000410000 */
[-C--:B------:R-:W-:Y:S01]  /*108b0*/  FMUL.FTZ R159, R56, R6.reuse ;  /* 0x00000006389f7220 */ /* 0x080fe20000410000 */
[----:B------:R-:W-:-:S09]  /*108c0*/  FMUL.FTZ R157, R48, R6 ;  /* 0x00000006309d7220 */ /* 0x000fd20000410000 */
[----:B-1----:R-:W1:Y:S01]  /*108d0*/  @P3 MUFU.LG2 R20, R5 ;  /* 0x0000000500143308 */ /* 0x002e620000000c00 */
[----:B------:R-:W-:Y:S01]  /*108e0*/  @P3 FMUL.FTZ R11, R15, 0.69314718246459960938 ;  /* 0x3f3172180f0b3820 */ /* 0x000fe20000410000 */
[-C--:B------:R-:W-:Y:S01]  /*108f0*/  FMUL.FTZ R24, R24, R6.reuse ;  /* 0x0000000618187220 */ /* 0x080fe20000410000 */
[-C--:B------:R-:W-:Y:S01]  /*10900*/  FMUL.FTZ R25, R25, R6.reuse ;  /* 0x0000000619197220 */ /* 0x080fe20000410000 */
[-C--:B------:R-:W-:Y:S01]  /*10910*/  FMUL.FTZ R28, R28, R6.reuse ;  /* 0x000000061c1c7220 */ /* 0x080fe20000410000 */
[----:B----4-:R-:W-:Y:S01]  /*10920*/  @P2 FMUL.FTZ R21, R18, 0.69314718246459960938 ;  /* 0x3f31721812152820 */ /* 0x010fe20000410000 */
[-C--:B------:R-:W-:Y:S01]  /*10930*/  FMUL.FTZ R29, R29, R6.reuse ;  /* 0x000000061d1d7220 */ /* 0x080fe20000410000 */
[-C--:B------:R-:W-:Y:S01]  /*10940*/  FMUL.FTZ R32, R32, R6.reuse ;  /* 0x0000000620207220 */ /* 0x080fe20000410000 */
[----:B------:R-:W2:Y:S01]  /*10950*/  @P3 MUFU.RCP R0, R5 ;  /* 0x0000000500003308 */ /* 0x000ea20000001000 */
        /* <DEDUP_REMOVED lines=15> */
[----:B------:R-:W-:Y:S01]  /*10a50*/  FMUL.FTZ R162, R68, R6 ;  /* 0x0000000644a27220 */ /* 0x000fe20000410000 */
[-C--:B--2---:R-:W-:Y:S01]  /*10a60*/  FMUL.FTZ R56, R27, R0.reuse ;  /* 0x000000001b387220 */ /* 0x084fe20000410000 */
        /* <DEDUP_REMOVED lines=106> */
.L_x_4906:
[----:B------:R-:W-:Y:S05]  /*11110*/  WARPSYNC.ALL ;  /* 0x0000000000007948 */ /* 0x000fea0003800000 */
[----:B------:R-:W1:Y:S08]  /*11120*/  S2UR UR5, SR_CgaCtaId ;  /* 0x00000000000579c3 */ /* 0x000e700000008800 */
[----:B------:R-:W-:Y:S06]  /*11130*/  BAR.SYNC.DEFER_BLOCKING 0x5, 0x180 ;  /* 0x0146000000007b1d */ /* 0x000fec0000010000 */
[----:B------:R-:W-:Y:S01]  /*11140*/  UMOV UR4, 0x400 ;  /* 0x0000040000047882 */ /* 0x000fe20000000000 */
[----:B------:R-:W-:Y:S01]  /*11150*/  BSSY B0, `(.L_x_4972) ;  /* 0x00002e2000007945 */ /* 0x000fe20003800000 */
[----:B-1----:R-:W-:-:S06]  /*11160*/  ULEA UR4, UR5, UR4, 0x18 ;  /* 0x0000000405047291 */ /* 0x002fcc000f8ec03f */
[----:B------:R-:W-:-:S05]  /*11170*/  IMAD.U32 R18, RZ, RZ, UR4 ;  /* 0x00000004ff127e24 */ /* 0x000fca000f8e00ff */
[----:B------:R1:W2:Y:S01]  /*11180*/  LDS.128 R92, [R18+0x228d0] ;  /* 0x0228d000125c7984 */ /* 0x0002a20000000c00 */
[----:B------:R-:W-:Y:S06]  /*11190*/  BAR.ARV 0x4, 0x180 ;  /* 0x0106000000007b1d */ /* 0x000fec0000002000 */
[----:B------:R-:W-:Y:S05]  /*111a0*/  @P1 BRA `(.L_x_4973) ;  /* 0x0000001c00dc1947 */ /* 0x000fea0003800000 */
[----:B------:R-:W3:Y:S01]  /*111b0*/  LDL R14, [R1+0x1c] ;  /* 0x00001c00010e7983 */ /* 0x000ee20000100800 */
[----:B------:R-:W-:Y:S05]  /*111c0*/  WARPSYNC.ALL ;  /* 0x0000000000007948 */ /* 0x000fea0003800000 */
[----:B------:R-:W4:Y:S01]  /*111d0*/  S2R R21, SR_SWINHI ;  /* 0x0000000000157919 */ /* 0x000f220000002f00 */
        /* <DEDUP_REMOVED lines=18> */
[----:B----4-:R-:W-:Y:S02]  /*11300*/  MOV R11, R21 ;  /* 0x00000015000b7202 */ /* 0x010fe40000000f00 */
        /* <DEDUP_REMOVED lines=16> */
[----:B------:R-:W4:Y:S08]  /*11410*/  LDC R0, c[0x0][0xbe8] ;  /* 0x0002fa00ff007b82 */ /* 0x000f300000000800 */
[----:B------:R-:W-:Y:S01]  /*11420*/  BAR.SYNC.DEFER_BLOCKING 0x1, 0x100 ;  /* 0x0044000000007b1d */ /* 0x000fe20000010000 */
[----:B---3--:R-:W-:-:S03]  /*11430*/  IMAD.WIDE R142, R14, 0x2, R10 ;  /* 0x000000020e8e7825 */ /* 0x008fc600078e020a */
[C---:B-----5:R-:W-:Y:S02]  /*11440*/  IADD3 R38, P3, R142.reuse, 0x60, RZ ;  /* 0x000000608e267810 */ /* 0x060fe40007f7e0ff */
[----:B------:R-:W-:Y:S02]  /*11450*/  IADD3 R14, P1, R142, 0x20, RZ ;  /* 0x000000208e0e7810 */ /* 0x000fe40007f3e0ff */
[----:B------:R-:W-:Y:S01]  /*11460*/  LOP3.LUT R50, R38, 0x380, RZ, 0xc0, !PT ;  /* 0x0000038026327812 */ /* 0x000fe200078ec0ff */
[--C-:B------:R-:W-:Y:S01]  /*11470*/  IMAD.X R99, RZ, RZ, R143.reuse, P3 ;  /* 0x000000ffff637224 */ /* 0x100fe200018e068f */
[----:B------:R-:W-:Y:S01]  /*11480*/  IADD3 R110, P0, R142, 0x4040, RZ ;  /* 0x000040408e6e7810 */ /* 0x000fe20007f1e0ff */
[--C-:B------:R-:W-:Y:S01]  /*11490*/  IMAD.X R47, RZ, RZ, R143.reuse, P1 ;  /* 0x000000ffff2f7224 */ /* 0x100fe200008e068f */
[----:B------:R-:W-:Y:S02]  /*114a0*/  SHF.R.U64 R183, R50, 0x3, RZ ;  /* 0x0000000332b77819 */ /* 0x000fe400000012ff */
[C---:B------:R-:W-:Y:S01]  /*114b0*/  IADD3 R20, P2, R142.reuse, 0x40, RZ ;  /* 0x000000408e147810 */ /* 0x040fe20007f5e0ff */
[----:B------:R-:W-:Y:S01]  /*114c0*/  IMAD.X R111, RZ, RZ, R143, P0 ;  /* 0x000000ffff6f7224 */ /* 0x000fe200000e068f */
[----:B--2---:R-:W-:-:S02]  /*114d0*/  IADD3 R92, P4, R142, 0x4000, RZ ;  /* 0x000040008e5c7810 */ /* 0x004fc40007f9e0ff */
[----:B------:R-:W-:Y:S01]  /*114e0*/  LOP3.LUT R98, R183, R38, RZ, 0x3c, !PT ;  /* 0x00000026b7627212 */ /* 0x000fe200078e3cff */
[--C-:B------:R-:W-:Y:S01]  /*114f0*/  IMAD.X R51, RZ, RZ, R143.reuse, P2 ;  /* 0x000000ffff337224 */ /* 0x100fe200010e068f */
[----:B------:R-:W-:Y:S01]  /*11500*/  LOP3.LUT R179, R14, 0x380, RZ, 0xc0, !PT ;  /* 0x000003800eb37812 */ /* 0x000fe200078ec0ff */
[----:B------:R-:W-:Y:S01]  /*11510*/  IMAD.X R103, RZ, RZ, R143, P4 ;  /* 0x000000ffff677224 */ /* 0x000fe200020e068f */
[----:B------:R-:W-:Y:S02]  /*11520*/  LOP3.LUT R183, R110, 0x380, RZ, 0xc0, !PT ;  /* 0x000003806eb77812 */ /* 0x000fe400078ec0ff */
[----:B------:R-:W-:Y:S02]  /*11530*/  LOP3.LUT R46, R20, 0x380, RZ, 0xc0, !PT ;  /* 0x00000380142e7812 */ /* 0x000fe400078ec0ff */
[----:B------:R-:W-:Y:S02]  /*11540*/  SHF.R.U64 R179, R179, 0x3, RZ ;  /* 0x00000003b3b37819 */ /* 0x000fe400000012ff */
[----:B------:R-:W-:-:S02]  /*11550*/  SHF.R.U64 R183, R183, 0x3, RZ ;  /* 0x00000003b7b77819 */ /* 0x000fc400000012ff */
[----:B------:R-:W-:Y:S02]  /*11560*/  IADD3 R126, P4, R142, 0x8040, RZ ;  /* 0x000080408e7e7810 */ /* 0x000fe40007f9e0ff */
[----:B------:R-:W-:Y:S02]  /*11570*/  SHF.R.U64 R181, R46, 0x3, RZ ;  /* 0x000000032eb57819 */ /* 0x000fe400000012ff */
[C---:B------:R-:W-:Y:S01]  /*11580*/  IADD3 R106, P5, R142.reuse, 0x4020, RZ ;  /* 0x000040208e6a7810 */ /* 0x040fe20007fbe0ff */
[--C-:B------:R-:W-:Y:S01]  /*11590*/  IMAD.X R127, RZ, RZ, R143.reuse, P4 ;  /* 0x000000ffff7f7224 */ /* 0x100fe200020e068f */
[C---:B------:R-:W-:Y:S02]  /*115a0*/  IADD3 R118, P2, R142.reuse, 0x8000, RZ ;  /* 0x000080008e767810 */ /* 0x040fe40007f5e0ff */
[----:B------:R-:W-:Y:S01]  /*115b0*/  IADD3 R122, P3, R142, 0x8020, RZ ;  /* 0x000080208e7a7810 */ /* 0x000fe20007f7e0ff */
[--C-:B------:R-:W-:Y:S01]  /*115c0*/  IMAD.X R107, RZ, RZ, R143.reuse, P5 ;  /* 0x000000ffff6b7224 */ /* 0x100fe200028e068f */
[----:B------:R-:W-:Y:S01]  /*115d0*/  LOP3.LUT R46, R179, R14, RZ, 0x3c, !PT ;  /* 0x0000000eb32e7212 */ /* 0x000fe200078e3cff */
[--C-:B------:R-:W-:Y:S01]  /*115e0*/  IMAD.X R119, RZ, RZ, R143.reuse, P2 ;  /* 0x000000ffff777224 */ /* 0x100fe200010e068f */
[----:B------:R-:W-:Y:S01]  /*115f0*/  LOP3.LUT R110, R183, R110, RZ, 0x3c, !PT ;  /* 0x0000006eb76e7212 */ /* 0x000fe200078e3cff */
[----:B------:R-:W-:Y:S01]  /*11600*/  IMAD.X R123, RZ, RZ, R143, P3 ;  /* 0x000000ffff7b7224 */ /* 0x000fe200018e068f */
[----:B------:R-:W-:-:S02]  /*11610*/  LOP3.LUT R50, R181, R20, RZ, 0x3c, !PT ;  /* 0x00000014b5327212 */ /* 0x000fc400078e3cff */
[----:B------:R-:W-:Y:S02]  /*11620*/  LOP3.LUT R179, R92, 0x380, RZ, 0xc0, !PT ;  /* 0x000003805cb37812 */ /* 0x000fe400078ec0ff */
[----:B------:R-:W-:Y:S02]  /*11630*/  LOP3.LUT R183, R126, 0x380, RZ, 0xc0, !PT ;  /* 0x000003807eb77812 */ /* 0x000fe400078ec0ff */
[----:B------:R-:W-:Y:S02]  /*11640*/  LOP3.LUT R39, R142, 0x380, RZ, 0xc0, !PT ;  /* 0x000003808e277812 */ /* 0x000fe400078ec0ff */
[----:B------:R-:W-:Y:S02]  /*11650*/  LOP3.LUT R181, R106, 0x380, RZ, 0xc0, !PT ;  /* 0x000003806ab57812 */ /* 0x000fe400078ec0ff */
[C---:B------:R-:W-:Y:S02]  /*11660*/  IADD3 R114, P1, R142.reuse, 0x4060, RZ ;  /* 0x000040608e727810 */ /* 0x040fe40007f3e0ff */
[----:B------:R-:W-:-:S02]  /*11670*/  IADD3 R151, P2, R142, 0xc040, RZ ;  /* 0x0000c0408e977810 */ /* 0x000fc40007f5e0ff */
[----:B------:R-:W-:Y:S01]  /*11680*/  SHF.R.U64 R179, R179, 0x3, RZ ;  /* 0x00000003b3b37819 */ /* 0x000fe200000012ff */
[--C-:B------:R-:W-:Y:S01]  /*11690*/  IMAD.X R115, RZ, RZ, R143.reuse, P1 ;  /* 0x000000ffff737224 */ /* 0x100fe200008e068f */
[----:B------:R-:W-:Y:S01]  /*116a0*/  SHF.R.U64 R183, R183, 0x3, RZ ;  /* 0x00000003b7b77819 */ /* 0x000fe200000012ff */
[----:B------:R-:W-:Y:S01]  /*116b0*/  IMAD.X R21, RZ, RZ, R143, P2 ;  /* 0x000000ffff157224 */ /* 0x000fe200010e068f */
[C---:B------:R-:W-:Y:S02]  /*116c0*/  IADD3 R176, P3, R142.reuse, 0xc060, RZ ;  /* 0x0000c0608eb07810 */ /* 0x040fe40007f7e0ff */
[----:B------:R-:W-:Y:S02]  /*116d0*/  SHF.R.U64 R39, R39, 0x3, RZ ;  /* 0x0000000327277819 */ /* 0x000fe400000012ff */
[----:B------:R-:W-:Y:S02]  /*116e0*/  SHF.R.U64 R181, R181, 0x3, RZ ;  /* 0x00000003b5b57819 */ /* 0x000fe400000012ff */
[----:B------:R-:W-:-:S02]  /*116f0*/  IADD3 R130, P5, R142, 0x8060, RZ ;  /* 0x000080608e827810 */ /* 0x000fc40007fbe0ff */
[C---:B------:R-:W-:Y:S02]  /*11700*/  IADD3 R134, P0, R142.reuse, 0xc000, RZ ;  /* 0x0000c0008e867810 */ /* 0x040fe40007f1e0ff */
[----:B------:R-:W-:Y:S01]  /*11710*/  IADD3 R138, P1, R142, 0xc020, RZ ;  /* 0x0000c0208e8a7810 */ /* 0x000fe20007f3e0ff */
[--C-:B------:R-:W-:Y:S01]  /*11720*/  IMAD.X R131, RZ, RZ, R143.reuse, P5 ;  /* 0x000000ffff837224 */ /* 0x100fe200028e068f */
[----:B------:R-:W-:Y:S01]  /*11730*/  LOP3.LUT R185, R114, 0x380, RZ, 0xc0, !PT ;  /* 0x0000038072b97812 */ /* 0x000fe200078ec0ff */
[--C-:B------:R-:W-:Y:S01]  /*11740*/  IMAD.X R135, RZ, RZ, R143.reuse, P0 ;  /* 0x000000ffff877224 */ /* 0x100fe200000e068f */
[----:B------:R-:W-:Y:S01]  /*11750*/  LOP3.LUT R102, R179, R92, RZ, 0x3c, !PT ;  /* 0x0000005cb3667212 */ /* 0x000fe200078e3cff */
[----:B------:R-:W-:Y:S01]  /*11760*/  IMAD.X R139, RZ, RZ, R143, P1 ;  /* 0x000000ffff8b7224 */ /* 0x000fe200008e068f */
[----:B------:R-:W-:Y:S02]  /*11770*/  LOP3.LUT R126, R183, R126, RZ, 0x3c, !PT ;  /* 0x0000007eb77e7212 */ /* 0x000fe400078e3cff */
[----:B------:R-:W-:-:S02]  /*11780*/  LOP3.LUT R14, R151, 0x380, RZ, 0xc0, !PT ;  /* 0x00000380970e7812 */ /* 0x000fc400078ec0ff */
[----:B------:R-:W-:Y:S01]  /*11790*/  LOP3.LUT R142, R39, R142, RZ, 0x3c, !PT ;  /* 0x0000008e278e7212 */ /* 0x000fe200078e3cff */
[----:B------:R-:W-:Y:S01]  /*117a0*/  IMAD.X R39, RZ, RZ, R143, P3 ;  /* 0x000000ffff277224 */ /* 0x000fe200018e068f */
[----:B------:R-:W-:Y:S02]  /*117b0*/  LOP3.LUT R106, R181, R106, RZ, 0x3c, !PT ;  /* 0x0000006ab56a7212 */ /* 0x000fe400078e3cff */
[----:B------:R-:W-:Y:S02]  /*117c0*/  LOP3.LUT R179, R118, 0x380, RZ, 0xc0, !PT ;  /* 0x0000038076b37812 */ /* 0x000fe400078ec0ff */
[----:B------:R-:W-:Y:S02]  /*117d0*/  LOP3.LUT R183, R176, 0x380, RZ, 0xc0, !PT ;  /* 0x00000380b0b77812 */ /* 0x000fe400078ec0ff */
[----:B------:R-:W-:Y:S02]  /*117e0*/  LOP3.LUT R181, R122, 0x380, RZ, 0xc0, !PT ;  /* 0x000003807ab57812 */ /* 0x000fe400078ec0ff */
[----:B------:R-:W-:-:S02]  /*117f0*/  SHF.R.U64 R185, R185, 0x3, RZ ;  /* 0x00000003b9b97819 */ /* 0x000fc400000012ff */
[----:B------:R-:W-:Y:S02]  /*11800*/  SHF.R.U64 R14, R14, 0x3, RZ ;  /* 0x000000030e0e7819 */ /* 0x000fe400000012ff */
[----:B------:R-:W-:Y:S02]  /*11810*/  SHF.R.U64 R179, R179, 0x3, RZ ;  /* 0x00000003b3b37819 */ /* 0x000fe400000012ff */
[----:B------:R-:W-:Y:S02]  /*11820*/  SHF.R.U64 R183, R183, 0x3, RZ ;  /* 0x00000003b7b77819 */ /* 0x000fe400000012ff */
[----:B------:R-:W-:Y:S02]  /*11830*/  MOV R142, R142 ;  /* 0x0000008e008e7202 */ /* 0x000fe40000000f00 */
[----:B------:R-:W-:Y:S02]  /*11840*/  SHF.R.U64 R181, R181, 0x3, RZ ;  /* 0x00000003b5b57819 */ /* 0x000fe400000012ff */
[----:B------:R-:W-:Y:S01]  /*11850*/  MOV R46, R46 ;  /* 0x0000002e002e7202 */ /* 0x000fe20000000f00 */
[----:B------:R2:W-:Y:S01]  /*11860*/  STSM.16.M88.4 [R142], R24 ;  /* 0x000000188e007844 */ /* 0x0005e20000000200 */
[----:B------:R-:W-:-:S02]  /*11870*/  LOP3.LUT R114, R185, R114, RZ, 0x3c, !PT ;  /* 0x00000072b9727212 */ /* 0x000fc400078e3cff */
[----:B------:R-:W-:Y:S01]  /*11880*/  LOP3.LUT R20, R14, R151, RZ, 0x3c, !PT ;  /* 0x000000970e147212 */ /* 0x000fe200078e3cff */
[----:B------:R3:W-:Y:S01]  /*11890*/  STSM.16.M88.4 [R46], R32 ;  /* 0x000000202e007844 */ /* 0x0007e20000000200 */
[----:B------:R-:W-:Y:S02]  /*118a0*/  MOV R50, R50 ;  /* 0x0000003200327202 */ /* 0x000fe40000000f00 */
[----:B------:R-:W-:Y:S02]  /*118b0*/  LOP3.LUT R185, R130, 0x380, RZ, 0xc0, !PT ;  /* 0x0000038082b97812 */ /* 0x000fe400078ec0ff */
[----:B------:R-:W-:Y:S01]  /*118c0*/  LOP3.LUT R118, R179, R118, RZ, 0x3c, !PT ;  /* 0x00000076b3767212 */ /* 0x000fe200078e3cff */
[----:B------:R0:W-:Y:S01]  /*118d0*/  STSM.16.M88.4 [R50], R40 ;  /* 0x0000002832007844 */ /* 0x0001e20000000200 */
[----:B------:R-:W-:Y:S02]  /*118e0*/  LOP3.LUT R38, R183, R176, RZ, 0x3c, !PT ;  /* 0x000000b0b7267212 */ /* 0x000fe400078e3cff */
[----:B------:R-:W-:-:S02]  /*118f0*/  MOV R98, R98 ;  /* 0x0000006200627202 */ /* 0x000fc40000000f00 */
[----:B------:R-:W-:Y:S02]  /*11900*/  LOP3.LUT R122, R181, R122, RZ, 0x3c, !PT ;  /* 0x0000007ab57a7212 */ /* 0x000fe400078e3cff */
[----:B------:R-:W-:Y:S01]  /*11910*/  LOP3.LUT R179, R134, 0x380, RZ, 0xc0, !PT ;  /* 0x0000038086b37812 */ /* 0x000fe200078ec0ff */
[----:B------:R1:W-:Y:S01]  /*11920*/  STSM.16.M88.4 [R98], R4 ;  /* 0x0000000462007844 */ /* 0x0003e20000000200 */
[----:B------:R-:W-:Y:S02]  /*11930*/  MOV R102, R102 ;  /* 0x0000006600667202 */ /* 0x000fe40000000f00 */
[----:B------:R-:W-:Y:S02]  /*11940*/  F2FP.BF16.F32.PACK_AB R14, R61, R160 ;  /* 0x000000a03d0e723e */ /* 0x000fe400000010ff */
[----:B------:R-:W-:Y:S02]  /*11950*/  LOP3.LUT R181, R138, 0x380, RZ, 0xc0, !PT ;  /* 0x000003808ab57812 */ /* 0x000fe400078ec0ff */
[----:B------:R-:W-:Y:S01]  /*11960*/  MOV R106, R106 ;  /* 0x0000006a006a7202 */ /* 0x000fe20000000f00 */
[----:B------:R4:W-:Y:S01]  /*11970*/  STSM.16.M88.4 [R102], R12 ;  /* 0x0000000c66007844 */ /* 0x0009e20000000200 */
[----:B--2---:R-:W-:-:S02]  /*11980*/  F2FP.BF16.F32.PACK_AB R24, R65, R161 ;  /* 0x000000a14118723e */ /* 0x004fc400000010ff */
[----:B------:R-:W-:Y:S02]  /*11990*/  F2FP.BF16.F32.PACK_AB R25, R67, R66 ;  /* 0x000000424319723e */ /* 0x000fe400000010ff */
[----:B------:R-:W-:Y:S02]  /*119a0*/  F2FP.BF16.F32.PACK_AB R26, R69, R162 ;  /* 0x000000a2451a723e */ /* 0x000fe400000010ff */
[----:B------:R-:W-:Y:S02]  /*119b0*/  F2FP.BF16.F32.PACK_AB R27, R71, R70 ;  /* 0x00000046471b723e */ /* 0x000fe400000010ff */
[----:B------:R-:W-:Y:S02]  /*119c0*/  MOV R110, R110 ;  /* 0x0000006e006e7202 */ /* 0x000fe40000000f00 */
[----:B------:R-:W-:Y:S01]  /*119d0*/  MOV R20, R20 ;  /* 0x0000001400147202 */ /* 0x000fe20000000f00 */
[----:B------:R2:W-:Y:S01]  /*119e0*/  STSM.16.M88.4 [R106], R24 ;  /* 0x000000186a007844 */ /* 0x0005e20000000200 */
[----:B------:R-:W-:-:S02]  /*119f0*/  SHF.R.U64 R185, R185, 0x3, RZ ;  /* 0x00000003b9b97819 */ /* 0x000fc400000012ff */
[----:B------:R-:W-:Y:S01]  /*11a00*/  MOV R114, R114 ;  /* 0x0000007200727202 */ /* 0x000fe20000000f00 */
[----:B------:R-:W-:Y:S01]  /*11a10*/  STSM.16.M88.4 [R110], R28 ;  /* 0x0000001c6e007844 */ /* 0x000fe20000000200 */
[----:B------:R-:W-:Y:S02]  /*11a20*/  MOV R21, R38 ;  /* 0x0000002600157202 */ /* 0x000fe40000000f00 */
[----:B---3--:R-:W-:Y:S02]  /*11a30*/  F2FP.BF16.F32.PACK_AB R32, R81, R165 ;  /* 0x000000a55120723e */ /* 0x008fe400000010ff */
[----:B------:R-:W-:Y:S02]  /*11a40*/  F2FP.BF16.F32.PACK_AB R33, R83, R82 ;  /* 0x000000525321723e */ /* 0x000fe400000010ff */
[----:B------:R-:W-:Y:S02]  /*11a50*/  F2FP.BF16.F32.PACK_AB R34, R85, R166 ;  /* 0x000000a65522723e */ /* 0x000fe400000010ff */
[----:B------:R-:W-:-:S02]  /*11a60*/  F2FP.BF16.F32.PACK_AB R35, R87, R86 ;  /* 0x000000565723723e */ /* 0x000fc400000010ff */
[----:B------:R-:W-:Y:S02]  /*11a70*/  SHF.R.U64 R179, R179, 0x3, RZ ;  /* 0x00000003b3b37819 */ /* 0x000fe400000012ff */
[----:B------:R-:W-:Y:S01]  /*11a80*/  MOV R118, R118 ;  /* 0x0000007600767202 */ /* 0x000fe20000000f00 */
[----:B------:R-:W-:Y:S01]  /*11a90*/  STSM.16.M88.4 [R114], R32 ;  /* 0x0000002072007844 */ /* 0x000fe20000000200 */
[----:B------:R-:W-:Y:S01]  /*11aa0*/  F2FP.BF16.F32.PACK_AB R38, R3, R168 ;  /* 0x000000a80326723e */ /* 0x000fe200000010ff */
[----:B------:R-:W-:Y:S01]  /*11ab0*/  IMAD.MOV.U32 R3, RZ, RZ, RZ ;  /* 0x000000ffff037224 */ /* 0x000fe200078e00ff */
[----:B------:R-:W-:Y:S02]  /*11ac0*/  F2FP.BF16.F32.PACK_AB R39, R58, R54 ;  /* 0x000000363a27723e */ /* 0x000fe400000010ff */
[----:B------:R-:W-:Y:S02]  /*11ad0*/  SHF.R.U64 R181, R181, 0x3, RZ ;  /* 0x00000003b5b57819 */ /* 0x000fe400000012ff */
[----:B------:R-:W-:Y:S01]  /*11ae0*/  MOV R122, R122 ;  /* 0x0000007a007a7202 */ /* 0x000fe20000000f00 */
[----:B------:R-:W-:Y:S01]  /*11af0*/  STSM.16.M88.4 [R118], R36 ;  /* 0x0000002476007844 */ /* 0x000fe20000000200 */
[----:B0-----:R-:W-:-:S02]  /*11b00*/  F2FP.BF16.F32.PACK_AB R40, R97, R169 ;  /* 0x000000a96128723e */ /* 0x001fc400000010ff */
[----:B------:R-:W-:Y:S02]  /*11b10*/  F2FP.BF16.F32.PACK_AB R41, R62, R60 ;  /* 0x0000003c3e29723e */ /* 0x000fe400000010ff */
[----:B------:R-:W-:Y:S02]  /*11b20*/  F2FP.BF16.F32.PACK_AB R42, R101, R170 ;  /* 0x000000aa652a723e */ /* 0x000fe400000010ff */
[----:B------:R-:W-:Y:S02]  /*11b30*/  F2FP.BF16.F32.PACK_AB R43, R68, R64 ;  /* 0x00000040442b723e */ /* 0x000fe400000010ff */
[----:B------:R-:W-:Y:S02]  /*11b40*/  MOV R126, R126 ;  /* 0x0000007e007e7202 */ /* 0x000fe40000000f00 */
[----:B-1----:R-:W-:Y:S01]  /*11b50*/  F2FP.BF16.F32.PACK_AB R4, R105, R171 ;  /* 0x000000ab6904723e */ /* 0x002fe200000010ff */
[----:B------:R-:W-:Y:S01]  /*11b60*/  STSM.16.M88.4 [R122], R40 ;  /* 0x000000287a007844 */ /* 0x000fe20000000200 */
[----:B------:R-:W-:-:S02]  /*11b70*/  F2FP.BF16.F32.PACK_AB R5, R76, R72 ;  /* 0x000000484c05723e */ /* 0x000fc400000010ff */
[----:B------:R-:W-:Y:S02]  /*11b80*/  F2FP.BF16.F32.PACK_AB R6, R109, R172 ;  /* 0x000000ac6d06723e */ /* 0x000fe400000010ff */
[----:B------:R-:W-:Y:S02]  /*11b90*/  F2FP.BF16.F32.PACK_AB R7, R80, R78 ;  /* 0x0000004e5007723e */ /* 0x000fe400000010ff */
[----:B------:R-:W-:Y:S02]  /*11ba0*/  LOP3.LUT R130, R185, R130, RZ, 0x3c, !PT ;  /* 0x00000082b9827212 */ /* 0x000fe400078e3cff */
[----:B------:R-:W-:Y:S01]  /*11bb0*/  LOP3.LUT R134, R179, R134, RZ, 0x3c, !PT ;  /* 0x00000086b3867212 */ /* 0x000fe200078e3cff */
[----:B------:R0:W-:Y:S01]  /*11bc0*/  STSM.16.M88.4 [R126], R4 ;  /* 0x000000047e007844 */ /* 0x0001e20000000200 */
[----:B------:R-:W-:Y:S02]  /*11bd0*/  LOP3.LUT R138, R181, R138, RZ, 0x3c, !PT ;  /* 0x0000008ab58a7212 */ /* 0x000fe400078e3cff */
[----:B------:R-:W-:-:S02]  /*11be0*/  MOV R130, R130 ;  /* 0x0000008200827202 */ /* 0x000fc40000000f00 */
[----:B----4-:R-:W-:Y:S02]  /*11bf0*/  F2FP.BF16.F32.PACK_AB R12, R113, R173 ;  /* 0x000000ad710c723e */ /* 0x010fe400000010ff */
[----:B------:R-:W-:Y:S02]  /*11c00*/  F2FP.BF16.F32.PACK_AB R13, R88, R84 ;  /* 0x00000054580d723e */ /* 0x000fe400000010ff */
[----:B------:R-:W-:Y:S02]  /*11c10*/  F2FP.BF16.F32.PACK_AB R14, R117, R174 ;  /* 0x000000ae750e723e */ /* 0x000fe400000010ff */
[----:B------:R-:W-:Y:S02]  /*11c20*/  F2FP.BF16.F32.PACK_AB R15, R100, R96 ;  /* 0x00000060640f723e */ /* 0x000fe400000010ff */
[----:B------:R-:W-:Y:S02]  /*11c30*/  MOV R134, R134 ;  /* 0x0000008600867202 */ /* 0x000fe40000000f00 */
[----:B--2---:R-:W-:Y:S01]  /*11c40*/  F2FP.BF16.F32.PACK_AB R24, R121, R175 ;  /* 0x000000af7918723e */ /* 0x004fe200000010ff */
[----:B------:R1:W-:Y:S01]  /*11c50*/  STSM.16.M88.4 [R130], R12 ;  /* 0x0000000c82007844 */ /* 0x0003e20000000200 */
[----:B------:R-:W-:-:S02]  /*11c60*/  F2FP.BF16.F32.PACK_AB R25, R108, R104 ;  /* 0x000000686c19723e */ /* 0x000fc400000010ff */
[----:B------:R-:W-:Y:S02]  /*11c70*/  F2FP.BF16.F32.PACK_AB R26, R125, R177 ;  /* 0x000000b17d1a723e */ /* 0x000fe400000010ff */
[----:B------:R-:W-:Y:S02]  /*11c80*/  F2FP.BF16.F32.PACK_AB R27, R116, R112 ;  /* 0x00000070741b723e */ /* 0x000fe400000010ff */
[----:B------:R-:W-:Y:S02]  /*11c90*/  ISETP.NE.U32.AND P0, PT, RZ, UR4, PT ;  /* 0x00000004ff007c0c */ /* 0x000fe4000bf05070 */
[----:B0-----:R-:W-:Y:S01]  /*11ca0*/  IADD3 R6, P1, R227, UR4, RZ ;  /* 0x00000004e3067c10 */ /* 0x001fe2000ff3e0ff */
[----:B------:R-:W-:Y:S01]  /*11cb0*/  STSM.16.M88.4 [R134], R24 ;  /* 0x0000001886007844 */ /* 0x000fe20000000200 */
[----:B------:R-:W-:Y:S02]  /*11cc0*/  MOV R138, R138 ;  /* 0x0000008a008a7202 */ /* 0x000fe40000000f00 */
[----:B------:R-:W-:-:S02]  /*11cd0*/  F2FP.BF16.F32.PACK_AB R28, R129, R178 ;  /* 0x000000b2811c723e */ /* 0x000fc400000010ff */
[----:B------:R-:W-:Y:S02]  /*11ce0*/  F2FP.BF16.F32.PACK_AB R29, R124, R120 ;  /* 0x000000787c1d723e */ /* 0x000fe400000010ff */
[----:B------:R-:W-:Y:S02]  /*11cf0*/  F2FP.BF16.F32.PACK_AB R30, R133, R132 ;  /* 0x00000084851e723e */ /* 0x000fe400000010ff */
[----:B------:R-:W-:Y:S02]  /*11d00*/  F2FP.BF16.F32.PACK_AB R31, R152, R128 ;  /* 0x00000080981f723e */ /* 0x000fe400000010ff */
[----:B------:R-:W-:Y:S02]  /*11d10*/  F2FP.BF16.F32.PACK_AB R152, R137, R136 ;  /* 0x000000888998723e */ /* 0x000fe400000010ff */
[----:B------:R-:W-:Y:S01]  /*11d20*/  ISETP.NE.AND.EX P0, PT, RZ, UR5, PT, P0 ;  /* 0x00000005ff007c0c */ /* 0x000fe2000bf05300 */
[----:B------:R0:W-:Y:S01]  /*11d30*/  STSM.16.M88.4 [R138], R28 ;  /* 0x0000001c8a007844 */ /* 0x0001e20000000200 */
[----:B------:R-:W-:Y:S01]  /*11d40*/  IADD3.X R7, R228, UR5, RZ, P1, !PT ;  /* 0x00000005e4077c10 */ /* 0x000fe20008ffe4ff */
[----:B------:R-:W-:-:S02]  /*11d50*/  ULDC.64 UR4, c[0x0][0xc08] ;  /* 0x0003020000047ab9 */ /* 0x000fc40000000a00 */
[----:B------:R2:W-:Y:S01]  /*11d60*/  STSM.16.M88.4 [R20], R152 ;  /* 0x0000009814007844 */ /* 0x0005e20000000200 */
[----:B------:R-:W-:-:S03]  /*11d70*/  ISETP.NE.U32.AND P2, PT, RZ, UR4, PT ;  /* 0x00000004ff007c0c */ /* 0x000fc6000bf45070 */
[----:B------:R2:W-:Y:S01]  /*11d80*/  STSM.16.M88.4 [R21], R144 ;  /* 0x0000009015007844 */ /* 0x0005e20000000200 */
[----:B------:R-:W-:Y:S01]  /*11d90*/  BAR.SYNC.DEFER_BLOCKING 0x1, 0x100 ;  /* 0x0044000000007b1d */ /* 0x000fe20000010000 */
[----:B------:R-:W-:-:S13]  /*11da0*/  ISETP.NE.AND.EX P2, PT, RZ, UR5, PT, P2 ;  /* 0x00000005ff007c0c */ /* 0x000fda000bf45320 */
[----:B------:R-:W-:Y:S01]  /*11db0*/  @P2 IADD3 R4, P3, R227, UR4, RZ ;  /* 0x00000004e3042c10 */ /* 0x000fe2000ff7e0ff */
[----:B------:R-:W-:Y:S02]  /*11dc0*/  ULDC UR4, c[0x0][0xa88] ;  /* 0x0002a20000047ab9 */ /* 0x000fe40000000800 */
[----:B-1----:R-:W-:Y:S01]  /*11dd0*/  IMAD.U32 R15, RZ, RZ, UR4 ;  /* 0x00000004ff0f7e24 */ /* 0x002fe2000f8e00ff */
[----:B------:R-:W-:Y:S01]  /*11de0*/  @P2 IADD3.X R5, R228, UR5, RZ, P3, !PT ;  /* 0x00000005e4052c10 */ /* 0x000fe20009ffe4ff */
[----:B------:R2:W5:Y:S01]  /*11df0*/  @P0 LDG.E R3, desc[UR40][R6.64] ;  /* 0x0000002806030981 */ /* 0x000562000c1e1900 */
[----:B------:R-:W-:Y:S01]  /*11e00*/  ISETP.NE.AND P1, PT, R0, 0x1, PT ;  /* 0x000000010000780c */ /* 0x000fe20003f25270 */
[----:B0-----:R-:W-:Y:S02]  /*11e10*/  IMAD.IADD R29, R214, 0x1, R206 ;  /* 0x00000001d61d7824 */ /* 0x001fe400078e02ce */
[----:B------:R2:W5:Y:S10]  /*11e20*/  @P2 LDG.E R15, desc[UR40][R4.64] ;  /* 0x00000028040f2981 */ /* 0x000574000c1e1900 */
[----:B------:R-:W0:Y:S08]  /*11e30*/  @P1 LDC R12, c[0x0][0xbec] ;  /* 0x0002fb00ff0c1b82 */ /* 0x000e300000000800 */
[----:B------:R-:W1:Y:S01]  /*11e40*/  @P1 LDC R25, c[0x0][0xbf0] ;  /* 0x0002fc00ff191b82 */ /* 0x000e620000000800 */
[----:B--2---:R-:W-:Y:S05]  /*11e50*/  @P2 BRA `(.L_x_4974) ;  /* 0x0000000000102947 */ /* 0x004fea0003800000 */
[----:B------:R-:W-:Y:S05]  /*11e60*/  @!P0 BRA `(.L_x_4974) ;  /* 0x00000000000c8947 */ /* 0x000fea0003800000 */
[----:B------:R-:W2:Y:S04]  /*11e70*/  LDG.E R4, desc[UR40][R6.64] ;  /* 0x0000002806047981 */ /* 0x000ea8000c1e1900 */
[----:B-----5:R-:W2:Y:S02]  /*11e80*/  LDG.E R15, desc[UR40][R6.64+0x4] ;  /* 0x00000428060f7981 */ /* 0x020ea4000c1e1900 */
[----:B--2---:R-:W-:-:S07]  /*11e90*/  IMAD.IADD R15, R15, 0x1, -R4 ;  /* 0x000000010f0f7824 */ /* 0x004fce00078e0a04 */
.L_x_4974:
[----:B------:R-:W2:Y:S01]  /*11ea0*/  LDL R14, [R1+0x18] ;  /* 0x00001800010e7983 */ /* 0x000ea20000100800 */
[----:B------:R-:W-:Y:S01]  /*11eb0*/  SHF.R.S32.HI R76, RZ, 0x1f, R226 ;  /* 0x0000001fff4c7819 */ /* 0x000fe200000114e2 */
[----:B0-----:R-:W-:Y:S01]  /*11ec0*/  @P1 IMAD.HI.U32 R4, R29, R12, RZ ;  /* 0x0000000c1d041227 */ /* 0x001fe200078e00ff */
[----:B------:R-:W-:Y:S01]  /*11ed0*/  ULDC.64 UR4, c[0x0][0xb90] ;  /* 0x0002e40000047ab9 */ /* 0x000fe20000000a00 */
[--C-:B-----5:R-:W-:Y:S01]  /*11ee0*/  SHF.R.S32.HI R21, RZ, 0x1f, R3.reuse ;  /* 0x0000001fff157819 */ /* 0x120fe20000011403 */
[----:B------:R-:W0:Y:S01]  /*11ef0*/  S2R R30, SR_TID.X ;  /* 0x00000000001e7919 */ /* 0x000e220000002100 */
[----:B------:R-:W-:Y:S01]  /*11f00*/  IMAD R13, R76, UR4, RZ ;  /* 0x000000044c0d7c24 */ /* 0x000fe2000f8e02ff */
[----:B------:R-:W-:Y:S01]  /*11f10*/  SEL R235, R235, RZ, !P0 ;  /* 0x000000ffebeb7207 */ /* 0x000fe20004000000 */
[----:B------:R-:W-:Y:S01]  /*11f20*/  IMAD.MOV.U32 R20, RZ, RZ, R3 ;  /* 0x000000ffff147224 */ /* 0x000fe200078e0003 */
[----:B------:R-:W-:Y:S01]  /*11f30*/  SEL R229, R229, RZ, !P0 ;  /* 0x000000ffe5e57207 */ /* 0x000fe20004000000 */
[----:B------:R-:W-:Y:S01]  /*11f40*/  IMAD.MOV.U32 R7, RZ, RZ, R29 ;  /* 0x000000ffff077224 */ /* 0x000fe200078e001d */
[----:B-1----:R-:W-:Y:S01]  /*11f50*/  @P1 SHF.R.U32.HI R7, RZ, R25, R4 ;  /* 0x00000019ff071219 */ /* 0x002fe20000011604 */
[C---:B------:R-:W-:Y:S01]  /*11f60*/  IMAD.WIDE.U32 R4, R226.reuse, UR4, R20 ;  /* 0x00000004e2047c25 */ /* 0x040fe2000f8e0014 */
[----:B------:R-:W1:Y:S03]  /*11f70*/  @P1 LDC R81, c[0x0][0xbec] ;  /* 0x0002fb00ff511b82 */ /* 0x000e660000000800 */
[----:B------:R-:W-:Y:S01]  /*11f80*/  IMAD R13, R226, UR5, R13 ;  /* 0x00000005e20d7c24 */ /* 0x000fe2000f8e020d */
[----:B------:R-:W-:Y:S01]  /*11f90*/  ULDC.64 UR4, c[0x0][0xb98] ;  /* 0x0002e60000047ab9 */ /* 0x000fe20000000a00 */
[----:B------:R-:W-:-:S02]  /*11fa0*/  IMAD.MOV R27, RZ, RZ, -R7 ;  /* 0x000000ffff1b7224 */ /* 0x000fc400078e0a07 */
[----:B------:R-:W-:Y:S01]  /*11fb0*/  IMAD.IADD R5, R5, 0x1, R13 ;  /* 0x0000000105057824 */ /* 0x000fe200078e020d */
[----:B------:R-:W3:Y:S01]  /*11fc0*/  @P1 LDC R82, c[0x0][0xbf0] ;  /* 0x0002fc00ff521b82 */ /* 0x000ee20000000800 */
[----:B------:R-:W-:Y:S02]  /*11fd0*/  IMAD R25, R234, 0x40, R205 ;  /* 0x00000040ea197824 */ /* 0x000fe400078e02cd */
[----:B------:R-:W-:Y:S02]  /*11fe0*/  IMAD R13, R0, R27, R29 ;  /* 0x0000001b000d7224 */ /* 0x000fe400078e021d */
[----:B------:R-:W-:Y:S02]  /*11ff0*/  IMAD R6, R235, UR4, RZ ;  /* 0x00000004eb067c24 */ /* 0x000fe4000f8e02ff */
        /* <DEDUP_REMOVED lines=8> */
[----:B0-----:R-:W-:Y:S01]  /*12080*/  VIADD R30, R30, 0xffffff80 ;  /* 0xffffff801e1e7836 */ /* 0x001fe20000000000 */
[----:B------:R-:W-:Y:S01]  /*12090*/  IADD3.X R5, R25, R5, R12, P0, !PT ;  /* 0x0000000519057210 */ /* 0x000fe200007fe40c */
[----:B------:R-:W-:Y:S01]  /*120a0*/  IMAD R6, R6, UR4, RZ ;  /* 0x0000000406067c24 */ /* 0x000fe2000f8e02ff */
[----:B------:R-:W-:Y:S01]  /*120b0*/  LOP3.LUT R60, R61, 0x380, RZ, 0xc0, !PT ;  /* 0x000003803d3c7812 */ /* 0x000fe200078ec0ff */
[----:B------:R-:W-:Y:S01]  /*120c0*/  IMAD R20, R15, R0, RZ ;  /* 0x000000000f147224 */ /* 0x000fe200078e02ff */
[----:B------:R-:W-:Y:S01]  /*120d0*/  IADD3 R25, P5, R10, 0x3000, RZ ;  /* 0x000030000a197810 */ /* 0x000fe20007fbe0ff */
[C---:B------:R-:W-:Y:S01]  /*120e0*/  IMAD R7, R13.reuse, UR5, R6 ;  /* 0x000000050d077c24 */ /* 0x040fe2000f8e0206 */
[----:B------:R-:W-:Y:S01]  /*120f0*/  SHF.R.U64 R60, R60, 0x3, RZ ;  /* 0x000000033c3c7819 */ /* 0x000fe200000012ff */
[----:B------:R-:W-:Y:S01]  /*12100*/  IMAD.WIDE.U32 R4, R13, UR4, R4 ;  /* 0x000000040d047c25 */ /* 0x000fe2000f8e0004 */
[----:B------:R-:W-:Y:S01]  /*12110*/  ULDC.64 UR4, c[0x0][0xb50] ;  /* 0x0002d40000047ab9 */ /* 0x000fe20000000a00 */
[----:B------:R-:W-:-:S02]  /*12120*/  IADD3 R13, P3, R10, 0x2000, RZ ;  /* 0x000020000a0d7810 */ /* 0x000fc40007f7e0ff */
[----:B------:R-:W-:Y:S01]  /*12130*/  IMAD.IADD R5, R5, 0x1, R7 ;  /* 0x0000000105057824 */ /* 0x000fe200078e0207 */
[C---:B------:R-:W-:Y:S02]  /*12140*/  LEA R6, P0, R4.reuse, UR4, 0x2 ;  /* 0x0000000404067c11 */ /* 0x040fe4000f8010ff */
[----:B------:R-:W-:Y:S02]  /*12150*/  LOP3.LUT R12, R13, 0x380, RZ, 0xc0, !PT ;  /* 0x000003800d0c7812 */ /* 0x000fe400078ec0ff */
[----:B------:R-:W-:Y:S01]  /*12160*/  LEA.HI.X R4, R4, UR5, R5, 0x2, P0 ;  /* 0x0000000504047c11 */ /* 0x000fe200080f1405 */
[----:B------:R-:W-:Y:S01]  /*12170*/  ULDC.64 UR4, c[0x0][0xaa0] ;  /* 0x0002a80000047ab9 */ /* 0x000fe20000000a00 */
[----:B------:R-:W-:Y:S01]  /*12180*/  IADD3 R29, P0, R10, 0x4000, RZ ;  /* 0x000040000a1d7810 */ /* 0x000fe20007f1e0ff */
[----:B------:R-:W-:Y:S01]  /*12190*/  SHFL.IDX PT, R50, R6, RZ, 0x1c1f ;  /* 0x001c1fff06327589 */ /* 0x000fe200000e0000 */
[----:B------:R-:W-:Y:S02]  /*121a0*/  SHF.R.U64 R12, R12, 0x3, RZ ;  /* 0x000000030c0c7819 */ /* 0x000fe400000012ff */
[----:B------:R-:W-:Y:S01]  /*121b0*/  LOP3.LUT R60, R60, R61, RZ, 0x3c, !PT ;  /* 0x0000003d3c3c7212 */ /* 0x000fe200078e3cff */
[----:B------:R-:W-:Y:S01]  /*121c0*/  IMAD.X R61, RZ, RZ, R11, P2 ;  /* 0x000000ffff3d7224 */ /* 0x000fe200010e060b */
[----:B------:R-:W-:Y:S01]  /*121d0*/  LOP3.LUT R28, R29, 0x380, RZ, 0xc0, !PT ;  /* 0x000003801d1c7812 */ /* 0x000fe200078ec0ff */
[----:B------:R-:W0:Y:S01]  /*121e0*/  SHFL.IDX PT, R51, R4, RZ, 0x1c1f ;  /* 0x001c1fff04337589 */ /* 0x000e2200000e0000 */
[----:B------:R-:W-:-:S02]  /*121f0*/  IADD3 R37, P2, R10, 0x6000, RZ ;  /* 0x000060000a257810 */ /* 0x000fc40007f5e0ff */
[----:B------:R-:W-:Y:S01]  /*12200*/  LOP3.LUT R12, R12, R13, RZ, 0x3c, !PT ;  /* 0x0000000d0c0c7212 */ /* 0x000fe200078e3cff */
[----:B------:R-:W-:Y:S01]  /*12210*/  IMAD.X R13, RZ, RZ, R11, P3 ;  /* 0x000000ffff0d7224 */ /* 0x000fe200018e060b */
[C---:B------:R-:W-:Y:S01]  /*12220*/  IADD3 R33, P4, R10.reuse, 0x5000, RZ ;  /* 0x000050000a217810 */ /* 0x040fe20007f9e0ff */
[----:B------:R4:W-:Y:S01]  /*12230*/  SHFL.IDX PT, R54, R6, 0x1, 0x1c1f ;  /* 0x003c1f0006367f89 */ /* 0x0009e200000e0000 */
[----:B------:R-:W-:Y:S02]  /*12240*/  IADD3 R41, P3, R10, 0x7000, RZ ;  /* 0x000070000a297810 */ /* 0x000fe40007f7e0ff */
[----:B------:R-:W-:Y:S01]  /*12250*/  SHF.R.U64 R28, R28, 0x3, RZ ;  /* 0x000000031c1c7819 */ /* 0x000fe200000012ff */
[----:B------:R0:W2:Y:S01]  /*12260*/  SHFL.IDX PT, R55, R4, 0x1, 0x1c1f ;  /* 0x003c1f0004377f89 */ /* 0x0000a200000e0000 */
[----:B------:R-:W-:Y:S02]  /*12270*/  LOP3.LUT R36, R37, 0x380, RZ, 0xc0, !PT ;  /* 0x0000038025247812 */ /* 0x000fe400078ec0ff */
[----:B------:R-:W-:-:S02]  /*12280*/  LOP3.LUT R24, R25, 0x380, RZ, 0xc0, !PT ;  /* 0x0000038019187812 */ /* 0x000fc400078ec0ff */
[----:B------:R-:W-:Y:S02]  /*12290*/  LOP3.LUT R32, R33, 0x380, RZ, 0xc0, !PT ;  /* 0x0000038021207812 */ /* 0x000fe400078ec0ff */
[----:B------:R-:W-:Y:S02]  /*122a0*/  SHF.R.S32.HI R26, RZ, 0x1f, R30 ;  /* 0x0000001fff1a7819 */ /* 0x000fe4000001141e */
[----:B------:R-:W-:Y:S02]  /*122b0*/  LOP3.LUT R40, R41, 0x380, RZ, 0xc0, !PT ;  /* 0x0000038029287812 */ /* 0x000fe400078ec0ff */
[----:B------:R-:W-:Y:S01]  /*122c0*/  LOP3.LUT R28, R28, R29, RZ, 0x3c, !PT ;  /* 0x0000001d1c1c7212 */ /* 0x000fe200078e3cff */
[----:B------:R-:W-:Y:S01]  /*122d0*/  IMAD.X R29, RZ, RZ, R11, P0 ;  /* 0x000000ffff1d7224 */ /* 0x000fe200000e060b */
[----:B------:R-:W-:Y:S02]  /*122e0*/  SHF.R.U64 R36, R36, 0x3, RZ ;  /* 0x0000000324247819 */ /* 0x000fe400000012ff */
[----:B------:R-:W-:-:S02]  /*122f0*/  SHF.R.U64 R24, R24, 0x3, RZ ;  /* 0x0000000318187819 */ /* 0x000fc400000012ff */
[----:B------:R-:W-:Y:S02]  /*12300*/  SHF.R.U64 R32, R32, 0x3, RZ ;  /* 0x0000000320207819 */ /* 0x000fe400000012ff */
[----:B------:R-:W-:Y:S02]  /*12310*/  IADD3 R49, P0, R10, 0x9000, RZ ;  /* 0x000090000a317810 */ /* 0x000fe40007f1e0ff */
[----:B------:R-:W-:Y:S02]  /*12320*/  LEA.HI R26, R26, R30, RZ, 0x7 ;  /* 0x0000001e1a1a7211 */ /* 0x000fe400078f38ff */
[----:B------:R-:W-:Y:S02]  /*12330*/  SHF.R.U64 R40, R40, 0x3, RZ ;  /* 0x0000000328287819 */ /* 0x000fe400000012ff */
[----:B------:R-:W-:Y:S01]  /*12340*/  LOP3.LUT R36, R36, R37, RZ, 0x3c, !PT ;  /* 0x0000002524247212 */ /* 0x000fe200078e3cff */
[--C-:B------:R-:W-:Y:S01]  /*12350*/  IMAD.X R37, RZ, RZ, R11.reuse, P2 ;  /* 0x000000ffff257224 */ /* 0x100fe200010e060b */
[----:B------:R-:W-:Y:S01]  /*12360*/  LOP3.LUT R24, R24, R25, RZ, 0x3c, !PT ;  /* 0x0000001918187212 */ /* 0x000fe200078e3cff */
[--C-:B------:R-:W-:Y:S01]  /*12370*/  IMAD.X R25, RZ, RZ, R11.reuse, P5 ;  /* 0x000000ffff197224 */ /* 0x100fe200028e060b */
[----:B------:R-:W-:Y:S01]  /*12380*/  LOP3.LUT R32, R32, R33, RZ, 0x3c, !PT ;  /* 0x0000002120207212 */ /* 0x000fe200078e3cff */
[----:B------:R-:W-:Y:S01]  /*12390*/  IMAD.X R33, RZ, RZ, R11, P4 ;  /* 0x000000ffff217224 */ /* 0x000fe200020e060b */
[----:B------:R-:W-:-:S02]  /*123a0*/  LOP3.LUT R48, R49, 0x380, RZ, 0xc0, !PT ;  /* 0x0000038031307812 */ /* 0x000fc400078ec0ff */
[----:B------:R-:W-:Y:S02]  /*123b0*/  IADD3 R57, P2, R10, 0xb000, RZ ;  /* 0x0000b0000a397810 */ /* 0x000fe40007f5e0ff */
[----:B------:R-:W-:Y:S02]  /*123c0*/  LOP3.LUT R26, R26, 0xffffff80, RZ, 0xc0, !PT ;  /* 0xffffff801a1a7812 */ /* 0x000fe400078ec0ff */
[----:B------:R-:W-:Y:S01]  /*123d0*/  LOP3.LUT R40, R40, R41, RZ, 0x3c, !PT ;  /* 0x0000002928287212 */ /* 0x000fe200078e3cff */
[----:B------:R-:W-:Y:S01]  /*123e0*/  IMAD.X R41, RZ, RZ, R11, P3 ;  /* 0x000000ffff297224 */ /* 0x000fe200018e060b */
[C---:B------:R-:W-:Y:S01]  /*123f0*/  IADD3 R45, P5, R10.reuse, 0x8000, RZ ;  /* 0x000080000a2d7810 */ /* 0x040fe20007fbe0ff */
[----:B------:R-:W-:Y:S01]  /*12400*/  IMAD R78, R21, UR4, RZ ;  /* 0x00000004154e7c24 */ /* 0x000fe2000f8e02ff */
[----:B------:R-:W-:Y:S01]  /*12410*/  IADD3 R53, P4, R10, 0xa000, RZ ;  /* 0x0000a0000a357810 */ /* 0x000fe20007f9e0ff */
[----:B------:R-:W-:Y:S01]  /*12420*/  IMAD.IADD R26, R30, 0x1, -R26 ;  /* 0x000000011e1a7824 */ /* 0x000fe200078e0a1a */
[----:B------:R-:W-:-:S02]  /*12430*/  IADD3 R63, P3, R10, 0xc000, RZ ;  /* 0x0000c0000a3f7810 */ /* 0x000fc40007f7e0ff */
[----:B------:R-:W-:Y:S02]  /*12440*/  SHF.R.U64 R48, R48, 0x3, RZ ;  /* 0x0000000330307819 */ /* 0x000fe400000012ff */
[----:B------:R-:W-:Y:S02]  /*12450*/  LOP3.LUT R56, R57, 0x380, RZ, 0xc0, !PT ;  /* 0x0000038039387812 */ /* 0x000fe400078ec0ff */
[----:B------:R-:W-:Y:S02]  /*12460*/  LOP3.LUT R44, R45, 0x380, RZ, 0xc0, !PT ;  /* 0x000003802d2c7812 */ /* 0x000fe400078ec0ff */
[----:B------:R-:W-:Y:S01]  /*12470*/  LOP3.LUT R52, R53, 0x380, RZ, 0xc0, !PT ;  /* 0x0000038035347812 */ /* 0x000fe200078ec0ff */
[----:B------:R-:W-:Y:S01]  /*12480*/  IMAD R77, R3, UR5, R78 ;  /* 0x00000005034d7c24 */ /* 0x000fe2000f8e024e */
[----:B------:R-:W-:Y:S01]  /*12490*/  LOP3.LUT R62, R63, 0x380, RZ, 0xc0, !PT ;  /* 0x000003803f3e7812 */ /* 0x000fe200078ec0ff */
[----:B------:R-:W-:Y:S01]  /*124a0*/  IMAD.WIDE.U32 R78, R3, UR4, RZ ;  /* 0x00000004034e7c25 */ /* 0x000fe2000f8e00ff */
[----:B------:R-:W-:Y:S01]  /*124b0*/  LOP3.LUT R48, R48, R49, RZ, 0x3c, !PT ;  /* 0x0000003130307212 */ /* 0x000fe200078e3cff */
[----:B------:R-:W-:Y:S01]  /*124c0*/  ULDC.64 UR4, c[0x0][0xae8] ;  /* 0x0002ba0000047ab9 */ /* 0x000fe20000000a00 */
[----:B------:R-:W-:Y:S01]  /*124d0*/  SHF.R.U64 R56, R56, 0x3, RZ ;  /* 0x0000000338387819 */ /* 0x000fe200000012ff */
[----:B------:R-:W-:Y:S01]  /*124e0*/  IMAD.X R49, RZ, RZ, R11, P0 ;  /* 0x000000ffff317224 */ /* 0x000fe200000e060b */
[----:B------:R-:W-:Y:S01]  /*124f0*/  SHF.R.U64 R44, R44, 0x3, RZ ;  /* 0x000000032c2c7819 */ /* 0x000fe200000012ff */
[----:B------:R-:W-:Y:S01]  /*12500*/  IMAD R3, R223, 0x20, R234 ;  /* 0x00000020df037824 */ /* 0x000fe200078e02ea */
[----:B------:R-:W-:-:S02]  /*12510*/  SHF.R.U64 R52, R52, 0x3, RZ ;  /* 0x0000000334347819 */ /* 0x000fc400000012ff */
[----:B------:R-:W-:Y:S01]  /*12520*/  LOP3.LUT P0, RZ, R26, 0x3, RZ, 0xc0, !PT ;  /* 0x000000031aff7812 */ /* 0x000fe2000780c0ff */
[----:B------:R-:W-:Y:S01]  /*12530*/  IMAD R21, R76, UR4, RZ ;  /* 0x000000044c157c24 */ /* 0x000fe2000f8e02ff */
[----:B------:R-:W-:Y:S01]  /*12540*/  SHF.R.U64 R62, R62, 0x3, RZ ;  /* 0x000000033e3e7819 */ /* 0x000fe200000012ff */
[----:B------:R-:W-:Y:S01]  /*12550*/  IMAD.IADD R77, R79, 0x1, R77 ;  /* 0x000000014f4d7824 */ /* 0x000fe200078e024d */
[----:B------:R-:W-:Y:S01]  /*12560*/  LOP3.LUT R56, R56, R57, RZ, 0x3c, !PT ;  /* 0x0000003938387212 */ /* 0x000fe200078e3cff */
[----:B------:R-:W-:Y:S01]  /*12570*/  IMAD.X R57, RZ, RZ, R11, P2 ;  /* 0x000000ffff397224 */ /* 0x000fe200010e060b */
[----:B------:R-:W-:Y:S01]  /*12580*/  LOP3.LUT R44, R44, R45, RZ, 0x3c, !PT ;  /* 0x0000002d2c2c7212 */ /* 0x000fe200078e3cff */
[----:B------:R-:W-:Y:S01]  /*12590*/  IMAD.MOV.U32 R76, RZ, RZ, R78 ;  /* 0x000000ffff4c7224 */ /* 0x000fe200078e004e */
[----:B------:R-:W-:Y:S01]  /*125a0*/  LOP3.LUT R52, R52, R53, RZ, 0x3c, !PT ;  /* 0x0000003534347212 */ /* 0x000fe200078e3cff */
[----:B------:R-:W-:Y:S01]  /*125b0*/  IMAD.IADD R80, R206, 0x1, R3 ;  /* 0x00000001ce507824 */ /* 0x000fe200078e0203 */
[----:B------:R-:W-:Y:S01]  /*125c0*/  LOP3.LUT R62, R62, R63, RZ, 0x3c, !PT ;  /* 0x0000003f3e3e7212 */ /* 0x000fe200078e3cff */
[--C-:B------:R-:W-:Y:S01]  /*125d0*/  IMAD.X R45, RZ, RZ, R11.reuse, P5 ;  /* 0x000000ffff2d7224 */ /* 0x100fe200028e060b */
[C---:B------:R-:W-:Y:S01]  /*125e0*/  IADD3 R65, P5, R10.reuse, 0xd000, RZ ;  /* 0x0000d0000a417810 */ /* 0x040fe20007fbe0ff */
[--C-:B------:R-:W-:Y:S01]  /*125f0*/  IMAD.X R53, RZ, RZ, R11.reuse, P4 ;  /* 0x000000ffff357224 */ /* 0x100fe200020e060b */
[C---:B------:R-:W-:Y:S01]  /*12600*/  IADD3 R69, P4, R10.reuse, 0xe000, RZ ;  /* 0x0000e0000a457810 */ /* 0x040fe20007f9e0ff */
[----:B------:R-:W-:Y:S01]  /*12610*/  IMAD.X R63, RZ, RZ, R11, P3 ;  /* 0x000000ffff3f7224 */ /* 0x000fe200018e060b */
[----:B------:R-:W-:Y:S01]  /*12620*/  IADD3 R7, P3, R10, 0xf000, RZ ;  /* 0x0000f0000a077810 */ /* 0x000fe20007f7e0ff */
[C---:B------:R-:W-:Y:S01]  /*12630*/  IMAD R3, R226.reuse, UR5, R21 ;  /* 0x00000005e2037c24 */ /* 0x040fe2000f8e0215 */
[----:B------:R-:W-:Y:S01]  /*12640*/  LOP3.LUT R64, R65, 0x380, RZ, 0xc0, !PT ;  /* 0x0000038041407812 */ /* 0x000fe200078ec0ff */
[----:B------:R-:W-:Y:S01]  /*12650*/  IMAD.WIDE.U32 R76, R226, UR4, R76 ;  /* 0x00000004e24c7c25 */ /* 0x000fe2000f8e004c */
[----:B------:R-:W-:Y:S01]  /*12660*/  LOP3.LUT R68, R69, 0x380, RZ, 0xc0, !PT ;  /* 0x0000038045447812 */ /* 0x000fe200078ec0ff */
[----:B------:R-:W-:Y:S01]  /*12670*/  ULDC.64 UR4, c[0x0][0xaf0] ;  /* 0x0002bc0000047ab9 */ /* 0x000fe20000000a00 */
[----:B------:R-:W-:Y:S01]  /*12680*/  LOP3.LUT R15, R10, 0x380, RZ, 0xc0, !PT ;  /* 0x000003800a0f7812 */ /* 0x000fe200078ec0ff */
[----:B-1----:R-:W-:Y:S01]  /*12690*/  @P1 IMAD.HI.U32 R21, R80, R81, RZ ;  /* 0x0000005150151227 */ /* 0x002fe200078e00ff */
[----:B----4-:R-:W-:-:S02]  /*126a0*/  LOP3.LUT R6, R7, 0x380, RZ, 0xc0, !PT ;  /* 0x0000038007067812 */ /* 0x010fc400078ec0ff */
[----:B------:R-:W-:Y:S01]  /*126b0*/  SHF.R.U64 R64, R64, 0x3, RZ ;  /* 0x0000000340407819 */ /* 0x000fe200000012ff */
[----:B------:R-:W-:Y:S01]  /*126c0*/  IMAD.IADD R77, R77, 0x1, R3 ;  /* 0x000000014d4d7824 */ /* 0x000fe200078e0203 */
[----:B------:R-:W-:Y:S01]  /*126d0*/  SHF.R.U64 R68, R68, 0x3, RZ ;  /* 0x0000000344447819 */ /* 0x000fe200000012ff */
[----:B------:R-:W-:Y:S01]  /*126e0*/  IMAD.MOV.U32 R3, RZ, RZ, R80 ;  /* 0x000000ffff037224 */ /* 0x000fe200078e0050 */
[----:B---3--:R-:W-:Y:S01]  /*126f0*/  @P1 SHF.R.U32.HI R3, RZ, R82, R21 ;  /* 0x00000052ff031219 */ /* 0x008fe20000011615 */
[----:B------:R-:W-:Y:S01]  /*12700*/  IMAD R78, R235, UR4, RZ ;  /* 0x00000004eb4e7c24 */ /* 0x000fe2000f8e02ff */
[----:B------:R-:W-:Y:S01]  /*12710*/  SHF.R.U64 R15, R15, 0x3, RZ ;  /* 0x000000030f0f7819 */ /* 0x000fe200000012ff */
[----:B------:R-:W-:Y:S01]  /*12720*/  IMAD.X R73, RZ, RZ, R11, P3 ;  /* 0x000000ffff497224 */ /* 0x000fe200018e060b */
[----:B------:R-:W-:Y:S02]  /*12730*/  SHF.R.U64 R6, R6, 0x3, RZ ;  /* 0x0000000306067819 */ /* 0x000fe400000012ff */
[----:B------:R-:W-:Y:S01]  /*12740*/  SHF.R.S32.HI R21, RZ, 0x1f, R3 ;  /* 0x0000001fff157819 */ /* 0x000fe20000011403 */
[----:B------:R-:W-:Y:S01]  /*12750*/  IMAD R79, R229, UR5, R78 ;  /* 0x00000005e54f7c24 */ /* 0x000fe2000f8e024e */
[----:B------:R-:W-:Y:S01]  /*12760*/  LOP3.LUT R64, R64, R65, RZ, 0x3c, !PT ;  /* 0x0000004140407212 */ /* 0x000fe200078e3cff */
[--C-:B------:R-:W-:Y:S01]  /*12770*/  IMAD.X R65, RZ, RZ, R11.reuse, P5 ;  /* 0x000000ffff417224 */ /* 0x100fe200028e060b */
[----:B------:R-:W-:Y:S01]  /*12780*/  LOP3.LUT R68, R68, R69, RZ, 0x3c, !PT ;  /* 0x0000004544447212 */ /* 0x000fe200078e3cff */
[----:B------:R-:W-:Y:S01]  /*12790*/  IMAD.X R69, RZ, RZ, R11, P4 ;  /* 0x000000ffff457224 */ /* 0x000fe200020e060b */
[----:B0-----:R-:W-:Y:S01]  /*127a0*/  LOP3.LUT R4, R15, R10, RZ, 0x3c, !PT ;  /* 0x0000000a0f047212 */ /* 0x001fe200078e3cff */
[----:B------:R-:W-:Y:S01]  /*127b0*/  IMAD.WIDE.U32 R76, R229, UR4, R76 ;  /* 0x00000004e54c7c25 */ /* 0x000fe2000f8e004c */
[----:B------:R-:W-:Y:S01]  /*127c0*/  LOP3.LUT R72, R6, R7, RZ, 0x3c, !PT ;  /* 0x0000000706487212 */ /* 0x000fe200078e3cff */
[----:B------:R-:W-:-:S02]  /*127d0*/  ULDC.64 UR4, c[0x0][0xae0] ;  /* 0x0002b80000047ab9 */ /* 0x000fc40000000a00 */
[----:B------:R-:W-:Y:S02]  /*127e0*/  IMAD.MOV R81, RZ, RZ, -R3 ;  /* 0x000000ffff517224 */ /* 0x000fe400078e0a03 */
[----:B------:R-:W-:Y:S02]  /*127f0*/  IMAD R78, R21, UR4, RZ ;  /* 0x00000004154e7c24 */ /* 0x000fe4000f8e02ff */
[----:B------:R-:W-:Y:S02]  /*12800*/  IMAD R21, R0, R81, R80 ;  /* 0x0000005100157224 */ /* 0x000fe400078e0250 */
[----:B------:R-:W-:Y:S02]  /*12810*/  IMAD.IADD R77, R77, 0x1, R79 ;  /* 0x000000014d4d7824 */ /* 0x000fe400078e024f */
[C---:B------:R-:W-:Y:S01]  /*12820*/  IMAD R79, R3.reuse, UR5, R78 ;  /* 0x00000005034f7c24 */ /* 0x040fe2000f8e024e */
[----:B------:R-:W-:Y:S01]  /*12830*/  SHF.R.S32.HI R0, RZ, 0x1f, R21 ;  /* 0x0000001fff007819 */ /* 0x000fe20000011415 */
[----:B------:R-:W-:Y:S01]  /*12840*/  IMAD.WIDE.U32 R76, R3, UR4, R76 ;  /* 0x00000004034c7c25 */ /* 0x000fe2000f8e004c */
[----:B------:R-:W-:-:S03]  /*12850*/  ULDC.64 UR4, c[0x0][0xad8] ;  /* 0x0002b60000047ab9 */ /* 0x000fc60000000a00 */
[----:B------:R-:W-:Y:S02]  /*12860*/  IMAD.IADD R77, R77, 0x1, R79 ;  /* 0x000000014d4d7824 */ /* 0x000fe400078e024f */
[----:B------:R-:W-:Y:S02]  /*12870*/  IMAD R0, R0, UR4, RZ ;  /* 0x0000000400007c24 */ /* 0x000fe4000f8e02ff */
[----:B------:R-:W-:Y:S02]  /*12880*/  IMAD.IADD R85, R234, 0x1, R206 ;  /* 0x00000001ea557824 */ /* 0x000fe400078e02ce */
[C---:B------:R-:W-:Y:S02]  /*12890*/  IMAD R79, R21.reuse, UR5, R0 ;  /* 0x00000005154f7c24 */ /* 0x040fe4000f8e0200 */
[----:B------:R-:W-:Y:S01]  /*128a0*/  IMAD.WIDE.U32 R76, R21, UR4, R76 ;  /* 0x00000004154c7c25 */ /* 0x000fe2000f8e004c */
[----:B------:R-:W-:-:S03]  /*128b0*/  ULDC.64 UR4, c[0x0][0xa80] ;  /* 0x0002a00000047ab9 */ /* 0x000fc60000000a00 */
[----:B------:R-:W-:Y:S01]  /*128c0*/  VIADD R0, R18, 0x22820 ;  /* 0x0002282012007836 */ /* 0x000fe20000000000 */
[C---:B------:R-:W-:Y:S01]  /*128d0*/  LEA R84, P3, R76.reuse, UR4, 0x1 ;  /* 0x000000044c547c11 */ /* 0x040fe2000f8608ff */
[----:B------:R-:W-:Y:S02]  /*128e0*/  IMAD.IADD R21, R77, 0x1, R79 ;  /* 0x000000014d157824 */ /* 0x000fe400078e024f */
[----:B------:R-:W-:Y:S01]  /*128f0*/  VIADD R3, R85, 0x20 ;  /* 0x0000002055037836 */ /* 0x000fe20000000000 */
[----:B------:R-:W-:Y:S02]  /*12900*/  PRMT R0, RZ, 0x654, R0 ;  /* 0x00000654ff007816 */ /* 0x000fe40000000000 */
[----:B------:R-:W-:Y:S02]  /*12910*/  LEA.HI.X R21, R76, UR5, R21, 0x1, P3 ;  /* 0x000000054c157c11 */ /* 0x000fe400098f0c15 */
[----:B------:R-:W-:Y:S01]  /*12920*/  ISETP.GE.AND P1, PT, R3, R20, PT ;  /* 0x000000140300720c */ /* 0x000fe20003f26270 */
[----:B------:R-:W-:Y:S01]  /*12930*/  VIADD R3, R85, 0x40 ;  /* 0x0000004055037836 */ /* 0x000fe20000000000 */
[----:B------:R-:W0:Y:S01]  /*12940*/  SHFL.IDX PT, R82, R84, RZ, 0x181f ;  /* 0x00181fff54527589 */ /* 0x000e2200000e0000 */
        /* <DEDUP_REMOVED lines=8> */
[----:B------:R-:W-:Y:S01]  /*129d0*/  ISETP.GE.OR P0, PT, R5, R20, P0 ;  /* 0x000000140500720c */ /* 0x000fe20000706670 */
[----:B------:R-:W-:-:S06]  /*129e0*/  IMAD.MOV.U32 R5, RZ, RZ, R11 ;  /* 0x000000ffff057224 */ /* 0x000fcc00078e000b */
[----:B------:R-:W-:Y:S06]  /*129f0*/  @!P2 ST.E desc[UR40][R50.64], R9 ;  /* 0x000000093200a985 */ /* 0x000fec000c101928 */
[----:B------:R1:W-:Y:S04]  /*12a00*/  @!P0 ST.E desc[UR40][R54.64], R8 ;  /* 0x0000000836008985 */ /* 0x0003e8000c101928 */
[----:B------:R-:W5:Y:S04]  /*12a10*/  LD.E.128 R4, desc[UR40][R4.64] ;  /* 0x0000002804047980 */ /* 0x000f68000c101d00 */
[----:B------:R-:W5:Y:S04]  /*12a20*/  LD.E.128 R12, desc[UR40][R12.64] ;  /* 0x000000280c0c7980 */ /* 0x000f68000c101d00 */
[----:B-1----:R1:W5:Y:S04]  /*12a30*/  LD.E.128 R8, desc[UR40][R60.64] ;  /* 0x000000283c087980 */ /* 0x002368000c101d00 */
[----:B------:R-:W5:Y:S04]  /*12a40*/  LD.E.128 R24, desc[UR40][R24.64] ;  /* 0x0000002818187980 */ /* 0x000f68000c101d00 */
        /* <DEDUP_REMOVED lines=17> */
[----:B--2---:R-:W2:Y:S01]  /*12b60*/  FENCE.VIEW.ASYNC.S ;  /* 0x00000000000073c6 */ /* 0x004ea20000000000 */
[----:B------:R-:W-:-:S02]  /*12b70*/  ISETP.GE.AND P2, PT, R85, R20, PT ;  /* 0x000000145500720c */ /* 0x000fc40003f46270 */
[----:B------:R-:W-:Y:S01]  /*12b80*/  ISETP.GE.AND P0, PT, R3, R20, PT ;  /* 0x000000140300720c */ /* 0x000fe20003f06270 */
[----:B--2---:R2:W-:Y:S02]  /*12b90*/  SYNCS.ARRIVE.TRANS64.RED.A1T0 RZ, [R0+URZ], RZ ;  /* 0x000000ff00ff79a7 */ /* 0x0045e4000810043f */
[----:B--2---:R1:W2:Y:S08]  /*12ba0*/  SHFL.IDX PT, R0, R21, RZ, 0x181f ;  /* 0x00181fff15007589 */ /* 0x0042b000000e0000 */
[----:B0-----:R-:W-:Y:S05]  /*12bb0*/  @P2 BRA `(.L_x_4976) ;  /* 0x0000000000442947 */ /* 0x001fea0003800000 */
[----:B------:R-:W-:Y:S02]  /*12bc0*/  ULDC UR4, c[0x0][0xac8] ;  /* 0x0002b20000047ab9 */ /* 0x000fe40000000800 */
[----:B------:R-:W-:Y:S02]  /*12bd0*/  ISETP.GE.AND P2, PT, R205, UR4, PT ;  /* 0x00000004cd007c0c */ /* 0x000fe4000bf46270 */
[----:B------:R-:W-:Y:S02]  /*12be0*/  ISETP.GE.AND P3, PT, R217, UR4, PT ;  /* 0x00000004d9007c0c */ /* 0x000fe4000bf66270 */
[----:B------:R-:W-:-:S09]  /*12bf0*/  ISETP.GE.AND P4, PT, R216, UR4, PT ;  /* 0x00000004d8007c0c */ /* 0x000fd2000bf86270 */
[----:B------:R-:W-:-:S04]  /*12c00*/  @!P2 LEA R76, P5, R205, R82, 0x1 ;  /* 0x00000052cd4ca211 */ /* 0x000fc800078a08ff */
        /* <DEDUP_REMOVED lines=12> */
.L_x_4976:
[----:B------:R-:W-:Y:S05]  /*12cd0*/  BSYNC B1 ;  /* 0x0000000000017941 */ /* 0x000fea0003800000 */
.L_x_4975:
[----:B--2---:R2:W3:Y:S01]  /*12ce0*/  SHFL.IDX PT, R0, R21, 0x1, 0x181f ;  /* 0x00381f0015007f89 */ /* 0x0044e200000e0000 */
[----:B------:R-:W-:Y:S01]  /*12cf0*/  BSSY B1, `(.L_x_4977) ;  /* 0x0000015000017945 */ /* 0x000fe20003800000 */
[----:B------:R-:W-:Y:S02]  /*12d00*/  VIADD R3, R85, 0x60 ;  /* 0x0000006055037836 */ /* 0x000fe40000000000 */
[----:B0----5:R2:W0:Y:S01]  /*12d10*/  SHFL.IDX PT, R30, R84, 0x1, 0x181f ;  /* 0x00381f00541e7f89 */ /* 0x02142200000e0000 */
[----:B------:R-:W-:Y:S05]  /*12d20*/  @P1 BRA `(.L_x_4978) ;  /* 0x0000000000441947 */ /* 0x000fea0003800000 */
[----:B------:R-:W-:Y:S02]  /*12d30*/  ULDC UR4, c[0x0][0xac8] ;  /* 0x0002b20000047ab9 */ /* 0x000fe40000000800 */
[----:B------:R-:W-:Y:S02]  /*12d40*/  ISETP.GE.AND P4, PT, R205, UR4, PT ;  /* 0x00000004cd007c0c */ /* 0x000fe4000bf86270 */
[----:B------:R-:W-:Y:S02]  /*12d50*/  ISETP.GE.AND P3, PT, R217, UR4, PT ;  /* 0x00000004d9007c0c */ /* 0x000fe4000bf66270 */
[----:B------:R-:W-:Y:S02]  /*12d60*/  ISETP.GE.AND P2, PT, R216, UR4, PT ;  /* 0x00000004d8007c0c */ /* 0x000fe4000bf46270 */
[----:B------:R-:W-:-:S07]  /*12d70*/  ISETP.GE.AND P1, PT, R218, UR4, PT ;  /* 0x00000004da007c0c */ /* 0x000fce000bf26270 */
[----:B0-----:R-:W-:-:S04]  /*12d80*/  @!P4 LEA R4, P5, R205, R30, 0x1 ;  /* 0x0000001ecd04c211 */ /* 0x001fc800078a08ff */
[----:B---3--:R-:W-:Y:S02]  /*12d90*/  @!P4 LEA.HI.X R5, R205, R0, R89, 0x1, P5 ;  /* 0x00000000cd05c211 */ /* 0x008fe400028f0c59 */
        /* <DEDUP_REMOVED lines=10> */
.L_x_4978:
[----:B------:R-:W-:Y:S05]  /*12e40*/  BSYNC B1 ;  /* 0x0000000000017941 */ /* 0x000fea0003800000 */
.L_x_4977:
[----:B---3--:R3:W0:Y:S01]  /*12e50*/  SHFL.IDX PT, R0, R21, 0x2, 0x181f ;  /* 0x00581f0015007f89 */ /* 0x00862200000e0000 */
[----:B------:R-:W-:Y:S03]  /*12e60*/  BSSY B1, `(.L_x_4979) ;  /* 0x0000014000017945 */ /* 0x000fe60003800000 */
[----:B----4-:R3:W4:Y:S01]  /*12e70*/  SHFL.IDX PT, R10, R84, 0x2, 0x181f ;  /* 0x00581f00540a7f89 */ /* 0x01072200000e0000 */
        /* <DEDUP_REMOVED lines=18> */
.L_x_4980:
[----:B------:R-:W-:Y:S05]  /*12fa0*/  BSYNC B1 ;  /* 0x0000000000017941 */ /* 0x000fea0003800000 */
.L_x_4979:
[----:B------:R-:W-:Y:S01]  /*12fb0*/  ISETP.GE.AND P0, PT, R3, R20, PT ;  /* 0x000000140300720c */ /* 0x000fe20003f06270 */
[----:B-123--:R-:W1:Y:S04]  /*12fc0*/  SHFL.IDX PT, R21, R21, 0x3, 0x181f ;  /* 0x00781f0015157f89 */ /* 0x00ee6800000e0000 */
[----:B------:R-:W2:Y:S08]  /*12fd0*/  SHFL.IDX PT, R84, R84, 0x3, 0x181f ;  /* 0x00781f0054547f89 */ /* 0x000eb000000e0000 */
[----:B------:R-:W-:Y:S05]  /*12fe0*/  @P0 BRA `(.L_x_4981) ;  /* 0x0000000c00e00947 */ /* 0x000fea0003800000 */
[----:B------:R-:W-:Y:S02]  /*12ff0*/  ULDC UR4, c[0x0][0xac8] ;  /* 0x0002b20000047ab9 */ /* 0x000fe40000000800 */
[----:B------:R-:W-:Y:S02]  /*13000*/  ISETP.GE.AND P3, PT, R205, UR4, PT ;  /* 0x00000004cd007c0c */ /* 0x000fe4000bf66270 */
[----:B------:R-:W-:Y:S02]  /*13010*/  ISETP.GE.AND P4, PT, R217, UR4, PT ;  /* 0x00000004d9007c0c */ /* 0x000fe4000bf86270 */
[----:B------:R-:W-:-:S09]  /*13020*/  ISETP.GE.AND P5, PT, R216, UR4, PT ;  /* 0x00000004d8007c0c */ /* 0x000fd2000bfa6270 */
[-C--:B0-2---:R-:W-:Y:S02]  /*13030*/  @!P3 LEA R4, P0, R205, R84.reuse, 0x1 ;  /* 0x00000054cd04b211 */ /* 0x085fe400078008ff */
        /* <DEDUP_REMOVED lines=14> */
.L_x_4973:
[----:B------:R-:W-:Y:S01]  /*13120*/  ULDC.64 UR4, c[0x0][0xc00] ;  /* 0x0003000000047ab9 */ /* 0x000fe20000000a00 */
[----:B------:R-:W-:Y:S01]  /*13130*/  IMAD.MOV.U32 R0, RZ, RZ, RZ ;  /* 0x000000ffff007224 */ /* 0x000fe200078e00ff */
[----:B------:R-:W-:Y:S01]  /*13140*/  ISETP.NE.U32.AND P0, PT, RZ, UR4, PT ;  /* 0x00000004ff007c0c */ /* 0x000fe2000bf05070 */
[----:B------:R-:W3:Y:S01]  /*13150*/  LDC R21, c[0x0][0xbe8] ;  /* 0x0002fa00ff157b82 */ /* 0x000ee20000000800 */
[----:B------:R-:W-:Y:S02]  /*13160*/  IADD3 R4, P1, R227, UR4, RZ ;  /* 0x00000004e3047c10 */ /* 0x000fe4000ff3e0ff */
[----:B------:R-:W-:Y:S02]  /*13170*/  ISETP.NE.AND.EX P0, PT, RZ, UR5, PT, P0 ;  /* 0x00000005ff007c0c */ /* 0x000fe4000bf05300 */
[----:B------:R-:W-:Y:S01]  /*13180*/  IADD3.X R5, R228, UR5, RZ, P1, !PT ;  /* 0x00000005e4057c10 */ /* 0x000fe20008ffe4ff */
[----:B------:R-:W-:Y:S02]  /*13190*/  ULDC.64 UR4, c[0x0][0xc08] ;  /* 0x0003020000047ab9 */ /* 0x000fe40000000a00 */
[----:B------:R-:W-:-:S04]  /*131a0*/  ISETP.NE.U32.AND P1, PT, RZ, UR4, PT ;  /* 0x00000004ff007c0c */ /* 0x000fc8000bf25070 */
[----:B------:R-:W-:-:S04]  /*131b0*/  ISETP.NE.AND.EX P1, PT, RZ, UR5, PT, P1 ;  /* 0x00000005ff007c0c */ /* 0x000fc8000bf25310 */
[----:B------:R4:W5:Y:S09]  /*131c0*/  @P0 LDG.E R0, desc[UR40][R4.64] ;  /* 0x0000002804000981 */ /* 0x000972000c1e1900 */
[----:B------:R-:W-:Y:S01]  /*131d0*/  @P1 IADD3 R6, P2, R227, UR4, RZ ;  /* 0x00000004e3061c10 */ /* 0x000fe2000ff5e0ff */
[----:B------:R-:W-:-:S02]  /*131e0*/  ULDC UR4, c[0x0][0xa88] ;  /* 0x0002a20000047ab9 */ /* 0x000fc40000000800 */
[----:B------:R-:W-:Y:S01]  /*131f0*/  IMAD.U32 R8, RZ, RZ, UR4 ;  /* 0x00000004ff087e24 */ /* 0x000fe2000f8e00ff */
[----:B------:R-:W-:-:S05]  /*13200*/  @P1 IADD3.X R7, R228, UR5, RZ, P2, !PT ;  /* 0x00000005e4071c10 */ /* 0x000fca00097fe4ff */
[----:B------:R4:W5:Y:S01]  /*13210*/  @P1 LDG.E R8, desc[UR40][R6.64] ;  /* 0x0000002806081981 */ /* 0x000962000c1e1900 */
[----:B---3--:R-:W-:Y:S01]  /*13220*/  ISETP.NE.AND P2, PT, R21, 0x1, PT ;  /* 0x000000011500780c */ /* 0x008fe20003f45270 */
[----:B------:R-:W3:-:S12]  /*13230*/  S2R R3, SR_TID.X ;  /* 0x0000000000037919 */ /* 0x000ed80000002100 */
[----:B------:R-:W0:Y:S01]  /*13240*/  @P2 LDC R25, c[0x0][0xbec] ;  /* 0x0002fb00ff192b82 */ /* 0x000e220000000800 */
[----:B---3--:R-:W-:-:S05]  /*13250*/  VIADD R3, R3, 0xffffff80 ;  /* 0xffffff8003037836 */ /* 0x008fca0000000000 */
[----:B------:R-:W-:Y:S01]  /*13260*/  ISETP.GE.AND P3, PT, R3, 0x80, PT ;  /* 0x000000800300780c */ /* 0x000fe20003f66270 */
[----:B----4-:R-:W-:-:S12]  /*13270*/  @P1 BRA `(.L_x_4982) ;  /* 0x0000000000101947 */ /* 0x010fd80003800000 */
[----:B------:R-:W-:Y:S05]  /*13280*/  @!P0 BRA `(.L_x_4982) ;  /* 0x00000000000c8947 */ /* 0x000fea0003800000 */
[----:B------:R-:W3:Y:S04]  /*13290*/  LDG.E R3, desc[UR40][R4.64] ;  /* 0x0000002804037981 */ /* 0x000ee8000c1e1900 */
[----:B-----5:R-:W3:Y:S02]  /*132a0*/  LDG.E R8, desc[UR40][R4.64+0x4] ;  /* 0x0000042804087981 */ /* 0x020ee4000c1e1900 */
[----:B---3--:R-:W-:-:S07]  /*132b0*/  IMAD.IADD R8, R8, 0x1, -R3 ;  /* 0x0000000108087824 */ /* 0x008fce00078e0a03 */
.L_x_4982:
        /* <DEDUP_REMOVED lines=29> */
[--C-:B------:R-:W-:Y:S02]  /*13490*/  IMAD.MOV R7, RZ, RZ, -R3.reuse ;  /* 0x000000ffff077224 */ /* 0x100fe400078e0a03 */
        /* <DEDUP_REMOVED lines=15> */
.L_x_4984:
[----:B------:R-:W-:Y:S05]  /*13590*/  BSYNC B1 ;  /* 0x0000000000017941 */ /* 0x000fea0003800000 */
.L_x_4983:
[----:B------:R-:W4:Y:S01]  /*135a0*/  @P2 LDC R9, c[0x0][0xbf0] ;  /* 0x0002fc00ff092b82 */ /* 0x000f220000000800 */
[----:B------:R-:W-:Y:S01]  /*135b0*/  ULDC.64 UR4, c[0x0][0xaa0] ;  /* 0x0002a80000047ab9 */ /* 0x000fe20000000a00 */
[----:B---3--:R-:W-:Y:S02]  /*135c0*/  IMAD R7, R223, 0x20, R234 ;  /* 0x00000020df077824 */ /* 0x008fe400078e02ea */
[----:B------:R-:W-:Y:S02]  /*135d0*/  IMAD R3, R11, UR4, RZ ;  /* 0x000000040b037c24 */ /* 0x000fe4000f8e02ff */
[----:B------:R-:W-:-:S04]  /*135e0*/  IMAD.WIDE.U32 R4, R0, UR4, RZ ;  /* 0x0000000400047c25 */ /* 0x000fc8000f8e00ff */
[----:B------:R-:W-:Y:S01]  /*135f0*/  IMAD R3, R0, UR5, R3 ;  /* 0x0000000500037c24 */ /* 0x000fe2000f8e0203 */
[----:B------:R-:W-:Y:S01]  /*13600*/  ULDC.64 UR4, c[0x0][0xae8] ;  /* 0x0002ba0000047ab9 */ /* 0x000fe20000000a00 */
[----:B------:R-:W-:Y:S02]  /*13610*/  IMAD.IADD R10, R206, 0x1, R7 ;  /* 0x00000001ce0a7824 */ /* 0x000fe400078e0207 */
[----:B------:R-:W-:Y:S02]  /*13620*/  IMAD.IADD R5, R5, 0x1, R3 ;  /* 0x0000000105057824 */ /* 0x000fe400078e0203 */
[----:B------:R-:W-:Y:S02]  /*13630*/  IMAD R3, R12, UR4, RZ ;  /* 0x000000040c037c24 */ /* 0x000fe4000f8e02ff */
[----:B0-----:R-:W-:-:S04]  /*13640*/  @P2 IMAD.HI.U32 R0, R10, R25, RZ ;  /* 0x000000190a002227 */ /* 0x001fc800078e00ff */
        /* <DEDUP_REMOVED lines=31> */
.L_x_5189:
        /* <DEDUP_REMOVED lines=26> */
.L_x_4987:
[----:B------:R-:W-:Y:S05]  /*139e0*/  BSYNC B1 ;  /* 0x0000000000017941 */ /* 0x000fea0003800000 */
.L_x_4986:
[----:B------:R-:W-:-:S03]  /*139f0*/  UMOV UR4, 0xffffffff ;  /* 0xffffffff00047882 */ /* 0x000fc60000000000 */
[----:B------:R-:W-:Y:S05]  /*13a00*/  BRA.DIV UR4, `(.L_x_4988) ;  /* 0x0000008e04c47947 */ /* 0x000fea000b800000 */
[----:B---3--:R3:W0:Y:S04]  /*13a10*/  SHFL.IDX PT, R0, R4, 0x1, 0x181f ;  /* 0x00381f0004007f89 */ /* 0x00862800000e0000 */
[----:B----4-:R3:W4:Y:S02]  /*13a20*/  SHFL.IDX PT, R14, R3, 0x1, 0x181f ;  /* 0x00381f00030e7f89 */ /* 0x01072400000e0000 */
.L_x_5193:
        /* <DEDUP_REMOVED lines=25> */
.L_x_4990:
[----:B------:R-:W-:Y:S05]  /*13bc0*/  BSYNC B1 ;  /* 0x0000000000017941 */ /* 0x000fea0003800000 */
.L_x_4989:
[----:B------:R-:W-:-:S03]  /*13bd0*/  UMOV UR4, 0xffffffff ;  /* 0xffffffff00047882 */ /* 0x000fc60000000000 */
[----:B------:R-:W-:Y:S05]  /*13be0*/  BRA.DIV UR4, `(.L_x_4991) ;  /* 0x0000008e04947947 */ /* 0x000fea000b800000 */
[----:B0-----:R0:W0:Y:S04]  /*13bf0*/  SHFL.IDX PT, R0, R4, 0x2, 0x181f ;  /* 0x00581f0004007f89 */ /* 0x00102800000e0000 */
[----:B----4-:R4:W0:Y:S02]  /*13c00*/  SHFL.IDX PT, R14, R3, 0x2, 0x181f ;  /* 0x00581f00030e7f89 */ /* 0x01082400000e0000 */
.L_x_5197:
        /* <DEDUP_REMOVED lines=25> */
.L_x_4993:
[----:B------:R-:W-:Y:S05]  /*13da0*/  BSYNC B1 ;  /* 0x0000000000017941 */ /* 0x000fea0003800000 */
.L_x_4992:
[----:B------:R-:W-:-:S03]  /*13db0*/  UMOV UR4, 0xffffffff ;  /* 0xffffffff00047882 */ /* 0x000fc60000000000 */
[----:B------:R-:W-:Y:S05]  /*13dc0*/  BRA.DIV UR4, `(.L_x_4994) ;  /* 0x0000008e04647947 */ /* 0x000fea000b800000 */
[----:B0-----:R0:W0:Y:S04]  /*13dd0*/  SHFL.IDX PT, R0, R4, 0x3, 0x181f ;  /* 0x00781f0004007f89 */ /* 0x00102800000e0000 */
[----:B------:R0:W0:Y:S02]  /*13de0*/  SHFL.IDX PT, R14, R3, 0x3, 0x181f ;  /* 0x00781f00030e7f89 */ /* 0x00002400000e0000 */
.L_x_5201:
        /* <DEDUP_REMOVED lines=24> */
.L_x_4981:
[----:B------:R-:W-:Y:S05]  /*13f70*/  BSYNC B0 ;  /* 0x0000000000007941 */ /* 0x000fea0003800000 */
.L_x_4972:
[----:B------:R-:W-:Y:S02]  /*13f80*/  ULDC UR4, c[0x0][0xc3c] ;  /* 0x00030f0000047ab9 */ /* 0x000fe40000000800 */
[----:B--2---:R-:W-:-:S13]  /*13f90*/  ISETP.GE.AND P0, PT, R95, UR4, PT ;  /* 0x000000045f007c0c */ /* 0x004fda000bf06270 */
[----:B------:R-:W-:Y:S05]  /*13fa0*/  @!P0 BRA `(.L_x_4995) ;  /* 0xfffffed000348947 */ /* 0x000fea000383ffff */
[----:B------:R-:W-:Y:S05]  /*13fb0*/  BRA `(.L_x_4848) ;  /* 0x0000007800a87947 */ /* 0x000fea0003800000 */
.L_x_4846:
[----:B------:R-:W-:-:S08]  /*13fc0*/  NOP ;  /* 0x0000000000007918 */ /* 0x000fd00000000000 */
[----:B--2---:R-:W0:-:S00]  /*13fd0*/  USETMAXREG.DEALLOC.CTAPOOL 0x18 ;  /* 0x00000018000079c8 */ /* 0x004e0000080e0500 */
        /* <DEDUP_REMOVED lines=16> */
.L_x_4996:
        /* <DEDUP_REMOVED lines=41> */
.L_x_5002:
        /* <DEDUP_REMOVED lines=12> */
.L_x_5001:
[----:B------:R-:W-:Y:S05]  /*14430*/  BSYNC B0 ;  /* 0x0000000000007941 */ /* 0x000fea0003800000 */
.L_x_5000:
        /* <DEDUP_REMOVED lines=21> */
.L_x_4998:
        /* <DEDUP_REMOVED lines=20> */
.L_x_5003:
        /* <DEDUP_REMOVED lines=56> */
.L_x_4999:
[----:B------:R-:W-:Y:S02]  /*14a50*/  IMAD.MOV.U32 R17, RZ, RZ, RZ ;  /* 0x000000ffff117224 */ /* 0x000fe400078e00ff */
[----:B------:R-:W-:Y:S02]  /*14a60*/  IMAD.U32 R16, RZ, RZ, UR6 ;  /* 0x00000006ff107e24 */ /* 0x000fe4000f8e00ff */
[----:B------:R-:W-:-:S07]  /*14a70*/  IMAD.MOV.U32 R18, RZ, RZ, RZ ;  /* 0x000000ffff127224 */ /* 0x000fce00078e00ff */
.L_x_5004:
[----:B------:R-:W-:-:S13]  /*14a80*/  ISETP.NE.AND P0, PT, R0, RZ, PT ;  /* 0x000000ff0000720c */ /* 0x000fda0003f05270 */
[----:B------:R-:W1:Y:S01]  /*14a90*/  @!P0 S2R R3, SR_CgaCtaId ;  /* 0x0000000000038919 */ /* 0x000e620000008800 */
[----:B------:R-:W-:-:S04]  /*14aa0*/  @!P0 MOV R0, 0x400 ;  /* 0x0000040000008802 */ /* 0x000fc80000000f00 */
[----:B-1----:R-:W-:-:S05]  /*14ab0*/  @!P0 LEA R0, R3, R0, 0x18 ;  /* 0x0000000003008211 */ /* 0x002fca00078ec0ff */
[----:B------:R1:W-:Y:S01]  /*14ac0*/  @!P0 STS.128 [R0+0x228d0], R16 ;  /* 0x0228d01000008388 */ /* 0x0003e20000000c00 */
[----:B------:R-:W-:Y:S06]  /*14ad0*/  BAR.ARV 0x5, 0x180 ;  /* 0x0146000000007b1d */ /* 0x000fec0000002000 */
.L_x_4997:
[----:B-1----:R-:W-:Y:S01]  /*14ae0*/  IMAD.MOV.U32 R0, RZ, RZ, 0x1 ;  /* 0x00000001ff007424 */ /* 0x002fe200078e00ff */
[----:B------:R1:W-:Y:S01]  /*14af0*/  STL [R1+0x40], RZ ;  /* 0x000040ff01007387 */ /* 0x0003e20000100800 */
[----:B------:R-:W-:Y:S02]  /*14b00*/  ULDC UR4, c[0x0][0xc3c] ;  /* 0x00030f0000047ab9 */ /* 0x000fe40000000800 */
[----:B--2---:R-:W-:Y:S01]  /*14b10*/  ISETP.GE.AND P0, PT, R19, UR4, PT ;  /* 0x0000000413007c0c */ /* 0x004fe2000bf06270 */
[----:B------:R1:W-:Y:S04]  /*14b20*/  STL [R1+0x18], R0 ;  /* 0x0000180001007387 */ /* 0x0003e80000100800 */
[----:B------:R1:W-:Y:S08]  /*14b30*/  STL [R1+0xc], RZ ;  /* 0x00000cff01007387 */ /* 0x0003f00000100800 */
[----:B-1----:R-:W-:Y:S05]  /*14b40*/  @P0 BRA `(.L_x_5005) ;  /* 0x0000006800dc0947 */ /* 0x002fea0003800000 */
        /* <DEDUP_REMOVED lines=25> */
.L_x_5145:
[----:B01----:R-:W0:Y:S02]  /*14ce0*/  LDC.64 R2, c[0x0][0xc88] ;  /* 0x00032200ff027b82 */ /* 0x003e240000000a00 */
[----:B0-----:R-:W-:-:S05]  /*14cf0*/  IMAD.WIDE R2, R19, 0x4, R2 ;  /* 0x0000000413027825 */ /* 0x001fca00078e0202 */
[----:B--2---:R-:W2:Y:S01]  /*14d00*/  LDG.E R13, desc[UR40][R2.64] ;  /* 0x00000028020d7981 */ /* 0x004ea2000c1e1900 */
[----:B------:R-:W-:Y:S05]  /*14d10*/  YIELD ;  /* 0x0000000000007946 */ /* 0x000fea0003800000 */
[----:B------:R-:W-:Y:S01]  /*14d20*/  ULDC.64 UR4, c[0x0][0xa28] ;  /* 0x00028a0000047ab9 */ /* 0x000fe20000000a00 */
[----:B------:R-:W-:Y:S01]  /*14d30*/  IMAD.MOV.U32 R0, RZ, RZ, RZ ;  /* 0x000000ffff007224 */ /* 0x000fe200078e00ff */
        /* <DEDUP_REMOVED lines=14> */
[----:B-----5:R1:W5:Y:S01]  /*14e20*/  @P0 LDG.E R0, desc[UR40][R2.64] ;  /* 0x0000002802000981 */ /* 0x020362000c1e1900 */
[----:B------:R-:W-:Y:S01]  /*14e30*/  ISETP.NE.AND.EX P2, PT, RZ, UR5, PT, P2 ;  /* 0x00000005ff007c0c */ /* 0x000fe2000bf45320 */
[----:B------:R-:W-:Y:S01]  /*14e40*/  IMAD.MOV.U32 R12, RZ, RZ, RZ ;  /* 0x000000ffff0c7224 */ /* 0x000fe200078e00ff */
[----:B------:R-:W-:Y:S01]  /*14e50*/  ISETP.NE.U32.AND P3, PT, RZ, UR10, PT ;  /* 0x0000000aff007c0c */ /* 0x000fe2000bf65070 */
[----:B------:R2:W-:Y:S01]  /*14e60*/  STL [R1], R10 ;  /* 0x0000000a01007387 */ /* 0x0005e20000100800 */
[----:B------:R-:W-:-:S02]  /*14e70*/  IADD3 R8, P5, R10, UR6, RZ ;  /* 0x000000060a087c10 */ /* 0x000fc4000ffbe0ff */
[C---:B0-----:R-:W-:Y:S01]  /*14e80*/  IADD3 R4, P4, R10.reuse, UR4, RZ ;  /* 0x000000040a047c10 */ /* 0x041fe2000ff9e0ff */
[----:B------:R-:W-:Y:S01]  /*14e90*/  STL [R1+0x20], R15 ;  /* 0x0000200f01007387 */ /* 0x000fe20000100800 */
[----:B------:R-:W-:Y:S02]  /*14ea0*/  ISETP.NE.AND.EX P3, PT, RZ, UR11, PT, P3 ;  /* 0x0000000bff007c0c */ /* 0x000fe4000bf65330 */
[----:B-1----:R-:W-:Y:S02]  /*14eb0*/  CS2R R2, SRZ ;  /* 0x0000000000027805 */ /* 0x002fe4000001ff00 */
[C---:B------:R-:W-:Y:S02]  /*14ec0*/  IADD3.X R5, R15.reuse, UR5, RZ, P4, !PT ;  /* 0x000000050f057c10 */ /* 0x040fe4000a7fe4ff */
[----:B------:R-:W-:Y:S02]  /*14ed0*/  IADD3 R6, P4, R10, UR8, RZ ;  /* 0x000000080a067c10 */ /* 0x000fe4000ff9e0ff */
[----:B------:R-:W-:Y:S01]  /*14ee0*/  ISETP.NE.U32.AND P0, PT, RZ, UR6, PT ;  /* 0x00000006ff007c0c */ /* 0x000fe2000bf05070 */
[----:B------:R-:W3:Y:S01]  /*14ef0*/  @P2 LDG.E R2, desc[UR40][R4.64] ;  /* 0x0000002804022981 */ /* 0x000ee2000c1e1900 */
[----:B------:R-:W-:Y:S01]  /*14f00*/  IADD3.X R7, R15, UR9, RZ, P4, !PT ;  /* 0x000000090f077c10 */ /* 0x000fe2000a7fe4ff */
[----:B------:R-:W-:Y:S01]  /*14f10*/  ULDC UR4, c[0x0][0x288] ;  /* 0x0000a20000047ab9 */ /* 0x000fe20000000800 */
[----:B------:R-:W-:-:S02]  /*14f20*/  ISETP.NE.U32.AND P1, PT, RZ, UR8, PT ;  /* 0x00000008ff007c0c */ /* 0x000fc4000bf25070 */
[----:B------:R-:W-:Y:S02]  /*14f30*/  ISETP.NE.AND.EX P0, PT, RZ, UR7, PT, P0 ;  /* 0x00000007ff007c0c */ /* 0x000fe4000bf05300 */
[----:B--2---:R-:W-:Y:S02]  /*14f40*/  @P3 IADD3 R10, P4, R10, UR10, RZ ;  /* 0x0000000a0a0a3c10 */ /* 0x004fe4000ff9e0ff */
[----:B------:R-:W-:Y:S02]  /*14f50*/  ISETP.NE.AND.EX P1, PT, RZ, UR9, PT, P1 ;  /* 0x00000009ff007c0c */ /* 0x000fe4000bf25310 */
[C---:B------:R-:W-:Y:S02]  /*14f60*/  @P3 IADD3.X R11, R15.reuse, UR11, RZ, P4, !PT ;  /* 0x0000000b0f0b3c10 */ /* 0x040fe4000a7fe4ff */
[----:B------:R-:W-:-:S05]  /*14f70*/  IADD3.X R9, R15, UR7, RZ, P5, !PT ;  /* 0x000000070f097c10 */ /* 0x000fca000affe4ff */
[----:B------:R0:W5:Y:S04]  /*14f80*/  @P0 LDG.E R12, desc[UR40][R8.64] ;  /* 0x00000028080c0981 */ /* 0x000168000c1e1900 */
[----:B------:R0:W5:Y:S04]  /*14f90*/  @P1 LDG.E R3, desc[UR40][R6.64] ;  /* 0x0000002806031981 */ /* 0x000168000c1e1900 */
[----:B---3--:R1:W-:Y:S02]  /*14fa0*/  STL [R1+0x38], R2 ;  /* 0x0000380201007387 */ /* 0x0083e40000100800 */
[----:B-1----:R-:W-:Y:S01]  /*14fb0*/  IMAD.U32 R2, RZ, RZ, UR4 ;  /* 0x00000004ff027e24 */ /* 0x002fe2000f8e00ff */
[----:B------:R-:W-:-:S05]  /*14fc0*/  ULDC.64 UR4, c[0x0][0x418] ;  /* 0x0001060000047ab9 */ /* 0x000fca0000000a00 */
[----:B------:R-:W2:Y:S01]  /*14fd0*/  @P3 LDG.E R2, desc[UR40][R10.64] ;  /* 0x000000280a023981 */ /* 0x000ea2000c1e1900 */
[----:B------:R-:W-:-:S03]  /*14fe0*/  UISETP.NE.U32.AND UP0, UPT, UR4, URZ, UPT ;  /* 0x0000003f0400728c */ /* 0x000fc6000bf05070 */
[----:B------:R-:W-:Y:S01]  /*14ff0*/  ULDC UR4, c[0x0][0x424] ;  /* 0x0001090000047ab9 */ /* 0x000fe20000000800 */
[----:B------:R-:W-:-:S03]  /*15000*/  UISETP.NE.AND.EX UP0, UPT, UR5, URZ, UPT, UP0 ;  /* 0x0000003f0500728c */ /* 0x000fc6000bf05300 */
[----:B------:R-:W-:Y:S01]  /*15010*/  ULDC UR5, c[0x0][0x2f0] ;  /* 0x0000bc0000057ab9 */ /* 0x000fe20000000800 */
[----:B------:R-:W-:Y:S01]  /*15020*/  USEL UR4, UR4, 0x1, UP0 ;  /* 0x0000000104047887 */ /* 0x000fe20008000000 */
[----:B--2---:R1:W-:Y:S04]  /*15030*/  STL [R1+0x3c], R2 ;  /* 0x00003c0201007387 */ /* 0x0043e80000100800 */
[----:B------:R0:W5:Y:S01]  /*15040*/  LDL R14, [R1+0x3c] ;  /* 0x00003c00010e7983 */ /* 0x0001620000100800 */
[----:B------:R-:W-:-:S03]  /*15050*/  UIMAD UR4, UR4, UR5, URZ ;  /* 0x00000005040472a4 */ /* 0x000fc6000f8e023f */
[----:B------:R-:W-:Y:S02]  /*15060*/  ULDC UR5, c[0x0][0x348] ;  /* 0x0000d20000057ab9 */ /* 0x000fe40000000800 */
[----:B-1----:R-:W-:Y:S02]  /*15070*/  IMAD.U32 R2, RZ, RZ, UR5 ;  /* 0x00000005ff027e24 */ /* 0x002fe4000f8e00ff */
[----:B------:R-:W-:Y:S01]  /*15080*/  IMAD.U32 R10, RZ, RZ, UR4 ;  /* 0x00000004ff0a7e24 */ /* 0x000fe2000f8e00ff */
[----:B0-----:R-:W-:Y:S06]  /*15090*/  @P3 BRA `(.L_x_5006) ;  /* 0x0000000000143947 */ /* 0x001fec0003800000 */
[----:B------:R-:W-:Y:S05]  /*150a0*/  @!P2 BRA `(.L_x_5006) ;  /* 0x000000000010a947 */ /* 0x000fea0003800000 */
[----:B------:R-:W2:Y:S04]  /*150b0*/  LDG.E R11, desc[UR40][R4.64] ;  /* 0x00000028040b7981 */ /* 0x000ea8000c1e1900 */
[----:B------:R-:W2:Y:S02]  /*150c0*/  LDG.E R4, desc[UR40][R4.64+0x4] ;  /* 0x0000042804047981 */ /* 0x000ea4000c1e1900 */
[----:B--2--5:R-:W-:-:S05]  /*150d0*/  IMAD.IADD R14, R4, 0x1, -R11 ;  /* 0x00000001040e7824 */ /* 0x024fca00078e0a0b */
[----:B------:R0:W-:Y:S02]  /*150e0*/  STL [R1+0x3c], R14 ;  /* 0x00003c0e01007387 */ /* 0x0001e40000100800 */
.L_x_5006:
[----:B-----5:R-:W-:Y:S01]  /*150f0*/  IMAD.IADD R4, R12, 0x1, R0 ;  /* 0x000000010c047824 */ /* 0x020fe200078e0200 */
[----:B------:R-:W-:Y:S01]  /*15100*/  ULDC.64 UR4, c[0x0][0xa20] ;  /* 0x0002880000047ab9 */ /* 0x000fe20000000a00 */
[----:B------:R1:W-:Y:S01]  /*15110*/  STL [R1+0x14], R13 ;  /* 0x0000140d01007387 */ /* 0x0003e20000100800 */
[----:B------:R-:W-:-:S03]  /*15120*/  ISETP.NE.U32.AND P2, PT, RZ, UR4, PT ;  /* 0x00000004ff007c0c */ /* 0x000fc6000bf45070 */
[----:B------:R1:W-:Y:S01]  /*15130*/  STL [R1+0x24], R4 ;  /* 0x0000240401007387 */ /* 0x0003e20000100800 */
[----:B------:R-:W-:-:S13]  /*15140*/  ISETP.NE.AND.EX P2, PT, RZ, UR5, PT, P2 ;  /* 0x00000005ff007c0c */ /* 0x000fda000bf45320 */
[----:B-1----:R-:W-:Y:S05]  /*15150*/  @!P2 BRA `(.L_x_5007) ;  /* 0x000000000014a947 */ /* 0x002fea0003800000 */
[----:B------:R-:W2:Y:S02]  /*15160*/  LDL R4, [R1] ;  /* 0x0000000001047983 */ /* 0x000ea40000100800 */
[----:B--2---:R-:W-:-:S04]  /*15170*/  IADD3 R10, P0, R4, UR4, RZ ;  /* 0x00000004040a7c10 */ /* 0x004fc8000ff1e0ff */
[----:B------:R-:W-:-:S05]  /*15180*/  IADD3.X R11, R15, UR5, RZ, P0, !PT ;  /* 0x000000050f0b7c10 */ /* 0x000fca00087fe4ff */
[----:B------:R1:W5:Y:S01]  /*15190*/  LDG.E R10, desc[UR40][R10.64] ;  /* 0x000000280a0a7981 */ /* 0x000362000c1e1900 */
[----:B------:R-:W-:Y:S05]  /*151a0*/  BRA `(.L_x_5008) ;  /* 0x0000000000107947 */ /* 0x000fea0003800000 */
.L_x_5007:
[----:B------:R-:W-:Y:S05]  /*151b0*/  @!P0 BRA `(.L_x_5008) ;  /* 0x00000000000c8947 */ /* 0x000fea0003800000 */
[----:B------:R-:W2:Y:S04]  /*151c0*/  LDG.E R10, desc[UR40][R8.64] ;  /* 0x00000028080a7981 */ /* 0x000ea8000c1e1900 */
[----:B------:R-:W2:Y:S02]  /*151d0*/  LDG.E R8, desc[UR40][R8.64+0x4] ;  /* 0x0000042808087981 */ /* 0x000ea4000c1e1900 */
[----:B--2---:R-:W-:-:S07]  /*151e0*/  IMAD.IADD R10, R8, 0x1, -R10 ;  /* 0x00000001080a7824 */ /* 0x004fce00078e0a0a */
.L_x_5008:
[----:B------:R-:W2:Y:S01]  /*151f0*/  @P1 LDG.E R4, desc[UR40][R6.64] ;  /* 0x0000002806041981 */ /* 0x000ea2000c1e1900 */
[----:B------:R-:W3:Y:S01]  /*15200*/  LDC R5, c[0x0][0x448] ;  /* 0x00011200ff057b82 */ /* 0x000ee20000000800 */
[----:B-----5:R-:W-:Y:S02]  /*15210*/  IMAD.IADD R0, R10, 0x1, -R0 ;  /* 0x000000010a007824 */ /* 0x020fe400078e0a00 */
[----:B------:R4:W2:Y:S01]  /*15220*/  @P1 LDG.E R6, desc[UR40][R6.64+0x4] ;  /* 0x0000042806061981 */ /* 0x0008a2000c1e1900 */
[----:B---3--:R-:W-:-:S13]  /*15230*/  ISETP.NE.AND P0, PT, R5, 0x1, PT ;  /* 0x000000010500780c */ /* 0x008fda0003f05270 */
[----:B----4-:R-:W3:Y:S01]  /*15240*/  @P0 LDC R7, c[0x0][0x450] ;  /* 0x00011400ff070b82 */ /* 0x010ee20000000800 */
[----:B------:R-:W-:Y:S01]  /*15250*/  BSSY B0, `(.L_x_5009) ;  /* 0x0000159000007945 */ /* 0x000fe20003800000 */
[----:B--2---:R-:W-:-:S06]  /*15260*/  @P1 IMAD.IADD R2, R6, 0x1, -R4 ;  /* 0x0000000106021824 */ /* 0x004fcc00078e0a04 */
[----:B------:R-:W2:Y:S01]  /*15270*/  @P0 LDC R6, c[0x0][0x44c] ;  /* 0x00011300ff060b82 */ /* 0x000ea20000000800 */
[----:B------:R-:W-:-:S04]  /*15280*/  IMAD.SHL.U32 R4, R17, 0x80, RZ ;  /* 0x0000008011047824 */ /* 0x000fc800078e00ff */
[----:B------:R-:W-:-:S04]  /*15290*/  VIADD R4, R4, 0x7f ;  /* 0x0000007f04047836 */ /* 0x000fc80000000000 */
[----:B------:R-:W-:Y:S02]  /*152a0*/  IMAD.MOV.U32 R5, RZ, RZ, R4 ;  /* 0x000000ffff057224 */ /* 0x000fe400078e0004 */
[----:B--2---:R-:W-:-:S04]  /*152b0*/  @P0 IMAD.HI.U32 R6, R4, R6, RZ ;  /* 0x0000000604060227 */ /* 0x004fc800078e00ff */
[----:B------:R-:W-:Y:S01]  /*152c0*/  IMAD.IADD R4, R0, 0x1, R2 ;  /* 0x0000000100047824 */ /* 0x000fe200078e0202 */
[----:B---3--:R-:W-:-:S03]  /*152d0*/  @P0 SHF.R.U32.HI R5, RZ, R7, R6 ;  /* 0x00000007ff050219 */ /* 0x008fc60000011606 */
        /* <DEDUP_REMOVED lines=9> */
[----:B------:R-:W-:-:S05]  /*15370*/  VIMNMX R4, R10, R4, PT ;  /* 0x000000040a047248 */ /* 0x000fca0003fe0100 */
[--C-:B------:R-:W-:Y:S02]  /*15380*/  IMAD R4, R4, 0x60, -R0.reuse ;  /* 0x0000006004047824 */ /* 0x100fe400078e0a00 */
[----:B------:R-:W-:-:S03]  /*15390*/  IMAD.MOV R0, RZ, RZ, -R0 ;  /* 0x000000ffff007224 */ /* 0x000fc600078e0a00 */
[----:B------:R-:W-:Y:S02]  /*153a0*/  VIMNMX R2, R4, R2, PT ;  /* 0x0000000204027248 */ /* 0x000fe40003fe0100 */
[----:B------:R-:W-:-:S04]  /*153b0*/  VIMNMX R0, RZ, R0, !PT ;  /* 0x00000000ff007248 */ /* 0x000fc80007fe0100 */
[----:B------:R-:W-:Y:S01]  /*153c0*/  ISETP.GT.AND P0, PT, R2, R0, PT ;  /* 0x000000000200720c */ /* 0x000fe20003f04270 */
[----:B------:R-:W-:-:S12]  /*153d0*/  IMAD.WIDE.U32 R6, R0, -0x55555555, RZ ;  /* 0xaaaaaaab00067825 */ /* 0x000fd800078e00ff */
[----:B------:R-:W-:Y:S01]  /*153e0*/  @P0 VIADD R4, R2, 0x5f ;  /* 0x0000005f02040836 */ /* 0x000fe20000000000 */
[----:B------:R-:W-:-:S03]  /*153f0*/  SHF.R.U32.HI R2, RZ, 0x6, R7 ;  /* 0x00000006ff027819 */ /* 0x000fc60000011607 */
[----:B------:R-:W-:-:S05]  /*15400*/  @P0 IMAD.HI R0, R4, 0x2aaaaaab, RZ ;  /* 0x2aaaaaab04000827 */ /* 0x000fca00078e02ff */
[----:B------:R-:W-:Y:S01]  /*15410*/  @P0 SHF.R.U32.HI R4, RZ, 0x1f, R0 ;  /* 0x0000001fff040819 */ /* 0x000fe20000011600 */
[----:B------:R-:W-:-:S03]  /*15420*/  IMAD.MOV.U32 R8, RZ, RZ, R2 ;  /* 0x000000ffff087224 */ /* 0x000fc600078e0002 */
[----:B------:R-:W-:-:S04]  /*15430*/  @P0 LEA.HI.SX32 R8, R0, R4, 0x1c ;  /* 0x0000000400080211 */ /* 0x000fc800078fe2ff */
[----:B------:R-:W-:Y:S02]  /*15440*/  ISETP.GT.AND P2, PT, R8, R2, PT ;  /* 0x000000020800720c */ /* 0x000fe40003f44270 */
[----:B------:R-:W-:-:S11]  /*15450*/  PLOP3.LUT P0, PT, PT, PT, PT, 0x80, 0x0 ;  /* 0x000000000000781c */ /* 0x000fd60003f0f070 */
[----:B------:R-:W-:Y:S05]  /*15460*/  @!P2 BRA `(.L_x_5010) ;  /* 0x0000001000dca947 */ /* 0x000fea0003800000 */
[----:B------:R-:W-:Y:S01]  /*15470*/  UMOV UR4, 0xffffffff ;  /* 0xffffffff00047882 */ /* 0x000fe20000000000 */
[----:B------:R-:W-:Y:S02]  /*15480*/  SEL R0, R13, RZ, !P1 ;  /* 0x000000ff0d007207 */ /* 0x000fe40004800000 */
[----:B------:R-:W-:Y:S05]  /*15490*/  BRA.DIV UR4, `(.L_x_5011) ;  /* 0x0000007604f87947 */ /* 0x000fea000b800000 */
[----:B------:R-:W2:Y:S02]  /*154a0*/  S2R R4, SR_TID.X ;  /* 0x0000000000047919 */ /* 0x000ea40000002100 */
[----:B--2---:R-:W-:-:S04]  /*154b0*/  SHF.R.U32.HI R4, RZ, 0x5, R4 ;  /* 0x00000005ff047819 */ /* 0x004fc80000011604 */
[----:B------:R-:W-:-:S05]  /*154c0*/  LOP3.LUT R4, R4, 0x3, RZ, 0xc0, !PT ;  /* 0x0000000304047812 */ /* 0x000fca00078ec0ff */
[----:B0-----:R0:W2:Y:S02]  /*154d0*/  SHFL.IDX PT, R14, R4, RZ, 0x1f ;  /* 0x00001fff040e7589 */ /* 0x0010a400000e0000 */
.L_x_5204:
[----:B--2---:R-:W-:Y:S02]  /*154e0*/  ISETP.NE.AND P0, PT, R14, RZ, PT ;  /* 0x000000ff0e00720c */ /* 0x004fe40003f05270 */
[----:B------:R-:W-:-:S11]  /*154f0*/  PLOP3.LUT P6, PT, PT, PT, PT, 0x8, 0x0 ;  /* 0x000000000000781c */ /* 0x000fd60003fce170 */
[----:B------:R-:W-:Y:S05]  /*15500*/  @P0 BRA `(.L_x_5012) ;  /* 0x00000000000c0947 */ /* 0x000fea0003800000 */
[----:B------:R-:W-:-:S03]  /*15510*/  UMOV UR4, 0xffffffff ;  /* 0xffffffff00047882 */ /* 0x000fc60000000000 */
[----:B------:R-:W-:Y:S05]  /*15520*/  BRA.DIV UR4, `(.L_x_5013) ;  /* 0x0000007a04087947 */ /* 0x000fea000b800000 */
[----:B------:R-:W-:-:S13]  /*15530*/  ELECT P6, URZ, PT ;  /* 0x00000000003f782f */ /* 0x000fda00038c0000 */
.L_x_5012:
        /* <DEDUP_REMOVED lines=10> */
.L_x_5207:
[----:B------:R-:W-:Y:S05]  /*155e0*/  BSYNC B1 ;  /* 0x0000000000017941 */ /* 0x000fea0003800000 */
.L_x_5014:
[----:B------:R-:W-:Y:S04]  /*155f0*/  BSSY B1, `(.L_x_5016) ;  /* 0x0000082000017945 */ /* 0x000fe80003800000 */
[----:B------:R-:W-:Y:S05]  /*15600*/  @!P6 BRA `(.L_x_5017) ;  /* 0x000000080000e947 */ /* 0x000fea0003800000 */
[----:B------:R-:W2:Y:S04]  /*15610*/  LDL R9, [R1+0x4] ;  /* 0x0000040001097983 */ /* 0x000ea80000100800 */
[----:B------:R-:W2:Y:S04]  /*15620*/  LDL R7, [R1+0x10] ;  /* 0x0000100001077983 */ /* 0x000ea80000100800 */
[----:B------:R-:W3:Y:S01]  /*15630*/  LDL R6, [R1+0x1c] ;  /* 0x00001c0001067983 */ /* 0x000ee20000100800 */
[----:B------:R-:W-:Y:S01]  /*15640*/  BSSY B2, `(.L_x_5018) ;  /* 0x0000008000027945 */ /* 0x000fe20003800000 */
[----:B0-----:R-:W0:Y:S02]  /*15650*/  S2R R5, SR_TID.X ;  /* 0x0000000000057919 */ /* 0x001e240000002100 */
[----:B0-----:R-:W-:-:S04]  /*15660*/  LOP3.LUT R5, R5, 0x7f, RZ, 0xc0, !PT ;  /* 0x0000007f05057812 */ /* 0x001fc800078ec0ff */
[----:B------:R-:W-:Y:S01]  /*15670*/  ISETP.NE.AND P1, PT, R5, RZ, PT ;  /* 0x000000ff0500720c */ /* 0x000fe20003f25270 */
[----:B--2---:R-:W-:Y:S01]  /*15680*/  IMAD R4, R7, 0x8, R9 ;  /* 0x0000000807047824 */ /* 0x004fe200078e0209 */
[----:B---3--:R-:W-:-:S04]  /*15690*/  SHF.L.U32 R9, R6, 0x1f, RZ ;  /* 0x0000001f06097819 */ /* 0x008fc800000006ff */
[----:B------:R-:W0:Y:S02]  /*156a0*/  SYNCS.PHASECHK.TRANS64.TRYWAIT P0, [R4+URZ+0x228a0], R9 ;  /* 0x0228a009040075a7 */ /* 0x000e24000800017f */
[----:B0-----:R-:W-:Y:S05]  /*156b0*/  @!P0 BRA `(.L_x_5019) ;  /* 0x0000007400dc8947 */ /* 0x001fea0003800000 */
.L_x_5208:
[----:B------:R-:W-:Y:S05]  /*156c0*/  BSYNC B2 ;  /* 0x0000000000027941 */ /* 0x000fea0003800000 */
.L_x_5018:
        /* <DEDUP_REMOVED lines=9> */
.L_x_5021:
[----:B------:R-:W-:Y:S05]  /*15760*/  BSYNC B2 ;  /* 0x0000000000027941 */ /* 0x000fea0003800000 */
.L_x_5020:
[----:B------:R-:W2:Y:S04]  /*15770*/  LDL R7, [R1+0x4] ;  /* 0x0000040001077983 */ /* 0x000ea80000100800 */
[----:B------:R-:W2:Y:S01]  /*15780*/  LDL R6, [R1+0x10] ;  /* 0x0000100001067983 */ /* 0x000ea20000100800 */
[----:B-1----:R-:W-:Y:S01]  /*15790*/  IMAD.MOV.U32 R11, RZ, RZ, RZ ;  /* 0x000000ffff0b7224 */ /* 0x002fe200078e00ff */
        /* <DEDUP_REMOVED lines=11> */
.L_x_5022:
        /* <DEDUP_REMOVED lines=13> */
.L_x_5209:
[----:B------:R-:W-:Y:S05]  /*15920*/  BSYNC B2 ;  /* 0x0000000000027941 */ /* 0x000fea0003800000 */
.L_x_5023:
        /* <DEDUP_REMOVED lines=11> */
.L_x_5026:
[----:B------:R-:W-:Y:S05]  /*159e0*/  BSYNC B2 ;  /* 0x0000000000027941 */ /* 0x000fea0003800000 */
.L_x_5025:
        /* <DEDUP_REMOVED lines=11> */
.L_x_5027:
        /* <DEDUP_REMOVED lines=15> */
.L_x_5028:
        /* <DEDUP_REMOVED lines=15> */
.L_x_5029:
        /* <DEDUP_REMOVED lines=15> */
.L_x_5030:
        /* <DEDUP_REMOVED lines=10> */
.L_x_5017:
[----:B------:R-:W-:Y:S05]  /*15e10*/  BSYNC B1 ;  /* 0x0000000000017941 */ /* 0x000fea0003800000 */
.L_x_5016:
        /* <DEDUP_REMOVED lines=13> */
.L_x_5046:
[----:B------:R-:W-:Y:S05]  /*15ef0*/  YIELD ;  /* 0x0000000000007946 */ /* 0x000fea0003800000 */
[----:B------:R-:W-:Y:S04]  /*15f00*/  BSSY B1, `(.L_x_5031) ;  /* 0x0000081000017945 */ /* 0x000fe80003800000 */
[----:B---3--:R-:W-:Y:S05]  /*15f10*/  @!P6 BRA `(.L_x_5032) ;  /* 0x0000000400fce947 */ /* 0x008fea0003800000 */
[----:B------:R-:W3:Y:S04]  /*15f20*/  LDL R8, [R1+0x4] ;  /* 0x0000040001087983 */ /* 0x000ee80000100800 */
[----:B--2---:R-:W3:Y:S04]  /*15f30*/  LDL R5, [R1+0x10] ;  /* 0x0000100001057983 */ /* 0x004ee80000100800 */
[----:B------:R-:W2:Y:S01]  /*15f40*/  LDL R6, [R1+0x1c] ;  /* 0x00001c0001067983 */ /* 0x000ea20000100800 */
[----:B------:R-:W-:Y:S01]  /*15f50*/  BSSY B2, `(.L_x_5033) ;  /* 0x0000008000027945 */ /* 0x000fe20003800000 */
[----:B------:R-:W0:Y:S02]  /*15f60*/  S2R R7, SR_TID.X ;  /* 0x0000000000077919 */ /* 0x000e240000002100 */
[----:B0-----:R-:W-:-:S04]  /*15f70*/  LOP3.LUT R7, R7, 0x7f, RZ, 0xc0, !PT ;  /* 0x0000007f07077812 */ /* 0x001fc800078ec0ff */
[----:B------:R-:W-:Y:S01]  /*15f80*/  ISETP.NE.AND P2, PT, R7, RZ, PT ;  /* 0x000000ff0700720c */ /* 0x000fe20003f45270 */
[----:B---3--:R-:W-:Y:S01]  /*15f90*/  IMAD R5, R5, 0x8, R8 ;  /* 0x0000000805057824 */ /* 0x008fe200078e0208 */
[----:B--2---:R-:W-:-:S04]  /*15fa0*/  SHF.L.U32 R6, R6, 0x1f, RZ ;  /* 0x0000001f06067819 */ /* 0x004fc800000006ff */
[----:B------:R-:W0:Y:S02]  /*15fb0*/  SYNCS.PHASECHK.TRANS64.TRYWAIT P1, [R5+URZ+0x228a0], R6 ;  /* 0x0228a006050075a7 */ /* 0x000e24000802017f */
[----:B0-----:R-:W-:Y:S05]  /*15fc0*/  @!P1 BRA `(.L_x_5034) ;  /* 0x0000006c00c09947 */ /* 0x001fea0003800000 */
.L_x_5210:
[----:B------:R-:W-:Y:S05]  /*15fd0*/  BSYNC B2 ;  /* 0x0000000000027941 */ /* 0x000fea0003800000 */
.L_x_5033:
        /* <DEDUP_REMOVED lines=9> */
.L_x_5036:
[----:B------:R-:W-:Y:S05]  /*16070*/  BSYNC B2 ;  /* 0x0000000000027941 */ /* 0x000fea0003800000 */
.L_x_5035:
[----:B------:R-:W2:Y:S04]  /*16080*/  LDL R8, [R1+0x4] ;  /* 0x0000040001087983 */ /* 0x000ea80000100800 */
[----:B------:R-:W2:Y:S01]  /*16090*/  LDL R7, [R1+0x10] ;  /* 0x0000100001077983 */ /* 0x000ea20000100800 */
[----:B-1----:R-:W-:Y:S01]  /*160a0*/  IMAD.MOV.U32 R11, RZ, RZ, RZ ;  /* 0x000000ffff0b7224 */ /* 0x002fe200078e00ff */
        /* <DEDUP_REMOVED lines=10> */
.L_x_5037:
        /* <DEDUP_REMOVED lines=13> */
.L_x_5211:
[----:B------:R-:W-:Y:S05]  /*16220*/  BSYNC B2 ;  /* 0x0000000000027941 */ /* 0x000fea0003800000 */
.L_x_5038:
        /* <DEDUP_REMOVED lines=11> */
.L_x_5041:
[----:B------:R-:W-:Y:S05]  /*162e0*/  BSYNC B2 ;  /* 0x0000000000027941 */ /* 0x000fea0003800000 */
.L_x_5040:
        /* <DEDUP_REMOVED lines=11> */
.L_x_5042:
        /* <DEDUP_REMOVED lines=15> */
.L_x_5043:
        /* <DEDUP_REMOVED lines=15> */
.L_x_5044:
        /* <DEDUP_REMOVED lines=15> */
.L_x_5045:
        /* <DEDUP_REMOVED lines=10> */
.L_x_5032:
[----:B------:R-:W-:Y:S05]  /*16710*/  BSYNC B1 ;  /* 0x0000000000017941 */ /* 0x000fea0003800000 */
.L_x_5031:
[----:B------:R-:W3:Y:S04]  /*16720*/  LDL.LU R9, [R1+0x10] ;  /* 0x0000100001097983 */ /* 0x000ee80000300800 */
[----:B--2---:R-:W2:Y:S01]  /*16730*/  LDL.LU R7, [R1+0x1c] ;  /* 0x00001c0001077983 */ /* 0x004ea20000300800 */
[C---:B------:R-:W-:Y:S01]  /*16740*/  ISETP.GT.AND P2, PT, R4.reuse, R2, PT ;  /* 0x000000020400720c */ /* 0x040fe20003f44270 */
[----:B------:R-:W-:Y:S02]  /*16750*/  VIADD R4, R4, 0xffffffff ;  /* 0xffffffff04047836 */ /* 0x000fe40000000000 */
[----:B---3--:R-:W-:-:S05]  /*16760*/  VIADD R5, R9, 0x1 ;  /* 0x0000000109057836 */ /* 0x008fca0000000000 */
[----:B------:R-:W-:-:S04]  /*16770*/  ISETP.NE.AND P1, PT, R5, 0x2, PT ;  /* 0x000000020500780c */ /* 0x000fc80003f25270 */
[----:B------:R-:W-:Y:S02]  /*16780*/  SEL R6, RZ, 0x1, P1 ;  /* 0x00000001ff067807 */ /* 0x000fe40000800000 */
[----:B------:R-:W-:Y:S02]  /*16790*/  SEL R5, R5, RZ, P1 ;  /* 0x000000ff05057207 */ /* 0x000fe40000800000 */
[----:B--2---:R-:W-:-:S05]  /*167a0*/  LOP3.LUT R7, R7, R6, RZ, 0x3c, !PT ;  /* 0x0000000607077212 */ /* 0x004fca00078e3cff */
[----:B------:R3:W-:Y:S04]  /*167b0*/  STL [R1+0x1c], R7 ;  /* 0x00001c0701007387 */ /* 0x0007e80000100800 */
[----:B------:R3:W-:Y:S01]  /*167c0*/  STL [R1+0x10], R5 ;  /* 0x0000100501007387 */ /* 0x0007e20000100800 */
[----:B------:R-:W-:Y:S05]  /*167d0*/  @P2 BRA `(.L_x_5046) ;  /* 0xfffffff400c42947 */ /* 0x000fea000383ffff */
.L_x_5010:
[----:B------:R-:W-:Y:S05]  /*167e0*/  BSYNC B0 ;  /* 0x0000000000007941 */ /* 0x000fea0003800000 */
.L_x_5009:
[----:B------:R-:W4:Y:S01]  /*167f0*/  LDC R0, c[0x0][0x448] ;  /* 0x00011200ff007b82 */ /* 0x000f220000000800 */
[----:B------:R-:W-:Y:S05]  /*16800*/  @!P0 WARPSYNC.ALL ;  /* 0x0000000000008948 */ /* 0x000fea0003800000 */
[----:B------:R-:W-:Y:S02]  /*16810*/  BSSY B7, `(.L_x_5047) ;  /* 0x0000423000077945 */ /* 0x000fe40003800000 */
[----:B------:R-:W-:Y:S01]  /*16820*/  @!P0 BAR.SYNC.DEFER_BLOCKING 0xc, 0x180 ;  /* 0x0306000000008b1d */ /* 0x000fe20000010000 */
[----:B----4-:R-:W-:Y:S02]  /*16830*/  ISETP.NE.AND P1, PT, R0, 0x1, PT ;  /* 0x000000010000780c */ /* 0x010fe40003f25270 */
[----:B------:R-:W-:-:S11]  /*16840*/  LEA R0, R17, 0x7f, 0x7 ;  /* 0x0000007f11007811 */ /* 0x000fd600078e38ff */
[----:B------:R-:W4:Y:S08]  /*16850*/  @P1 LDC R2, c[0x0][0x44c] ;  /* 0x00011300ff021b82 */ /* 0x000f300000000800 */
[----:B------:R-:W5:Y:S01]  /*16860*/  @P1 LDC R3, c[0x0][0x450] ;  /* 0x00011400ff031b82 */ /* 0x000f620000000800 */
[----:B----4-:R-:W-:-:S05]  /*16870*/  @P1 IMAD.HI.U32 R2, R0, R2, RZ ;  /* 0x0000000200021227 */ /* 0x010fca00078e00ff */
[----:B-----5:R-:W-:-:S05]  /*16880*/  @P1 SHF.R.U32.HI R0, RZ, R3, R2 ;  /* 0x00000003ff001219 */ /* 0x020fca0000011602 */
[----:B------:R-:W-:-:S04]  /*16890*/  IMAD.IADD R0, R20, 0x1, R0 ;  /* 0x0000000114007824 */ /* 0x000fc800078e0200 */
[----:B------:R-:W-:-:S05]  /*168a0*/  IMAD.HI R0, R0, 0x2aaaaaab, RZ ;  /* 0x2aaaaaab00007827 */ /* 0x000fca00078e02ff */
[----:B------:R-:W-:-:S04]  /*168b0*/  SHF.R.U32.HI R2, RZ, 0x1f, R0 ;  /* 0x0000001fff027819 */ /* 0x000fc80000011600 */
[----:B------:R-:W-:-:S04]  /*168c0*/  LEA.HI.SX32 R0, R0, R2, 0x1c ;  /* 0x0000000200007211 */ /* 0x000fc800078fe2ff */
[----:B------:R-:W-:-:S04]  /*168d0*/  VIMNMX R4, R10, R0, PT ;  /* 0x000000000a047248 */ /* 0x000fc80003fe0100 */
[----:B------:R-:W-:Y:S01]  /*168e0*/  ISETP.GT.AND P0, PT, R4, RZ, PT ;  /* 0x000000ff0400720c */ /* 0x000fe20003f04270 */
[----:B------:R4:W-:-:S12]  /*168f0*/  STL [R1+0x30], R4 ;  /* 0x0000300401007387 */ /* 0x0009d80000100800 */
[----:B----4-:R-:W-:Y:S05]  /*16900*/  @P0 BRA `(.L_x_5048) ;  /* 0x0000000000440947 */ /* 0x010fea0003800000 */
[----:B--23--:R-:W2:Y:S02]  /*16910*/  S2R R5, SR_TID.X ;  /* 0x0000000000057919 */ /* 0x00cea40000002100 */
[----:B--2---:R-:W-:-:S04]  /*16920*/  LOP3.LUT R5, R5, 0x7f, RZ, 0xc0, !PT ;  /* 0x0000007f05057812 */ /* 0x004fc800078ec0ff */
[----:B------:R-:W-:-:S13]  /*16930*/  ISETP.NE.AND P0, PT, R5, RZ, PT ;  /* 0x000000ff0500720c */ /* 0x000fda0003f05270 */
[----:B------:R-:W-:Y:S05]  /*16940*/  @P0 BRA `(.L_x_5049) ;  /* 0x00000040003c0947 */ /* 0x000fea0003800000 */
[----:B------:R-:W2:Y:S01]  /*16950*/  S2R R3, SR_LANEID ;  /* 0x0000000000037919 */ /* 0x000ea20000000000 */
[----:B------:R-:W-:Y:S02]  /*16960*/  VOTEU.ANY UR4, UPT, PT ;  /* 0x0000000000047886 */ /* 0x000fe400038e0100 */
[----:B------:R-:W2:Y:S08]  /*16970*/  FLO.U32 R0, UR4 ;  /* 0x0000000400007d00 */ /* 0x000eb000080e0000 */
[----:B------:R-:W3:Y:S01]  /*16980*/  POPC R5, UR4 ;  /* 0x0000000400057d09 */ /* 0x000ee20008000000 */
[----:B--2---:R-:W-:-:S02]  /*16990*/  ISETP.EQ.U32.AND P0, PT, R0, R3, PT ;  /* 0x000000030000720c */ /* 0x004fc40003f02070 */
[----:B------:R-:W3:Y:S11]  /*169a0*/  LDC.64 R2, c[0x0][0xc60] ;  /* 0x00031800ff027b82 */ /* 0x000ef60000000a00 */
[----:B---3--:R-:W2:Y:S01]  /*169b0*/  @P0 ATOMG.E.ADD.STRONG.GPU PT, R3, desc[UR40][R2.64], R5 ;  /* 0x00000005020309a8 */ /* 0x008ea200081ee1e8 */
[----:B------:R-:W3:Y:S02]  /*169c0*/  S2R R4, SR_LTMASK ;  /* 0x0000000000047919 */ /* 0x000ee40000003900 */
[----:B---3--:R-:W-:-:S04]  /*169d0*/  LOP3.LUT R4, R4, UR4, RZ, 0xc0, !PT ;  /* 0x0000000404047c12 */ /* 0x008fc8000f8ec0ff */
[----:B------:R-:W3:Y:S01]  /*169e0*/  POPC R7, R4 ;  /* 0x0000000400077309 */ /* 0x000ee20000000000 */
[----:B--2---:R-:W3:Y:S02]  /*169f0*/  SHFL.IDX PT, R0, R3, R0, 0x1f ;  /* 0x00001f0003007589 */ /* 0x004ee400000e0000 */
[----:B---3--:R-:W-:Y:S01]  /*16a00*/  IADD3 R16, R0, UR36, R7 ;  /* 0x0000002400107c10 */ /* 0x008fe2000fffe007 */
[----:B------:R-:W-:Y:S06]  /*16a10*/  BRA `(.L_x_5049) ;  /* 0x0000004000087947 */ /* 0x000fec0003800000 */
.L_x_5048:
[----:B------:R-:W4:Y:S01]  /*16a20*/  LDL R0, [R1+0x4] ;  /* 0x0000040001007983 */ /* 0x000f220000100800 */
[----:B------:R-:W-:Y:S01]  /*16a30*/  BSSY B6, `(.L_x_5050) ;  /* 0x0000014000067945 */ /* 0x000fe20003800000 */
[----:B----4-:R-:W-:-:S05]  /*16a40*/  VIADD R0, R0, 0x1c400 ;  /* 0x0001c40000007836 */ /* 0x010fca0000000000 */
[----:B------:R-:W-:-:S13]  /*16a50*/  LOP3.LUT P0, RZ, R0, 0x3ff, RZ, 0xc0, !PT ;  /* 0x000003ff00ff7812 */ /* 0x000fda000780c0ff */
[----:B------:R-:W-:Y:S05]  /*16a60*/  @!P0 BRA `(.L_x_5051) ;  /* 0x0000000000408947 */ /* 0x000fea0003800000 */
[----:B------:R-:W-:Y:S01]  /*16a70*/  MOV R2, 0x0 ;  /* 0x0000000000027802 */ /* 0x000fe20000000f00 */
[----:B------:R-:W-:Y:S01]  /*16a80*/  ULDC.64 UR6, c[0x4][0x98] ;  /* 0x0100260000067ab9 */ /* 0x000fe20000000a00 */
[----:B------:R-:W-:Y:S01]  /*16a90*/  ULDC.64 UR8, c[0x4][0xa0] ;  /* 0x0100280000087ab9 */ /* 0x000fe20000000a00 */
[----:B------:R-:W-:Y:S01]  /*16aa0*/  ULDC.64 UR4, c[0x4][0x8] ;  /* 0x0100020000047ab9 */ /* 0x000fe20000000a00 */
[----:B------:R-:W-:Y:S02]  /*16ab0*/  IMAD.U32 R4, RZ, RZ, UR6 ;  /* 0x00000006ff047e24 */ /* 0x000fe4000f8e00ff */
[----:B------:R-:W4:Y:S01]  /*16ac0*/  LDC.64 R2, c[0x4][R2] ;  /* 0x0100000002027b82 */ /* 0x000f220000000a00 */
[----:B--23--:R-:W-:Y:S02]  /*16ad0*/  IMAD.U32 R5, RZ, RZ, UR7 ;  /* 0x00000007ff057e24 */ /* 0x00cfe4000f8e00ff */
[----:B------:R-:W-:Y:S02]  /*16ae0*/  IMAD.U32 R6, RZ, RZ, UR8 ;  /* 0x00000008ff067e24 */ /* 0x000fe4000f8e00ff */
[----:B------:R-:W-:-:S02]  /*16af0*/  IMAD.U32 R7, RZ, RZ, UR9 ;  /* 0x00000009ff077e24 */ /* 0x000fc4000f8e00ff */
[----:B------:R-:W-:Y:S02]  /*16b00*/  IMAD.U32 R10, RZ, RZ, UR4 ;  /* 0x00000004ff0a7e24 */ /* 0x000fe4000f8e00ff */
[----:B-1----:R-:W-:Y:S02]  /*16b10*/  IMAD.U32 R11, RZ, RZ, UR5 ;  /* 0x00000005ff0b7e24 */ /* 0x002fe4000f8e00ff */
[----:B------:R-:W-:Y:S02]  /*16b20*/  IMAD.MOV.U32 R8, RZ, RZ, 0x70 ;  /* 0x00000070ff087424 */ /* 0x000fe400078e00ff */
[----:B------:R-:W-:Y:S02]  /*16b30*/  IMAD.MOV.U32 R12, RZ, RZ, 0x1 ;  /* 0x00000001ff0c7424 */ /* 0x000fe400078e00ff */
[----:B------:R-:W-:-:S07]  /*16b40*/  IMAD.MOV.U32 R13, RZ, RZ, RZ ;  /* 0x000000ffff0d7224 */ /* 0x000fce00078e00ff */
[----:B------:R-:W-:-:S07]  /*16b50*/  LEPC R20, `(.L_x_5051) ;  /* 0x000000001014794e */ /* 0x000fce0000000000 */
[----:B0---4-:R-:W-:Y:S05]  /*16b60*/  CALL.ABS.NOINC R2 ;  /* 0x0000000002007343 */ /* 0x011fea0003c00000 */
.L_x_5051:
[----:B------:R-:W-:Y:S05]  /*16b70*/  BSYNC B6 ;  /* 0x0000000000067941 */ /* 0x000fea0003800000 */
.L_x_5050:
        /* <DEDUP_REMOVED lines=9> */
[----:B------:R4:W0:Y:S01]  /*16c10*/  LDC.64 R2, c[0x4][R0] ;  /* 0x0100000000027b82 */ /* 0x0008220000000a00 */
[----:B------:R-:W-:Y:S02]  /*16c20*/  IMAD.U32 R4, RZ, RZ, UR6 ;  /* 0x00000006ff047e24 */ /* 0x000fe4000f8e00ff */
[----:B--23--:R-:W-:Y:S02]  /*16c30*/  IMAD.U32 R5, RZ, RZ, UR7 ;  /* 0x00000007ff057e24 */ /* 0x00cfe4000f8e00ff */
[----:B------:R-:W-:Y:S02]  /*16c40*/  IMAD.U32 R6, RZ, RZ, UR8 ;  /* 0x00000008ff067e24 */ /* 0x000fe4000f8e00ff */
[----:B------:R-:W-:-:S02]  /*16c50*/  IMAD.U32 R7, RZ, RZ, UR9 ;  /* 0x00000009ff077e24 */ /* 0x000fc4000f8e00ff */
[----:B------:R-:W-:Y:S02]  /*16c60*/  IMAD.U32 R10, RZ, RZ, UR4 ;  /* 0x00000004ff0a7e24 */ /* 0x000fe4000f8e00ff */
[----:B-1----:R-:W-:Y:S02]  /*16c70*/  IMAD.U32 R11, RZ, RZ, UR5 ;  /* 0x00000005ff0b7e24 */ /* 0x002fe4000f8e00ff */
[----:B------:R-:W-:Y:S02]  /*16c80*/  IMAD.MOV.U32 R8, RZ, RZ, 0x70 ;  /* 0x00000070ff087424 */ /* 0x000fe400078e00ff */
[----:B------:R-:W-:Y:S02]  /*16c90*/  IMAD.MOV.U32 R12, RZ, RZ, 0x1 ;  /* 0x00000001ff0c7424 */ /* 0x000fe400078e00ff */
[----:B----4-:R-:W-:-:S07]  /*16ca0*/  IMAD.MOV.U32 R13, RZ, RZ, RZ ;  /* 0x000000ffff0d7224 */ /* 0x010fce00078e00ff */
[----:B------:R-:W-:-:S07]  /*16cb0*/  LEPC R20, `(.L_x_5054) ;  /* 0x000000001014794e */ /* 0x000fce0000000000 */
[----:B0-----:R-:W-:Y:S05]  /*16cc0*/  CALL.ABS.NOINC R2 ;  /* 0x0000000002007343 */ /* 0x001fea0003c00000 */
.L_x_5054:
        /* <DEDUP_REMOVED lines=16> */
.L_x_5053:
[----:B------:R-:W-:Y:S05]  /*16dd0*/  BSYNC B6 ;  /* 0x0000000000067941 */ /* 0x000fea0003800000 */
.L_x_5052:
[----:B------:R-:W4:Y:S01]  /*16de0*/  LDL.LU R2, [R1] ;  /* 0x0000000001027983 */ /* 0x000f220000300800 */
[----:B------:R-:W-:-:S03]  /*16df0*/  ULDC.64 UR4, c[0x0][0x9f8] ;  /* 0x00027e0000047ab9 */ /* 0x000fc60000000a00 */
[----:B------:R-:W5:Y:S04]  /*16e00*/  LDL.LU R4, [R1+0x20] ;  /* 0x0000200001047983 */ /* 0x000f680000300800 */
[----:B--23--:R-:W2:Y:S01]  /*16e10*/  LDL R7, [R1+0x14] ;  /* 0x0000140001077983 */ /* 0x00cea20000100800 */
[----:B------:R-:W-:-:S03]  /*16e20*/  ISETP.NE.U32.AND P0, PT, RZ, UR4, PT ;  /* 0x00000004ff007c0c */ /* 0x000fc6000bf05070 */
[----:B------:R-:W3:Y:S01]  /*16e30*/  LDL R0, [R1+0x30] ;  /* 0x0000300001007983 */ /* 0x000ee20000100800 */
[----:B------:R-:W-:-:S13]  /*16e40*/  ISETP.NE.AND.EX P0, PT, RZ, UR5, PT, P0 ;  /* 0x00000005ff007c0c */ /* 0x000fda000bf05300 */
[----:B----4-:R-:W-:-:S04]  /*16e50*/  @P0 IADD3 R2, P1, R2, UR4, RZ ;  /* 0x0000000402020c10 */ /* 0x010fc8000ff3e0ff */
[----:B-----5:R-:W-:Y:S01]  /*16e60*/  @P0 IADD3.X R3, R4, UR5, RZ, P1, !PT ;  /* 0x0000000504030c10 */ /* 0x020fe20008ffe4ff */
[----:B------:R-:W-:-:S04]  /*16e70*/  ULDC.64 UR4, c[0x0][0xa08] ;  /* 0x0002820000047ab9 */ /* 0x000fc80000000a00 */
[----:B--2---:R2:W4:Y:S02]  /*16e80*/  @P0 LDG.E R7, desc[UR40][R2.64] ;  /* 0x0000002802070981 */ /* 0x004524000c1e1900 */
[----:B--2---:R-:W2:Y:S01]  /*16e90*/  LDC.64 R2, c[0x0][0x418] ;  /* 0x00010600ff027b82 */ /* 0x004ea20000000a00 */
[----:B---3--:R-:W-:Y:S01]  /*16ea0*/  VIADD R4, R0, 0xffffffff ;  /* 0xffffffff00047836 */ /* 0x008fe20000000000 */
[----:B----4-:R-:W-:Y:S01]  /*16eb0*/  SHF.R.S32.HI R8, RZ, 0x1f, R7 ;  /* 0x0000001fff087819 */ /* 0x010fe20000011407 */
        /* <DEDUP_REMOVED lines=10> */
[----:B0-----:R0:W2:Y:S02]  /*16f60*/  SHFL.IDX PT, R14, R5, RZ, 0x1f ;  /* 0x00001fff050e7589 */ /* 0x0010a400000e0000 */
.L_x_5214:
[----:B0-----:R-:W3:Y:S01]  /*16f70*/  LDL.LU R5, [R1+0x8] ;  /* 0x0000080001057983 */ /* 0x001ee20000300800 */
[----:B------:R-:W-:Y:S02]  /*16f80*/  PLOP3.LUT P1, PT, PT, PT, PT, 0x8, 0x0 ;  /* 0x000000000000781c */ /* 0x000fe40003f2e170 */
[----:B--2---:R-:W-:Y:S01]  /*16f90*/  ISETP.NE.AND P0, PT, R14, RZ, PT ;  /* 0x000000ff0e00720c */ /* 0x004fe20003f05270 */
[----:B------:R0:W-:Y:S04]  /*16fa0*/  STL [R1], R0 ;  /* 0x0000000001007387 */ /* 0x0001e80000100800 */
[----:B------:R0:W-:Y:S01]  /*16fb0*/  STL [R1+0x2c], R4 ;  /* 0x00002c0401007387 */ /* 0x0001e20000100800 */
[----:B---3--:R-:W-:-:S05]  /*16fc0*/  LOP3.LUT R5, R5, 0xfffffffe, RZ, 0xc0, !PT ;  /* 0xfffffffe05057812 */ /* 0x008fca00078ec0ff */
[----:B------:R-:W-:-:S05]  /*16fd0*/  @P1 LOP3.LUT R5, R5, 0x1, RZ, 0xfc, !PT ;  /* 0x0000000105051812 */ /* 0x000fca00078efcff */
[----:B------:R0:W-:Y:S01]  /*16fe0*/  STL [R1+0x8], R5 ;  /* 0x0000080501007387 */ /* 0x0001e20000100800 */
[----:B------:R-:W-:Y:S05]  /*16ff0*/  @P0 BRA `(.L_x_5056) ;  /* 0x0000000400240947 */ /* 0x000fea0003800000 */
[----:B------:R-:W-:-:S03]  /*17000*/  UMOV UR4, 0xffffffff ;  /* 0xffffffff00047882 */ /* 0x000fc60000000000 */
[----:B------:R-:W-:Y:S05]  /*17010*/  BRA.DIV UR4, `(.L_x_5057) ;  /* 0x0000006204087947 */ /* 0x000fea000b800000 */
[----:B------:R-:W-:-:S13]  /*17020*/  ELECT P6, URZ, PT ;  /* 0x00000000003f782f */ /* 0x000fda00038c0000 */
.L_x_5217:
[----:B------:R-:W-:Y:S05]  /*17030*/  @!P6 BRA `(.L_x_5056) ;  /* 0x000000040014e947 */ /* 0x000fea0003800000 */
[----:B------:R-:W-:-:S04]  /*17040*/  ISETP.NE.U32.AND P0, PT, R2, RZ, PT ;  /* 0x000000ff0200720c */ /* 0x000fc80003f05070 */
[----:B------:R-:W-:-:S13]  /*17050*/  ISETP.NE.AND.EX P0, PT, R3, RZ, PT, P0 ;  /* 0x000000ff0300720c */ /* 0x000fda0003f05300 */
[----:B------:R-:W-:Y:S05]  /*17060*/  @!P0 BRA `(.L_x_5058) ;  /* 0x0000000000548947 */ /* 0x000fea0003800000 */
[----:B------:R-:W2:Y:S01]  /*17070*/  LDC R6, c[0x0][0x43c] ;  /* 0x00010f00ff067b82 */ /* 0x000ea20000000800 */
[----:B------:R-:W-:Y:S01]  /*17080*/  IMAD.MOV.U32 R9, RZ, RZ, R4 ;  /* 0x000000ffff097224 */ /* 0x000fe200078e0004 */
[----:B------:R-:W-:-:S03]  /*17090*/  ULDC.64 UR4, c[0x0][0x428] ;  /* 0x00010a0000047ab9 */ /* 0x000fc60000000a00 */
[----:B0-----:R-:W-:Y:S01]  /*170a0*/  IMAD.MOV.U32 R0, RZ, RZ, R9 ;  /* 0x000000ffff007224 */ /* 0x001fe200078e0009 */
[----:B--2---:R-:W-:-:S13]  /*170b0*/  ISETP.NE.AND P0, PT, R6, 0x1, PT ;  /* 0x000000010600780c */ /* 0x004fda0003f05270 */
        /* <DEDUP_REMOVED lines=14> */
[----:B------:R-:W3:Y:S04]  /*171a0*/  LDG.E R0, desc[UR40][R2.64] ;  /* 0x0000002802007981 */ /* 0x000ee8000c1e1900 */
[----:B---3--:R2:W-:Y:S02]  /*171b0*/  STL [R1], R0 ;  /* 0x0000000001007387 */ /* 0x0085e40000100800 */
.L_x_5058:
[----:B------:R-:W3:Y:S04]  /*171c0*/  LDL R7, [R1+0x4] ;  /* 0x0000040001077983 */ /* 0x000ee80000100800 */
[----:B0-2---:R-:W3:Y:S04]  /*171d0*/  LDL R0, [R1+0xc] ;  /* 0x00000c0001007983 */ /* 0x005ee80000100800 */
[----:B------:R-:W2:Y:S01]  /*171e0*/  LDL R2, [R1+0x18] ;  /* 0x0000180001027983 */ /* 0x000ea20000100800 */
[----:B---3--:R-:W-:Y:S01]  /*171f0*/  IMAD R0, R0, 0x8, R7 ;  /* 0x0000000800007824 */ /* 0x008fe200078e0207 */
[----:B--2---:R-:W-:-:S04]  /*17200*/  SHF.L.U32 R2, R2, 0x1f, RZ ;  /* 0x0000001f02027819 */ /* 0x004fc800000006ff */
[----:B------:R-:W0:Y:S02]  /*17210*/  SYNCS.PHASECHK.TRANS64.TRYWAIT P0, [R0+URZ+0x22840], R2 ;  /* 0x02284002000075a7 */ /* 0x000e24000800017f */
[----:B0-----:R-:W-:Y:S05]  /*17220*/  @!P0 BRA `(.L_x_5059) ;  /* 0x0000005c00a48947 */ /* 0x001fea0003800000 */
.L_x_5218:
        /* <DEDUP_REMOVED lines=11> */
.L_x_5060:
        /* <DEDUP_REMOVED lines=27> */
.L_x_5056:
[----:B--2---:R-:W2:Y:S04]  /*17490*/  LDL R2, [R1+0x4] ;  /* 0x0000040001027983 */ /* 0x004ea80000100800 */
[----:B------:R-:W3:Y:S04]  /*174a0*/  LDL.LU R3, [R1+0x38] ;  /* 0x0000380001037983 */ /* 0x000ee80000300800 */
[----:B0-----:R-:W4:Y:S04]  /*174b0*/  LDL.LU R5, [R1+0x28] ;  /* 0x0000280001057983 */ /* 0x001f280000300800 */
[----:B------:R-:W5:Y:S01]  /*174c0*/  LDL.LU R4, [R1+0x50] ;  /* 0x0000500001047983 */ /* 0x000f620000300800 */
        /* <DEDUP_REMOVED lines=38> */
[----:B0-----:R-:W-:Y:S05]  /*17730*/  CALL.ABS.NOINC R2 ;  /* 0x0000000002007343 */ /* 0x001fea0003c00000 */
.L_x_5062:
[----:B------:R-:W-:Y:S05]  /*17740*/  BSYNC B6 ;  /* 0x0000000000067941 */ /* 0x000fea0003800000 */
.L_x_5061:
[----:B------:R-:W3:Y:S01]  /*17750*/  LDL.LU R6, [R1+0x38] ;  /* 0x0000380001067983 */ /* 0x000ee20000300800 */
[----:B------:R-:W-:Y:S01]  /*17760*/  ULDC.64 UR4, c[0x0][0x2d8] ;  /* 0x0000b60000047ab9 */ /* 0x000fe20000000a00 */
[----:B------:R-:W0:Y:S01]  /*17770*/  LDC R7, c[0x0][0x448] ;  /* 0x00011200ff077b82 */ /* 0x000e220000000800 */
[----:B------:R-:W-:Y:S01]  /*17780*/  ULDC UR6, c[0x0][0x2b8] ;  /* 0x0000ae0000067ab9 */ /* 0x000fe20000000800 */
[----:B--2---:R-:W3:Y:S04]  /*17790*/  LDL.LU.64 R2, [R1+0x48] ;  /* 0x0000480001027983 */ /* 0x004ee80000300a00 */
[----:B------:R-:W2:Y:S04]  /*177a0*/  LDL.LU R0, [R1+0x50] ;  /* 0x0000500001007983 */ /* 0x000ea80000300800 */
[----:B------:R-:W4:Y:S04]  /*177b0*/  LDL.LU R4, [R1+0x54] ;  /* 0x0000540001047983 */ /* 0x000f280000300800 */
[----:B------:R-:W4:Y:S04]  /*177c0*/  LDL.LU R5, [R1+0x28] ;  /* 0x0000280001057983 */ /* 0x000f280000300800 */
[----:B------:R0:W5:Y:S02]  /*177d0*/  LDL R9, [R1+0x34] ;  /* 0x0000340001097983 */ /* 0x0001640000100800 */
[----:B0-----:R-:W-:Y:S01]  /*177e0*/  ISETP.NE.AND P0, PT, R7, 0x1, PT ;  /* 0x000000010700780c */ /* 0x001fe20003f05270 */
[----:B------:R-:W0:Y:S01]  /*177f0*/  S2R R10, SR_TID.X ;  /* 0x00000000000a7919 */ /* 0x000e220000002100 */
[----:B------:R-:W1:Y:S01]  /*17800*/  S2R R8, SR_TID.X ;  /* 0x0000000000087919 */ /* 0x000e620000002100 */
[----:B0-----:R-:W-:-:S05]  /*17810*/  IMAD.SHL.U32 R10, R10, 0x8, RZ ;  /* 0x000000080a0a7824 */ /* 0x001fca00078e00ff */
[----:B------:R-:W-:Y:S02]  /*17820*/  LOP3.LUT R10, R10, 0x38, RZ, 0xc0, !PT ;  /* 0x000000380a0a7812 */ /* 0x000fe400078ec0ff */
[----:B-1----:R-:W-:-:S04]  /*17830*/  LOP3.LUT R8, R8, 0x7f, RZ, 0xc0, !PT ;  /* 0x0000007f08087812 */ /* 0x002fc800078ec0ff */
[----:B------:R-:W-:Y:S01]  /*17840*/  SHF.R.U32.HI R8, RZ, 0x3, R8 ;  /* 0x00000003ff087819 */ /* 0x000fe20000011608 */
[----:B---3--:R-:W-:Y:S02]  /*17850*/  IMAD.MOV.U32 R3, RZ, RZ, R6 ;  /* 0x000000ffff037224 */ /* 0x008fe400078e0006 */
[----:B------:R-:W0:Y:S01]  /*17860*/  @P0 LDC R6, c[0x0][0x450] ;  /* 0x00011400ff060b82 */ /* 0x000e220000000800 */
[----:B--2---:R-:W-:Y:S02]  /*17870*/  IMAD R0, R0, UR4, RZ ;  /* 0x0000000400007c24 */ /* 0x004fe4000f8e02ff */
[----:B------:R-:W-:-:S04]  /*17880*/  IMAD.WIDE.U32 R2, R18, UR4, R2 ;  /* 0x0000000412027c25 */ /* 0x000fc8000f8e0002 */
[----:B------:R-:W-:Y:S01]  /*17890*/  IMAD R0, R18, UR5, R0 ;  /* 0x0000000512007c24 */ /* 0x000fe2000f8e0200 */
[----:B------:R-:W-:-:S03]  /*178a0*/  ULDC.64 UR4, c[0x0][0x2e0] ;  /* 0x0000b80000047ab9 */ /* 0x000fc60000000a00 */
[----:B------:R-:W-:Y:S02]  /*178b0*/  IMAD.IADD R3, R3, 0x1, R0 ;  /* 0x0000000103037824 */ /* 0x000fe400078e0200 */
[----:B----4-:R-:W-:Y:S02]  /*178c0*/  IMAD R0, R4, UR4, RZ ;  /* 0x0000000404007c24 */ /* 0x010fe4000f8e02ff */
[----:B------:R-:W1:Y:S01]  /*178d0*/  S2R R4, SR_TID.X ;  /* 0x0000000000047919 */ /* 0x000e620000002100 */
[----:B------:R-:W-:-:S04]  /*178e0*/  IMAD.WIDE.U32 R2, R5, UR4, R2 ;  /* 0x0000000405027c25 */ /* 0x000fc8000f8e0002 */
[----:B------:R-:W-:Y:S01]  /*178f0*/  IMAD R0, R5, UR5, R0 ;  /* 0x0000000505007c24 */ /* 0x000fe2000f8e0200 */
[----:B------:R-:W-:-:S03]  /*17900*/  ULDC.64 UR4, c[0x0][0x2d0] ;  /* 0x0000b40000047ab9 */ /* 0x000fc60000000a00 */
[----:B------:R-:W-:Y:S01]  /*17910*/  IMAD.IADD R3, R3, 0x1, R0 ;  /* 0x0000000103037824 */ /* 0x000fe200078e0200 */
[----:B-1----:R-:W-:-:S04]  /*17920*/  LOP3.LUT R4, R4, 0x7f, RZ, 0xc0, !PT ;  /* 0x0000007f04047812 */ /* 0x002fc800078ec0ff */
[----:B------:R-:W-:Y:S02]  /*17930*/  SHF.R.U32.HI R5, RZ, 0x3, R4 ;  /* 0x00000003ff057819 */ /* 0x000fe40000011604 */
[----:B------:R-:W1:Y:S02]  /*17940*/  S2R R4, SR_TID.X ;  /* 0x0000000000047919 */ /* 0x000e640000002100 */
[----:B-1----:R-:W-:-:S05]  /*17950*/  IMAD.SHL.U32 R4, R4, 0x10, RZ ;  /* 0x0000001004047824 */ /* 0x002fca00078e00ff */
[----:B------:R-:W-:Y:S02]  /*17960*/  LOP3.LUT R4, R5, 0x70, R4, 0xf8, !PT ;  /* 0x0000007005047812 */ /* 0x000fe400078ef804 */
[----:B------:R-:W1:Y:S03]  /*17970*/  @P0 LDC R5, c[0x0][0x44c] ;  /* 0x00011300ff050b82 */ /* 0x000e660000000800 */
[----:B------:R-:W-:-:S04]  /*17980*/  IMAD R4, R17, 0x80, R4 ;  /* 0x0000008011047824 */ /* 0x000fc800078e0204 */
[----:B------:R-:W-:Y:S02]  /*17990*/  IMAD.MOV.U32 R0, RZ, RZ, R4 ;  /* 0x000000ffff007224 */ /* 0x000fe400078e0004 */
[----:B-1----:R-:W-:-:S05]  /*179a0*/  @P0 IMAD.HI.U32 R5, R4, R5, RZ ;  /* 0x0000000504050227 */ /* 0x002fca00078e00ff */
[----:B0-----:R-:W-:-:S05]  /*179b0*/  @P0 SHF.R.U32.HI R0, RZ, R6, R5 ;  /* 0x00000006ff000219 */ /* 0x001fca0000011605 */
        /* <DEDUP_REMOVED lines=18> */
[----:B------:R-:W-:Y:S09]  /*17ae0*/  BRA.DIV UR4, `(.L_x_5063) ;  /* 0x0000005604887947 */ /* 0x000ff2000b800000 */
[----:B------:R-:W2:Y:S01]  /*17af0*/  LDL.LU R4, [R1+0x3c] ;  /* 0x00003c0001047983 */ /* 0x000ea20000300800 */
[----:B------:R-:W-:-:S03]  /*17b00*/  IMAD R17, R17, 0x80, R8 ;  /* 0x0000008011117824 */ /* 0x000fc600078e0208 */
[----:B------:R-:W0:Y:S04]  /*17b10*/  SHFL.IDX PT, R5, R3, RZ, 0x181f ;  /* 0x00181fff03057589 */ /* 0x000e2800000e0000 */
[----:B------:R-:W-:Y:S01]  /*17b20*/  SHFL.IDX PT, R6, R0, 0x1, 0x181f ;  /* 0x00381f0000067f89 */ /* 0x000fe200000e0000 */
        /* <DEDUP_REMOVED lines=8> */
[----:B-----5:R0:W-:Y:S02]  /*17bb0*/  @!P1 LDGSTS.E.BYPASS.LTC128B.128 [R9+0x18400], desc[UR40][R4.64], !P0 ;  /* 0x1840000004099fae */ /* 0x0201e4000c101d68 */
[----:B0-----:R-:W-:-:S05]  /*17bc0*/  VIADD R4, R17, 0x10 ;  /* 0x0000001011047836 */ /* 0x001fca0000000000 */
[----:B------:R-:W-:Y:S02]  /*17bd0*/  ISETP.GE.AND P1, PT, R4, R2, PT ;  /* 0x000000020400720c */ /* 0x000fe40003f26270 */
[----:B------:R-:W0:Y:S11]  /*17be0*/  SHFL.IDX PT, R4, R3, 0x1, 0x181f ;  /* 0x00381f0003047f89 */ /* 0x000e3600000e0000 */
[----:B0-----:R-:W-:-:S05]  /*17bf0*/  @!P1 LEA R5, P2, R10, R4, 0x1 ;  /* 0x000000040a059211 */ /* 0x001fca00078408ff */
[----:B------:R-:W-:Y:S02]  /*17c00*/  @!P1 IMAD.X R4, RZ, RZ, R6, P2 ;  /* 0x000000ffff049224 */ /* 0x000fe400010e0606 */
[----:B------:R-:W-:Y:S03]  /*17c10*/  SHFL.IDX PT, R6, R0, 0x2, 0x181f ;  /* 0x00581f0000067f89 */ /* 0x000fe600000e0000 */
[----:B------:R-:W-:-:S04]  /*17c20*/  @!P1 LOP3.LUT R5, R5, R4, RZ, 0x3c, !PT ;  /* 0x0000000405059212 */ /* 0x000fc800078e3cff */
[----:B------:R-:W-:-:S04]  /*17c30*/  @!P1 LOP3.LUT R4, R5, R4, RZ, 0x3c, !PT ;  /* 0x0000000405049212 */ /* 0x000fc800078e3cff */
[----:B------:R-:W-:-:S05]  /*17c40*/  @!P1 LOP3.LUT R5, R5, R4, RZ, 0x3c, !PT ;  /* 0x0000000405059212 */ /* 0x000fca00078e3cff */
[----:B------:R0:W-:Y:S02]  /*17c50*/  @!P1 LDGSTS.E.BYPASS.LTC128B.128 [R9+0x18c00], desc[UR40][R4.64], !P0 ;  /* 0x18c0000004099fae */ /* 0x0001e4000c101d68 */
        /* <DEDUP_REMOVED lines=36> */
[-C--:B------:R-:W-:Y:S01]  /*17ea0*/  @!P1 LOP3.LUT R5, R5, R4.reuse, RZ, 0x3c, !PT ;  /* 0x0000000405059212 */ /* 0x080fe200078e3cff */
[----:B------:R-:W-:Y:S03]  /*17eb0*/  SHFL.IDX PT, R0, R0, 0x7, 0x181f ;  /* 0x00f81f0000007f89 */ /* 0x000fe600000e0000 */
[----:B------:R-:W-:-:S04]  /*17ec0*/  @!P1 LOP3.LUT R4, R5, R4, RZ, 0x3c, !PT ;  /* 0x0000000405049212 */ /* 0x000fc800078e3cff */
[----:B------:R-:W-:-:S05]  /*17ed0*/  @!P1 LOP3.LUT R5, R5, R4, RZ, 0x3c, !PT ;  /* 0x0000000405059212 */ /* 0x000fca00078e3cff */
[----:B------:R0:W-:Y:S02]  /*17ee0*/  @!P1 LDGSTS.E.BYPASS.LTC128B.128 [R9+0x1ac00], desc[UR40][R4.64], !P0 ;  /* 0x1ac0000004099fae */ /* 0x0001e4000c101d68 */
[----:B0-----:R-:W-:-:S05]  /*17ef0*/  VIADD R4, R17, 0x60 ;  /* 0x0000006011047836 */ /* 0x001fca0000000000 */
[----:B------:R-:W-:Y:S02]  /*17f00*/  ISETP.GE.AND P1, PT, R4, R2, PT ;  /* 0x000000020400720c */ /* 0x000fe40003f26270 */
[----:B------:R-:W0:Y:S04]  /*17f10*/  SHFL.IDX PT, R4, R3, 0x6, 0x181f ;  /* 0x00d81f0003047f89 */ /* 0x000e2800000e0000 */
[----:B------:R-:W1:Y:S07]  /*17f20*/  SHFL.IDX PT, R3, R3, 0x7, 0x181f ;  /* 0x00f81f0003037f89 */ /* 0x000e6e00000e0000 */
[----:B0-----:R-:W-:-:S05]  /*17f30*/  @!P1 LEA R5, P2, R10, R4, 0x1 ;  /* 0x000000040a059211 */ /* 0x001fca00078408ff */
[----:B------:R-:W-:-:S05]  /*17f40*/  @!P1 IMAD.X R4, RZ, RZ, R6, P2 ;  /* 0x000000ffff049224 */ /* 0x000fca00010e0606 */
[----:B------:R-:W-:-:S04]  /*17f50*/  @!P1 LOP3.LUT R5, R5, R4, RZ, 0x3c, !PT ;  /* 0x0000000405059212 */ /* 0x000fc800078e3cff */
[----:B------:R-:W-:-:S04]  /*17f60*/  @!P1 LOP3.LUT R4, R5, R4, RZ, 0x3c, !PT ;  /* 0x0000000405049212 */ /* 0x000fc800078e3cff */
[----:B------:R-:W-:-:S05]  /*17f70*/  @!P1 LOP3.LUT R5, R5, R4, RZ, 0x3c, !PT ;  /* 0x0000000405059212 */ /* 0x000fca00078e3cff */
[----:B-1----:R2:W-:Y:S02]  /*17f80*/  @!P1 LDGSTS.E.BYPASS.LTC128B.128 [R9+0x1b400], desc[UR40][R4.64], !P0 ;  /* 0x1b40000004099fae */ /* 0x0025e4000c101d68 */
.L_x_5235:
        /* <DEDUP_REMOVED lines=11> */
.L_x_5064:
[----:B-1----:R-:W3:Y:S01]  /*18040*/  LDL R2, [R1+0x4] ;  /* 0x0000040001027983 */ /* 0x002ee20000100800 */
        /* <DEDUP_REMOVED lines=18> */
.L_x_5236:
[----:B------:R-:W-:Y:S05]  /*18170*/  BSYNC B0 ;  /* 0x0000000000007941 */ /* 0x000fea0003800000 */
.L_x_5065:
[----:B-1----:R-:W3:Y:S01]  /*18180*/  LDL R2, [R1+0x8] ;  /* 0x0000080001027983 */ /* 0x002ee20000100800 */
[----:B------:R-:W-:Y:S01]  /*18190*/  BSSY B0, `(.L_x_5067) ;  /* 0x0000062000007945 */ /* 0x000fe20003800000 */
[----:B---3--:R-:W-:-:S13]  /*181a0*/  LOP3.LUT P0, RZ, R2, 0x1, RZ, 0xc0, !PT ;  /* 0x0000000102ff7812 */ /* 0x008fda000780c0ff */
[----:B------:R-:W-:Y:S05]  /*181b0*/  @!P0 BRA `(.L_x_5068) ;  /* 0x00000004007c8947 */ /* 0x000fea0003800000 */
[----:B0-2---:R-:W2:Y:S04]  /*181c0*/  LDL R5, [R1+0x4] ;  /* 0x0000040001057983 */ /* 0x005ea80000100800 */
        /* <DEDUP_REMOVED lines=10> */
.L_x_5237:
[----:B------:R-:W-:Y:S05]  /*18270*/  BSYNC B1 ;  /* 0x0000000000017941 */ /* 0x000fea0003800000 */
.L_x_5069:
        /* <DEDUP_REMOVED lines=9> */
.L_x_5072:
[----:B------:R-:W-:Y:S05]  /*18310*/  BSYNC B1 ;  /* 0x0000000000017941 */ /* 0x000fea0003800000 */
.L_x_5071:
        /* <DEDUP_REMOVED lines=14> */
.L_x_5073:
        /* <DEDUP_REMOVED lines=16> */
.L_x_5074:
        /* <DEDUP_REMOVED lines=16> */
.L_x_5075:
        /* <DEDUP_REMOVED lines=16> */
.L_x_5076:
        /* <DEDUP_REMOVED lines=11> */
.L_x_5068:
[----:B------:R-:W-:Y:S05]  /*187b0*/  BSYNC B0 ;  /* 0x0000000000007941 */ /* 0x000fea0003800000 */
.L_x_5067:
[----:B0-2---:R-:W2:Y:S01]  /*187c0*/  LDL R4, [R1+0x30] ;  /* 0x0000300001047983 */ /* 0x005ea20000100800 */
        /* <DEDUP_REMOVED lines=28> */
[----:B------:R-:W1:Y:S03]  /*18990*/  LDC R6, c[0x0][0x43c] ;  /* 0x00010f00ff067b82 */ /* 0x000e660000000800 */
[----:B------:R-:W3:Y:S01]  /*189a0*/  LDL R7, [R1+0x14] ;  /* 0x0000140001077983 */ /* 0x000ee20000100800 */
[----:B------:R-:W-:Y:S01]  /*189b0*/  IMAD.MOV.U32 R0, RZ, RZ, R4 ;  /* 0x000000ffff007224 */ /* 0x000fe200078e0004 */
[----:B------:R-:W-:Y:S01]  /*189c0*/  ULDC.64 UR6, c[0x0][0x428] ;  /* 0x00010a0000067ab9 */ /* 0x000fe20000000a00 */
[----:B-1----:R-:W-:-:S13]  /*189d0*/  ISETP.NE.AND P0, PT, R6, 0x1, PT ;  /* 0x000000010600780c */ /* 0x002fda0003f05270 */
[----:B------:R-:W1:Y:S02]  /*189e0*/  @P0 LDC.64 R2, c[0x0][0x440] ;  /* 0x00011000ff020b82 */ /* 0x000e640000000a00 */
[----:B-1----:R-:W-:-:S05]  /*189f0*/  @P0 IMAD.HI.U32 R2, R4, R2, RZ ;  /* 0x0000000204020227 */ /* 0x002fca00078e00ff */
[----:B------:R-:W-:-:S04]  /*18a00*/  @P0 SHF.R.U32.HI R0, RZ, R3, R2 ;  /* 0x00000003ff000219 */ /* 0x000fc80000011602 */
[--C-:B------:R-:W-:Y:S01]  /*18a10*/  SHF.R.S32.HI R3, RZ, 0x1f, R0.reuse ;  /* 0x0000001fff037819 */ /* 0x100fe20000011400 */
[----:B------:R-:W-:-:S04]  /*18a20*/  IMAD.MOV R5, RZ, RZ, -R0 ;  /* 0x000000ffff057224 */ /* 0x000fc800078e0a00 */
[----:B------:R-:W-:Y:S02]  /*18a30*/  IMAD R5, R6, R5, R4 ;  /* 0x0000000506057224 */ /* 0x000fe400078e0204 */
[----:B--2---:R-:W-:-:S04]  /*18a40*/  IMAD R2, R10, UR6, RZ ;  /* 0x000000060a027c24 */ /* 0x004fc8000f8e02ff */
[----:B---3--:R-:W-:Y:S02]  /*18a50*/  IMAD R6, R7, UR7, R2 ;  /* 0x0000000707067c24 */ /* 0x008fe4000f8e0202 */
[----:B------:R-:W-:-:S04]  /*18a60*/  IMAD.MOV.U32 R2, RZ, RZ, R0 ;  /* 0x000000ffff027224 */ /* 0x000fc800078e0000 */
[----:B------:R-:W-:-:S04]  /*18a70*/  IMAD.WIDE.U32 R2, R7, UR6, R2 ;  /* 0x0000000607027c25 */ /* 0x000fc8000f8e0002 */
[----:B------:R-:W-:Y:S01]  /*18a80*/  IMAD.IADD R0, R6, 0x1, R3 ;  /* 0x0000000106007824 */ /* 0x000fe200078e0203 */
[----:B------:R-:W-:-:S04]  /*18a90*/  LEA R6, P0, R2, UR4, 0x2 ;  /* 0x0000000402067c11 */ /* 0x000fc8000f8010ff */
[----:B------:R-:W-:-:S05]  /*18aa0*/  LEA.HI.X R7, R2, UR5, R0, 0x2, P0 ;  /* 0x0000000502077c11 */ /* 0x000fca00080f1400 */
[----:B------:R-:W2:Y:S04]  /*18ab0*/  LDG.E R0, desc[UR40][R6.64] ;  /* 0x0000002806007981 */ /* 0x000ea8000c1e1900 */
[----:B--2---:R1:W-:Y:S02]  /*18ac0*/  STL [R1], R0 ;  /* 0x0000000001007387 */ /* 0x0043e40000100800 */
.L_x_5083:
[----:B------:R-:W2:Y:S01]  /*18ad0*/  LDL R2, [R1+0x4] ;  /* 0x0000040001027983 */ /* 0x000ea20000100800 */
[----:B------:R-:W-:Y:S01]  /*18ae0*/  SHF.L.U32 R6, R8, 0x1f, RZ ;  /* 0x0000001f08067819 */ /* 0x000fe200000006ff */
[----:B------:R-:W-:Y:S01]  /*18af0*/  BSSY B3, `(.L_x_5084) ;  /* 0x0000007000037945 */ /* 0x000fe20003800000 */
[----:B-1----:R-:W1:Y:S02]  /*18b00*/  S2R R0, SR_TID.X ;  /* 0x0000000000007919 */ /* 0x002e640000002100 */
[----:B-1----:R-:W-:-:S04]  /*18b10*/  LOP3.LUT R0, R0, 0x7f, RZ, 0xc0, !PT ;  /* 0x0000007f00007812 */ /* 0x002fc800078ec0ff */
[----:B------:R-:W-:Y:S01]  /*18b20*/  ISETP.NE.AND P1, PT, R0, RZ, PT ;  /* 0x000000ff0000720c */ /* 0x000fe20003f25270 */
[----:B--2---:R-:W-:-:S04]  /*18b30*/  IMAD R2, R9, 0x8, R2 ;  /* 0x0000000809027824 */ /* 0x004fc800078e0202 */
[----:B------:R-:W1:Y:S02]  /*18b40*/  SYNCS.PHASECHK.TRANS64.TRYWAIT P0, [R2+URZ+0x22840], R6 ;  /* 0x02284006020075a7 */ /* 0x000e64000800017f */
[----:B-1----:R-:W-:Y:S06]  /*18b50*/  @!P0 BRA `(.L_x_5085) ;  /* 0x0000005000408947 */ /* 0x002fec0003800000 */
.L_x_5238:
[----:B------:R-:W-:Y:S05]  /*18b60*/  BSYNC B3 ;  /* 0x0000000000037941 */ /* 0x000fea0003800000 */
.L_x_5084:
        /* <DEDUP_REMOVED lines=9> */
.L_x_5087:
[----:B------:R-:W-:Y:S05]  /*18c00*/  BSYNC B3 ;  /* 0x0000000000037941 */ /* 0x000fea0003800000 */
.L_x_5086:
        /* <DEDUP_REMOVED lines=14> */
.L_x_5088:
        /* <DEDUP_REMOVED lines=14> */
.L_x_5239:
[----:B------:R-:W-:Y:S05]  /*18dd0*/  BSYNC B3 ;  /* 0x0000000000037941 */ /* 0x000fea0003800000 */
.L_x_5089:
        /* <DEDUP_REMOVED lines=11> */
.L_x_5092:
[----:B------:R-:W-:Y:S05]  /*18e90*/  BSYNC B3 ;  /* 0x0000000000037941 */ /* 0x000fea0003800000 */
.L_x_5091:
        /* <DEDUP_REMOVED lines=11> */
.L_x_5093:
        /* <DEDUP_REMOVED lines=16> */
.L_x_5094:
        /* <DEDUP_REMOVED lines=16> */
.L_x_5095:
        /* <DEDUP_REMOVED lines=16> */
.L_x_5096:
        /* <DEDUP_REMOVED lines=11> */
.L_x_5082:
[----:B------:R-:W-:Y:S05]  /*19300*/  BSYNC B1 ;  /* 0x0000000000017941 */ /* 0x000fea0003800000 */
.L_x_5081:
[----:B------:R-:W2:Y:S02]  /*19310*/  LDL.LU R5, [R1+0x30] ;  /* 0x0000300001057983 */ /* 0x000ea40000300800 */
[----:B--2---:R-:W-:-:S07]  /*19320*/  VIADD R0, R5, 0xfffffffd ;  /* 0xfffffffd05007836 */ /* 0x004fce0000000000 */
.L_x_5080:
[----:B------:R-:W-:Y:S05]  /*19330*/  BSYNC B2 ;  /* 0x0000000000027941 */ /* 0x000fea0003800000 */
.L_x_5079:
[----:B------:R-:W-:-:S13]  /*19340*/  ISETP.NE.AND P0, PT, R4, RZ, PT ;  /* 0x000000ff0400720c */ /* 0x000fda0003f05270 */
[----:B------:R-:W-:Y:S05]  /*19350*/  @!P0 BRA `(.L_x_5078) ;  /* 0x0000001400488947 */ /* 0x000fea0003800000 */
.L_x_5129:
        /* <DEDUP_REMOVED lines=37> */
.L_x_5099:
[----:B0-----:R-:W2:Y:S01]  /*195b0*/  LDL R2, [R1+0x4] ;  /* 0x0000040001027983 */ /* 0x001ea20000100800 */
[----:B------:R-:W-:Y:S01]  /*195c0*/  BSSY B2, `(.L_x_5100) ;  /* 0x0000008000027945 */ /* 0x000fe20003800000 */
[----:B------:R-:W0:Y:S02]  /*195d0*/  S2R R4, SR_TID.X ;  /* 0x0000000000047919 */ /* 0x000e240000002100 */
[----:B0-----:R-:W-:-:S04]  /*195e0*/  LOP3.LUT R4, R4, 0x7f, RZ, 0xc0, !PT ;  /* 0x0000007f04047812 */ /* 0x001fc800078ec0ff */
[----:B------:R-:W-:Y:S01]  /*195f0*/  ISETP.NE.AND P1, PT, R4, RZ, PT ;  /* 0x000000ff0400720c */ /* 0x000fe20003f25270 */
[----:B--2---:R-:W-:Y:S01]  /*19600*/  IMAD R3, R7, 0x8, R2 ;  /* 0x0000000807037824 */ /* 0x004fe200078e0202 */
[----:B------:R-:W-:-:S04]  /*19610*/  SHF.L.U32 R2, R6, 0x1f, RZ ;  /* 0x0000001f06027819 */ /* 0x000fc800000006ff */
[----:B------:R-:W0:Y:S02]  /*19620*/  SYNCS.PHASECHK.TRANS64.TRYWAIT P0, [R3+URZ+0x22840], R2 ;  /* 0x02284002030075a7 */ /* 0x000e24000800017f */
[----:B0-----:R-:W-:Y:S05]  /*19630*/  @!P0 BRA `(.L_x_5101) ;  /* 0x0000004400b08947 */ /* 0x001fea0003800000 */
.L_x_5240:
[----:B------:R-:W-:Y:S05]  /*19640*/  BSYNC B2 ;  /* 0x0000000000027941 */ /* 0x000fea0003800000 */
.L_x_5100:
        /* <DEDUP_REMOVED lines=9> */
.L_x_5103:
[----:B------:R-:W-:Y:S05]  /*196e0*/  BSYNC B2 ;  /* 0x0000000000027941 */ /* 0x000fea0003800000 */
.L_x_5102:
        /* <DEDUP_REMOVED lines=13> */
.L_x_5104:
        /* <DEDUP_REMOVED lines=14> */
.L_x_5241:
[----:B------:R-:W-:Y:S05]  /*198a0*/  BSYNC B2 ;  /* 0x0000000000027941 */ /* 0x000fea0003800000 */
.L_x_5105:
        /* <DEDUP_REMOVED lines=11> */
.L_x_5108:
[----:B------:R-:W-:Y:S05]  /*19960*/  BSYNC B2 ;  /* 0x0000000000027941 */ /* 0x000fea0003800000 */
.L_x_5107:
        /* <DEDUP_REMOVED lines=10> */
.L_x_5109:
        /* <DEDUP_REMOVED lines=16> */
.L_x_5110:
        /* <DEDUP_REMOVED lines=16> */
.L_x_5111:
        /* <DEDUP_REMOVED lines=16> */
.L_x_5112:
        /* <DEDUP_REMOVED lines=11> */
.L_x_5098:
[----:B------:R-:W-:Y:S05]  /*19dc0*/  BSYNC B1 ;  /* 0x0000000000017941 */ /* 0x000fea0003800000 */
.L_x_5097:
[----:B------:R-:W2:Y:S01]  /*19dd0*/  LDL R5, [R1+0x8] ;  /* 0x0000080001057983 */ /* 0x000ea20000100800 */
[----:B------:R-:W-:Y:S01]  /*19de0*/  VIADD R7, R7, 0x1 ;  /* 0x0000000107077836 */ /* 0x000fe20000000000 */
[----:B------:R-:W-:Y:S04]  /*19df0*/  BSSY B1, `(.L_x_5113) ;  /* 0x00000a5000017945 */ /* 0x000fe80003800000 */
[----:B------:R-:W-:-:S04]  /*19e00*/  ISETP.NE.AND P0, PT, R7, 0x2, PT ;  /* 0x000000020700780c */ /* 0x000fc80003f05270 */
[----:B------:R-:W-:Y:S02]  /*19e10*/  SEL R2, RZ, 0x1, P0 ;  /* 0x00000001ff027807 */ /* 0x000fe40000000000 */
[----:B0-----:R-:W-:Y:S02]  /*19e20*/  SEL R9, R7, RZ, P0 ;  /* 0x000000ff07097207 */ /* 0x001fe40000000000 */
        /* <DEDUP_REMOVED lines=30> */
.L_x_5115:
        /* <DEDUP_REMOVED lines=9> */
.L_x_5242:
[----:B------:R-:W-:Y:S05]  /*1a0a0*/  BSYNC B2 ;  /* 0x0000000000027941 */ /* 0x000fea0003800000 */
.L_x_5116:
        /* <DEDUP_REMOVED lines=9> */
.L_x_5119:
[----:B------:R-:W-:Y:S05]  /*1a140*/  BSYNC B2 ;  /* 0x0000000000027941 */ /* 0x000fea0003800000 */
.L_x_5118:
        /* <DEDUP_REMOVED lines=14> */
.L_x_5120:
        /* <DEDUP_REMOVED lines=14> */
.L_x_5243:
[----:B------:R-:W-:Y:S05]  /*1a310*/  BSYNC B2 ;  /* 0x0000000000027941 */ /* 0x000fea0003800000 */
.L_x_5121:
        /* <DEDUP_REMOVED lines=11> */
.L_x_5124:
[----:B------:R-:W-:Y:S05]  /*1a3d0*/  BSYNC B2 ;  /* 0x0000000000027941 */ /* 0x000fea0003800000 */
.L_x_5123:
        /* <DEDUP_REMOVED lines=11> */
.L_x_5125:
        /* <DEDUP_REMOVED lines=16> */
.L_x_5126:
        /* <DEDUP_REMOVED lines=16> */
.L_x_5127:
        /* <DEDUP_REMOVED lines=16> */
.L_x_5128:
        /* <DEDUP_REMOVED lines=11> */
.L_x_5114:
[----:B------:R-:W-:Y:S05]  /*1a840*/  BSYNC B1 ;  /* 0x0000000000017941 */ /* 0x000fea0003800000 */
.L_x_5113:
[C---:B------:R-:W-:Y:S01]  /*1a850*/  ISETP.GT.AND P0, PT, R0.reuse, 0x1, PT ;  /* 0x000000010000780c */ /* 0x040fe20003f04270 */
[----:B------:R-:W-:-:S12]  /*1a860*/  VIADD R0, R0, 0xfffffffe ;  /* 0xfffffffe00007836 */ /* 0x000fd80000000000 */
[----:B------:R-:W-:Y:S05]  /*1a870*/  @P0 BRA `(.L_x_5129) ;  /* 0xffffffe800b80947 */ /* 0x000fea000383ffff */
.L_x_5078:
[----:B------:R-:W-:Y:S05]  /*1a880*/  BSYNC B0 ;  /* 0x0000000000007941 */ /* 0x000fea0003800000 */
.L_x_5077:
        /* <DEDUP_REMOVED lines=21> */
[----:B------:R-:W1:Y:S01]  /*1a9e0*/  POPC R7, R6 ;  /* 0x0000000600077309 */ /* 0x000e620000000000 */
[----:B--2---:R-:W1:Y:S02]  /*1a9f0*/  SHFL.IDX PT, R4, R3, R4, 0x1f ;  /* 0x00001f0403047589 */ /* 0x004e6400000e0000 */
[----:B-1----:R-:W-:-:S07]  /*1aa00*/  IADD3 R16, R4, UR36, R7 ;  /* 0x0000002404107c10 */ /* 0x002fce000fffe007 */
.L_x_5131:
[----:B------:R-:W-:Y:S05]  /*1aa10*/  BSYNC B0 ;  /* 0x0000000000007941 */ /* 0x000fea0003800000 */
.L_x_5130:
[----:B------:R-:W-:-:S05]  /*1aa20*/  SEL R0, R0, RZ, P0 ;  /* 0x000000ff00007207 */ /* 0x000fca0000000000 */
[----:B------:R2:W-:Y:S02]  /*1aa30*/  STL [R1+0xc], R0 ;  /* 0x00000c0001007387 */ /* 0x0005e40000100800 */
.L_x_5049:
[----:B------:R-:W-:Y:S05]  /*1aa40*/  BSYNC B7 ;  /* 0x0000000000077941 */ /* 0x000fea0003800000 */
.L_x_5047:
        /* <DEDUP_REMOVED lines=13> */
.L_x_5132:
        /* <DEDUP_REMOVED lines=19> */
[----:B0-----:R-:W0:Y:S02]  /*1ac50*/  SHFL.UP PT, R14, R2, 0x1, RZ ;  /* 0x04200000020e7989 */ /* 0x001e2400000e00ff */
        /* <DEDUP_REMOVED lines=16> */
.L_x_5253:
[----:B------:R-:W-:Y:S02]  /*1ad60*/  ULDC UR4, c[0x0][0xc38] ;  /* 0x00030e0000047ab9 */ /* 0x000fe40000000800 */
[----:B------:R-:W-:-:S04]  /*1ad70*/  IMAD.U32 R4, RZ, RZ, UR4 ;  /* 0x00000004ff047e24 */ /* 0x000fc8000f8e00ff */
[----:B-1----:R-:W-:-:S04]  /*1ad80*/  IMAD R16, R16, R4, RZ ;  /* 0x0000000410107224 */ /* 0x002fc800078e02ff */
[----:B------:R-:W-:-:S05]  /*1ad90*/  IMAD.IADD R5, R5, 0x1, R16 ;  /* 0x0000000105057824 */ /* 0x000fca00078e0210 */
[----:B------:R-:W-:-:S13]  /*1ada0*/  ISETP.GT.AND P6, PT, R5, R0, PT ;  /* 0x000000000500720c */ /* 0x000fda0003fc4270 */
[----:B------:R-:W-:Y:S05]  /*1adb0*/  @P6 BRA `(.L_x_5135) ;  /* 0x00000000009c6947 */ /* 0x000fea0003800000 */
.L_x_5140:
        /* <DEDUP_REMOVED lines=14> */
.L_x_5138:
[----:B------:R-:W-:Y:S05]  /*1aea0*/  BSYNC B0 ;  /* 0x0000000000007941 */ /* 0x000fea0003800000 */
.L_x_5137:
        /* <DEDUP_REMOVED lines=18> */
.L_x_5261:
[----:B------:R-:W-:Y:S02]  /*1afd0*/  ULDC UR4, c[0x0][0xc38] ;  /* 0x00030e0000047ab9 */ /* 0x000fe40000000800 */
[----:B------:R-:W-:-:S04]  /*1afe0*/  IMAD.U32 R4, RZ, RZ, UR4 ;  /* 0x00000004ff047e24 */ /* 0x000fc8000f8e00ff */
[----:B-1----:R-:W-:-:S04]  /*1aff0*/  IMAD R16, R16, R4, RZ ;  /* 0x0000000410107224 */ /* 0x002fc800078e02ff */
[----:B------:R-:W-:-:S05]  /*1b000*/  IMAD.IADD R5, R16, 0x1, R5 ;  /* 0x0000000110057824 */ /* 0x000fca00078e0205 */
[----:B------:R-:W-:-:S13]  /*1b010*/  ISETP.GT.AND P6, PT, R5, R0, PT ;  /* 0x000000000500720c */ /* 0x000fda0003fc4270 */
[----:B------:R-:W-:Y:S05]  /*1b020*/  @!P6 BRA `(.L_x_5140) ;  /* 0xfffffffc0064e947 */ /* 0x000fea000383ffff */
.L_x_5135:
        /* <DEDUP_REMOVED lines=8> */
.L_x_5265:
[----:B------:R-:W-:Y:S01]  /*1b0b0*/  ISETP.NE.AND P0, PT, R5, RZ, PT ;  /* 0x000000ff0500720c */ /* 0x000fe20003f05270 */
[----:B------:R-:W-:-:S12]  /*1b0c0*/  IMAD.MOV.U32 R5, RZ, RZ, RZ ;  /* 0x000000ffff057224 */ /* 0x000fd800078e00ff */
[----:B------:R-:W-:Y:S05]  /*1b0d0*/  @!P0 BRA `(.L_x_5142) ;  /* 0x0000000000148947 */ /* 0x000fea0003800000 */
[----:B------:R-:W-:Y:S01]  /*1b0e0*/  UMOV UR4, 0xffffffff ;  /* 0xffffffff00047882 */ /* 0x000fe20000000000 */
[----:B------:R-:W-:Y:S02]  /*1b0f0*/  VIADD R12, R6, 0xffffffff ;  /* 0xffffffff060c7836 */ /* 0x000fe40000000000 */
[----:B------:R-:W-:Y:S05]  /*1b100*/  BRA.DIV UR4, `(.L_x_5143) ;  /* 0x0000003604907947 */ /* 0x000fea000b800000 */
[----:B0-----:R0:W3:Y:S02]  /*1b110*/  SHFL.IDX PT, R3, R3, R12, 0x1f ;  /* 0x00001f0c03037589 */ /* 0x0010e400000e0000 */
.L_x_5268:
[----:B---3--:R-:W-:-:S07]  /*1b120*/  IMAD.MOV.U32 R5, RZ, RZ, R3 ;  /* 0x000000ffff057224 */ /* 0x008fce00078e0003 */
.L_x_5142:
        /* <DEDUP_REMOVED lines=66> */
.L_x_5136:
[----:B------:R-:W-:Y:S01]  /*1b550*/  UMOV UR4, URZ ;  /* 0x0000003f00047c82 */ /* 0x000fe20008000000 */
[----:B------:R-:W-:Y:S01]  /*1b560*/  UMOV UR5, URZ ;  /* 0x0000003f00057c82 */ /* 0x000fe20008000000 */
[----:B------:R-:W-:Y:S01]  /*1b570*/  ULDC UR6, c[0x0][0xc3c] ;  /* 0x00030f0000067ab9 */ /* 0x000fe20000000800 */
[----:B------:R-:W-:Y:S02]  /*1b580*/  IMAD.MOV.U32 R16, RZ, RZ, R0 ;  /* 0x000000ffff107224 */ /* 0x000fe400078e0000 */
[----:B------:R-:W-:Y:S02]  /*1b590*/  IMAD.U32 R17, RZ, RZ, UR4 ;  /* 0x00000004ff117e24 */ /* 0x000fe4000f8e00ff */
[----:B------:R-:W-:Y:S02]  /*1b5a0*/  IMAD.U32 R18, RZ, RZ, UR5 ;  /* 0x00000005ff127e24 */ /* 0x000fe4000f8e00ff */
[----:B------:R-:W-:-:S07]  /*1b5b0*/  IMAD.U32 R19, RZ, RZ, UR6 ;  /* 0x00000006ff137e24 */ /* 0x000fce000f8e00ff */
.L_x_5144:
[----:B------:R1:W2:Y:S01]  /*1b5c0*/  LDL R2, [R1+0x4] ;  /* 0x0000040001027983 */ /* 0x0002a20000100800 */
[----:B------:R-:W3:Y:S01]  /*1b5d0*/  S2R R0, SR_TID.X ;  /* 0x0000000000007919 */ /* 0x000ee20000002100 */
[----:B------:R-:W-:Y:S05]  /*1b5e0*/  WARPSYNC.ALL ;  /* 0x0000000000007948 */ /* 0x000fea0003800000 */
[----:B---3--:R-:W-:Y:S01]  /*1b5f0*/  LOP3.LUT R0, R0, 0x1f, RZ, 0xc0, !PT ;  /* 0x0000001f00007812 */ /* 0x008fe200078ec0ff */
[----:B------:R-:W-:Y:S03]  /*1b600*/  BAR.SYNC.DEFER_BLOCKING 0x4, 0x180 ;  /* 0x0106000000007b1d */ /* 0x000fe60000010000 */
[----:B------:R-:W-:-:S13]  /*1b610*/  ISETP.NE.AND P0, PT, R0, RZ, PT ;  /* 0x000000ff0000720c */ /* 0x000fda0003f05270 */
[----:B0-----:R-:W2:Y:S01]  /*1b620*/  @!P0 S2R R3, SR_CgaCtaId ;  /* 0x0000000000038919 */ /* 0x001ea20000008800 */
[----:B------:R-:W-:-:S04]  /*1b630*/  @!P0 MOV R0, 0x400 ;  /* 0x0000040000008802 */ /* 0x000fc80000000f00 */
[----:B--2---:R-:W-:-:S05]  /*1b640*/  @!P0 LEA R2, R3, R0, 0x18 ;  /* 0x0000000003028211 */ /* 0x004fca00078ec0ff */
[----:B------:R1:W-:Y:S04]  /*1b650*/  @!P0 STS.128 [R2+0x228d0], R16 ;  /* 0x0228d01002008388 */ /* 0x0003e80000000c00 */
[----:B------:R1:W-:Y:S01]  /*1b660*/  @!P0 STL [R1+0x4], R2 ;  /* 0x0000040201008387 */ /* 0x0003e20000100800 */
[----:B------:R-:W-:Y:S06]  /*1b670*/  BAR.ARV 0x5, 0x180 ;  /* 0x0146000000007b1d */ /* 0x000fec0000002000 */
.L_x_5133:
[----:B------:R-:W-:Y:S02]  /*1b680*/  ULDC UR4, c[0x0][0xc3c] ;  /* 0x00030f0000047ab9 */ /* 0x000fe40000000800 */
[----:B---3--:R-:W-:-:S13]  /*1b690*/  ISETP.GE.AND P0, PT, R19, UR4, PT ;  /* 0x0000000413007c0c */ /* 0x008fda000bf06270 */
[----:B------:R-:W-:Y:S05]  /*1b6a0*/  @!P0 BRA `(.L_x_5145) ;  /* 0xffffff94008c8947 */ /* 0x000fea000383ffff */
[----:B------:R-:W-:Y:S05]  /*1b6b0*/  BSYNC B8 ;  /* 0x0000000000087941 */ /* 0x000fea0003800000 */
.L_x_5005:
[----:B--2---:R-:W2:Y:S01]  /*1b6c0*/  LDL.LU R0, [R1+0x40] ;  /* 0x0000400001007983 */ /* 0x004ea20000300800 */
[----:B------:R-:W-:Y:S01]  /*1b6d0*/  BSSY B0, `(.L_x_5146) ;  /* 0x000000b000007945 */ /* 0x000fe20003800000 */
[----:B------:R-:W3:Y:S01]  /*1b6e0*/  S2R R5, SR_CgaCtaId ;  /* 0x0000000000057919 */ /* 0x000ee20000008800 */
[----:B--2---:R-:W-:-:S05]  /*1b6f0*/  VIADD R0, R0, 0x1 ;  /* 0x0000000100007836 */ /* 0x004fca0000000000 */
[----:B01----:R-:W-:-:S04]  /*1b700*/  LEA.HI R2, R0, R0, RZ, 0x1 ;  /* 0x0000000000027211 */ /* 0x003fc800078f08ff */
[----:B------:R-:W-:-:S05]  /*1b710*/  LOP3.LUT R3, R2, 0xfffffffe, RZ, 0xc0, !PT ;  /* 0xfffffffe02037812 */ /* 0x000fca00078ec0ff */
[----:B------:R-:W-:Y:S01]  /*1b720*/  IMAD.IADD R3, R0, 0x1, -R3 ;  /* 0x0000000100037824 */ /* 0x000fe200078e0a03 */
[----:B------:R-:W-:-:S04]  /*1b730*/  MOV R0, 0x400 ;  /* 0x0000040000007802 */ /* 0x000fc80000000f00 */
[----:B---3--:R-:W-:Y:S02]  /*1b740*/  LEA R0, R5, R0, 0x18 ;  /* 0x0000000005007211 */ /* 0x008fe400078ec0ff */
[----:B------:R-:W-:-:S04]  /*1b750*/  SHF.L.U32 R3, R3, 0x1f, RZ ;  /* 0x0000001f03037819 */ /* 0x000fc800000006ff */
[----:B------:R-:W0:Y:S02]  /*1b760*/  SYNCS.PHASECHK.TRANS64.TRYWAIT P0, [R0+URZ+0x22820], R3 ;  /* 0x02282003000075a7 */ /* 0x000e24000800017f */
[----:B0-----:R-:W-:Y:S05]  /*1b770*/  @!P0 BRA `(.L_x_5147) ;  /* 0x00000030001c8947 */ /* 0x001fea0003800000 */
.L_x_5269:
[----:B------:R-:W-:Y:S05]  /*1b780*/  BSYNC B0 ;  /* 0x0000000000007941 */ /* 0x000fea0003800000 */
.L_x_5146:
[----:B------:R-:W-:-:S03]  /*1b790*/  UMOV UR4, 0xffffffff ;  /* 0xffffffff00047882 */ /* 0x000fc60000000000 */
[----:B------:R-:W-:Y:S05]  /*1b7a0*/  BRA.DIV UR4, `(.L_x_5148) ;  /* 0x0000003204247947 */ /* 0x000fea000b800000 */
[----:B------:R-:W1:Y:S02]  /*1b7b0*/  S2R R2, SR_TID.X ;  /* 0x0000000000027919 */ /* 0x000e640000002100 */
[----:B-1----:R-:W-:-:S04]  /*1b7c0*/  SHF.R.U32.HI R2, RZ, 0x5, R2 ;  /* 0x00000005ff027819 */ /* 0x002fc80000011602 */
[----:B------:R-:W-:-:S05]  /*1b7d0*/  LOP3.LUT R2, R2, 0x3, RZ, 0xc0, !PT ;  /* 0x0000000302027812 */ /* 0x000fca00078ec0ff */
[----:B------:R1:W2:Y:S02]  /*1b7e0*/  SHFL.IDX PT, R14, R2, RZ, 0x1f ;  /* 0x00001fff020e7589 */ /* 0x0002a400000e0000 */
.L_x_5272:
[----:B--2---:R-:W-:-:S13]  /*1b7f0*/  ISETP.NE.AND P0, PT, R14, RZ, PT ;  /* 0x000000ff0e00720c */ /* 0x004fda0003f05270 */
[----:B------:R-:W-:Y:S05]  /*1b800*/  @P0 BRA `(.L_x_4848) ;  /* 0x0000000000940947 */ /* 0x000fea0003800000 */
[----:B------:R-:W-:-:S03]  /*1b810*/  UMOV UR4, 0xffffffff ;  /* 0xffffffff00047882 */ /* 0x000fc60000000000 */
[----:B------:R-:W-:Y:S05]  /*1b820*/  BRA.DIV UR4, `(.L_x_5149) ;  /* 0x0000003204387947 */ /* 0x000fea000b800000 */
[----:B------:R-:W-:-:S13]  /*1b830*/  ELECT P6, URZ, PT ;  /* 0x00000000003f782f */ /* 0x000fda00038c0000 */
.L_x_5275:
[----:B------:R-:W-:Y:S05]  /*1b840*/  @!P6 BRA `(.L_x_4848) ;  /* 0x000000000084e947 */ /* 0x000fea0003800000 */
[----:B-1----:R-:W2:Y:S02]  /*1b850*/  LDL.LU R2, [R1+0x58] ;  /* 0x0000580001027983 */ /* 0x002ea40000300800 */
[----:B--2---:R-:W-:-:S04]  /*1b860*/  LOP3.LUT R2, R2, 0x2, RZ, 0xfc, !PT ;  /* 0x0000000202027812 */ /* 0x004fc800078efcff */
[----:B------:R-:W-:-:S13]  /*1b870*/  ISETP.NE.AND P2, PT, R2, 0x3, PT ;  /* 0x000000030200780c */ /* 0x000fda0003f45270 */
[----:B------:R-:W-:Y:S05]  /*1b880*/  @!P2 BRA `(.L_x_5150) ;  /* 0x000000000004a947 */ /* 0x000fea0003800000 */
[----:B------:R-:W-:Y:S01]  /*1b890*/  BPT.TRAP 0x1 ;  /* 0x000000040000795c */ /* 0x000fe20000300000 */
.L_x_5150:
        /* <DEDUP_REMOVED lines=14> */
.L_x_5276:
[----:B------:R-:W1:Y:S02]  /*1b980*/  SYNCS.PHASECHK.TRANS64.TRYWAIT P0, [R7+URZ], R2 ;  /* 0x00000002070075a7 */ /* 0x000e64000800017f */
[----:B-1----:R-:W-:Y:S05]  /*1b990*/  @!P0 BRA `(.L_x_5152) ;  /* 0x0000003000108947 */ /* 0x002fea0003800000 */
.L_x_5277:
[----:B------:R-:W-:Y:S05]  /*1b9a0*/  @!P2 BRA `(.L_x_5153) ;  /* 0x000000000004a947 */ /* 0x000fea0003800000 */
[----:B------:R-:W-:Y:S01]  /*1b9b0*/  BPT.TRAP 0x1 ;  /* 0x000000040000795c */ /* 0x000fe20000300000 */
.L_x_5153:
[----:B------:R-:W2:Y:S01]  /*1b9c0*/  LDL.LU R4, [R1+0xc] ;  /* 0x00000c0001047983 */ /* 0x000ea20000300800 */
[----:B------:R-:W-:-:S04]  /*1b9d0*/  VIADD R0, R0, 0x22860 ;  /* 0x0002286000007836 */ /* 0x000fc80000000000 */
[----:B--2---:R-:W-:-:S04]  /*1b9e0*/  IMAD R4, R4, 0x8, R0 ;  /* 0x0000000804047824 */ /* 0x004fc800078e0200 */
[----:B------:R-:W2:Y:S02]  /*1b9f0*/  SYNCS.PHASECHK.TRANS64.TRYWAIT P0, [R4+URZ], R5 ;  /* 0x00000005040075a7 */ /* 0x000ea4000800017f */
[----:B--2---:R-:W-:Y:S05]  /*1ba00*/  @!P0 BRA `(.L_x_5154) ;  /* 0x0000003000088947 */ /* 0x004fea0003800000 */
.L_x_5278:
[----:B------:R-:W-:-:S07]  /*1ba10*/  IMAD R3, R3, 0x8, R0 ;  /* 0x0000000803037824 */ /* 0x000fce00078e0200 */
.L_x_5155:
[----:B---3--:R3:W4:Y:S02]  /*1ba20*/  SYNCS.PHASECHK.TRANS64.TRYWAIT P0, [R3+URZ], R2 ;  /* 0x00000002030075a7 */ /* 0x008724000800017f */
[----:B----4-:R-:W-:Y:S05]  /*1ba30*/  @!P0 NANOSLEEP.SYNCS 0x989680 ;  /* 0x009896800000895d */ /* 0x010fea0003900000 */
[----:B------:R-:W4:Y:S02]  /*1ba40*/  @!P0 SYNCS.PHASECHK.TRANS64 P0, [R3+URZ], R2 ;  /* 0x00000002030085a7 */ /* 0x000f24000800007f */
[----:B----4-:R-:W-:Y:S05]  /*1ba50*/  @!P0 BRA `(.L_x_5155) ;  /* 0xfffffffc00f08947 */ /* 0x010fea000383ffff */
.L_x_4848:
[----:B------:R-:W-:Y:S05]  /*1ba60*/  BSYNC B9 ;  /* 0x0000000000097941 */ /* 0x000fea0003800000 */
.L_x_4845:
[----:B------:R-:W-:Y:S05]  /*1ba70*/  EXIT ;  /* 0x000000000000794d */ /* 0x000fea0003800000 */
.L_x_4866:
[----:B0-----:R0:W1:Y:S02]  /*1ba80*/  SYNCS.PHASECHK.TRANS64.TRYWAIT P6, [R96+URZ+0x22890], R107 ;  /* 0x0228906b600075a7 */ /* 0x00106400080c017f */
[----:B-1----:R-:W-:Y:S05]  /*1ba90*/  @!P6 NANOSLEEP.SYNCS 0x989680 ;  /* 0x009896800000e95d */ /* 0x002fea0003900000 */
[----:B------:R-:W1:Y:S02]  /*1baa0*/  @!P6 SYNCS.PHASECHK.TRANS64 P6, [R96+URZ+0x22890], R107 ;  /* 0x0228906b6000e5a7 */ /* 0x000e6400080c007f */
[----:B-1----:R-:W-:Y:S05]  /*1bab0*/  @!P6 BRA `(.L_x_4866) ;  /* 0xfffffffc00f0e947 */ /* 0x002fea000383ffff */
[----:B------:R-:W-:Y:S05]  /*1bac0*/  BRA `(.L_x_5156) ;  /* 0xfffffe7000787947 */ /* 0x000fea000383ffff */
.L_x_4884:
[----:B0-----:R0:W1:Y:S02]  /*1bad0*/  SYNCS.PHASECHK.TRANS64.TRYWAIT P5, [R96+URZ+0x22890], R107 ;  /* 0x0228906b600075a7 */ /* 0x00106400080a017f */
[----:B-1----:R-:W-:Y:S05]  /*1bae0*/  @!P5 NANOSLEEP.SYNCS 0x989680 ;  /* 0x009896800000d95d */ /* 0x002fea0003900000 */
[----:B------:R-:W1:Y:S02]  /*1baf0*/  @!P5 SYNCS.PHASECHK.TRANS64 P5, [R96+URZ+0x22890], R107 ;  /* 0x0228906b6000d5a7 */ /* 0x000e6400080a007f */
[----:B-1----:R-:W-:Y:S05]  /*1bb00*/  @!P5 BRA `(.L_x_4884) ;  /* 0xfffffffc00f0d947 */ /* 0x002fea000383ffff */
[----:B------:R-:W-:Y:S05]  /*1bb10*/  BRA `(.L_x_5157) ;  /* 0xfffffe8400207947 */ /* 0x000fea000383ffff */
.L_x_4893:
[----:B0-----:R0:W1:Y:S02]  /*1bb20*/  SYNCS.PHASECHK.TRANS64.TRYWAIT P4, [R96+URZ+0x22890], R107 ;  /* 0x0228906b600075a7 */ /* 0x001064000808017f */
[----:B-1----:R-:W-:Y:S05]  /*1bb30*/  @!P4 NANOSLEEP.SYNCS 0x989680 ;  /* 0x009896800000c95d */ /* 0x002fea0003900000 */
[----:B------:R-:W1:Y:S02]  /*1bb40*/  @!P4 SYNCS.PHASECHK.TRANS64 P4, [R96+URZ+0x22890], R107 ;  /* 0x0228906b6000c5a7 */ /* 0x000e64000808007f */
[----:B-1----:R-:W-:Y:S05]  /*1bb50*/  @!P4 BRA `(.L_x_4893) ;  /* 0xfffffffc00f0c947 */ /* 0x002fea000383ffff */
[----:B------:R-:W-:Y:S05]  /*1bb60*/  BRA `(.L_x_5158) ;  /* 0xfffffe9400407947 */ /* 0x000fea000383ffff */
.L_x_4899:
[----:B-1----:R1:W2:Y:S02]  /*1bb70*/  SYNCS.PHASECHK.TRANS64.TRYWAIT P3, [R96+URZ+0x228b0], R107 ;  /* 0x0228b06b600075a7 */ /* 0x0022a4000806017f */
[----:B--2---:R-:W-:Y:S05]  /*1bb80*/  @!P3 NANOSLEEP.SYNCS 0x989680 ;  /* 0x009896800000b95d */ /* 0x004fea0003900000 */
[----:B------:R-:W2:Y:S02]  /*1bb90*/  @!P3 SYNCS.PHASECHK.TRANS64 P3, [R96+URZ+0x228b0], R107 ;  /* 0x0228b06b6000b5a7 */ /* 0x000ea4000806007f */
[----:B--2---:R-:W-:Y:S05]  /*1bba0*/  @!P3 BRA `(.L_x_4899) ;  /* 0xfffffffc00f0b947 */ /* 0x004fea000383ffff */
[----:B------:R-:W-:Y:S05]  /*1bbb0*/  BRA `(.L_x_5159) ;  /* 0xfffffe9400d07947 */ /* 0x000fea000383ffff */
.L_x_4907:
[----:B------:R-:W0:Y:S01]  /*1bbc0*/  S2R R11, SR_TID.X ;  /* 0x00000000000b7919 */ /* 0x000e220000002100 */
[----:B------:R-:W-:Y:S01]  /*1bbd0*/  BSSY B0, `(.L_x_5160) ;  /* 0x000000c000007945 */ /* 0x000fe20003800000 */
[----:B------:R-:W-:Y:S02]  /*1bbe0*/  IMAD.MOV.U32 R12, RZ, RZ, RZ ;  /* 0x000000ffff0c7224 */ /* 0x000fe400078e00ff */
[----:B------:R-:W-:Y:S02]  /*1bbf0*/  IMAD.MOV.U32 R15, RZ, RZ, -0x1 ;  /* 0xffffffffff0f7424 */ /* 0x000fe400078e00ff */
[----:B0-----:R-:W-:-:S05]  /*1bc00*/  VIADD R11, R11, 0xffffff80 ;  /* 0xffffff800b0b7836 */ /* 0x001fca0000000000 */
[----:B------:R-:W-:-:S04]  /*1bc10*/  SHF.R.S32.HI R10, RZ, 0x1f, R11 ;  /* 0x0000001fff0a7819 */ /* 0x000fc8000001140b */
[----:B------:R-:W-:Y:S01]  /*1bc20*/  LEA.HI R10, R10, R11, RZ, 0x7 ;  /* 0x0000000b0a0a7211 */ /* 0x000fe200078f38ff */
[----:B------:R-:W-:-:S03]  /*1bc30*/  IMAD.MOV.U32 R11, RZ, RZ, 0x1f ;  /* 0x0000001fff0b7424 */ /* 0x000fc600078e00ff */
[----:B------:R-:W-:-:S05]  /*1bc40*/  SHF.R.S32.HI R10, RZ, 0x7, R10 ;  /* 0x00000007ff0a7819 */ /* 0x000fca000001140a */
[----:B------:R-:W-:-:S07]  /*1bc50*/  IMAD.MOV.U32 R13, RZ, RZ, R10 ;  /* 0x000000ffff0d7224 */ /* 0x000fce00078e000a */
[----:B-----5:R-:W-:Y:S05]  /*1bc60*/  WARPSYNC.COLLECTIVE R15, `(.L_x_5161) ;  /* 0x000000000f087348 */ /* 0x020fea0003c00000 */
[----:B------:R0:W1:Y:S02]  /*1bc70*/  SHFL.IDX P6, R14, R13, R12, R11 ;  /* 0x0000000c0d0e7389 */ /* 0x00006400000c000b */
[----:B01---5:R-:W-:Y:S01]  /*1bc80*/  ENDCOLLECTIVE ;  /* 0x000000000000791b */ /* 0x023fe20003800000 */
.L_x_5161:
[----:B------:R-:W-:Y:S05]  /*1bc90*/  BSYNC B0 ;  /* 0x0000000000007941 */ /* 0x000fea0003800000 */
.L_x_5160:
[----:B------:R-:W-:Y:S05]  /*1bca0*/  BRA `(.L_x_5162) ;  /* 0xfffffea000a47947 */ /* 0x000fea000383ffff */
.L_x_4919:
        /* <DEDUP_REMOVED lines=8> */
.L_x_5164:
[----:B------:R-:W-:Y:S05]  /*1bd30*/  BSYNC B1 ;  /* 0x0000000000017941 */ /* 0x000fea0003800000 */
.L_x_5163:
        /* <DEDUP_REMOVED lines=8> */
.L_x_5165:
[----:B------:R-:W-:Y:S02]  /*1bdc0*/  IMAD.MOV.U32 R13, RZ, RZ, R8 ;  /* 0x000000ffff0d7224 */ /* 0x000fe400078e0008 */
[----:B------:R-:W-:-:S07]  /*1bdd0*/  IMAD.MOV.U32 R0, RZ, RZ, R14 ;  /* 0x000000ffff007224 */ /* 0x000fce00078e000e */
[----:B------:R-:W-:Y:S05]  /*1bde0*/  WARPSYNC.COLLECTIVE R15, `(.L_x_5166) ;  /* 0x000000000f087348 */ /* 0x000fea0003c00000 */
[----:B------:R0:W1:Y:S02]  /*1bdf0*/  SHFL.IDX P6, R14, R13, R12, R11 ;  /* 0x0000000c0d0e7389 */ /* 0x00006400000c000b */
[----:B01----:R-:W-:Y:S01]  /*1be00*/  ENDCOLLECTIVE ;  /* 0x000000000000791b */ /* 0x003fe20003800000 */
.L_x_5166:
[----:B------:R-:W-:Y:S02]  /*1be10*/  IMAD.MOV.U32 R13, RZ, RZ, R7 ;  /* 0x000000ffff0d7224 */ /* 0x000fe400078e0007 */
[----:B------:R-:W-:-:S07]  /*1be20*/  IMAD.MOV.U32 R5, RZ, RZ, R14 ;  /* 0x000000ffff057224 */ /* 0x000fce00078e000e */
[----:B------:R-:W-:Y:S05]  /*1be30*/  WARPSYNC.COLLECTIVE R15, `(.L_x_5167) ;  /* 0x000000000f087348 */ /* 0x000fea0003c00000 */
[----:B------:R0:W1:Y:S02]  /*1be40*/  SHFL.IDX P6, R14, R13, R12, R11 ;  /* 0x0000000c0d0e7389 */ /* 0x00006400000c000b */
[----:B01----:R-:W-:Y:S01]  /*1be50*/  ENDCOLLECTIVE ;  /* 0x000000000000791b */ /* 0x003fe20003800000 */
.L_x_5167:
[----:B------:R-:W-:Y:S05]  /*1be60*/  BRA `(.L_x_5168) ;  /* 0xfffffea800007947 */ /* 0x000fea000383ffff */
.L_x_4922:
        /* <DEDUP_REMOVED lines=8> */
.L_x_5170:
[----:B------:R-:W-:Y:S05]  /*1bef0*/  BSYNC B1 ;  /* 0x0000000000017941 */ /* 0x000fea0003800000 */
.L_x_5169:
        /* <DEDUP_REMOVED lines=8> */
.L_x_5171:
[----:B------:R-:W-:Y:S02]  /*1bf80*/  IMAD.MOV.U32 R13, RZ, RZ, R8 ;  /* 0x000000ffff0d7224 */ /* 0x000fe400078e0008 */
[----:B------:R-:W-:-:S07]  /*1bf90*/  IMAD.MOV.U32 R0, RZ, RZ, R14 ;  /* 0x000000ffff007224 */ /* 0x000fce00078e000e */
[----:B------:R-:W-:Y:S05]  /*1bfa0*/  WARPSYNC.COLLECTIVE R15, `(.L_x_5172) ;  /* 0x000000000f087348 */ /* 0x000fea0003c00000 */
[----:B------:R0:W1:Y:S02]  /*1bfb0*/  SHFL.IDX P6, R14, R13, R12, R11 ;  /* 0x0000000c0d0e7389 */ /* 0x00006400000c000b */
[----:B01----:R-:W-:Y:S01]  /*1bfc0*/  ENDCOLLECTIVE ;  /* 0x000000000000791b */ /* 0x003fe20003800000 */
.L_x_5172:
[----:B------:R-:W-:Y:S02]  /*1bfd0*/  IMAD.MOV.U32 R13, RZ, RZ, R7 ;  /* 0x000000ffff0d7224 */ /* 0x000fe400078e0007 */
[----:B------:R-:W-:-:S07]  /*1bfe0*/  IMAD.MOV.U32 R5, RZ, RZ, R14 ;  /* 0x000000ffff057224 */ /* 0x000fce00078e000e */
[----:B------:R-:W-:Y:S05]  /*1bff0*/  WARPSYNC.COLLECTIVE R15, `(.L_x_5173) ;  /* 0x000000000f087348 */ /* 0x000fea0003c00000 */
[----:B------:R0:W1:Y:S02]  /*1c000*/  SHFL.IDX P6, R14, R13, R12, R11 ;  /* 0x0000000c0d0e7389 */ /* 0x00006400000c000b */
[----:B01----:R-:W-:Y:S01]  /*1c010*/  ENDCOLLECTIVE ;  /* 0x000000000000791b */ /* 0x003fe20003800000 */
.L_x_5173:
[----:B------:R-:W-:Y:S05]  /*1c020*/  BRA `(.L_x_5174) ;  /* 0xfffffea8005c7947 */ /* 0x000fea000383ffff */
.L_x_4926:
[----:B0-----:R0:W1:Y:S02]  /*1c030*/  SYNCS.PHASECHK.TRANS64.TRYWAIT P0, [R18+URZ+0x22800], R35 ;  /* 0x02280023120075a7 */ /* 0x001064000800017f */
[----:B-1----:R-:W-:Y:S05]  /*1c040*/  @!P0 NANOSLEEP.SYNCS 0x989680 ;  /* 0x009896800000895d */ /* 0x002fea0003900000 */
[----:B------:R-:W1:Y:S02]  /*1c050*/  @!P0 SYNCS.PHASECHK.TRANS64 P0, [R18+URZ+0x22800], R35 ;  /* 0x02280023120085a7 */ /* 0x000e64000800007f */
[----:B-1----:R-:W-:Y:S05]  /*1c060*/  @!P0 BRA `(.L_x_4926) ;  /* 0xfffffffc00f08947 */ /* 0x002fea000383ffff */
[----:B------:R-:W-:Y:S05]  /*1c070*/  BRA `(.L_x_5175) ;  /* 0xfffffeac00447947 */ /* 0x000fea000383ffff */
.L_x_4934:
        /* <DEDUP_REMOVED lines=9> */
.L_x_5177:
[----:B------:R-:W-:Y:S05]  /*1c110*/  BSYNC B1 ;  /* 0x0000000000017941 */ /* 0x000fea0003800000 */
.L_x_5176:
        /* <DEDUP_REMOVED lines=10> */
.L_x_5178:
        /* <DEDUP_REMOVED lines=8> */
.L_x_5179:
        /* <DEDUP_REMOVED lines=8> */
.L_x_5180:
        /* <DEDUP_REMOVED lines=10> */
.L_x_5181:
        /* <DEDUP_REMOVED lines=10> */
.L_x_5182:
        /* <DEDUP_REMOVED lines=8> */
.L_x_5183:
[----:B------:R-:W-:Y:S01]  /*1c480*/  @!P1 IMAD.MOV.U32 R38, RZ, RZ, R6 ;  /* 0x000000ffff269224 */ /* 0x000fe200078e0006 */
[----:B------:R-:W-:Y:S01]  /*1c490*/  CS2R R4, SRZ ;  /* 0x0000000000047805 */ /* 0x000fe2000001ff00 */
[----:B------:R-:W-:Y:S01]  /*1c4a0*/  @!P1 IMAD.MOV.U32 R39, RZ, RZ, R7 ;  /* 0x000000ffff279224 */ /* 0x000fe200078e0007 */
[----:B------:R-:W-:Y:S01]  /*1c4b0*/  CS2R R6, SRZ ;  /* 0x0000000000067805 */ /* 0x000fe2000001ff00 */
[----:B------:R-:W-:Y:S02]  /*1c4c0*/  IMAD.MOV.U32 R10, RZ, RZ, R38 ;  /* 0x000000ffff0a7224 */ /* 0x000fe400078e0026 */
[----:B------:R-:W-:Y:S02]  /*1c4d0*/  IMAD.MOV.U32 R21, RZ, RZ, R39 ;  /* 0x000000ffff157224 */ /* 0x000fe400078e0027 */
[----:B------:R-:W-:Y:S02]  /*1c4e0*/  @!P1 IMAD.MOV.U32 R6, RZ, RZ, R24 ;  /* 0x000000ffff069224 */ /* 0x000fe400078e0018 */
[----:B------:R-:W-:-:S02]  /*1c4f0*/  IMAD.MOV.U32 R13, RZ, RZ, R28 ;  /* 0x000000ffff0d7224 */ /* 0x000fc400078e001c */
        /* <DEDUP_REMOVED lines=9> */
.L_x_5184:
[----:B------:R-:W-:Y:S02]  /*1c590*/  PRMT R10, R21, 0x7610, R10 ;  /* 0x00007610150a7816 */ /* 0x000fe4000000000a */
[----:B------:R-:W-:Y:S01]  /*1c5a0*/  CS2R R24, SRZ ;  /* 0x0000000000187805 */ /* 0x000fe2000001ff00 */
[----:B------:R-:W-:Y:S02]  /*1c5b0*/  IMAD.MOV.U32 R11, RZ, RZ, R7 ;  /* 0x000000ffff0b7224 */ /* 0x000fe400078e0007 */
[----:B------:R-:W-:Y:S02]  /*1c5c0*/  IMAD.MOV.U32 R12, RZ, RZ, R4 ;  /* 0x000000ffff0c7224 */ /* 0x000fe400078e0004 */
[----:B------:R-:W-:Y:S01]  /*1c5d0*/  IMAD.MOV.U32 R13, RZ, RZ, R5 ;  /* 0x000000ffff0d7224 */ /* 0x000fe200078e0005 */
[----:B------:R-:W-:Y:S02]  /*1c5e0*/  PRMT R21, R20, 0x5410, R11 ;  /* 0x0000541014157816 */ /* 0x000fe4000000000b */
[----:B------:R-:W-:-:S02]  /*1c5f0*/  PRMT R9, R9, 0x5410, R12 ;  /* 0x0000541009097816 */ /* 0x000fc4000000000c */
[----:B------:R-:W-:Y:S01]  /*1c600*/  PRMT R42, R13, 0x7610, R42 ;  /* 0x000076100d2a7816 */ /* 0x000fe2000000002a */
[----:B------:R-:W-:Y:S06]  /*1c610*/  BRA `(.L_x_5185) ;  /* 0xfffffeb800507947 */ /* 0x000fec000383ffff */
.L_x_4938:
[----:B-1----:R1:W2:Y:S02]  /*1c620*/  SYNCS.PHASECHK.TRANS64.TRYWAIT P1, [R18+URZ+0x22800], R11 ;  /* 0x0228000b120075a7 */ /* 0x0022a4000802017f */
[----:B--2---:R-:W-:Y:S05]  /*1c630*/  @!P1 NANOSLEEP.SYNCS 0x989680 ;  /* 0x009896800000995d */ /* 0x004fea0003900000 */
[----:B------:R-:W2:Y:S02]  /*1c640*/  @!P1 SYNCS.PHASECHK.TRANS64 P1, [R18+URZ+0x22800], R11 ;  /* 0x0228000b120095a7 */ /* 0x000ea4000802007f */
[----:B--2---:R-:W-:Y:S05]  /*1c650*/  @!P1 BRA `(.L_x_4938) ;  /* 0xfffffffc00f09947 */ /* 0x004fea000383ffff */
[----:B------:R-:W-:Y:S05]  /*1c660*/  BRA `(.L_x_5186) ;  /* 0xfffffeb800ec7947 */ /* 0x000fea000383ffff */
.L_x_4944:
[----:B0-----:R0:W3:Y:S02]  /*1c670*/  SYNCS.PHASECHK.TRANS64.TRYWAIT P2, [R20+URZ+0x22830], R73 ;  /* 0x02283049140075a7 */ /* 0x0010e4000804017f */
[----:B---3--:R-:W-:Y:S05]  /*1c680*/  @!P2 NANOSLEEP.SYNCS 0x989680 ;  /* 0x009896800000a95d */ /* 0x008fea0003900000 */
[----:B------:R-:W3:Y:S02]  /*1c690*/  @!P2 SYNCS.PHASECHK.TRANS64 P2, [R20+URZ+0x22830], R73 ;  /* 0x022830491400a5a7 */ /* 0x000ee4000804007f */
[----:B---3--:R-:W-:Y:S05]  /*1c6a0*/  @!P2 BRA `(.L_x_4944) ;  /* 0xfffffffc00f0a947 */ /* 0x008fea000383ffff */
[----:B------:R-:W-:Y:S05]  /*1c6b0*/  BRA `(.L_x_4943) ;  /* 0xfffffec800987947 */ /* 0x000fea000383ffff */
.L_x_4949:
[----:B-1----:R1:W2:Y:S02]  /*1c6c0*/  SYNCS.PHASECHK.TRANS64.TRYWAIT P2, [R20+URZ+0x22850], R73 ;  /* 0x02285049140075a7 */ /* 0x0022a4000804017f */
[----:B--2---:R-:W-:Y:S05]  /*1c6d0*/  @!P2 NANOSLEEP.SYNCS 0x989680 ;  /* 0x009896800000a95d */ /* 0x004fea0003900000 */
[----:B------:R-:W2:Y:S02]  /*1c6e0*/  @!P2 SYNCS.PHASECHK.TRANS64 P2, [R20+URZ+0x22850], R73 ;  /* 0x022850491400a5a7 */ /* 0x000ea4000804007f */
[----:B--2---:R-:W-:Y:S05]  /*1c6f0*/  @!P2 BRA `(.L_x_4949) ;  /* 0xfffffffc00f0a947 */ /* 0x004fea000383ffff */
[----:B------:R-:W-:Y:S05]  /*1c700*/  BRA `(.L_x_4948) ;  /* 0xfffffee800607947 */ /* 0x000fea000383ffff */
.L_x_4954:
[----:B-1----:R1:W2:Y:S02]  /*1c710*/  SYNCS.PHASECHK.TRANS64.TRYWAIT P2, [R211+URZ+0x22830], R212 ;  /* 0x022830d4d30075a7 */ /* 0x0022a4000804017f */
[----:B--2---:R-:W-:Y:S05]  /*1c720*/  @!P2 NANOSLEEP.SYNCS 0x989680 ;  /* 0x009896800000a95d */ /* 0x004fea0003900000 */
[----:B------:R-:W2:Y:S02]  /*1c730*/  @!P2 SYNCS.PHASECHK.TRANS64 P2, [R211+URZ+0x22830], R212 ;  /* 0x022830d4d300a5a7 */ /* 0x000ea4000804007f */
[----:B--2---:R-:W-:Y:S05]  /*1c740*/  @!P2 BRA `(.L_x_4954) ;  /* 0xfffffffc00f0a947 */ /* 0x004fea000383ffff */
[----:B------:R-:W-:Y:S05]  /*1c750*/  BRA `(.L_x_4953) ;  /* 0xfffffeec00d87947 */ /* 0x000fea000383ffff */
.L_x_4959:
[----:B--2---:R2:W3:Y:S02]  /*1c760*/  SYNCS.PHASECHK.TRANS64.TRYWAIT P2, [R211+URZ+0x22850], R212 ;  /* 0x022850d4d30075a7 */ /* 0x0044e4000804017f */
[----:B---3--:R-:W-:Y:S05]  /*1c770*/  @!P2 NANOSLEEP.SYNCS 0x989680 ;  /* 0x009896800000a95d */ /* 0x008fea0003900000 */
[----:B------:R-:W3:Y:S02]  /*1c780*/  @!P2 SYNCS.PHASECHK.TRANS64 P2, [R211+URZ+0x22850], R212 ;  /* 0x022850d4d300a5a7 */ /* 0x000ee4000804007f */
[----:B---3--:R-:W-:Y:S05]  /*1c790*/  @!P2 BRA `(.L_x_4959) ;  /* 0xfffffffc00f0a947 */ /* 0x008fea000383ffff */
[----:B------:R-:W-:Y:S05]  /*1c7a0*/  BRA `(.L_x_4958) ;  /* 0xffffff1400a87947 */ /* 0x000fea000383ffff */
.L_x_4965:
[----:B-1----:R1:W2:Y:S02]  /*1c7b0*/  SYNCS.PHASECHK.TRANS64.TRYWAIT P2, [R20+URZ+0x22830], R207 ;  /* 0x022830cf140075a7 */ /* 0x0022a4000804017f */
[----:B--2---:R-:W-:Y:S05]  /*1c7c0*/  @!P2 NANOSLEEP.SYNCS 0x989680 ;  /* 0x009896800000a95d */ /* 0x004fea0003900000 */
[----:B------:R-:W2:Y:S02]  /*1c7d0*/  @!P2 SYNCS.PHASECHK.TRANS64 P2, [R20+URZ+0x22830], R207 ;  /* 0x022830cf1400a5a7 */ /* 0x000ea4000804007f */
[----:B--2---:R-:W-:Y:S05]  /*1c7e0*/  @!P2 BRA `(.L_x_4965) ;  /* 0xfffffffc00f0a947 */ /* 0x004fea000383ffff */
[----:B------:R-:W-:Y:S05]  /*1c7f0*/  BRA `(.L_x_4964) ;  /* 0xffffff1800dc7947 */ /* 0x000fea000383ffff */
.L_x_4970:
[----:B-1----:R1:W2:Y:S02]  /*1c800*/  SYNCS.PHASECHK.TRANS64.TRYWAIT P2, [R20+URZ+0x22850], R207 ;  /* 0x022850cf140075a7 */ /* 0x0022a4000804017f */
[----:B--2---:R-:W-:Y:S05]  /*1c810*/  @!P2 NANOSLEEP.SYNCS 0x989680 ;  /* 0x009896800000a95d */ /* 0x004fea0003900000 */
[----:B------:R-:W2:Y:S02]  /*1c820*/  @!P2 SYNCS.PHASECHK.TRANS64 P2, [R20+URZ+0x22850], R207 ;  /* 0x022850cf1400a5a7 */ /* 0x000ea4000804007f */
[----:B--2---:R-:W-:Y:S05]  /*1c830*/  @!P2 BRA `(.L_x_4970) ;  /* 0xfffffffc00f0a947 */ /* 0x004fea000383ffff */
[----:B------:R-:W-:Y:S05]  /*1c840*/  BRA `(.L_x_4969) ;  /* 0xffffff3800b87947 */ /* 0x000fea000383ffff */
.L_x_4985:
[----:B------:R-:W-:Y:S02]  /*1c850*/  IMAD.MOV.U32 R13, RZ, RZ, R4 ;  /* 0x000000ffff0d7224 */ /* 0x000fe400078e0004 */
[----:B------:R-:W-:Y:S02]  /*1c860*/  IMAD.MOV.U32 R12, RZ, RZ, RZ ;  /* 0x000000ffff0c7224 */ /* 0x000fe400078e00ff */
[----:B------:R-:W-:Y:S02]  /*1c870*/  IMAD.MOV.U32 R11, RZ, RZ, 0x181f ;  /* 0x0000181fff0b7424 */ /* 0x000fe400078e00ff */
[----:B------:R-:W-:-:S07]  /*1c880*/  IMAD.MOV.U32 R15, RZ, RZ, -0x1 ;  /* 0xffffffffff0f7424 */ /* 0x000fce00078e00ff */
[----:B-12---:R-:W-:Y:S05]  /*1c890*/  WARPSYNC.COLLECTIVE R15, `(.L_x_5187) ;  /* 0x000000000f087348 */ /* 0x006fea0003c00000 */
[----:B------:R0:W3:Y:S02]  /*1c8a0*/  SHFL.IDX P6, R14, R13, R12, R11 ;  /* 0x0000000c0d0e7389 */ /* 0x0000e400000c000b */
[----:B0123--:R-:W-:Y:S01]  /*1c8b0*/  ENDCOLLECTIVE ;  /* 0x000000000000791b */ /* 0x00ffe20003800000 */
.L_x_5187:
[----:B------:R-:W-:Y:S02]  /*1c8c0*/  IMAD.MOV.U32 R13, RZ, RZ, R3 ;  /* 0x000000ffff0d7224 */ /* 0x000fe400078e0003 */
[----:B------:R-:W-:-:S07]  /*1c8d0*/  IMAD.MOV.U32 R0, RZ, RZ, R14 ;  /* 0x000000ffff007224 */ /* 0x000fce00078e000e */
[----:B------:R-:W-:Y:S05]  /*1c8e0*/  WARPSYNC.COLLECTIVE R15, `(.L_x_5188) ;  /* 0x000000000f087348 */ /* 0x000fea0003c00000 */
[----:B------:R0:W1:Y:S02]  /*1c8f0*/  SHFL.IDX P6, R14, R13, R12, R11 ;  /* 0x0000000c0d0e7389 */ /* 0x00006400000c000b */
[----:B01----:R-:W-:Y:S01]  /*1c900*/  ENDCOLLECTIVE ;  /* 0x000000000000791b */ /* 0x003fe20003800000 */
.L_x_5188:
[----:B------:R-:W-:Y:S05]  /*1c910*/  BRA `(.L_x_5189) ;  /* 0xffffff6c00c87947 */ /* 0x000fea000383ffff */
.L_x_4988:
        /* <DEDUP_REMOVED lines=8> */
.L_x_5191:
[----:B------:R-:W-:Y:S05]  /*1c9a0*/  BSYNC B1 ;  /* 0x0000000000017941 */ /* 0x000fea0003800000 */
.L_x_5190:
        /* <DEDUP_REMOVED lines=8> */
.L_x_5192:
[----:B------:R-:W-:Y:S05]  /*1ca30*/  BRA `(.L_x_5193) ;  /* 0xffffff6c00fc7947 */ /* 0x000fea000383ffff */
.L_x_4991:
        /* <DEDUP_REMOVED lines=8> */
.L_x_5195:
[----:B------:R-:W-:Y:S05]  /*1cac0*/  BSYNC B1 ;  /* 0x0000000000017941 */ /* 0x000fea0003800000 */
.L_x_5194:
        /* <DEDUP_REMOVED lines=8> */
.L_x_5196:
[----:B------:R-:W-:Y:S05]  /*1cb50*/  BRA `(.L_x_5197) ;  /* 0xffffff70002c7947 */ /* 0x000fea000383ffff */
.L_x_4994:
        /* <DEDUP_REMOVED lines=8> */
.L_x_5199:
[----:B------:R-:W-:Y:S05]  /*1cbe0*/  BSYNC B1 ;  /* 0x0000000000017941 */ /* 0x000fea0003800000 */
.L_x_5198:
        /* <DEDUP_REMOVED lines=8> */
.L_x_5200:
[----:B------:R-:W-:Y:S05]  /*1cc70*/  BRA `(.L_x_5201) ;  /* 0xffffff70005c7947 */ /* 0x000fea000383ffff */
.L_x_5011:
[----:B------:R-:W2:Y:S01]  /*1cc80*/  S2R R9, SR_TID.X ;  /* 0x0000000000097919 */ /* 0x000ea20000002100 */
[----:B------:R-:W-:Y:S01]  /*1cc90*/  BSSY B1, `(.L_x_5202) ;  /* 0x000000a000017945 */ /* 0x000fe20003800000 */
[----:B------:R-:W-:Y:S02]  /*1cca0*/  IMAD.MOV.U32 R12, RZ, RZ, RZ ;  /* 0x000000ffff0c7224 */ /* 0x000fe400078e00ff */
[----:B-1----:R-:W-:Y:S02]  /*1ccb0*/  IMAD.MOV.U32 R11, RZ, RZ, 0x1f ;  /* 0x0000001fff0b7424 */ /* 0x002fe400078e00ff */
[----:B------:R-:W-:Y:S01]  /*1ccc0*/  IMAD.MOV.U32 R15, RZ, RZ, -0x1 ;  /* 0xffffffffff0f7424 */ /* 0x000fe200078e00ff */
[----:B--2---:R-:W-:-:S04]  /*1ccd0*/  SHF.R.U32.HI R9, RZ, 0x5, R9 ;  /* 0x00000005ff097819 */ /* 0x004fc80000011609 */
[----:B------:R-:W-:-:S05]  /*1cce0*/  LOP3.LUT R9, R9, 0x3, RZ, 0xc0, !PT ;  /* 0x0000000309097812 */ /* 0x000fca00078ec0ff */
[----:B------:R-:W-:-:S07]  /*1ccf0*/  IMAD.MOV.U32 R13, RZ, RZ, R9 ;  /* 0x000000ffff0d7224 */ /* 0x000fce00078e0009 */
[----:B0-----:R-:W-:Y:S05]  /*1cd00*/  WARPSYNC.COLLECTIVE R15, `(.L_x_5203) ;  /* 0x000000000f087348 */ /* 0x001fea0003c00000 */
[----:B0-----:R0:W1:Y:S02]  /*1cd10*/  SHFL.IDX P6, R14, R13, R12, R11 ;  /* 0x0000000c0d0e7389 */ /* 0x00106400000c000b */
[----:B01----:R-:W-:Y:S01]  /*1cd20*/  ENDCOLLECTIVE ;  /* 0x000000000000791b */ /* 0x003fe20003800000 */
.L_x_5203:
[----:B------:R-:W-:Y:S05]  /*1cd30*/  BSYNC B1 ;  /* 0x0000000000017941 */ /* 0x000fea0003800000 */
.L_x_5202:
[----:B------:R-:W-:Y:S05]  /*1cd40*/  BRA `(.L_x_5204) ;  /* 0xffffff8400e47947 */ /* 0x000fea000383ffff */
.L_x_5013:
[----:B------:R-:W-:Y:S01]  /*1cd50*/  BSSY B1, `(.L_x_5205) ;  /* 0x0000006000017945 */ /* 0x000fe20003800000 */
[----:B------:R-:W-:-:S07]  /*1cd60*/  IMAD.MOV.U32 R15, RZ, RZ, -0x1 ;  /* 0xffffffffff0f7424 */ /* 0x000fce00078e00ff */
[----:B01----:R-:W-:Y:S05]  /*1cd70*/  WARPSYNC.COLLECTIVE R15, `(.L_x_5206) ;  /* 0x000000000f0c7348 */ /* 0x003fea0003c00000 */
[----:B------:R-:W-:Y:S02]  /*1cd80*/  ELECT P6, UR62, PT ;  /* 0x00000000003e782f */ /* 0x000fe400038c0000 */
[----:B------:R-:W-:Y:S01]  /*1cd90*/  MOV R14, UR62 ;  /* 0x0000003e000e7c02 */ /* 0x000fe20008000f00 */
[----:B01----:R-:W-:Y:S10]  /*1cda0*/  ENDCOLLECTIVE ;  /* 0x000000000000791b */ /* 0x003ff40003800000 */
.L_x_5206:
[----:B------:R-:W-:Y:S05]  /*1cdb0*/  BSYNC B1 ;  /* 0x0000000000017941 */ /* 0x000fea0003800000 */
.L_x_5205:
[----:B------:R-:W-:Y:S05]  /*1cdc0*/  BRA `(.L_x_5012) ;  /* 0xffffff8400dc7947 */ /* 0x000fea000383ffff */
.L_x_5015:
[----:B0-----:R-:W2:Y:S02]  /*1cdd0*/  LDL R5, [R1+0x4] ;  /* 0x0000040001057983 */ /* 0x001ea40000100800 */
[----:B--2---:R0:W2:Y:S02]  /*1cde0*/  SYNCS.PHASECHK.TRANS64.TRYWAIT P0, [R5+URZ+0x22820], R4 ;  /* 0x02282004050075a7 */ /* 0x0040a4000800017f */
[----:B--2---:R-:W-:Y:S05]  /*1cdf0*/  @!P0 NANOSLEEP.SYNCS 0x989680 ;  /* 0x009896800000895d */ /* 0x004fea0003900000 */
[----:B------:R-:W2:Y:S02]  /*1ce00*/  @!P0 SYNCS.PHASECHK.TRANS64 P0, [R5+URZ+0x22820], R4 ;  /* 0x02282004050085a7 */ /* 0x000ea4000800007f */
[----:B--2---:R-:W-:Y:S05]  /*1ce10*/  @!P0 BRA `(.L_x_5015) ;  /* 0xfffffffc00ec8947 */ /* 0x004fea000383ffff */
[----:B------:R-:W-:Y:S05]  /*1ce20*/  BRA `(.L_x_5207) ;  /* 0xffffff8400ec7947 */ /* 0x000fea000383ffff */
.L_x_5019:
[----:B0-----:R0:W2:Y:S02]  /*1ce30*/  SYNCS.PHASECHK.TRANS64.TRYWAIT P0, [R4+URZ+0x228a0], R9 ;  /* 0x0228a009040075a7 */ /* 0x0010a4000800017f */
[----:B--2---:R-:W-:Y:S05]  /*1ce40*/  @!P0 NANOSLEEP.SYNCS 0x989680 ;  /* 0x009896800000895d */ /* 0x004fea0003900000 */
[----:B------:R-:W2:Y:S02]  /*1ce50*/  @!P0 SYNCS.PHASECHK.TRANS64 P0, [R4+URZ+0x228a0], R9 ;  /* 0x0228a009040085a7 */ /* 0x000ea4000800007f */
[----:B--2---:R-:W-:Y:S05]  /*1ce60*/  @!P0 BRA `(.L_x_5019) ;  /* 0xfffffffc00f08947 */ /* 0x004fea000383ffff */
[----:B------:R-:W-:Y:S05]  /*1ce70*/  BRA `(.L_x_5208) ;  /* 0xffffff8800107947 */ /* 0x000fea000383ffff */
.L_x_5024:
[----:B-1----:R1:W2:Y:S02]  /*1ce80*/  SYNCS.PHASECHK.TRANS64.TRYWAIT P0, [R4+URZ+0x228c0], R9 ;  /* 0x0228c009040075a7 */ /* 0x0022a4000800017f */
[----:B--2---:R-:W-:Y:S05]  /*1ce90*/  @!P0 NANOSLEEP.SYNCS 0x989680 ;  /* 0x009896800000895d */ /* 0x004fea0003900000 */
[----:B------:R-:W2:Y:S02]  /*1cea0*/  @!P0 SYNCS.PHASECHK.TRANS64 P0, [R4+URZ+0x228c0], R9 ;  /* 0x0228c009040085a7 */ /* 0x000ea4000800007f */
[----:B--2---:R-:W-:Y:S05]  /*1ceb0*/  @!P0 BRA `(.L_x_5024) ;  /* 0xfffffffc00f08947 */ /* 0x004fea000383ffff */
[----:B------:R-:W-:Y:S05]  /*1cec0*/  BRA `(.L_x_5209) ;  /* 0xffffff8800947947 */ /* 0x000fea000383ffff */
.L_x_5034:
[----:B0-----:R0:W2:Y:S02]  /*1ced0*/  SYNCS.PHASECHK.TRANS64.TRYWAIT P1, [R5+URZ+0x228a0], R6 ;  /* 0x0228a006050075a7 */ /* 0x0010a4000802017f */
[----:B--2---:R-:W-:Y:S05]  /*1cee0*/  @!P1 NANOSLEEP.SYNCS 0x989680 ;  /* 0x009896800000995d */ /* 0x004fea0003900000 */
[----:B------:R-:W2:Y:S02]  /*1cef0*/  @!P1 SYNCS.PHASECHK.TRANS64 P1, [R5+URZ+0x228a0], R6 ;  /* 0x0228a006050095a7 */ /* 0x000ea4000802007f */
[----:B--2---:R-:W-:Y:S05]  /*1cf00*/  @!P1 BRA `(.L_x_5034) ;  /* 0xfffffffc00f09947 */ /* 0x004fea000383ffff */
[----:B------:R-:W-:Y:S05]  /*1cf10*/  BRA `(.L_x_5210) ;  /* 0xffffff90002c7947 */ /* 0x000fea000383ffff */
.L_x_5039:
[----:B-1----:R1:W2:Y:S02]  /*1cf20*/  SYNCS.PHASECHK.TRANS64.TRYWAIT P1, [R5+URZ+0x228c0], R6 ;  /* 0x0228c006050075a7 */ /* 0x0022a4000802017f */
[----:B--2---:R-:W-:Y:S05]  /*1cf30*/  @!P1 NANOSLEEP.SYNCS 0x989680 ;  /* 0x009896800000995d */ /* 0x004fea0003900000 */
[----:B------:R-:W2:Y:S02]  /*1cf40*/  @!P1 SYNCS.PHASECHK.TRANS64 P1, [R5+URZ+0x228c0], R6 ;  /* 0x0228c006050095a7 */ /* 0x000ea4000802007f */
[----:B--2---:R-:W-:Y:S05]  /*1cf50*/  @!P1 BRA `(.L_x_5039) ;  /* 0xfffffffc00f09947 */ /* 0x004fea000383ffff */
[----:B------:R-:W-:Y:S05]  /*1cf60*/  BRA `(.L_x_5211) ;  /* 0xffffff9000ac7947 */ /* 0x000fea000383ffff */
.L_x_5055:
        /* <DEDUP_REMOVED lines=11> */
.L_x_5213:
[----:B------:R-:W-:Y:S05]  /*1d020*/  BSYNC B0 ;  /* 0x0000000000007941 */ /* 0x000fea0003800000 */
.L_x_5212:
[----:B------:R-:W-:Y:S05]  /*1d030*/  BRA `(.L_x_5214) ;  /* 0xffffff9c00cc7947 */ /* 0x000fea000383ffff */
.L_x_5057:
[----:B------:R-:W-:Y:S01]  /*1d040*/  BSSY B0, `(.L_x_5215) ;  /* 0x0000006000007945 */ /* 0x000fe20003800000 */
[----:B------:R-:W-:-:S07]  /*1d050*/  IMAD.MOV.U32 R15, RZ, RZ, -0x1 ;  /* 0xffffffffff0f7424 */ /* 0x000fce00078e00ff */
[----:B01----:R-:W-:Y:S05]  /*1d060*/  WARPSYNC.COLLECTIVE R15, `(.L_x_5216) ;  /* 0x000000000f0c7348 */ /* 0x003fea0003c00000 */
[----:B------:R-:W-:Y:S02]  /*1d070*/  ELECT P6, UR62, PT ;  /* 0x00000000003e782f */ /* 0x000fe400038c0000 */
[----:B------:R-:W-:Y:S01]  /*1d080*/  MOV R14, UR62 ;  /* 0x0000003e000e7c02 */ /* 0x000fe20008000f00 */
[----:B01----:R-:W-:Y:S10]  /*1d090*/  ENDCOLLECTIVE ;  /* 0x000000000000791b */ /* 0x003ff40003800000 */
.L_x_5216:
[----:B------:R-:W-:Y:S05]  /*1d0a0*/  BSYNC B0 ;  /* 0x0000000000007941 */ /* 0x000fea0003800000 */
.L_x_5215:
[----:B------:R-:W-:Y:S05]  /*1d0b0*/  BRA `(.L_x_5217) ;  /* 0xffffff9c00dc7947 */ /* 0x000fea000383ffff */
.L_x_5059:
[----:B0-----:R0:W2:Y:S02]  /*1d0c0*/  SYNCS.PHASECHK.TRANS64.TRYWAIT P0, [R0+URZ+0x22840], R2 ;  /* 0x02284002000075a7 */ /* 0x0010a4000800017f */
[----:B--2---:R-:W-:Y:S05]  /*1d0d0*/  @!P0 NANOSLEEP.SYNCS 0x989680 ;  /* 0x009896800000895d */ /* 0x004fea0003900000 */
[----:B------:R-:W2:Y:S02]  /*1d0e0*/  @!P0 SYNCS.PHASECHK.TRANS64 P0, [R0+URZ+0x22840], R2 ;  /* 0x02284002000085a7 */ /* 0x000ea4000800007f */
[----:B--2---:R-:W-:Y:S05]  /*1d0f0*/  @!P0 BRA `(.L_x_5059) ;  /* 0xfffffffc00f08947 */ /* 0x004fea000383ffff */
[----:B------:R-:W-:Y:S05]  /*1d100*/  BRA `(.L_x_5218) ;  /* 0xffffffa000487947 */ /* 0x000fea000383ffff */
.L_x_5063:
[----:B------:R-:W2:Y:S01]  /*1d110*/  LDL.LU R11, [R1+0x3c] ;  /* 0x00003c00010b7983 */ /* 0x000ea20000300800 */
[----:B------:R-:W-:Y:S02]  /*1d120*/  IMAD.MOV.U32 R13, RZ, RZ, R0 ;  /* 0x000000ffff0d7224 */ /* 0x000fe400078e0000 */
[----:B------:R-:W-:Y:S02]  /*1d130*/  IMAD.MOV.U32 R12, RZ, RZ, RZ ;  /* 0x000000ffff0c7224 */ /* 0x000fe400078e00ff */
[----:B------:R-:W-:Y:S02]  /*1d140*/  IMAD.MOV.U32 R15, RZ, RZ, -0x1 ;  /* 0xffffffffff0f7424 */ /* 0x000fe400078e00ff */
[----:B------:R-:W-:Y:S02]  /*1d150*/  IMAD R17, R17, 0x80, R8 ;  /* 0x0000008011117824 */ /* 0x000fe400078e0208 */
[----:B--2---:R-:W-:Y:S02]  /*1d160*/  IMAD R2, R11, R7, RZ ;  /* 0x000000070b027224 */ /* 0x004fe400078e02ff */
[----:B------:R-:W-:-:S03]  /*1d170*/  IMAD.MOV.U32 R11, RZ, RZ, 0x181f ;  /* 0x0000181fff0b7424 */ /* 0x000fc600078e00ff */
[----:B------:R-:W-:-:S13]  /*1d180*/  ISETP.GE.AND P1, PT, R17, R2, PT ;  /* 0x000000021100720c */ /* 0x000fda0003f26270 */
[----:B-----5:R-:W-:Y:S05]  /*1d190*/  WARPSYNC.COLLECTIVE R15, `(.L_x_5219) ;  /* 0x000000000f087348 */ /* 0x020fea0003c00000 */
[----:B------:R0:W1:Y:S02]  /*1d1a0*/  SHFL.IDX P6, R14, R13, R12, R11 ;  /* 0x0000000c0d0e7389 */ /* 0x00006400000c000b */
[----:B01---5:R-:W-:Y:S01]  /*1d1b0*/  ENDCOLLECTIVE ;  /* 0x000000000000791b */ /* 0x023fe20003800000 */
.L_x_5219:
[----:B------:R-:W-:Y:S02]  /*1d1c0*/  IMAD.MOV.U32 R13, RZ, RZ, R3 ;  /* 0x000000ffff0d7224 */ /* 0x000fe400078e0003 */
[----:B------:R-:W-:-:S07]  /*1d1d0*/  IMAD.MOV.U32 R4, RZ, RZ, R14 ;  /* 0x000000ffff047224 */ /* 0x000fce00078e000e */
[----:B------:R-:W-:Y:S05]  /*1d1e0*/  WARPSYNC.COLLECTIVE R15, `(.L_x_5220) ;  /* 0x000000000f087348 */ /* 0x000fea0003c00000 */
[----:B------:R0:W1:Y:S02]  /*1d1f0*/  SHFL.IDX P6, R14, R13, R12, R11 ;  /* 0x0000000c0d0e7389 */ /* 0x00006400000c000b */
[----:B01----:R-:W-:Y:S01]  /*1d200*/  ENDCOLLECTIVE ;  /* 0x000000000000791b */ /* 0x003fe20003800000 */
.L_x_5220:
[----:B------:R-:W-:Y:S02]  /*1d210*/  IMAD.MOV.U32 R13, RZ, RZ, R0 ;  /* 0x000000ffff0d7224 */ /* 0x000fe400078e0000 */
[----:B------:R-:W-:Y:S02]  /*1d220*/  IMAD.MOV.U32 R12, RZ, RZ, 0x1 ;  /* 0x00000001ff0c7424 */ /* 0x000fe400078e00ff */
[----:B------:R-:W-:-:S07]  /*1d230*/  IMAD.MOV.U32 R5, RZ, RZ, R14 ;  /* 0x000000ffff057224 */ /* 0x000fce00078e000e */
[----:B------:R-:W-:Y:S05]  /*1d240*/  WARPSYNC.COLLECTIVE R15, `(.L_x_5221) ;  /* 0x000000000f087348 */ /* 0x000fea0003c00000 */
[----:B------:R0:W1:Y:S02]  /*1d250*/  SHFL.IDX P6, R14, R13, R12, R11 ;  /* 0x0000000c0d0e7389 */ /* 0x00006400000c000b */
[----:B01----:R-:W-:Y:S01]  /*1d260*/  ENDCOLLECTIVE ;  /* 0x000000000000791b */ /* 0x003fe20003800000 */
.L_x_5221:
        /* <DEDUP_REMOVED lines=10> */
.L_x_5222:
        /* <DEDUP_REMOVED lines=8> */
[----:B------:R-:W-:-:S12]  /*1d390*/  IMAD.MOV.U32 R4, RZ, RZ, R14 ;  /* 0x000000ffff047224 */ /* 0x000fd800078e000e */
[----:B------:R-:W-:Y:S05]  /*1d3a0*/  WARPSYNC.COLLECTIVE R15, `(.L_x_5223) ;  /* 0x000000000f087348 */ /* 0x000fea0003c00000 */
[----:B------:R0:W1:Y:S02]  /*1d3b0*/  SHFL.IDX P6, R14, R13, R12, R11 ;  /* 0x0000000c0d0e7389 */ /* 0x00006400000c000b */
[----:B01----:R-:W-:Y:S01]  /*1d3c0*/  ENDCOLLECTIVE ;  /* 0x000000000000791b */ /* 0x003fe20003800000 */
.L_x_5223:
[----:B------:R-:W-:-:S05]  /*1d3d0*/  @!P1 LEA R5, P2, R10, R4, 0x1 ;  /* 0x000000040a059211 */ /* 0x000fca00078408ff */
[----:B------:R-:W-:Y:S02]  /*1d3e0*/  @!P1 IMAD.X R4, RZ, RZ, R6, P2 ;  /* 0x000000ffff049224 */ /* 0x000fe400010e0606 */
[----:B------:R-:W-:-:S03]  /*1d3f0*/  IMAD.MOV.U32 R13, RZ, RZ, R3 ;  /* 0x000000ffff0d7224 */ /* 0x000fc600078e0003 */
[----:B------:R-:W-:-:S04]  /*1d400*/  @!P1 LOP3.LUT R5, R5, R4, RZ, 0x3c, !PT ;  /* 0x0000000405059212 */ /* 0x000fc800078e3cff */
[----:B------:R-:W-:Y:S01]  /*1d410*/  @!P1 LOP3.LUT R4, R5, R4, RZ, 0x3c, !PT ;  /* 0x0000000405049212 */ /* 0x000fe200078e3cff */
[----:B------:R-:W-:-:S07]  /*1d420*/  IMAD.MOV.U32 R6, RZ, RZ, R14 ;  /* 0x000000ffff067224 */ /* 0x000fce00078e000e */
[----:B------:R-:W-:Y:S05]  /*1d430*/  WARPSYNC.COLLECTIVE R15, `(.L_x_5224) ;  /* 0x000000000f087348 */ /* 0x000fea0003c00000 */
[----:B------:R0:W1:Y:S02]  /*1d440*/  SHFL.IDX P6, R14, R13, R12, R11 ;  /* 0x0000000c0d0e7389 */ /* 0x00006400000c000b */
[----:B01----:R-:W-:Y:S01]  /*1d450*/  ENDCOLLECTIVE ;  /* 0x000000000000791b */ /* 0x003fe20003800000 */
.L_x_5224:
        /* <DEDUP_REMOVED lines=8> */
[----:B------:R-:W-:Y:S01]  /*1d4e0*/  ISETP.GE.AND P1, PT, R4, R2, PT ;  /* 0x000000020400720c */ /* 0x000fe20003f26270 */
[----:B------:R-:W-:-:S12]  /*1d4f0*/  IMAD.MOV.U32 R4, RZ, RZ, R14 ;  /* 0x000000ffff047224 */ /* 0x000fd800078e000e */
[----:B------:R-:W-:Y:S05]  /*1d500*/  WARPSYNC.COLLECTIVE R15, `(.L_x_5225) ;  /* 0x000000000f087348 */ /* 0x000fea0003c00000 */
[----:B------:R0:W1:Y:S02]  /*1d510*/  SHFL.IDX P6, R14, R13, R12, R11 ;  /* 0x0000000c0d0e7389 */ /* 0x00006400000c000b */
[----:B01----:R-:W-:Y:S01]  /*1d520*/  ENDCOLLECTIVE ;  /* 0x000000000000791b */ /* 0x003fe20003800000 */
.L_x_5225:
[----:B------:R-:W-:Y:S01]  /*1d530*/  @!P1 LEA R5, P2, R10, R4, 0x1 ;  /* 0x000000040a059211 */ /* 0x000fe200078408ff */
[----:B------:R-:W-:-:S04]  /*1d540*/  IMAD.MOV.U32 R13, RZ, RZ, R3 ;  /* 0x000000ffff0d7224 */ /* 0x000fc800078e0003 */
[----:B------:R-:W-:-:S05]  /*1d550*/  @!P1 IMAD.X R4, RZ, RZ, R6, P2 ;  /* 0x000000ffff049224 */ /* 0x000fca00010e0606 */
[----:B------:R-:W-:Y:S01]  /*1d560*/  @!P1 LOP3.LUT R5, R5, R4, RZ, 0x3c, !PT ;  /* 0x0000000405059212 */ /* 0x000fe200078e3cff */
[----:B------:R-:W-:-:S03]  /*1d570*/  IMAD.MOV.U32 R6, RZ, RZ, R14 ;  /* 0x000000ffff067224 */ /* 0x000fc600078e000e */
[----:B------:R-:W-:-:S07]  /*1d580*/  @!P1 LOP3.LUT R4, R5, R4, RZ, 0x3c, !PT ;  /* 0x0000000405049212 */ /* 0x000fce00078e3cff */
[----:B------:R-:W-:Y:S05]  /*1d590*/  WARPSYNC.COLLECTIVE R15, `(.L_x_5226) ;  /* 0x000000000f087348 */ /* 0x000fea0003c00000 */
[----:B------:R0:W1:Y:S02]  /*1d5a0*/  SHFL.IDX P6, R14, R13, R12, R11 ;  /* 0x0000000c0d0e7389 */ /* 0x00006400000c000b */
[----:B01----:R-:W-:Y:S01]  /*1d5b0*/  ENDCOLLECTIVE ;  /* 0x000000000000791b */ /* 0x003fe20003800000 */
.L_x_5226:
        /* <DEDUP_REMOVED lines=13> */
.L_x_5227:
        /* <DEDUP_REMOVED lines=9> */
.L_x_5228:
        /* <DEDUP_REMOVED lines=13> */
.L_x_5229:
        /* <DEDUP_REMOVED lines=9> */
.L_x_5230:
        /* <DEDUP_REMOVED lines=13> */
.L_x_5231:
        /* <DEDUP_REMOVED lines=9> */
.L_x_5232:
[----:B------:R-:W-:-:S05]  /*1d9e0*/  @!P1 LOP3.LUT R5, R5, R4, RZ, 0x3c, !PT ;  /* 0x0000000405059212 */ /* 0x000fca00078e3cff */
[----:B------:R-:W-:Y:S01]  /*1d9f0*/  @!PT LDS RZ, [RZ] ;  /* 0x00000000fffff984 */ /* 0x000fe20000000800 */
[----:B------:R-:W-:Y:S01]  /*1da00*/  @!PT LDS RZ, [RZ] ;  /* 0x00000000fffff984 */ /* 0x000fe20000000800 */
[----:B------:R-:W-:Y:S01]  /*1da10*/  @!PT LDS RZ, [RZ] ;  /* 0x00000000fffff984 */ /* 0x000fe20000000800 */
[----:B------:R0:W-:Y:S01]  /*1da20*/  @!P1 LDGSTS.E.BYPASS.LTC128B.128 [R9+0x1ac00], desc[UR40][R4.64], !P0 ;  /* 0x1ac0000004099fae */ /* 0x0001e2000c101d68 */
[----:B------:R-:W-:Y:S02]  /*1da30*/  IMAD.MOV.U32 R13, RZ, RZ, R0 ;  /* 0x000000ffff0d7224 */ /* 0x000fe400078e0000 */
[----:B------:R-:W-:Y:S02]  /*1da40*/  IMAD.MOV.U32 R12, RZ, RZ, 0x7 ;  /* 0x00000007ff0c7424 */ /* 0x000fe400078e00ff */
[----:B0-----:R-:W-:Y:S02]  /*1da50*/  VIADD R5, R17, 0x60 ;  /* 0x0000006011057836 */ /* 0x001fe40000000000 */
[----:B------:R-:W-:-:S03]  /*1da60*/  IMAD.MOV.U32 R4, RZ, RZ, R14 ;  /* 0x000000ffff047224 */ /* 0x000fc600078e000e */
[----:B------:R-:W-:-:S13]  /*1da70*/  ISETP.GE.AND P1, PT, R5, R2, PT ;  /* 0x000000020500720c */ /* 0x000fda0003f26270 */
[----:B------:R-:W-:Y:S05]  /*1da80*/  WARPSYNC.COLLECTIVE R15, `(.L_x_5233) ;  /* 0x000000000f087348 */ /* 0x000fea0003c00000 */
[----:B------:R0:W1:Y:S02]  /*1da90*/  SHFL.IDX P6, R14, R13, R12, R11 ;  /* 0x0000000c0d0e7389 */ /* 0x00006400000c000b */
[----:B01----:R-:W-:Y:S01]  /*1daa0*/  ENDCOLLECTIVE ;  /* 0x000000000000791b */ /* 0x003fe20003800000 */
.L_x_5233:
        /* <DEDUP_REMOVED lines=9> */
.L_x_5234:
[----:B------:R-:W-:-:S05]  /*1db40*/  @!P1 LOP3.LUT R5, R5, R4, RZ, 0x3c, !PT ;  /* 0x0000000405059212 */ /* 0x000fca00078e3cff */
[----:B------:R-:W-:Y:S01]  /*1db50*/  @!PT LDS RZ, [RZ] ;  /* 0x00000000fffff984 */ /* 0x000fe20000000800 */
[----:B------:R-:W-:Y:S01]  /*1db60*/  @!PT LDS RZ, [RZ] ;  /* 0x00000000fffff984 */ /* 0x000fe20000000800 */
[----:B------:R-:W-:Y:S01]  /*1db70*/  @!PT LDS RZ, [RZ] ;  /* 0x00000000fffff984 */ /* 0x000fe20000000800 */
[----:B------:R0:W-:Y:S01]  /*1db80*/  @!P1 LDGSTS.E.BYPASS.LTC128B.128 [R9+0x1b400], desc[UR40][R4.64], !P0 ;  /* 0x1b40000004099fae */ /* 0x0001e2000c101d68 */
[----:B------:R-:W-:Y:S01]  /*1db90*/  IMAD.MOV.U32 R3, RZ, RZ, R14 ;  /* 0x000000ffff037224 */ /* 0x000fe200078e000e */
[----:B------:R-:W-:Y:S06]  /*1dba0*/  BRA `(.L_x_5235) ;  /* 0xffffffa000f87947 */ /* 0x000fec000383ffff */
.L_x_5066:
[----:B-1----:R-:W3:Y:S02]  /*1dbb0*/  LDL R2, [R1+0x4] ;  /* 0x0000040001027983 */ /* 0x002ee40000100800 */
[----:B---3--:R1:W3:Y:S02]  /*1dbc0*/  SYNCS.PHASECHK.TRANS64.TRYWAIT P0, [R2+URZ+0x22820], R0 ;  /* 0x02282000020075a7 */ /* 0x0082e4000800017f */
[----:B---3--:R-:W-:Y:S05]  /*1dbd0*/  @!P0 NANOSLEEP.SYNCS 0x989680 ;  /* 0x009896800000895d */ /* 0x008fea0003900000 */
[----:B------:R-:W3:Y:S02]  /*1dbe0*/  @!P0 SYNCS.PHASECHK.TRANS64 P0, [R2+URZ+0x22820], R0 ;  /* 0x02282000020085a7 */ /* 0x000ee4000800007f */
[----:B---3--:R-:W-:Y:S05]  /*1dbf0*/  @!P0 BRA `(.L_x_5066) ;  /* 0xfffffffc00ec8947 */ /* 0x008fea000383ffff */
[----:B------:R-:W-:Y:S05]  /*1dc00*/  BRA `(.L_x_5236) ;  /* 0xffffffa400587947 */ /* 0x000fea000383ffff */
.L_x_5070:
[----:B0-----:R0:W1:Y:S02]  /*1dc10*/  SYNCS.PHASECHK.TRANS64.TRYWAIT P0, [R2+URZ+0x22860], R0 ;  /* 0x02286000020075a7 */ /* 0x001064000800017f */
[----:B-1----:R-:W-:Y:S05]  /*1dc20*/  @!P0 NANOSLEEP.SYNCS 0x989680 ;  /* 0x009896800000895d */ /* 0x002fea0003900000 */
[----:B------:R-:W1:Y:S02]  /*1dc30*/  @!P0 SYNCS.PHASECHK.TRANS64 P0, [R2+URZ+0x22860], R0 ;  /* 0x02286000020085a7 */ /* 0x000e64000800007f */
[----:B-1----:R-:W-:Y:S05]  /*1dc40*/  @!P0 BRA `(.L_x_5070) ;  /* 0xfffffffc00f08947 */ /* 0x002fea000383ffff */
[----:B------:R-:W-:Y:S05]  /*1dc50*/  BRA `(.L_x_5237) ;  /* 0xffffffa400847947 */ /* 0x000fea000383ffff */
.L_x_5085:
[----:B-1----:R1:W2:Y:S02]  /*1dc60*/  SYNCS.PHASECHK.TRANS64.TRYWAIT P0, [R2+URZ+0x22840], R6 ;  /* 0x02284006020075a7 */ /* 0x0022a4000800017f */
[----:B--2---:R-:W-:Y:S05]  /*1dc70*/  @!P0 NANOSLEEP.SYNCS 0x989680 ;  /* 0x009896800000895d */ /* 0x004fea0003900000 */
[----:B------:R-:W2:Y:S02]  /*1dc80*/  @!P0 SYNCS.PHASECHK.TRANS64 P0, [R2+URZ+0x22840], R6 ;  /* 0x02284006020085a7 */ /* 0x000ea4000800007f */
[----:B--2---:R-:W-:Y:S05]  /*1dc90*/  @!P0 BRA `(.L_x_5085) ;  /* 0xfffffffc00f08947 */ /* 0x004fea000383ffff */
[----:B------:R-:W-:Y:S05]  /*1dca0*/  BRA `(.L_x_5238) ;  /* 0xffffffac00ac7947 */ /* 0x000fea000383ffff */
.L_x_5090:
[----:B0-----:R0:W2:Y:S02]  /*1dcb0*/  SYNCS.PHASECHK.TRANS64.TRYWAIT P0, [R2+URZ+0x22860], R6 ;  /* 0x02286006020075a7 */ /* 0x0010a4000800017f */
[----:B--2---:R-:W-:Y:S05]  /*1dcc0*/  @!P0 NANOSLEEP.SYNCS 0x989680 ;  /* 0x009896800000895d */ /* 0x004fea0003900000 */
[----:B------:R-:W2:Y:S02]  /*1dcd0*/  @!P0 SYNCS.PHASECHK.TRANS64 P0, [R2+URZ+0x22860], R6 ;  /* 0x02286006020085a7 */ /* 0x000ea4000800007f */
[----:B--2---:R-:W-:Y:S05]  /*1dce0*/  @!P0 BRA `(.L_x_5090) ;  /* 0xfffffffc00f08947 */ /* 0x004fea000383ffff */
[----:B------:R-:W-:Y:S05]  /*1dcf0*/  BRA `(.L_x_5239) ;  /* 0xffffffb000347947 */ /* 0x000fea000383ffff */
.L_x_5101:
[----:B0-----:R0:W1:Y:S02]  /*1dd00*/  SYNCS.PHASECHK.TRANS64.TRYWAIT P0, [R3+URZ+0x22840], R2 ;  /* 0x02284002030075a7 */ /* 0x001064000800017f */
[----:B-1----:R-:W-:Y:S05]  /*1dd10*/  @!P0 NANOSLEEP.SYNCS 0x989680 ;  /* 0x009896800000895d */ /* 0x002fea0003900000 */
[----:B------:R-:W1:Y:S02]  /*1dd20*/  @!P0 SYNCS.PHASECHK.TRANS64 P0, [R3+URZ+0x22840], R2 ;  /* 0x02284002030085a7 */ /* 0x000e64000800007f */
[----:B-1----:R-:W-:Y:S05]  /*1dd30*/  @!P0 BRA `(.L_x_5101) ;  /* 0xfffffffc00f08947 */ /* 0x002fea000383ffff */
[----:B------:R-:W-:Y:S05]  /*1dd40*/  BRA `(.L_x_5240) ;  /* 0xffffffb8003c7947 */ /* 0x000fea000383ffff */
.L_x_5106:
[----:B-1----:R1:W2:Y:S02]  /*1dd50*/  SYNCS.PHASECHK.TRANS64.TRYWAIT P0, [R3+URZ+0x22860], R2 ;  /* 0x02286002030075a7 */ /* 0x0022a4000800017f */
[----:B--2---:R-:W-:Y:S05]  /*1dd60*/  @!P0 NANOSLEEP.SYNCS 0x989680 ;  /* 0x009896800000895d */ /* 0x004fea0003900000 */
[----:B------:R-:W2:Y:S02]  /*1dd70*/  @!P0 SYNCS.PHASECHK.TRANS64 P0, [R3+URZ+0x22860], R2 ;  /* 0x02286002030085a7 */ /* 0x000ea4000800007f */
[----:B--2---:R-:W-:Y:S05]  /*1dd80*/  @!P0 BRA `(.L_x_5106) ;  /* 0xfffffffc00f08947 */ /* 0x004fea000383ffff */
[----:B------:R-:W-:Y:S05]  /*1dd90*/  BRA `(.L_x_5241) ;  /* 0xffffffb800c07947 */ /* 0x000fea000383ffff */
.L_x_5117:
[----:B0-----:R0:W1:Y:S02]  /*1dda0*/  SYNCS.PHASECHK.TRANS64.TRYWAIT P0, [R3+URZ+0x22840], R2 ;  /* 0x02284002030075a7 */ /* 0x001064000800017f */
[----:B-1----:R-:W-:Y:S05]  /*1ddb0*/  @!P0 NANOSLEEP.SYNCS 0x989680 ;  /* 0x009896800000895d */ /* 0x002fea0003900000 */
[----:B------:R-:W1:Y:S02]  /*1ddc0*/  @!P0 SYNCS.PHASECHK.TRANS64 P0, [R3+URZ+0x22840], R2 ;  /* 0x02284002030085a7 */ /* 0x000e64000800007f */
[----:B-1----:R-:W-:Y:S05]  /*1ddd0*/  @!P0 BRA `(.L_x_5117) ;  /* 0xfffffffc00f08947 */ /* 0x002fea000383ffff */
[----:B------:R-:W-:Y:S05]  /*1dde0*/  BRA `(.L_x_5242) ;  /* 0xffffffc000ac7947 */ /* 0x000fea000383ffff */
.L_x_5122:
[----:B-1----:R1:W2:Y:S02]  /*1ddf0*/  SYNCS.PHASECHK.TRANS64.TRYWAIT P0, [R3+URZ+0x22860], R2 ;  /* 0x02286002030075a7 */ /* 0x0022a4000800017f */
[----:B--2---:R-:W-:Y:S05]  /*1de00*/  @!P0 NANOSLEEP.SYNCS 0x989680 ;  /* 0x009896800000895d */ /* 0x004fea0003900000 */
[----:B------:R-:W2:Y:S02]  /*1de10*/  @!P0 SYNCS.PHASECHK.TRANS64 P0, [R3+URZ+0x22860], R2 ;  /* 0x02286002030085a7 */ /* 0x000ea4000800007f */
[----:B--2---:R-:W-:Y:S05]  /*1de20*/  @!P0 BRA `(.L_x_5122) ;  /* 0xfffffffc00f08947 */ /* 0x004fea000383ffff */
[----:B------:R-:W-:Y:S05]  /*1de30*/  BRA `(.L_x_5243) ;  /* 0xffffffc400347947 */ /* 0x000fea000383ffff */
.L_x_5134:
[----:B------:R-:W-:Y:S01]  /*1de40*/  BSSY B0, `(.L_x_5244) ;  /* 0x0000008000007945 */ /* 0x000fe20003800000 */
[----:B------:R-:W-:Y:S02]  /*1de50*/  IMAD.MOV.U32 R13, RZ, RZ, R16 ;  /* 0x000000ffff0d7224 */ /* 0x000fe400078e0010 */
[----:B------:R-:W-:Y:S02]  /*1de60*/  IMAD.MOV.U32 R12, RZ, RZ, RZ ;  /* 0x000000ffff0c7224 */ /* 0x000fe400078e00ff */
[----:B-1----:R-:W-:Y:S02]  /*1de70*/  IMAD.MOV.U32 R11, RZ, RZ, 0x1f ;  /* 0x0000001fff0b7424 */ /* 0x002fe400078e00ff */
[----:B------:R-:W-:-:S07]  /*1de80*/  IMAD.MOV.U32 R15, RZ, RZ, -0x1 ;  /* 0xffffffffff0f7424 */ /* 0x000fce00078e00ff */
[----:B0----5:R-:W-:Y:S05]  /*1de90*/  WARPSYNC.COLLECTIVE R15, `(.L_x_5245) ;  /* 0x000000000f087348 */ /* 0x021fea0003c00000 */
[----:B0-----:R0:W1:Y:S02]  /*1dea0*/  SHFL.IDX P6, R14, R13, R12, R11 ;  /* 0x0000000c0d0e7389 */ /* 0x00106400000c000b */
[----:B01---5:R-:W-:Y:S01]  /*1deb0*/  ENDCOLLECTIVE ;  /* 0x000000000000791b */ /* 0x023fe20003800000 */
.L_x_5245:
[----:B------:R-:W-:Y:S05]  /*1dec0*/  BSYNC B0 ;  /* 0x0000000000007941 */ /* 0x000fea0003800000 */
.L_x_5244:
        /* <DEDUP_REMOVED lines=9> */
.L_x_5246:
        /* <DEDUP_REMOVED lines=18> */
.L_x_5247:
[----:B------:R-:W-:Y:S01]  /*1e080*/  IMAD.MOV.U32 R12, RZ, RZ, 0x2 ;  /* 0x00000002ff0c7424 */ /* 0x000fe200078e00ff */
[----:B------:R-:W-:-:S05]  /*1e090*/  SEL R7, R14, RZ, P1 ;  /* 0x000000ff0e077207 */ /* 0x000fca0000800000 */
[----:B------:R-:W-:-:S04]  /*1e0a0*/  IMAD.IADD R3, R2, 0x1, R7 ;  /* 0x0000000102037824 */ /* 0x000fc800078e0207 */
[----:B------:R-:W-:-:S07]  /*1e0b0*/  IMAD.MOV.U32 R13, RZ, RZ, R3 ;  /* 0x000000ffff0d7224 */ /* 0x000fce00078e0003 */
[----:B------:R-:W-:Y:S05]  /*1e0c0*/  WARPSYNC.COLLECTIVE R15, `(.L_x_5248) ;  /* 0x000000000f087348 */ /* 0x000fea0003c00000 */
[----:B------:R0:W1:Y:S02]  /*1e0d0*/  SHFL.UP P6, R14, R13, R12, R11 ;  /* 0x0400000c0d0e7389 */ /* 0x00006400000c000b */
[----:B01----:R-:W-:Y:S01]  /*1e0e0*/  ENDCOLLECTIVE ;  /* 0x000000000000791b */ /* 0x003fe20003800000 */
.L_x_5248:
        /* <DEDUP_REMOVED lines=8> */
.L_x_5249:
        /* <DEDUP_REMOVED lines=8> */
.L_x_5250:
        /* <DEDUP_REMOVED lines=8> */
.L_x_5251:
        /* <DEDUP_REMOVED lines=9> */
.L_x_5252:
[----:B------:R-:W-:Y:S01]  /*1e300*/  IMAD.MOV.U32 R16, RZ, RZ, R14 ;  /* 0x000000ffff107224 */ /* 0x000fe200078e000e */
[----:B------:R-:W-:Y:S06]  /*1e310*/  BRA `(.L_x_5253) ;  /* 0xffffffc800907947 */ /* 0x000fec000383ffff */
.L_x_5139:
        /* <DEDUP_REMOVED lines=8> */
.L_x_5255:
[----:B------:R-:W-:Y:S05]  /*1e3a0*/  BSYNC B0 ;  /* 0x0000000000007941 */ /* 0x000fea0003800000 */
.L_x_5254:
        /* <DEDUP_REMOVED lines=9> */
.L_x_5256:
[----:B------:R-:W-:Y:S01]  /*1e440*/  IMAD.MOV.U32 R12, RZ, RZ, 0x4 ;  /* 0x00000004ff0c7424 */ /* 0x000fe200078e00ff */
[----:B------:R-:W-:-:S05]  /*1e450*/  SEL R14, R14, RZ, P2 ;  /* 0x000000ff0e0e7207 */ /* 0x000fca0001000000 */
[----:B------:R-:W-:-:S04]  /*1e460*/  IMAD.IADD R3, R3, 0x1, R14 ;  /* 0x0000000103037824 */ /* 0x000fc800078e020e */
[----:B------:R-:W-:-:S07]  /*1e470*/  IMAD.MOV.U32 R13, RZ, RZ, R3 ;  /* 0x000000ffff0d7224 */ /* 0x000fce00078e0003 */
[----:B------:R-:W-:Y:S05]  /*1e480*/  WARPSYNC.COLLECTIVE R15, `(.L_x_5257) ;  /* 0x000000000f087348 */ /* 0x000fea0003c00000 */
[----:B------:R0:W1:Y:S02]  /*1e490*/  SHFL.UP P6, R14, R13, R12, R11 ;  /* 0x0400000c0d0e7389 */ /* 0x00006400000c000b */
[----:B01----:R-:W-:Y:S01]  /*1e4a0*/  ENDCOLLECTIVE ;  /* 0x000000000000791b */ /* 0x003fe20003800000 */
.L_x_5257:
[----:B------:R-:W-:Y:S01]  /*1e4b0*/  IMAD.MOV.U32 R12, RZ, RZ, 0x8 ;  /* 0x00000008ff0c7424 */ /* 0x000fe200078e00ff */
[----:B------:R-:W-:-:S05]  /*1e4c0*/  SEL R14, R14, RZ, P3 ;  /* 0x000000ff0e0e7207 */ /* 0x000fca0001800000 */
[----:B------:R-:W-:-:S04]  /*1e4d0*/  IMAD.IADD R3, R3, 0x1, R14 ;  /* 0x0000000103037824 */ /* 0x000fc800078e020e */
[----:B------:R-:W-:-:S07]  /*1e4e0*/  IMAD.MOV.U32 R13, RZ, RZ, R3 ;  /* 0x000000ffff0d7224 */ /* 0x000fce00078e0003 */
[----:B------:R-:W-:Y:S05]  /*1e4f0*/  WARPSYNC.COLLECTIVE R15, `(.L_x_5258) ;  /* 0x000000000f087348 */ /* 0x000fea0003c00000 */
[----:B------:R0:W1:Y:S02]  /*1e500*/  SHFL.UP P6, R14, R13, R12, R11 ;  /* 0x0400000c0d0e7389 */ /* 0x00006400000c000b */
[----:B01----:R-:W-:Y:S01]  /*1e510*/  ENDCOLLECTIVE ;  /* 0x000000000000791b */ /* 0x003fe20003800000 */
.L_x_5258:
[----:B------:R-:W-:Y:S01]  /*1e520*/  IMAD.MOV.U32 R12, RZ, RZ, 0x10 ;  /* 0x00000010ff0c7424 */ /* 0x000fe200078e00ff */
[----:B------:R-:W-:-:S05]  /*1e530*/  SEL R14, R14, RZ, P4 ;  /* 0x000000ff0e0e7207 */ /* 0x000fca0002000000 */
[----:B------:R-:W-:-:S04]  /*1e540*/  IMAD.IADD R3, R3, 0x1, R14 ;  /* 0x0000000103037824 */ /* 0x000fc800078e020e */
[----:B------:R-:W-:-:S07]  /*1e550*/  IMAD.MOV.U32 R13, RZ, RZ, R3 ;  /* 0x000000ffff0d7224 */ /* 0x000fce00078e0003 */
[----:B------:R-:W-:Y:S05]  /*1e560*/  WARPSYNC.COLLECTIVE R15, `(.L_x_5259) ;  /* 0x000000000f087348 */ /* 0x000fea0003c00000 */
[----:B------:R0:W1:Y:S02]  /*1e570*/  SHFL.UP P6, R14, R13, R12, R11 ;  /* 0x0400000c0d0e7389 */ /* 0x00006400000c000b */
[----:B01----:R-:W-:Y:S01]  /*1e580*/  ENDCOLLECTIVE ;  /* 0x000000000000791b */ /* 0x003fe20003800000 */
.L_x_5259:
        /* <DEDUP_REMOVED lines=8> */
.L_x_5260:
[----:B------:R-:W-:Y:S01]  /*1e610*/  IMAD.MOV.U32 R16, RZ, RZ, R14 ;  /* 0x000000ffff107224 */ /* 0x000fe200078e000e */
[----:B------:R-:W-:Y:S06]  /*1e620*/  BRA `(.L_x_5261) ;  /* 0xffffffc800687947 */ /* 0x000fec000383ffff */
.L_x_5141:
[----:B------:R-:W-:Y:S01]  /*1e630*/  BSSY B0, `(.L_x_5262) ;  /* 0x0000006000007945 */ /* 0x000fe20003800000 */
[----:B------:R-:W-:Y:S01]  /*1e640*/  PLOP3.LUT P6, PT, P6, PT, PT, 0x8, 0x0 ;  /* 0x000000000000781c */ /* 0x000fe200037ce170 */
[----:B------:R-:W-:-:S12]  /*1e650*/  IMAD.MOV.U32 R15, RZ, RZ, -0x1 ;  /* 0xffffffffff0f7424 */ /* 0x000fd800078e00ff */
[----:B0----5:R-:W-:Y:S05]  /*1e660*/  WARPSYNC.COLLECTIVE R15, `(.L_x_5263) ;  /* 0x000000000f087348 */ /* 0x021fea0003c00000 */
[----:B------:R-:W-:Y:S01]  /*1e670*/  VOTE.ANY R14, PT, P6 ;  /* 0x00000000000e7806 */ /* 0x000fe200030e0100 */
[----:B0----5:R-:W-:Y:S06]  /*1e680*/  ENDCOLLECTIVE ;  /* 0x000000000000791b */ /* 0x021fec0003800000 */
.L_x_5263:
[----:B------:R-:W-:Y:S05]  /*1e690*/  BSYNC B0 ;  /* 0x0000000000007941 */ /* 0x000fea0003800000 */
.L_x_5262:
        /* <DEDUP_REMOVED lines=9> */
.L_x_5264:
[----:B------:R-:W-:Y:S01]  /*1e730*/  IMAD.MOV.U32 R17, RZ, RZ, R14 ;  /* 0x000000ffff117224 */ /* 0x000fe200078e000e */
[----:B------:R-:W-:Y:S06]  /*1e740*/  BRA `(.L_x_5265) ;  /* 0xffffffc800587947 */ /* 0x000fec000383ffff */
.L_x_5143:
[----:B------:R-:W-:Y:S01]  /*1e750*/  BSSY B0, `(.L_x_5266) ;  /* 0x0000007000007945 */ /* 0x000fe20003800000 */
[----:B------:R-:W-:Y:S02]  /*1e760*/  IMAD.MOV.U32 R13, RZ, RZ, R3 ;  /* 0x000000ffff0d7224 */ /* 0x000fe400078e0003 */
[----:B------:R-:W-:Y:S02]  /*1e770*/  IMAD.MOV.U32 R11, RZ, RZ, 0x1f ;  /* 0x0000001fff0b7424 */ /* 0x000fe400078e00ff */
[----:B------:R-:W-:-:S07]  /*1e780*/  IMAD.MOV.U32 R15, RZ, RZ, -0x1 ;  /* 0xffffffffff0f7424 */ /* 0x000fce00078e00ff */
[----:B012--5:R-:W-:Y:S05]  /*1e790*/  WARPSYNC.COLLECTIVE R15, `(.L_x_5267) ;  /* 0x000000000f087348 */ /* 0x027fea0003c00000 */
[----:B------:R3:W4:Y:S02]  /*1e7a0*/  SHFL.IDX P6, R14, R13, R12, R11 ;  /* 0x0000000c0d0e7389 */ /* 0x00072400000c000b */
[----:B012345:R-:W-:Y:S01]  /*1e7b0*/  ENDCOLLECTIVE ;  /* 0x000000000000791b */ /* 0x03ffe20003800000 */
.L_x_5267:
[----:B------:R-:W-:Y:S05]  /*1e7c0*/  BSYNC B0 ;  /* 0x0000000000007941 */ /* 0x000fea0003800000 */
.L_x_5266:
[----:B------:R-:W-:Y:S01]  /*1e7d0*/  IMAD.MOV.U32 R3, RZ, RZ, R14 ;  /* 0x000000ffff037224 */ /* 0x000fe200078e000e */
[----:B------:R-:W-:Y:S06]  /*1e7e0*/  BRA `(.L_x_5268) ;  /* 0xffffffc8004c7947 */ /* 0x000fec000383ffff */
.L_x_5147:
[----:B0-----:R0:W1:Y:S02]  /*1e7f0*/  SYNCS.PHASECHK.TRANS64.TRYWAIT P0, [R0+URZ+0x22820], R3 ;  /* 0x02282003000075a7 */ /* 0x001064000800017f */
[----:B-1----:R-:W-:Y:S05]  /*1e800*/  @!P0 NANOSLEEP.SYNCS 0x989680 ;  /* 0x009896800000895d */ /* 0x002fea0003900000 */
[----:B------:R-:W1:Y:S02]  /*1e810*/  @!P0 SYNCS.PHASECHK.TRANS64 P0, [R0+URZ+0x22820], R3 ;  /* 0x02282003000085a7 */ /* 0x000e64000800007f */
[----:B-1----:R-:W-:Y:S05]  /*1e820*/  @!P0 BRA `(.L_x_5147) ;  /* 0xfffffffc00f08947 */ /* 0x002fea000383ffff */
[----:B------:R-:W-:Y:S05]  /*1e830*/  BRA `(.L_x_5269) ;  /* 0xffffffcc00d07947 */ /* 0x000fea000383ffff */
.L_x_5148:
        /* <DEDUP_REMOVED lines=11> */
.L_x_5271:
[----:B------:R-:W-:Y:S05]  /*1e8f0*/  BSYNC B0 ;  /* 0x0000000000007941 */ /* 0x000fea0003800000 */
.L_x_5270:
[----:B------:R-:W-:Y:S05]  /*1e900*/  BRA `(.L_x_5272) ;  /* 0xffffffcc00b87947 */ /* 0x000fea000383ffff */
.L_x_5149:
[----:B------:R-:W-:Y:S01]  /*1e910*/  BSSY B0, `(.L_x_5273) ;  /* 0x0000006000007945 */ /* 0x000fe20003800000 */
[----:B------:R-:W-:-:S07]  /*1e920*/  IMAD.MOV.U32 R15, RZ, RZ, -0x1 ;  /* 0xffffffffff0f7424 */ /* 0x000fce00078e00ff */
[----:B01---5:R-:W-:Y:S05]  /*1e930*/  WARPSYNC.COLLECTIVE R15, `(.L_x_5274) ;  /* 0x000000000f0c7348 */ /* 0x023fea0003c00000 */
[----:B------:R-:W-:Y:S02]  /*1e940*/  ELECT P6, UR62, PT ;  /* 0x00000000003e782f */ /* 0x000fe400038c0000 */
[----:B------:R-:W-:Y:S01]  /*1e950*/  MOV R14, UR62 ;  /* 0x0000003e000e7c02 */ /* 0x000fe20008000f00 */
[----:B01---5:R-:W-:Y:S10]  /*1e960*/  ENDCOLLECTIVE ;  /* 0x000000000000791b */ /* 0x023ff40003800000 */
.L_x_5274:
[----:B------:R-:W-:Y:S05]  /*1e970*/  BSYNC B0 ;  /* 0x0000000000007941 */ /* 0x000fea0003800000 */
.L_x_5273:
[----:B------:R-:W-:Y:S05]  /*1e980*/  BRA `(.L_x_5275) ;  /* 0xffffffcc00ac7947 */ /* 0x000fea000383ffff */
.L_x_5151:
[----:B0-----:R0:W1:Y:S02]  /*1e990*/  SYNCS.PHASECHK.TRANS64.TRYWAIT P0, [R6+URZ], R5 ;  /* 0x00000005060075a7 */ /* 0x001064000800017f */
[----:B-1----:R-:W-:Y:S05]  /*1e9a0*/  @!P0 NANOSLEEP.SYNCS 0x989680 ;  /* 0x009896800000895d */ /* 0x002fea0003900000 */
[----:B------:R-:W1:Y:S02]  /*1e9b0*/  @!P0 SYNCS.PHASECHK.TRANS64 P0, [R6+URZ], R5 ;  /* 0x00000005060085a7 */ /* 0x000e64000800007f */
[----:B-1----:R-:W-:Y:S05]  /*1e9c0*/  @!P0 BRA `(.L_x_5151) ;  /* 0xfffffffc00f08947 */ /* 0x002fea000383ffff */
[----:B------:R-:W-:Y:S05]  /*1e9d0*/  BRA `(.L_x_5276) ;  /* 0xffffffcc00e87947 */ /* 0x000fea000383ffff */
.L_x_5152:
[----:B-1----:R1:W2:Y:S02]  /*1e9e0*/  SYNCS.PHASECHK.TRANS64.TRYWAIT P0, [R7+URZ], R2 ;  /* 0x00000002070075a7 */ /* 0x0022a4000800017f */
[----:B--2---:R-:W-:Y:S05]  /*1e9f0*/  @!P0 NANOSLEEP.SYNCS 0x989680 ;  /* 0x009896800000895d */ /* 0x004fea0003900000 */
[----:B------:R-:W2:Y:S02]  /*1ea00*/  @!P0 SYNCS.PHASECHK.TRANS64 P0, [R7+URZ], R2 ;  /* 0x00000002070085a7 */ /* 0x000ea4000800007f */
[----:B--2---:R-:W-:Y:S05]  /*1ea10*/  @!P0 BRA `(.L_x_5152) ;  /* 0xfffffffc00f08947 */ /* 0x004fea000383ffff */
[----:B------:R-:W-:Y:S05]  /*1ea20*/  BRA `(.L_x_5277) ;  /* 0xffffffcc00dc7947 */ /* 0x000fea000383ffff */
.L_x_5154:
[----:B--2---:R2:W3:Y:S02]  /*1ea30*/  SYNCS.PHASECHK.TRANS64.TRYWAIT P0, [R4+URZ], R5 ;  /* 0x00000005040075a7 */ /* 0x0044e4000800017f */
[----:B---3--:R-:W-:Y:S05]  /*1ea40*/  @!P0 NANOSLEEP.SYNCS 0x989680 ;  /* 0x009896800000895d */ /* 0x008fea0003900000 */
[----:B------:R-:W3:Y:S02]  /*1ea50*/  @!P0 SYNCS.PHASECHK.TRANS64 P0, [R4+URZ], R5 ;  /* 0x00000005040085a7 */ /* 0x000ee4000800007f */
[----:B---3--:R-:W-:Y:S05]  /*1ea60*/  @!P0 BRA `(.L_x_5154) ;  /* 0xfffffffc00f08947 */ /* 0x008fea000383ffff */
[----:B------:R-:W-:Y:S05]  /*1ea70*/  BRA `(.L_x_5278) ;  /* 0xffffffcc00e47947 */ /* 0x000fea000383ffff */
.L_x_5279:
        /* <DEDUP_REMOVED lines=16> */
.L_x_6048:


//--------------------- .text._ZN7cutlass13device_kernelIN5flash11enable_sm90INS1_16FlashAttnFwdSm90INS1_25CollectiveMainloopFwdSm90ILi2EN4cute5tupleIJNS5_1CILi1EEES8_S8_EEENS6_IJNS7_ILi128EEENS7_ILi96EEENS7_ILi64EEEEEELi256ENS_10bfloat16_tEfNS_4arch4Sm90ELb1ELb0ELb1ELb1ELb0ELb0ELb1ELb1ELb0ELb1ELb0ELb0EEENS1_21CollectiveEpilogueFwdINS6_IJSA_NS7_ILi256EEESB_EEES9_SE_SG_Li256ELb1ELb1ELb0ELb0EEENS1_36VarlenDynamicPersistentTileSchedulerILi128ELi96ELi256ELi128ELb0ELb1ELb1ELb1ELb1ELb1EEEEEEEEEvNT_6ParamsE --------------------------
	.section	.text._ZN7cutlass13device_kernelIN5flash11enable_sm90INS1_16FlashAttnFwdSm90INS1_25CollectiveMainloopFwdSm90ILi2EN4cute5tupleIJNS5_1CILi1EEES8_S8_EEENS6_IJNS7_ILi128EEENS7_ILi96EEENS7_ILi64EEEEEELi256ENS_10bfloat16_tEfNS_4arch4Sm90ELb1ELb0ELb1ELb1ELb0ELb0ELb1ELb1ELb0ELb1ELb0ELb0EEENS1_21CollectiveEpilogueFwdINS6_IJSA_NS7_ILi256EEESB_EEES9_SE_SG_Li256ELb1ELb1ELb0ELb0EEENS1_36VarlenDynamicPersistentTileSchedulerILi128ELi96ELi256ELi128ELb0ELb1ELb1ELb1ELb1ELb1EEEEEEEEEvNT_6ParamsE,"ax",@progbits
	.align	128
.text._ZN7cutlass13device_kernelIN5flash11enable_sm90INS1_16FlashAttnFwdSm90INS1_25CollectiveMainloopFwdSm90ILi2EN4cute5tupleIJNS5_1CILi1EEES8_S8_EEENS6_IJNS7_ILi128EEENS7_ILi96EEENS7_ILi64EEEEEELi256ENS_10bfloat16_tEfNS_4arch4Sm90ELb1ELb0ELb1ELb1ELb0ELb0ELb1ELb1ELb0ELb1ELb0ELb0EEENS1_21CollectiveEpilogueFwdINS6_IJSA_NS7_ILi256EEESB_EEES9_SE_SG_Li256ELb1ELb1ELb0ELb0EEENS1_36VarlenDynamicPersistentTileSchedulerILi128ELi96ELi256ELi128ELb0ELb1ELb1ELb1ELb1ELb1EEEEEEEEEvNT_6ParamsE:
        .type           _ZN7cutlass13device_kernelIN5flash11enable_sm90INS1_16FlashAttnFwdSm90INS1_25CollectiveMainloopFwdSm90ILi2EN4cute5tupleIJNS5_1CILi1EEES8_S8_EEENS6_IJNS7_ILi128EEENS7_ILi96EEENS7_ILi64EEEEEELi256ENS_10bfloat16_tEfNS_4arch4Sm90ELb1ELb0ELb1ELb1ELb0ELb0ELb1ELb1ELb0ELb1ELb0ELb0EEENS1_21CollectiveEpilogueFwdINS6_IJSA_NS7_ILi256EEESB_EEES9_SE_SG_Li256ELb1ELb1ELb0ELb0EEENS1_36VarlenDynamicPersistentTileSchedulerILi128ELi96ELi256ELi128ELb0ELb1ELb1ELb1ELb1ELb1EEEEEEEEEvNT_6ParamsE,@function
        .size           _ZN7cutlass13device_kernelIN5flash11enable_sm90INS1_16FlashAttnFwdSm90INS1_25CollectiveMainloopFwdSm90ILi2EN4cute5tupleIJNS5_1CILi1EEES8_S8_EEENS6_IJNS7_ILi128EEENS7_ILi96EEENS7_ILi64EEEEEELi256ENS_10bfloat16_tEfNS_4arch4Sm90ELb1ELb0ELb1ELb1ELb0ELb0ELb1ELb1ELb0ELb1ELb0ELb0EEENS1_21CollectiveEpilogueFwdINS6_IJSA_NS7_ILi256EEESB_EEES9_SE_SG_Li256ELb1ELb1ELb0ELb0EEENS1_36VarlenDynamicPersistentTileSchedulerILi128ELi96ELi256ELi128ELb0ELb1ELb1ELb1ELb1ELb1EEEEEEEEEvNT_6ParamsE,(.L_x_6049 - _ZN7cutlass13device_kernelIN5flash11enable_sm90INS1_16FlashAttnFwdSm90INS1_25CollectiveMainloopFwdSm90ILi2EN4cute5tupleIJNS5_1CILi1EEES8_S8_EEENS6_IJNS7_ILi128EEENS7_ILi96EEENS7_ILi64EEEEEELi256ENS_10bfloat16_tEfNS_4arch4Sm90ELb1ELb0ELb1ELb1ELb0ELb0ELb1ELb1ELb0ELb1ELb0ELb0EEENS1_21CollectiveEpilogueFwdINS6_IJSA_NS7_ILi256EEESB_EEES9_SE_SG_Li256ELb1ELb1ELb0ELb0EEENS1_36VarlenDynamicPersistentTileSchedulerILi128ELi96ELi256ELi128ELb0ELb1ELb1ELb1ELb1ELb1EEEEEEEEEvNT_6ParamsE)
        .other          _ZN7cutlass13device_kernelIN5flash11enable_sm90INS1_16FlashAttnFwdSm90INS1_25CollectiveMainloopFwdSm90ILi2EN4cute5tupleIJNS5_1CILi1EEES8_S8_EEENS6_IJNS7_ILi128EEENS7_ILi96EEENS7_ILi64EEEEEELi256ENS_10bfloat16_tEfNS_4arch4Sm90ELb1ELb0ELb1ELb1ELb0ELb0ELb1ELb1ELb0ELb1ELb0ELb0EEENS1_21CollectiveEpilogueFwdINS6_IJSA_NS7_ILi256EEESB_EEES9_SE_SG_Li256ELb1ELb1ELb0ELb0EEENS1_36VarlenDynamicPersistentTileSchedulerILi128ELi96ELi256ELi128ELb0ELb1ELb1ELb1ELb1ELb1EEEEEEEEEvNT_6ParamsE,@"STO_CUDA_ENTRY STV_DEFAULT"
_ZN7cutlass13device_kernelIN5flash11enable_sm90INS1_16FlashAttnFwdSm90INS1_25CollectiveMainloopFwdSm90ILi2EN4cute5tupleIJNS5_1CILi1EEES8_S8_EEENS6_IJNS7_ILi128EEENS7_ILi96EEENS7_ILi64EEEEEELi256ENS_10bfloat16_tEfNS_4arch4Sm90ELb1ELb0ELb1ELb1ELb0ELb0ELb1ELb1ELb0ELb1ELb0ELb0EEENS1_21CollectiveEpilogueFwdINS6_IJSA_NS7_ILi256EEESB_EEES9_SE_SG_Li256ELb1ELb1ELb0ELb0EEENS1_36VarlenDynamicPersistentTileSchedulerILi128ELi96ELi256ELi128ELb0ELb1ELb1ELb1ELb1ELb1EEEEEEEEEvNT_6ParamsE:
        /* <DEDUP_REMOVED lines=18> */
.L_x_5281:
[----:B------:R-:W-:Y:S05]  /*0120*/  BSYNC B0 ;  /* 0x0000000000007941 */ /* 0x000fea0003800000 */
.L_x_5280:
        /* <DEDUP_REMOVED lines=43> */
.L_x_5282:
        /* <DEDUP_REMOVED lines=22> */
.L_x_5283:
        /* <DEDUP_REMOVED lines=18> */
.L_x_5284:
        /* <DEDUP_REMOVED lines=22> */
.L_x_5285:
        /* <DEDUP_REMOVED lines=22> */
.L_x_5286:
        /* <DEDUP_REMOVED lines=9> */
.L_x_5288:
        /* <DEDUP_REMOVED lines=40> */
[----:B------:R-:W-:-:S05]  /*0c30*/  IMAD.IADD R6, R237, 0x1, -R6 ;  /* 0x00000001ed067824 */ /* 0x000fca00078e0a06 */
[----:B------:R-:W-:-:S04]  /*0c40*/  LEA.HI R5, R6, R6, RZ, 0x1 ;  /* 0x0000000606057211 */ /* 0x000fc800078f08ff */
[----:B------:R-:W-:-:S05]  /*0c50*/  LOP3.LUT R5, R5, 0x1ffffffe, RZ, 0xc0, !PT ;  /* 0x1ffffffe05057812 */ /* 0x000fca00078ec0ff */
[----:B------:R-:W-:Y:S01]  /*0c60*/  IMAD.IADD R5, R6, 0x1, -R5 ;  /* 0x0000000106057824 */ /* 0x000fe200078e0a05 */
[----:B--2---:R-:W-:Y:S02]  /*0c70*/  R2UR UR4, R2 ;  /* 0x00000000020472ca */ /* 0x004fe400000e0000 */
[CC--:B------:R-:W-:Y:S02]  /*0c80*/  LEA.HI R2, R0.reuse, R237.reuse, RZ, 0x7 ;  /* 0x000000ed00027211 */ /* 0x0c0fe400078f38ff */
[----:B------:R-:W-:Y:S02]  /*0c90*/  LEA.HI R0, R0, R237, RZ, 0x3 ;  /* 0x000000ed00007211 */ /* 0x000fe400078f18ff */
[----:B------:R-:W-:Y:S02]  /*0ca0*/  LOP3.LUT R228, R2, 0xffffff80, RZ, 0xc0, !PT ;  /* 0xffffff8002e47812 */ /* 0x000fe400078ec0ff */
[----:B------:R-:W-:Y:S02]  /*0cb0*/  SHF.R.S32.HI R229, RZ, 0x7, R2 ;  /* 0x00000007ffe57819 */ /* 0x000fe40000011402 */
[----:B------:R-:W-:Y:S01]  /*0cc0*/  LOP3.LUT R208, R0, 0xfffffff8, RZ, 0xc0, !PT ;  /* 0xfffffff800d07812 */ /* 0x000fe200078ec0ff */
[C---:B------:R-:W-:Y:S01]  /*0cd0*/  IMAD.IADD R228, R237.reuse, 0x1, -R228 ;  /* 0x00000001ede47824 */ /* 0x040fe200078e0ae4 */
[----:B------:R-:W-:Y:S01]  /*0ce0*/  LEA.HI R2, R2, R229, RZ, 0x1 ;  /* 0x000000e502027211 */ /* 0x000fe200078f08ff */
[----:B------:R-:W-:Y:S01]  /*0cf0*/  ULOP3.LUT UR4, UR4, 0x1, URZ, 0xfc, !UPT ;  /* 0x0000000104047892 */ /* 0x000fe2000f8efc3f */
[----:B------:R-:W-:Y:S01]  /*0d00*/  SHF.R.S32.HI R225, RZ, 0x3, R0 ;  /* 0x00000003ffe17819 */ /* 0x000fe20000011400 */
[----:B------:R-:W-:Y:S01]  /*0d10*/  IMAD.IADD R208, R237, 0x1, -R208 ;  /* 0x00000001edd07824 */ /* 0x000fe200078e0ad0 */
[----:B------:R-:W-:-:S02]  /*0d20*/  SHF.R.S32.HI R7, RZ, 0x1f, R228 ;  /* 0x0000001fff077819 */ /* 0x000fc400000114e4 */
[----:B------:R-:W-:Y:S01]  /*0d30*/  LOP3.LUT R2, R2, 0x3fffffe, RZ, 0xc0, !PT ;  /* 0x03fffffe02027812 */ /* 0x000fe200078ec0ff */
[----:B------:R-:W-:Y:S01]  /*0d40*/  IMAD.SHL.U32 R200, R208, 0x8, RZ ;  /* 0x00000008d0c87824 */ /* 0x000fe200078e00ff */
[CC--:B------:R-:W-:Y:S01]  /*0d50*/  LEA.HI R8, R7.reuse, R228.reuse, RZ, 0x2 ;  /* 0x000000e407087211 */ /* 0x0c0fe200078f10ff */
[----:B------:R-:W-:Y:S01]  /*0d60*/  IMAD.U32 R232, RZ, RZ, UR4 ;  /* 0x00000004ffe87e24 */ /* 0x000fe2000f8e00ff */
[----:B------:R-:W-:Y:S01]  /*0d70*/  LEA.HI R7, R7, R228, RZ, 0x5 ;  /* 0x000000e407077211 */ /* 0x000fe200078f28ff */
[----:B------:R-:W-:Y:S01]  /*0d80*/  IMAD.IADD R2, R229, 0x1, -R2 ;  /* 0x00000001e5027824 */ /* 0x000fe200078e0a02 */
[--C-:B------:R-:W-:Y:S01]  /*0d90*/  SHF.R.S32.HI R9, RZ, 0x2, R8.reuse ;  /* 0x00000002ff097819 */ /* 0x100fe20000011408 */
[C---:B------:R-:W-:Y:S01]  /*0da0*/  VIADD R206, R200.reuse, 0x40 ;  /* 0x00000040c8ce7836 */ /* 0x040fe20000000000 */
[----:B------:R-:W-:Y:S01]  /*0db0*/  SHF.R.S32.HI R10, RZ, 0x1f, R8 ;  /* 0x0000001fff0a7819 */ /* 0x000fe20000011408 */
[C---:B------:R-:W-:Y:S01]  /*0dc0*/  VIADD R205, R200.reuse, 0x80 ;  /* 0x00000080c8cd7836 */ /* 0x040fe20000000000 */
[----:B------:R-:W-:Y:S01]  /*0dd0*/  SHF.R.S32.HI R7, RZ, 0x5, R7 ;  /* 0x00000005ff077819 */ /* 0x000fe20000011407 */
[----:B------:R-:W-:Y:S01]  /*0de0*/  VIADD R207, R200, 0xc0 ;  /* 0x000000c0c8cf7836 */ /* 0x000fe20000000000 */
[----:B------:R-:W-:Y:S01]  /*0df0*/  LEA.HI R10, R10, R9, RZ, 0x3 ;  /* 0x000000090a0a7211 */ /* 0x000fe200078f18ff */
[----:B------:R-:W-:Y:S01]  /*0e00*/  UMOV UR4, URZ ;  /* 0x0000003f00047c82 */ /* 0x000fe20008000000 */
[----:B------:R-:W-:Y:S01]  /*0e10*/  LOP3.LUT R3, R8, 0x7ffffffc, RZ, 0xc0, !PT ;  /* 0x7ffffffc08037812 */ /* 0x000fe200078ec0ff */
[----:B------:R-:W-:Y:S01]  /*0e20*/  IMAD.U32 R227, RZ, RZ, UR4 ;  /* 0x00000004ffe37e24 */ /* 0x000fe2000f8e00ff */
[----:B------:R-:W-:-:S02]  /*0e30*/  LOP3.LUT R10, R10, 0xfffffff8, RZ, 0xc0, !PT ;  /* 0xfffffff80a0a7812 */ /* 0x000fc400078ec0ff */
[----:B------:R-:W-:Y:S01]  /*0e40*/  SHF.R.S32.HI R236, RZ, 0x1f, R200 ;  /* 0x0000001fffec7819 */ /* 0x000fe200000114c8 */
[----:B------:R-:W-:Y:S01]  /*0e50*/  IMAD.IADD R204, R228, 0x1, -R3 ;  /* 0x00000001e4cc7824 */ /* 0x000fe200078e0a03 */
[----:B------:R-:W-:Y:S01]  /*0e60*/  SHF.R.S32.HI R235, RZ, 0x1f, R206 ;  /* 0x0000001fffeb7819 */ /* 0x000fe200000114ce */
[----:B------:R-:W-:Y:S01]  /*0e70*/  IMAD.IADD R10, R9, 0x1, -R10 ;  /* 0x00000001090a7824 */ /* 0x000fe200078e0a0a */
[----:B------:R-:W-:Y:S02]  /*0e80*/  SHF.R.S32.HI R234, RZ, 0x1f, R205 ;  /* 0x0000001fffea7819 */ /* 0x000fe400000114cd */
[----:B------:R-:W-:Y:S01]  /*0e90*/  SHF.R.S32.HI R233, RZ, 0x1f, R207 ;  /* 0x0000001fffe97819 */ /* 0x000fe200000114cf */
[----:B------:R-:W-:-:S04]  /*0ea0*/  IMAD R7, R7, 0x10, R10 ;  /* 0x0000001007077824 */ /* 0x000fc800078e020a */
[----:B------:R-:W-:Y:S02]  /*0eb0*/  IMAD R230, R2, 0x40, R7 ;  /* 0x0000004002e67824 */ /* 0x000fe400078e0207 */
[----:B------:R-:W-:Y:S02]  /*0ec0*/  IMAD.MOV.U32 R7, RZ, RZ, R15 ;  /* 0x000000ffff077224 */ /* 0x000fe400078e000f */
[----:B------:R-:W-:-:S07]  /*0ed0*/  IMAD R203, R5, 0x8, R230 ;  /* 0x0000000805cb7824 */ /* 0x000fce00078e02e6 */
.L_x_5343:
[----:B0-2-4-:R-:W0:Y:S01]  /*0ee0*/  LDC.64 R2, c[0x0][0xd88] ;  /* 0x00036200ff027b82 */ /* 0x015e220000000a00 */
[----:B------:R-:W-:Y:S01]  /*0ef0*/  ULDC.64 UR8, c[0x0][0xb20] ;  /* 0x0002c80000087ab9 */ /* 0x000fe20000000a00 */
[----:B------:R-:W-:Y:S01]  /*0f00*/  ULDC.64 UR10, c[0x0][0xb10] ;  /* 0x0002c400000a7ab9 */ /* 0x000fe20000000a00 */
[----:B0-----:R-:W-:-:S06]  /*0f10*/  IMAD.WIDE R2, R7, 0x4, R2 ;  /* 0x0000000407027825 */ /* 0x001fcc00078e0202 */
[----:B------:R-:W2:Y:S01]  /*0f20*/  LDG.E R2, desc[UR38][R2.64] ;  /* 0x0000002602027981 */ /* 0x000ea2000c1e1900 */
[----:B------:R-:W-:Y:S01]  /*0f30*/  UISETP.NE.U32.AND UP0, UPT, UR8, URZ, UPT ;  /* 0x0000003f0800728c */ /* 0x000fe2000bf05070 */
[----:B------:R-:W-:Y:S01]  /*0f40*/  IMAD.MOV.U32 R7, RZ, RZ, RZ ;  /* 0x000000ffff077224 */ /* 0x000fe200078e00ff */
[----:B------:R-:W-:Y:S02]  /*0f50*/  UISETP.NE.U32.AND UP1, UPT, UR10, URZ, UPT ;  /* 0x0000003f0a00728c */ /* 0x000fe4000bf25070 */
[----:B------:R-:W-:Y:S02]  /*0f60*/  UISETP.NE.AND.EX UP0, UPT, UR9, URZ, UPT, UP0 ;  /* 0x0000003f0900728c */ /* 0x000fe4000bf05300 */
[----:B------:R-:W-:-:S04]  /*0f70*/  UISETP.NE.AND.EX UP1, UPT, UR11, URZ, UPT, UP1 ;  /* 0x0000003f0b00728c */ /* 0x000fc8000bf25310 */
[----:B------:R-:W-:Y:S02]  /*0f80*/  PLOP3.LUT P0, PT, PT, PT, UP0, 0x80, 0x0 ;  /* 0x000000000000781c */ /* 0x000fe40003f0f008 */
[----:B------:R-:W-:Y:S02]  /*0f90*/  PLOP3.LUT P2, PT, PT, PT, UP1, 0x80, 0x0 ;  /* 0x000000000000781c */ /* 0x000fe40003f4f018 */
[----:B--2---:R-:W-:-:S13]  /*0fa0*/  R2UR UR4, R2 ;  /* 0x00000000020472ca */ /* 0x004fda00000e0000 */
[----:B------:R-:W-:Y:S02]  /*0fb0*/  USHF.R.S32.HI UR7, URZ, 0x1f, UR4 ;  /* 0x0000001f3f077899 */ /* 0x000fe40008011404 */
[----:B------:R-:W-:Y:S01]  /*0fc0*/  IMAD.U32 R209, RZ, RZ, UR4 ;  /* 0x00000004ffd17e24 */ /* 0x000fe2000f8e00ff */
[----:B------:R-:W-:-:S04]  /*0fd0*/  @UP0 ULEA UR8, UP2, UR4, UR8, 0x2 ;  /* 0x0000000804080291 */ /* 0x000fc8000f84103f */
[----:B------:R-:W-:Y:S02]  /*0fe0*/  @UP0 ULEA.HI.X UR9, UR4, UR9, UR7, 0x2, UP2 ;  /* 0x0000000904090291 */ /* 0x000fe400090f1407 */
[----:B------:R-:W-:Y:S01]  /*0ff0*/  IMAD.U32 R226, RZ, RZ, UR7 ;  /* 0x00000007ffe27e24 */ /* 0x000fe2000f8e00ff */
[----:B------:R-:W-:Y:S01]  /*1000*/  @UP1 ULEA UR10, UP0, UR4, UR10, 0x2 ;  /* 0x0000000a040a1291 */ /* 0x000fe2000f80103f */
[----:B------:R-:W-:-:S03]  /*1010*/  IMAD.U32 R2, RZ, RZ, UR8 ;  /* 0x00000008ff027e24 */ /* 0x000fc6000f8e00ff */
[----:B------:R-:W-:Y:S01]  /*1020*/  @UP1 ULEA.HI.X UR11, UR4, UR11, UR7, 0x2, UP0 ;  /* 0x0000000b040b1291 */ /* 0x000fe200080f1407 */
[----:B------:R-:W-:Y:S01]  /*1030*/  IMAD.U32 R3, RZ, RZ, UR9 ;  /* 0x00000009ff037e24 */ /* 0x000fe2000f8e00ff */
[----:B------:R-:W-:Y:S01]  /*1040*/  ULDC.64 UR8, c[0x0][0x418] ;  /* 0x0001060000087ab9 */ /* 0x000fe20000000a00 */
[----:B------:R-:W-:Y:S01]  /*1050*/  ULDC UR4, c[0x0][0x288] ;  /* 0x0000a20000047ab9 */ /* 0x000fe20000000800 */
[----:B---3--:R-:W-:Y:S01]  /*1060*/  IMAD.U32 R4, RZ, RZ, UR10 ;  /* 0x0000000aff047e24 */ /* 0x008fe2000f8e00ff */
[----:B------:R-:W-:Y:S01]  /*1070*/  ULDC UR7, c[0x0][0x2f0] ;  /* 0x0000bc0000077ab9 */ /* 0x000fe20000000800 */
[----:B------:R-:W-:Y:S01]  /*1080*/  IMAD.U32 R201, RZ, RZ, UR4 ;  /* 0x00000004ffc97e24 */ /* 0x000fe2000f8e00ff */
[----:B------:R0:W5:Y:S01]  /*1090*/  @P0 LDG.E R7, desc[UR38][R2.64] ;  /* 0x0000002602070981 */ /* 0x000162000c1e1900 */
[----:B------:R-:W-:Y:S01]  /*10a0*/  IMAD.U32 R5, RZ, RZ, UR11 ;  /* 0x0000000bff057e24 */ /* 0x000fe2000f8e00ff */
[----:B------:R-:W-:Y:S01]  /*10b0*/  UISETP.NE.U32.AND UP0, UPT, UR8, URZ, UPT ;  /* 0x0000003f0800728c */ /* 0x000fe2000bf05070 */
[----:B------:R-:W-:-:S03]  /*10c0*/  ULDC UR4, c[0x0][0x424] ;  /* 0x0001090000047ab9 */ /* 0x000fc60000000800 */
[----:B------:R0:W5:Y:S01]  /*10d0*/  @P2 LDG.E R201, desc[UR38][R4.64] ;  /* 0x0000002604c92981 */ /* 0x000162000c1e1900 */
[----:B------:R-:W-:Y:S01]  /*10e0*/  UISETP.NE.AND.EX UP0, UPT, UR9, URZ, UPT, UP0 ;  /* 0x0000003f0900728c */ /* 0x000fe2000bf05300 */
[----:B------:R-:W-:Y:S02]  /*10f0*/  IMAD.U32 R224, RZ, RZ, UR6 ;  /* 0x00000006ffe07e24 */ /* 0x000fe4000f8e00ff */
[----:B------:R-:W-:Y:S01]  /*1100*/  ULDC.64 UR8, c[0x0][0xb18] ;  /* 0x0002c60000087ab9 */ /* 0x000fe20000000a00 */
[----:B------:R-:W-:Y:S01]  /*1110*/  USEL UR4, UR4, 0x1, UP0 ;  /* 0x0000000104047887 */ /* 0x000fe20008000000 */
[----:B------:R-:W-:-:S03]  /*1120*/  ISETP.NE.U32.AND P1, PT, RZ, UR8, PT ;  /* 0x00000008ff007c0c */ /* 0x000fc6000bf25070 */
[----:B------:R-:W-:Y:S01]  /*1130*/  UIMAD UR4, UR4, UR7, URZ ;  /* 0x00000007040472a4 */ /* 0x000fe2000f8e023f */
[----:B------:R-:W-:Y:S01]  /*1140*/  ISETP.NE.AND.EX P1, PT, RZ, UR9, PT, P1 ;  /* 0x00000009ff007c0c */ /* 0x000fe2000bf25310 */
[----:B01----:R-:W-:-:S12]  /*1150*/  @P2 BRA `(.L_x_5289) ;  /* 0x0000000000302947 */ /* 0x003fd80003800000 */
[----:B------:R-:W-:Y:S02]  /*1160*/  ULDC.64 UR6, c[0x0][0xaf8] ;  /* 0x0002be0000067ab9 */ /* 0x000fe40000000a00 */
[----:B------:R-:W-:-:S04]  /*1170*/  ISETP.NE.U32.AND P0, PT, RZ, UR6, PT ;  /* 0x00000006ff007c0c */ /* 0x000fc8000bf05070 */
[----:B------:R-:W-:-:S13]  /*1180*/  ISETP.NE.AND.EX P0, PT, RZ, UR7, PT, P0 ;  /* 0x00000007ff007c0c */ /* 0x000fda000bf05300 */
[----:B------:R-:W-:Y:S05]  /*1190*/  @!P0 BRA `(.L_x_5289) ;  /* 0x0000000000208947 */ /* 0x000fea0003800000 */
[----:B------:R-:W-:Y:S01]  /*11a0*/  R2UR UR10, R209 ;  /* 0x00000000d10a72ca */ /* 0x000fe200000e0000 */
[----:B------:R-:W-:-:S12]  /*11b0*/  ULDC.64 UR6, c[0x0][0xaf8] ;  /* 0x0002be0000067ab9 */ /* 0x000fd80000000a00 */
[----:B------:R-:W-:-:S06]  /*11c0*/  UIMAD.WIDE UR6, UR10, 0x4, UR6 ;  /* 0x000000040a0678a5 */ /* 0x000fcc000f8e0206 */
[----:B------:R-:W-:Y:S02]  /*11d0*/  IMAD.U32 R2, RZ, RZ, UR6 ;  /* 0x00000006ff027e24 */ /* 0x000fe4000f8e00ff */
[----:B------:R-:W-:-:S05]  /*11e0*/  IMAD.U32 R3, RZ, RZ, UR7 ;  /* 0x00000007ff037e24 */ /* 0x000fca000f8e00ff */
[----:B-----5:R-:W2:Y:S04]  /*11f0*/  LDG.E R201, desc[UR38][R2.64] ;  /* 0x0000002602c97981 */ /* 0x020ea8000c1e1900 */
[----:B------:R-:W2:Y:S02]  /*1200*/  LDG.E R0, desc[UR38][R2.64+0x4] ;  /* 0x0000042602007981 */ /* 0x000ea4000c1e1900 */
[----:B--2---:R-:W-:-:S07]  /*1210*/  IMAD.IADD R201, R0, 0x1, -R201 ;  /* 0x0000000100c97824 */ /* 0x004fce00078e0ac9 */
.L_x_5289:
[----:B------:R-:W-:Y:S01]  /*1220*/  IMAD.U32 R202, RZ, RZ, UR4 ;  /* 0x00000004ffca7e24 */ /* 0x000fe2000f8e00ff */
[----:B------:R-:W-:Y:S06]  /*1230*/  @!P1 BRA `(.L_x_5290) ;  /* 0x0000000000209947 */ /* 0x000fec0003800000 */
[----:B------:R-:W-:Y:S02]  /*1240*/  R2UR UR6, R209 ;  /* 0x00000000d10672ca */ /* 0x000fe400000e0000 */
[----:B------:R-:W-:-:S11]  /*1250*/  R2UR UR7, R226 ;  /* 0x00000000e20772ca */ /* 0x000fd600000e0000 */
[----:B------:R-:W-:-:S04]  /*1260*/  ULEA UR4, UP0, UR6, UR8, 0x2 ;  /* 0x0000000806047291 */ /* 0x000fc8000f80103f */
[----:B------:R-:W-:Y:S02]  /*1270*/  ULEA.HI.X UR6, UR6, UR9, UR7, 0x2, UP0 ;  /* 0x0000000906067291 */ /* 0x000fe400080f1407 */
[----:B------:R-:W-:-:S04]  /*1280*/  IMAD.U32 R2, RZ, RZ, UR4 ;  /* 0x00000004ff027e24 */ /* 0x000fc8000f8e00ff */
[----:B------:R-:W-:-:S05]  /*1290*/  IMAD.U32 R3, RZ, RZ, UR6 ;  /* 0x00000006ff037e24 */ /* 0x000fca000f8e00ff */
[----:B------:R0:W5:Y:S01]  /*12a0*/  LDG.E R202, desc[UR38][R2.64] ;  /* 0x0000002602ca7981 */ /* 0x000162000c1e1900 */
[----:B------:R-:W-:Y:S05]  /*12b0*/  BRA `(.L_x_5291) ;  /* 0x0000000000307947 */ /* 0x000fea0003800000 */
.L_x_5290:
        /* <DEDUP_REMOVED lines=9> */
[----:B------:R-:W2:Y:S04]  /*1350*/  LDG.E R202, desc[UR38][R2.64] ;  /* 0x0000002602ca7981 */ /* 0x000ea8000c1e1900 */
[----:B------:R-:W2:Y:S02]  /*1360*/  LDG.E R5, desc[UR38][R2.64+0x4] ;  /* 0x0000042602057981 */ /* 0x000ea4000c1e1900 */
[----:B--2---:R-:W-:-:S07]  /*1370*/  IMAD.IADD R202, R5, 0x1, -R202 ;  /* 0x0000000105ca7824 */ /* 0x004fce00078e0aca */
.L_x_5291:
[----:B------:R-:W1:Y:S01]  /*1380*/  LDC R0, c[0x0][0x448] ;  /* 0x00011200ff007b82 */ /* 0x000e620000000800 */
[----:B------:R-:W-:Y:S01]  /*1390*/  USHF.L.U32 UR60, UR5, 0x7, URZ ;  /* 0x00000007053c7899 */ /* 0x000fe2000800063f */
[----:B-----5:R-:W-:Y:S01]  /*13a0*/  IMAD.IADD R202, R202, 0x1, -R7 ;  /* 0x00000001caca7824 */ /* 0x020fe200078e0a07 */
[----:B------:R-:W-:Y:S01]  /*13b0*/  CS2R R148, SRZ ;  /* 0x0000000000947805 */ /* 0x000fe2000001ff00 */
[----:B------:R-:W-:Y:S01]  /*13c0*/  IMAD.MOV.U32 R150, RZ, RZ, RZ ;  /* 0x000000ffff967224 */ /* 0x000fe200078e00ff */
[----:B------:R-:W-:Y:S01]  /*13d0*/  UIADD3 UR4, UR60, 0x7f, URZ ;  /* 0x0000007f3c047890 */ /* 0x000fe2000fffe03f */
[----:B------:R-:W-:Y:S02]  /*13e0*/  CS2R R146, SRZ ;  /* 0x0000000000927805 */ /* 0x000fe4000001ff00 */
[----:B0-----:R-:W-:Y:S02]  /*13f0*/  IADD3 R3, R202, 0x60, -R201 ;  /* 0x00000060ca037810 */ /* 0x001fe40007ffe8c9 */
        /* <DEDUP_REMOVED lines=16> */
[----:B-1----:R-:W-:Y:S01]  /*1500*/  ISETP.NE.AND P0, PT, R0, 0x1, PT ;  /* 0x000000010000780c */ /* 0x002fe20003f05270 */
[----:B------:R-:W-:Y:S01]  /*1510*/  IMAD.U32 R0, RZ, RZ, UR4 ;  /* 0x00000004ff007e24 */ /* 0x000fe2000f8e00ff */
        /* <DEDUP_REMOVED lines=36> */
[----:B------:R-:W-:-:S02]  /*1760*/  CS2R R48, SRZ ;  /* 0x0000000000307805 */ /* 0x000fc4000001ff00 */
[----:B------:R-:W-:Y:S02]  /*1770*/  CS2R R42, SRZ ;  /* 0x00000000002a7805 */ /* 0x000fe4000001ff00 */
[----:B------:R-:W-:Y:S02]  /*1780*/  CS2R R44, SRZ ;  /* 0x00000000002c7805 */ /* 0x000fe4000001ff00 */
[----:B------:R-:W-:Y:S02]  /*1790*/  CS2R R162, SRZ ;  /* 0x0000000000a27805 */ /* 0x000fe4000001ff00 */
[----:B------:R-:W-:Y:S02]  /*17a0*/  CS2R R40, SRZ ;  /* 0x0000000000287805 */ /* 0x000fe4000001ff00 */
[----:B------:R-:W-:Y:S02]  /*17b0*/  CS2R R34, SRZ ;  /* 0x0000000000227805 */ /* 0x000fe4000001ff00 */
[----:B------:R-:W-:-:S02]  /*17c0*/  CS2R R36, SRZ ;  /* 0x0000000000247805 */ /* 0x000fc4000001ff00 */
[----:B-1----:R-:W-:Y:S01]  /*17d0*/  @P0 SHF.R.U32.HI R0, RZ, R5, R2 ;  /* 0x00000005ff000219 */ /* 0x002fe20000011602 */
[----:B------:R-:W-:Y:S01]  /*17e0*/  VIADD R2, R202, 0x5f ;  /* 0x0000005fca027836 */ /* 0x000fe20000000000 */
[----:B------:R-:W-:Y:S02]  /*17f0*/  PLOP3.LUT P0, PT, PT, PT, PT, 0x80, 0x0 ;  /* 0x000000000000781c */ /* 0x000fe40003f0f070 */
[----:B------:R-:W-:Y:S02]  /*1800*/  CS2R R164, SRZ ;  /* 0x0000000000a47805 */ /* 0x000fe4000001ff00 */
[----:B------:R-:W-:Y:S01]  /*1810*/  CS2R R32, SRZ ;  /* 0x0000000000207805 */ /* 0x000fe2000001ff00 */
[----:B------:R-:W-:Y:S01]  /*1820*/  IMAD.IADD R0, R3, 0x1, R0 ;  /* 0x0000000103007824 */ /* 0x000fe200078e0200 */
[----:B------:R-:W-:Y:S01]  /*1830*/  CS2R R26, SRZ ;  /* 0x00000000001a7805 */ /* 0x000fe2000001ff00 */
[----:B------:R-:W-:Y:S01]  /*1840*/  IMAD.HI R2, R2, 0x2aaaaaab, RZ ;  /* 0x2aaaaaab02027827 */ /* 0x000fe200078e02ff */
[----:B------:R-:W-:-:S02]  /*1850*/  CS2R R28, SRZ ;  /* 0x00000000001c7805 */ /* 0x000fc4000001ff00 */
[----:B------:R-:W-:Y:S01]  /*1860*/  CS2R R24, SRZ ;  /* 0x0000000000187805 */ /* 0x000fe2000001ff00 */
[----:B------:R-:W-:Y:S01]  /*1870*/  IMAD.HI R0, R0, 0x2aaaaaab, RZ ;  /* 0x2aaaaaab00007827 */ /* 0x000fe200078e02ff */
[----:B------:R-:W-:-:S03]  /*1880*/  SHF.R.U32.HI R3, RZ, 0x1f, R2 ;  /* 0x0000001fff037819 */ /* 0x000fc60000011602 */
[----:B------:R-:W-:Y:S01]  /*1890*/  IMAD.MOV.U32 R10, RZ, RZ, RZ ;  /* 0x000000ffff0a7224 */ /* 0x000fe200078e00ff */
[----:B------:R-:W-:Y:S02]  /*18a0*/  SHF.R.U32.HI R5, RZ, 0x1f, R0 ;  /* 0x0000001fff057819 */ /* 0x000fe40000011600 */
[----:B------:R-:W-:Y:S02]  /*18b0*/  LEA.HI.SX32 R156, R2, R3, 0x1c ;  /* 0x00000003029c7211 */ /* 0x000fe400078fe2ff */
[----:B------:R-:W-:Y:S02]  /*18c0*/  CS2R R2, SRZ ;  /* 0x0000000000027805 */ /* 0x000fe4000001ff00 */
[----:B------:R-:W-:Y:S01]  /*18d0*/  LEA.HI.SX32 R5, R0, R5, 0x1c ;  /* 0x0000000500057211 */ /* 0x000fe200078fe2ff */
[----:B------:R-:W-:-:S03]  /*18e0*/  IMAD.MOV.U32 R0, RZ, RZ, RZ ;  /* 0x000000ffff007224 */ /* 0x000fc600078e00ff */
[----:B------:R-:W-:-:S04]  /*18f0*/  VIMNMX R156, R156, R5, PT ;  /* 0x000000059c9c7248 */ /* 0x000fc80003fe0100 */
[----:B------:R-:W-:-:S13]  /*1900*/  ISETP.GE.AND P1, PT, R156, 0x1, PT ;  /* 0x000000019c00780c */ /* 0x000fda0003f26270 */
[----:B------:R-:W-:Y:S05]  /*1910*/  @!P1 BRA `(.L_x_5292) ;  /* 0x0000009000b89947 */ /* 0x000fea0003800000 */
        /* <DEDUP_REMOVED lines=39> */
.L_x_5293:
        /* <DEDUP_REMOVED lines=14> */
.L_x_5474:
[----:B------:R-:W-:Y:S05]  /*1c70*/  WARPSYNC.ALL ;  /* 0x0000000000007948 */ /* 0x000fea0003800000 */
[----:B------:R-:W-:Y:S01]  /*1c80*/  R2UR UR4, R232 ;  /* 0x00000000e80472ca */ /* 0x000fe200000e0000 */
[----:B------:R1:W-:-:S12]  /*1c90*/  BAR.SYNC.DEFER_BLOCKING R176, 0x100 ;  /* 0x000400b00000751d */ /* 0x0003d80000010000 */
[----:B------:R-:W-:-:S05]  /*1ca0*/  IMAD.U32 R0, RZ, RZ, UR4 ;  /* 0x00000004ff007e24 */ /* 0x000fca000f8e00ff */
[----:B------:R-:W-:-:S13]  /*1cb0*/  ISETP.NE.AND P0, PT, R0, 0x3, PT ;  /* 0x000000030000780c */ /* 0x000fda0003f05270 */
[----:B-1----:R-:W-:Y:S05]  /*1cc0*/  @!P0 BRA `(.L_x_5295) ;  /* 0x0000000000048947 */ /* 0x002fea0003800000 */
[----:B------:R-:W-:Y:S01]  /*1cd0*/  BPT.TRAP 0x1 ;  /* 0x000000040000795c */ /* 0x000fe20000300000 */
.L_x_5295:
[----:B------:R-:W-:Y:S02]  /*1ce0*/  IMAD.U32 R3, RZ, RZ, UR37 ;  /* 0x00000025ff037e24 */ /* 0x000fe4000f8e00ff */
[----:B------:R-:W-:-:S03]  /*1cf0*/  IMAD.U32 R0, RZ, RZ, UR36 ;  /* 0x00000024ff007e24 */ /* 0x000fc6000f8e00ff */
[----:B------:R-:W-:Y:S01]  /*1d00*/  SHF.L.U32 R3, R3, 0x1f, RZ ;  /* 0x0000001f03037819 */ /* 0x000fe200000006ff */
[----:B------:R-:W-:-:S04]  /*1d10*/  IMAD R0, R0, 0x8, R5 ;  /* 0x0000000800007824 */ /* 0x000fc800078e0205 */
[----:B------:R1:W2:Y:S01]  /*1d20*/  SYNCS.PHASECHK.TRANS64.TRYWAIT P1, [R0+URZ+0x32430], R3 ;  /* 0x03243003000075a7 */ /* 0x0002a2000802017f */
[----:B------:R-:W-:Y:S05]  /*1d30*/  @!P0 BRA `(.L_x_5296) ;  /* 0x0000000000048947 */ /* 0x000fea0003800000 */
[----:B------:R-:W-:Y:S01]  /*1d40*/  BPT.TRAP 0x1 ;  /* 0x000000040000795c */ /* 0x000fe20000300000 */
.L_x_5296:
[----:B--2---:R-:W-:Y:S05]  /*1d50*/  @P1 BRA `(.L_x_5297) ;  /* 0x0000000000081947 */ /* 0x004fea0003800000 */
[----:B------:R-:W2:Y:S02]  /*1d60*/  SYNCS.PHASECHK.TRANS64.TRYWAIT P1, [R0+URZ+0x32430], R3 ;  /* 0x03243003000075a7 */ /* 0x000ea4000802017f */
[----:B--2---:R-:W-:Y:S05]  /*1d70*/  @!P1 BRA `(.L_x_5298) ;  /* 0x0000012c009c9947 */ /* 0x004fea0003800000 */
.L_x_5297:
        /* <DEDUP_REMOVED lines=48> */
.L_x_5475:
[----:B------:R-:W-:Y:S05]  /*2080*/  @!P0 BRA `(.L_x_5300) ;  /* 0x0000000000048947 */ /* 0x000fea0003800000 */
[----:B------:R-:W-:Y:S01]  /*2090*/  BPT.TRAP 0x1 ;  /* 0x000000040000795c */ /* 0x000fe20000300000 */
.L_x_5300:
[----:B------:R4:W0:Y:S01]  /*20a0*/  SYNCS.PHASECHK.TRANS64.TRYWAIT P1, [R0+URZ+0x32450], R3 ;  /* 0x03245003000075a7 */ /* 0x000822000802017f */
[----:B------:R-:W-:Y:S05]  /*20b0*/  @!P0 BRA `(.L_x_5301) ;  /* 0x0000000000048947 */ /* 0x000fea0003800000 */
[----:B------:R-:W-:Y:S01]  /*20c0*/  BPT.TRAP 0x1 ;  /* 0x000000040000795c */ /* 0x000fe20000300000 */
.L_x_5301:
[----:B0-----:R-:W-:Y:S05]  /*20d0*/  @P1 BRA `(.L_x_5302) ;  /* 0x0000000000081947 */ /* 0x001fea0003800000 */
[----:B------:R-:W0:Y:S02]  /*20e0*/  SYNCS.PHASECHK.TRANS64.TRYWAIT P1, [R0+URZ+0x32450], R3 ;  /* 0x03245003000075a7 */ /* 0x000e24000802017f */
[----:B0-----:R-:W-:Y:S05]  /*20f0*/  @!P1 BRA `(.L_x_5303) ;  /* 0x0000012800e49947 */ /* 0x001fea0003800000 */
.L_x_5302:
[----:B------:R-:W-:Y:S01]  /*2100*/  R2UR UR4, R5 ;  /* 0x00000000050472ca */ /* 0x000fe200000e0000 */
[----:B------:R-:W-:Y:S01]  /*2110*/  WARPGROUP.ARRIVE ;  /* 0x00000000000079c5 */ /* 0x000fe20000000000 */
        /* <DEDUP_REMOVED lines=16> */
[----:B------:R-:W5:Y:S01]  /*2220*/  S2R R73, SR_TID.X ;  /* 0x0000000000497919 */ /* 0x000f620000002100 */
[----:B------:R-:W-:Y:S01]  /*2230*/  UMOV UR31, 0x40000040 ;  /* 0x40000040001f7882 */ /* 0x000fe20000000000 */
[----:B------:R-:W-:Y:S01]  /*2240*/  UMOV UR33, 0x40000040 ;  /* 0x4000004000217882 */ /* 0x000fe20000000000 */
[----:B------:R-:W-:-:S02]  /*2250*/  ULOP3.LUT UR6, UR4, 0x3fff, URZ, 0xc0, !UPT ;  /* 0x00003fff04067892 */ /* 0x000fc4000f8ec03f */
[----:B------:R-:W-:Y:S02]  /*2260*/  ULOP3.LUT UR4, UR40, 0x10000, URZ, 0xfc, !UPT ;  /* 0x0001000028047892 */ /* 0x000fe4000f8efc3f */
[----:B------:R-:W-:Y:S02]  /*2270*/  ULOP3.LUT UR7, UR6, 0x10000, URZ, 0xfc, !UPT ;  /* 0x0001000006077892 */ /* 0x000fe4000f8efc3f */
[----:B------:R-:W-:Y:S02]  /*2280*/  UIADD3 UR16, UR4, 0x404, URZ ;  /* 0x0000040404107890 */ /* 0x000fe4000fffe03f */
[----:B------:R-:W-:Y:S01]  /*2290*/  UIMAD UR5, UR36, 0xc00, UR7 ;  /* 0x00000c00240578a4 */ /* 0x000fe2000f8e0207 */
[----:B------:R-:W-:Y:S01]  /*22a0*/  UMOV UR8, UR4 ;  /* 0x0000000400087c82 */ /* 0x000fe20008000000 */
[----:B------:R-:W-:Y:S01]  /*22b0*/  UIADD3 UR20, UR4, 0x406, URZ ;  /* 0x0000040604147890 */ /* 0x000fe2000fffe03f */
[----:B------:R-:W-:Y:S01]  /*22c0*/  IMAD.U32 R10, RZ, RZ, UR8 ;  /* 0x00000008ff0a7e24 */ /* 0x000fe2000f8e00ff */
[----:B------:R-:W-:-:S03]  /*22d0*/  UIADD3 UR18, UR5, 0x304, URZ ;  /* 0x0000030405127890 */ /* 0x000fc6000fffe03f */
[----:B------:R-:W-:Y:S01]  /*22e0*/  UMOV UR10, UR5 ;  /* 0x00000005000a7c82 */ /* 0x000fe20008000000 */
[----:B------:R-:W-:Y:S01]  /*22f0*/  UIADD3 UR22, UR5, 0x306, URZ ;  /* 0x0000030605167890 */ /* 0x000fe2000fffe03f */
[----:B------:R-:W-:Y:S01]  /*2300*/  HGMMA.64x96x16.F32.BF16 R24, gdesc[UR8], R24, gsb0 ;  /* 0x01600000081879f0 */ /* 0x000fe20008001818 */
[----:B------:R-:W-:Y:S01]  /*2310*/  UIADD3 UR8, UR4, 0x2, URZ ;  /* 0x0000000204087890 */ /* 0x000fe2000fffe03f */
[----:B0-----:R-:W-:Y:S01]  /*2320*/  ISETP.NE.AND P1, PT, R12, 0x1, PT ;  /* 0x000000010c00780c */ /* 0x001fe20003f25270 */
[----:B------:R-:W-:Y:S01]  /*2330*/  UIADD3 UR9, UR5, 0x2, URZ ;  /* 0x0000000205097890 */ /* 0x000fe2000fffe03f */
[----:B------:R-:W-:Y:S01]  /*2340*/  VIADD R12, R203, UR60 ;  /* 0x0000003ccb0c7c36 */ /* 0x000fe20008000000 */
[----:B------:R-:W-:Y:S01]  /*2350*/  UIADD3 UR10, UR5, 0x300, URZ ;  /* 0x00000300050a7890 */ /* 0x000fe2000fffe03f */
[----:B------:R-:W-:Y:S02]  /*2360*/  UMOV UR11, 0x40000040 ;  /* 0x40000040000b7882 */ /* 0x000fe40000000000 */
[----:B------:R-:W-:Y:S01]  /*2370*/  UMOV UR12, UR8 ;  /* 0x00000008000c7c82 */ /* 0x000fe20008000000 */
[----:B------:R-:W-:Y:S01]  /*2380*/  UIADD3 UR8, UR4, 0x4, URZ ;  /* 0x0000000404087890 */ /* 0x000fe2000fffe03f */
[----:B------:R-:W-:Y:S01]  /*2390*/  IMAD.U32 R8, RZ, RZ, UR12 ;  /* 0x0000000cff087e24 */ /* 0x000fe2000f8e00ff */
[----:B------:R-:W-:Y:S01]  /*23a0*/  UMOV UR14, UR9 ;  /* 0x00000009000e7c82 */ /* 0x000fe20008000000 */
[----:B------:R-:W-:-:S02]  /*23b0*/  UIADD3 UR9, UR5, 0x4, URZ ;  /* 0x0000000405097890 */ /* 0x000fc4000fffe03f */
[----:B------:R-:W-:Y:S01]  /*23c0*/  UIADD3 UR24, UR4, 0x800, URZ ;  /* 0x0000080004187890 */ /* 0x000fe2000fffe03f */
[----:B------:R-:W0:Y:S01]  /*23d0*/  @P1 LDC R13, c[0x0][0x44c] ;  /* 0x00011300ff0d1b82 */ /* 0x000e220000000800 */
[----:B------:R-:W-:Y:S02]  /*23e0*/  UIADD3 UR26, UR5, 0x600, URZ ;  /* 0x00000600051a7890 */ /* 0x000fe4000fffe03f */
[----:B------:R-:W-:Y:S02]  /*23f0*/  UIADD3 UR28, UR4, 0x802, URZ ;  /* 0x00000802041c7890 */ /* 0x000fe4000fffe03f */
[----:B------:R-:W-:Y:S02]  /*2400*/  UIADD3 UR30, UR5, 0x602, URZ ;  /* 0x00000602051e7890 */ /* 0x000fe4000fffe03f */
[----:B------:R-:W-:Y:S01]  /*2410*/  UIADD3 UR32, UR4, 0x804, URZ ;  /* 0x0000080404207890 */ /* 0x000fe2000fffe03f */
[----:B------:R-:W1:Y:S01]  /*2420*/  @P1 LDC R20, c[0x0][0x450] ;  /* 0x00011400ff141b82 */ /* 0x000e620000000800 */
[----:B------:R-:W-:Y:S01]  /*2430*/  UIADD3 UR34, UR5, 0x604, URZ ;  /* 0x0000060405227890 */ /* 0x000fe2000fffe03f */
        /* <DEDUP_REMOVED lines=10> */
[----:B0-----:R-:W-:Y:S01]  /*24e0*/  @P1 IMAD.HI.U32 R13, R12, R13, RZ ;  /* 0x0000000d0c0d1227 */ /* 0x001fe200078e00ff */
[----:B------:R-:W-:Y:S01]  /*24f0*/  UIADD3 UR50, UR5, 0x902, URZ ;  /* 0x0000090205327890 */ /* 0x000fe2000fffe03f */
[----:B------:R-:W-:Y:S01]  /*2500*/  UMOV UR49, 0x40000040 ;  /* 0x4000004000317882 */ /* 0x000fe20000000000 */
[----:B------:R-:W-:Y:S01]  /*2510*/  UMOV UR51, 0x40000040 ;  /* 0x4000004000337882 */ /* 0x000fe20000000000 */
[----:B------:R-:W-:-:S02]  /*2520*/  UIADD3 UR52, UR4, 0xc04, URZ ;  /* 0x00000c0404347890 */ /* 0x000fc4000fffe03f */
[----:B------:R-:W-:Y:S01]  /*2530*/  UIADD3 UR54, UR5, 0x904, URZ ;  /* 0x0000090405367890 */ /* 0x000fe2000fffe03f */
[----:B-1----:R-:W-:Y:S01]  /*2540*/  @P1 SHF.R.U32.HI R12, RZ, R20, R13 ;  /* 0x00000014ff0c1219 */ /* 0x002fe2000001160d */
[----:B------:R-:W-:Y:S01]  /*2550*/  UMOV UR53, 0x40000040 ;  /* 0x4000004000357882 */ /* 0x000fe20000000000 */
[----:B------:R-:W-:Y:S01]  /*2560*/  UMOV UR55, 0x40000040 ;  /* 0x4000004000377882 */ /* 0x000fe20000000000 */
[----:B------:R-:W-:Y:S01]  /*2570*/  UMOV UR57, 0x40000040 ;  /* 0x4000004000397882 */ /* 0x000fe20000000000 */
[----:B------:R-:W-:Y:S01]  /*2580*/  UMOV UR59, 0x40000040 ;  /* 0x40000040003b7882 */ /* 0x000fe20000000000 */
[----:B------:R-:W0:Y:S01]  /*2590*/  SHFL.IDX PT, R21, R12, RZ, 0x1c1f ;  /* 0x001c1fff0c157589 */ /* 0x000e2200000e0000 */
[----:B------:R-:W-:Y:S01]  /*25a0*/  IMAD R13, R156, -0x60, R202 ;  /* 0xffffffa09c0d7824 */ /* 0x000fe200078e02ca */
[----:B------:R-:W-:Y:S01]  /*25b0*/  ULOP3.LUT UR6, UR6, 0x3000000, URZ, 0xfc, !UPT ;  /* 0x0300000006067892 */ /* 0x000fe2000f8efc3f */
[----:B--2-4-:R-:W-:Y:S01]  /*25c0*/  IMAD.U32 R3, RZ, RZ, UR57 ;  /* 0x00000039ff037e24 */ /* 0x014fe2000f8e00ff */
[----:B------:R-:W1:Y:S01]  /*25d0*/  SHFL.IDX PT, R12, R12, 0x1, 0x1c1f ;  /* 0x003c1f000c0c7f89 */ /* 0x000e6200000e0000 */
[----:B------:R-:W-:-:S04]  /*25e0*/  VIADD R13, R13, 0x60 ;  /* 0x000000600d0d7836 */ /* 0x000fc80000000000 */
[----:B------:R-:W-:-:S05]  /*25f0*/  IMAD R20, R204, -0x2, R13 ;  /* 0xfffffffecc147824 */ /* 0x000fca00078e020d */
[----:B------:R-:W-:-:S04]  /*2600*/  IADD3 R13, -R201, 0x1, R20 ;  /* 0x00000001c90d7810 */ /* 0x000fc80007ffe114 */
[----:B0-----:R-:W-:-:S04]  /*2610*/  VIADDMNMX R21, R21, R13, R20, PT ;  /* 0x0000000d15157246 */ /* 0x001fc80003800114 */
[C---:B------:R-:W-:Y:S02]  /*2620*/  ISETP.GT.AND P6, PT, R21.reuse, RZ, PT ;  /* 0x000000ff1500720c */ /* 0x040fe40003fc4270 */
[----:B-1----:R-:W-:Y:S02]  /*2630*/  VIADDMNMX R12, R12, R13, R20, PT ;  /* 0x0000000d0c0c7246 */ /* 0x002fe40003800114 */
[C---:B------:R-:W-:Y:S02]  /*2640*/  ISETP.GT.AND P5, PT, R21.reuse, 0x1, PT ;  /* 0x000000011500780c */ /* 0x040fe40003fa4270 */
[C---:B------:R-:W-:Y:S02]  /*2650*/  ISETP.GT.AND P3, PT, R21.reuse, 0x10, PT ;  /* 0x000000101500780c */ /* 0x040fe40003f64270 */
[C---:B------:R-:W-:Y:S02]  /*2660*/  ISETP.GT.AND P2, PT, R21.reuse, 0x8, PT ;  /* 0x000000081500780c */ /* 0x040fe40003f44270 */
[----:B------:R-:W-:Y:S01]  /*2670*/  ISETP.GT.AND P4, PT, R21, 0x9, PT ;  /* 0x000000091500780c */ /* 0x000fe20003f84270 */
        /* <DEDUP_REMOVED lines=97> */
[----:B0-----:R-:W-:Y:S01]  /*2c90*/  FSEL R13, R24, -INF , P6 ;  /* 0xff800000180d7808 */ /* 0x001fe20003000000 */
[----:B------:R-:W-:Y:S01]  /*2ca0*/  FMUL.FTZ R26, R26, UR4 ;  /* 0x000000041a1a7c20 */ /* 0x000fe20008410000 */
[----:B------:R-:W-:Y:S01]  /*2cb0*/  FMUL.FTZ R65, R65, UR4 ;  /* 0x0000000441417c20 */ /* 0x000fe20008410000 */
[----:B------:R-:W-:Y:S01]  /*2cc0*/  ISETP.GT.AND P6, PT, R21, 0x11, PT ;  /* 0x000000111500780c */ /* 0x000fe20003fc4270 */
[----:B------:R-:W-:Y:S01]  /*2cd0*/  FMUL.FTZ R27, R27, UR4 ;  /* 0x000000041b1b7c20 */ /* 0x000fe20008410000 */
[----:B------:R-:W-:Y:S01]  /*2ce0*/  FMUL.FTZ R60, R60, UR4 ;  /* 0x000000043c3c7c20 */ /* 0x000fe20008410000 */
[----:B------:R-:W-:Y:S01]  /*2cf0*/  FMUL.FTZ R68, R68, UR4 ;  /* 0x0000000444447c20 */ /* 0x000fe20008410000 */
[----:B------:R-:W0:Y:S01]  /*2d00*/  MUFU.TANH R33, R33 ;  /* 0x0000002100217308 */ /* 0x000e220000002400 */
[----:B-1----:R-:W-:Y:S01]  /*2d10*/  FSEL R25, R25, -INF , P5 ;  /* 0xff80000019197808 */ /* 0x002fe20002800000 */
[----:B------:R-:W-:Y:S01]  /*2d20*/  FMUL.FTZ R30, R30, UR4 ;  /* 0x000000041e1e7c20 */ /* 0x000fe20008410000 */
[----:B------:R-:W-:Y:S01]  /*2d30*/  ISETP.GT.AND P5, PT, R21, 0x18, PT ;  /* 0x000000181500780c */ /* 0x000fe20003fa4270 */
[----:B------:R-:W-:Y:S01]  /*2d40*/  FMUL.FTZ R31, R31, UR4 ;  /* 0x000000041f1f7c20 */ /* 0x000fe20008410000 */
[----:B------:R-:W-:Y:S01]  /*2d50*/  FMNMX.FTZ R20, R13, R25, !PT ;  /* 0x000000190d147209 */ /* 0x000fe20007810000 */
[----:B------:R-:W-:Y:S01]  /*2d60*/  FMUL.FTZ R34, R34, UR4 ;  /* 0x0000000422227c20 */ /* 0x000fe20008410000 */
[----:B------:R-:W-:Y:S01]  /*2d70*/  FMUL.FTZ R35, R35, UR4 ;  /* 0x0000000423237c20 */ /* 0x000fe20008410000 */
[----:B------:R-:W-:Y:S01]  /*2d80*/  MUFU.TANH R28, R28 ;  /* 0x0000001c001c7308 */ /* 0x000fe20000002400 */
[----:B--2---:R-:W-:Y:S01]  /*2d90*/  FSEL R181, R32, -INF , P3 ;  /* 0xff80000020b57808 */ /* 0x004fe20001800000 */
[----:B------:R-:W-:Y:S01]  /*2da0*/  FMUL.FTZ R38, R38, UR4 ;  /* 0x0000000426267c20 */ /* 0x000fe20008410000 */
[----:B------:R-:W-:Y:S01]  /*2db0*/  ISETP.GT.AND P3, PT, R21, 0x21, PT ;  /* 0x000000211500780c */ /* 0x000fe20003f64270 */
[----:B------:R-:W-:Y:S01]  /*2dc0*/  FMUL.FTZ R39, R39, UR4 ;  /* 0x0000000427277c20 */ /* 0x000fe20008410000 */
[----:B------:R-:W-:Y:S01]  /*2dd0*/  FMUL.FTZ R42, R42, UR4 ;  /* 0x000000042a2a7c20 */ /* 0x000fe20008410000 */
        /* <DEDUP_REMOVED lines=19> */
[----:B-1----:R-:W-:Y:S01]  /*2f10*/  FSEL R179, R36, -INF , P5 ;  /* 0xff80000024b37808 */ /* 0x002fe20002800000 */
[----:B------:R-:W-:Y:S01]  /*2f20*/  FMUL.FTZ R70, R70, UR4 ;  /* 0x0000000446467c20 */ /* 0x000fe20008410000 */
[----:B------:R-:W-:Y:S01]  /*2f30*/  ISETP.GT.AND P5, PT, R21, 0x29, PT ;  /* 0x000000291500780c */ /* 0x000fe20003fa4270 */
[----:B------:R-:W-:Y:S01]  /*2f40*/  FMUL.FTZ R71, R71, UR4 ;  /* 0x0000000447477c20 */ /* 0x000fe20008410000 */
[----:B------:R-:W-:-:S03]  /*2f50*/  UIMAD UR4, UR36, 0xc00, UR6 ;  /* 0x00000c00240478a4 */ /* 0x000fc6000f8e0206 */
[----:B------:R-:W1:Y:S01]  /*2f60*/  MUFU.TANH R29, R29 ;  /* 0x0000001d001d7308 */ /* 0x000e620000002400 */
[----:B0-----:R-:W-:Y:S02]  /*2f70*/  FSEL R187, R41, -INF , P3 ;  /* 0xff80000029bb7808 */ /* 0x001fe40001800000 */
[----:B------:R-:W-:Y:S01]  /*2f80*/  ISETP.GT.AND P3, PT, R21, 0x38, PT ;  /* 0x000000381500780c */ /* 0x000fe20003f64270 */
[----:B------:R-:W-:-:S04]  /*2f90*/  UMOV UR10, UR4 ;  /* 0x00000004000a7c82 */ /* 0x000fc80008000000 */
[----:B------:R-:W-:Y:S01]  /*2fa0*/  MUFU.TANH R37, R37 ;  /* 0x0000002500257308 */ /* 0x000fe20000002400 */
[----:B--2---:R-:W-:Y:S02]  /*2fb0*/  FSEL R185, R44, -INF , P6 ;  /* 0xff8000002cb97808 */ /* 0x004fe40003000000 */
[----:B------:R-:W-:-:S05]  /*2fc0*/  ISETP.GT.AND P6, PT, R21, 0x39, PT ;  /* 0x000000391500780c */ /* 0x000fca0003fc4270 */
[----:B------:R-:W0:Y:S01]  /*2fd0*/  MUFU.TANH R45, R45 ;  /* 0x0000002d002d7308 */ /* 0x000e220000002400 */
[----:B-1----:R-:W-:Y:S02]  /*2fe0*/  FSEL R29, R29, -INF , P4 ;  /* 0xff8000001d1d7808 */ /* 0x002fe40002000000 */
[----:B------:R-:W-:-:S05]  /*2ff0*/  ISETP.GT.AND P4, PT, R21, 0x20, PT ;  /* 0x000000201500780c */ /* 0x000fca0003f84270 */
[----:B------:R-:W1:Y:S08]  /*3000*/  MUFU.TANH R52, R52 ;  /* 0x0000003400347308 */ /* 0x000e700000002400 */
[----:B------:R-:W2:Y:S01]  /*3010*/  MUFU.TANH R53, R53 ;  /* 0x0000003500357308 */ /* 0x000ea20000002400 */
[----:B0-----:R-:W-:Y:S02]  /*3020*/  FSEL R183, R45, -INF , P5 ;  /* 0xff8000002db77808 */ /* 0x001fe40002800000 */
[----:B------:R-:W-:-:S05]  /*3030*/  ISETP.GT.AND P5, PT, R21, 0x40, PT ;  /* 0x000000401500780c */ /* 0x000fca0003fa4270 */
[----:B------:R-:W0:Y:S01]  /*3040*/  MUFU.TANH R40, R40 ;  /* 0x0000002800287308 */ /* 0x000e220000002400 */
[----:B-1----:R-:W-:Y:S02]  /*3050*/  FSEL R214, R52, -INF , P3 ;  /* 0xff80000034d67808 */ /* 0x002fe40001800000 */
[----:B------:R-:W-:-:S05]  /*3060*/  ISETP.GT.AND P3, PT, R21, 0x49, PT ;  /* 0x000000491500780c */ /* 0x000fca0003f64270 */
[----:B------:R-:W-:Y:S01]  /*3070*/  MUFU.TANH R48, R48 ;  /* 0x0000003000307308 */ /* 0x000fe20000002400 */
[----:B--2---:R-:W-:Y:S02]  /*3080*/  FSEL R215, R53, -INF , P6 ;  /* 0xff80000035d77808 */ /* 0x004fe40003000000 */
[----:B------:R-:W-:-:S05]  /*3090*/  ISETP.GT.AND P6, PT, R21, 0x50, PT ;  /* 0x000000501500780c */ /* 0x000fca0003fc4270 */
[----:B------:R-:W1:Y:S01]  /*30a0*/  MUFU.TANH R56, R56 ;  /* 0x0000003800387308 */ /* 0x000e620000002400 */
[----:B0-----:R-:W-:Y:S02]  /*30b0*/  FSEL R197, R40, -INF , P4 ;  /* 0xff80000028c57808 */ /* 0x001fe40002000000 */
[----:B------:R-:W-:-:S05]  /*30c0*/  ISETP.GT.AND P4, PT, R21, 0x31, PT ;  /* 0x000000311500780c */ /* 0x000fca0003f84270 */
[----:B------:R-:W0:Y:S08]  /*30d0*/  MUFU.TANH R61, R61 ;  /* 0x0000003d003d7308 */ /* 0x000e300000002400 */
[----:B------:R-:W2:Y:S01]  /*30e0*/  MUFU.TANH R64, R64 ;  /* 0x0000004000407308 */ /* 0x000ea20000002400 */
[----:B-1----:R-:W-:Y:S02]  /*30f0*/  FSEL R195, R56, -INF , P5 ;  /* 0xff80000038c37808 */ /* 0x002fe40002800000 */
[----:B------:R-:W-:-:S05]  /*3100*/  ISETP.GT.AND P5, PT, R21, 0x51, PT ;  /* 0x000000511500780c */ /* 0x000fca0003fa4270 */
[----:B------:R-:W1:Y:S01]  /*3110*/  MUFU.TANH R49, R49 ;  /* 0x0000003100317308 */ /* 0x000e620000002400 */
[----:B0-----:R-:W-:Y:S02]  /*3120*/  FSEL R192, R61, -INF , P3 ;  /* 0xff8000003dc07808 */ /* 0x001fe40001800000 */
[----:B------:R-:W-:-:S05]  /*3130*/  ISETP.GT.AND P3, PT, R12, RZ, PT ;  /* 0x000000ff0c00720c */ /* 0x000fca0003f64270 */
[----:B------:R-:W-:Y:S01]  /*3140*/  MUFU.TANH R57, R57 ;  /* 0x0000003900397308 */ /* 0x000fe20000002400 */
[----:B--2---:R-:W-:Y:S02]  /*3150*/  FSEL R164, R64, -INF , P6 ;  /* 0xff80000040a47808 */ /* 0x004fe40003000000 */
[----:B------:R-:W-:-:S05]  /*3160*/  ISETP.GT.AND P6, PT, R12, 0x1, PT ;  /* 0x000000010c00780c */ /* 0x000fca0003fc4270 */
[----:B------:R-:W-:Y:S01]  /*3170*/  MUFU.TANH R26, R26 ;  /* 0x0000001a001a7308 */ /* 0x000fe20000002400 */
[----:B-1----:R-:W-:Y:S02]  /*3180*/  FSEL R213, R49, -INF , P4 ;  /* 0xff80000031d57808 */ /* 0x002fe40002000000 */
[----:B------:R-:W-:-:S05]  /*3190*/  ISETP.GT.AND P4, PT, R21, 0x48, PT ;  /* 0x000000481500780c */ /* 0x000fca0003f84270 */
[----:B------:R0:W-:Y:S08]  /*31a0*/  MUFU.TANH R72, R27 ;  /* 0x0000001b00487308 */ /* 0x0001f00000002400 */
[----:B------:R-:W1:Y:S01]  /*31b0*/  MUFU.TANH R65, R65 ;  /* 0x0000004100417308 */ /* 0x000e620000002400 */
[----:B0-----:R-:W-:Y:S02]  /*31c0*/  FSEL R27, R28, -INF , P2 ;  /* 0xff8000001c1b7808 */ /* 0x001fe40001000000 */
[----:B------:R-:W-:-:S02]  /*31d0*/  ISETP.GT.AND P2, PT, R21, 0x19, PT ;  /* 0x000000191500780c */ /* 0x000fc40003f44270 */
[----:B------:R-:W-:Y:S02]  /*31e0*/  FMNMX.FTZ R20, R27, R20, !PT ;  /* 0x000000141b147209 */ /* 0x000fe40007810000 */
[----:B------:R-:W-:Y:S01]  /*31f0*/  FSEL R177, R37, -INF , P2 ;  /* 0xff80000025b17808 */ /* 0x000fe20001000000 */
[----:B------:R-:W0:Y:S01]  /*3200*/  MUFU.TANH R60, R60 ;  /* 0x0000003c003c7308 */ /* 0x000e220000002400 */
[----:B------:R-:W-:Y:S02]  /*3210*/  ISETP.GT.AND P2, PT, R21, 0x30, PT ;  /* 0x000000301500780c */ /* 0x000fe40003f44270 */
[----:B------:R-:W-:Y:S02]  /*3220*/  FMNMX.FTZ R20, R29, R20, !PT ;  /* 0x000000141d147209 */ /* 0x000fe40007810000 */
[----:B------:R-:W-:Y:S02]  /*3230*/  FSEL R212, R48, -INF , P2 ;  /* 0xff80000030d47808 */ /* 0x000fe40001000000 */
[----:B------:R-:W-:Y:S01]  /*3240*/  ISETP.GT.AND P2, PT, R21, 0x41, PT ;  /* 0x000000411500780c */ /* 0x000fe20003f44270 */
[----:B------:R-:W2:Y:S01]  /*3250*/  MUFU.TANH R68, R68 ;  /* 0x0000004400447308 */ /* 0x000ea20000002400 */
[----:B-1----:R-:W-:-:S02]  /*3260*/  FSEL R165, R65, -INF , P5 ;  /* 0xff80000041a57808 */ /* 0x002fc40002800000 */
[----:B------:R-:W-:Y:S02]  /*3270*/  FSEL R188, R57, -INF , P2 ;  /* 0xff80000039bc7808 */ /* 0x000fe40001000000 */
[----:B------:R-:W-:Y:S02]  /*3280*/  ISETP.GT.AND P2, PT, R21, 0x58, PT ;  /* 0x000000581500780c */ /* 0x000fe40003f44270 */
[----:B------:R-:W-:Y:S01]  /*3290*/  FSEL R24, R26, -INF , P3 ;  /* 0xff8000001a187808 */ /* 0x000fe20001800000 */
[----:B------:R-:W1:Y:S01]  /*32a0*/  MUFU.TANH R30, R30 ;  /* 0x0000001e001e7308 */ /* 0x000e620000002400 */
[----:B------:R-:W-:Y:S02]  /*32b0*/  FMNMX.FTZ R20, R181, R20, !PT ;  /* 0x00000014b5147209 */ /* 0x000fe40007810000 */
[----:B------:R-:W-:Y:S02]  /*32c0*/  ISETP.GT.AND P5, PT, R12, 0x8, PT ;  /* 0x000000080c00780c */ /* 0x000fe40003fa4270 */
[----:B------:R-:W-:-:S02]  /*32d0*/  FSEL R26, R72, -INF , P6 ;  /* 0xff800000481a7808 */ /* 0x000fc40003000000 */
[----:B0-----:R-:W-:Y:S01]  /*32e0*/  FSEL R190, R60, -INF , P4 ;  /* 0xff8000003cbe7808 */ /* 0x001fe20002000000 */
[----:B------:R-:W0:Y:S01]  /*32f0*/  MUFU.TANH R31, R31 ;  /* 0x0000001f001f7308 */ /* 0x000e220000002400 */
[----:B------:R-:W-:Y:S02]  /*3300*/  ISETP.GT.AND P4, PT, R21, 0x59, PT ;  /* 0x000000591500780c */ /* 0x000fe40003f84270 */
[----:B--2---:R-:W-:Y:S02]  /*3310*/  FSEL R166, R68, -INF , P2 ;  /* 0xff80000044a67808 */ /* 0x004fe40001000000 */
[----:B------:R-:W-:Y:S02]  /*3320*/  FMNMX.FTZ R20, R175, R20, !PT ;  /* 0x00000014af147209 */ /* 0x000fe40007810000 */
[----:B------:R-:W-:Y:S01]  /*3330*/  ISETP.GT.AND P2, PT, R12, 0x9, PT ;  /* 0x000000090c00780c */ /* 0x000fe20003f44270 */
[----:B------:R-:W2:Y:S01]  /*3340*/  MUFU.TANH R34, R34 ;  /* 0x0000002200227308 */ /* 0x000ea20000002400 */
        /* <DEDUP_REMOVED lines=8> */
[----:B------:R-:W-:Y:S01]  /*33d0*/  ISETP.GT.AND P6, PT, R12, 0x11, PT ;  /* 0x000000110c00780c */ /* 0x000fe20003fc4270 */
[----:B------:R-:W0:Y:S01]  /*33e0*/  MUFU.TANH R38, R38 ;  /* 0x0000002600267308 */ /* 0x000e220000002400 */
[----:B--2---:R-:W-:Y:S02]  /*33f0*/  FSEL R178, R34, -INF , P3 ;  /* 0xff80000022b27808 */ /* 0x004fe40001800000 */
[----:B------:R-:W-:Y:S02]  /*3400*/  FMNMX.FTZ R21, R30, R21, !PT ;  /* 0x000000151e157209 */ /* 0x000fe40007810000 */
        /* <DEDUP_REMOVED lines=45> */
[----:B------:R-:W-:Y:S02]  /*36e0*/  ISETP.GT.AND P2, PT, R12, 0x39, PT ;  /* 0x000000390c00780c */ /* 0x000fe40003f44270 */
[----:B------:R-:W-:Y:S01]  /*36f0*/  FMNMX.FTZ R21, R199, R20, !PT ;  /* 0x00000014c7157209 */ /* 0x000fe20007810000 */
[----:B------:R-:W2:Y:S01]  /*3700*/  MUFU.TANH R58, R58 ;  /* 0x0000003a003a7308 */ /* 0x000ea20000002400 */
[----:B-1----:R-:W-:-:S02]  /*3710*/  FSEL R210, R54, -INF , P5 ;  /* 0xff80000036d27808 */ /* 0x002fc40002800000 */
[----:B------:R-:W-:Y:S02]  /*3720*/  FMNMX.FTZ R31, R188, R31, !PT ;  /* 0x0000001fbc1f7209 */ /* 0x000fe40007810000 */
[----:B------:R-:W-:Y:S02]  /*3730*/  ISETP.GT.AND P3, PT, R12, 0x40, PT ;  /* 0x000000400c00780c */ /* 0x000fe40003f64270 */
[----:B------:R-:W-:Y:S01]  /*3740*/  FMNMX.FTZ R20, R210, R21, !PT ;  /* 0x00000015d2147209 */ /* 0x000fe20007810000 */
[----:B------:R-:W1:Y:S01]  /*3750*/  MUFU.TANH R59, R59 ;  /* 0x0000003b003b7308 */ /* 0x000e620000002400 */
[----:B0-----:R-:W-:Y:S02]  /*3760*/  FSEL R211, R55, -INF , P2 ;  /* 0xff80000037d37808 */ /* 0x001fe40001000000 */
[----:B------:R-:W-:Y:S02]  /*3770*/  FMNMX.FTZ R31, R190, R31, !PT ;  /* 0x0000001fbe1f7209 */ /* 0x000fe40007810000 */
[----:B------:R-:W-:-:S02]  /*3780*/  ISETP.GT.AND P6, PT, R12, 0x41, PT ;  /* 0x000000410c00780c */ /* 0x000fc40003fc4270 */
[----:B------:R-:W-:Y:S01]  /*3790*/  FMNMX.FTZ R21, R211, R20, !PT ;  /* 0x00000014d3157209 */ /* 0x000fe20007810000 */
        /* <DEDUP_REMOVED lines=22> */
[----:B------:R-:W-:Y:S02]  /*3900*/  ISETP.GT.AND P3, PT, R12, 0x58, PT ;  /* 0x000000580c00780c */ /* 0x000fe40003f64270 */
[----:B------:R-:W-:-:S03]  /*3910*/  FMNMX.FTZ R20, R168, R21, !PT ;  /* 0x00000015a8147209 */ /* 0x000fc60007810000 */
[----:B------:R-:W1:Y:S01]  /*3920*/  MUFU.TANH R70, R70 ;  /* 0x0000004600467308 */ /* 0x000e620000002400 */
[----:B0-----:R-:W-:Y:S02]  /*3930*/  FSEL R169, R67, -INF , P2 ;  /* 0xff80000043a97808 */ /* 0x001fe40001000000 */
[----:B------:R-:W-:Y:S02]  /*3940*/  ISETP.GT.AND P2, PT, R12, 0x59, PT ;  /* 0x000000590c00780c */ /* 0x000fe40003f44270 */
[----:B------:R-:W-:-:S03]  /*3950*/  FMNMX.FTZ R21, R169, R20, !PT ;  /* 0x00000014a9157209 */ /* 0x000fc60007810000 */
[----:B------:R-:W0:Y:S01]  /*3960*/  MUFU.TANH R71, R71 ;  /* 0x0000004700477308 */ /* 0x000e220000002400 */
[----:B--2---:R-:W-:-:S04]  /*3970*/  FSEL R167, R69, -INF , P4 ;  /* 0xff80000045a77808 */ /* 0x004fc80002000000 */
[----:B------:R-:W-:Y:S02]  /*3980*/  FMNMX.FTZ R32, R167, R32, !PT ;  /* 0x00000020a7207209 */ /* 0x000fe40007810000 */
[----:B-1----:R-:W-:-:S03]  /*3990*/  FSEL R170, R70, -INF , P3 ;  /* 0xff80000046aa7808 */ /* 0x002fc60001800000 */
[----:B------:R-:W1:Y:S01]  /*39a0*/  SHFL.BFLY PT, R31, R32, 0x2, 0x1f ;  /* 0x0c401f00201f7f89 */ /* 0x000e6200000e0000 */
[----:B------:R-:W-:Y:S02]  /*39b0*/  FMNMX.FTZ R12, R170, R21, !PT ;  /* 0x00000015aa0c7209 */ /* 0x000fe40007810000 */
[----:B0-----:R-:W-:-:S04]  /*39c0*/  FSEL R171, R71, -INF , P2 ;  /* 0xff80000047ab7808 */ /* 0x001fc80001000000 */
[----:B------:R-:W-:-:S05]  /*39d0*/  FMNMX.FTZ R12, R171, R12, !PT ;  /* 0x0000000cab0c7209 */ /* 0x000fca0007810000 */
[----:B------:R-:W0:Y:S01]  /*39e0*/  SHFL.BFLY PT, R21, R12, 0x2, 0x1f ;  /* 0x0c401f000c157f89 */ /* 0x000e2200000e0000 */
[----:B-1----:R-:W-:-:S05]  /*39f0*/  FMNMX.FTZ R31, R32, R31, !PT ;  /* 0x0000001f201f7209 */ /* 0x002fca0007810000 */
[----:B------:R-:W1:Y:S01]  /*3a00*/  SHFL.BFLY PT, R20, R31, 0x1, 0x1f ;  /* 0x0c201f001f147f89 */ /* 0x000e6200000e0000 */
[----:B0-----:R-:W-:-:S05]  /*3a10*/  FMNMX.FTZ R32, R12, R21, !PT ;  /* 0x000000150c207209 */ /* 0x001fca0007810000 */
[----:B------:R-:W0:Y:S01]  /*3a20*/  SHFL.BFLY PT, R157, R32, 0x1, 0x1f ;  /* 0x0c201f00209d7f89 */ /* 0x000e2200000e0000 */
[----:B-1----:R-:W-:-:S04]  /*3a30*/  FMNMX.FTZ R21, R31, R20, !PT ;  /* 0x000000141f157209 */ /* 0x002fc80007810000 */
[C---:B------:R-:W-:Y:S01]  /*3a40*/  FSETP.NEU.FTZ.AND P2, PT, R21.reuse, -INF , PT ;  /* 0xff8000001500780b */ /* 0x040fe20003f5d000 */
[----:B------:R-:W-:-:S05]  /*3a50*/  FMUL.FTZ R172, R21, UR5 ;  /* 0x0000000515ac7c20 */ /* 0x000fca0008410000 */
[----:B------:R-:W-:-:S05]  /*3a60*/  FSEL R172, R172, RZ, P2 ;  /* 0x000000ffacac7208 */ /* 0x000fca0001000000 */
[--C-:B------:R-:W-:Y:S01]  /*3a70*/  FFMA.FTZ R33, R13, UR5, -R172.reuse ;  /* 0x000000050d217c23 */ /* 0x100fe200080108ac */
[----:B0-----:R-:W-:Y:S01]  /*3a80*/  FMNMX.FTZ R157, R32, R157, !PT ;  /* 0x0000009d209d7209 */ /* 0x001fe20007810000 */
        /* <DEDUP_REMOVED lines=11> */
[----:B-----5:R-:W-:Y:S01]  /*3b40*/  LOP3.LUT P2, RZ, R73, 0x7f, RZ, 0xc0, !PT ;  /* 0x0000007f49ff7812 */ /* 0x020fe2000784c0ff */
[--C-:B------:R-:W-:Y:S01]  /*3b50*/  FFMA.FTZ R212, R212, UR5, -R172.reuse ;  /* 0x00000005d4d47c23 */ /* 0x100fe200080108ac */
        /* <DEDUP_REMOVED lines=9> */
[----:B------:R-:W-:Y:S01]  /*3bf0*/  FFMA.FTZ R181, R182, UR5, -R173 ;  /* 0x00000005b6b57c23 */ /* 0x000fe200080108ad */
[----:B------:R-:W-:Y:S01]  /*3c00*/  FFMA.FTZ R182, R197, UR5, -R172 ;  /* 0x00000005c5b67c23 */ /* 0x000fe200080108ac */
[----:B------:R-:W-:-:S02]  /*3c10*/  @!P2 VIADD R24, R0, 0x32440 ;  /* 0x000324400018a836 */ /* 0x000fc40000000000 */
[----:B------:R-:W-:Y:S01]  /*3c20*/  FFMA.FTZ R197, R187, UR5, -R172 ;  /* 0x00000005bbc57c23 */ /* 0x000fe200080108ac */
[--C-:B------:R-:W-:Y:S01]  /*3c30*/  FFMA.FTZ R184, R184, UR5, -R173.reuse ;  /* 0x00000005b8b87c23 */ /* 0x100fe200080108ad */
[----:B------:R-:W-:Y:S01]  /*3c40*/  MUFU.EX2 R20, R20 ;  /* 0x0000001400147308 */ /* 0x000fe20000000800 */
[--C-:B------:R-:W-:Y:S01]  /*3c50*/  FFMA.FTZ R185, R218, UR5, -R173.reuse ;  /* 0x00000005dab97c23 */ /* 0x100fe200080108ad */
        /* <DEDUP_REMOVED lines=42> */
[----:B------:R-:W-:Y:S01]  /*3f00*/  IMAD.U32 R12, RZ, RZ, UR60 ;  /* 0x0000003cff0c7e24 */ /* 0x000fe2000f8e00ff */
[----:B------:R-:W-:Y:S01]  /*3f10*/  MUFU.EX2 R174, R174 ;  /* 0x000000ae00ae7308 */ /* 0x000fe20000000800 */
[----:B------:R-:W-:Y:S01]  /*3f20*/  FADD.FTZ R20, R20, R13 ;  /* 0x0000000d14147221 */ /* 0x000fe20000010000 */
[----:B------:R-:W-:Y:S01]  /*3f30*/  @!P2 VIADD R0, R0, 0x32460 ;  /* 0x000324600000a836 */ /* 0x000fe20000000000 */
[----:B------:R-:W0:Y:S02]  /*3f40*/  @P1 LDC R13, c[0x0][0x44c] ;  /* 0x00011300ff0d1b82 */ /* 0x000e240000000800 */
[----:B------:R-:W-:-:S02]  /*3f50*/  FADD.FTZ R159, R159, R20 ;  /* 0x000000149f9f7221 */ /* 0x000fc40000010000 */
[----:B------:R-:W-:Y:S01]  /*3f60*/  @!P2 PRMT R0, RZ, 0x654, R0 ;  /* 0x00000654ff00a816 */ /* 0x000fe20000000000 */
[----:B------:R-:W4:Y:S01]  /*3f70*/  MUFU.EX2 R175, R175 ;  /* 0x000000af00af7308 */ /* 0x000f220000000800 */
[C---:B---3--:R-:W-:Y:S01]  /*3f80*/  F2FP.BF16.F32.PACK_AB R155, R163.reuse, R162 ;  /* 0x000000a2a39b723e */ /* 0x048fe200000010ff */
[----:B------:R-:W-:Y:S01]  /*3f90*/  FADD.FTZ R162, R162, R161 ;  /* 0x000000a1a2a27221 */ /* 0x000fe20000010000 */
[----:B------:R-:W3:Y:S02]  /*3fa0*/  @P1 LDC R20, c[0x0][0x450] ;  /* 0x00011400ff141b82 */ /* 0x000ee40000000800 */
[----:B--2---:R-:W-:Y:S01]  /*3fb0*/  WARPGROUP.ARRIVE ;  /* 0x00000000000079c5 */ /* 0x004fe20000000000 */
[----:B------:R-:W-:Y:S02]  /*3fc0*/  FADD.FTZ R163, R163, R162 ;  /* 0x000000a2a3a37221 */ /* 0x000fe40000010000 */
[----:B------:R-:W-:Y:S03]  /*3fd0*/  MUFU.EX2 R176, R176 ;  /* 0x000000b000b07308 */ /* 0x000fe60000000800 */
[----:B------:R-:W-:Y:S01]  /*3fe0*/  HGMMA.64x256x16.F32.BF16 R24, R152, gdesc[UR8].tnspB, RZ, !UPT, gsb0 ;  /* 0x43e0000898187df0 */ /* 0x000fe2000c0018ff */
[----:B------:R-:W-:Y:S01]  /*3ff0*/  UIADD3 UR10, UR4, 0x80, URZ ;  /* 0x00000080040a7890 */ /* 0x000fe2000fffe03f */
[----:B------:R-:W-:-:S03]  /*4000*/  UMOV UR11, 0x40000040 ;  /* 0x40000040000b7882 */ /* 0x000fc60000000000 */
[----:B------:R-:W-:Y:S01]  /*4010*/  MUFU.EX2 R177, R177 ;  /* 0x000000b100b17308 */ /* 0x000fe20000000800 */
[----:B0-----:R-:W-:-:S07]  /*4020*/  @P1 IMAD.HI.U32 R13, R13, UR60, RZ ;  /* 0x0000003c0d0d1c27 */ /* 0x001fce000f8e00ff */
[----:B------:R-:W-:Y:S01]  /*4030*/  MUFU.EX2 R178, R178 ;  /* 0x000000b200b27308 */ /* 0x000fe20000000800 */
[----:B---3--:R-:W-:Y:S01]  /*4040*/  @P1 SHF.R.U32.HI R12, RZ, R20, R13 ;  /* 0x00000014ff0c1219 */ /* 0x008fe2000001160d */
[----:B------:R-:W-:-:S03]  /*4050*/  VIADD R20, R156, 0xfffffffe ;  /* 0xfffffffe9c147836 */ /* 0x000fc60000000000 */
[----:B------:R-:W-:-:S03]  /*4060*/  IADD3 R12, R12, R202, -R201 ;  /* 0x000000ca0c0c7210 */ /* 0x000fc60007ffe8c9 */
[----:B------:R-:W0:Y:S02]  /*4070*/  MUFU.EX2 R179, R179 ;  /* 0x000000b300b37308 */ /* 0x000e240000000800 */
[----:B------:R-:W-:-:S06]  /*4080*/  IMAD.HI R12, R12, 0x2aaaaaab, RZ ;  /* 0x2aaaaaab0c0c7827 */ /* 0x000fcc00078e02ff */
[----:B------:R-:W-:Y:S01]  /*4090*/  MUFU.EX2 R180, R180 ;  /* 0x000000b400b47308 */ /* 0x000fe20000000800 */
[----:B------:R-:W-:-:S04]  /*40a0*/  SHF.R.U32.HI R13, RZ, 0x1f, R12 ;  /* 0x0000001fff0d7819 */ /* 0x000fc8000001160c */
[----:B------:R-:W-:-:S03]  /*40b0*/  LEA.HI.SX32 R13, R12, R13, 0x1c ;  /* 0x0000000d0c0d7211 */ /* 0x000fc600078fe2ff */
[----:B------:R-:W2:Y:S01]  /*40c0*/  MUFU.EX2 R181, R181 ;  /* 0x000000b500b57308 */ /* 0x000ea20000000800 */
[----:B------:R-:W-:-:S04]  /*40d0*/  VIMNMX R13, RZ, R13, !PT ;  /* 0x0000000dff0d7248 */ /* 0x000fc80007fe0100 */
[----:B------:R-:W-:-:S03]  /*40e0*/  ISETP.GE.AND P3, PT, R20, R13, PT ;  /* 0x0000000d1400720c */ /* 0x000fc60003f66270 */
[----:B------:R-:W-:Y:S08]  /*40f0*/  MUFU.EX2 R182, R182 ;  /* 0x000000b600b67308 */ /* 0x000ff00000000800 */
[----:B------:R-:W3:Y:S08]  /*4100*/  MUFU.EX2 R197, R197 ;  /* 0x000000c500c57308 */ /* 0x000ef00000000800 */
        /* <DEDUP_REMOVED lines=28> */
[----:B----4-:R-:W-:Y:S01]  /*42d0*/  F2FP.BF16.F32.PACK_AB R152, R175, R174 ;  /* 0x000000aeaf98723e */ /* 0x010fe200000010ff */
[----:B------:R-:W-:Y:S01]  /*42e0*/  FADD.FTZ R174, R174, R159 ;  /* 0x0000009faeae7221 */ /* 0x000fe20000010000 */
[----:B0-----:R-:W-:Y:S01]  /*42f0*/  F2FP.BF16.F32.PACK_AB R153, R179, R178 ;  /* 0x000000b2b399723e */ /* 0x001fe200000010ff */
[----:B------:R-:W-:Y:S01]  /*4300*/  FADD.FTZ R178, R178, R163 ;  /* 0x000000a3b2b27221 */ /* 0x000fe20000010000 */
[----:B------:R-:W-:Y:S01]  /*4310*/  F2FP.BF16.F32.PACK_AB R154, R177, R176 ;  /* 0x000000b0b19a723e */ /* 0x000fe200000010ff */
[----:B------:R-:W0:Y:S01]  /*4320*/  MUFU.EX2 R167, R167 ;  /* 0x000000a700a77308 */ /* 0x000e220000000800 */
        /* <DEDUP_REMOVED lines=14> */
[----:B---3--:R-:W-:Y:S01]  /*4410*/  F2FP.BF16.F32.PACK_AB R152, R197, R182 ;  /* 0x000000b6c598723e */ /* 0x008fe200000010ff */
        /* <DEDUP_REMOVED lines=52> */
[C---:B0-----:R-:W-:Y:S01]  /*4760*/  F2FP.BF16.F32.PACK_AB R153, R167.reuse, R168 ;  /* 0x000000a8a799723e */ /* 0x041fe200000010ff */
        /* <DEDUP_REMOVED lines=11> */
[----:B------:R0:W-:Y:S02]  /*4820*/  @!P2 SYNCS.ARRIVE.TRANS64.RED.A1T0 RZ, [R0+URZ], RZ ;  /* 0x000000ff00ffa9a7 */ /* 0x0001e4000810043f */
[----:B0-----:R-:W-:Y:S01]  /*4830*/  FADD.FTZ R0, R166, R165 ;  /* 0x000000a5a6007221 */ /* 0x001fe20000010000 */
[----:B------:R-:W-:Y:S06]  /*4840*/  @!P3 BRA `(.L_x_5304) ;  /* 0x000000300010b947 */ /* 0x000fec0003800000 */
[----:B------:R-:W-:Y:S02]  /*4850*/  IMAD.MOV.U32 R211, RZ, RZ, R157 ;  /* 0x000000ffffd37224 */ /* 0x000fe400078e009d */
[----:B------:R-:W-:-:S07]  /*4860*/  IMAD.MOV.U32 R210, RZ, RZ, R21 ;  /* 0x000000ffffd27224 */ /* 0x000fce00078e0015 */
.L_x_5313:
[----:B------:R-:W-:-:S04]  /*4870*/  UIADD3 UR36, UR36, 0x1, URZ ;  /* 0x0000000124247890 */ /* 0x000fc8000fffe03f */
[----:B------:R-:W-:-:S04]  /*4880*/  UISETP.NE.AND UP0, UPT, UR36, 0x2, UPT ;  /* 0x000000022400788c */ /* 0x000fc8000bf05270 */
[----:B------:R-:W-:Y:S02]  /*4890*/  USEL UR4, URZ, 0x1, UP0 ;  /* 0x000000013f047887 */ /* 0x000fe40008000000 */
[----:B------:R-:W-:Y:S02]  /*48a0*/  USEL UR36, UR36, URZ, UP0 ;  /* 0x0000003f24247287 */ /* 0x000fe40008000000 */
[----:B------:R-:W-:Y:S01]  /*48b0*/  ULOP3.LUT UR37, UR37, UR4, URZ, 0x3c, !UPT ;  /* 0x0000000425257292 */ /* 0x000fe2000f8e3c3f */
[----:B0-----:R-:W-:Y:S11]  /*48c0*/  @!P0 BRA `(.L_x_5305) ;  /* 0x0000000000048947 */ /* 0x001ff60003800000 */
[----:B------:R-:W-:Y:S01]  /*48d0*/  BPT.TRAP 0x1 ;  /* 0x000000040000795c */ /* 0x000fe20000300000 */
.L_x_5305:
        /* <DEDUP_REMOVED lines=9> */
.L_x_5306:
[----:B-1----:R-:W-:Y:S05]  /*4970*/  @P3 BRA `(.L_x_5307) ;  /* 0x0000000000083947 */ /* 0x002fea0003800000 */
[----:B------:R-:W1:Y:S02]  /*4980*/  SYNCS.PHASECHK.TRANS64.TRYWAIT P3, [UR4+0x32430], R21 ;  /* 0x03243015ff0075a7 */ /* 0x000e640008060144 */
[----:B-1----:R-:W-:Y:S05]  /*4990*/  @!P3 BRA `(.L_x_5308) ;  /* 0x0000010000d0b947 */ /* 0x002fea0003800000 */
.L_x_5307:
        /* <DEDUP_REMOVED lines=31> */
.L_x_5309:
[----:B------:R1:W2:Y:S01]  /*4b90*/  SYNCS.PHASECHK.TRANS64.TRYWAIT P3, [UR4+0x32450], R21 ;  /* 0x03245015ff0075a7 */ /* 0x0002a20008060144 */
[----:B------:R-:W-:Y:S05]  /*4ba0*/  @!P0 BRA `(.L_x_5310) ;  /* 0x0000000000048947 */ /* 0x000fea0003800000 */
[----:B------:R-:W-:Y:S01]  /*4bb0*/  BPT.TRAP 0x1 ;  /* 0x000000040000795c */ /* 0x000fe20000300000 */
.L_x_5310:
[----:B--2---:R-:W-:Y:S05]  /*4bc0*/  @P3 BRA `(.L_x_5311) ;  /* 0x0000000000083947 */ /* 0x004fea0003800000 */
[----:B------:R-:W2:Y:S02]  /*4bd0*/  SYNCS.PHASECHK.TRANS64.TRYWAIT P3, [UR4+0x32450], R21 ;  /* 0x03245015ff0075a7 */ /* 0x000ea40008060144 */
[----:B--2---:R-:W-:Y:S05]  /*4be0*/  @!P3 BRA `(.L_x_5312) ;  /* 0x000001000054b947 */ /* 0x004fea0003800000 */
.L_x_5311:
        /* <DEDUP_REMOVED lines=13> */
[----:B------:R-:W-:-:S02]  /*4cc0*/  UMOV UR19, 0x40000040 ;  /* 0x4000004000137882 */ /* 0x000fc40000000000 */
[----:B------:R-:W-:Y:S01]  /*4cd0*/  HGMMA.64x96x16.F32.BF16 R152, gdesc[UR56], R152, gsb0 ;  /* 0x01600000389879f0 */ /* 0x000fe20008001898 */
[----:B------:R-:W-:Y:S01]  /*4ce0*/  R2UR UR56, R8 ;  /* 0x00000000083872ca */ /* 0x000fe200000e0000 */
[----:B------:R-:W-:Y:S01]  /*4cf0*/  UIADD3 UR58, UR5, 0x2, URZ ;  /* 0x00000002053a7890 */ /* 0x000fe2000fffe03f */
[----:B------:R-:W-:Y:S01]  /*4d00*/  R2UR UR57, R9 ;  /* 0x00000000093972ca */ /* 0x000fe200000e0000 */
[----:B------:R-:W-:Y:S01]  /*4d10*/  UMOV UR59, 0x40000040 ;  /* 0x40000040003b7882 */ /* 0x000fe20000000000 */
[----:B------:R-:W-:Y:S01]  /*4d20*/  UIADD3 UR22, UR5, 0x306, URZ ;  /* 0x0000030605167890 */ /* 0x000fe2000fffe03f */
[----:B--2---:R-:W2:Y:S01]  /*4d30*/  @P1 LDC R212, c[0x0][0x450] ;  /* 0x00011400ffd41b82 */ /* 0x004ea20000000800 */
        /* <DEDUP_REMOVED lines=11> */
[----:B------:R-:W-:Y:S01]  /*4df0*/  IMAD.MOV.U32 R213, RZ, RZ, R214 ;  /* 0x000000ffffd57224 */ /* 0x000fe200078e00d6 */
[----:B------:R-:W-:Y:S01]  /*4e00*/  UMOV UR47, 0x40000040 ;  /* 0x40000040002f7882 */ /* 0x000fe20000000000 */
[----:B------:R-:W-:Y:S01]  /*4e10*/  UIADD3 UR50, UR5, 0x902, URZ ;  /* 0x0000090205327890 */ /* 0x000fe2000fffe03f */
[----:B------:R-:W-:Y:S01]  /*4e20*/  UMOV UR51, 0x40000040 ;  /* 0x4000004000337882 */ /* 0x000fe20000000000 */
[----:B------:R-:W-:Y:S01]  /*4e30*/  UIADD3 UR54, UR5, 0x904, URZ ;  /* 0x0000090405367890 */ /* 0x000fe2000fffe03f */
[----:B------:R-:W-:Y:S01]  /*4e40*/  UMOV UR55, 0x40000040 ;  /* 0x4000004000377882 */ /* 0x000fe20000000000 */
[----:B--2---:R-:W-:Y:S01]  /*4e50*/  @P1 SHF.R.U32.HI R213, RZ, R212, R215 ;  /* 0x000000d4ffd51219 */ /* 0x004fe200000116d7 */
[----:B------:R-:W-:-:S04]  /*4e60*/  IMAD.MOV.U32 R215, RZ, RZ, -0x60 ;  /* 0xffffffa0ffd77424 */ /* 0x000fc800078e00ff */
[----:B------:R-:W-:-:S04]  /*4e70*/  IMAD R215, R20, R215, 0x1 ;  /* 0x0000000114d77424 */ /* 0x000fc800078e02d7 */
[----:B------:R-:W-:-:S05]  /*4e80*/  IMAD R212, R204, -0x2, R215 ;  /* 0xfffffffeccd47824 */ /* 0x000fca00078e02d7 */
[----:B------:R-:W-:Y:S01]  /*4e90*/  IADD3 R212, -R201, R212, R202 ;  /* 0x000000d4c9d47210 */ /* 0x000fe20007ffe1ca */
[----:B------:R-:W-:Y:S02]  /*4ea0*/  WARPGROUP.DEPBAR.LE gsb0, 0x0 ;  /* 0x00008000000079c5 */ /* 0x000fe40000010000 */
        /* <DEDUP_REMOVED lines=59> */
[----:B01----:R-:W-:Y:S01]  /*5260*/  FMUL.FTZ R21, R152, UR5 ;  /* 0x0000000598157c20 */ /* 0x003fe20008410000 */
        /* <DEDUP_REMOVED lines=24> */
[----:B------:R-:W0:Y:S01]  /*53f0*/  SHFL.IDX PT, R197, R213, RZ, 0x1c1f ;  /* 0x001c1fffd5c57589 */ /* 0x000e2200000e0000 */
[----:B------:R-:W-:Y:S01]  /*5400*/  FMUL.FTZ R167, R167, UR5 ;  /* 0x00000005a7a77c20 */ /* 0x000fe20008410000 */
[----:B------:R-:W-:Y:S01]  /*5410*/  FMUL.FTZ R219, R171, UR5 ;  /* 0x00000005abdb7c20 */ /* 0x000fe20008410000 */
[----:B------:R-:W-:Y:S01]  /*5420*/  FMUL.FTZ R220, R174, UR5 ;  /* 0x00000005aedc7c20 */ /* 0x000fe20008410000 */
[----:B------:R-:W1:Y:S01]  /*5430*/  SHFL.IDX PT, R213, R213, 0x1, 0x1c1f ;  /* 0x003c1f00d5d57f89 */ /* 0x000e6200000e0000 */
        /* <DEDUP_REMOVED lines=19> */
[----:B0-----:R-:W-:-:S02]  /*5570*/  IMAD.IADD R197, R212, 0x1, R197 ;  /* 0x00000001d4c57824 */ /* 0x001fc400078e02c5 */
[----:B------:R-:W-:Y:S01]  /*5580*/  FMUL.FTZ R191, R191, UR5 ;  /* 0x00000005bfbf7c20 */ /* 0x000fe20008410000 */
[----:B------:R-:W-:Y:S01]  /*5590*/  FMUL.FTZ R194, R194, UR5 ;  /* 0x00000005c2c27c20 */ /* 0x000fe20008410000 */
[----:B------:R-:W-:Y:S01]  /*55a0*/  FMUL.FTZ R195, R195, UR5 ;  /* 0x00000005c3c37c20 */ /* 0x000fe20008410000 */
[----:B-1----:R-:W-:Y:S01]  /*55b0*/  IMAD.IADD R170, R212, 0x1, R213 ;  /* 0x00000001d4aa7824 */ /* 0x002fe200078e02d5 */
[C---:B------:R-:W-:Y:S01]  /*55c0*/  ISETP.GT.AND P6, PT, R197.reuse, RZ, PT ;  /* 0x000000ffc500720c */ /* 0x040fe20003fc4270 */
[----:B------:R-:W-:Y:S01]  /*55d0*/  FMUL.FTZ R198, R198, UR5 ;  /* 0x00000005c6c67c20 */ /* 0x000fe20008410000 */
[----:B------:R-:W0:Y:S01]  /*55e0*/  MUFU.TANH R153, R153 ;  /* 0x0000009900997308 */ /* 0x000e220000002400 */
[----:B------:R-:W-:Y:S01]  /*55f0*/  ISETP.GT.AND P4, PT, R197, 0x9, PT ;  /* 0x00000009c500780c */ /* 0x000fe20003f84270 */
[----:B------:R-:W-:Y:S01]  /*5600*/  FMUL.FTZ R199, R199, UR5 ;  /* 0x00000005c7c77c20 */ /* 0x000fe20008410000 */
[----:B------:R-:W-:Y:S01]  /*5610*/  ISETP.GT.AND P5, PT, R197, 0x1, PT ;  /* 0x00000001c500780c */ /* 0x000fe20003fa4270 */
[----:B------:R-:W-:Y:S01]  /*5620*/  ULDC UR5, c[0x0][0xa80] ;  /* 0x0002a00000057ab9 */ /* 0x000fe20000000800 */
[----:B--2---:R-:W-:-:S02]  /*5630*/  FSEL R174, R156, -INF , P4 ;  /* 0xff8000009cae7808 */ /* 0x004fc40002000000 */
[C---:B------:R-:W-:Y:S01]  /*5640*/  ISETP.GT.AND P3, PT, R197.reuse, 0x8, PT ;  /* 0x00000008c500780c */ /* 0x040fe20003f64270 */
[----:B------:R-:W-:Y:S01]  /*5650*/  MUFU.TANH R165, R165 ;  /* 0x000000a500a57308 */ /* 0x000fe20000002400 */
[----:B---3--:R-:W-:Y:S02]  /*5660*/  FSEL R152, R152, -INF , P5 ;  /* 0xff80000098987808 */ /* 0x008fe40002800000 */
[C---:B------:R-:W-:Y:S02]  /*5670*/  ISETP.GT.AND P5, PT, R197.reuse, 0x11, PT ;  /* 0x00000011c500780c */ /* 0x040fe40003fa4270 */
[----:B------:R-:W-:-:S03]  /*5680*/  ISETP.GT.AND P4, PT, R197, 0x19, PT ;  /* 0x00000019c500780c */ /* 0x000fc60003f84270 */
[----:B------:R-:W1:Y:S01]  /*5690*/  MUFU.TANH R160, R160 ;  /* 0x000000a000a07308 */ /* 0x000e620000002400 */
[----:B0-----:R-:W-:Y:S02]  /*56a0*/  FSEL R153, R153, -INF , P3 ;  /* 0xff80000099997808 */ /* 0x001fe40001800000 */
[----:B------:R-:W-:-:S05]  /*56b0*/  ISETP.GT.AND P3, PT, R197, 0x18, PT ;  /* 0x00000018c500780c */ /* 0x000fca0003f64270 */
[----:B------:R-:W0:Y:S08]  /*56c0*/  MUFU.TANH R161, R161 ;  /* 0x000000a100a17308 */ /* 0x000e300000002400 */
[----:B------:R-:W-:Y:S01]  /*56d0*/  MUFU.TANH R173, R173 ;  /* 0x000000ad00ad7308 */ /* 0x000fe20000002400 */
[----:B-1----:R-:W-:Y:S02]  /*56e0*/  FSEL R160, R160, -INF , P5 ;  /* 0xff800000a0a07808 */ /* 0x002fe40002800000 */
[----:B------:R-:W-:-:S05]  /*56f0*/  ISETP.GT.AND P5, PT, R197, 0x21, PT ;  /* 0x00000021c500780c */ /* 0x000fca0003fa4270 */
[----:B------:R-:W1:Y:S01]  /*5700*/  MUFU.TANH R168, R168 ;  /* 0x000000a800a87308 */ /* 0x000e620000002400 */
[----:B0-----:R-:W-:Y:S02]  /*5710*/  FSEL R161, R161, -INF , P3 ;  /* 0xff800000a1a17808 */ /* 0x001fe40001800000 */
[----:B------:R-:W-:-:S05]  /*5720*/  ISETP.GT.AND P3, PT, R197, 0x28, PT ;  /* 0x00000028c500780c */ /* 0x000fca0003f64270 */
[----:B------:R0:W-:Y:S08]  /*5730*/  MUFU.TANH R171, R167 ;  /* 0x000000a700ab7308 */ /* 0x0001f00000002400 */
[----:B------:R-:W2:Y:S01]  /*5740*/  MUFU.TANH R164, R164 ;  /* 0x000000a400a47308 */ /* 0x000ea20000002400 */
[----:B0-----:R-:W-:Y:S02]  /*5750*/  FSEL R167, R21, -INF , P6 ;  /* 0xff80000015a77808 */ /* 0x001fe40003000000 */
[----:B------:R-:W-:-:S02]  /*5760*/  ISETP.GT.AND P6, PT, R197, 0x10, PT ;  /* 0x00000010c500780c */ /* 0x000fc40003fc4270 */
[----:B-1----:R-:W-:Y:S02]  /*5770*/  FSEL R168, R168, -INF , P5 ;  /* 0xff800000a8a87808 */ /* 0x002fe40002800000 */
[----:B------:R-:W-:Y:S01]  /*5780*/  FSEL R156, R157, -INF , P6 ;  /* 0xff8000009d9c7808 */ /* 0x000fe20003000000 */
[----:B------:R-:W0:Y:S01]  /*5790*/  MUFU.TANH R169, R169 ;  /* 0x000000a900a97308 */ /* 0x000e220000002400 */
[C---:B------:R-:W-:Y:S02]  /*57a0*/  ISETP.GT.AND P6, PT, R197.reuse, 0x20, PT ;  /* 0x00000020c500780c */ /* 0x040fe40003fc4270 */
[----:B------:R-:W-:Y:S02]  /*57b0*/  ISETP.GT.AND P5, PT, R197, 0x31, PT ;  /* 0x00000031c500780c */ /* 0x000fe40003fa4270 */
[----:B------:R-:W-:Y:S02]  /*57c0*/  FSEL R165, R165, -INF , P6 ;  /* 0xff800000a5a57808 */ /* 0x000fe40003000000 */
[----:B------:R-:W-:Y:S01]  /*57d0*/  ISETP.GT.AND P6, PT, R197, 0x30, PT ;  /* 0x00000030c500780c */ /* 0x000fe20003fc4270 */
[----:B------:R-:W1:Y:S01]  /*57e0*/  MUFU.TANH R181, R181 ;  /* 0x000000b500b57308 */ /* 0x000e620000002400 */
[----:B--2---:R-:W-:-:S02]  /*57f0*/  FSEL R164, R164, -INF , P4 ;  /* 0xff800000a4a47808 */ /* 0x004fc40002000000 */
[----:B------:R-:W-:Y:S02]  /*5800*/  FSEL R173, R173, -INF , P6 ;  /* 0xff800000adad7808 */ /* 0x000fe40003000000 */
[C---:B------:R-:W-:Y:S02]  /*5810*/  ISETP.GT.AND P6, PT, R197.reuse, 0x40, PT ;  /* 0x00000040c500780c */ /* 0x040fe40003fc4270 */
[----:B------:R-:W-:Y:S01]  /*5820*/  ISETP.GT.AND P4, PT, R197, 0x29, PT ;  /* 0x00000029c500780c */ /* 0x000fe20003f84270 */
[----:B------:R-:W2:Y:S01]  /*5830*/  MUFU.TANH R176, R176 ;  /* 0x000000b000b07308 */ /* 0x000ea20000002400 */
[----:B------:R-:W-:Y:S02]  /*5840*/  FMNMX.FTZ R157, R167, R210, !PT ;  /* 0x000000d2a79d7209 */ /* 0x000fe40007810000 */
[----:B0-----:R-:W-:Y:S02]  /*5850*/  FSEL R169, R169, -INF , P3 ;  /* 0xff800000a9a97808 */ /* 0x001fe40001800000 */
[----:B------:R-:W-:-:S02]  /*5860*/  ISETP.GT.AND P3, PT, R197, 0x38, PT ;  /* 0x00000038c500780c */ /* 0x000fc40003f64270 */
[----:B------:R-:W-:Y:S01]  /*5870*/  FMNMX.FTZ R212, R152, R157, !PT ;  /* 0x0000009d98d47209 */ /* 0x000fe20007810000 */
        /* <DEDUP_REMOVED lines=9> */
[----:B0-----:R-:W-:Y:S02]  /*5910*/  FSEL R172, R172, -INF , P4 ;  /* 0xff800000acac7808 */ /* 0x001fe40002000000 */
[----:B------:R-:W-:Y:S02]  /*5920*/  ISETP.GT.AND P4, PT, R197, 0x39, PT ;  /* 0x00000039c500780c */ /* 0x000fe40003f84270 */
[----:B------:R-:W-:-:S03]  /*5930*/  FMNMX.FTZ R157, R156, R157, !PT ;  /* 0x0000009d9c9d7209 */ /* 0x000fc60007810000 */
[----:B------:R-:W0:Y:S01]  /*5940*/  MUFU.TANH R184, R184 ;  /* 0x000000b800b87308 */ /* 0x000e220000002400 */
[----:B-1----:R-:W-:Y:S02]  /*5950*/  FSEL R177, R177, -INF , P3 ;  /* 0xff800000b1b17808 */ /* 0x002fe40001800000 */
[----:B------:R-:W-:Y:S02]  /*5960*/  ISETP.GT.AND P3, PT, R197, 0x48, PT ;  /* 0x00000048c500780c */ /* 0x000fe40003f64270 */
[----:B------:R-:W-:-:S03]  /*5970*/  FMNMX.FTZ R212, R160, R157, !PT ;  /* 0x0000009da0d47209 */ /* 0x000fc60007810000 */
[----:B------:R-:W1:Y:S01]  /*5980*/  MUFU.TANH R180, R180 ;  /* 0x000000b400b47308 */ /* 0x000e620000002400 */
[----:B--2---:R-:W-:Y:S02]  /*5990*/  FSEL R189, R189, -INF , P6 ;  /* 0xff800000bdbd7808 */ /* 0x004fe40003000000 */
[----:B------:R-:W-:-:S05]  /*59a0*/  ISETP.GT.AND P6, PT, R170, RZ, PT ;  /* 0x000000ffaa00720c */ /* 0x000fca0003fc4270 */
        /* <DEDUP_REMOVED lines=23> */
[----:B------:R-:W-:Y:S02]  /*5b20*/  FMNMX.FTZ R162, R154, R211, !PT ;  /* 0x000000d39aa27209 */ /* 0x000fe40007810000 */
[----:B------:R-:W-:-:S03]  /*5b30*/  ISETP.GT.AND P6, PT, R170, 0x20, PT ;  /* 0x00000020aa00780c */ /* 0x000fc60003fc4270 */
[----:B------:R-:W1:Y:S01]  /*5b40*/  MUFU.TANH R158, R158 ;  /* 0x0000009e009e7308 */ /* 0x000e620000002400 */
[----:B--2---:R-:W-:Y:S02]  /*5b50*/  FSEL R155, R155, -INF , P5 ;  /* 0xff8000009b9b7808 */ /* 0x004fe40002800000 */
[----:B------:R-:W-:Y:S02]  /*5b60*/  ISETP.GT.AND P5, PT, R170, 0x11, PT ;  /* 0x00000011aa00780c */ /* 0x000fe40003fa4270 */
[----:B------:R-:W-:-:S03]  /*5b70*/  FMNMX.FTZ R157, R155, R162, !PT ;  /* 0x000000a29b9d7209 */ /* 0x000fc60007810000 */
[----:B------:R-:W2:Y:S01]  /*5b80*/  MUFU.TANH R159, R159 ;  /* 0x0000009f009f7308 */ /* 0x000ea20000002400 */
[----:B0-----:R-:W-:Y:S02]  /*5b90*/  FSEL R196, R196, -INF , P4 ;  /* 0xff800000c4c47808 */ /* 0x001fe40002000000 */
[----:B------:R-:W-:-:S05]  /*5ba0*/  ISETP.GT.AND P4, PT, R170, 0x9, PT ;  /* 0x00000009aa00780c */ /* 0x000fca0003f84270 */
[----:B------:R-:W0:Y:S01]  /*5bb0*/  MUFU.TANH R163, R163 ;  /* 0x000000a300a37308 */ /* 0x000e220000002400 */
[----:B-1----:R-:W-:Y:S02]  /*5bc0*/  FSEL R158, R158, -INF , P3 ;  /* 0xff8000009e9e7808 */ /* 0x002fe40001800000 */
[----:B------:R-:W-:Y:S02]  /*5bd0*/  ISETP.GT.AND P3, PT, R170, 0x18, PT ;  /* 0x00000018aa00780c */ /* 0x000fe40003f64270 */
[----:B------:R-:W-:-:S03]  /*5be0*/  FMNMX.FTZ R162, R158, R157, !PT ;  /* 0x0000009d9ea27209 */ /* 0x000fc60007810000 */
[----:B------:R-:W1:Y:S01]  /*5bf0*/  MUFU.TANH R166, R166 ;  /* 0x000000a600a67308 */ /* 0x000e620000002400 */
[----:B--2---:R-:W-:Y:S02]  /*5c00*/  FSEL R223, R159, -INF , P4 ;  /* 0xff8000009fdf7808 */ /* 0x004fe40002000000 */
[----:B------:R-:W-:Y:S02]  /*5c10*/  FMNMX.FTZ R159, R161, R212, !PT ;  /* 0x000000d4a19f7209 */ /* 0x000fe40007810000 */
[----:B------:R-:W-:Y:S02]  /*5c20*/  FMNMX.FTZ R162, R223, R162, !PT ;  /* 0x000000a2dfa27209 */ /* 0x000fe40007810000 */
[----:B------:R-:W-:Y:S01]  /*5c30*/  FMNMX.FTZ R212, R164, R159, !PT ;  /* 0x0000009fa4d47209 */ /* 0x000fe20007810000 */
[----:B------:R-:W2:Y:S01]  /*5c40*/  MUFU.TANH R21, R214 ;  /* 0x000000d600157308 */ /* 0x000ea20000002400 */
[----:B0-----:R-:W-:Y:S02]  /*5c50*/  FSEL R215, R163, -INF , P5 ;  /* 0xff800000a3d77808 */ /* 0x001fe40002800000 */
[----:B------:R-:W-:-:S02]  /*5c60*/  FMNMX.FTZ R157, R165, R212, !PT ;  /* 0x000000d4a59d7209 */ /* 0x000fc40007810000 */
[----:B------:R-:W-:Y:S02]  /*5c70*/  FMNMX.FTZ R162, R197, R162, !PT ;  /* 0x000000a2c5a27209 */ /* 0x000fe40007810000 */
[----:B------:R-:W-:Y:S01]  /*5c80*/  ISETP.GT.AND P4, PT, R170, 0x19, PT ;  /* 0x00000019aa00780c */ /* 0x000fe20003f84270 */
[----:B------:R-:W0:Y:S01]  /*5c90*/  MUFU.TANH R219, R219 ;  /* 0x000000db00db7308 */ /* 0x000e220000002400 */
[----:B-1----:R-:W-:Y:S02]  /*5ca0*/  FSEL R218, R166, -INF , P3 ;  /* 0xff800000a6da7808 */ /* 0x002fe40001800000 */
[----:B------:R-:W-:Y:S02]  /*5cb0*/  FMNMX.FTZ R166, R168, R157, !PT ;  /* 0x0000009da8a67209 */ /* 0x000fe40007810000 */
[----:B------:R-:W-:Y:S02]  /*5cc0*/  FMNMX.FTZ R157, R215, R162, !PT ;  /* 0x000000a2d79d7209 */ /* 0x000fe40007810000 */
[----:B------:R-:W-:Y:S01]  /*5cd0*/  FMNMX.FTZ R159, R169, R166, !PT ;  /* 0x000000a6a99f7209 */ /* 0x000fe20007810000 */
[----:B------:R-:W1:Y:S01]  /*5ce0*/  MUFU.TANH R220, R220 ;  /* 0x000000dc00dc7308 */ /* 0x000e620000002400 */
[----:B------:R-:W-:-:S02]  /*5cf0*/  FSEL R222, R171, -INF , P4 ;  /* 0xff800000abde7808 */ /* 0x000fc40002000000 */
[----:B------:R-:W-:Y:S02]  /*5d00*/  FMNMX.FTZ R157, R218, R157, !PT ;  /* 0x0000009dda9d7209 */ /* 0x000fe40007810000 */
[----:B------:R-:W-:Y:S02]  /*5d10*/  FMNMX.FTZ R162, R172, R159, !PT ;  /* 0x0000009faca27209 */ /* 0x000fe40007810000 */
[----:B------:R-:W-:Y:S01]  /*5d20*/  ISETP.GT.AND P5, PT, R170, 0x21, PT ;  /* 0x00000021aa00780c */ /* 0x000fe20003fa4270 */
[----:B------:R-:W3:Y:S01]  /*5d30*/  MUFU.TANH R175, R175 ;  /* 0x000000af00af7308 */ /* 0x000ee20000002400 */
[----:B--2---:R-:W-:Y:S02]  /*5d40*/  FSEL R216, R21, -INF , P6 ;  /* 0xff80000015d87808 */ /* 0x004fe40003000000 */
[----:B------:R-:W-:Y:S02]  /*5d50*/  FMNMX.FTZ R157, R222, R157, !PT ;  /* 0x0000009dde9d7209 */ /* 0x000fe40007810000 */
[----:B------:R-:W-:-:S02]  /*5d60*/  FMNMX.FTZ R159, R173, R162, !PT ;  /* 0x000000a2ad9f7209 */ /* 0x000fc40007810000 */
[----:B------:R-:W-:Y:S01]  /*5d70*/  ISETP.GT.AND P3, PT, R170, 0x28, PT ;  /* 0x00000028aa00780c */ /* 0x000fe20003f64270 */
[----:B------:R-:W2:Y:S01]  /*5d80*/  MUFU.TANH R178, R178 ;  /* 0x000000b200b27308 */ /* 0x000ea20000002400 */
[----:B0-----:R-:W-:Y:S02]  /*5d90*/  FSEL R219, R219, -INF , P5 ;  /* 0xff800000dbdb7808 */ /* 0x001fe40002800000 */
[----:B------:R-:W-:Y:S02]  /*5da0*/  FMNMX.FTZ R162, R216, R157, !PT ;  /* 0x0000009dd8a27209 */ /* 0x000fe40007810000 */
[----:B------:R-:W-:Y:S02]  /*5db0*/  FMNMX.FTZ R166, R176, R159, !PT ;  /* 0x0000009fb0a67209 */ /* 0x000fe40007810000 */
[----:B------:R-:W-:Y:S01]  /*5dc0*/  ISETP.GT.AND P4, PT, R170, 0x29, PT ;  /* 0x00000029aa00780c */ /* 0x000fe20003f84270 */
[----:B------:R-:W0:Y:S01]  /*5dd0*/  MUFU.TANH R179, R179 ;  /* 0x000000b300b37308 */ /* 0x000e220000002400 */
[----:B-1----:R-:W-:-:S02]  /*5de0*/  FSEL R220, R220, -INF , P3 ;  /* 0xff800000dcdc7808 */ /* 0x002fc40001800000 */
[----:B------:R-:W-:Y:S02]  /*5df0*/  FMNMX.FTZ R159, R219, R162, !PT ;  /* 0x000000a2db9f7209 */ /* 0x000fe40007810000 */
[----:B------:R-:W-:Y:S02]  /*5e00*/  ISETP.GT.AND P6, PT, R170, 0x30, PT ;  /* 0x00000030aa00780c */ /* 0x000fe40003fc4270 */
[----:B---3--:R-:W-:Y:S01]  /*5e10*/  FSEL R221, R175, -INF , P4 ;  /* 0xff800000afdd7808 */ /* 0x008fe20002000000 */
[----:B------:R-:W1:Y:S01]  /*5e20*/  MUFU.TANH R182, R182 ;  /* 0x000000b600b67308 */ /* 0x000e620000002400 */
[----:B------:R-:W-:Y:S02]  /*5e30*/  FMNMX.FTZ R162, R220, R159, !PT ;  /* 0x0000009fdca27209 */ /* 0x000fe40007810000 */
[----:B------:R-:W-:Y:S02]  /*5e40*/  FMNMX.FTZ R163, R177, R166, !PT ;  /* 0x000000a6b1a37209 */ /* 0x000fe40007810000 */
[----:B------:R-:W-:-:S02]  /*5e50*/  ISETP.GT.AND P5, PT, R170, 0x31, PT ;  /* 0x00000031aa00780c */ /* 0x000fc40003fa4270 */
[----:B--2---:R-:W-:Y:S01]  /*5e60*/  FSEL R212, R178, -INF , P6 ;  /* 0xff800000b2d47808 */ /* 0x004fe20003000000 */
[----:B------:R-:W2:Y:S01]  /*5e70*/  MUFU.TANH R183, R183 ;  /* 0x000000b700b77308 */ /* 0x000ea20000002400 */
[----:B------:R-:W-:Y:S02]  /*5e80*/  FMNMX.FTZ R159, R221, R162, !PT ;  /* 0x000000a2dd9f7209 */ /* 0x000fe40007810000 */
[----:B------:R-:W-:Y:S02]  /*5e90*/  FMNMX.FTZ R166, R180, R163, !PT ;  /* 0x000000a3b4a67209 */ /* 0x000fe40007810000 */
[----:B------:R-:W-:Y:S02]  /*5ea0*/  ISETP.GT.AND P3, PT, R170, 0x38, PT ;  /* 0x00000038aa00780c */ /* 0x000fe40003f64270 */
[----:B0-----:R-:W-:Y:S01]  /*5eb0*/  FSEL R213, R179, -INF , P5 ;  /* 0xff800000b3d57808 */ /* 0x001fe20002800000 */
[----:B------:R-:W0:Y:S01]  /*5ec0*/  MUFU.TANH R186, R186 ;  /* 0x000000ba00ba7308 */ /* 0x000e220000002400 */
[----:B------:R-:W-:-:S02]  /*5ed0*/  FMNMX.FTZ R162, R212, R159, !PT ;  /* 0x0000009fd4a27209 */ /* 0x000fc40007810000 */
[----:B------:R-:W-:Y:S02]  /*5ee0*/  FMNMX.FTZ R171, R181, R166, !PT ;  /* 0x000000a6b5ab7209 */ /* 0x000fe40007810000 */
[----:B------:R-:W-:Y:S02]  /*5ef0*/  ISETP.GT.AND P4, PT, R170, 0x39, PT ;  /* 0x00000039aa00780c */ /* 0x000fe40003f84270 */
[----:B-1----:R-:W-:Y:S01]  /*5f00*/  FSEL R214, R182, -INF , P3 ;  /* 0xff800000b6d67808 */ /* 0x002fe20001800000 */
[----:B------:R-:W1:Y:S01]  /*5f10*/  MUFU.TANH R187, R187 ;  /* 0x000000bb00bb7308 */ /* 0x000e620000002400 */
[----:B------:R-:W-:Y:S02]  /*5f20*/  FMNMX.FTZ R159, R213, R162, !PT ;  /* 0x000000a2d59f7209 */ /* 0x000fe40007810000 */
[----:B------:R-:W-:Y:S02]  /*5f30*/  FMNMX.FTZ R166, R184, R171, !PT ;  /* 0x000000abb8a67209 */ /* 0x000fe40007810000 */
[----:B------:R-:W-:-:S02]  /*5f40*/  ISETP.GT.AND P6, PT, R170, 0x40, PT ;  /* 0x00000040aa00780c */ /* 0x000fc40003fc4270 */
[----:B--2---:R-:W-:Y:S01]  /*5f50*/  FSEL R217, R183, -INF , P4 ;  /* 0xff800000b7d97808 */ /* 0x004fe20002000000 */
[----:B------:R1:W2:Y:S01]  /*5f60*/  MUFU.TANH R21, R190 ;  /* 0x000000be00157308 */ /* 0x0002a20000002400 */
[----:B------:R-:W-:Y:S02]  /*5f70*/  FMNMX.FTZ R162, R214, R159, !PT ;  /* 0x0000009fd6a27209 */ /* 0x000fe40007810000 */
[----:B------:R-:W-:Y:S02]  /*5f80*/  FMNMX.FTZ R171, R185, R166, !PT ;  /* 0x000000a6b9ab7209 */ /* 0x000fe40007810000 */
[----:B------:R-:W-:Y:S02]  /*5f90*/  ISETP.GT.AND P5, PT, R170, 0x41, PT ;  /* 0x00000041aa00780c */ /* 0x000fe40003fa4270 */
[----:B0-----:R-:W-:Y:S01]  /*5fa0*/  FSEL R183, R186, -INF , P6 ;  /* 0xff800000bab77808 */ /* 0x001fe20003000000 */
[----:B------:R2:W-:Y:S01]  /*5fb0*/  MUFU.TANH R157, R191 ;  /* 0x000000bf009d7308 */ /* 0x0005e20000002400 */
[----:B------:R-:W-:-:S02]  /*5fc0*/  FMNMX.FTZ R162, R217, R162, !PT ;  /* 0x000000a2d9a27209 */ /* 0x000fc40007810000 */
[----:B------:R-:W-:Y:S02]  /*5fd0*/  FMNMX.FTZ R178, R188, R171, !PT ;  /* 0x000000abbcb27209 */ /* 0x000fe40007810000 */
[C---:B------:R-:W-:Y:S02]  /*5fe0*/  ISETP.GT.AND P3, PT, R170.reuse, 0x48, PT ;  /* 0x00000048aa00780c */ /* 0x040fe40003f64270 */
[----:B-1----:R-:W-:Y:S01]  /*5ff0*/  FSEL R190, R187, -INF , P5 ;  /* 0xff800000bbbe7808 */ /* 0x002fe20002800000 */
[----:B------:R0:W1:Y:S01]  /*6000*/  MUFU.TANH R163, R194 ;  /* 0x000000c200a37308 */ /* 0x0000620000002400 */
[----:B------:R-:W-:Y:S01]  /*6010*/  FMNMX.FTZ R171, R183, R162, !PT ;  /* 0x000000a2b7ab7209 */ /* 0x000fe20007810000 */
[----:B------:R-:W-:Y:S01]  /*6020*/  IMAD.U32 R187, RZ, RZ, UR4 ;  /* 0x00000004ffbb7e24 */ /* 0x000fe2000f8e00ff */
[----:B------:R-:W-:Y:S01]  /*6030*/  FMNMX.FTZ R175, R189, R178, !PT ;  /* 0x000000b2bdaf7209 */ /* 0x000fe20007810000 */
[----:B------:R-:W-:Y:S01]  /*6040*/  UIMAD UR4, UR36, 0xc00, UR6 ;  /* 0x00000c00240478a4 */ /* 0x000fe2000f8e0206 */
[----:B------:R-:W-:-:S02]  /*6050*/  ISETP.GT.AND P4, PT, R170, 0x49, PT ;  /* 0x00000049aa00780c */ /* 0x000fc40003f84270 */
[----:B--2---:R-:W-:Y:S01]  /*6060*/  FSEL R191, R21, -INF , P3 ;  /* 0xff80000015bf7808 */ /* 0x004fe20001800000 */
[----:B------:R-:W2:Y:S01]  /*6070*/  MUFU.TANH R166, R195 ;  /* 0x000000c300a67308 */ /* 0x000ea20000002400 */
[----:B------:R-:W-:Y:S01]  /*6080*/  FMNMX.FTZ R162, R190, R171, !PT ;  /* 0x000000abbea27209 */ /* 0x000fe20007810000 */
[----:B0-----:R-:W0:Y:S01]  /*6090*/  S2R R194, SR_TID.X ;  /* 0x0000000000c27919 */ /* 0x001e220000002100 */
[----:B------:R-:W-:Y:S01]  /*60a0*/  FMNMX.FTZ R178, R192, R175, !PT ;  /* 0x000000afc0b27209 */ /* 0x000fe20007810000 */
[----:B------:R-:W-:Y:S01]  /*60b0*/  UMOV UR10, UR4 ;  /* 0x00000004000a7c82 */ /* 0x000fe20008000000 */
[C---:B------:R-:W-:Y:S02]  /*60c0*/  ISETP.GT.AND P5, PT, R170.reuse, 0x50, PT ;  /* 0x00000050aa00780c */ /* 0x040fe40003fa4270 */
[----:B------:R-:W-:Y:S01]  /*60d0*/  FMNMX.FTZ R21, R193, R178, !PT ;  /* 0x000000b2c1157209 */ /* 0x000fe20007810000 */
[----:B------:R3:W4:Y:S01]  /*60e0*/  MUFU.TANH R159, R198 ;  /* 0x000000c6009f7308 */ /* 0x0007220000002400 */
[----:B------:R-:W-:-:S02]  /*60f0*/  ISETP.GT.AND P3, PT, R170, 0x51, PT ;  /* 0x00000051aa00780c */ /* 0x000fc40003f64270 */
[----:B-1----:R-:W-:Y:S02]  /*6100*/  FSEL R163, R163, -INF , P5 ;  /* 0xff800000a3a37808 */ /* 0x002fe40002800000 */
[----:B------:R-:W-:-:S03]  /*6110*/  FMNMX.FTZ R21, R196, R21, !PT ;  /* 0x00000015c4157209 */ /* 0x000fc60007810000 */
[----:B------:R-:W1:Y:S01]  /*6120*/  MUFU.TANH R171, R199 ;  /* 0x000000c700ab7308 */ /* 0x000e620000002400 */
[----:B---3--:R-:W-:Y:S02]  /*6130*/  FSEL R198, R157, -INF , P4 ;  /* 0xff8000009dc67808 */ /* 0x008fe40002000000 */
[----:B------:R-:W-:Y:S02]  /*6140*/  FMNMX.FTZ R157, R191, R162, !PT ;  /* 0x000000a2bf9d7209 */ /* 0x000fe40007810000 */
[----:B------:R-:W-:Y:S01]  /*6150*/  ISETP.GT.AND P4, PT, R170, 0x58, PT ;  /* 0x00000058aa00780c */ /* 0x000fe20003f84270 */
[----:B------:R-:W3:Y:S01]  /*6160*/  SHFL.BFLY PT, R162, R21, 0x2, 0x1f ;  /* 0x0c401f0015a27f89 */ /* 0x000ee200000e0000 */
[----:B------:R-:W-:Y:S02]  /*6170*/  FMNMX.FTZ R178, R198, R157, !PT ;  /* 0x0000009dc6b27209 */ /* 0x000fe40007810000 */
[----:B--2---:R-:W-:Y:S02]  /*6180*/  FSEL R166, R166, -INF , P3 ;  /* 0xff800000a6a67808 */ /* 0x004fe40001800000 */
[----:B------:R-:W-:-:S02]  /*6190*/  FMNMX.FTZ R157, R163, R178, !PT ;  /* 0x000000b2a39d7209 */ /* 0x000fc40007810000 */
[----:B------:R-:W-:Y:S02]  /*61a0*/  ISETP.GT.AND P3, PT, R170, 0x59, PT ;  /* 0x00000059aa00780c */ /* 0x000fe40003f64270 */
[----:B----4-:R-:W-:Y:S02]  /*61b0*/  FSEL R170, R159, -INF , P4 ;  /* 0xff8000009faa7808 */ /* 0x010fe40002000000 */
[----:B------:R-:W-:Y:S02]  /*61c0*/  FMNMX.FTZ R157, R166, R157, !PT ;  /* 0x0000009da69d7209 */ /* 0x000fe40007810000 */
[----:B-1----:R-:W-:Y:S02]  /*61d0*/  FSEL R171, R171, -INF , P3 ;  /* 0xff800000abab7808 */ /* 0x002fe40001800000 */
[----:B------:R-:W-:Y:S02]  /*61e0*/  FMNMX.FTZ R178, R170, R157, !PT ;  /* 0x0000009daab27209 */ /* 0x000fe40007810000 */
[----:B0-----:R-:W-:-:S02]  /*61f0*/  SHF.R.U32.HI R195, RZ, 0x7, R194 ;  /* 0x00000007ffc37819 */ /* 0x001fc400000116c2 */
[----:B------:R-:W-:-:S05]  /*6200*/  FMNMX.FTZ R178, R171, R178, !PT ;  /* 0x000000b2abb27209 */ /* 0x000fca0007810000 */
[----:B------:R-:W0:Y:S01]  /*6210*/  SHFL.BFLY PT, R157, R178, 0x2, 0x1f ;  /* 0x0c401f00b29d7f89 */ /* 0x000e2200000e0000 */
[----:B---3--:R-:W-:-:S05]  /*6220*/  FMNMX.FTZ R162, R21, R162, !PT ;  /* 0x000000a215a27209 */ /* 0x008fca0007810000 */
        /* <DEDUP_REMOVED lines=8> */
[--C-:B------:R-:W-:Y:S01]  /*62b0*/  FFMA.FTZ R167, R153, UR5, -R175.reuse ;  /* 0x0000000599a77c23 */ /* 0x100fe200080108af */
[----:B------:R-:W-:Y:S01]  /*62c0*/  FSEL R153, R21, RZ, P3 ;  /* 0x000000ff15997208 */ /* 0x000fe20001800000 */
[--C-:B------:R-:W-:Y:S01]  /*62d0*/  FFMA.FTZ R162, R152, UR5, -R175.reuse ;  /* 0x0000000598a27c23 */ /* 0x100fe200080108af */
[--C-:B------:R-:W-:Y:S01]  /*62e0*/  FFMA.FTZ R174, R174, UR5, -R175.reuse ;  /* 0x00000005aeae7c23 */ /* 0x100fe200080108af */
[--C-:B------:R-:W-:Y:S01]  /*62f0*/  FFMA.FTZ R156, R156, UR5, -R175.reuse ;  /* 0x000000059c9c7c23 */ /* 0x100fe200080108af */
[----:B------:R-:W-:Y:S01]  /*6300*/  MUFU.EX2 R159, R159 ;  /* 0x0000009f009f7308 */ /* 0x000fe20000000800 */
[----:B------:R-:W-:Y:S01]  /*6310*/  FADD.FTZ R153, -R153, R210 ;  /* 0x000000d299997221 */ /* 0x000fe20000010100 */
[----:B0-----:R-:W-:Y:S01]  /*6320*/  FMNMX.FTZ R157, R179, R182, !PT ;  /* 0x000000b6b39d7209 */ /* 0x001fe20007810000 */
[----:B------:R-:W-:Y:S02]  /*6330*/  VIADD R210, R195, 0x8 ;  /* 0x00000008c3d27836 */ /* 0x000fe40000000000 */
[--C-:B------:R-:W-:Y:S01]  /*6340*/  FFMA.FTZ R160, R160, UR5, -R175.reuse ;  /* 0x00000005a0a07c23 */ /* 0x100fe200080108af */
[----:B------:R-:W-:Y:S01]  /*6350*/  FMUL.FTZ R194, R153, UR5 ;  /* 0x0000000599c27c20 */ /* 0x000fe20008410000 */
[C---:B------:R-:W-:Y:S01]  /*6360*/  FSETP.NEU.FTZ.AND P4, PT, R157.reuse, -INF , PT ;  /* 0xff8000009d00780b */ /* 0x040fe20003f9d000 */
[----:B------:R-:W-:Y:S01]  /*6370*/  FMUL.FTZ R199, R157, UR5 ;  /* 0x000000059dc77c20 */ /* 0x000fe20008410000 */
[----:B------:R-:W-:Y:S01]  /*6380*/  @!P2 VIADD R153, R187, 0x32440 ;  /* 0x00032440bb99a836 */ /* 0x000fe20000000000 */
[----:B------:R-:W0:Y:S01]  /*6390*/  MUFU.EX2 R162, R162 ;  /* 0x000000a200a27308 */ /* 0x000e220000000800 */
[----:B------:R-:W-:Y:S01]  /*63a0*/  FSEL R152, R157, RZ, P4 ;  /* 0x000000ff9d987208 */ /* 0x000fe20002000000 */
[--C-:B------:R-:W-:Y:S01]  /*63b0*/  FFMA.FTZ R161, R161, UR5, -R175.reuse ;  /* 0x00000005a1a17c23 */ /* 0x100fe200080108af */
[----:B------:R-:W-:Y:S01]  /*63c0*/  FSEL R199, R199, RZ, P4 ;  /* 0x000000ffc7c77208 */ /* 0x000fe20002000000 */
[----:B------:R-:W-:Y:S01]  /*63d0*/  FFMA.FTZ R164, R164, UR5, -R175 ;  /* 0x00000005a4a47c23 */ /* 0x000fe200080108af */
[----:B------:R-:W-:Y:S01]  /*63e0*/  @!P2 PRMT R153, RZ, 0x654, R153 ;  /* 0x00000654ff99a816 */ /* 0x000fe20000000099 */
[----:B------:R-:W-:Y:S01]  /*63f0*/  FADD.FTZ R152, -R152, R211 ;  /* 0x000000d398987221 */ /* 0x000fe20000010100 */
[----:B------:R-:W-:Y:S01]  /*6400*/  FFMA.FTZ R165, R165, UR5, -R175 ;  /* 0x00000005a5a57c23 */ /* 0x000fe200080108af */
[--C-:B------:R-:W-:Y:S01]  /*6410*/  FFMA.FTZ R182, R158, UR5, -R199.reuse ;  /* 0x000000059eb67c23 */ /* 0x100fe200080108c7 */
[----:B------:R-:W-:Y:S01]  /*6420*/  IADD3 R158, -R195, 0xb, RZ ;  /* 0x0000000bc39e7810 */ /* 0x000fe20007ffe1ff */
[----:B------:R-:W-:Y:S01]  /*6430*/  FMUL.FTZ R195, R152, UR5 ;  /* 0x0000000598c37c20 */ /* 0x000fe20008410000 */
[--C-:B------:R-:W-:Y:S01]  /*6440*/  FFMA.FTZ R178, R154, UR5, -R199.reuse ;  /* 0x000000059ab27c23 */ /* 0x100fe200080108c7 */
[--C-:B------:R-:W-:Y:S01]  /*6450*/  FFMA.FTZ R179, R155, UR5, -R199.reuse ;  /* 0x000000059bb37c23 */ /* 0x100fe200080108c7 */
[--C-:B------:R-:W-:Y:S01]  /*6460*/  FFMA.FTZ R186, R223, UR5, -R199.reuse ;  /* 0x00000005dfba7c23 */ /* 0x100fe200080108c7 */
        /* <DEDUP_REMOVED lines=8> */
[----:B------:R-:W-:Y:S01]  /*64f0*/  FFMA.FTZ R219, R220, UR5, -R199 ;  /* 0x00000005dcdb7c23 */ /* 0x000fe200080108c7 */
[----:B------:R-:W-:Y:S01]  /*6500*/  FFMA.FTZ R168, R168, UR5, -R175 ;  /* 0x00000005a8a87c23 */ /* 0x000fe200080108af */
[----:B------:R-:W0:Y:S01]  /*6510*/  MUFU.EX2 R195, R195 ;  /* 0x000000c300c37308 */ /* 0x000e220000000800 */
[--C-:B----4-:R-:W-:Y:S01]  /*6520*/  FFMA.FTZ R210, R215, UR5, -R199.reuse ;  /* 0x00000005d7d27c23 */ /* 0x110fe200080108c7 */
[----:B------:R-:W-:Y:S01]  /*6530*/  FFMA.FTZ R215, R222, UR5, -R199 ;  /* 0x00000005ded77c23 */ /* 0x000fe200080108c7 */
[--C-:B------:R-:W-:Y:S01]  /*6540*/  FFMA.FTZ R169, R169, UR5, -R175.reuse ;  /* 0x00000005a9a97c23 */ /* 0x100fe200080108af */
[----:B------:R-:W-:Y:S01]  /*6550*/  FFMA.FTZ R172, R172, UR5, -R175 ;  /* 0x00000005acac7c23 */ /* 0x000fe200080108af */
[--C-:B------:R-:W-:Y:S01]  /*6560*/  FFMA.FTZ R216, R216, UR5, -R199.reuse ;  /* 0x00000005d8d87c23 */ /* 0x100fe200080108c7 */
[----:B------:R-:W-:Y:S01]  /*6570*/  FFMA.FTZ R220, R221, UR5, -R199 ;  /* 0x00000005dddc7c23 */ /* 0x000fe200080108c7 */
[--C-:B------:R-:W-:Y:S01]  /*6580*/  FFMA.FTZ R173, R173, UR5, -R175.reuse ;  /* 0x00000005adad7c23 */ /* 0x100fe200080108af */
[----:B------:R-:W-:Y:S01]  /*6590*/  MUFU.EX2 R167, R167 ;  /* 0x000000a700a77308 */ /* 0x000fe20000000800 */
[-C--:B---3--:R-:W-:Y:S01]  /*65a0*/  FMUL.FTZ R24, R24, R194.reuse ;  /* 0x000000c218187220 */ /* 0x088fe20000410000 */
        /* <DEDUP_REMOVED lines=132> */
[----:B---3--:R-:W-:Y:S01]  /*6df0*/  F2FP.BF16.F32.PACK_AB R154, R174, R167 ;  /* 0x000000a7ae9a723e */ /* 0x008fe200000010ff */
[----:B------:R-:W0:Y:S01]  /*6e00*/  MUFU.EX2 R156, R156 ;  /* 0x0000009c009c7308 */ /* 0x000e220000000800 */
[----:B--2---:R-:W-:Y:S01]  /*6e10*/  F2FP.BF16.F32.PACK_AB R153, R179, R178 ;  /* 0x000000b2b399723e */ /* 0x004fe200000010ff */
[--C-:B------:R-:W-:Y:S01]  /*6e20*/  FFMA.FTZ R176, R176, UR5, -R175.reuse ;  /* 0x00000005b0b07c23 */ /* 0x100fe200080108af */
[----:B----4-:R-:W-:Y:S01]  /*6e30*/  F2FP.BF16.F32.PACK_AB R155, R186, R182 ;  /* 0x000000b6ba9b723e */ /* 0x010fe200000010ff */
[--C-:B------:R-:W-:Y:S01]  /*6e40*/  FFMA.FTZ R177, R177, UR5, -R175.reuse ;  /* 0x00000005b1b17c23 */ /* 0x100fe200080108af */
[----:B------:R-:W-:Y:S01]  /*6e50*/  FFMA.FTZ R180, R180, UR5, -R175 ;  /* 0x00000005b4b47c23 */ /* 0x000fe200080108af */
[--C-:B------:R-:W-:Y:S01]  /*6e60*/  FFMA.FTZ R212, R212, UR5, -R199.reuse ;  /* 0x00000005d4d47c23 */ /* 0x100fe200080108c7 */
[----:B------:R-:W-:Y:S01]  /*6e70*/  WARPGROUP.ARRIVE ;  /* 0x00000000000079c5 */ /* 0x000fe20000000000 */
[----:B------:R-:W2:Y:S01]  /*6e80*/  MUFU.EX2 R160, R160 ;  /* 0x000000a000a07308 */ /* 0x000ea20000000800 */
[--C-:B------:R-:W-:Y:S01]  /*6e90*/  FFMA.FTZ R213, R213, UR5, -R199.reuse ;  /* 0x00000005d5d57c23 */ /* 0x100fe200080108c7 */
[--C-:B------:R-:W-:Y:S01]  /*6ea0*/  FFMA.FTZ R214, R214, UR5, -R199.reuse ;  /* 0x00000005d6d67c23 */ /* 0x100fe200080108c7 */
[----:B------:R-:W-:Y:S01]  /*6eb0*/  FFMA.FTZ R217, R217, UR5, -R199 ;  /* 0x00000005d9d97c23 */ /* 0x000fe200080108c7 */
[--C-:B------:R-:W-:Y:S01]  /*6ec0*/  FFMA.FTZ R181, R181, UR5, -R175.reuse ;  /* 0x00000005b5b57c23 */ /* 0x100fe200080108af */
[----:B------:R-:W-:Y:S01]  /*6ed0*/  HGMMA.64x256x16.F32.BF16 R24, R152, gdesc[UR8].tnspB, R24, gsb0 ;  /* 0x43e0000898187df0 */ /* 0x000fe20008001818 */
[----:B------:R-:W-:Y:S01]  /*6ee0*/  UIADD3 UR10, UR4, 0x80, URZ ;  /* 0x00000080040a7890 */ /* 0x000fe2000fffe03f */
[--C-:B------:R-:W-:Y:S01]  /*6ef0*/  FFMA.FTZ R184, R184, UR5, -R175.reuse ;  /* 0x00000005b8b87c23 */ /* 0x100fe200080108af */
[----:B------:R-:W-:Y:S01]  /*6f00*/  MUFU.EX2 R161, R161 ;  /* 0x000000a100a17308 */ /* 0x000fe20000000800 */
[----:B------:R-:W-:Y:S01]  /*6f10*/  UMOV UR11, 0x40000040 ;  /* 0x40000040000b7882 */ /* 0x000fe20000000000 */
[--C-:B------:R-:W-:Y:S01]  /*6f20*/  FFMA.FTZ R185, R185, UR5, -R175.reuse ;  /* 0x00000005b9b97c23 */ /* 0x100fe200080108af */
[----:B------:R-:W-:Y:S01]  /*6f30*/  FFMA.FTZ R188, R188, UR5, -R175 ;  /* 0x00000005bcbc7c23 */ /* 0x000fe200080108af */
        /* <DEDUP_REMOVED lines=9> */
[--C-:B------:R-:W-:Y:S01]  /*6fd0*/  FFMA.FTZ R163, R163, UR5, -R199.reuse ;  /* 0x00000005a3a37c23 */ /* 0x100fe200080108c7 */
[--C-:B------:R-:W-:Y:S01]  /*6fe0*/  FFMA.FTZ R166, R166, UR5, -R199.reuse ;  /* 0x00000005a6a67c23 */ /* 0x100fe200080108c7 */
[--C-:B------:R-:W-:Y:S01]  /*6ff0*/  FFMA.FTZ R170, R170, UR5, -R199.reuse ;  /* 0x00000005aaaa7c23 */ /* 0x100fe200080108c7 */
[----:B------:R-:W-:Y:S01]  /*7000*/  MUFU.EX2 R197, R197 ;  /* 0x000000c500c57308 */ /* 0x000fe20000000800 */
[----:B------:R-:W-:Y:S01]  /*7010*/  FFMA.FTZ R171, R171, UR5, -R199 ;  /* 0x00000005abab7c23 */ /* 0x000fe200080108c7 */
[----:B------:R-:W-:Y:S01]  /*7020*/  FFMA.FTZ R159, R194, R0, R159 ;  /* 0x00000000c29f7223 */ /* 0x000fe2000001009f */
[----:B------:R-:W-:Y:S01]  /*7030*/  FFMA.FTZ R12, R195, R12, R178 ;  /* 0x0000000cc30c7223 */ /* 0x000fe200000100b2 */
[----:B------:R-:W-:Y:S01]  /*7040*/  ISETP.GT.AND P3, PT, R20, R13, PT ;  /* 0x0000000d1400720c */ /* 0x000fe20003f64270 */
[----:B------:R-:W-:-:S02]  /*7050*/  @!P2 VIADD R187, R187, 0x32460 ;  /* 0x00032460bbbba836 */ /* 0x000fc40000000000 */
[----:B------:R-:W-:Y:S01]  /*7060*/  FADD.FTZ R162, R162, R159 ;  /* 0x0000009fa2a27221 */ /* 0x000fe20000010000 */
[----:B------:R-:W-:Y:S01]  /*7070*/  FADD.FTZ R179, R179, R12 ;  /* 0x0000000cb3b37221 */ /* 0x000fe20000010000 */
[----:B------:R-:W3:Y:S01]  /*7080*/  MUFU.EX2 R210, R210 ;  /* 0x000000d200d27308 */ /* 0x000ee20000000800 */
[----:B------:R-:W-:Y:S02]  /*7090*/  VIADD R20, R20, 0xffffffff ;  /* 0xffffffff14147836 */ /* 0x000fe40000000000 */
[----:B------:R-:W-:Y:S01]  /*70a0*/  FADD.FTZ R167, R167, R162 ;  /* 0x000000a2a7a77221 */ /* 0x000fe20000010000 */
[----:B------:R-:W-:Y:S01]  /*70b0*/  FADD.FTZ R179, R182, R179 ;  /* 0x000000b3b6b37221 */ /* 0x000fe20000010000 */
[----:B------:R-:W-:Y:S02]  /*70c0*/  @!P2 PRMT R187, RZ, 0x654, R187 ;  /* 0x00000654ffbba816 */ /* 0x000fe400000000bb */
[----:B------:R-:W-:Y:S01]  /*70d0*/  FADD.FTZ R167, R174, R167 ;  /* 0x000000a7aea77221 */ /* 0x000fe20000010000 */
[----:B------:R-:W-:Y:S01]  /*70e0*/  FADD.FTZ R186, R186, R179 ;  /* 0x000000b3baba7221 */ /* 0x000fe20000010000 */
[----:B------:R-:W-:Y:S02]  /*70f0*/  MUFU.EX2 R211, R211 ;  /* 0x000000d300d37308 */ /* 0x000fe40000000800 */
[----:B0-----:R-:W-:-:S06]  /*7100*/  FADD.FTZ R167, R156, R167 ;  /* 0x000000a79ca77221 */ /* 0x001fcc0000010000 */
[----:B------:R-:W0:Y:S08]  /*7110*/  MUFU.EX2 R215, R215 ;  /* 0x000000d700d77308 */ /* 0x000e300000000800 */
[----:B------:R-:W-:Y:S08]  /*7120*/  MUFU.EX2 R165, R165 ;  /* 0x000000a500a57308 */ /* 0x000ff00000000800 */
[----:B------:R-:W-:Y:S08]  /*7130*/  MUFU.EX2 R168, R168 ;  /* 0x000000a800a87308 */ /* 0x000ff00000000800 */
[----:B------:R-:W-:Y:S08]  /*7140*/  MUFU.EX2 R169, R169 ;  /* 0x000000a900a97308 */ /* 0x000ff00000000800 */
[----:B------:R-:W-:Y:S08]  /*7150*/  MUFU.EX2 R172, R172 ;  /* 0x000000ac00ac7308 */ /* 0x000ff00000000800 */
[----:B------:R-:W4:Y:S08]  /*7160*/  MUFU.EX2 R216, R216 ;  /* 0x000000d800d87308 */ /* 0x000f300000000800 */
        /* <DEDUP_REMOVED lines=22> */
[----:B------:R-:W-:Y:S01]  /*72d0*/  MUFU.EX2 R196, R196 ;  /* 0x000000c400c47308 */ /* 0x000fe20000000800 */
[----:B------:R-:W-:-:S02]  /*72e0*/  WARPGROUP.DEPBAR.LE gsb0, 0x0 ;  /* 0x00008000000079c5 */ /* 0x000fc40000010000 */
[C---:B--2---:R-:W-:Y:S01]  /*72f0*/  F2FP.BF16.F32.PACK_AB R152, R160.reuse, R156 ;  /* 0x0000009ca098723e */ /* 0x044fe200000010ff */
[----:B------:R-:W-:Y:S01]  /*7300*/  FADD.FTZ R160, R160, R167 ;  /* 0x000000a7a0a07221 */ /* 0x000fe20000010000 */
[----:B---3--:R-:W-:-:S03]  /*7310*/  F2FP.BF16.F32.PACK_AB R153, R210, R197 ;  /* 0x000000c5d299723e */ /* 0x008fc600000010ff */
[----:B------:R-:W-:Y:S01]  /*7320*/  MUFU.EX2 R163, R163 ;  /* 0x000000a300a37308 */ /* 0x000fe20000000800 */
[----:B------:R-:W-:Y:S01]  /*7330*/  F2FP.BF16.F32.PACK_AB R154, R164, R161 ;  /* 0x000000a1a49a723e */ /* 0x000fe200000010ff */
[----:B------:R-:W-:Y:S01]  /*7340*/  FADD.FTZ R197, R197, R186 ;  /* 0x000000bac5c57221 */ /* 0x000fe20000010000 */
[----:B0-----:R-:W-:Y:S01]  /*7350*/  F2FP.BF16.F32.PACK_AB R155, R215, R211 ;  /* 0x000000d3d79b723e */ /* 0x001fe200000010ff */
[----:B------:R-:W-:Y:S02]  /*7360*/  FADD.FTZ R161, R161, R160 ;  /* 0x000000a0a1a17221 */ /* 0x000fe40000010000 */
[----:B------:R-:W-:Y:S01]  /*7370*/  FADD.FTZ R210, R210, R197 ;  /* 0x000000c5d2d27221 */ /* 0x000fe20000010000 */
[----:B------:R-:W-:Y:S01]  /*7380*/  WARPGROUP.ARRIVE ;  /* 0x00000000000079c5 */ /* 0x000fe20000000000 */
[----:B------:R-:W0:Y:S01]  /*7390*/  MUFU.EX2 R166, R166 ;  /* 0x000000a600a67308 */ /* 0x000e220000000800 */
        /* <DEDUP_REMOVED lines=8> */
[----:B------:R-:W-:Y:S02]  /*7420*/  IMAD.MOV.U32 R210, RZ, RZ, R21 ;  /* 0x000000ffffd27224 */ /* 0x000fe400078e0015 */
[----:B----4-:R-:W-:-:S05]  /*7430*/  FADD.FTZ R215, R216, R215 ;  /* 0x000000d7d8d77221 */ /* 0x010fca0000010000 */
        /* <DEDUP_REMOVED lines=13> */
[----:B------:R-:W-:-:S03]  /*7510*/  FADD.FTZ R172, R172, R169 ;  /* 0x000000a9acac7221 */ /* 0x000fc60000010000 */
        /* <DEDUP_REMOVED lines=55> */
.L_x_5304:
[----:B------:R-:W-:-:S13]  /*7890*/  ISETP.GE.AND P1, PT, R20, RZ, PT ;  /* 0x000000ff1400720c */ /* 0x000fda0003f26270 */
[----:B------:R-:W-:Y:S05]  /*78a0*/  @!P1 BRA `(.L_x_5314) ;  /* 0x0000002800409947 */ /* 0x000fea0003800000 */
[----:B------:R-:W-:Y:S02]  /*78b0*/  IMAD.MOV.U32 R201, RZ, RZ, R157 ;  /* 0x000000ffffc97224 */ /* 0x000fe400078e009d */
[----:B------:R-:W-:-:S07]  /*78c0*/  IMAD.MOV.U32 R13, RZ, RZ, R21 ;  /* 0x000000ffff0d7224 */ /* 0x000fce00078e0015 */
.L_x_5323:
[----:B------:R-:W-:-:S04]  /*78d0*/  UIADD3 UR36, UR36, 0x1, URZ ;  /* 0x0000000124247890 */ /* 0x000fc8000fffe03f */
[----:B------:R-:W-:-:S04]  /*78e0*/  UISETP.NE.AND UP0, UPT, UR36, 0x2, UPT ;  /* 0x000000022400788c */ /* 0x000fc8000bf05270 */
[----:B------:R-:W-:Y:S02]  /*78f0*/  USEL UR4, URZ, 0x1, UP0 ;  /* 0x000000013f047887 */ /* 0x000fe40008000000 */
[----:B------:R-:W-:Y:S02]  /*7900*/  USEL UR36, UR36, URZ, UP0 ;  /* 0x0000003f24247287 */ /* 0x000fe40008000000 */
[----:B------:R-:W-:Y:S01]  /*7910*/  ULOP3.LUT UR37, UR37, UR4, URZ, 0x3c, !UPT ;  /* 0x0000000425257292 */ /* 0x000fe2000f8e3c3f */
[----:B-1----:R-:W-:Y:S11]  /*7920*/  @!P0 BRA `(.L_x_5315) ;  /* 0x0000000000048947 */ /* 0x002ff60003800000 */
[----:B------:R-:W-:Y:S01]  /*7930*/  BPT.TRAP 0x1 ;  /* 0x000000040000795c */ /* 0x000fe20000300000 */
.L_x_5315:
        /* <DEDUP_REMOVED lines=9> */
.L_x_5316:
[----:B--2---:R-:W-:Y:S05]  /*79d0*/  @P1 BRA `(.L_x_5317) ;  /* 0x0000000000081947 */ /* 0x004fea0003800000 */
[----:B------:R-:W2:Y:S02]  /*79e0*/  SYNCS.PHASECHK.TRANS64.TRYWAIT P1, [UR4+0x32430], R21 ;  /* 0x03243015ff0075a7 */ /* 0x000ea40008020144 */
[----:B--2---:R-:W-:Y:S05]  /*79f0*/  @!P1 BRA `(.L_x_5318) ;  /* 0x000000d000e89947 */ /* 0x004fea0003800000 */
.L_x_5317:
[----:B------:R-:W-:Y:S01]  /*7a00*/  R2UR UR56, R22 ;  /* 0x00000000163872ca */ /* 0x000fe200000e0000 */
[----:B------:R-:W-:Y:S01]  /*7a10*/  UIMAD UR5, UR36, 0x300, UR61 ;  /* 0x00000300240578a4 */ /* 0x000fe2000f8e023d */
[----:B------:R-:W-:Y:S01]  /*7a20*/  R2UR UR57, R23 ;  /* 0x00000000173972ca */ /* 0x000fe200000e0000 */
[----:B0-2---:R-:W-:Y:S01]  /*7a30*/  WARPGROUP.ARRIVE ;  /* 0x00000000000079c5 */ /* 0x005fe20000000000 */
        /* <DEDUP_REMOVED lines=27> */
.L_x_5319:
[----:B------:R0:W2:Y:S01]  /*7bf0*/  SYNCS.PHASECHK.TRANS64.TRYWAIT P1, [UR4+0x32450], R21 ;  /* 0x03245015ff0075a7 */ /* 0x0000a20008020144 */
[----:B------:R-:W-:Y:S05]  /*7c00*/  @!P0 BRA `(.L_x_5320) ;  /* 0x0000000000048947 */ /* 0x000fea0003800000 */
[----:B------:R-:W-:Y:S01]  /*7c10*/  BPT.TRAP 0x1 ;  /* 0x000000040000795c */ /* 0x000fe20000300000 */
.L_x_5320:
[----:B--2---:R-:W-:Y:S05]  /*7c20*/  @P1 BRA `(.L_x_5321) ;  /* 0x0000000000081947 */ /* 0x004fea0003800000 */
[----:B------:R-:W2:Y:S02]  /*7c30*/  SYNCS.PHASECHK.TRANS64.TRYWAIT P1, [UR4+0x32450], R21 ;  /* 0x03245015ff0075a7 */ /* 0x000ea40008020144 */
[----:B--2---:R-:W-:Y:S05]  /*7c40*/  @!P1 BRA `(.L_x_5322) ;  /* 0x000000d0006c9947 */ /* 0x004fea0003800000 */
.L_x_5321:
        /* <DEDUP_REMOVED lines=99> */
[----:B--2---:R-:W-:Y:S01]  /*8280*/  FMUL.FTZ R202, R156, UR5 ;  /* 0x000000059cca7c20 */ /* 0x004fe20008410000 */
        /* <DEDUP_REMOVED lines=48> */
[----:B------:R-:W-:-:S03]  /*8590*/  FMUL.FTZ R199, R199, UR5 ;  /* 0x00000005c7c77c20 */ /* 0x000fc60008410000 */
        /* <DEDUP_REMOVED lines=28> */
[----:B------:R-:W-:Y:S01]  /*8760*/  FMUL.FTZ R193, R197, UR5 ;  /* 0x00000005c5c17c20 */ /* 0x000fe20008410000 */
[----:B------:R-:W-:-:S04]  /*8770*/  FMUL.FTZ R197, R198, UR5 ;  /* 0x00000005c6c57c20 */ /* 0x000fc80008410000 */
        /* <DEDUP_REMOVED lines=50> */
[----:B0-----:R-:W-:-:S05]  /*8aa0*/  FMNMX.FTZ R196, R193, R196, !PT ;  /* 0x000000c4c1c47209 */ /* 0x001fca0007810000 */
[----:B------:R-:W0:Y:S02]  /*8ab0*/  SHFL.BFLY PT, R157, R196, 0x2, 0x1f ;  /* 0x0c401f00c49d7f89 */ /* 0x000e2400000e0000 */
[----:B------:R-:W3:Y:S01]  /*8ac0*/  MUFU.TANH R191, R191 ;  /* 0x000000bf00bf7308 */ /* 0x000ee20000002400 */
[----:B-1----:R-:W-:-:S07]  /*8ad0*/  FMNMX.FTZ R194, R184, R21, !PT ;  /* 0x00000015b8c27209 */ /* 0x002fce0007810000 */
[----:B------:R-:W1:Y:S01]  /*8ae0*/  MUFU.TANH R190, R190 ;  /* 0x000000be00be7308 */ /* 0x000e620000002400 */
[----:B--2---:R-:W-:-:S07]  /*8af0*/  FMNMX.FTZ R194, R189, R194, !PT ;  /* 0x000000c2bdc27209 */ /* 0x004fce0007810000 */
[----:B------:R-:W2:Y:S01]  /*8b00*/  MUFU.TANH R195, R195 ;  /* 0x000000c300c37308 */ /* 0x000ea20000002400 */
[----:B---3--:R-:W-:Y:S02]  /*8b10*/  FMNMX.FTZ R21, R191, R194, !PT ;  /* 0x000000c2bf157209 */ /* 0x008fe40007810000 */
[----:B0-----:R-:W-:-:S05]  /*8b20*/  FMNMX.FTZ R198, R196, R157, !PT ;  /* 0x0000009dc4c67209 */ /* 0x001fca0007810000 */
[----:B------:R-:W0:Y:S01]  /*8b30*/  MUFU.TANH R197, R197 ;  /* 0x000000c500c57308 */ /* 0x000e220000002400 */
[----:B-1----:R-:W-:Y:S02]  /*8b40*/  FMNMX.FTZ R194, R190, R21, !PT ;  /* 0x00000015bec27209 */ /* 0x002fe40007810000 */
[----:B------:R-:W1:Y:S05]  /*8b50*/  SHFL.BFLY PT, R21, R198, 0x1, 0x1f ;  /* 0x0c201f00c6157f89 */ /* 0x000e6a00000e0000 */
[----:B------:R-:W3:Y:S01]  /*8b60*/  MUFU.TANH R199, R199 ;  /* 0x000000c700c77308 */ /* 0x000ee20000002400 */
[----:B--2---:R-:W-:-:S04]  /*8b70*/  FMNMX.FTZ R194, R195, R194, !PT ;  /* 0x000000c2c3c27209 */ /* 0x004fc80007810000 */
[----:B0-----:R-:W-:-:S04]  /*8b80*/  FMNMX.FTZ R194, R197, R194, !PT ;  /* 0x000000c2c5c27209 */ /* 0x001fc80007810000 */
[----:B---3--:R-:W-:Y:S02]  /*8b90*/  FMNMX.FTZ R194, R199, R194, !PT ;  /* 0x000000c2c7c27209 */ /* 0x008fe40007810000 */
[----:B-1----:R-:W-:-:S03]  /*8ba0*/  FMNMX.FTZ R21, R198, R21, !PT ;  /* 0x00000015c6157209 */ /* 0x002fc60007810000 */
[----:B------:R-:W0:Y:S02]  /*8bb0*/  SHFL.BFLY PT, R157, R194, 0x2, 0x1f ;  /* 0x0c401f00c29d7f89 */ /* 0x000e2400000e0000 */
[C---:B------:R-:W-:Y:S01]  /*8bc0*/  FMUL.FTZ R213, R21.reuse, UR5 ;  /* 0x0000000515d57c20 */ /* 0x040fe20008410000 */
[----:B------:R-:W-:-:S03]  /*8bd0*/  FADD.FTZ R13, -R21, R13 ;  /* 0x0000000d150d7221 */ /* 0x000fc60000010100 */
[--C-:B------:R-:W-:Y:S01]  /*8be0*/  FFMA.FTZ R215, R152, UR5, -R213.reuse ;  /* 0x0000000598d77c23 */ /* 0x100fe200080108d5 */
[--C-:B------:R-:W-:Y:S01]  /*8bf0*/  FFMA.FTZ R196, R153, UR5, -R213.reuse ;  /* 0x0000000599c47c23 */ /* 0x100fe200080108d5 */
[----:B------:R-:W-:Y:S01]  /*8c00*/  FMUL.FTZ R13, R13, UR5 ;  /* 0x000000050d0d7c20 */ /* 0x000fe20008410000 */
[--C-:B------:R-:W-:Y:S01]  /*8c10*/  FFMA.FTZ R198, R202, UR5, -R213.reuse ;  /* 0x00000005cac67c23 */ /* 0x100fe200080108d5 */
[----:B------:R-:W-:Y:S02]  /*8c20*/  VIADD R153, R218, 0x8 ;  /* 0x00000008da997836 */ /* 0x000fe40000000000 */
        /* <DEDUP_REMOVED lines=13> */
[----:B0-----:R-:W-:Y:S01]  /*8d00*/  FMNMX.FTZ R157, R194, R157, !PT ;  /* 0x0000009dc29d7209 */ /* 0x001fe20007810000 */
[--C-:B------:R-:W-:Y:S01]  /*8d10*/  FFMA.FTZ R177, R177, UR5, -R213.reuse ;  /* 0x00000005b1b17c23 */ /* 0x100fe200080108d5 */
[--C-:B------:R-:W-:Y:S01]  /*8d20*/  FFMA.FTZ R179, R179, UR5, -R213.reuse ;  /* 0x00000005b3b37c23 */ /* 0x100fe200080108d5 */
[--C-:B------:R-:W-:Y:S01]  /*8d30*/  FFMA.FTZ R178, R178, UR5, -R213.reuse ;  /* 0x00000005b2b27c23 */ /* 0x100fe200080108d5 */
[--C-:B------:R-:W-:Y:S01]  /*8d40*/  FFMA.FTZ R180, R180, UR5, -R213.reuse ;  /* 0x00000005b4b47c23 */ /* 0x100fe200080108d5 */
[----:B------:R-:W0:Y:S01]  /*8d50*/  SHFL.BFLY PT, R214, R157, 0x1, 0x1f ;  /* 0x0c201f009dd67f89 */ /* 0x000e2200000e0000 */
[----:B------:R2:W-:Y:S01]  /*8d60*/  MUFU.EX2 R194, R215 ;  /* 0x000000d700c27308 */ /* 0x0005e20000000800 */
[--C-:B------:R-:W-:Y:S01]  /*8d70*/  FFMA.FTZ R185, R185, UR5, -R213.reuse ;  /* 0x00000005b9b97c23 */ /* 0x100fe200080108d5 */
[--C-:B------:R-:W-:Y:S01]  /*8d80*/  FFMA.FTZ R187, R187, UR5, -R213.reuse ;  /* 0x00000005bbbb7c23 */ /* 0x100fe200080108d5 */
[--C-:B------:R-:W-:Y:S01]  /*8d90*/  FFMA.FTZ R219, R188, UR5, -R213.reuse ;  /* 0x00000005bcdb7c23 */ /* 0x100fe200080108d5 */
[--C-:B------:R-:W-:Y:S01]  /*8da0*/  FFMA.FTZ R188, R192, UR5, -R213.reuse ;  /* 0x00000005c0bc7c23 */ /* 0x100fe200080108d5 */
[--C-:B------:R-:W-:Y:S01]  /*8db0*/  FFMA.FTZ R186, R186, UR5, -R213.reuse ;  /* 0x00000005baba7c23 */ /* 0x100fe200080108d5 */
[----:B------:R-:W-:-:S02]  /*8dc0*/  FFMA.FTZ R193, R193, UR5, -R213 ;  /* 0x00000005c1c17c23 */ /* 0x000fc400080108d5 */
[----:B------:R-:W-:Y:S01]  /*8dd0*/  MUFU.EX2 R198, R198 ;  /* 0x000000c600c67308 */ /* 0x000fe20000000800 */
        /* <DEDUP_REMOVED lines=14> */
[----:B0-----:R-:W-:Y:S01]  /*8ec0*/  FMNMX.FTZ R157, R157, R214, !PT ;  /* 0x000000d69d9d7209 */ /* 0x001fe20007810000 */
[----:B------:R-:W-:-:S02]  /*8ed0*/  IMAD.U32 R214, RZ, RZ, UR4 ;  /* 0x00000004ffd67e24 */ /* 0x000fc4000f8e00ff */
[-C--:B------:R-:W-:Y:S01]  /*8ee0*/  FMUL.FTZ R49, R49, R13.reuse ;  /* 0x0000000d31317220 */ /* 0x080fe20000410000 */
[-C--:B------:R-:W-:Y:S01]  /*8ef0*/  FMUL.FTZ R52, R52, R13.reuse ;  /* 0x0000000d34347220 */ /* 0x080fe20000410000 */
[-C--:B------:R-:W-:Y:S01]  /*8f00*/  FMUL.FTZ R53, R53, R13.reuse ;  /* 0x0000000d35357220 */ /* 0x080fe20000410000 */
[C---:B------:R-:W-:Y:S01]  /*8f10*/  FADD.FTZ R152, -R157.reuse, R201 ;  /* 0x000000c99d987221 */ /* 0x040fe20000010100 */
[----:B------:R-:W-:Y:S01]  /*8f20*/  FMUL.FTZ R217, R157, UR5 ;  /* 0x000000059dd97c20 */ /* 0x000fe20008410000 */
[-C--:B------:R-:W-:Y:S01]  /*8f30*/  FMUL.FTZ R56, R56, R13.reuse ;  /* 0x0000000d38387220 */ /* 0x080fe20000410000 */
[-C--:B------:R-:W-:Y:S01]  /*8f40*/  FMUL.FTZ R57, R57, R13.reuse ;  /* 0x0000000d39397220 */ /* 0x080fe20000410000 */
[----:B------:R-:W-:Y:S01]  /*8f50*/  FMUL.FTZ R201, R152, UR5 ;  /* 0x0000000598c97c20 */ /* 0x000fe20008410000 */
[----:B------:R-:W-:Y:S02]  /*8f60*/  @!P2 VIADD R152, R214, 0x32440 ;  /* 0x00032440d698a836 */ /* 0x000fe40000000000 */
[--C-:B------:R-:W-:Y:S01]  /*8f70*/  FFMA.FTZ R216, R158, UR5, -R217.reuse ;  /* 0x000000059ed87c23 */ /* 0x100fe200080108d9 */
[----:B------:R-:W-:Y:S01]  /*8f80*/  IADD3 R158, -R218, 0xb, RZ ;  /* 0x0000000bda9e7810 */ /* 0x000fe20007ffe1ff */
[--C-:B------:R-:W-:Y:S01]  /*8f90*/  FFMA.FTZ R210, R154, UR5, -R217.reuse ;  /* 0x000000059ad27c23 */ /* 0x100fe200080108d9 */
[--C-:B--2---:R-:W-:Y:S01]  /*8fa0*/  FFMA.FTZ R215, R155, UR5, -R217.reuse ;  /* 0x000000059bd77c23 */ /* 0x104fe200080108d9 */
[----:B------:R-:W-:Y:S01]  /*8fb0*/  @!P2 PRMT R152, RZ, 0x654, R152 ;  /* 0x00000654ff98a816 */ /* 0x000fe20000000098 */
[--C-:B------:R-:W-:Y:S01]  /*8fc0*/  FFMA.FTZ R211, R211, UR5, -R217.reuse ;  /* 0x00000005d3d37c23 */ /* 0x100fe200080108d9 */
[----:B------:R1:W-:Y:S06]  /*8fd0*/  BAR.ARV R158, 0x100 ;  /* 0x0004009e0000751d */ /* 0x0003ec0000002000 */
[----:B------:R0:W-:Y:S01]  /*8fe0*/  @!P2 SYNCS.ARRIVE.TRANS64.RED.A1T0 RZ, [R152+URZ], RZ ;  /* 0x000000ff98ffa9a7 */ /* 0x0001e2000810043f */
        /* <DEDUP_REMOVED lines=117> */
[----:B------:R-:W-:Y:S01]  /*9740*/  UIMAD UR4, UR36, 0xc00, UR6 ;  /* 0x00000c00240478a4 */ /* 0x000fe2000f8e0206 */
[----:B------:R-:W-:Y:S01]  /*9750*/  F2FP.BF16.F32.PACK_AB R154, R202, R198 ;  /* 0x000000c6ca9a723e */ /* 0x000fe200000010ff */
[--C-:B------:R-:W-:Y:S01]  /*9760*/  FFMA.FTZ R160, R160, UR5, -R217.reuse ;  /* 0x00000005a0a07c23 */ /* 0x100fe200080108d9 */
[----:B---3--:R-:W-:Y:S01]  /*9770*/  F2FP.BF16.F32.PACK_AB R153, R215, R210 ;  /* 0x000000d2d799723e */ /* 0x008fe200000010ff */
[--C-:B------:R-:W-:Y:S01]  /*9780*/  FFMA.FTZ R161, R161, UR5, -R217.reuse ;  /* 0x00000005a1a17c23 */ /* 0x100fe200080108d9 */
[----:B----4-:R-:W-:Y:S01]  /*9790*/  F2FP.BF16.F32.PACK_AB R155, R211, R216 ;  /* 0x000000d8d39b723e */ /* 0x010fe200000010ff */
[--C-:B------:R-:W-:Y:S01]  /*97a0*/  FFMA.FTZ R166, R166, UR5, -R217.reuse ;  /* 0x00000005a6a67c23 */ /* 0x100fe200080108d9 */
[----:B------:R-:W-:Y:S01]  /*97b0*/  UMOV UR10, UR4 ;  /* 0x00000004000a7c82 */ /* 0x000fe20008000000 */
[--C-:B------:R-:W-:Y:S01]  /*97c0*/  FFMA.FTZ R212, R212, UR5, -R217.reuse ;  /* 0x00000005d4d47c23 */ /* 0x100fe200080108d9 */
[----:B------:R-:W-:Y:S01]  /*97d0*/  WARPGROUP.ARRIVE ;  /* 0x00000000000079c5 */ /* 0x000fe20000000000 */
[----:B------:R-:W-:Y:S01]  /*97e0*/  MUFU.EX2 R156, R156 ;  /* 0x0000009c009c7308 */ /* 0x000fe20000000800 */
[--C-:B------:R-:W-:Y:S01]  /*97f0*/  FFMA.FTZ R167, R167, UR5, -R217.reuse ;  /* 0x00000005a7a77c23 */ /* 0x100fe200080108d9 */
[--C-:B------:R-:W-:Y:S01]  /*9800*/  FFMA.FTZ R168, R168, UR5, -R217.reuse ;  /* 0x00000005a8a87c23 */ /* 0x100fe200080108d9 */
[--C-:B------:R-:W-:Y:S01]  /*9810*/  FFMA.FTZ R173, R173, UR5, -R217.reuse ;  /* 0x00000005adad7c23 */ /* 0x100fe200080108d9 */
[--C-:B------:R-:W-:Y:S01]  /*9820*/  FFMA.FTZ R175, R175, UR5, -R217.reuse ;  /* 0x00000005afaf7c23 */ /* 0x100fe200080108d9 */
[----:B------:R-:W-:Y:S01]  /*9830*/  HGMMA.64x256x16.F32.BF16 R24, R152, gdesc[UR8].tnspB, R24, gsb0 ;  /* 0x43e0000898187df0 */ /* 0x000fe20008001818 */
[----:B------:R-:W-:Y:S01]  /*9840*/  UIADD3 UR10, UR4, 0x80, URZ ;  /* 0x00000080040a7890 */ /* 0x000fe2000fffe03f */
[--C-:B------:R-:W-:Y:S01]  /*9850*/  FFMA.FTZ R174, R174, UR5, -R217.reuse ;  /* 0x00000005aeae7c23 */ /* 0x100fe200080108d9 */
[----:B------:R-:W0:Y:S01]  /*9860*/  MUFU.EX2 R159, R159 ;  /* 0x0000009f009f7308 */ /* 0x000e220000000800 */
        /* <DEDUP_REMOVED lines=12> */
[----:B------:R-:W-:Y:S01]  /*9930*/  FFMA.FTZ R197, R199, UR5, -R217 ;  /* 0x00000005c7c57c23 */ /* 0x000fe200080108d9 */
[----:B------:R-:W-:Y:S01]  /*9940*/  FFMA.FTZ R13, R13, R0, R194 ;  /* 0x000000000d0d7223 */ /* 0x000fe200000100c2 */
[----:B------:R-:W-:Y:S01]  /*9950*/  FFMA.FTZ R12, R201, R12, R210 ;  /* 0x0000000cc90c7223 */ /* 0x000fe200000100d2 */
[----:B------:R-:W2:Y:S01]  /*9960*/  MUFU.EX2 R164, R164 ;  /* 0x000000a400a47308 */ /* 0x000ea20000000800 */
[----:B------:R-:W-:-:S02]  /*9970*/  @!P2 VIADD R214, R214, 0x32460 ;  /* 0x00032460d6d6a836 */ /* 0x000fc40000000000 */
[----:B------:R-:W-:Y:S01]  /*9980*/  FADD.FTZ R13, R196, R13 ;  /* 0x0000000dc40d7221 */ /* 0x000fe20000010000 */
[----:B------:R-:W-:Y:S01]  /*9990*/  FADD.FTZ R215, R215, R12 ;  /* 0x0000000cd7d77221 */ /* 0x000fe20000010000 */
[----:B------:R-:W-:Y:S02]  /*99a0*/  IMAD.MOV.U32 R201, RZ, RZ, R157 ;  /* 0x000000ffffc97224 */ /* 0x000fe400078e009d */
[----:B------:R-:W-:Y:S01]  /*99b0*/  FADD.FTZ R13, R198, R13 ;  /* 0x0000000dc60d7221 */ /* 0x000fe20000010000 */
[----:B------:R-:W-:Y:S01]  /*99c0*/  FADD.FTZ R216, R216, R215 ;  /* 0x000000d7d8d87221 */ /* 0x000fe20000010000 */
[----:B------:R-:W-:Y:S01]  /*99d0*/  MUFU.EX2 R160, R160 ;  /* 0x000000a000a07308 */ /* 0x000fe20000000800 */
[----:B------:R-:W-:Y:S01]  /*99e0*/  @!P2 PRMT R214, RZ, 0x654, R214 ;  /* 0x00000654ffd6a816 */ /* 0x000fe200000000d6 */
[----:B------:R-:W-:Y:S01]  /*99f0*/  FADD.FTZ R13, R202, R13 ;  /* 0x0000000dca0d7221 */ /* 0x000fe20000010000 */
[----:B------:R-:W-:-:S05]  /*9a00*/  FADD.FTZ R211, R211, R216 ;  /* 0x000000d8d3d37221 */ /* 0x000fca0000010000 */
[----:B------:R-:W3:Y:S08]  /*9a10*/  MUFU.EX2 R161, R161 ;  /* 0x000000a100a17308 */ /* 0x000ef00000000800 */
[----:B------:R-:W-:Y:S08]  /*9a20*/  MUFU.EX2 R166, R166 ;  /* 0x000000a600a67308 */ /* 0x000ff00000000800 */
[----:B------:R-:W4:Y:S08]  /*9a30*/  MUFU.EX2 R212, R212 ;  /* 0x000000d400d47308 */ /* 0x000f300000000800 */
[----:B------:R-:W5:Y:S08]  /*9a40*/  MUFU.EX2 R163, R163 ;  /* 0x000000a300a37308 */ /* 0x000f700000000800 */
[----:B------:R-:W1:Y:S08]  /*9a50*/  MUFU.EX2 R165, R165 ;  /* 0x000000a500a57308 */ /* 0x000e700000000800 */
[----:B------:R-:W1:Y:S08]  /*9a60*/  MUFU.EX2 R169, R169 ;  /* 0x000000a900a97308 */ /* 0x000e700000000800 */
        /* <DEDUP_REMOVED lines=28> */
[----:B------:R-:W0:Y:S01]  /*9c30*/  MUFU.EX2 R193, R193 ;  /* 0x000000c100c17308 */ /* 0x000e220000000800 */
[----:B---3--:R-:W-:Y:S01]  /*9c40*/  F2FP.BF16.F32.PACK_AB R153, R161, R160 ;  /* 0x000000a0a199723e */ /* 0x008fe200000010ff */
[----:B------:R-:W-:Y:S01]  /*9c50*/  FADD.FTZ R160, R160, R211 ;  /* 0x000000d3a0a07221 */ /* 0x000fe20000010000 */
[----:B----4-:R-:W-:Y:S01]  /*9c60*/  F2FP.BF16.F32.PACK_AB R155, R212, R166 ;  /* 0x000000a6d49b723e */ /* 0x010fe200000010ff */
[----:B------:R-:W-:Y:S01]  /*9c70*/  FADD.FTZ R159, R159, R156 ;  /* 0x0000009c9f9f7221 */ /* 0x000fe20000010000 */
[----:B------:R-:W-:Y:S02]  /*9c80*/  IMAD.MOV.U32 R13, RZ, RZ, R21 ;  /* 0x000000ffff0d7224 */ /* 0x000fe400078e0015 */
        /* <DEDUP_REMOVED lines=9> */
[----:B------:R-:W2:Y:S01]  /*9d20*/  MUFU.EX2 R195, R195 ;  /* 0x000000c300c37308 */ /* 0x000ea20000000800 */
[----:B------:R-:W-:Y:S01]  /*9d30*/  FADD.FTZ R212, R212, R161 ;  /* 0x000000a1d4d47221 */ /* 0x000fe20000010000 */
[----:B-----5:R-:W-:-:S04]  /*9d40*/  FADD.FTZ R164, R163, R164 ;  /* 0x000000a4a3a47221 */ /* 0x020fc80000010000 */
[----:B-1----:R-:W-:Y:S02]  /*9d50*/  FADD.FTZ R164, R165, R164 ;  /* 0x000000a4a5a47221 */ /* 0x002fe40000010000 */
[----:B------:R-:W-:Y:S02]  /*9d60*/  MUFU.EX2 R192, R192 ;  /* 0x000000c000c07308 */ /* 0x000fe40000000800 */
[----:B------:R-:W-:-:S06]  /*9d70*/  FADD.FTZ R164, R169, R164 ;  /* 0x000000a4a9a47221 */ /* 0x000fcc0000010000 */
[----:B------:R-:W1:Y:S01]  /*9d80*/  MUFU.EX2 R197, R197 ;  /* 0x000000c500c57308 */ /* 0x000e620000000800 */
[----:B------:R-:W-:Y:S02]  /*9d90*/  WARPGROUP.DEPBAR.LE gsb0, 0x0 ;  /* 0x00008000000079c5 */ /* 0x000fe40000010000 */
[----:B------:R-:W-:Y:S02]  /*9da0*/  F2FP.BF16.F32.PACK_AB R152, R165, R163 ;  /* 0x000000a3a598723e */ /* 0x000fe400000010ff */
[C---:B------:R-:W-:Y:S01]  /*9db0*/  F2FP.BF16.F32.PACK_AB R154, R171.reuse, R169 ;  /* 0x000000a9ab9a723e */ /* 0x040fe200000010ff */
[----:B------:R-:W-:Y:S01]  /*9dc0*/  FADD.FTZ R171, R171, R164 ;  /* 0x000000a4abab7221 */ /* 0x000fe20000010000 */
[----:B------:R-:W-:Y:S01]  /*9dd0*/  F2FP.BF16.F32.PACK_AB R153, R168, R167 ;  /* 0x000000a7a899723e */ /* 0x000fe200000010ff */
[----:B------:R-:W-:Y:S01]  /*9de0*/  FADD.FTZ R167, R167, R212 ;  /* 0x000000d4a7a77221 */ /* 0x000fe20000010000 */
[----:B------:R-:W-:Y:S01]  /*9df0*/  F2FP.BF16.F32.PACK_AB R155, R175, R173 ;  /* 0x000000adaf9b723e */ /* 0x000fe200000010ff */
[----:B------:R-:W-:-:S02]  /*9e00*/  FADD.FTZ R171, R170, R171 ;  /* 0x000000abaaab7221 */ /* 0x000fc40000010000 */
[----:B------:R-:W-:Y:S01]  /*9e10*/  FADD.FTZ R168, R168, R167 ;  /* 0x000000a7a8a87221 */ /* 0x000fe20000010000 */
[----:B------:R-:W-:-:S03]  /*9e20*/  WARPGROUP.ARRIVE ;  /* 0x00000000000079c5 */ /* 0x000fc60000000000 */
[----:B------:R-:W-:-:S03]  /*9e30*/  FADD.FTZ R168, R173, R168 ;  /* 0x000000a8ada87221 */ /* 0x000fc60000010000 */
        /* <DEDUP_REMOVED lines=21> */
[----:B------:R-:W-:Y:S01]  /*9f90*/  UMOV UR11, 0x40000040 ;  /* 0x40000040000b7882 */ /* 0x000fe20000000000 */
        /* <DEDUP_REMOVED lines=21> */
[----:B-1----:R-:W-:Y:S01]  /*a0f0*/  F2FP.BF16.F32.PACK_AB R155, R197, R192 ;  /* 0x000000c0c59b723e */ /* 0x002fe200000010ff */
        /* <DEDUP_REMOVED lines=11> */
.L_x_5314:
        /* <DEDUP_REMOVED lines=25> */
[----:B------:R-:W-:-:S06]  /*a340*/  IMAD.MOV.U32 R2, RZ, RZ, -0x800000 ;  /* 0xff800000ff027424 */ /* 0x000fcc00078e00ff */
[----:B------:R-:W2:Y:S01]  /*a350*/  @P1 MUFU.LG2 R5, R7 ;  /* 0x0000000700051308 */ /* 0x000ea20000000c00 */
[----:B------:R-:W-:Y:S01]  /*a360*/  FSETP.NE.FTZ.AND P2, PT, R6, RZ, PT ;  /* 0x000000ff0600720b */ /* 0x000fe20003f55000 */
        /* <DEDUP_REMOVED lines=8> */
[----:B------:R-:W-:-:S04]  /*a3f0*/  FMUL.FTZ R40, R40, R4 ;  /* 0x0000000428287220 */ /* 0x000fc80000410000 */
        /* <DEDUP_REMOVED lines=8> */
[----:B------:R-:W3:Y:S01]  /*a480*/  @P2 MUFU.LG2 R6, R6 ;  /* 0x0000000600062308 */ /* 0x000ee20000000c00 */
        /* <DEDUP_REMOVED lines=49> */
[----:B------:R-:W-:Y:S01]  /*a7a0*/  @P2 FMUL.FTZ R11, R11, 0.69314718246459960938 ;  /* 0x3f3172180b0b2820 */ /* 0x000fe20000410000 */
[----:B--2---:R-:W-:Y:S01]  /*a7b0*/  @P1 FMUL.FTZ R5, R5, 0.69314718246459960938 ;  /* 0x3f31721805051820 */ /* 0x004fe20000410000 */
[----:B---3--:R-:W-:Y:S01]  /*a7c0*/  @P2 FMUL.FTZ R6, R6, 0.69314718246459960938 ;  /* 0x3f31721806062820 */ /* 0x008fe20000410000 */
[----:B------:R-:W-:Y:S01]  /*a7d0*/  @P1 FMUL.FTZ R4, R4, 0.69314718246459960938 ;  /* 0x3f31721804041820 */ /* 0x000fe20000410000 */
[-C--:B------:R-:W-:Y:S01]  /*a7e0*/  FMUL.FTZ R8, R83, R0.reuse ;  /* 0x0000000053087220 */ /* 0x080fe20000410000 */
[-C--:B------:R-:W-:Y:S01]  /*a7f0*/  FMUL.FTZ R165, R27, R0.reuse ;  /* 0x000000001ba57220 */ /* 0x080fe20000410000 */
[-C--:B------:R-:W-:Y:S01]  /*a800*/  FMUL.FTZ R164, R35, R0.reuse ;  /* 0x0000000023a47220 */ /* 0x080fe20000410000 */
[-C--:B------:R-:W-:Y:S01]  /*a810*/  FMUL.FTZ R162, R43, R0.reuse ;  /* 0x000000002ba27220 */ /* 0x080fe20000410000 */
[-C--:B------:R-:W-:Y:S01]  /*a820*/  FMUL.FTZ R160, R51, R0.reuse ;  /* 0x0000000033a07220 */ /* 0x080fe20000410000 */
[-C--:B----4-:R-:W-:Y:S01]  /*a830*/  FMUL.FTZ R158, R59, R0.reuse ;  /* 0x000000003b9e7220 */ /* 0x090fe20000410000 */
        /* <DEDUP_REMOVED lines=60> */
.L_x_5292:
[----:B------:R-:W2:Y:S01]  /*ac00*/  S2R R4, SR_CgaCtaId ;  /* 0x0000000000047919 */ /* 0x000ea20000008800 */
[----:B------:R-:W-:Y:S01]  /*ac10*/  MOV R151, 0x400 ;  /* 0x0000040000977802 */ /* 0x000fe20000000f00 */
[----:B------:R-:W-:Y:S01]  /*ac20*/  BSSY B0, `(.L_x_5324) ;  /* 0x00002df000007945 */ /* 0x000fe20003800000 */
[----:B------:R-:W-:Y:S02]  /*ac30*/  BAR.SYNC.DEFER_BLOCKING 0x5, 0x180 ;  /* 0x0146000000007b1d */ /* 0x000fe40000010000 */
[----:B--2---:R-:W-:-:S05]  /*ac40*/  LEA R151, R4, R151, 0x18 ;  /* 0x0000009704977211 */ /* 0x004fca00078ec0ff */
[----:B------:R-:W2:Y:S02]  /*ac50*/  LDS.128 R4, [R151+0x324d0] ;  /* 0x0324d00097047984 */ /* 0x000ea40000000c00 */
[----:B--2---:R-:W-:Y:S02]  /*ac60*/  R2UR UR5, R5 ;  /* 0x00000000050572ca */ /* 0x004fe400000e0000 */
[----:B------:R-:W-:Y:S01]  /*ac70*/  R2UR UR6, R6 ;  /* 0x00000000060672ca */ /* 0x000fe200000e0000 */
[----:B------:R-:W-:Y:S06]  /*ac80*/  BAR.ARV 0x4, 0x180 ;  /* 0x0106000000007b1d */ /* 0x000fec0000002000 */
[----:B------:R-:W-:Y:S08]  /*ac90*/  @P0 BRA `(.L_x_5325) ;  /* 0x0000001c00e80947 */ /* 0x000ff00003800000 */
[----:B------:R-:W2:Y:S01]  /*aca0*/  S2R R6, SR_SWINHI ;  /* 0x0000000000067919 */ /* 0x000ea20000002f00 */
        /* <DEDUP_REMOVED lines=20> */
[----:B--2---:R-:W-:-:S02]  /*adf0*/  MOV R5, R6 ;  /* 0x0000000600057202 */ /* 0x004fc40000000f00 */
[----:B------:R-:W-:Y:S02]  /*ae00*/  F2FP.BF16.F32.PACK_AB R51, R159, R51 ;  /* 0x000000339f33723e */ /* 0x000fe400000010ff */
[----:B------:R-:W-:Y:S01]  /*ae10*/  F2FP.BF16.F32.PACK_AB R57, R158, R58 ;  /* 0x0000003a9e39723e */ /* 0x000fe200000010ff */
[----:B------:R-:W-:Y:S01]  /*ae20*/  IMAD.WIDE R98, R231, 0x2, R4 ;  /* 0x00000002e7627825 */ /* 0x000fe200078e0204 */
[----:B------:R-:W-:Y:S02]  /*ae30*/  F2FP.BF16.F32.PACK_AB R64, R65, R64 ;  /* 0x000000404140723e */ /* 0x000fe400000010ff */
[----:B------:R-:W-:Y:S02]  /*ae40*/  F2FP.BF16.F32.PACK_AB R58, R61, R60 ;  /* 0x0000003c3d3a723e */ /* 0x000fe400000010ff */
[C---:B------:R-:W-:Y:S02]  /*ae50*/  IADD3 R157, P1, R98.reuse, 0x20, RZ ;  /* 0x00000020629d7810 */ /* 0x040fe40007f3e0ff */
[----:B------:R-:W-:-:S02]  /*ae60*/  IADD3 R169, P0, R98, 0x40, RZ ;  /* 0x0000004062a97810 */ /* 0x000fc40007f1e0ff */
[C---:B------:R-:W-:Y:S01]  /*ae70*/  LOP3.LUT R11, R98.reuse, 0x380, RZ, 0xc0, !PT ;  /* 0x00000380620b7812 */ /* 0x040fe200078ec0ff */
[--C-:B------:R-:W-:Y:S01]  /*ae80*/  IMAD.X R13, RZ, RZ, R99.reuse, P1 ;  /* 0x000000ffff0d7224 */ /* 0x100fe200008e0663 */
        /* <DEDUP_REMOVED lines=15> */
[----:B------:R-:W-:-:S02]  /*af80*/  SHF.R.U64 R11, R11, 0x3, RZ ;  /* 0x000000030b0b7819 */ /* 0x000fc400000012ff */
[----:B------:R-:W-:Y:S02]  /*af90*/  LOP3.LUT R16, R171, 0x380, RZ, 0xc0, !PT ;  /* 0x00000380ab107812 */ /* 0x000fe400078ec0ff */
[----:B------:R-:W-:Y:S02]  /*afa0*/  LOP3.LUT R18, R173, 0x380, RZ, 0xc0, !PT ;  /* 0x00000380ad127812 */ /* 0x000fe400078ec0ff */
[----:B------:R-:W-:Y:S02]  /*afb0*/  IADD3 R183, P0, R98, 0x8020, RZ ;  /* 0x0000802062b77810 */ /* 0x000fe40007f1e0ff */
[----:B------:R-:W-:Y:S02]  /*afc0*/  SHF.R.U64 R12, R12, 0x3, RZ ;  /* 0x000000030c0c7819 */ /* 0x000fe400000012ff */
[----:B------:R-:W-:Y:S01]  /*afd0*/  LOP3.LUT R20, R175, 0x380, RZ, 0xc0, !PT ;  /* 0x00000380af147812 */ /* 0x000fe200078ec0ff */
[----:B------:R-:W-:Y:S01]  /*afe0*/  IMAD.X R47, RZ, RZ, R99, P0 ;  /* 0x000000ffff2f7224 */ /* 0x000fe200000e0663 */
[----:B------:R-:W-:-:S02]  /*aff0*/  IADD3 R185, P4, R98, 0x8040, RZ ;  /* 0x0000804062b97810 */ /* 0x000fc40007f9e0ff */
[C---:B0-----:R-:W-:Y:S02]  /*b000*/  IADD3 R187, P3, R98.reuse, 0x8060, RZ ;  /* 0x0000806062bb7810 */ /* 0x041fe40007f7e0ff */
        /* <DEDUP_REMOVED lines=15> */
[----:B------:R-:W-:Y:S02]  /*b100*/  SHF.R.U64 R18, R18, 0x3, RZ ;  /* 0x0000000312127819 */ /* 0x000fe400000012ff */
        /* <DEDUP_REMOVED lines=10> */
[----:B------:R-:W-:Y:S01]  /*b1b0*/  MOV R98, R98 ;  /* 0x0000006200627202 */ /* 0x000fe20000000f00 */
[----:B------:R-:W-:Y:S01]  /*b1c0*/  BAR.SYNC.DEFER_BLOCKING 0x1, 0x100 ;  /* 0x0044000000007b1d */ /* 0x000fe20000010000 */
[----:B------:R-:W-:Y:S02]  /*b1d0*/  LOP3.LUT R18, R18, R173, RZ, 0x3c, !PT ;  /* 0x000000ad12127212 */ /* 0x000fe400078e3cff */
[----:B------:R-:W-:Y:S02]  /*b1e0*/  SHF.R.U64 R38, R38, 0x3, RZ ;  /* 0x0000000326267819 */ /* 0x000fe400000012ff */
[----:B------:R-:W-:-:S02]  /*b1f0*/  LOP3.LUT R70, R189, 0x380, RZ, 0xc0, !PT ;  /* 0x00000380bd467812 */ /* 0x000fc400078ec0ff */
[----:B------:R-:W-:Y:S02]  /*b200*/  LOP3.LUT R99, R94, 0x380, RZ, 0xc0, !PT ;  /* 0x000003805e637812 */ /* 0x000fe400078ec0ff */
[----:B------:R-:W-:Y:S02]  /*b210*/  LOP3.LUT R20, R20, R175, RZ, 0x3c, !PT ;  /* 0x000000af14147212 */ /* 0x000fe400078e3cff */
[----:B------:R-:W-:Y:S02]  /*b220*/  SHF.R.U64 R46, R46, 0x3, RZ ;  /* 0x000000032e2e7819 */ /* 0x000fe400000012ff */
[----:B------:R-:W-:Y:S02]  /*b230*/  LOP3.LUT R78, R6, 0x380, RZ, 0xc0, !PT ;  /* 0x00000380064e7812 */ /* 0x000fe400078ec0ff */
[----:B------:R-:W-:Y:S02]  /*b240*/  MOV R12, R12 ;  /* 0x0000000c000c7202 */ /* 0x000fe40000000f00 */
[----:B------:R-:W-:-:S02]  /*b250*/  LOP3.LUT R22, R22, R177, RZ, 0x3c, !PT ;  /* 0x000000b116167212 */ /* 0x000fc400078e3cff */
[----:B------:R-:W-:Y:S02]  /*b260*/  SHF.R.U64 R54, R54, 0x3, RZ ;  /* 0x0000000336367819 */ /* 0x000fe400000012ff */
[----:B------:R-:W-:Y:S02]  /*b270*/  MOV R14, R14 ;  /* 0x0000000e000e7202 */ /* 0x000fe40000000f00 */
[----:B------:R-:W-:Y:S01]  /*b280*/  LOP3.LUT R30, R30, R179, RZ, 0x3c, !PT ;  /* 0x000000b31e1e7212 */ /* 0x000fe200078e3cff */
[----:B------:R-:W-:Y:S01]  /*b290*/  STSM.16.M88.4 [R98], R24 ;  /* 0x0000001862007844 */ /* 0x000fe20000000200 */
[----:B------:R-:W-:Y:S02]  /*b2a0*/  SHF.R.U64 R62, R62, 0x3, RZ ;  /* 0x000000033e3e7819 */ /* 0x000fe400000012ff */
[----:B------:R-:W-:Y:S01]  /*b2b0*/  LOP3.LUT R157, R156, 0x380, RZ, 0xc0, !PT ;  /* 0x000003809c9d7812 */ /* 0x000fe200078ec0ff */
[----:B------:R-:W-:Y:S01]  /*b2c0*/  STSM.16.M88.4 [R12], R32 ;  /* 0x000000200c007844 */ /* 0x000fe20000000200 */
[----:B------:R-:W-:-:S02]  /*b2d0*/  MOV R16, R16 ;  /* 0x0000001000107202 */ /* 0x000fc40000000f00 */
[----:B------:R-:W-:Y:S01]  /*b2e0*/  LOP3.LUT R38, R38, R181, RZ, 0x3c, !PT ;  /* 0x000000b526267212 */ /* 0x000fe200078e3cff */
[----:B------:R-:W-:Y:S01]  /*b2f0*/  STSM.16.M88.4 [R14], R40 ;  /* 0x000000280e007844 */ /* 0x000fe20000000200 */
[----:B------:R-:W-:Y:S02]  /*b300*/  SHF.R.U64 R70, R70, 0x3, RZ ;  /* 0x0000000346467819 */ /* 0x000fe400000012ff */
[----:B------:R-:W-:Y:S01]  /*b310*/  SHF.R.U64 R99, R99, 0x3, RZ ;  /* 0x0000000363637819 */ /* 0x000fe200000012ff */
[----:B------:R-:W-:Y:S01]  /*b320*/  STSM.16.M88.4 [R16], R48 ;  /* 0x0000003010007844 */ /* 0x000fe20000000200 */
[----:B------:R-:W-:Y:S02]  /*b330*/  MOV R18, R18 ;  /* 0x0000001200127202 */ /* 0x000fe40000000f00 */
[----:B------:R-:W-:Y:S02]  /*b340*/  F2FP.BF16.F32.PACK_AB R59, R155, R59 ;  /* 0x0000003b9b3b723e */ /* 0x000fe400000010ff */
[----:B------:R-:W-:-:S02]  /*b350*/  F2FP.BF16.F32.PACK_AB R65, R154, R66 ;  /* 0x000000429a41723e */ /* 0x000fc400000010ff */
[----:B------:R-:W-:Y:S01]  /*b360*/  F2FP.BF16.F32.PACK_AB R72, R73, R72 ;  /* 0x000000484948723e */ /* 0x000fe200000010ff */
[----:B------:R-:W-:Y:S01]  /*b370*/  STSM.16.M88.4 [R18], R56 ;  /* 0x0000003812007844 */ /* 0x000fe20000000200 */
[----:B------:R-:W-:Y:S02]  /*b380*/  LOP3.LUT R46, R46, R183, RZ, 0x3c, !PT ;  /* 0x000000b72e2e7212 */ /* 0x000fe400078e3cff */
[----:B------:R-:W-:Y:S02]  /*b390*/  SHF.R.U64 R29, R78, 0x3, RZ ;  /* 0x000000034e1d7819 */ /* 0x000fe400000012ff */
[----:B------:R-:W-:Y:S02]  /*b3a0*/  MOV R20, R20 ;  /* 0x0000001400147202 */ /* 0x000fe40000000f00 */
[----:B------:R-:W-:Y:S02]  /*b3b0*/  F2FP.BF16.F32.PACK_AB R66, R69, R68 ;  /* 0x000000444542723e */ /* 0x000fe400000010ff */
[----:B------:R-:W-:-:S02]  /*b3c0*/  F2FP.BF16.F32.PACK_AB R67, R153, R67 ;  /* 0x000000439943723e */ /* 0x000fc400000010ff */
[----:B------:R-:W-:Y:S02]  /*b3d0*/  F2FP.BF16.F32.PACK_AB R73, R152, R74 ;  /* 0x0000004a9849723e */ /* 0x000fe400000010ff */
[----:B------:R-:W-:Y:S01]  /*b3e0*/  F2FP.BF16.F32.PACK_AB R80, R81, R80 ;  /* 0x000000505150723e */ /* 0x000fe200000010ff */
[----:B------:R-:W-:Y:S01]  /*b3f0*/  STSM.16.M88.4 [R20], R64 ;  /* 0x0000004014007844 */ /* 0x000fe20000000200 */
[----:B------:R-:W-:Y:S02]  /*b400*/  LOP3.LUT R54, R54, R185, RZ, 0x3c, !PT ;  /* 0x000000b936367212 */ /* 0x000fe400078e3cff */
[----:B------:R-:W-:Y:S02]  /*b410*/  MOV R22, R22 ;  /* 0x0000001600167202 */ /* 0x000fe40000000f00 */
[----:B------:R-:W-:Y:S02]  /*b420*/  F2FP.BF16.F32.PACK_AB R74, R77, R76 ;  /* 0x0000004c4d4a723e */ /* 0x000fe400000010ff */
[----:B------:R-:W-:-:S02]  /*b430*/  F2FP.BF16.F32.PACK_AB R75, R9, R75 ;  /* 0x0000004b094b723e */ /* 0x000fc400000010ff */
[----:B------:R-:W-:Y:S02]  /*b440*/  F2FP.BF16.F32.PACK_AB R81, R8, R82 ;  /* 0x000000520851723e */ /* 0x000fe400000010ff */
[----:B------:R-:W-:Y:S01]  /*b450*/  LOP3.LUT R62, R62, R187, RZ, 0x3c, !PT ;  /* 0x000000bb3e3e7212 */ /* 0x000fe200078e3cff */
[----:B------:R0:W-:Y:S01]  /*b460*/  STSM.16.M88.4 [R22], R72 ;  /* 0x0000004816007844 */ /* 0x0001e20000000200 */
[----:B------:R-:W-:Y:S02]  /*b470*/  SHF.R.U64 R157, R157, 0x3, RZ ;  /* 0x000000039d9d7819 */ /* 0x000fe400000012ff */
[----:B------:R-:W-:Y:S02]  /*b480*/  MOV R30, R30 ;  /* 0x0000001e001e7202 */ /* 0x000fe40000000f00 */
[----:B------:R-:W-:Y:S02]  /*b490*/  F2FP.BF16.F32.PACK_AB R82, R85, R84 ;  /* 0x000000545552723e */ /* 0x000fe400000010ff */
[----:B------:R-:W-:-:S02]  /*b4a0*/  F2FP.BF16.F32.PACK_AB R83, R83, R86 ;  /* 0x000000565353723e */ /* 0x000fc400000010ff */
[----:B------:R-:W-:Y:S02]  /*b4b0*/  LOP3.LUT R70, R70, R189, RZ, 0x3c, !PT ;  /* 0x000000bd46467212 */ /* 0x000fe400078e3cff */
[----:B------:R-:W-:Y:S01]  /*b4c0*/  LOP3.LUT R94, R99, R94, RZ, 0x3c, !PT ;  /* 0x0000005e635e7212 */ /* 0x000fe200078e3cff */
[----:B------:R2:W-:Y:S01]  /*b4d0*/  STSM.16.M88.4 [R30], R80 ;  /* 0x000000501e007844 */ /* 0x0005e20000000200 */
[----:B------:R-:W-:Y:S02]  /*b4e0*/  MOV R38, R38 ;  /* 0x0000002600267202 */ /* 0x000fe40000000f00 */
[----:B------:R-:W-:Y:S01]  /*b4f0*/  F2FP.BF16.F32.PACK_AB R84, R89, R88 ;  /* 0x000000585954723e */ /* 0x000fe200000010ff */
[----:B0-----:R-:W0:Y:S01]  /*b500*/  LDC R73, c[0x0][0xce8] ;  /* 0x00033a00ff497b82 */ /* 0x001e220000000800 */
[----:B------:R-:W-:Y:S02]  /*b510*/  F2FP.BF16.F32.PACK_AB R85, R91, R90 ;  /* 0x0000005a5b55723e */ /* 0x000fe400000010ff */
[----:B------:R-:W-:-:S02]  /*b520*/  F2FP.BF16.F32.PACK_AB R86, R93, R92 ;  /* 0x0000005c5d56723e */ /* 0x000fc400000010ff */
[----:B------:R-:W-:Y:S02]  /*b530*/  F2FP.BF16.F32.PACK_AB R87, R166, R87 ;  /* 0x00000057a657723e */ /* 0x000fe400000010ff */
[----:B------:R-:W-:Y:S02]  /*b540*/  F2FP.BF16.F32.PACK_AB R96, R97, R96 ;  /* 0x000000606160723e */ /* 0x000fe400000010ff */
[----:B------:R-:W-:Y:S01]  /*b550*/  F2FP.BF16.F32.PACK_AB R104, R105, R104 ;  /* 0x000000686968723e */ /* 0x000fe200000010ff */
[----:B------:R2:W-:Y:S01]  /*b560*/  STSM.16.M88.4 [R38], R84 ;  /* 0x0000005426007844 */ /* 0x0005e20000000200 */
[----:B------:R-:W-:Y:S02]  /*b570*/  LOP3.LUT R78, R29, R6, RZ, 0x3c, !PT ;  /* 0x000000061d4e7212 */ /* 0x000fe400078e3cff */
[----:B------:R-:W-:Y:S02]  /*b580*/  MOV R46, R46 ;  /* 0x0000002e002e7202 */ /* 0x000fe40000000f00 */
[----:B------:R-:W-:-:S02]  /*b590*/  F2FP.BF16.F32.PACK_AB R97, R168, R167 ;  /* 0x000000a7a861723e */ /* 0x000fc400000010ff */
        /* <DEDUP_REMOVED lines=24> */
[----:B------:R-:W-:Y:S02]  /*b720*/  R2UR UR4, R209 ;  /* 0x00000000d10472ca */ /* 0x000fe400000e0000 */
[----:B------:R-:W-:Y:S02]  /*b730*/  MOV R78, R78 ;  /* 0x0000004e004e7202 */ /* 0x000fe40000000f00 */
[----:B------:R-:W-:Y:S02]  /*b740*/  F2FP.BF16.F32.PACK_AB R130, R133, R132 ;  /* 0x000000848582723e */ /* 0x000fe400000010ff */
[----:B------:R-:W-:-:S02]  /*b750*/  F2FP.BF16.F32.PACK_AB R131, R135, R134 ;  /* 0x000000868783723e */ /* 0x000fc400000010ff */
[----:B------:R-:W-:Y:S02]  /*b760*/  F2FP.BF16.F32.PACK_AB R137, R139, R138 ;  /* 0x0000008a8b89723e */ /* 0x000fe400000010ff */
[----:B------:R-:W-:Y:S01]  /*b770*/  F2FP.BF16.F32.PACK_AB R144, R145, R144 ;  /* 0x000000909190723e */ /* 0x000fe200000010ff */
[----:B------:R2:W-:Y:S01]  /*b780*/  STSM.16.M88.4 [R78], R128 ;  /* 0x000000804e007844 */ /* 0x0005e20000000200 */
[----:B------:R-:W-:Y:S01]  /*b790*/  MOV R94, R94 ;  /* 0x0000005e005e7202 */ /* 0x000fe20000000f00 */
[----:B------:R-:W-:Y:S01]  /*b7a0*/  USHF.L.U32 UR10, UR4, 0x2, URZ ;  /* 0x00000002040a7899 */ /* 0x000fe2000800063f */
[----:B------:R-:W-:Y:S02]  /*b7b0*/  F2FP.BF16.F32.PACK_AB R138, R141, R140 ;  /* 0x0000008c8d8a723e */ /* 0x000fe400000010ff */
[----:B------:R-:W-:Y:S02]  /*b7c0*/  F2FP.BF16.F32.PACK_AB R139, R143, R142 ;  /* 0x0000008e8f8b723e */ /* 0x000fe400000010ff */
[----:B------:R-:W-:-:S02]  /*b7d0*/  F2FP.BF16.F32.PACK_AB R145, R147, R146 ;  /* 0x000000929391723e */ /* 0x000fc400000010ff */
[----:B------:R-:W-:Y:S01]  /*b7e0*/  MOV R10, R10 ;  /* 0x0000000a000a7202 */ /* 0x000fe20000000f00 */
[----:B------:R2:W-:Y:S01]  /*b7f0*/  STSM.16.M88.4 [R94], R136 ;  /* 0x000000885e007844 */ /* 0x0005e20000000200 */
[----:B------:R-:W-:Y:S02]  /*b800*/  F2FP.BF16.F32.PACK_AB R146, R149, R148 ;  /* 0x000000949592723e */ /* 0x000fe400000010ff */
[----:B------:R-:W-:Y:S02]  /*b810*/  F2FP.BF16.F32.PACK_AB R147, R0, R150 ;  /* 0x000000960093723e */ /* 0x000fe400000010ff */
[----:B------:R-:W-:Y:S02]  /*b820*/  R2UR UR7, R226 ;  /* 0x00000000e20772ca */ /* 0x000fe400000e0000 */
[----:B------:R-:W-:Y:S01]  /*b830*/  PLOP3.LUT P0, PT, PT, PT, UP0, 0x80, 0x0 ;  /* 0x000000000000781c */ /* 0x000fe20003f0f008 */
[----:B------:R2:W-:Y:S10]  /*b840*/  STSM.16.M88.4 [R10], R144 ;  /* 0x000000900a007844 */ /* 0x0005f40000000200 */
[----:B------:R-:W-:-:S02]  /*b850*/  USHF.L.U64.HI UR11, UR4, 0x2, UR7 ;  /* 0x00000002040b7899 */ /* 0x000fc40008010207 */
        /* <DEDUP_REMOVED lines=8> */
[----:B0-----:R-:W-:Y:S01]  /*b8e0*/  ISETP.NE.AND P1, PT, R73, 0x1, PT ;  /* 0x000000014900780c */ /* 0x001fe20003f25270 */
[----:B------:R-:W-:Y:S01]  /*b8f0*/  ULDC UR7, c[0x0][0xb88] ;  /* 0x0002e20000077ab9 */ /* 0x000fe20000000800 */
[----:B------:R-:W-:Y:S01]  /*b900*/  UMOV UR4, URZ ;  /* 0x0000003f00047c82 */ /* 0x000fe20008000000 */
[----:B------:R-:W-:-:S06]  /*b910*/  UISETP.NE.AND.EX UP1, UPT, UR9, URZ, UPT, UP1 ;  /* 0x0000003f0900728c */ /* 0x000fcc000bf25310 */
[----:B------:R-:W-:-:S04]  /*b920*/  PLOP3.LUT P2, PT, PT, PT, UP1, 0x80, 0x0 ;  /* 0x000000000000781c */ /* 0x000fc80003f4f018 */
[----:B------:R-:W0:Y:S01]  /*b930*/  @P1 LDC R6, c[0x0][0xcec] ;  /* 0x00033b00ff061b82 */ /* 0x000e220000000800 */
[----:B------:R-:W-:-:S04]  /*b940*/  @UP1 UIADD3 UR8, UP2, UR10, UR8, URZ ;  /* 0x000000080a081290 */ /* 0x000fc8000ff5e03f */
[----:B------:R-:W-:Y:S02]  /*b950*/  @UP1 UIADD3.X UR9, UR11, UR9, URZ, UP2, !UPT ;  /* 0x000000090b091290 */ /* 0x000fe400097fe43f */
[----:B------:R-:W-:Y:S01]  /*b960*/  IMAD.U32 R12, RZ, RZ, UR8 ;  /* 0x00000008ff0c7e24 */ /* 0x000fe2000f8e00ff */
[----:B------:R-:W4:Y:S03]  /*b970*/  @P1 LDC R11, c[0x0][0xcf0] ;  /* 0x00033c00ff0b1b82 */ /* 0x000f260000000800 */
[----:B------:R-:W-:Y:S01]  /*b980*/  IMAD.U32 R13, RZ, RZ, UR9 ;  /* 0x00000009ff0d7e24 */ /* 0x000fe2000f8e00ff */
[----:B---3--:R-:W-:Y:S01]  /*b990*/  @P0 R2UR UR4, R0 ;  /* 0x00000000000402ca */ /* 0x008fe200000e0000 */
[----:B------:R-:W-:-:S06]  /*b9a0*/  IMAD.U32 R0, RZ, RZ, UR7 ;  /* 0x00000007ff007e24 */ /* 0x000fcc000f8e00ff */
[----:B------:R2:W5:Y:S01]  /*b9b0*/  @P2 LDG.E R0, desc[UR38][R12.64] ;  /* 0x000000260c002981 */ /* 0x000562000c1e1900 */
[----:B0---4-:R-:W-:Y:S07]  /*b9c0*/  @P2 BRA `(.L_x_5326) ;  /* 0x0000000000102947 */ /* 0x011fee0003800000 */
[----:B------:R-:W-:Y:S05]  /*b9d0*/  @!P0 BRA `(.L_x_5326) ;  /* 0x00000000000c8947 */ /* 0x000fea0003800000 */
[----:B--2---:R-:W2:Y:S04]  /*b9e0*/  LDG.E R13, desc[UR38][R8.64] ;  /* 0x00000026080d7981 */ /* 0x004ea8000c1e1900 */
[----:B-----5:R-:W2:Y:S02]  /*b9f0*/  LDG.E R0, desc[UR38][R8.64+0x4] ;  /* 0x0000042608007981 */ /* 0x020ea4000c1e1900 */
[----:B--2---:R-:W-:-:S07]  /*ba00*/  IMAD.IADD R0, R0, 0x1, -R13 ;  /* 0x0000000100007824 */ /* 0x004fce00078e0a0d */
.L_x_5326:
[----:B------:R-:W-:Y:S01]  /*ba10*/  R2UR UR17, R224 ;  /* 0x00000000e01172ca */ /* 0x000fe200000e0000 */
[----:B------:R-:W-:Y:S01]  /*ba20*/  ULDC.64 UR12, c[0x0][0xc90] ;  /* 0x00032400000c7ab9 */ /* 0x000fe20000000a00 */
[----:B------:R-:W-:Y:S01]  /*ba30*/  R2UR UR16, R226 ;  /* 0x00000000e21072ca */ /* 0x000fe200000e0000 */
[----:B--2---:R-:W-:Y:S01]  /*ba40*/  VIADD R13, R203, UR60 ;  /* 0x0000003ccb0d7c36 */ /* 0x004fe20008000000 */
[----:B------:R-:W-:Y:S01]  /*ba50*/  R2UR UR15, R209 ;  /* 0x00000000d10f72ca */ /* 0x000fe200000e0000 */
[----:B------:R-:W-:Y:S01]  /*ba60*/  USHF.R.S32.HI UR11, URZ, 0x1f, UR4 ;  /* 0x0000001f3f0b7899 */ /* 0x000fe20008011404 */
[----:B------:R-:W-:Y:S01]  /*ba70*/  IMAD R9, R225, 0x40, R200 ;  /* 0x00000040e1097824 */ /* 0x000fe200078e02c8 */
[----:B------:R-:W-:Y:S01]  /*ba80*/  UMOV UR10, UR4 ;  /* 0x00000004000a7c82 */ /* 0x000fe20008000000 */
[----:B------:R-:W-:Y:S01]  /*ba90*/  @P1 IMAD.HI.U32 R6, R13, R6, RZ ;  /* 0x000000060d061227 */ /* 0x000fe200078e00ff */
[----:B------:R-:W0:Y:S03]  /*baa0*/  @P1 LDC R75, c[0x0][0xcf0] ;  /* 0x00033c00ff4b1b82 */ /* 0x000e260000000800 */
[----:B------:R-:W-:Y:S01]  /*bab0*/  IMAD.MOV.U32 R8, RZ, RZ, R13 ;  /* 0x000000ffff087224 */ /* 0x000fe200078e000d */
[----:B------:R-:W-:Y:S01]  /*bac0*/  USHF.R.S32.HI UR14, URZ, 0x1f, UR17 ;  /* 0x0000001f3f0e7899 */ /* 0x000fe20008011411 */
[----:B------:R-:W-:Y:S01]  /*bad0*/  @P1 SHF.R.U32.HI R8, RZ, R11, R6 ;  /* 0x0000000bff081219 */ /* 0x000fe20000011606 */
[----:B------:R-:W-:Y:S01]  /*bae0*/  UIMAD.WIDE.U32 UR8, UR17, UR12, UR10 ;  /* 0x0000000c110872a5 */ /* 0x000fe2000f8e000a */
[----:B------:R-:W-:Y:S01]  /*baf0*/  IMAD.WIDE R4, R9, 0x2, R4 ;  /* 0x0000000209047825 */ /* 0x000fe200078e0204 */
[----:B------:R-:W-:Y:S01]  /*bb00*/  UIMAD UR7, UR14, UR12, URZ ;  /* 0x0000000c0e0772a4 */ /* 0x000fe2000f8e023f */
[--C-:B------:R-:W-:Y:S01]  /*bb10*/  SHF.R.S32.HI R9, RZ, 0x1f, R8.reuse ;  /* 0x0000001fff097819 */ /* 0x100fe20000011408 */
[----:B------:R-:W-:Y:S01]  /*bb20*/  USEL UR16, UR16, URZ, !UP0 ;  /* 0x0000003f10107287 */ /* 0x000fe2000c000000 */
[----:B------:R-:W-:Y:S01]  /*bb30*/  IMAD.MOV R6, RZ, RZ, -R8 ;  /* 0x000000ffff067224 */ /* 0x000fe200078e0a08 */
[----:B------:R-:W-:Y:S01]  /*bb40*/  UIMAD UR7, UR17, UR13, UR7 ;  /* 0x0000000d110772a4 */ /* 0x000fe2000f8e0207 */
[----:B------:R-:W-:Y:S01]  /*bb50*/  IADD3 R29, P2, R4, 0x5000, RZ ;  /* 0x00005000041d7810 */ /* 0x000fe20007f5e0ff */
[----:B------:R-:W-:Y:S01]  /*bb60*/  USEL UR15, UR15, URZ, !UP0 ;  /* 0x0000003f0f0f7287 */ /* 0x000fe2000c000000 */
[----:B------:R-:W-:Y:S01]  /*bb70*/  IMAD R11, R73, R6, R13 ;  /* 0x00000006490b7224 */ /* 0x000fe200078e020d */
[----:B------:R-:W-:Y:S01]  /*bb80*/  ULDC.64 UR12, c[0x0][0xc98] ;  /* 0x00032600000c7ab9 */ /* 0x000fe20000000a00 */
[----:B------:R-:W-:Y:S01]  /*bb90*/  UIADD3 UR9, UR9, UR7, URZ ;  /* 0x0000000709097290 */ /* 0x000fe2000fffe03f */
[----:B------:R-:W-:Y:S01]  /*bba0*/  LOP3.LUT R28, R29, 0x380, RZ, 0xc0, !PT ;  /* 0x000003801d1c7812 */ /* 0x000fe200078ec0ff */
[----:B------:R-:W-:Y:S01]  /*bbb0*/  UIMAD UR7, UR16, UR12, URZ ;  /* 0x0000000c100772a4 */ /* 0x000fe2000f8e023f */
[----:B------:R-:W-:Y:S01]  /*bbc0*/  SHF.R.S32.HI R6, RZ, 0x1f, R11 ;  /* 0x0000001fff067819 */ /* 0x000fe2000001140b */
[----:B------:R-:W-:Y:S01]  /*bbd0*/  UIMAD.WIDE.U32 UR8, UR15, UR12, UR8 ;  /* 0x0000000c0f0872a5 */ /* 0x000fe2000f8e0008 */
[----:B------:R-:W-:Y:S01]  /*bbe0*/  SHF.R.U64 R28, R28, 0x3, RZ ;  /* 0x000000031c1c7819 */ /* 0x000fe200000012ff */
[----:B------:R-:W-:Y:S01]  /*bbf0*/  UIMAD UR7, UR15, UR13, UR7 ;  /* 0x0000000d0f0772a4 */ /* 0x000fe2000f8e0207 */
[----:B------:R-:W-:Y:S01]  /*bc00*/  IADD3 R25, P3, R4, 0x4000, RZ ;  /* 0x0000400004197810 */ /* 0x000fe20007f7e0ff */
[----:B------:R-:W-:Y:S01]  /*bc10*/  VIADD R14, R230, UR60 ;  /* 0x0000003ce60e7c36 */ /* 0x000fe20008000000 */
[----:B------:R-:W-:Y:S01]  /*bc20*/  LOP3.LUT R28, R28, R29, RZ, 0x3c, !PT ;  /* 0x0000001d1c1c7212 */ /* 0x000fe200078e3cff */
[----:B------:R-:W-:Y:S01]  /*bc30*/  IMAD.X R29, RZ, RZ, R5, P2 ;  /* 0x000000ffff1d7224 */ /* 0x000fe200010e0605 */
[----:B------:R-:W-:Y:S01]  /*bc40*/  IADD3 R8, P0, R8, UR8, RZ ;  /* 0x0000000808087c10 */ /* 0x000fe2000ff1e0ff */
[----:B------:R-:W-:Y:S01]  /*bc50*/  IMAD.U32 R10, RZ, RZ, UR7 ;  /* 0x00000007ff0a7e24 */ /* 0x000fe2000f8e00ff */
[----:B------:R-:W-:Y:S01]  /*bc60*/  IADD3 R45, P2, R4, 0xb000, RZ ;  /* 0x0000b000042d7810 */ /* 0x000fe20007f5e0ff */
[----:B-----5:R-:W-:Y:S01]  /*bc70*/  IMAD R77, R0, R73, RZ ;  /* 0x00000049004d7224 */ /* 0x020fe200078e02ff */
[----:B------:R-:W-:Y:S01]  /*bc80*/  LOP3.LUT R24, R25, 0x380, RZ, 0xc0, !PT ;  /* 0x0000038019187812 */ /* 0x000fe200078ec0ff */
[----:B------:R-:W-:Y:S01]  /*bc90*/  ULDC.64 UR12, c[0x0][0xba0] ;  /* 0x0002e800000c7ab9 */ /* 0x000fe20000000a00 */
[----:B------:R-:W-:Y:S01]  /*bca0*/  IADD3.X R9, R9, UR9, R10, P0, !PT ;  /* 0x0000000909097c10 */ /* 0x000fe200087fe40a */
[----:B------:R-:W-:Y:S01]  /*bcb0*/  ULDC.64 UR8, c[0x0][0xc88] ;  /* 0x0003220000087ab9 */ /* 0x000fe20000000a00 */
[----:B------:R-:W-:Y:S01]  /*bcc0*/  LOP3.LUT R44, R45, 0x380, RZ, 0xc0, !PT ;  /* 0x000003802d2c7812 */ /* 0x000fe200078ec0ff */
[----:B------:R-:W-:Y:S01]  /*bcd0*/  IMAD R6, R6, UR8, RZ ;  /* 0x0000000806067c24 */ /* 0x000fe2000f8e02ff */
[----:B------:R-:W-:Y:S01]  /*bce0*/  SHF.R.U64 R24, R24, 0x3, RZ ;  /* 0x0000000318187819 */ /* 0x000fe200000012ff */
[----:B------:R-:W-:Y:S01]  /*bcf0*/  IMAD.WIDE.U32 R8, R11, UR8, R8 ;  /* 0x000000080b087c25 */ /* 0x000fe2000f8e0008 */
[----:B------:R-:W-:-:S02]  /*bd00*/  SHF.R.U64 R44, R44, 0x3, RZ ;  /* 0x000000032c2c7819 */ /* 0x000fc400000012ff */
[----:B------:R-:W-:Y:S01]  /*bd10*/  IADD3 R13, P5, R4, 0x1000, RZ ;  /* 0x00001000040d7810 */ /* 0x000fe20007fbe0ff */
[----:B------:R-:W-:Y:S01]  /*bd20*/  IMAD R15, R11, UR9, R6 ;  /* 0x000000090b0f7c24 */ /* 0x000fe2000f8e0206 */
[----:B------:R-:W-:Y:S01]  /*bd30*/  ULDC.64 UR8, c[0x0][0xc50] ;  /* 0x0003140000087ab9 */ /* 0x000fe20000000a00 */
[----:B------:R-:W-:Y:S01]  /*bd40*/  VIADD R6, R14, 0x8 ;  /* 0x000000080e067836 */ /* 0x000fe20000000000 */
[----:B------:R-:W-:Y:S01]  /*bd50*/  LEA R10, P0, R8, UR8, 0x2 ;  /* 0x00000008080a7c11 */ /* 0x000fe2000f8010ff */
[----:B------:R-:W-:Y:S01]  /*bd60*/  IMAD.IADD R9, R9, 0x1, R15 ;  /* 0x0000000109097824 */ /* 0x000fe200078e020f */
[----:B------:R-:W-:Y:S01]  /*bd70*/  LOP3.LUT R44, R44, R45, RZ, 0x3c, !PT ;  /* 0x0000002d2c2c7212 */ /* 0x000fe200078e3cff */
[----:B------:R-:W-:Y:S01]  /*bd80*/  IMAD.X R45, RZ, RZ, R5, P2 ;  /* 0x000000ffff2d7224 */ /* 0x000fe200010e0605 */
[----:B------:R-:W-:Y:S01]  /*bd90*/  IADD3 R17, P4, R4, 0x2000, RZ ;  /* 0x0000200004117810 */ /* 0x000fe20007f9e0ff */
[----:B------:R-:W-:Y:S01]  /*bda0*/  SHFL.IDX PT, R42, R10, RZ, 0x1c1f ;  /* 0x001c1fff0a2a7589 */ /* 0x000fe200000e0000 */
[----:B------:R-:W-:-:S02]  /*bdb0*/  LEA.HI.X R8, R8, UR9, R9, 0x2, P0 ;  /* 0x0000000908087c11 */ /* 0x000fc400080f1409 */
[----:B------:R-:W-:Y:S01]  /*bdc0*/  IADD3 R21, P0, R4, 0x3000, RZ ;  /* 0x0000300004157810 */ /* 0x000fe20007f1e0ff */
[----:B------:R-:W-:Y:S01]  /*bdd0*/  SHFL.IDX PT, R46, R10, 0x1, 0x1c1f ;  /* 0x003c1f000a2e7f89 */ /* 0x000fe200000e0000 */
[----:B------:R-:W-:Y:S01]  /*bde0*/  LOP3.LUT R24, R24, R25, RZ, 0x3c, !PT ;  /* 0x0000001918187212 */ /* 0x000fe200078e3cff */
[----:B------:R-:W-:Y:S01]  /*bdf0*/  IMAD.X R25, RZ, RZ, R5, P3 ;  /* 0x000000ffff197224 */ /* 0x000fe200018e0605 */
[----:B------:R-:W-:Y:S01]  /*be00*/  LOP3.LUT R20, R21, 0x380, RZ, 0xc0, !PT ;  /* 0x0000038015147812 */ /* 0x000fe200078ec0ff */
[----:B------:R-:W2:Y:S01]  /*be10*/  SHFL.IDX PT, R43, R8, RZ, 0x1c1f ;  /* 0x001c1fff082b7589 */ /* 0x000ea200000e0000 */
[----:B------:R-:W-:Y:S02]  /*be20*/  IADD3 R41, P3, R4, 0xa000, RZ ;  /* 0x0000a00004297810 */ /* 0x000fe40007f7e0ff */
[----:B------:R-:W-:Y:S01]  /*be30*/  SHF.R.U64 R20, R20, 0x3, RZ ;  /* 0x0000000314147819 */ /* 0x000fe200000012ff */
[----:B------:R-:W3:Y:S01]  /*be40*/  SHFL.IDX PT, R47, R8, 0x1, 0x1c1f ;  /* 0x003c1f00082f7f89 */ /* 0x000ee200000e0000 */
[----:B------:R-:W-:-:S02]  /*be50*/  LOP3.LUT R12, R13, 0x380, RZ, 0xc0, !PT ;  /* 0x000003800d0c7812 */ /* 0x000fc400078ec0ff */
[----:B------:R-:W-:Y:S01]  /*be60*/  LOP3.LUT R20, R20, R21, RZ, 0x3c, !PT ;  /* 0x0000001514147212 */ /* 0x000fe200078e3cff */
[----:B------:R-:W-:Y:S01]  /*be70*/  IMAD.X R21, RZ, RZ, R5, P0 ;  /* 0x000000ffff157224 */ /* 0x000fe200000e0605 */
[----:B------:R-:W-:Y:S02]  /*be80*/  IADD3 R53, P0, R4, 0x9000, RZ ;  /* 0x0000900004357810 */ /* 0x000fe40007f1e0ff */
[----:B------:R-:W-:Y:S02]  /*be90*/  LOP3.LUT R16, R17, 0x380, RZ, 0xc0, !PT ;  /* 0x0000038011107812 */ /* 0x000fe400078ec0ff */
[----:B------:R-:W-:Y:S02]  /*bea0*/  LOP3.LUT R52, R53, 0x380, RZ, 0xc0, !PT ;  /* 0x0000038035347812 */ /* 0x000fe400078ec0ff */
[----:B------:R-:W-:Y:S02]  /*beb0*/  LOP3.LUT R40, R41, 0x380, RZ, 0xc0, !PT ;  /* 0x0000038029287812 */ /* 0x000fe400078ec0ff */
[----:B------:R-:W-:-:S02]  /*bec0*/  SHF.R.U64 R52, R52, 0x3, RZ ;  /* 0x0000000334347819 */ /* 0x000fc400000012ff */
[----:B------:R-:W-:Y:S02]  /*bed0*/  SHF.R.U64 R12, R12, 0x3, RZ ;  /* 0x000000030c0c7819 */ /* 0x000fe400000012ff */
[----:B------:R-:W-:Y:S01]  /*bee0*/  LOP3.LUT R52, R52, R53, RZ, 0x3c, !PT ;  /* 0x0000003534347212 */ /* 0x000fe200078e3cff */
[----:B------:R-:W-:Y:S01]  /*bef0*/  IMAD.X R53, RZ, RZ, R5, P0 ;  /* 0x000000ffff357224 */ /* 0x000fe200000e0605 */
[----:B------:R-:W-:Y:S02]  /*bf00*/  LOP3.LUT P0, RZ, R228, 0x3, RZ, 0xc0, !PT ;  /* 0x00000003e4ff7812 */ /* 0x000fe4000780c0ff */
[----:B------:R-:W-:Y:S02]  /*bf10*/  SHF.R.U64 R16, R16, 0x3, RZ ;  /* 0x0000000310107819 */ /* 0x000fe400000012ff */
[-C--:B------:R-:W-:Y:S02]  /*bf20*/  ISETP.GE.OR P2, PT, R14, R77.reuse, P0 ;  /* 0x0000004d0e00720c */ /* 0x080fe40000746670 */
[----:B------:R-:W-:-:S02]  /*bf30*/  ISETP.GE.OR P0, PT, R6, R77, P0 ;  /* 0x0000004d0600720c */ /* 0x000fc40000706670 */
[----:B------:R-:W-:Y:S02]  /*bf40*/  SHF.R.U64 R40, R40, 0x3, RZ ;  /* 0x0000000328287819 */ /* 0x000fe400000012ff */
[----:B------:R-:W-:Y:S01]  /*bf50*/  LOP3.LUT R12, R12, R13, RZ, 0x3c, !PT ;  /* 0x0000000d0c0c7212 */ /* 0x000fe200078e3cff */
[--C-:B------:R-:W-:Y:S01]  /*bf60*/  IMAD.X R13, RZ, RZ, R5.reuse, P5 ;  /* 0x000000ffff0d7224 */ /* 0x100fe200028e0605 */
[----:B------:R-:W-:Y:S01]  /*bf70*/  LOP3.LUT R16, R16, R17, RZ, 0x3c, !PT ;  /* 0x0000001110107212 */ /* 0x000fe200078e3cff */
[----:B------:R-:W-:Y:S01]  /*bf80*/  IMAD.X R17, RZ, RZ, R5, P4 ;  /* 0x000000ffff117224 */ /* 0x000fe200020e0605 */
[C---:B------:R-:W-:Y:S02]  /*bf90*/  IADD3 R33, P6, R4.reuse, 0x6000, RZ ;  /* 0x0000600004217810 */ /* 0x040fe40007fde0ff */
[C---:B------:R-:W-:Y:S01]  /*bfa0*/  IADD3 R37, P5, R4.reuse, 0x7000, RZ ;  /* 0x0000700004257810 */ /* 0x040fe20007fbe0ff */
[----:B--2---:R-:W-:Y:S01]  /*bfb0*/  @!P2 ST.E desc[UR38][R42.64], R2 ;  /* 0x000000022a00a985 */ /* 0x004fe2000c101926 */
[----:B------:R-:W-:-:S02]  /*bfc0*/  IADD3 R61, P4, R4, 0x8000, RZ ;  /* 0x00008000043d7810 */ /* 0x000fc40007f9e0ff */
[----:B------:R-:W-:Y:S01]  /*bfd0*/  LOP3.LUT R40, R40, R41, RZ, 0x3c, !PT ;  /* 0x0000002928287212 */ /* 0x000fe200078e3cff */
[----:B---3--:R2:W-:Y:S01]  /*bfe0*/  @!P0 ST.E desc[UR38][R46.64], R3 ;  /* 0x000000032e008985 */ /* 0x0085e2000c101926 */
[--C-:B------:R-:W-:Y:S01]  /*bff0*/  IMAD.X R41, RZ, RZ, R5.reuse, P3 ;  /* 0x000000ffff297224 */ /* 0x100fe200018e0605 */
[----:B------:R-:W-:Y:S02]  /*c000*/  IADD3 R9, P3, R4, 0xf000, RZ ;  /* 0x0000f00004097810 */ /* 0x000fe40007f7e0ff */
[----:B------:R-:W-:Y:S01]  /*c010*/  LOP3.LUT R32, R33, 0x380, RZ, 0xc0, !PT ;  /* 0x0000038021207812 */ /* 0x000fe200078ec0ff */
[----:B------:R-:W-:Y:S01]  /*c020*/  UIMAD UR7, UR11, UR12, URZ ;  /* 0x0000000c0b0772a4 */ /* 0x000fe2000f8e023f */
[----:B------:R-:W-:Y:S01]  /*c030*/  LOP3.LUT R36, R37, 0x380, RZ, 0xc0, !PT ;  /* 0x0000038025247812 */ /* 0x000fe200078ec0ff */
[----:B------:R-:W-:Y:S01]  /*c040*/  UIMAD.WIDE.U32 UR8, UR4, UR12, URZ ;  /* 0x0000000c040872a5 */ /* 0x000fe2000f8e003f */
[----:B------:R-:W-:Y:S01]  /*c050*/  LOP3.LUT R60, R61, 0x380, RZ, 0xc0, !PT ;  /* 0x000003803d3c7812 */ /* 0x000fe200078ec0ff */
[----:B------:R-:W-:Y:S01]  /*c060*/  ULDC.64 UR10, c[0x0][0xbe8] ;  /* 0x0002fa00000a7ab9 */ /* 0x000fe20000000a00 */
[----:B------:R-:W-:Y:S01]  /*c070*/  LOP3.LUT R0, R9, 0x380, RZ, 0xc0, !PT ;  /* 0x0000038009007812 */ /* 0x000fe200078ec0ff */
[----:B------:R-:W-:Y:S01]  /*c080*/  IMAD.X R49, RZ, RZ, R5, P3 ;  /* 0x000000ffff317224 */ /* 0x000fe200018e0605 */
[----:B--2---:R-:W2:Y:S01]  /*c090*/  @P1 LDC R3, c[0x0][0xcec] ;  /* 0x00033b00ff031b82 */ /* 0x004ea20000000800 */
[----:B------:R-:W-:Y:S01]  /*c0a0*/  SHF.R.U64 R32, R32, 0x3, RZ ;  /* 0x0000000320207819 */ /* 0x000fe200000012ff */
[----:B------:R-:W5:Y:S01]  /*c0b0*/  LD.E.128 R12, desc[UR38][R12.64] ;  /* 0x000000260c0c7980 */ /* 0x000f62000c101d00 */
[----:B------:R-:W-:-:S02]  /*c0c0*/  SHF.R.U64 R36, R36, 0x3, RZ ;  /* 0x0000000324247819 */ /* 0x000fc400000012ff */
[----:B------:R-:W-:Y:S01]  /*c0d0*/  SHF.R.U64 R60, R60, 0x3, RZ ;  /* 0x000000033c3c7819 */ /* 0x000fe200000012ff */
[----:B------:R-:W5:Y:S01]  /*c0e0*/  LD.E.128 R16, desc[UR38][R16.64] ;  /* 0x0000002610107980 */ /* 0x000f62000c101d00 */
[----:B------:R-:W-:Y:S01]  /*c0f0*/  SHF.R.U64 R0, R0, 0x3, RZ ;  /* 0x0000000300007819 */ /* 0x000fe200000012ff */
[----:B------:R-:W-:Y:S01]  /*c100*/  UIMAD UR7, UR4, UR13, UR7 ;  /* 0x0000000d040772a4 */ /* 0x000fe2000f8e0207 */
[----:B------:R-:W-:Y:S01]  /*c110*/  LOP3.LUT R32, R32, R33, RZ, 0x3c, !PT ;  /* 0x0000002120207212 */ /* 0x000fe200078e3cff */
[--C-:B------:R-:W-:Y:S01]  /*c120*/  IMAD.X R33, RZ, RZ, R5.reuse, P6 ;  /* 0x000000ffff217224 */ /* 0x100fe200030e0605 */
[----:B------:R-:W-:Y:S01]  /*c130*/  LOP3.LUT R36, R36, R37, RZ, 0x3c, !PT ;  /* 0x0000002524247212 */ /* 0x000fe200078e3cff */
[--C-:B------:R-:W-:Y:S01]  /*c140*/  IMAD.X R37, RZ, RZ, R5.reuse, P5 ;  /* 0x000000ffff257224 */ /* 0x100fe200028e0605 */
[----:B------:R-:W-:Y:S01]  /*c150*/  LOP3.LUT R60, R60, R61, RZ, 0x3c, !PT ;  /* 0x0000003d3c3c7212 */ /* 0x000fe200078e3cff */
[----:B------:R-:W-:Y:S01]  /*c160*/  IMAD.X R61, RZ, RZ, R5, P4 ;  /* 0x000000ffff3d7224 */ /* 0x000fe200020e0605 */
[C---:B------:R-:W-:Y:S01]  /*c170*/  IADD3 R69, P6, R4.reuse, 0xc000, RZ ;  /* 0x0000c00004457810 */ /* 0x040fe20007fde0ff */
[----:B------:R-:W5:Y:S01]  /*c180*/  LD.E.128 R20, desc[UR38][R20.64] ;  /* 0x0000002614147980 */ /* 0x000f62000c101d00 */
[----:B------:R-:W-:-:S02]  /*c190*/  IADD3 R65, P5, R4, 0xd000, RZ ;  /* 0x0000d00004417810 */ /* 0x000fc40007fbe0ff */
[C---:B------:R-:W-:Y:S01]  /*c1a0*/  IADD3 R57, P4, R4.reuse, 0xe000, RZ ;  /* 0x0000e00004397810 */ /* 0x040fe20007f9e0ff */
[----:B------:R-:W5:Y:S01]  /*c1b0*/  LD.E.128 R24, desc[UR38][R24.64] ;  /* 0x0000002618187980 */ /* 0x000f62000c101d00 */
[----:B------:R-:W-:Y:S02]  /*c1c0*/  LOP3.LUT R11, R4, 0x380, RZ, 0xc0, !PT ;  /* 0x00000380040b7812 */ /* 0x000fe400078ec0ff */
[----:B------:R-:W-:Y:S01]  /*c1d0*/  LOP3.LUT R48, R0, R9, RZ, 0x3c, !PT ;  /* 0x0000000900307212 */ /* 0x000fe200078e3cff */
[----:B------:R-:W-:Y:S01]  /*c1e0*/  IMAD R0, R208, 0x20, R225 ;  /* 0x00000020d0007824 */ /* 0x000fe200078e02e1 */
[----:B------:R-:W-:Y:S01]  /*c1f0*/  UIADD3 UR9, UR9, UR7, URZ ;  /* 0x0000000709097290 */ /* 0x000fe2000fffe03f */
[----:B------:R-:W-:Y:S01]  /*c200*/  LOP3.LUT R68, R69, 0x380, RZ, 0xc0, !PT ;  /* 0x0000038045447812 */ /* 0x000fe200078ec0ff */
[----:B------:R-:W-:Y:S01]  /*c210*/  UIMAD UR4, UR14, UR10, URZ ;  /* 0x0000000a0e0472a4 */ /* 0x000fe2000f8e023f */
[----:B------:R-:W-:Y:S01]  /*c220*/  LOP3.LUT R64, R65, 0x380, RZ, 0xc0, !PT ;  /* 0x0000038041407812 */ /* 0x000fe200078ec0ff */
[----:B------:R-:W5:Y:S01]  /*c230*/  LD.E.128 R28, desc[UR38][R28.64] ;  /* 0x000000261c1c7980 */ /* 0x000f62000c101d00 */
[----:B------:R-:W-:-:S02]  /*c240*/  LOP3.LUT R56, R57, 0x380, RZ, 0xc0, !PT ;  /* 0x0000038039387812 */ /* 0x000fc400078ec0ff */
[----:B------:R-:W-:Y:S01]  /*c250*/  SHF.R.U64 R11, R11, 0x3, RZ ;  /* 0x000000030b0b7819 */ /* 0x000fe200000012ff */
[----:B------:R-:W-:Y:S01]  /*c260*/  VIADD R6, R0, UR60 ;  /* 0x0000003c00067c36 */ /* 0x000fe20008000000 */
[----:B------:R-:W-:Y:S01]  /*c270*/  UIMAD UR4, UR17, UR11, UR4 ;  /* 0x0000000b110472a4 */ /* 0x000fe2000f8e0204 */
[----:B------:R-:W-:Y:S01]  /*c280*/  SHF.R.U64 R68, R68, 0x3, RZ ;  /* 0x0000000344447819 */ /* 0x000fe200000012ff */
[----:B------:R-:W-:Y:S01]  /*c290*/  UIMAD.WIDE.U32 UR8, UR17, UR10, UR8 ;  /* 0x0000000a110872a5 */ /* 0x000fe2000f8e0008 */
[----:B------:R-:W-:Y:S01]  /*c2a0*/  SHF.R.U64 R64, R64, 0x3, RZ ;  /* 0x0000000340407819 */ /* 0x000fe200000012ff */
[----:B------:R-:W5:Y:S01]  /*c2b0*/  LD.E.128 R32, desc[UR38][R32.64] ;  /* 0x0000002620207980 */ /* 0x000f62000c101d00 */
[----:B------:R-:W-:Y:S01]  /*c2c0*/  SHF.R.U64 R56, R56, 0x3, RZ ;  /* 0x0000000338387819 */ /* 0x000fe200000012ff */
[----:B------:R-:W-:Y:S01]  /*c2d0*/  ULDC.64 UR10, c[0x0][0xbf0] ;  /* 0x0002fc00000a7ab9 */ /* 0x000fe20000000a00 */
[----:B------:R-:W-:Y:S01]  /*c2e0*/  LOP3.LUT R4, R11, R4, RZ, 0x3c, !PT ;  /* 0x000000040b047212 */ /* 0x000fe200078e3cff */
[----:B--2---:R-:W-:Y:S01]  /*c2f0*/  @P1 IMAD.HI.U32 R0, R6, R3, RZ ;  /* 0x0000000306001227 */ /* 0x004fe200078e00ff */
[----:B------:R-:W-:Y:S01]  /*c300*/  UIADD3 UR9, UR9, UR4, URZ ;  /* 0x0000000409097290 */ /* 0x000fe2000fffe03f */
[----:B------:R-:W-:Y:S01]  /*c310*/  LOP3.LUT R68, R68, R69, RZ, 0x3c, !PT ;  /* 0x0000004544447212 */ /* 0x000fe200078e3cff */
[----:B------:R-:W-:Y:S01]  /*c320*/  UIMAD UR4, UR16, UR10, URZ ;  /* 0x0000000a100472a4 */ /* 0x000fe2000f8e023f */
[----:B------:R-:W-:Y:S01]  /*c330*/  LOP3.LUT R64, R64, R65, RZ, 0x3c, !PT ;  /* 0x0000004140407212 */ /* 0x000fe200078e3cff */
[--C-:B------:R-:W-:Y:S01]  /*c340*/  IMAD.X R69, RZ, RZ, R5.reuse, P6 ;  /* 0x000000ffff457224 */ /* 0x100fe200030e0605 */
[----:B------:R-:W-:Y:S01]  /*c350*/  LOP3.LUT R56, R56, R57, RZ, 0x3c, !PT ;  /* 0x0000003938387212 */ /* 0x000fe200078e3cff */
[--C-:B------:R-:W-:Y:S01]  /*c360*/  IMAD.X R65, RZ, RZ, R5.reuse, P5 ;  /* 0x000000ffff417224 */ /* 0x100fe200028e0605 */
[----:B------:R2:W5:Y:S01]  /*c370*/  LD.E.128 R8, desc[UR38][R4.64] ;  /* 0x0000002604087980 */ /* 0x000562000c101d00 */
[----:B------:R-:W-:Y:S01]  /*c380*/  IMAD.X R57, RZ, RZ, R5, P4 ;  /* 0x000000ffff397224 */ /* 0x000fe200020e0605 */
[----:B------:R-:W-:-:S02]  /*c390*/  UIMAD UR4, UR15, UR11, UR4 ;  /* 0x0000000b0f0472a4 */ /* 0x000fc4000f8e0204 */
[----:B------:R-:W-:Y:S01]  /*c3a0*/  UIMAD.WIDE.U32 UR8, UR15, UR10, UR8 ;  /* 0x0000000a0f0872a5 */ /* 0x000fe2000f8e0008 */
[----:B------:R-:W5:Y:S02]  /*c3b0*/  LD.E.128 R36, desc[UR38][R36.64] ;  /* 0x0000002624247980 */ /* 0x000f64000c101d00 */
[----:B------:R-:W-:Y:S02]  /*c3c0*/  ULDC.64 UR10, c[0x0][0xbe0] ;  /* 0x0002f800000a7ab9 */ /* 0x000fe40000000a00 */
[----:B------:R-:W5:Y:S01]  /*c3d0*/  LD.E.128 R60, desc[UR38][R60.64] ;  /* 0x000000263c3c7980 */ /* 0x000f62000c101d00 */
[----:B--2---:R-:W-:Y:S01]  /*c3e0*/  IMAD.MOV.U32 R5, RZ, RZ, R6 ;  /* 0x000000ffff057224 */ /* 0x004fe200078e0006 */
[----:B0-----:R-:W-:Y:S01]  /*c3f0*/  @P1 SHF.R.U32.HI R5, RZ, R75, R0 ;  /* 0x0000004bff051219 */ /* 0x001fe20000011600 */
[----:B------:R-:W-:Y:S01]  /*c400*/  UIADD3 UR4, UR9, UR4, URZ ;  /* 0x0000000409047290 */ /* 0x000fe2000fffe03f */
[----:B------:R-:W5:Y:S02]  /*c410*/  LD.E.128 R52, desc[UR38][R52.64] ;  /* 0x0000002634347980 */ /* 0x000f64000c101d00 */
[--C-:B------:R-:W-:Y:S01]  /*c420*/  SHF.R.S32.HI R0, RZ, 0x1f, R5.reuse ;  /* 0x0000001fff007819 */ /* 0x100fe20000011405 */
[----:B------:R-:W-:Y:S01]  /*c430*/  IMAD.MOV R4, RZ, RZ, -R5 ;  /* 0x000000ffff047224 */ /* 0x000fe200078e0a05 */
[----:B------:R-:W5:Y:S01]  /*c440*/  LD.E.128 R40, desc[UR38][R40.64] ;  /* 0x0000002628287980 */ /* 0x000f62000c101d00 */
[----:B------:R-:W-:-:S02]  /*c450*/  IMAD.U32 R3, RZ, RZ, UR9 ;  /* 0x00000009ff037e24 */ /* 0x000fc4000f8e00ff */
[----:B------:R-:W-:Y:S01]  /*c460*/  IMAD R0, R0, UR10, RZ ;  /* 0x0000000a00007c24 */ /* 0x000fe2000f8e02ff */
[----:B------:R-:W5:Y:S01]  /*c470*/  LD.E.128 R44, desc[UR38][R44.64] ;  /* 0x000000262c2c7980 */ /* 0x000f62000c101d00 */
[----:B------:R-:W-:Y:S02]  /*c480*/  IMAD R73, R73, R4, R6 ;  /* 0x0000000449497224 */ /* 0x000fe400078e0206 */
        /* <DEDUP_REMOVED lines=9> */
[----:B------:R-:W5:Y:S01]  /*c520*/  LD.E.128 R48, desc[UR38][R48.64] ;  /* 0x0000002630307980 */ /* 0x000f62000c101d00 */
[----:B------:R-:W-:Y:S01]  /*c530*/  @!PT LDS RZ, [RZ] ;  /* 0x00000000fffff984 */ /* 0x000fe20000000800 */
[----:B------:R-:W-:Y:S01]  /*c540*/  @!PT LDS RZ, [RZ] ;  /* 0x00000000fffff984 */ /* 0x000fe20000000800 */
[----:B------:R-:W-:Y:S01]  /*c550*/  @!PT LDS RZ, [RZ] ;  /* 0x00000000fffff984 */ /* 0x000fe20000000800 */
[----:B------:R-:W-:Y:S01]  /*c560*/  @!PT LDS RZ, [RZ] ;  /* 0x00000000fffff984 */ /* 0x000fe20000000800 */
[----:B------:R0:W-:Y:S06]  /*c570*/  MEMBAR.ALL.CTA ;  /* 0x0000000000007992 */ /* 0x0001ec0000008000 */
[----:B0-----:R-:W0:Y:S01]  /*c580*/  FENCE.VIEW.ASYNC.S ;  /* 0x00000000000073c6 */ /* 0x001e220000000000 */
[----:B------:R-:W-:Y:S02]  /*c590*/  IMAD.IADD R3, R3, 0x1, R75 ;  /* 0x0000000103037824 */ /* 0x000fe400078e024b */
[----:B------:R-:W-:-:S02]  /*c5a0*/  IMAD R4, R0, UR8, RZ ;  /* 0x0000000800047c24 */ /* 0x000fc4000f8e02ff */
        /* <DEDUP_REMOVED lines=13> */
[----:B0-----:R0:W2:Y:S01]  /*c680*/  SHFL.IDX PT, R74, R6, RZ, 0x181f ;  /* 0x00181fff064a7589 */ /* 0x0010a200000e0000 */
[----:B------:R-:W-:Y:S01]  /*c690*/  ISETP.GE.AND P0, PT, R0, R77, PT ;  /* 0x0000004d0000720c */ /* 0x000fe20003f06270 */
[----:B------:R-:W-:Y:S01]  /*c6a0*/  BSSY B1, `(.L_x_5327) ;  /* 0x0000015000017945 */ /* 0x000fe20003800000 */
[----:B------:R0:W-:Y:S01]  /*c6b0*/  SYNCS.ARRIVE.TRANS64.RED.A1T0 RZ, [R151+URZ], RZ ;  /* 0x000000ff97ff79a7 */ /* 0x0001e2000810043f */
[----:B------:R0:W3:Y:S02]  /*c6c0*/  SHFL.IDX PT, R0, R76, RZ, 0x181f ;  /* 0x00181fff4c007589 */ /* 0x0000e400000e0000 */
[----:B------:R-:W-:Y:S08]  /*c6d0*/  @P2 BRA `(.L_x_5328) ;  /* 0x0000000000442947 */ /* 0x000ff00003800000 */
[----:B------:R-:W-:Y:S02]  /*c6e0*/  ULDC UR4, c[0x0][0xbc8] ;  /* 0x0002f20000047ab9 */ /* 0x000fe40000000800 */
        /* <DEDUP_REMOVED lines=16> */
.L_x_5328:
[----:B------:R-:W-:Y:S05]  /*c7f0*/  BSYNC B1 ;  /* 0x0000000000017941 */ /* 0x000fea0003800000 */
.L_x_5327:
[----:B---3--:R3:W0:Y:S01]  /*c800*/  SHFL.IDX PT, R0, R76, 0x1, 0x181f ;  /* 0x00381f004c007f89 */ /* 0x00862200000e0000 */
[----:B------:R-:W-:Y:S03]  /*c810*/  BSSY B1, `(.L_x_5329) ;  /* 0x0000014000017945 */ /* 0x000fe60003800000 */
[----:B----45:R3:W4:Y:S01]  /*c820*/  SHFL.IDX PT, R10, R6, 0x1, 0x181f ;  /* 0x00381f00060a7f89 */ /* 0x03072200000e0000 */
        /* <DEDUP_REMOVED lines=18> */
.L_x_5330:
[----:B------:R-:W-:Y:S05]  /*c950*/  BSYNC B1 ;  /* 0x0000000000017941 */ /* 0x000fea0003800000 */
.L_x_5329:
[----:B0-----:R0:W0:Y:S01]  /*c960*/  SHFL.IDX PT, R0, R76, 0x2, 0x181f ;  /* 0x00581f004c007f89 */ /* 0x00102200000e0000 */
[----:B------:R-:W-:Y:S03]  /*c970*/  BSSY B1, `(.L_x_5331) ;  /* 0x0000014000017945 */ /* 0x000fe60003800000 */
[----:B----4-:R4:W0:Y:S01]  /*c980*/  SHFL.IDX PT, R10, R6, 0x2, 0x181f ;  /* 0x00581f00060a7f89 */ /* 0x01082200000e0000 */
        /* <DEDUP_REMOVED lines=18> */
.L_x_5332:
[----:B------:R-:W-:Y:S05]  /*cab0*/  BSYNC B1 ;  /* 0x0000000000017941 */ /* 0x000fea0003800000 */
.L_x_5331:
[----:B0-----:R-:W-:Y:S01]  /*cac0*/  VIADD R0, R78, 0x60 ;  /* 0x000000604e007836 */ /* 0x001fe20000000000 */
[----:B---3--:R-:W0:Y:S04]  /*cad0*/  SHFL.IDX PT, R76, R76, 0x3, 0x181f ;  /* 0x00781f004c4c7f89 */ /* 0x008e2800000e0000 */
[----:B------:R-:W-:Y:S01]  /*cae0*/  ISETP.GE.AND P0, PT, R0, R77, PT ;  /* 0x0000004d0000720c */ /* 0x000fe20003f06270 */
[----:B----4-:R-:W3:-:S12]  /*caf0*/  SHFL.IDX PT, R6, R6, 0x3, 0x181f ;  /* 0x00781f0006067f89 */ /* 0x010ed800000e0000 */
        /* <DEDUP_REMOVED lines=20> */
.L_x_5325:
[----:B------:R-:W-:Y:S01]  /*cc40*/  R2UR UR4, R209 ;  /* 0x00000000d10472ca */ /* 0x000fe200000e0000 */
[----:B------:R-:W-:Y:S01]  /*cc50*/  ULDC.64 UR8, c[0x0][0xd00] ;  /* 0x0003400000087ab9 */ /* 0x000fe20000000a00 */
[----:B------:R-:W2:Y:S01]  /*cc60*/  LDC R13, c[0x0][0xce8] ;  /* 0x00033a00ff0d7b82 */ /* 0x000ea20000000800 */
[----:B------:R-:W-:Y:S01]  /*cc70*/  UISETP.NE.U32.AND UP0, UPT, UR8, URZ, UPT ;  /* 0x0000003f0800728c */ /* 0x000fe2000bf05070 */
[----:B------:R-:W-:-:S03]  /*cc80*/  R2UR UR7, R224 ;  /* 0x00000000e00772ca */ /* 0x000fc600000e0000 */
[----:B------:R-:W-:-:S03]  /*cc90*/  UISETP.NE.AND.EX UP0, UPT, UR9, URZ, UPT, UP0 ;  /* 0x0000003f0900728c */ /* 0x000fc6000bf05300 */
[----:B------:R-:W-:-:S03]  /*cca0*/  ULDC.64 UR8, c[0x0][0xd00] ;  /* 0x0003400000087ab9 */ /* 0x000fc60000000a00 */
[----:B------:R-:W-:Y:S01]  /*ccb0*/  UIMAD.WIDE UR8, UR4, 0x4, UR8 ;  /* 0x00000004040878a5 */ /* 0x000fe2000f8e0208 */
[----:B------:R-:W-:-:S05]  /*ccc0*/  PLOP3.LUT P2, PT, PT, PT, UP0, 0x80, 0x0 ;  /* 0x000000000000781c */ /* 0x000fca0003f4f008 */
[----:B------:R-:W-:Y:S02]  /*ccd0*/  IMAD.U32 R2, RZ, RZ, UR8 ;  /* 0x00000008ff027e24 */ /* 0x000fe4000f8e00ff */
[----:B------:R-:W-:Y:S01]  /*cce0*/  IMAD.U32 R3, RZ, RZ, UR9 ;  /* 0x00000009ff037e24 */ /* 0x000fe2000f8e00ff */
[----:B------:R-:W-:Y:S02]  /*ccf0*/  ULDC.64 UR8, c[0x0][0xd08] ;  /* 0x0003420000087ab9 */ /* 0x000fe40000000a00 */
[----:B------:R-:W-:-:S03]  /*cd00*/  UISETP.NE.U32.AND UP1, UPT, UR8, URZ, UPT ;  /* 0x0000003f0800728c */ /* 0x000fc6000bf25070 */
[----:B------:R-:W3:Y:S01]  /*cd10*/  @P2 LDG.E R6, desc[UR38][R2.64] ;  /* 0x0000002602062981 */ /* 0x000ee2000c1e1900 */
[----:B------:R-:W-:-:S06]  /*cd20*/  UISETP.NE.AND.EX UP1, UPT, UR9, URZ, UPT, UP1 ;  /* 0x0000003f0900728c */ /* 0x000fcc000bf25310 */
[----:B------:R-:W-:-:S05]  /*cd30*/  PLOP3.LUT P3, PT, PT, PT, UP1, 0x80, 0x0 ;  /* 0x000000000000781c */ /* 0x000fca0003f6f018 */
[----:B------:R-:W-:Y:S02]  /*cd40*/  @UP1 ULDC.64 UR8, c[0x0][0xd08] ;  /* 0x0003420000081ab9 */ /* 0x000fe40000000a00 */
[----:B------:R-:W-:-:S03]  /*cd50*/  @UP1 UIMAD.WIDE UR8, UR4, 0x4, UR8 ;  /* 0x00000004040818a5 */ /* 0x000fc6000f8e0208 */
[----:B------:R-:W-:Y:S02]  /*cd60*/  ULDC UR4, c[0x0][0xb88] ;  /* 0x0002e20000047ab9 */ /* 0x000fe40000000800 */
[----:B------:R-:W-:Y:S02]  /*cd70*/  IMAD.U32 R0, RZ, RZ, UR4 ;  /* 0x00000004ff007e24 */ /* 0x000fe4000f8e00ff */
[----:B------:R-:W-:Y:S02]  /*cd80*/  IMAD.U32 R4, RZ, RZ, UR8 ;  /* 0x00000008ff047e24 */ /* 0x000fe4000f8e00ff */
[----:B------:R-:W-:-:S05]  /*cd90*/  IMAD.U32 R5, RZ, RZ, UR9 ;  /* 0x00000009ff057e24 */ /* 0x000fca000f8e00ff */
[----:B------:R4:W5:Y:S01]  /*cda0*/  @P3 LDG.E R0, desc[UR38][R4.64] ;  /* 0x0000002604003981 */ /* 0x000962000c1e1900 */
[----:B--2---:R-:W-:Y:S01]  /*cdb0*/  ISETP.NE.AND P0, PT, R13, 0x1, PT ;  /* 0x000000010d00780c */ /* 0x004fe20003f05270 */
[----:B------:R-:W-:Y:S01]  /*cdc0*/  UMOV UR4, URZ ;  /* 0x0000003f00047c82 */ /* 0x000fe20008000000 */
[----:B------:R-:W-:Y:S01]  /*cdd0*/  USHF.R.S32.HI UR11, URZ, 0x1f, UR7 ;  /* 0x0000001f3f0b7899 */ /* 0x000fe20008011407 */
[----:B------:R-:W-:-:S10]  /*cde0*/  ISETP.GE.AND P1, PT, R237, 0x80, PT ;  /* 0x00000080ed00780c */ /* 0x000fd40003f26270 */
[----:B------:R-:W2:Y:S01]  /*cdf0*/  @P0 LDC R11, c[0x0][0xcec] ;  /* 0x00033b00ff0b0b82 */ /* 0x000ea20000000800 */
[----:B---3--:R-:W-:-:S13]  /*ce00*/  @P2 R2UR UR4, R6 ;  /* 0x00000000060422ca */ /* 0x008fda00000e0000 */
[----:B------:R-:W-:Y:S01]  /*ce10*/  USHF.R.S32.HI UR10, URZ, 0x1f, UR4 ;  /* 0x0000001f3f0a7899 */ /* 0x000fe20008011404 */
[----:B--2-4-:R-:W-:Y:S11]  /*ce20*/  @P3 BRA `(.L_x_5334) ;  /* 0x0000000000103947 */ /* 0x014ff60003800000 */
[----:B------:R-:W-:Y:S05]  /*ce30*/  @!P2 BRA `(.L_x_5334) ;  /* 0x00000000000ca947 */ /* 0x000fea0003800000 */
[----:B------:R-:W2:Y:S04]  /*ce40*/  LDG.E R5, desc[UR38][R2.64] ;  /* 0x0000002602057981 */ /* 0x000ea8000c1e1900 */
[----:B-----5:R-:W2:Y:S02]  /*ce50*/  LDG.E R0, desc[UR38][R2.64+0x4] ;  /* 0x0000042602007981 */ /* 0x020ea4000c1e1900 */
[----:B--2---:R-:W-:-:S07]  /*ce60*/  IMAD.IADD R0, R0, 0x1, -R5 ;  /* 0x0000000100007824 */ /* 0x004fce00078e0a05 */
.L_x_5334:
[----:B------:R-:W-:Y:S01]  /*ce70*/  R2UR UR8, R209 ;  /* 0x00000000d10872ca */ /* 0x000fe200000e0000 */
[----:B------:R-:W-:Y:S01]  /*ce80*/  BSSY B1, `(.L_x_5335) ;  /* 0x000002f000017945 */ /* 0x000fe20003800000 */
[----:B------:R-:W-:-:S11]  /*ce90*/  R2UR UR7, R226 ;  /* 0x00000000e20772ca */ /* 0x000fd600000e0000 */
[----:B------:R-:W-:Y:S02]  /*cea0*/  USEL UR12, UR8, URZ, !UP0 ;  /* 0x0000003f080c7287 */ /* 0x000fe4000c000000 */
[----:B------:R-:W-:Y:S01]  /*ceb0*/  USEL UR13, UR7, URZ, !UP0 ;  /* 0x0000003f070d7287 */ /* 0x000fe2000c000000 */
[----:B------:R-:W-:Y:S11]  /*cec0*/  @P1 BRA `(.L_x_5336) ;  /* 0x0000000000a81947 */ /* 0x000ff60003800000 */
[----:B------:R-:W2:Y:S01]  /*ced0*/  S2R R3, SR_TID.X ;  /* 0x0000000000037919 */ /* 0x000ea20000002100 */
[----:B------:R-:W3:Y:S01]  /*cee0*/  LDC R9, c[0x0][0xce8] ;  /* 0x00033a00ff097b82 */ /* 0x000ee20000000800 */
[----:B------:R-:W-:Y:S02]  /*cef0*/  IMAD.U32 R4, RZ, RZ, UR60 ;  /* 0x0000003cff047e24 */ /* 0x000fe4000f8e00ff */
[----:B---3-5:R-:W-:-:S03]  /*cf00*/  IMAD R2, R0, R9, RZ ;  /* 0x0000000900027224 */ /* 0x028fc600078e02ff */
[----:B--2---:R-:W-:-:S04]  /*cf10*/  IADD3 R4, R4, -0x80, R3 ;  /* 0xffffff8004047810 */ /* 0x004fc80007ffe003 */
[----:B------:R-:W-:-:S13]  /*cf20*/  ISETP.GE.AND P1, PT, R4, R2, PT ;  /* 0x000000020400720c */ /* 0x000fda0003f26270 */
[----:B------:R-:W-:Y:S05]  /*cf30*/  @P1 BRA `(.L_x_5336) ;  /* 0x00000000008c1947 */ /* 0x000fea0003800000 */
[----:B------:R-:W-:Y:S01]  /*cf40*/  ISETP.NE.AND P1, PT, R9, 0x1, PT ;  /* 0x000000010900780c */ /* 0x000fe20003f25270 */
[----:B------:R-:W-:Y:S01]  /*cf50*/  ULDC.64 UR14, c[0x0][0xc90] ;  /* 0x00032400000e7ab9 */ /* 0x000fe20000000a00 */
[----:B------:R-:W-:Y:S01]  /*cf60*/  R2UR UR16, R224 ;  /* 0x00000000e01072ca */ /* 0x000fe200000e0000 */
[----:B------:R-:W-:Y:S01]  /*cf70*/  UIMAD UR7, UR11, UR14, URZ ;  /* 0x0000000e0b0772a4 */ /* 0x000fe2000f8e023f */
[----:B------:R-:W-:Y:S01]  /*cf80*/  IMAD.MOV.U32 R2, RZ, RZ, R4 ;  /* 0x000000ffff027224 */ /* 0x000fe200078e0004 */
[----:B------:R-:W-:Y:S01]  /*cf90*/  UMOV UR8, UR4 ;  /* 0x0000000400087c82 */ /* 0x000fe20008000000 */
[----:B------:R-:W-:-:S07]  /*cfa0*/  UMOV UR9, UR10 ;  /* 0x0000000a00097c82 */ /* 0x000fce0008000000 */
[----:B------:R-:W2:Y:S02]  /*cfb0*/  @P1 LDC R3, c[0x0][0xcec] ;  /* 0x00033b00ff031b82 */ /* 0x000ea40000000800 */
[----:B------:R-:W-:Y:S02]  /*cfc0*/  UIMAD.WIDE.U32 UR8, UR16, UR14, UR8 ;  /* 0x0000000e100872a5 */ /* 0x000fe4000f8e0008 */
[----:B------:R-:W-:-:S03]  /*cfd0*/  UIMAD UR7, UR16, UR15, UR7 ;  /* 0x0000000f100772a4 */ /* 0x000fc6000f8e0207 */
[----:B------:R-:W-:Y:S01]  /*cfe0*/  ULDC.64 UR14, c[0x0][0xc98] ;  /* 0x00032600000e7ab9 */ /* 0x000fe20000000a00 */
[----:B------:R-:W3:Y:S01]  /*cff0*/  @P1 LDC R6, c[0x0][0xcf0] ;  /* 0x00033c00ff061b82 */ /* 0x000ee20000000800 */
[----:B------:R-:W-:Y:S02]  /*d000*/  UIADD3 UR9, UR9, UR7, URZ ;  /* 0x0000000709097290 */ /* 0x000fe4000fffe03f */
[----:B------:R-:W-:Y:S02]  /*d010*/  UIMAD UR7, UR13, UR14, URZ ;  /* 0x0000000e0d0772a4 */ /* 0x000fe4000f8e023f */
[----:B------:R-:W-:Y:S02]  /*d020*/  UIMAD.WIDE.U32 UR8, UR12, UR14, UR8 ;  /* 0x0000000e0c0872a5 */ /* 0x000fe4000f8e0008 */
[----:B------:R-:W-:-:S03]  /*d030*/  UIMAD UR7, UR12, UR15, UR7 ;  /* 0x0000000f0c0772a4 */ /* 0x000fc6000f8e0207 */
[----:B------:R-:W-:Y:S01]  /*d040*/  ULDC.64 UR14, c[0x0][0xc88] ;  /* 0x00032200000e7ab9 */ /* 0x000fe20000000a00 */
[----:B--2---:R-:W-:-:S05]  /*d050*/  @P1 IMAD.HI.U32 R3, R4, R3, RZ ;  /* 0x0000000304031227 */ /* 0x004fca00078e00ff */
[----:B---3--:R-:W-:Y:S01]  /*d060*/  @P1 SHF.R.U32.HI R2, RZ, R6, R3 ;  /* 0x00000006ff021219 */ /* 0x008fe20000011603 */
        /* <DEDUP_REMOVED lines=16> */
.L_x_5336:
[----:B------:R-:W-:Y:S05]  /*d170*/  BSYNC B1 ;  /* 0x0000000000017941 */ /* 0x000fea0003800000 */
.L_x_5335:
[----:B--2---:R-:W2:Y:S01]  /*d180*/  @P0 LDC R3, c[0x0][0xcf0] ;  /* 0x00033c00ff030b82 */ /* 0x004ea20000000800 */
[----:B------:R-:W-:Y:S01]  /*d190*/  ULDC.64 UR14, c[0x0][0xba0] ;  /* 0x0002e800000e7ab9 */ /* 0x000fe20000000a00 */
[----:B------:R-:W-:Y:S01]  /*d1a0*/  R2UR UR16, R224 ;  /* 0x00000000e01072ca */ /* 0x000fe200000e0000 */
[----:B------:R-:W-:Y:S01]  /*d1b0*/  UIMAD UR7, UR10, UR14, URZ ;  /* 0x0000000e0a0772a4 */ /* 0x000fe2000f8e023f */
[----:B------:R-:W-:Y:S01]  /*d1c0*/  IMAD R2, R208, 0x20, R225 ;  /* 0x00000020d0027824 */ /* 0x000fe200078e02e1 */
[----:B------:R-:W-:Y:S01]  /*d1d0*/  UIMAD.WIDE.U32 UR8, UR4, UR14, URZ ;  /* 0x0000000e040872a5 */ /* 0x000fe2000f8e003f */
[----:B------:R-:W-:Y:S01]  /*d1e0*/  BSSY B1, `(.L_x_5337) ;  /* 0x0000040000017945 */ /* 0x000fe20003800000 */
[----:B------:R-:W-:Y:S01]  /*d1f0*/  UIMAD UR7, UR4, UR15, UR7 ;  /* 0x0000000f040772a4 */ /* 0x000fe2000f8e0207 */
[----:B------:R-:W-:Y:S02]  /*d200*/  VIADD R6, R2, UR60 ;  /* 0x0000003c02067c36 */ /* 0x000fe40008000000 */
        /* <DEDUP_REMOVED lines=10> */
[----:B--2---:R-:W-:Y:S01]  /*d2b0*/  @P0 SHF.R.U32.HI R5, RZ, R3, R2 ;  /* 0x00000003ff050219 */ /* 0x004fe20000011602 */
        /* <DEDUP_REMOVED lines=29> */
[----:B------:R2:W3:Y:S02]  /*d490*/  SHFL.IDX PT, R2, R4, RZ, 0x181f ;  /* 0x00181fff04027589 */ /* 0x0004e400000e0000 */
[----:B------:R-:W-:Y:S02]  /*d4a0*/  ISETP.GE.AND P0, PT, R0, R13, PT ;  /* 0x0000000d0000720c */ /* 0x000fe40003f06270 */
[----:B------:R2:W4:Y:S01]  /*d4b0*/  SHFL.IDX PT, R0, R5, RZ, 0x181f ;  /* 0x00181fff05007589 */ /* 0x00052200000e0000 */
[----:B------:R-:W-:Y:S10]  /*d4c0*/  @P2 BRA `(.L_x_5338) ;  /* 0x0000000000442947 */ /* 0x000ff40003800000 */
        /* <DEDUP_REMOVED lines=17> */
.L_x_5338:
[----:B------:R-:W-:Y:S05]  /*d5e0*/  BSYNC B1 ;  /* 0x0000000000017941 */ /* 0x000fea0003800000 */
.L_x_5337:
        /* <DEDUP_REMOVED lines=21> */
.L_x_5340:
[----:B------:R-:W-:Y:S05]  /*d740*/  BSYNC B1 ;  /* 0x0000000000017941 */ /* 0x000fea0003800000 */
.L_x_5339:
[----:B0-----:R0:W0:Y:S01]  /*d750*/  SHFL.IDX PT, R0, R5, 0x2, 0x181f ;  /* 0x00581f0005007f89 */ /* 0x00102200000e0000 */
[----:B------:R-:W-:Y:S03]  /*d760*/  BSSY B1, `(.L_x_5341) ;  /* 0x0000014000017945 */ /* 0x000fe60003800000 */
[----:B---3--:R3:W0:Y:S01]  /*d770*/  SHFL.IDX PT, R2, R4, 0x2, 0x181f ;  /* 0x00581f0004027f89 */ /* 0x00862200000e0000 */
        /* <DEDUP_REMOVED lines=18> */
.L_x_5342:
[----:B------:R-:W-:Y:S05]  /*d8a0*/  BSYNC B1 ;  /* 0x0000000000017941 */ /* 0x000fea0003800000 */
.L_x_5341:
[----:B0-----:R-:W-:Y:S01]  /*d8b0*/  VIADD R0, R6, 0x60 ;  /* 0x0000006006007836 */ /* 0x001fe20000000000 */
[----:B--2-4-:R-:W0:Y:S04]  /*d8c0*/  SHFL.IDX PT, R5, R5, 0x3, 0x181f ;  /* 0x00781f0005057f89 */ /* 0x014e2800000e0000 */
[----:B------:R-:W-:Y:S01]  /*d8d0*/  ISETP.GE.AND P0, PT, R0, R13, PT ;  /* 0x0000000d0000720c */ /* 0x000fe20003f06270 */
[----:B------:R2:W4:-:S12]  /*d8e0*/  SHFL.IDX PT, R2, R4, 0x3, 0x181f ;  /* 0x00781f0004027f89 */ /* 0x00051800000e0000 */
[----:B--2---:R-:W-:Y:S05]  /*d8f0*/  @P0 BRA `(.L_x_5333) ;  /* 0x0000000000440947 */ /* 0x004fea0003800000 */
[----:B------:R-:W-:Y:S02]  /*d900*/  ULDC UR4, c[0x0][0xbc8] ;  /* 0x0002f20000047ab9 */ /* 0x000fe40000000800 */
[----:B------:R-:W-:Y:S02]  /*d910*/  ISETP.GE.AND P3, PT, R200, UR4, PT ;  /* 0x00000004c8007c0c */ /* 0x000fe4000bf66270 */
[----:B------:R-:W-:Y:S02]  /*d920*/  ISETP.GE.AND P2, PT, R206, UR4, PT ;  /* 0x00000004ce007c0c */ /* 0x000fe4000bf46270 */
[----:B------:R-:W-:Y:S02]  /*d930*/  ISETP.GE.AND P1, PT, R205, UR4, PT ;  /* 0x00000004cd007c0c */ /* 0x000fe4000bf26270 */
[----:B------:R-:W-:-:S07]  /*d940*/  ISETP.GE.AND P0, PT, R207, UR4, PT ;  /* 0x00000004cf007c0c */ /* 0x000fce000bf06270 */
[-C--:B----4-:R-:W-:Y:S02]  /*d950*/  @!P3 LEA R8, P6, R200, R2.reuse, 0x1 ;  /* 0x00000002c808b211 */ /* 0x090fe400078c08ff */
        /* <DEDUP_REMOVED lines=11> */
.L_x_5333:
[----:B------:R-:W-:Y:S05]  /*da10*/  BSYNC B0 ;  /* 0x0000000000007941 */ /* 0x000fea0003800000 */
.L_x_5324:
[----:B------:R-:W-:Y:S02]  /*da20*/  ULDC UR4, c[0x0][0xd3c] ;  /* 0x00034f0000047ab9 */ /* 0x000fe40000000800 */
[----:B------:R-:W-:-:S13]  /*da30*/  ISETP.GE.AND P0, PT, R7, UR4, PT ;  /* 0x0000000407007c0c */ /* 0x000fda000bf06270 */
[----:B------:R-:W-:Y:S05]  /*da40*/  @!P0 BRA `(.L_x_5343) ;  /* 0xffffff3400248947 */ /* 0x000fea000383ffff */
[----:B------:R-:W-:Y:S05]  /*da50*/  EXIT ;  /* 0x000000000000794d */ /* 0x000fea0003800000 */
.L_x_5287:
[----:B------:R-:W-:-:S08]  /*da60*/  NOP ;  /* 0x0000000000007918 */ /* 0x000fd00000000000 */
[----:B0-----:R-:W0:-:S00]  /*da70*/  USETMAXREG.DEALLOC.CTAPOOL 0x18 ;  /* 0x00000018000079c8 */ /* 0x001e0000080e0500 */
        /* <DEDUP_REMOVED lines=16> */
.L_x_5344:
        /* <DEDUP_REMOVED lines=42> */
.L_x_5350:
        /* <DEDUP_REMOVED lines=12> */
.L_x_5349:
[----:B------:R-:W-:Y:S05]  /*dee0*/  BSYNC B0 ;  /* 0x0000000000007941 */ /* 0x000fea0003800000 */
.L_x_5348:
        /* <DEDUP_REMOVED lines=21> */
.L_x_5346:
        /* <DEDUP_REMOVED lines=18> */
[----:B------:R-:W-:-:S05]  /*e160*/  VIADD R11, R6, 0xffffffff ;  /* 0xffffffff060b7836 */ /* 0x000fca0000000000 */
[----:B------:R2:W3:Y:S02]  /*e170*/  SHFL.IDX PT, R16, R4, R11, 0x1f ;  /* 0x00001f0b04107589 */ /* 0x0004e400000e0000 */
.L_x_5351:
[----:B-1----:R-:W-:Y:S01]  /*e180*/  IMAD.MOV R2, RZ, RZ, -R3 ;  /* 0x000000ffff027224 */ /* 0x002fe200078e0a03 */
[----:B--2---:R-:W-:Y:S01]  /*e190*/  IABS R4, R8 ;  /* 0x0000000800047213 */ /* 0x004fe20000000000 */
        /* <DEDUP_REMOVED lines=17> */
[----:B------:R-:W-:-:S04]  /*e2b0*/  IMAD.MOV.U32 R9, RZ, RZ, R2 ;  /* 0x000000ffff097224 */ /* 0x000fc800078e0002 */
[----:B------:R-:W-:Y:S01]  /*e2c0*/  @!P2 IMAD.MOV R9, RZ, RZ, -R9 ;  /* 0x000000ffff09a224 */ /* 0x000fe200078e0a09 */
[----:B------:R-:W-:-:S05]  /*e2d0*/  @!P1 LOP3.LUT R9, RZ, R8, RZ, 0x33, !PT ;  /* 0x00000008ff099212 */ /* 0x000fca00078e33ff */
[----:B------:R-:W-:Y:S02]  /*e2e0*/  IMAD R4, R10, R9, RZ ;  /* 0x000000090a047224 */ /* 0x000fe400078e02ff */
[----:B------:R-:W-:Y:S02]  /*e2f0*/  IMAD.MOV R9, RZ, RZ, -R9 ;  /* 0x000000ffff097224 */ /* 0x000fe400078e0a09 */
[----:B------:R-:W-:Y:S02]  /*e300*/  IMAD.MOV R3, RZ, RZ, -R4 ;  /* 0x000000ffff037224 */ /* 0x000fe400078e0a04 */
[----:B------:R-:W-:-:S03]  /*e310*/  IMAD R7, R8, R9, R7 ;  /* 0x0000000908077224 */ /* 0x000fc600078e0207 */
[----:B------:R-:W-:Y:S01]  /*e320*/  VIADDMNMX R10, R3, UR5, R10, PT ;  /* 0x00000005030a7c46 */ /* 0x000fe2000b80010a */
[----:B------:R-:W-:Y:S01]  /*e330*/  IMAD.IADD R4, R7, 0x1, R4 ;  /* 0x0000000107047824 */ /* 0x000fe200078e0204 */
[----:B------:R-:W-:Y:S02]  /*e340*/  IABS R8, R7 ;  /* 0x0000000700087213 */ /* 0x000fe40000000000 */
[----:B------:R-:W-:-:S04]  /*e350*/  IABS R6, R10 ;  /* 0x0000000a00067213 */ /* 0x000fc80000000000 */
[----:B------:R-:W1:Y:S08]  /*e360*/  I2F.RP R11, R6 ;  /* 0x00000006000b7306 */ /* 0x000e700000209400 */
[----:B-1----:R-:W1:Y:S02]  /*e370*/  MUFU.RCP R11, R11 ;  /* 0x0000000b000b7308 */ /* 0x002e640000001000 */
[----:B-1----:R-:W-:-:S06]  /*e380*/  VIADD R2, R11, 0xffffffe ;  /* 0x0ffffffe0b027836 */ /* 0x002fcc0000000000 */
[----:B------:R1:W2:Y:S02]  /*e390*/  F2I.FTZ.U32.TRUNC.NTZ R3, R2 ;  /* 0x0000000200037305 */ /* 0x0002a4000021f000 */
[----:B-1----:R-:W-:Y:S02]  /*e3a0*/  IMAD.MOV.U32 R2, RZ, RZ, RZ ;  /* 0x000000ffff027224 */ /* 0x002fe400078e00ff */
[----:B--2---:R-:W-:-:S04]  /*e3b0*/  IMAD.MOV R9, RZ, RZ, -R3 ;  /* 0x000000ffff097224 */ /* 0x004fc800078e0a03 */
[----:B------:R-:W-:-:S04]  /*e3c0*/  IMAD R9, R9, R6, RZ ;  /* 0x0000000609097224 */ /* 0x000fc800078e02ff */
[----:B------:R-:W-:Y:S01]  /*e3d0*/  IMAD.HI.U32 R3, R3, R9, R2 ;  /* 0x0000000903037227 */ /* 0x000fe200078e0002 */
[-C--:B------:R-:W-:Y:S02]  /*e3e0*/  IABS R9, R10.reuse ;  /* 0x0000000a00097213 */ /* 0x080fe40000000000 */
[----:B------:R-:W-:-:S03]  /*e3f0*/  LOP3.LUT R2, R7, R10, RZ, 0x3c, !PT ;  /* 0x0000000a07027212 */ /* 0x000fc600078e3cff */
[----:B------:R-:W-:Y:S01]  /*e400*/  IMAD.MOV R9, RZ, RZ, -R9 ;  /* 0x000000ffff097224 */ /* 0x000fe200078e0a09 */
[----:B------:R-:W-:Y:S01]  /*e410*/  ISETP.GE.AND P2, PT, R2, RZ, PT ;  /* 0x000000ff0200720c */ /* 0x000fe20003f46270 */
[----:B------:R-:W-:-:S04]  /*e420*/  IMAD.HI.U32 R3, R3, R8, RZ ;  /* 0x0000000803037227 */ /* 0x000fc800078e00ff */
        /* <DEDUP_REMOVED lines=14> */
.L_x_5347:
[----:B------:R-:W-:Y:S02]  /*e510*/  IMAD.MOV.U32 R17, RZ, RZ, RZ ;  /* 0x000000ffff117224 */ /* 0x000fe400078e00ff */
[----:B------:R-:W-:Y:S02]  /*e520*/  IMAD.U32 R16, RZ, RZ, UR6 ;  /* 0x00000006ff107e24 */ /* 0x000fe4000f8e00ff */
[----:B------:R-:W-:-:S07]  /*e530*/  IMAD.MOV.U32 R18, RZ, RZ, RZ ;  /* 0x000000ffff127224 */ /* 0x000fce00078e00ff */
.L_x_5352:
[----:B------:R-:W-:-:S13]  /*e540*/  ISETP.NE.AND P0, PT, R0, RZ, PT ;  /* 0x000000ff0000720c */ /* 0x000fda0003f05270 */
[----:B------:R-:W1:Y:S01]  /*e550*/  @!P0 S2R R3, SR_CgaCtaId ;  /* 0x0000000000038919 */ /* 0x000e620000008800 */
[----:B------:R-:W-:-:S04]  /*e560*/  @!P0 MOV R0, 0x400 ;  /* 0x0000040000008802 */ /* 0x000fc80000000f00 */
[----:B-1----:R-:W-:-:S05]  /*e570*/  @!P0 LEA R0, R3, R0, 0x18 ;  /* 0x0000000003008211 */ /* 0x002fca00078ec0ff */
[----:B------:R2:W-:Y:S01]  /*e580*/  @!P0 STS.128 [R0+0x324d0], R16 ;  /* 0x0324d01000008388 */ /* 0x0005e20000000c00 */
[----:B------:R-:W-:Y:S06]  /*e590*/  BAR.ARV 0x5, 0x180 ;  /* 0x0146000000007b1d */ /* 0x000fec0000002000 */
.L_x_5345:
        /* <DEDUP_REMOVED lines=35> */
.L_x_5461:
[----:B-1----:R-:W1:Y:S02]  /*e7d0*/  LDC.64 R2, c[0x0][0xd88] ;  /* 0x00036200ff027b82 */ /* 0x002e640000000a00 */
        /* <DEDUP_REMOVED lines=21> */
[----:B0-----:R-:W-:Y:S01]  /*e930*/  IMAD.MOV.U32 R8, RZ, RZ, RZ ;  /* 0x000000ffff087224 */ /* 0x001fe200078e00ff */
        /* <DEDUP_REMOVED lines=17> */
[----:B---3--:R-:W-:-:S05]  /*ea50*/  @P2 IADD3.X R7, R10, UR9, RZ, P3, !PT ;  /* 0x000000090a072c10 */ /* 0x008fca0009ffe4ff */
        /* <DEDUP_REMOVED lines=11> */
[----:B------:R-:W1:Y:S04]  /*eb10*/  LDG.E R7, desc[UR38][R2.64] ;  /* 0x0000002602077981 */ /* 0x000e68000c1e1900 */
[----:B------:R-:W1:Y:S02]  /*eb20*/  LDG.E R2, desc[UR38][R2.64+0x4] ;  /* 0x0000042602027981 */ /* 0x000e64000c1e1900 */
[----:B-1----:R-:W-:-:S05]  /*eb30*/  IMAD.IADD R9, R2, 0x1, -R7 ;  /* 0x0000000102097824 */ /* 0x002fca00078e0a07 */
[----:B------:R2:W-:Y:S02]  /*eb40*/  STL [R1+0x34], R9 ;  /* 0x0000340901007387 */ /* 0x0005e40000100800 */
.L_x_5354:
[----:B------:R-:W-:Y:S01]  /*eb50*/  IMAD.MOV.U32 R2, RZ, RZ, R12 ;  /* 0x000000ffff027224 */ /* 0x000fe200078e000c */
[----:B------:R-:W-:Y:S01]  /*eb60*/  ULDC.64 UR4, c[0x0][0xb18] ;  /* 0x0002c60000047ab9 */ /* 0x000fe20000000a00 */
[----:B-----5:R-:W-:Y:S01]  /*eb70*/  IMAD.IADD R3, R8, 0x1, R0 ;  /* 0x0000000108037824 */ /* 0x020fe200078e0200 */
[----:B------:R-:W-:Y:S02]  /*eb80*/  ISETP.NE.U32.AND P1, PT, RZ, UR4, PT ;  /* 0x00000004ff007c0c */ /* 0x000fe4000bf25070 */
[----:B------:R3:W-:Y:S02]  /*eb90*/  STL [R1+0xc], R2 ;  /* 0x00000c0201007387 */ /* 0x0007e40000100800 */
[----:B------:R-:W-:Y:S02]  /*eba0*/  ISETP.NE.AND.EX P1, PT, RZ, UR5, PT, P1 ;  /* 0x00000005ff007c0c */ /* 0x000fe4000bf25310 */
[----:B------:R3:W-:Y:S11]  /*ebb0*/  STL [R1+0x20], R3 ;  /* 0x0000200301007387 */ /* 0x0007f60000100800 */
[----:B---3--:R-:W-:Y:S05]  /*ebc0*/  @!P1 BRA `(.L_x_5355) ;  /* 0x0000000000109947 */ /* 0x008fea0003800000 */
[----:B------:R-:W-:-:S04]  /*ebd0*/  IADD3 R6, P0, R11, UR4, RZ ;  /* 0x000000040b067c10 */ /* 0x000fc8000ff1e0ff */
[----:B------:R-:W-:-:S05]  /*ebe0*/  IADD3.X R7, R10, UR5, RZ, P0, !PT ;  /* 0x000000050a077c10 */ /* 0x000fca00087fe4ff */
[----:B------:R3:W5:Y:S01]  /*ebf0*/  LDG.E R6, desc[UR38][R6.64] ;  /* 0x0000002606067981 */ /* 0x000762000c1e1900 */
[----:B------:R-:W-:Y:S05]  /*ec00*/  BRA `(.L_x_5356) ;  /* 0x0000000000107947 */ /* 0x000fea0003800000 */
.L_x_5355:
[----:B------:R-:W-:Y:S05]  /*ec10*/  @!P0 BRA `(.L_x_5356) ;  /* 0x00000000000c8947 */ /* 0x000fea0003800000 */
[----:B------:R-:W3:Y:S04]  /*ec20*/  LDG.E R6, desc[UR38][R4.64] ;  /* 0x0000002604067981 */ /* 0x000ee8000c1e1900 */
[----:B------:R-:W3:Y:S02]  /*ec30*/  LDG.E R4, desc[UR38][R4.64+0x4] ;  /* 0x0000042604047981 */ /* 0x000ee4000c1e1900 */
[----:B---3--:R-:W-:-:S07]  /*ec40*/  IMAD.IADD R6, R4, 0x1, -R6 ;  /* 0x0000000104067824 */ /* 0x008fce00078e0a06 */
.L_x_5356:
[----:B-----5:R-:W-:Y:S01]  /*ec50*/  IMAD.IADD R6, R6, 0x1, -R0 ;  /* 0x0000000106067824 */ /* 0x020fe200078e0a00 */
[----:B------:R-:W-:Y:S01]  /*ec60*/  BSSY B7, `(.L_x_5357) ;  /* 0x00004ed000077945 */ /* 0x000fe20003800000 */
[----:B------:R-:W4:Y:S02]  /*ec70*/  LDC R0, c[0x0][0x448] ;  /* 0x00011200ff007b82 */ /* 0x000f240000000800 */
[----:B----4-:R-:W-:Y:S01]  /*ec80*/  ISETP.NE.AND P0, PT, R0, 0x1, PT ;  /* 0x000000010000780c */ /* 0x010fe20003f05270 */
[----:B------:R-:W-:-:S04]  /*ec90*/  IMAD.SHL.U32 R0, R17, 0x80, RZ ;  /* 0x0000008011007824 */ /* 0x000fc800078e00ff */
[----:B------:R-:W-:-:S08]  /*eca0*/  VIADD R0, R0, 0x7f ;  /* 0x0000007f00007836 */ /* 0x000fd00000000000 */
[----:B------:R-:W4:Y:S08]  /*ecb0*/  @P0 LDC R2, c[0x0][0x44c] ;  /* 0x00011300ff020b82 */ /* 0x000f300000000800 */
[----:B------:R-:W0:Y:S01]  /*ecc0*/  @P0 LDC R3, c[0x0][0x450] ;  /* 0x00011400ff030b82 */ /* 0x000e220000000800 */
[----:B----4-:R-:W-:-:S05]  /*ecd0*/  @P0 IMAD.HI.U32 R2, R0, R2, RZ ;  /* 0x0000000200020227 */ /* 0x010fca00078e00ff */
[----:B0-----:R-:W-:Y:S01]  /*ece0*/  @P0 SHF.R.U32.HI R0, RZ, R3, R2 ;  /* 0x00000003ff000219 */ /* 0x001fe20000011602 */
        /* <DEDUP_REMOVED lines=12> */
[----:B0-----:R-:W-:Y:S05]  /*edb0*/  @P0 BRA `(.L_x_5358) ;  /* 0x0000000000440947 */ /* 0x001fea0003800000 */
[----:B------:R-:W0:Y:S02]  /*edc0*/  S2R R4, SR_TID.X ;  /* 0x0000000000047919 */ /* 0x000e240000002100 */
[----:B0-----:R-:W-:-:S04]  /*edd0*/  LOP3.LUT R4, R4, 0x7f, RZ, 0xc0, !PT ;  /* 0x0000007f04047812 */ /* 0x001fc800078ec0ff */
[----:B------:R-:W-:-:S13]  /*ede0*/  ISETP.NE.AND P0, PT, R4, RZ, PT ;  /* 0x000000ff0400720c */ /* 0x000fda0003f05270 */
[----:B------:R-:W-:Y:S05]  /*edf0*/  @P0 BRA `(.L_x_5359) ;  /* 0x0000004c004c0947 */ /* 0x000fea0003800000 */
[----:B------:R-:W0:Y:S01]  /*ee00*/  S2R R3, SR_LANEID ;  /* 0x0000000000037919 */ /* 0x000e220000000000 */
[----:B------:R-:W-:Y:S02]  /*ee10*/  VOTEU.ANY UR4, UPT, PT ;  /* 0x0000000000047886 */ /* 0x000fe400038e0100 */
[----:B------:R-:W0:Y:S08]  /*ee20*/  FLO.U32 R0, UR4 ;  /* 0x0000000400007d00 */ /* 0x000e3000080e0000 */
[----:B------:R-:W4:Y:S01]  /*ee30*/  POPC R5, UR4 ;  /* 0x0000000400057d09 */ /* 0x000f220008000000 */
[----:B0-----:R-:W-:-:S02]  /*ee40*/  ISETP.EQ.U32.AND P0, PT, R0, R3, PT ;  /* 0x000000030000720c */ /* 0x001fc40003f02070 */
[----:B------:R-:W4:Y:S11]  /*ee50*/  LDC.64 R2, c[0x0][0xd60] ;  /* 0x00035800ff027b82 */ /* 0x000f360000000a00 */
[----:B----4-:R-:W4:Y:S01]  /*ee60*/  @P0 ATOMG.E.ADD.STRONG.GPU PT, R3, desc[UR38][R2.64], R5 ;  /* 0x00000005020309a8 */ /* 0x010f2200081ee1e6 */
[----:B------:R-:W0:Y:S02]  /*ee70*/  S2R R4, SR_LTMASK ;  /* 0x0000000000047919 */ /* 0x000e240000003900 */
[----:B0-----:R-:W-:-:S04]  /*ee80*/  LOP3.LUT R4, R4, UR4, RZ, 0xc0, !PT ;  /* 0x0000000404047c12 */ /* 0x001fc8000f8ec0ff */
[----:B---3--:R-:W0:Y:S01]  /*ee90*/  POPC R7, R4 ;  /* 0x0000000400077309 */ /* 0x008e220000000000 */
[----:B----4-:R-:W0:Y:S02]  /*eea0*/  SHFL.IDX PT, R0, R3, R0, 0x1f ;  /* 0x00001f0003007589 */ /* 0x010e2400000e0000 */
[----:B0-----:R-:W-:Y:S01]  /*eeb0*/  IADD3 R16, R0, UR40, R7 ;  /* 0x0000002800107c10 */ /* 0x001fe2000fffe007 */
[----:B------:R-:W-:Y:S06]  /*eec0*/  BRA `(.L_x_5359) ;  /* 0x0000004c00187947 */ /* 0x000fec0003800000 */
.L_x_5358:
        /* <DEDUP_REMOVED lines=13> */
[----:B---3--:R-:W-:-:S02]  /*efa0*/  IMAD.U32 R7, RZ, RZ, UR9 ;  /* 0x00000009ff077e24 */ /* 0x008fc4000f8e00ff */
[----:B------:R-:W-:Y:S02]  /*efb0*/  IMAD.U32 R10, RZ, RZ, UR4 ;  /* 0x00000004ff0a7e24 */ /* 0x000fe4000f8e00ff */
[----:B------:R-:W-:Y:S02]  /*efc0*/  IMAD.U32 R11, RZ, RZ, UR5 ;  /* 0x00000005ff0b7e24 */ /* 0x000fe4000f8e00ff */
[----:B------:R-:W-:Y:S02]  /*efd0*/  IMAD.MOV.U32 R8, RZ, RZ, 0x70 ;  /* 0x00000070ff087424 */ /* 0x000fe400078e00ff */
[----:B------:R-:W-:Y:S02]  /*efe0*/  IMAD.MOV.U32 R12, RZ, RZ, 0x1 ;  /* 0x00000001ff0c7424 */ /* 0x000fe400078e00ff */
[----:B------:R-:W-:-:S07]  /*eff0*/  IMAD.MOV.U32 R13, RZ, RZ, RZ ;  /* 0x000000ffff0d7224 */ /* 0x000fce00078e00ff */
[----:B------:R-:W-:-:S07]  /*f000*/  LEPC R20, `(.L_x_5361) ;  /* 0x000000001014794e */ /* 0x000fce0000000000 */
[----:B012---:R-:W-:Y:S05]  /*f010*/  CALL.ABS.NOINC R2 ;  /* 0x0000000002007343 */ /* 0x007fea0003c00000 */
.L_x_5361:
[----:B------:R-:W-:Y:S05]  /*f020*/  BSYNC B6 ;  /* 0x0000000000067941 */ /* 0x000fea0003800000 */
.L_x_5360:
        /* <DEDUP_REMOVED lines=13> */
[----:B---3--:R-:W-:-:S02]  /*f100*/  IMAD.U32 R7, RZ, RZ, UR9 ;  /* 0x00000009ff077e24 */ /* 0x008fc4000f8e00ff */
[----:B------:R-:W-:Y:S02]  /*f110*/  IMAD.U32 R10, RZ, RZ, UR4 ;  /* 0x00000004ff0a7e24 */ /* 0x000fe4000f8e00ff */
[----:B------:R-:W-:Y:S02]  /*f120*/  IMAD.U32 R11, RZ, RZ, UR5 ;  /* 0x00000005ff0b7e24 */ /* 0x000fe4000f8e00ff */
[----:B------:R-:W-:Y:S02]  /*f130*/  IMAD.MOV.U32 R8, RZ, RZ, 0x70 ;  /* 0x00000070ff087424 */ /* 0x000fe400078e00ff */
[----:B------:R-:W-:Y:S02]  /*f140*/  IMAD.MOV.U32 R12, RZ, RZ, 0x1 ;  /* 0x00000001ff0c7424 */ /* 0x000fe400078e00ff */
[----:B0-----:R-:W-:-:S07]  /*f150*/  IMAD.MOV.U32 R13, RZ, RZ, RZ ;  /* 0x000000ffff0d7224 */ /* 0x001fce00078e00ff */
[----:B------:R-:W-:-:S07]  /*f160*/  LEPC R20, `(.L_x_5364) ;  /* 0x000000001014794e */ /* 0x000fce0000000000 */
[----:B-12-4-:R-:W-:Y:S05]  /*f170*/  CALL.ABS.NOINC R2 ;  /* 0x0000000002007343 */ /* 0x016fea0003c00000 */
.L_x_5364:
        /* <DEDUP_REMOVED lines=16> */
.L_x_5363:
[----:B------:R-:W-:Y:S05]  /*f280*/  BSYNC B6 ;  /* 0x0000000000067941 */ /* 0x000fea0003800000 */
.L_x_5362:
[----:B------:R-:W4:Y:S01]  /*f290*/  LDL.LU R2, [R1] ;  /* 0x0000000001027983 */ /* 0x000f220000300800 */
[----:B------:R-:W-:-:S03]  /*f2a0*/  ULDC.64 UR4, c[0x0][0xaf0] ;  /* 0x0002bc0000047ab9 */ /* 0x000fc60000000a00 */
[----:B------:R-:W5:Y:S04]  /*f2b0*/  LDL.LU R4, [R1+0x1c] ;  /* 0x00001c0001047983 */ /* 0x000f680000300800 */
[----:B---3--:R-:W3:Y:S01]  /*f2c0*/  LDL R7, [R1+0xc] ;  /* 0x00000c0001077983 */ /* 0x008ee20000100800 */
[----:B------:R-:W-:-:S03]  /*f2d0*/  ISETP.NE.U32.AND P0, PT, RZ, UR4, PT ;  /* 0x00000004ff007c0c */ /* 0x000fc6000bf05070 */
[----:B------:R-:W2:Y:S01]  /*f2e0*/  LDL R0, [R1+0x30] ;  /* 0x0000300001007983 */ /* 0x000ea20000100800 */
[----:B------:R-:W-:-:S13]  /*f2f0*/  ISETP.NE.AND.EX P0, PT, RZ, UR5, PT, P0 ;  /* 0x00000005ff007c0c */ /* 0x000fda000bf05300 */
[----:B----4-:R-:W-:-:S04]  /*f300*/  @P0 IADD3 R2, P1, R2, UR4, RZ ;  /* 0x0000000402020c10 */ /* 0x010fc8000ff3e0ff */
[----:B-----5:R-:W-:Y:S01]  /*f310*/  @P0 IADD3.X R3, R4, UR5, RZ, P1, !PT ;  /* 0x0000000504030c10 */ /* 0x020fe20008ffe4ff */
[----:B------:R-:W-:-:S04]  /*f320*/  ULDC.64 UR4, c[0x0][0xb00] ;  /* 0x0002c00000047ab9 */ /* 0x000fc80000000a00 */
[----:B---3--:R0:W3:Y:S02]  /*f330*/  @P0 LDG.E R7, desc[UR38][R2.64] ;  /* 0x0000002602070981 */ /* 0x0080e4000c1e1900 */
[----:B0-----:R-:W0:Y:S01]  /*f340*/  LDC.64 R2, c[0x0][0x418] ;  /* 0x00010600ff027b82 */ /* 0x001e220000000a00 */
[----:B--2---:R-:W-:Y:S01]  /*f350*/  VIADD R4, R0, 0xffffffff ;  /* 0xffffffff00047836 */ /* 0x004fe20000000000 */
[----:B---3--:R-:W-:Y:S01]  /*f360*/  SHF.R.S32.HI R8, RZ, 0x1f, R7 ;  /* 0x0000001fff087819 */ /* 0x008fe20000011407 */
[----:B------:R2:W-:Y:S04]  /*f370*/  @P0 STL [R1+0xc], R7 ;  /* 0x00000c0701000387 */ /* 0x0005e80000100800 */
[----:B------:R2:W-:Y:S01]  /*f380*/  STL [R1+0x1c], R8 ;  /* 0x00001c0801007387 */ /* 0x0005e20000100800 */
[----:B0-----:R-:W-:Y:S01]  /*f390*/  LOP3.LUT P0, RZ, R2, UR4, RZ, 0xfc, !PT ;  /* 0x0000000402ff7c12 */ /* 0x001fe2000f80fcff */
[----:B------:R-:W-:-:S03]  /*f3a0*/  UMOV UR4, 0xffffffff ;  /* 0xffffffff00047882 */ /* 0x000fc60000000000 */
[----:B------:R-:W-:-:S04]  /*f3b0*/  LOP3.LUT P0, RZ, R3, UR5, RZ, 0xfc, P0 ;  /* 0x0000000503ff7c12 */ /* 0x000fc8000800fcff */
[----:B------:R-:W-:Y:S01]  /*f3c0*/  SEL R0, R7, RZ, !P0 ;  /* 0x000000ff07007207 */ /* 0x000fe20004000000 */
[----:B--2---:R-:W-:Y:S08]  /*f3d0*/  BRA.DIV UR4, `(.L_x_5365) ;  /* 0x0000005a04a07947 */ /* 0x004ff0000b800000 */
[----:B------:R-:W0:Y:S02]  /*f3e0*/  S2R R5, SR_TID.X ;  /* 0x0000000000057919 */ /* 0x000e240000002100 */
[----:B0-----:R-:W-:-:S04]  /*f3f0*/  SHF.R.U32.HI R5, RZ, 0x5, R5 ;  /* 0x00000005ff057819 */ /* 0x001fc80000011605 */
[----:B------:R-:W-:-:S05]  /*f400*/  LOP3.LUT R5, R5, 0x3, RZ, 0xc0, !PT ;  /* 0x0000000305057812 */ /* 0x000fca00078ec0ff */
[----:B------:R0:W2:Y:S02]  /*f410*/  SHFL.IDX PT, R14, R5, RZ, 0x1f ;  /* 0x00001fff050e7589 */ /* 0x0000a400000e0000 */
.L_x_5478:
        /* <DEDUP_REMOVED lines=12> */
.L_x_5481:
[----:B------:R-:W-:Y:S05]  /*f4e0*/  @!P6 BRA `(.L_x_5366) ;  /* 0x000000040014e947 */ /* 0x000fea0003800000 */
[----:B------:R-:W-:-:S04]  /*f4f0*/  ISETP.NE.U32.AND P0, PT, R2, RZ, PT ;  /* 0x000000ff0200720c */ /* 0x000fc80003f05070 */
[----:B------:R-:W-:-:S13]  /*f500*/  ISETP.NE.AND.EX P0, PT, R3, RZ, PT, P0 ;  /* 0x000000ff0300720c */ /* 0x000fda0003f05300 */
[----:B------:R-:W-:Y:S05]  /*f510*/  @!P0 BRA `(.L_x_5368) ;  /* 0x0000000000548947 */ /* 0x000fea0003800000 */
[----:B------:R-:W2:Y:S01]  /*f520*/  LDC R6, c[0x0][0x43c] ;  /* 0x00010f00ff067b82 */ /* 0x000ea20000000800 */
[----:B-1----:R-:W-:Y:S01]  /*f530*/  IMAD.MOV.U32 R9, RZ, RZ, R4 ;  /* 0x000000ffff097224 */ /* 0x002fe200078e0004 */
        /* <DEDUP_REMOVED lines=19> */
.L_x_5368:
[----:B------:R-:W3:Y:S04]  /*f670*/  LDL R7, [R1+0x4] ;  /* 0x0000040001077983 */ /* 0x000ee80000100800 */
[----:B0-2---:R-:W3:Y:S04]  /*f680*/  LDL R0, [R1+0x8] ;  /* 0x0000080001007983 */ /* 0x005ee80000100800 */
[----:B------:R-:W2:Y:S01]  /*f690*/  LDL R2, [R1+0x18] ;  /* 0x0000180001027983 */ /* 0x000ea20000100800 */
[----:B---3--:R-:W-:Y:S01]  /*f6a0*/  IMAD R0, R0, 0x8, R7 ;  /* 0x0000000800007824 */ /* 0x008fe200078e0207 */
[----:B--2---:R-:W-:-:S04]  /*f6b0*/  SHF.L.U32 R2, R2, 0x1f, RZ ;  /* 0x0000001f02027819 */ /* 0x004fc800000006ff */
[----:B------:R-:W0:Y:S02]  /*f6c0*/  SYNCS.PHASECHK.TRANS64.TRYWAIT P0, [R0+URZ+0x32440], R2 ;  /* 0x03244002000075a7 */ /* 0x000e24000800017f */
[----:B0-----:R-:W-:Y:S05]  /*f6d0*/  @!P0 BRA `(.L_x_5369) ;  /* 0x0000005800348947 */ /* 0x001fea0003800000 */
.L_x_5482:
        /* <DEDUP_REMOVED lines=11> */
.L_x_5370:
        /* <DEDUP_REMOVED lines=27> */
.L_x_5366:
[----:B0-----:R-:W3:Y:S04]  /*f940*/  LDL R0, [R1+0x4] ;  /* 0x0000040001007983 */ /* 0x001ee80000100800 */
        /* <DEDUP_REMOVED lines=16> */
[----:B0-----:R-:W-:-:S05]  /*fa50*/  SHF.R.S32.HI R0, RZ, 0x1f, R18 ;  /* 0x0000001fff007819 */ /* 0x001fca0000011412 */
        /* <DEDUP_REMOVED lines=18> */
[----:B01----:R-:W-:Y:S05]  /*fb80*/  CALL.ABS.NOINC R2 ;  /* 0x0000000002007343 */ /* 0x003fea0003c00000 */
.L_x_5372:
[----:B------:R-:W-:Y:S05]  /*fb90*/  BSYNC B6 ;  /* 0x0000000000067941 */ /* 0x000fea0003800000 */
.L_x_5371:
[----:B------:R-:W3:Y:S01]  /*fba0*/  LDL R4, [R1+0x40] ;  /* 0x0000400001047983 */ /* 0x000ee20000100800 */
[----:B------:R-:W0:Y:S01]  /*fbb0*/  LDC R7, c[0x0][0x448] ;  /* 0x00011200ff077b82 */ /* 0x000e220000000800 */
[----:B------:R-:W-:Y:S01]  /*fbc0*/  ULDC.64 UR4, c[0x0][0x298] ;  /* 0x0000a60000047ab9 */ /* 0x000fe20000000a00 */
[----:B------:R-:W-:Y:S01]  /*fbd0*/  ULDC.64 UR6, c[0x0][0x280] ;  /* 0x0000a00000067ab9 */ /* 0x000fe20000000a00 */
[----:B------:R-:W4:Y:S04]  /*fbe0*/  LDL R10, [R1+0x28] ;  /* 0x00002800010a7983 */ /* 0x000f280000100800 */
[----:B-1----:R-:W4:Y:S01]  /*fbf0*/  LDL R9, [R1+0x4c] ;  /* 0x00004c0001097983 */ /* 0x002f220000100800 */
[----:B--2---:R-:W1:Y:S01]  /*fc00*/  S2R R2, SR_TID.X ;  /* 0x0000000000027919 */ /* 0x004e620000002100 */
[----:B------:R-:W2:Y:S02]  /*fc10*/  S2R R0, SR_TID.X ;  /* 0x0000000000007919 */ /* 0x000ea40000002100 */
[----:B------:R-:W4:Y:S04]  /*fc20*/  LDL R8, [R1+0x50] ;  /* 0x0000500001087983 */ /* 0x000f280000100800 */
[----:B------:R-:W4:Y:S01]  /*fc30*/  LDL R6, [R1+0x38] ;  /* 0x0000380001067983 */ /* 0x000f220000100800 */
[----:B0-----:R-:W-:-:S13]  /*fc40*/  ISETP.NE.AND P0, PT, R7, 0x1, PT ;  /* 0x000000010700780c */ /* 0x001fda0003f05270 */
[----:B------:R-:W0:Y:S01]  /*fc50*/  @P0 LDC R3, c[0x0][0x450] ;  /* 0x00011400ff030b82 */ /* 0x000e220000000800 */
[----:B-1----:R-:W-:-:S04]  /*fc60*/  LOP3.LUT R2, R2, 0x7f, RZ, 0xc0, !PT ;  /* 0x0000007f02027812 */ /* 0x002fc800078ec0ff */
[----:B------:R-:W-:Y:S01]  /*fc70*/  SHF.R.U32.HI R2, RZ, 0x3, R2 ;  /* 0x00000003ff027819 */ /* 0x000fe20000011602 */
[----:B--2---:R-:W-:-:S05]  /*fc80*/  IMAD.SHL.U32 R0, R0, 0x10, RZ ;  /* 0x0000001000007824 */ /* 0x004fca00078e00ff */
[----:B------:R-:W-:Y:S02]  /*fc90*/  LOP3.LUT R0, R2, 0x70, R0, 0xf8, !PT ;  /* 0x0000007002007812 */ /* 0x000fe400078ef800 */
[----:B------:R-:W1:Y:S03]  /*fca0*/  @P0 LDC R2, c[0x0][0x44c] ;  /* 0x00011300ff020b82 */ /* 0x000e660000000800 */
[----:B------:R-:W-:-:S04]  /*fcb0*/  IMAD R5, R17, 0x80, R0 ;  /* 0x0000008011057824 */ /* 0x000fc800078e0200 */
[----:B------:R-:W-:Y:S01]  /*fcc0*/  IMAD.MOV.U32 R0, RZ, RZ, R5 ;  /* 0x000000ffff007224 */ /* 0x000fe200078e0005 */
[----:B------:R2:W-:Y:S01]  /*fcd0*/  STL [R1+0x24], R5 ;  /* 0x0000240501007387 */ /* 0x0005e20000100800 */
[----:B-1----:R-:W-:-:S05]  /*fce0*/  @P0 IMAD.HI.U32 R2, R5, R2, RZ ;  /* 0x0000000205020227 */ /* 0x002fca00078e00ff */
[----:B0-----:R-:W-:Y:S01]  /*fcf0*/  @P0 SHF.R.U32.HI R0, RZ, R3, R2 ;  /* 0x00000003ff000219 */ /* 0x001fe20000011602 */
[----:B---3--:R-:W-:-:S04]  /*fd00*/  IMAD R2, R4, UR4, RZ ;  /* 0x0000000404027c24 */ /* 0x008fc8000f8e02ff */
[C---:B----4-:R-:W-:Y:S02]  /*fd10*/  IMAD R4, R10.reuse, UR5, R2 ;  /* 0x000000050a047c24 */ /* 0x050fe4000f8e0202 */
        /* <DEDUP_REMOVED lines=26> */
[----:B--2---:R-:W-:Y:S01]  /*fec0*/  IMAD.WIDE.U32 R4, R0, UR4, R2 ;  /* 0x0000000400047c25 */ /* 0x004fe2000f8e0002 */
        /* <DEDUP_REMOVED lines=12> */
[----:B------:R-:W-:-:S03]  /*ff90*/  IMAD R17, R17, 0x80, R8 ;  /* 0x0000008011117824 */ /* 0x000fc600078e0208 */
[----:B------:R-:W0:Y:S01]  /*ffa0*/  SHFL.IDX PT, R5, R3, RZ, 0x181f ;  /* 0x00181fff03057589 */ /* 0x000e2200000e0000 */
[----:B------:R-:W-:-:S03]  /*ffb0*/  VIADD R8, R17, 0x10 ;  /* 0x0000001011087836 */ /* 0x000fc60000000000 */
[----:B------:R-:W-:Y:S04]  /*ffc0*/  SHFL.IDX PT, R6, R3, 0x1, 0x181f ;  /* 0x00381f0003067f89 */ /* 0x000fe800000e0000 */
[----:B------:R1:W-:Y:S01]  /*ffd0*/  STL [R1+0x3c], R8 ;  /* 0x00003c0801007387 */ /* 0x0003e20000100800 */
[----:B--2---:R-:W-:-:S03]  /*ffe0*/  IMAD R2, R4, R7, RZ ;  /* 0x0000000704027224 */ /* 0x004fc600078e02ff */
[----:B------:R-:W2:Y:S02]  /*fff0*/  SHFL.IDX PT, R4, R0, RZ, 0x181f ;  /* 0x00181fff00047589 */ /* 0x000ea400000e0000 */
[CC--:B------:R-:W-:Y:S02]  /*10000*/  ISETP.GE.AND P1, PT, R17.reuse, R2.reuse, PT ;  /* 0x000000021100720c */ /* 0x0c0fe40003f26270 */
[----:B------:R-:W3:Y:S01]  /*10010*/  SHFL.IDX PT, R7, R0, 0x1, 0x181f ;  /* 0x00381f0000077f89 */ /* 0x000ee200000e0000 */
[----:B------:R-:W-:Y:S01]  /*10020*/  ISETP.GE.AND P2, PT, R8, R2, PT ;  /* 0x000000020800720c */ /* 0x000fe20003f46270 */
[----:B-1----:R-:W-:-:S05]  /*10030*/  VIADD R8, R17, 0x20 ;  /* 0x0000002011087836 */ /* 0x002fca0000000000 */
[----:B------:R-:W-:Y:S04]  /*10040*/  STL [R1+0x48], R8 ;  /* 0x0000480801007387 */ /* 0x000fe80000100800 */
[----:B0-----:R-:W-:-:S05]  /*10050*/  @!P1 LEA R5, P3, R10, R5, 0x1 ;  /* 0x000000050a059211 */ /* 0x001fca00078608ff */
[----:B--2---:R-:W-:-:S05]  /*10060*/  @!P1 IMAD.X R4, RZ, RZ, R4, P3 ;  /* 0x000000ffff049224 */ /* 0x004fca00018e0604 */
[----:B------:R-:W-:-:S04]  /*10070*/  @!P1 LOP3.LUT R5, R5, R4, RZ, 0x3c, !PT ;  /* 0x0000000405059212 */ /* 0x000fc800078e3cff */
[----:B------:R-:W-:-:S04]  /*10080*/  @!P1 LOP3.LUT R4, R5, R4, RZ, 0x3c, !PT ;  /* 0x0000000405049212 */ /* 0x000fc800078e3cff */
[----:B------:R-:W-:-:S05]  /*10090*/  @!P1 LOP3.LUT R5, R5, R4, RZ, 0x3c, !PT ;  /* 0x0000000405059212 */ /* 0x000fca00078e3cff */
[----:B-----5:R0:W-:Y:S02]  /*100a0*/  @!P1 LDGSTS.E.BYPASS.LTC128B.128 [R9+0x18400], desc[UR38][R4.64], !P0 ;  /* 0x1840000004099fae */ /* 0x0201e4000c101d66 */
[----:B0-----:R-:W-:Y:S02]  /*100b0*/  @!P2 LEA R5, P1, R10, R6, 0x1 ;  /* 0x000000060a05a211 */ /* 0x001fe400078208ff */
        /* <DEDUP_REMOVED lines=60> */
.L_x_5499:
[----:B------:R2:W5:Y:S01]  /*10480*/  LDL R8, [R1+0x4] ;  /* 0x0000040001087983 */ /* 0x0005620000100800 */
[----:B01----:R-:W-:-:S05]  /*10490*/  VIADD R4, R17, 0x70 ;  /* 0x0000007011047836 */ /* 0x003fca0000000000 */
        /* <DEDUP_REMOVED lines=10> */
.L_x_5374:
[----:B--2---:R-:W2:Y:S01]  /*10540*/  LDL R2, [R1+0x4] ;  /* 0x0000040001027983 */ /* 0x004ea20000100800 */
        /* <DEDUP_REMOVED lines=37> */
.L_x_5376:
[----:B------:R-:W-:Y:S05]  /*107a0*/  BSYNC B6 ;  /* 0x0000000000067941 */ /* 0x000fea0003800000 */
.L_x_5375:
        /* <DEDUP_REMOVED lines=134> */
.L_x_5517:
        /* <DEDUP_REMOVED lines=14> */
.L_x_5379:
[----:B------:R-:W-:Y:S05]  /*110f0*/  BSYNC B0 ;  /* 0x0000000000007941 */ /* 0x000fea0003800000 */
.L_x_5378:
[----:B------:R3:W5:Y:S01]  /*11100*/  LDL R7, [R1+0x4] ;  /* 0x0000040001077983 */ /* 0x0007620000100800 */
[----:B------:R-:W-:Y:S01]  /*11110*/  PLOP3.LUT P0, PT, PT, PT, PT, 0x80, 0x0 ;  /* 0x000000000000781c */ /* 0x000fe20003f0f070 */
[----:B------:R-:W-:-:S12]  /*11120*/  NOP ;  /* 0x0000000000007918 */ /* 0x000fd80000000000 */
.L_x_5380:
        /* <DEDUP_REMOVED lines=19> */
.L_x_5518:
[----:B------:R-:W-:Y:S05]  /*11260*/  BSYNC B0 ;  /* 0x0000000000007941 */ /* 0x000fea0003800000 */
.L_x_5381:
        /* <DEDUP_REMOVED lines=16> */
.L_x_5519:
[----:B------:R-:W-:Y:S05]  /*11370*/  BSYNC B1 ;  /* 0x0000000000017941 */ /* 0x000fea0003800000 */
.L_x_5385:
        /* <DEDUP_REMOVED lines=9> */
.L_x_5388:
[----:B------:R-:W-:Y:S05]  /*11410*/  BSYNC B1 ;  /* 0x0000000000017941 */ /* 0x000fea0003800000 */
.L_x_5387:
        /* <DEDUP_REMOVED lines=14> */
.L_x_5389:
        /* <DEDUP_REMOVED lines=16> */
.L_x_5390:
        /* <DEDUP_REMOVED lines=16> */
.L_x_5391:
        /* <DEDUP_REMOVED lines=16> */
.L_x_5392:
        /* <DEDUP_REMOVED lines=11> */
.L_x_5384:
[----:B------:R-:W-:Y:S05]  /*118b0*/  BSYNC B0 ;  /* 0x0000000000007941 */ /* 0x000fea0003800000 */
.L_x_5383:
[----:B------:R-:W4:Y:S01]  /*118c0*/  LDL R4, [R1+0x30] ;  /* 0x0000300001047983 */ /* 0x000f220000100800 */
[----:B------:R-:W-:Y:S01]  /*118d0*/  BSSY B0, `(.L_x_5393) ;  /* 0x000020a000007945 */ /* 0x000fe20003800000 */
[----:B----4-:R-:W-:-:S13]  /*118e0*/  ISETP.GE.AND P0, PT, R4, 0x2, PT ;  /* 0x000000020400780c */ /* 0x010fda0003f06270 */
[----:B------:R-:W-:Y:S05]  /*118f0*/  @!P0 BRA `(.L_x_5394) ;  /* 0x00000020001c8947 */ /* 0x000fea0003800000 */
[C---:B------:R-:W-:Y:S01]  /*11900*/  LOP3.LUT R0, R4.reuse, 0x1, RZ, 0xc0, !PT ;  /* 0x0000000104007812 */ /* 0x040fe200078ec0ff */
[----:B------:R-:W-:Y:S01]  /*11910*/  VIADD R4, R4, 0xfffffffe ;  /* 0xfffffffe04047836 */ /* 0x000fe20000000000 */
[----:B------:R-:W-:Y:S02]  /*11920*/  BSSY B2, `(.L_x_5395) ;  /* 0x00000b0000027945 */ /* 0x000fe40003800000 */
[----:B------:R-:W-:Y:S01]  /*11930*/  ISETP.NE.U32.AND P0, PT, R0, 0x1, PT ;  /* 0x000000010000780c */ /* 0x000fe20003f05070 */
[----:B------:R-:W-:-:S12]  /*11940*/  IMAD.MOV.U32 R0, RZ, RZ, R4 ;  /* 0x000000ffff007224 */ /* 0x000fd800078e0004 */
[----:B------:R-:W-:Y:S05]  /*11950*/  @!P0 BRA `(.L_x_5396) ;  /* 0x0000000800b08947 */ /* 0x000fea0003800000 */
[----:B--2---:R-:W2:Y:S04]  /*11960*/  LDL R6, [R1+0x14] ;  /* 0x0000140001067983 */ /* 0x004ea80000100800 */
[----:B------:R-:W4:Y:S04]  /*11970*/  LDL.LU R5, [R1+0x8] ;  /* 0x0000080001057983 */ /* 0x000f280000300800 */
[----:B------:R-:W3:Y:S01]  /*11980*/  LDL.LU R8, [R1+0x18] ;  /* 0x0000180001087983 */ /* 0x000ee20000300800 */
        /* <DEDUP_REMOVED lines=15> */
[----:B-----5:R-:W2:Y:S01]  /*11a80*/  LDL R7, [R1+0x1c] ;  /* 0x00001c0001077983 */ /* 0x020ea20000100800 */
        /* <DEDUP_REMOVED lines=19> */
.L_x_5399:
        /* <DEDUP_REMOVED lines=9> */
.L_x_5520:
[----:B------:R-:W-:Y:S05]  /*11c50*/  BSYNC B3 ;  /* 0x0000000000037941 */ /* 0x000fea0003800000 */
.L_x_5400:
        /* <DEDUP_REMOVED lines=9> */
.L_x_5403:
[----:B------:R-:W-:Y:S05]  /*11cf0*/  BSYNC B3 ;  /* 0x0000000000037941 */ /* 0x000fea0003800000 */
.L_x_5402:
[----:B-----5:R-:W2:Y:S04]  /*11d00*/  LDL R7, [R1+0x4] ;  /* 0x0000040001077983 */ /* 0x020ea80000100800 */
        /* <DEDUP_REMOVED lines=13> */
.L_x_5404:
        /* <DEDUP_REMOVED lines=14> */
.L_x_5521:
[----:B------:R-:W-:Y:S05]  /*11ec0*/  BSYNC B3 ;  /* 0x0000000000037941 */ /* 0x000fea0003800000 */
.L_x_5405:
        /* <DEDUP_REMOVED lines=11> */
.L_x_5408:
[----:B------:R-:W-:Y:S05]  /*11f80*/  BSYNC B3 ;  /* 0x0000000000037941 */ /* 0x000fea0003800000 */
.L_x_5407:
        /* <DEDUP_REMOVED lines=11> */
.L_x_5409:
        /* <DEDUP_REMOVED lines=16> */
.L_x_5410:
        /* <DEDUP_REMOVED lines=16> */
.L_x_5411:
        /* <DEDUP_REMOVED lines=16> */
.L_x_5412:
        /* <DEDUP_REMOVED lines=11> */
.L_x_5398:
[----:B------:R-:W-:Y:S05]  /*123f0*/  BSYNC B1 ;  /* 0x0000000000017941 */ /* 0x000fea0003800000 */
.L_x_5397:
[----:B------:R-:W2:Y:S02]  /*12400*/  LDL.LU R5, [R1+0x30] ;  /* 0x0000300001057983 */ /* 0x000ea40000300800 */
[----:B--2---:R-:W-:-:S07]  /*12410*/  VIADD R0, R5, 0xfffffffd ;  /* 0xfffffffd05007836 */ /* 0x004fce0000000000 */
.L_x_5396:
[----:B------:R-:W-:Y:S05]  /*12420*/  BSYNC B2 ;  /* 0x0000000000027941 */ /* 0x000fea0003800000 */
.L_x_5395:
[----:B------:R-:W-:-:S13]  /*12430*/  ISETP.NE.AND P0, PT, R4, RZ, PT ;  /* 0x000000ff0400720c */ /* 0x000fda0003f05270 */
[----:B------:R-:W-:Y:S05]  /*12440*/  @!P0 BRA `(.L_x_5394) ;  /* 0x0000001400488947 */ /* 0x000fea0003800000 */
.L_x_5445:
[----:B------:R-:W4:Y:S04]  /*12450*/  LDL R4, [R1+0x14] ;  /* 0x0000140001047983 */ /* 0x000f280000100800 */
[----:B------:R-:W2:Y:S04]  /*12460*/  LDL.LU R3, [R1+0x8] ;  /* 0x0000080001037983 */ /* 0x000ea80000300800 */
[----:B------:R-:W3:Y:S01]  /*12470*/  LDL.LU R2, [R1+0x18] ;  /* 0x0000180001027983 */ /* 0x000ee20000300800 */
[----:B------:R-:W-:Y:S05]  /*12480*/  YIELD ;  /* 0x0000000000007946 */ /* 0x000fea0003800000 */
[----:B------:R-:W-:Y:S01]  /*12490*/  BSSY B1, `(.L_x_5413) ;  /* 0x00000a2000017945 */ /* 0x000fe20003800000 */
[----:B----4-:R-:W-:Y:S01]  /*124a0*/  LOP3.LUT P1, RZ, R4, 0x1, RZ, 0xc0, !PT ;  /* 0x0000000104ff7812 */ /* 0x010fe2000782c0ff */
[----:B--2--5:R-:W-:-:S05]  /*124b0*/  VIADD R7, R3, 0x1 ;  /* 0x0000000103077836 */ /* 0x024fca0000000000 */
[----:B------:R-:W-:-:S04]  /*124c0*/  ISETP.NE.AND P0, PT, R7, 0x2, PT ;  /* 0x000000020700780c */ /* 0x000fc80003f05270 */
[----:B------:R-:W-:Y:S02]  /*124d0*/  SEL R6, RZ, 0x1, P0 ;  /* 0x00000001ff067807 */ /* 0x000fe40000000000 */
[----:B------:R-:W-:Y:S02]  /*124e0*/  SEL R7, R7, RZ, P0 ;  /* 0x000000ff07077207 */ /* 0x000fe40000000000 */
[----:B---3--:R-:W-:Y:S01]  /*124f0*/  LOP3.LUT R6, R2, R6, RZ, 0x3c, !PT ;  /* 0x0000000602067212 */ /* 0x008fe200078e3cff */
[----:B------:R-:W-:Y:S06]  /*12500*/  @!P1 BRA `(.L_x_5414) ;  /* 0x0000000800689947 */ /* 0x000fec0003800000 */
[----:B------:R-:W-:Y:S01]  /*12510*/  ULDC.64 UR4, c[0x0][0x418] ;  /* 0x0001060000047ab9 */ /* 0x000fe20000000a00 */
[----:B0-----:R-:W-:Y:S01]  /*12520*/  IMAD.MOV.U32 R8, RZ, RZ, R0 ;  /* 0x000000ffff087224 */ /* 0x001fe200078e0000 */
        /* <DEDUP_REMOVED lines=23> */
.L_x_5415:
        /* <DEDUP_REMOVED lines=9> */
.L_x_5522:
[----:B------:R-:W-:Y:S05]  /*12730*/  BSYNC B2 ;  /* 0x0000000000027941 */ /* 0x000fea0003800000 */
.L_x_5416:
        /* <DEDUP_REMOVED lines=9> */
.L_x_5419:
[----:B------:R-:W-:Y:S05]  /*127d0*/  BSYNC B2 ;  /* 0x0000000000027941 */ /* 0x000fea0003800000 */
.L_x_5418:
        /* <DEDUP_REMOVED lines=13> */
.L_x_5420:
        /* <DEDUP_REMOVED lines=14> */
.L_x_5523:
[----:B------:R-:W-:Y:S05]  /*12990*/  BSYNC B2 ;  /* 0x0000000000027941 */ /* 0x000fea0003800000 */
.L_x_5421:
        /* <DEDUP_REMOVED lines=11> */
.L_x_5424:
[----:B------:R-:W-:Y:S05]  /*12a50*/  BSYNC B2 ;  /* 0x0000000000027941 */ /* 0x000fea0003800000 */
.L_x_5423:
        /* <DEDUP_REMOVED lines=10> */
.L_x_5425:
        /* <DEDUP_REMOVED lines=16> */
.L_x_5426:
        /* <DEDUP_REMOVED lines=16> */
.L_x_5427:
        /* <DEDUP_REMOVED lines=16> */
.L_x_5428:
        /* <DEDUP_REMOVED lines=11> */
.L_x_5414:
[----:B------:R-:W-:Y:S05]  /*12eb0*/  BSYNC B1 ;  /* 0x0000000000017941 */ /* 0x000fea0003800000 */
.L_x_5413:
[----:B------:R-:W2:Y:S01]  /*12ec0*/  LDL R2, [R1+0x14] ;  /* 0x0000140001027983 */ /* 0x000ea20000100800 */
[----:B------:R-:W-:Y:S01]  /*12ed0*/  VIADD R7, R7, 0x1 ;  /* 0x0000000107077836 */ /* 0x000fe20000000000 */
[----:B------:R-:W-:Y:S04]  /*12ee0*/  BSSY B1, `(.L_x_5429) ;  /* 0x00000a5000017945 */ /* 0x000fe80003800000 */
[----:B------:R-:W-:-:S04]  /*12ef0*/  ISETP.NE.AND P0, PT, R7, 0x2, PT ;  /* 0x000000020700780c */ /* 0x000fc80003f05270 */
[----:B0-----:R-:W-:Y:S02]  /*12f00*/  SEL R9, R7, RZ, P0 ;  /* 0x000000ff07097207 */ /* 0x001fe40000000000 */
        /* <DEDUP_REMOVED lines=31> */
.L_x_5431:
        /* <DEDUP_REMOVED lines=9> */
.L_x_5524:
[----:B------:R-:W-:Y:S05]  /*13190*/  BSYNC B2 ;  /* 0x0000000000027941 */ /* 0x000fea0003800000 */
.L_x_5432:
        /* <DEDUP_REMOVED lines=9> */
.L_x_5435:
[----:B------:R-:W-:Y:S05]  /*13230*/  BSYNC B2 ;  /* 0x0000000000027941 */ /* 0x000fea0003800000 */
.L_x_5434:
        /* <DEDUP_REMOVED lines=14> */
.L_x_5436:
        /* <DEDUP_REMOVED lines=14> */
.L_x_5525:
[----:B------:R-:W-:Y:S05]  /*13400*/  BSYNC B2 ;  /* 0x0000000000027941 */ /* 0x000fea0003800000 */
.L_x_5437:
        /* <DEDUP_REMOVED lines=11> */
.L_x_5440:
[----:B------:R-:W-:Y:S05]  /*134c0*/  BSYNC B2 ;  /* 0x0000000000027941 */ /* 0x000fea0003800000 */
.L_x_5439:
        /* <DEDUP_REMOVED lines=11> */
.L_x_5441:
        /* <DEDUP_REMOVED lines=16> */
.L_x_5442:
        /* <DEDUP_REMOVED lines=16> */
.L_x_5443:
        /* <DEDUP_REMOVED lines=16> */
.L_x_5444:
        /* <DEDUP_REMOVED lines=11> */
.L_x_5430:
[----:B------:R-:W-:Y:S05]  /*13930*/  BSYNC B1 ;  /* 0x0000000000017941 */ /* 0x000fea0003800000 */
.L_x_5429:
[C---:B------:R-:W-:Y:S01]  /*13940*/  ISETP.GT.AND P0, PT, R0.reuse, 0x1, PT ;  /* 0x000000010000780c */ /* 0x040fe20003f04270 */
[----:B------:R-:W-:-:S12]  /*13950*/  VIADD R0, R0, 0xfffffffe ;  /* 0xfffffffe00007836 */ /* 0x000fd80000000000 */
[----:B------:R-:W-:Y:S05]  /*13960*/  @P0 BRA `(.L_x_5445) ;  /* 0xffffffe800b80947 */ /* 0x000fea000383ffff */
.L_x_5394:
[----:B------:R-:W-:Y:S05]  /*13970*/  BSYNC B0 ;  /* 0x0000000000007941 */ /* 0x000fea0003800000 */
.L_x_5393:
        /* <DEDUP_REMOVED lines=21> */
[----:B-----5:R-:W1:Y:S01]  /*13ad0*/  POPC R7, R6 ;  /* 0x0000000600077309 */ /* 0x020e620000000000 */
[----:B--2---:R-:W1:Y:S02]  /*13ae0*/  SHFL.IDX PT, R4, R3, R4, 0x1f ;  /* 0x00001f0403047589 */ /* 0x004e6400000e0000 */
[----:B-1----:R-:W-:-:S07]  /*13af0*/  IADD3 R16, R4, UR40, R7 ;  /* 0x0000002804107c10 */ /* 0x002fce000fffe007 */
.L_x_5447:
[----:B------:R-:W-:Y:S05]  /*13b00*/  BSYNC B0 ;  /* 0x0000000000007941 */ /* 0x000fea0003800000 */
.L_x_5446:
[----:B------:R-:W-:-:S05]  /*13b10*/  SEL R0, R0, RZ, P0 ;  /* 0x000000ff00007207 */ /* 0x000fca0000000000 */
[----:B------:R2:W-:Y:S02]  /*13b20*/  STL [R1+0x8], R0 ;  /* 0x0000080001007387 */ /* 0x0005e40000100800 */
.L_x_5359:
[----:B------:R-:W-:Y:S05]  /*13b30*/  BSYNC B7 ;  /* 0x0000000000077941 */ /* 0x000fea0003800000 */
.L_x_5357:
        /* <DEDUP_REMOVED lines=13> */
.L_x_5448:
        /* <DEDUP_REMOVED lines=36> */
.L_x_5535:
[----:B------:R-:W-:Y:S02]  /*13e50*/  ULDC UR4, c[0x0][0xd38] ;  /* 0x00034e0000047ab9 */ /* 0x000fe40000000800 */
[----:B------:R-:W-:-:S04]  /*13e60*/  IMAD.U32 R4, RZ, RZ, UR4 ;  /* 0x00000004ff047e24 */ /* 0x000fc8000f8e00ff */
[----:B--2---:R-:W-:-:S04]  /*13e70*/  IMAD R16, R16, R4, RZ ;  /* 0x0000000410107224 */ /* 0x004fc800078e02ff */
[----:B------:R-:W-:-:S05]  /*13e80*/  IMAD.IADD R5, R5, 0x1, R16 ;  /* 0x0000000105057824 */ /* 0x000fca00078e0210 */
[----:B------:R-:W-:-:S13]  /*13e90*/  ISETP.GT.AND P6, PT, R5, R0, PT ;  /* 0x000000000500720c */ /* 0x000fda0003fc4270 */
[----:B------:R-:W-:Y:S05]  /*13ea0*/  @P6 BRA `(.L_x_5451) ;  /* 0x00000000009c6947 */ /* 0x000fea0003800000 */
.L_x_5456:
[----:B-1----:R-:W1:Y:S01]  /*13eb0*/  LDC R3, c[0x0][0xd3c] ;  /* 0x00034f00ff037b82 */ /* 0x002e620000000800 */
        /* <DEDUP_REMOVED lines=13> */
.L_x_5454:
[----:B------:R-:W-:Y:S05]  /*13f90*/  BSYNC B0 ;  /* 0x0000000000007941 */ /* 0x000fea0003800000 */
.L_x_5453:
[----:B------:R-:W-:-:S03]  /*13fa0*/  UMOV UR4, 0xffffffff ;  /* 0xffffffff00047882 */ /* 0x000fc60000000000 */
[----:B------:R-:W-:Y:S05]  /*13fb0*/  BRA.DIV UR4, `(.L_x_5455) ;  /* 0x0000003204007947 */ /* 0x000fea000b800000 */
[----:B-----5:R-:W1:Y:S02]  /*13fc0*/  SHFL.UP PT, R14, R2, 0x1, RZ ;  /* 0x04200000020e7989 */ /* 0x020e6400000e00ff */
        /* <DEDUP_REMOVED lines=15> */
.L_x_5543:
[----:B------:R-:W-:Y:S02]  /*140c0*/  ULDC UR4, c[0x0][0xd38] ;  /* 0x00034e0000047ab9 */ /* 0x000fe40000000800 */
[----:B------:R-:W-:-:S04]  /*140d0*/  IMAD.U32 R4, RZ, RZ, UR4 ;  /* 0x00000004ff047e24 */ /* 0x000fc8000f8e00ff */
[----:B--2---:R-:W-:-:S04]  /*140e0*/  IMAD R16, R16, R4, RZ ;  /* 0x0000000410107224 */ /* 0x004fc800078e02ff */
[----:B------:R-:W-:-:S05]  /*140f0*/  IMAD.IADD R5, R16, 0x1, R5 ;  /* 0x0000000110057824 */ /* 0x000fca00078e0205 */
[----:B------:R-:W-:-:S13]  /*14100*/  ISETP.GT.AND P6, PT, R5, R0, PT ;  /* 0x000000000500720c */ /* 0x000fda0003fc4270 */
[----:B------:R-:W-:Y:S05]  /*14110*/  @!P6 BRA `(.L_x_5456) ;  /* 0xfffffffc0064e947 */ /* 0x000fea000383ffff */
.L_x_5451:
[----:B------:R-:W-:Y:S01]  /*14120*/  IMAD.IADD R16, R5, 0x1, -R16 ;  /* 0x0000000105107824 */ /* 0x000fe200078e0a10 */
[----:B------:R-:W-:-:S03]  /*14130*/  UMOV UR4, 0xffffffff ;  /* 0xffffffff00047882 */ /* 0x000fc60000000000 */
[----:B------:R-:W-:-:S05]  /*14140*/  IMAD R5, R3, R4, R16 ;  /* 0x0000000403057224 */ /* 0x000fca00078e0210 */
[----:B------:R-:W-:Y:S01]  /*14150*/  ISETP.GT.AND P6, PT, R5, R0, PT ;  /* 0x000000000500720c */ /* 0x000fe20003fc4270 */
[----:B------:R-:W-:-:S12]  /*14160*/  BRA.DIV UR4, `(.L_x_5457) ;  /* 0x0000003204687947 */ /* 0x000fd8000b800000 */
[----:B------:R-:W-:-:S04]  /*14170*/  VOTE.ANY R5, PT, !P6 ;  /* 0x0000000000057806 */ /* 0x000fc800070e0100 */
[----:B------:R-:W2:Y:S02]  /*14180*/  POPC R6, R5 ;  /* 0x0000000500067309 */ /* 0x000ea40000000000 */
[----:B--2---:R2:W4:Y:S02]  /*14190*/  SHFL.IDX PT, R17, R2, R6, 0x1f ;  /* 0x00001f0602117589 */ /* 0x00452400000e0000 */
.L_x_5547:
[----:B------:R-:W-:Y:S01]  /*141a0*/  ISETP.NE.AND P0, PT, R5, RZ, PT ;  /* 0x000000ff0500720c */ /* 0x000fe20003f05270 */
[----:B------:R-:W-:-:S12]  /*141b0*/  IMAD.MOV.U32 R5, RZ, RZ, RZ ;  /* 0x000000ffff057224 */ /* 0x000fd800078e00ff */
[----:B------:R-:W-:Y:S05]  /*141c0*/  @!P0 BRA `(.L_x_5458) ;  /* 0x0000000000148947 */ /* 0x000fea0003800000 */
[----:B------:R-:W-:Y:S01]  /*141d0*/  UMOV UR4, 0xffffffff ;  /* 0xffffffff00047882 */ /* 0x000fe20000000000 */
[----:B------:R-:W-:Y:S02]  /*141e0*/  VIADD R12, R6, 0xffffffff ;  /* 0xffffffff060c7836 */ /* 0x000fe40000000000 */
[----:B------:R-:W-:Y:S05]  /*141f0*/  BRA.DIV UR4, `(.L_x_5459) ;  /* 0x00000032048c7947 */ /* 0x000fea000b800000 */
[----:B-1----:R1:W0:Y:S02]  /*14200*/  SHFL.IDX PT, R3, R3, R12, 0x1f ;  /* 0x00001f0c03037589 */ /* 0x00222400000e0000 */
.L_x_5550:
[----:B0-----:R-:W-:-:S07]  /*14210*/  IMAD.MOV.U32 R5, RZ, RZ, R3 ;  /* 0x000000ffff057224 */ /* 0x001fce00078e0003 */
.L_x_5458:
[----:B-12---:R-:W1:Y:S01]  /*14220*/  LDC.64 R2, c[0x0][0xd90] ;  /* 0x00036400ff027b82 */ /* 0x006e620000000a00 */
[----:B------:R-:W-:-:S04]  /*14230*/  IMAD.IADD R19, R6, 0x1, R19 ;  /* 0x0000000106137824 */ /* 0x000fc800078e0213 */
[----:B-1----:R-:W-:-:S05]  /*14240*/  IMAD.WIDE R2, R19, 0x4, R2 ;  /* 0x0000000413027825 */ /* 0x002fca00078e0202 */
[----:B---3-5:R-:W4:Y:S01]  /*14250*/  LDG.E R7, desc[UR38][R2.64] ;  /* 0x0000002602077981 */ /* 0x028f22000c1e1900 */
[----:B------:R-:W-:-:S04]  /*14260*/  IMAD R16, R5, R4, R16 ;  /* 0x0000000405107224 */ /* 0x000fc800078e0210 */
[----:B------:R-:W-:Y:S02]  /*14270*/  IMAD.IADD R0, R0, 0x1, -R16 ;  /* 0x0000000100007824 */ /* 0x000fe400078e0a10 */
[----:B----4-:R-:W-:-:S05]  /*14280*/  IMAD R6, R17, R7, RZ ;  /* 0x0000000711067224 */ /* 0x010fca00078e02ff */
[----:B0-----:R-:W-:-:S04]  /*14290*/  IABS R8, R6 ;  /* 0x0000000600087213 */ /* 0x001fc80000000000 */
        /* <DEDUP_REMOVED lines=58> */
.L_x_5452:
[----:B------:R-:W-:Y:S01]  /*14640*/  UMOV UR4, URZ ;  /* 0x0000003f00047c82 */ /* 0x000fe20008000000 */
[----:B------:R-:W-:Y:S01]  /*14650*/  UMOV UR5, URZ ;  /* 0x0000003f00057c82 */ /* 0x000fe20008000000 */
[----:B------:R-:W-:Y:S01]  /*14660*/  ULDC UR6, c[0x0][0xd3c] ;  /* 0x00034f0000067ab9 */ /* 0x000fe20000000800 */
[----:B------:R-:W-:Y:S02]  /*14670*/  IMAD.MOV.U32 R16, RZ, RZ, R0 ;  /* 0x000000ffff107224 */ /* 0x000fe400078e0000 */
[----:B------:R-:W-:Y:S02]  /*14680*/  IMAD.U32 R17, RZ, RZ, UR4 ;  /* 0x00000004ff117e24 */ /* 0x000fe4000f8e00ff */
[----:B------:R-:W-:Y:S02]  /*14690*/  IMAD.U32 R18, RZ, RZ, UR5 ;  /* 0x00000005ff127e24 */ /* 0x000fe4000f8e00ff */
[----:B------:R-:W-:-:S07]  /*146a0*/  IMAD.U32 R19, RZ, RZ, UR6 ;  /* 0x00000006ff137e24 */ /* 0x000fce000f8e00ff */
.L_x_5460:
[----:B------:R1:W2:Y:S01]  /*146b0*/  LDL R3, [R1+0x4] ;  /* 0x0000040001037983 */ /* 0x0002a20000100800 */
[----:B------:R-:W4:Y:S01]  /*146c0*/  S2R R0, SR_TID.X ;  /* 0x0000000000007919 */ /* 0x000f220000002100 */
[----:B------:R-:W-:Y:S05]  /*146d0*/  WARPSYNC.ALL ;  /* 0x0000000000007948 */ /* 0x000fea0003800000 */
[----:B----4-:R-:W-:Y:S01]  /*146e0*/  LOP3.LUT R0, R0, 0x1f, RZ, 0xc0, !PT ;  /* 0x0000001f00007812 */ /* 0x010fe200078ec0ff */
        /* <DEDUP_REMOVED lines=8> */
.L_x_5449:
[----:B------:R-:W-:Y:S02]  /*14770*/  ULDC UR4, c[0x0][0xd3c] ;  /* 0x00034f0000047ab9 */ /* 0x000fe40000000800 */
[----:B----4-:R-:W-:-:S13]  /*14780*/  ISETP.GE.AND P0, PT, R19, UR4, PT ;  /* 0x0000000413007c0c */ /* 0x010fda000bf06270 */
[----:B------:R-:W-:Y:S05]  /*14790*/  @!P0 BRA `(.L_x_5461) ;  /* 0xffffffa0000c8947 */ /* 0x000fea000383ffff */
[----:B------:R-:W-:Y:S05]  /*147a0*/  BSYNC B8 ;  /* 0x0000000000087941 */ /* 0x000fea0003800000 */
.L_x_5353:
[----:B--2---:R-:W2:Y:S01]  /*147b0*/  LDL.LU R0, [R1+0x68] ;  /* 0x0000680001007983 */ /* 0x004ea20000300800 */
[----:B------:R-:W-:Y:S01]  /*147c0*/  BSSY B0, `(.L_x_5462) ;  /* 0x000000b000007945 */ /* 0x000fe20003800000 */
[----:B------:R-:W4:Y:S01]  /*147d0*/  S2R R5, SR_CgaCtaId ;  /* 0x0000000000057919 */ /* 0x000f220000008800 */
[----:B--2---:R-:W-:-:S05]  /*147e0*/  VIADD R0, R0, 0x1 ;  /* 0x0000000100007836 */ /* 0x004fca0000000000 */
        /* <DEDUP_REMOVED lines=8> */
.L_x_5551:
[----:B------:R-:W-:Y:S05]  /*14870*/  BSYNC B0 ;  /* 0x0000000000007941 */ /* 0x000fea0003800000 */
.L_x_5462:
[----:B------:R-:W-:-:S03]  /*14880*/  UMOV UR4, 0xffffffff ;  /* 0xffffffff00047882 */ /* 0x000fc60000000000 */
[----:B------:R-:W-:Y:S05]  /*14890*/  BRA.DIV UR4, `(.L_x_5464) ;  /* 0x0000002e04207947 */ /* 0x000fea000b800000 */
[----:B------:R-:W1:Y:S02]  /*148a0*/  S2R R2, SR_TID.X ;  /* 0x0000000000027919 */ /* 0x000e640000002100 */
[----:B-1----:R-:W-:-:S04]  /*148b0*/  SHF.R.U32.HI R2, RZ, 0x5, R2 ;  /* 0x00000005ff027819 */ /* 0x002fc80000011602 */
[----:B------:R-:W-:-:S05]  /*148c0*/  LOP3.LUT R2, R2, 0x3, RZ, 0xc0, !PT ;  /* 0x0000000302027812 */ /* 0x000fca00078ec0ff */
[----:B------:R1:W2:Y:S02]  /*148d0*/  SHFL.IDX PT, R14, R2, RZ, 0x1f ;  /* 0x00001fff020e7589 */ /* 0x0002a400000e0000 */
.L_x_5554:
[----:B--2---:R-:W-:Y:S01]  /*148e0*/  ISETP.NE.AND P0, PT, R14, RZ, PT ;  /* 0x000000ff0e00720c */ /* 0x004fe20003f05270 */
[----:B------:R-:W-:-:S12]  /*148f0*/  BSSY B0, `(.L_x_5465) ;  /* 0x0000029000007945 */ /* 0x000fd80003800000 */
[----:B------:R-:W-:Y:S05]  /*14900*/  @P0 BRA `(.L_x_5466) ;  /* 0x00000000009c0947 */ /* 0x000fea0003800000 */
[----:B------:R-:W-:-:S03]  /*14910*/  UMOV UR4, 0xffffffff ;  /* 0xffffffff00047882 */ /* 0x000fc60000000000 */
[----:B------:R-:W-:Y:S05]  /*14920*/  BRA.DIV UR4, `(.L_x_5467) ;  /* 0x0000002e04307947 */ /* 0x000fea000b800000 */
[----:B------:R-:W-:-:S13]  /*14930*/  ELECT P6, URZ, PT ;  /* 0x00000000003f782f */ /* 0x000fda00038c0000 */
.L_x_5557:
        /* <DEDUP_REMOVED lines=8> */
.L_x_5468:
[----:B0-----:R-:W2:Y:S04]  /*149c0*/  LDL R3, [R1+0x8] ;  /* 0x0000080001037983 */ /* 0x001ea80000100800 */
[----:B---3-5:R-:W3:Y:S01]  /*149d0*/  LDL.LU R7, [R1+0x18] ;  /* 0x0000180001077983 */ /* 0x028ee20000300800 */
        /* <DEDUP_REMOVED lines=12> */
.L_x_5558:
[----:B------:R-:W1:Y:S02]  /*14aa0*/  SYNCS.PHASECHK.TRANS64.TRYWAIT P0, [R7+URZ], R2 ;  /* 0x00000002070075a7 */ /* 0x000e64000800017f */
[----:B-1----:R-:W-:Y:S05]  /*14ab0*/  @!P0 BRA `(.L_x_5470) ;  /* 0x0000002c00008947 */ /* 0x002fea0003800000 */
.L_x_5559:
[----:B------:R-:W-:Y:S05]  /*14ac0*/  @!P2 BRA `(.L_x_5471) ;  /* 0x000000000004a947 */ /* 0x000fea0003800000 */
[----:B------:R-:W-:Y:S01]  /*14ad0*/  BPT.TRAP 0x1 ;  /* 0x000000040000795c */ /* 0x000fe20000300000 */
.L_x_5471:
[----:B------:R-:W2:Y:S01]  /*14ae0*/  LDL.LU R4, [R1+0x8] ;  /* 0x0000080001047983 */ /* 0x000ea20000300800 */
[----:B------:R-:W-:-:S04]  /*14af0*/  VIADD R0, R0, 0x32460 ;  /* 0x0003246000007836 */ /* 0x000fc80000000000 */
[----:B--2---:R-:W-:-:S04]  /*14b00*/  IMAD R4, R4, 0x8, R0 ;  /* 0x0000000804047824 */ /* 0x004fc800078e0200 */
[----:B------:R-:W2:Y:S02]  /*14b10*/  SYNCS.PHASECHK.TRANS64.TRYWAIT P0, [R4+URZ], R5 ;  /* 0x00000005040075a7 */ /* 0x000ea4000800017f */
[----:B--2---:R-:W-:Y:S05]  /*14b20*/  @!P0 BRA `(.L_x_5472) ;  /* 0x0000002800f88947 */ /* 0x004fea0003800000 */
.L_x_5560:
[----:B------:R-:W-:-:S07]  /*14b30*/  IMAD R3, R3, 0x8, R0 ;  /* 0x0000000803037824 */ /* 0x000fce00078e0200 */
.L_x_5473:
[----:B---3--:R3:W4:Y:S02]  /*14b40*/  SYNCS.PHASECHK.TRANS64.TRYWAIT P0, [R3+URZ], R2 ;  /* 0x00000002030075a7 */ /* 0x008724000800017f */
[----:B----4-:R-:W-:Y:S05]  /*14b50*/  @!P0 NANOSLEEP.SYNCS 0x989680 ;  /* 0x009896800000895d */ /* 0x010fea0003900000 */
[----:B------:R-:W4:Y:S02]  /*14b60*/  @!P0 SYNCS.PHASECHK.TRANS64 P0, [R3+URZ], R2 ;  /* 0x00000002030085a7 */ /* 0x000f24000800007f */
[----:B----4-:R-:W-:Y:S05]  /*14b70*/  @!P0 BRA `(.L_x_5473) ;  /* 0xfffffffc00f08947 */ /* 0x010fea000383ffff */
.L_x_5466:
[----:B------:R-:W-:Y:S05]  /*14b80*/  BSYNC B0 ;  /* 0x0000000000007941 */ /* 0x000fea0003800000 */
.L_x_5465:
[----:B------:R-:W-:Y:S05]  /*14b90*/  EXIT ;  /* 0x000000000000794d */ /* 0x000fea0003800000 */
.L_x_5294:
[----:B0-----:R0:W1:Y:S02]  /*14ba0*/  SYNCS.PHASECHK.TRANS64.TRYWAIT P0, [R5+URZ+0x32400], R2 ;  /* 0x03240002050075a7 */ /* 0x001064000800017f */
[----:B-1----:R-:W-:Y:S05]  /*14bb0*/  @!P0 NANOSLEEP.SYNCS 0x989680 ;  /* 0x009896800000895d */ /* 0x002fea0003900000 */
[----:B------:R-:W1:Y:S02]  /*14bc0*/  @!P0 SYNCS.PHASECHK.TRANS64 P0, [R5+URZ+0x32400], R2 ;  /* 0x03240002050085a7 */ /* 0x000e64000800007f */
[----:B-1----:R-:W-:Y:S05]  /*14bd0*/  @!P0 BRA `(.L_x_5294) ;  /* 0xfffffffc00f08947 */ /* 0x002fea000383ffff */
[----:B------:R-:W-:Y:S05]  /*14be0*/  BRA `(.L_x_5474) ;  /* 0xfffffed000207947 */ /* 0x000fea000383ffff */
.L_x_5298:
[----:B--2---:R2:W3:Y:S02]  /*14bf0*/  SYNCS.PHASECHK.TRANS64.TRYWAIT P1, [R0+URZ+0x32430], R3 ;  /* 0x03243003000075a7 */ /* 0x0044e4000802017f */
[----:B---3--:R-:W-:Y:S05]  /*14c00*/  @!P1 NANOSLEEP.SYNCS 0x989680 ;  /* 0x009896800000995d */ /* 0x008fea0003900000 */
[----:B------:R-:W3:Y:S02]  /*14c10*/  @!P1 SYNCS.PHASECHK.TRANS64 P1, [R0+URZ+0x32430], R3 ;  /* 0x03243003000095a7 */ /* 0x000ee4000802007f */
[----:B---3--:R-:W-:Y:S05]  /*14c20*/  @!P1 BRA `(.L_x_5298) ;  /* 0xfffffffc00f09947 */ /* 0x008fea000383ffff */
[----:B------:R-:W-:Y:S05]  /*14c30*/  BRA `(.L_x_5297) ;  /* 0xfffffed000507947 */ /* 0x000fea000383ffff */
.L_x_5299:
[----:B---3--:R3:W4:Y:S02]  /*14c40*/  SYNCS.PHASECHK.TRANS64.TRYWAIT P1, [R5+URZ+0x32410], R2 ;  /* 0x03241002050075a7 */ /* 0x008724000802017f */
[----:B----4-:R-:W-:Y:S05]  /*14c50*/  @!P1 NANOSLEEP.SYNCS 0x989680 ;  /* 0x009896800000995d */ /* 0x010fea0003900000 */
[----:B------:R-:W4:Y:S02]  /*14c60*/  @!P1 SYNCS.PHASECHK.TRANS64 P1, [R5+URZ+0x32410], R2 ;  /* 0x03241002050095a7 */ /* 0x000f24000802007f */
[----:B----4-:R-:W-:Y:S05]  /*14c70*/  @!P1 BRA `(.L_x_5299) ;  /* 0xfffffffc00f09947 */ /* 0x010fea000383ffff */
[----:B------:R-:W-:Y:S05]  /*14c80*/  BRA `(.L_x_5475) ;  /* 0xfffffed000fc7947 */ /* 0x000fea000383ffff */
.L_x_5303:
[----:B------:R0:W0:Y:S02]  /*14c90*/  SYNCS.PHASECHK.TRANS64.TRYWAIT P1, [R0+URZ+0x32450], R3 ;  /* 0x03245003000075a7 */ /* 0x000024000802017f */
[----:B0-----:R-:W-:Y:S05]  /*14ca0*/  @!P1 NANOSLEEP.SYNCS 0x989680 ;  /* 0x009896800000995d */ /* 0x001fea0003900000 */
[----:B------:R-:W0:Y:S02]  /*14cb0*/  @!P1 SYNCS.PHASECHK.TRANS64 P1, [R0+URZ+0x32450], R3 ;  /* 0x03245003000095a7 */ /* 0x000e24000802007f */
[----:B0-----:R-:W-:Y:S05]  /*14cc0*/  @!P1 BRA `(.L_x_5303) ;  /* 0xfffffffc00f09947 */ /* 0x001fea000383ffff */
[----:B------:R-:W-:Y:S05]  /*14cd0*/  BRA `(.L_x_5302) ;  /* 0xfffffed400087947 */ /* 0x000fea000383ffff */
.L_x_5308:
[----:B-1----:R-:W-:-:S04]  /*14ce0*/  IMAD.U32 R152, RZ, RZ, UR4 ;  /* 0x00000004ff987e24 */ /* 0x002fc8000f8e00ff */
[----:B------:R1:W2:Y:S03]  /*14cf0*/  SYNCS.PHASECHK.TRANS64.TRYWAIT P3, [R152+URZ+0x32430], R21 ;  /* 0x03243015980075a7 */ /* 0x0002a6000806017f */
[----:B--2---:R-:W-:Y:S05]  /*14d00*/  @!P3 NANOSLEEP.SYNCS 0x989680 ;  /* 0x009896800000b95d */ /* 0x004fea0003900000 */
[----:B------:R-:W2:Y:S02]  /*14d10*/  @!P3 SYNCS.PHASECHK.TRANS64 P3, [R152+URZ+0x32430], R21 ;  /* 0x032430159800b5a7 */ /* 0x000ea4000806007f */
[----:B--2---:R-:W-:Y:S05]  /*14d20*/  @!P3 BRA `(.L_x_5308) ;  /* 0xfffffffc00ecb947 */ /* 0x004fea000383ffff */
[----:B------:R-:W-:Y:S05]  /*14d30*/  BRA `(.L_x_5307) ;  /* 0xfffffefc00187947 */ /* 0x000fea000383ffff */
.L_x_5312:
[----:B--2---:R-:W-:-:S04]  /*14d40*/  IMAD.U32 R212, RZ, RZ, UR4 ;  /* 0x00000004ffd47e24 */ /* 0x004fc8000f8e00ff */
[----:B------:R2:W3:Y:S03]  /*14d50*/  SYNCS.PHASECHK.TRANS64.TRYWAIT P3, [R212+URZ+0x32450], R21 ;  /* 0x03245015d40075a7 */ /* 0x0004e6000806017f */
[----:B---3--:R-:W-:Y:S05]  /*14d60*/  @!P3 NANOSLEEP.SYNCS 0x989680 ;  /* 0x009896800000b95d */ /* 0x008fea0003900000 */
[----:B------:R-:W3:Y:S02]  /*14d70*/  @!P3 SYNCS.PHASECHK.TRANS64 P3, [R212+URZ+0x32450], R21 ;  /* 0x03245015d400b5a7 */ /* 0x000ee4000806007f */
[----:B---3--:R-:W-:Y:S05]  /*14d80*/  @!P3 BRA `(.L_x_5312) ;  /* 0xfffffffc00ecb947 */ /* 0x008fea000383ffff */
[----:B------:R-:W-:Y:S05]  /*14d90*/  BRA `(.L_x_5311) ;  /* 0xfffffefc00947947 */ /* 0x000fea000383ffff */
.L_x_5318:
[----:B--2---:R-:W-:-:S04]  /*14da0*/  IMAD.U32 R152, RZ, RZ, UR4 ;  /* 0x00000004ff987e24 */ /* 0x004fc8000f8e00ff */
[----:B------:R2:W3:Y:S03]  /*14db0*/  SYNCS.PHASECHK.TRANS64.TRYWAIT P1, [R152+URZ+0x32430], R21 ;  /* 0x03243015980075a7 */ /* 0x0004e6000802017f */
[----:B---3--:R-:W-:Y:S05]  /*14dc0*/  @!P1 NANOSLEEP.SYNCS 0x989680 ;  /* 0x009896800000995d */ /* 0x008fea0003900000 */
[----:B------:R-:W3:Y:S02]  /*14dd0*/  @!P1 SYNCS.PHASECHK.TRANS64 P1, [R152+URZ+0x32430], R21 ;  /* 0x03243015980095a7 */ /* 0x000ee4000802007f */
[----:B---3--:R-:W-:Y:S05]  /*14de0*/  @!P1 BRA `(.L_x_5318) ;  /* 0xfffffffc00ec9947 */ /* 0x008fea000383ffff */
[----:B------:R-:W-:Y:S05]  /*14df0*/  BRA `(.L_x_5317) ;  /* 0xffffff2c00007947 */ /* 0x000fea000383ffff */
.L_x_5322:
[----:B--2---:R-:W-:-:S04]  /*14e00*/  IMAD.U32 R202, RZ, RZ, UR4 ;  /* 0x00000004ffca7e24 */ /* 0x004fc8000f8e00ff */
[----:B------:R2:W3:Y:S03]  /*14e10*/  SYNCS.PHASECHK.TRANS64.TRYWAIT P1, [R202+URZ+0x32450], R21 ;  /* 0x03245015ca0075a7 */ /* 0x0004e6000802017f */
[----:B---3--:R-:W-:Y:S05]  /*14e20*/  @!P1 NANOSLEEP.SYNCS 0x989680 ;  /* 0x009896800000995d */ /* 0x008fea0003900000 */
[----:B------:R-:W3:Y:S02]  /*14e30*/  @!P1 SYNCS.PHASECHK.TRANS64 P1, [R202+URZ+0x32450], R21 ;  /* 0x03245015ca0095a7 */ /* 0x000ee4000802007f */
[----:B---3--:R-:W-:Y:S05]  /*14e40*/  @!P1 BRA `(.L_x_5322) ;  /* 0xfffffffc00ec9947 */ /* 0x008fea000383ffff */
[----:B------:R-:W-:Y:S05]  /*14e50*/  BRA `(.L_x_5321) ;  /* 0xffffff2c007c7947 */ /* 0x000fea000383ffff */
.L_x_5365:
        /* <DEDUP_REMOVED lines=8> */
[----:B-1----:R-:W-:Y:S05]  /*14ee0*/  WARPSYNC.COLLECTIVE R15, `(.L_x_5477) ;  /* 0x000000000f087348 */ /* 0x002fea0003c00000 */
[----:B------:R0:W2:Y:S02]  /*14ef0*/  SHFL.IDX P6, R14, R13, R12, R11 ;  /* 0x0000000c0d0e7389 */ /* 0x0000a400000c000b */
[----:B012---:R-:W-:Y:S01]  /*14f00*/  ENDCOLLECTIVE ;  /* 0x000000000000791b */ /* 0x007fe20003800000 */
.L_x_5477:
[----:B------:R-:W-:Y:S05]  /*14f10*/  BSYNC B0 ;  /* 0x0000000000007941 */ /* 0x000fea0003800000 */
.L_x_5476:
[----:B------:R-:W-:Y:S05]  /*14f20*/  BRA `(.L_x_5478) ;  /* 0xffffffa4003c7947 */ /* 0x000fea000383ffff */
.L_x_5367:
[----:B------:R-:W-:Y:S01]  /*14f30*/  BSSY B0, `(.L_x_5479) ;  /* 0x0000006000007945 */ /* 0x000fe20003800000 */
[----:B------:R-:W-:-:S07]  /*14f40*/  IMAD.MOV.U32 R15, RZ, RZ, -0x1 ;  /* 0xffffffffff0f7424 */ /* 0x000fce00078e00ff */
[----:B01----:R-:W-:Y:S05]  /*14f50*/  WARPSYNC.COLLECTIVE R15, `(.L_x_5480) ;  /* 0x000000000f0c7348 */ /* 0x003fea0003c00000 */
[----:B------:R-:W-:Y:S02]  /*14f60*/  ELECT P6, UR62, PT ;  /* 0x00000000003e782f */ /* 0x000fe400038c0000 */
[----:B------:R-:W-:Y:S01]  /*14f70*/  MOV R14, UR62 ;  /* 0x0000003e000e7c02 */ /* 0x000fe20008000f00 */
[----:B01----:R-:W-:Y:S10]  /*14f80*/  ENDCOLLECTIVE ;  /* 0x000000000000791b */ /* 0x003ff40003800000 */
.L_x_5480:
[----:B------:R-:W-:Y:S05]  /*14f90*/  BSYNC B0 ;  /* 0x0000000000007941 */ /* 0x000fea0003800000 */
.L_x_5479:
[----:B------:R-:W-:Y:S05]  /*14fa0*/  BRA `(.L_x_5481) ;  /* 0xffffffa4004c7947 */ /* 0x000fea000383ffff */
.L_x_5369:
[----:B0-----:R0:W2:Y:S02]  /*14fb0*/  SYNCS.PHASECHK.TRANS64.TRYWAIT P0, [R0+URZ+0x32440], R2 ;  /* 0x03244002000075a7 */ /* 0x0010a4000800017f */
[----:B--2---:R-:W-:Y:S05]  /*14fc0*/  @!P0 NANOSLEEP.SYNCS 0x989680 ;  /* 0x009896800000895d */ /* 0x004fea0003900000 */
[----:B------:R-:W2:Y:S02]  /*14fd0*/  @!P0 SYNCS.PHASECHK.TRANS64 P0, [R0+URZ+0x32440], R2 ;  /* 0x03244002000085a7 */ /* 0x000ea4000800007f */
[----:B--2---:R-:W-:Y:S05]  /*14fe0*/  @!P0 BRA `(.L_x_5369) ;  /* 0xfffffffc00f08947 */ /* 0x004fea000383ffff */
[----:B------:R-:W-:Y:S05]  /*14ff0*/  BRA `(.L_x_5482) ;  /* 0xffffffa400b87947 */ /* 0x000fea000383ffff */
.L_x_5373:
[----:B------:R0:W5:Y:S01]  /*15000*/  LDL R2, [R1+0x34] ;  /* 0x0000340001027983 */ /* 0x0001620000100800 */
[----:B------:R-:W-:Y:S02]  /*15010*/  IMAD.MOV.U32 R13, RZ, RZ, R0 ;  /* 0x000000ffff0d7224 */ /* 0x000fe400078e0000 */
[----:B------:R-:W-:Y:S02]  /*15020*/  IMAD.MOV.U32 R12, RZ, RZ, RZ ;  /* 0x000000ffff0c7224 */ /* 0x000fe400078e00ff */
[----:B------:R-:W-:Y:S02]  /*15030*/  IMAD.MOV.U32 R11, RZ, RZ, 0x181f ;  /* 0x0000181fff0b7424 */ /* 0x000fe400078e00ff */
[----:B------:R-:W-:Y:S02]  /*15040*/  IMAD.MOV.U32 R15, RZ, RZ, -0x1 ;  /* 0xffffffffff0f7424 */ /* 0x000fe400078e00ff */
[----:B0-----:R-:W-:-:S07]  /*15050*/  IMAD R17, R17, 0x80, R8 ;  /* 0x0000008011117824 */ /* 0x001fce00078e0208 */
[----:B-----5:R-:W-:Y:S05]  /*15060*/  WARPSYNC.COLLECTIVE R15, `(.L_x_5483) ;  /* 0x000000000f087348 */ /* 0x020fea0003c00000 */
[----:B------:R0:W1:Y:S02]  /*15070*/  SHFL.IDX P6, R14, R13, R12, R11 ;  /* 0x0000000c0d0e7389 */ /* 0x00006400000c000b */
[----:B01---5:R-:W-:Y:S01]  /*15080*/  ENDCOLLECTIVE ;  /* 0x000000000000791b */ /* 0x023fe20003800000 */
.L_x_5483:
[----:B------:R-:W-:-:S05]  /*15090*/  VIADD R8, R17, 0x10 ;  /* 0x0000001011087836 */ /* 0x000fca0000000000 */
[----:B------:R0:W-:Y:S01]  /*150a0*/  STL [R1+0x3c], R8 ;  /* 0x00003c0801007387 */ /* 0x0001e20000100800 */
[----:B------:R-:W-:Y:S02]  /*150b0*/  IMAD.MOV.U32 R13, RZ, RZ, R3 ;  /* 0x000000ffff0d7224 */ /* 0x000fe400078e0003 */
[----:B------:R-:W-:-:S07]  /*150c0*/  IMAD.MOV.U32 R4, RZ, RZ, R14 ;  /* 0x000000ffff047224 */ /* 0x000fce00078e000e */
[----:B0-----:R-:W-:Y:S05]  /*150d0*/  WARPSYNC.COLLECTIVE R15, `(.L_x_5484) ;  /* 0x000000000f087348 */ /* 0x001fea0003c00000 */
[----:B------:R1:W2:Y:S02]  /*150e0*/  SHFL.IDX P6, R14, R13, R12, R11 ;  /* 0x0000000c0d0e7389 */ /* 0x0002a400000c000b */
[----:B012---:R-:W-:Y:S01]  /*150f0*/  ENDCOLLECTIVE ;  /* 0x000000000000791b */ /* 0x007fe20003800000 */
.L_x_5484:
[----:B------:R-:W-:Y:S02]  /*15100*/  IMAD.MOV.U32 R13, RZ, RZ, R0 ;  /* 0x000000ffff0d7224 */ /* 0x000fe400078e0000 */
[----:B------:R-:W-:Y:S02]  /*15110*/  IMAD.MOV.U32 R12, RZ, RZ, 0x1 ;  /* 0x00000001ff0c7424 */ /* 0x000fe400078e00ff */
[----:B------:R-:W-:-:S07]  /*15120*/  IMAD.MOV.U32 R5, RZ, RZ, R14 ;  /* 0x000000ffff057224 */ /* 0x000fce00078e000e */
[----:B------:R-:W-:Y:S05]  /*15130*/  WARPSYNC.COLLECTIVE R15, `(.L_x_5485) ;  /* 0x000000000f087348 */ /* 0x000fea0003c00000 */
[----:B------:R0:W1:Y:S02]  /*15140*/  SHFL.IDX P6, R14, R13, R12, R11 ;  /* 0x0000000c0d0e7389 */ /* 0x00006400000c000b */
[----:B01----:R-:W-:Y:S01]  /*15150*/  ENDCOLLECTIVE ;  /* 0x000000000000791b */ /* 0x003fe20003800000 */
.L_x_5485:
[----:B------:R-:W-:Y:S02]  /*15160*/  IMAD.MOV.U32 R13, RZ, RZ, R3 ;  /* 0x000000ffff0d7224 */ /* 0x000fe400078e0003 */
[----:B------:R-:W-:Y:S02]  /*15170*/  IMAD R2, R2, R7, RZ ;  /* 0x0000000702027224 */ /* 0x000fe400078e02ff */
[----:B------:R-:W-:-:S07]  /*15180*/  IMAD.MOV.U32 R7, RZ, RZ, R14 ;  /* 0x000000ffff077224 */ /* 0x000fce00078e000e */
[----:B------:R-:W-:Y:S05]  /*15190*/  WARPSYNC.COLLECTIVE R15, `(.L_x_5486) ;  /* 0x000000000f087348 */ /* 0x000fea0003c00000 */
[----:B------:R0:W1:Y:S02]  /*151a0*/  SHFL.IDX P6, R14, R13, R12, R11 ;  /* 0x0000000c0d0e7389 */ /* 0x00006400000c000b */
[----:B01----:R-:W-:Y:S01]  /*151b0*/  ENDCOLLECTIVE ;  /* 0x000000000000791b */ /* 0x003fe20003800000 */
.L_x_5486:
        /* <DEDUP_REMOVED lines=13> */
.L_x_5487:
        /* <DEDUP_REMOVED lines=12> */
.L_x_5488:
        /* <DEDUP_REMOVED lines=17> */
.L_x_5489:
        /* <DEDUP_REMOVED lines=10> */
.L_x_5490:
        /* <DEDUP_REMOVED lines=13> */
.L_x_5491:
        /* <DEDUP_REMOVED lines=10> */
.L_x_5492:
        /* <DEDUP_REMOVED lines=13> */
.L_x_5493:
        /* <DEDUP_REMOVED lines=10> */
.L_x_5494:
        /* <DEDUP_REMOVED lines=13> */
.L_x_5495:
        /* <DEDUP_REMOVED lines=10> */
.L_x_5496:
        /* <DEDUP_REMOVED lines=11> */
.L_x_5497:
        /* <DEDUP_REMOVED lines=10> */
.L_x_5498:
[----:B------:R-:W-:Y:S01]  /*15aa0*/  @!PT LDS RZ, [RZ] ;  /* 0x00000000fffff984 */ /* 0x000fe20000000800 */
[----:B------:R-:W-:Y:S01]  /*15ab0*/  @!PT LDS RZ, [RZ] ;  /* 0x00000000fffff984 */ /* 0x000fe20000000800 */
[----:B------:R-:W-:Y:S01]  /*15ac0*/  @!PT LDS RZ, [RZ] ;  /* 0x00000000fffff984 */ /* 0x000fe20000000800 */
[----:B------:R1:W-:Y:S01]  /*15ad0*/  @!P1 LDGSTS.E.BYPASS.LTC128B.128 [R9+0x1b400], desc[UR38][R4.64], !P0 ;  /* 0x1b40000004099fae */ /* 0x0003e2000c101d66 */
[----:B------:R-:W-:Y:S01]  /*15ae0*/  IMAD.MOV.U32 R3, RZ, RZ, R14 ;  /* 0x000000ffff037224 */ /* 0x000fe200078e000e */
[----:B------:R-:W-:Y:S06]  /*15af0*/  BRA `(.L_x_5499) ;  /* 0xffffffa800607947 */ /* 0x000fec000383ffff */
.L_x_5377:
        /* <DEDUP_REMOVED lines=35> */
.L_x_5501:
[----:B------:R-:W-:Y:S05]  /*15d30*/  BSYNC B0 ;  /* 0x0000000000007941 */ /* 0x000fea0003800000 */
.L_x_5500:
        /* <DEDUP_REMOVED lines=12> */
.L_x_5502:
        /* <DEDUP_REMOVED lines=14> */
.L_x_5503:
[----:B------:R-:W-:-:S04]  /*15ee0*/  @!P5 LOP3.LUT R2, R3, R2, RZ, 0x3c, !PT ;  /* 0x000000020302d212 */ /* 0x000fc800078e3cff */
[----:B------:R-:W-:Y:S01]  /*15ef0*/  @!P5 LOP3.LUT R3, R3, R2, RZ, 0x3c, !PT ;  /* 0x000000020303d212 */ /* 0x000fe200078e3cff */
[----:B------:R-:W-:Y:S02]  /*15f00*/  IMAD.MOV.U32 R13, RZ, RZ, R4 ;  /* 0x000000ffff0d7224 */ /* 0x000fe400078e0004 */
[----:B------:R-:W-:-:S07]  /*15f10*/  IMAD.MOV.U32 R6, RZ, RZ, R14 ;  /* 0x000000ffff067224 */ /* 0x000fce00078e000e */
[----:B------:R-:W-:Y:S05]  /*15f20*/  WARPSYNC.COLLECTIVE R15, `(.L_x_5504) ;  /* 0x000000000f087348 */ /* 0x000fea0003c00000 */
[----:B------:R0:W1:Y:S02]  /*15f30*/  SHFL.IDX P6, R14, R13, R12, R11 ;  /* 0x0000000c0d0e7389 */ /* 0x00006400000c000b */
[----:B01----:R-:W-:Y:S01]  /*15f40*/  ENDCOLLECTIVE ;  /* 0x000000000000791b */ /* 0x003fe20003800000 */
.L_x_5504:
        /* <DEDUP_REMOVED lines=17> */
.L_x_5505:
        /* <DEDUP_REMOVED lines=12> */
.L_x_5506:
        /* <DEDUP_REMOVED lines=12> */
.L_x_5507:
        /* <DEDUP_REMOVED lines=12> */
.L_x_5508:
        /* <DEDUP_REMOVED lines=12> */
.L_x_5509:
        /* <DEDUP_REMOVED lines=12> */
.L_x_5510:
        /* <DEDUP_REMOVED lines=12> */
.L_x_5511:
        /* <DEDUP_REMOVED lines=11> */
.L_x_5512:
        /* <DEDUP_REMOVED lines=16> */
.L_x_5513:
[----:B------:R-:W-:Y:S02]  /*16690*/  IMAD.MOV.U32 R13, RZ, RZ, R4 ;  /* 0x000000ffff0d7224 */ /* 0x000fe400078e0004 */
[----:B------:R-:W-:-:S07]  /*166a0*/  IMAD.MOV.U32 R6, RZ, RZ, R14 ;  /* 0x000000ffff067224 */ /* 0x000fce00078e000e */
[----:B------:R-:W-:Y:S05]  /*166b0*/  WARPSYNC.COLLECTIVE R15, `(.L_x_5514) ;  /* 0x000000000f087348 */ /* 0x000fea0003c00000 */
[----:B------:R0:W1:Y:S02]  /*166c0*/  SHFL.IDX P6, R14, R13, R12, R11 ;  /* 0x0000000c0d0e7389 */ /* 0x00006400000c000b */
[----:B01----:R-:W-:Y:S01]  /*166d0*/  ENDCOLLECTIVE ;  /* 0x000000000000791b */ /* 0x003fe20003800000 */
.L_x_5514:
[----:B------:R-:W-:Y:S02]  /*166e0*/  IMAD.MOV.U32 R13, RZ, RZ, R0 ;  /* 0x000000ffff0d7224 */ /* 0x000fe400078e0000 */
[----:B------:R-:W-:Y:S02]  /*166f0*/  IMAD.MOV.U32 R12, RZ, RZ, 0x7 ;  /* 0x00000007ff0c7424 */ /* 0x000fe400078e00ff */
[----:B------:R-:W-:-:S07]  /*16700*/  IMAD.MOV.U32 R2, RZ, RZ, R14 ;  /* 0x000000ffff027224 */ /* 0x000fce00078e000e */
[----:B------:R-:W-:Y:S05]  /*16710*/  WARPSYNC.COLLECTIVE R15, `(.L_x_5515) ;  /* 0x000000000f087348 */ /* 0x000fea0003c00000 */
[----:B------:R0:W1:Y:S02]  /*16720*/  SHFL.IDX P6, R14, R13, R12, R11 ;  /* 0x0000000c0d0e7389 */ /* 0x00006400000c000b */
[----:B01----:R-:W-:Y:S01]  /*16730*/  ENDCOLLECTIVE ;  /* 0x000000000000791b */ /* 0x003fe20003800000 */
.L_x_5515:
        /* <DEDUP_REMOVED lines=14> */
.L_x_5516:
[----:B------:R-:W-:Y:S01]  /*16820*/  IMAD.MOV.U32 R2, RZ, RZ, R14 ;  /* 0x000000ffff027224 */ /* 0x000fe200078e000e */
[----:B------:R-:W-:Y:S06]  /*16830*/  BRA `(.L_x_5517) ;  /* 0xffffffa400f47947 */ /* 0x000fec000383ffff */
.L_x_5382:
[----:B0-----:R-:W4:Y:S02]  /*16840*/  LDL R2, [R1+0x4] ;  /* 0x0000040001027983 */ /* 0x001f240000100800 */
[----:B----4-:R0:W1:Y:S02]  /*16850*/  SYNCS.PHASECHK.TRANS64.TRYWAIT P0, [R2+URZ+0x32420], R0 ;  /* 0x03242000020075a7 */ /* 0x010064000800017f */
[----:B-1----:R-:W-:Y:S05]  /*16860*/  @!P0 NANOSLEEP.SYNCS 0x989680 ;  /* 0x009896800000895d */ /* 0x002fea0003900000 */
[----:B------:R-:W1:Y:S02]  /*16870*/  @!P0 SYNCS.PHASECHK.TRANS64 P0, [R2+URZ+0x32420], R0 ;  /* 0x03242000020085a7 */ /* 0x000e64000800007f */
[----:B-1----:R-:W-:Y:S05]  /*16880*/  @!P0 BRA `(.L_x_5382) ;  /* 0xfffffffc00ec8947 */ /* 0x002fea000383ffff */
[----:B------:R-:W-:Y:S05]  /*16890*/  BRA `(.L_x_5518) ;  /* 0xffffffa800707947 */ /* 0x000fea000383ffff */
.L_x_5386:
[----:B0-----:R0:W1:Y:S02]  /*168a0*/  SYNCS.PHASECHK.TRANS64.TRYWAIT P0, [R2+URZ+0x32460], R0 ;  /* 0x03246000020075a7 */ /* 0x001064000800017f */
[----:B-1----:R-:W-:Y:S05]  /*168b0*/  @!P0 NANOSLEEP.SYNCS 0x989680 ;  /* 0x009896800000895d */ /* 0x002fea0003900000 */
[----:B------:R-:W1:Y:S02]  /*168c0*/  @!P0 SYNCS.PHASECHK.TRANS64 P0, [R2+URZ+0x32460], R0 ;  /* 0x03246000020085a7 */ /* 0x000e64000800007f */
[----:B-1----:R-:W-:Y:S05]  /*168d0*/  @!P0 BRA `(.L_x_5386) ;  /* 0xfffffffc00f08947 */ /* 0x002fea000383ffff */
[----:B------:R-:W-:Y:S05]  /*168e0*/  BRA `(.L_x_5519) ;  /* 0xffffffa800a07947 */ /* 0x000fea000383ffff */
.L_x_5401:
[----:B-1----:R1:W2:Y:S02]  /*168f0*/  SYNCS.PHASECHK.TRANS64.TRYWAIT P0, [R3+URZ+0x32440], R2 ;  /* 0x03244002030075a7 */ /* 0x0022a4000800017f */
[----:B--2---:R-:W-:Y:S05]  /*16900*/  @!P0 NANOSLEEP.SYNCS 0x989680 ;  /* 0x009896800000895d */ /* 0x004fea0003900000 */
[----:B------:R-:W2:Y:S02]  /*16910*/  @!P0 SYNCS.PHASECHK.TRANS64 P0, [R3+URZ+0x32440], R2 ;  /* 0x03244002030085a7 */ /* 0x000ea4000800007f */
[----:B--2---:R-:W-:Y:S05]  /*16920*/  @!P0 BRA `(.L_x_5401) ;  /* 0xfffffffc00f08947 */ /* 0x004fea000383ffff */
[----:B------:R-:W-:Y:S05]  /*16930*/  BRA `(.L_x_5520) ;  /* 0xffffffb000c47947 */ /* 0x000fea000383ffff */
.L_x_5406:
[----:B0-----:R0:W2:Y:S02]  /*16940*/  SYNCS.PHASECHK.TRANS64.TRYWAIT P0, [R3+URZ+0x32460], R2 ;  /* 0x03246002030075a7 */ /* 0x0010a4000800017f */
[----:B--2---:R-:W-:Y:S05]  /*16950*/  @!P0 NANOSLEEP.SYNCS 0x989680 ;  /* 0x009896800000895d */ /* 0x004fea0003900000 */
[----:B------:R-:W2:Y:S02]  /*16960*/  @!P0 SYNCS.PHASECHK.TRANS64 P0, [R3+URZ+0x32460], R2 ;  /* 0x03246002030085a7 */ /* 0x000ea4000800007f */
[----:B--2---:R-:W-:Y:S05]  /*16970*/  @!P0 BRA `(.L_x_5406) ;  /* 0xfffffffc00f08947 */ /* 0x004fea000383ffff */
[----:B------:R-:W-:Y:S05]  /*16980*/  BRA `(.L_x_5521) ;  /* 0xffffffb4004c7947 */ /* 0x000fea000383ffff */
.L_x_5417:
[----:B0-----:R0:W1:Y:S02]  /*16990*/  SYNCS.PHASECHK.TRANS64.TRYWAIT P0, [R4+URZ+0x32440], R2 ;  /* 0x03244002040075a7 */ /* 0x001064000800017f */
[----:B-1----:R-:W-:Y:S05]  /*169a0*/  @!P0 NANOSLEEP.SYNCS 0x989680 ;  /* 0x009896800000895d */ /* 0x002fea0003900000 */
[----:B------:R-:W1:Y:S02]  /*169b0*/  @!P0 SYNCS.PHASECHK.TRANS64 P0, [R4+URZ+0x32440], R2 ;  /* 0x03244002040085a7 */ /* 0x000e64000800007f */
[----:B-1----:R-:W-:Y:S05]  /*169c0*/  @!P0 BRA `(.L_x_5417) ;  /* 0xfffffffc00f08947 */ /* 0x002fea000383ffff */
[----:B------:R-:W-:Y:S05]  /*169d0*/  BRA `(.L_x_5522) ;  /* 0xffffffbc00547947 */ /* 0x000fea000383ffff */
.L_x_5422:
[----:B-1----:R1:W2:Y:S02]  /*169e0*/  SYNCS.PHASECHK.TRANS64.TRYWAIT P0, [R4+URZ+0x32460], R2 ;  /* 0x03246002040075a7 */ /* 0x0022a4000800017f */
[----:B--2---:R-:W-:Y:S05]  /*169f0*/  @!P0 NANOSLEEP.SYNCS 0x989680 ;  /* 0x009896800000895d */ /* 0x004fea0003900000 */
[----:B------:R-:W2:Y:S02]  /*16a00*/  @!P0 SYNCS.PHASECHK.TRANS64 P0, [R4+URZ+0x32460], R2 ;  /* 0x03246002040085a7 */ /* 0x000ea4000800007f */
[----:B--2---:R-:W-:Y:S05]  /*16a10*/  @!P0 BRA `(.L_x_5422) ;  /* 0xfffffffc00f08947 */ /* 0x004fea000383ffff */
[----:B------:R-:W-:Y:S05]  /*16a20*/  BRA `(.L_x_5523) ;  /* 0xffffffbc00d87947 */ /* 0x000fea000383ffff */
.L_x_5433:
[----:B-1----:R1:W2:Y:S02]  /*16a30*/  SYNCS.PHASECHK.TRANS64.TRYWAIT P0, [R4+URZ+0x32440], R2 ;  /* 0x03244002040075a7 */ /* 0x0022a4000800017f */
[----:B--2---:R-:W-:Y:S05]  /*16a40*/  @!P0 NANOSLEEP.SYNCS 0x989680 ;  /* 0x009896800000895d */ /* 0x004fea0003900000 */
[----:B------:R-:W2:Y:S02]  /*16a50*/  @!P0 SYNCS.PHASECHK.TRANS64 P0, [R4+URZ+0x32440], R2 ;  /* 0x03244002040085a7 */ /* 0x000ea4000800007f */
[----:B--2---:R-:W-:Y:S05]  /*16a60*/  @!P0 BRA `(.L_x_5433) ;  /* 0xfffffffc00f08947 */ /* 0x004fea000383ffff */
[----:B------:R-:W-:Y:S05]  /*16a70*/  BRA `(.L_x_5524) ;  /* 0xffffffc400c47947 */ /* 0x000fea000383ffff */
.L_x_5438:
[----:B0-----:R0:W2:Y:S02]  /*16a80*/  SYNCS.PHASECHK.TRANS64.TRYWAIT P0, [R4+URZ+0x32460], R2 ;  /* 0x03246002040075a7 */ /* 0x0010a4000800017f */
[----:B--2---:R-:W-:Y:S05]  /*16a90*/  @!P0 NANOSLEEP.SYNCS 0x989680 ;  /* 0x009896800000895d */ /* 0x004fea0003900000 */
[----:B------:R-:W2:Y:S02]  /*16aa0*/  @!P0 SYNCS.PHASECHK.TRANS64 P0, [R4+URZ+0x32460], R2 ;  /* 0x03246002040085a7 */ /* 0x000ea4000800007f */
[----:B--2---:R-:W-:Y:S05]  /*16ab0*/  @!P0 BRA `(.L_x_5438) ;  /* 0xfffffffc00f08947 */ /* 0x004fea000383ffff */
[----:B------:R-:W-:Y:S05]  /*16ac0*/  BRA `(.L_x_5525) ;  /* 0xffffffc8004c7947 */ /* 0x000fea000383ffff */
.L_x_5450:
[----:B------:R-:W-:Y:S01]  /*16ad0*/  BSSY B0, `(.L_x_5526) ;  /* 0x0000008000007945 */ /* 0x000fe20003800000 */
[----:B------:R-:W-:Y:S02]  /*16ae0*/  IMAD.MOV.U32 R13, RZ, RZ, R16 ;  /* 0x000000ffff0d7224 */ /* 0x000fe400078e0010 */
[----:B------:R-:W-:Y:S02]  /*16af0*/  IMAD.MOV.U32 R12, RZ, RZ, RZ ;  /* 0x000000ffff0c7224 */ /* 0x000fe400078e00ff */
[----:B------:R-:W-:Y:S02]  /*16b00*/  IMAD.MOV.U32 R11, RZ, RZ, 0x1f ;  /* 0x0000001fff0b7424 */ /* 0x000fe400078e00ff */
[----:B------:R-:W-:-:S07]  /*16b10*/  IMAD.MOV.U32 R15, RZ, RZ, -0x1 ;  /* 0xffffffffff0f7424 */ /* 0x000fce00078e00ff */
[----:B01-3-5:R-:W-:Y:S05]  /*16b20*/  WARPSYNC.COLLECTIVE R15, `(.L_x_5527) ;  /* 0x000000000f087348 */ /* 0x02bfea0003c00000 */
[----:B------:R2:W4:Y:S02]  /*16b30*/  SHFL.IDX P6, R14, R13, R12, R11 ;  /* 0x0000000c0d0e7389 */ /* 0x00052400000c000b */
[----:B012345:R-:W-:Y:S01]  /*16b40*/  ENDCOLLECTIVE ;  /* 0x000000000000791b */ /* 0x03ffe20003800000 */
.L_x_5527:
[----:B------:R-:W-:Y:S05]  /*16b50*/  BSYNC B0 ;  /* 0x0000000000007941 */ /* 0x000fea0003800000 */
.L_x_5526:
        /* <DEDUP_REMOVED lines=9> */
.L_x_5528:
        /* <DEDUP_REMOVED lines=18> */
.L_x_5529:
        /* <DEDUP_REMOVED lines=8> */
.L_x_5530:
        /* <DEDUP_REMOVED lines=8> */
.L_x_5531:
        /* <DEDUP_REMOVED lines=8> */
.L_x_5532:
        /* <DEDUP_REMOVED lines=8> */
.L_x_5533:
        /* <DEDUP_REMOVED lines=9> */
.L_x_5534:
[----:B------:R-:W-:Y:S01]  /*16fa0*/  IMAD.MOV.U32 R16, RZ, RZ, R14 ;  /* 0x000000ffff107224 */ /* 0x000fe200078e000e */
[----:B------:R-:W-:Y:S06]  /*16fb0*/  BRA `(.L_x_5535) ;  /* 0xffffffcc00a47947 */ /* 0x000fec000383ffff */
.L_x_5455:
[----:B------:R-:W-:Y:S01]  /*16fc0*/  BSSY B0, `(.L_x_5536) ;  /* 0x0000008000007945 */ /* 0x000fe20003800000 */
[----:B-----5:R-:W-:Y:S02]  /*16fd0*/  IMAD.MOV.U32 R13, RZ, RZ, R2 ;  /* 0x000000ffff0d7224 */ /* 0x020fe400078e0002 */
[----:B------:R-:W-:Y:S02]  /*16fe0*/  IMAD.MOV.U32 R12, RZ, RZ, 0x1 ;  /* 0x00000001ff0c7424 */ /* 0x000fe400078e00ff */
[----:B------:R-:W-:Y:S02]  /*16ff0*/  IMAD.MOV.U32 R11, RZ, RZ, RZ ;  /* 0x000000ffff0b7224 */ /* 0x000fe400078e00ff */
[----:B------:R-:W-:-:S07]  /*17000*/  IMAD.MOV.U32 R15, RZ, RZ, -0x1 ;  /* 0xffffffffff0f7424 */ /* 0x000fce00078e00ff */
[----:B01-3--:R-:W-:Y:S05]  /*17010*/  WARPSYNC.COLLECTIVE R15, `(.L_x_5537) ;  /* 0x000000000f087348 */ /* 0x00bfea0003c00000 */
[----:B------:R2:W4:Y:S02]  /*17020*/  SHFL.UP P6, R14, R13, R12, R11 ;  /* 0x0400000c0d0e7389 */ /* 0x00052400000c000b */
[----:B01234-:R-:W-:Y:S01]  /*17030*/  ENDCOLLECTIVE ;  /* 0x000000000000791b */ /* 0x01ffe20003800000 */
.L_x_5537:
[----:B------:R-:W-:Y:S05]  /*17040*/  BSYNC B0 ;  /* 0x0000000000007941 */ /* 0x000fea0003800000 */
.L_x_5536:
        /* <DEDUP_REMOVED lines=9> */
.L_x_5538:
        /* <DEDUP_REMOVED lines=8> */
.L_x_5539:
        /* <DEDUP_REMOVED lines=8> */
.L_x_5540:
        /* <DEDUP_REMOVED lines=8> */
.L_x_5541:
        /* <DEDUP_REMOVED lines=9> */
.L_x_5542:
[----:B------:R-:W-:Y:S01]  /*172f0*/  IMAD.MOV.U32 R16, RZ, RZ, R14 ;  /* 0x000000ffff107224 */ /* 0x000fe200078e000e */
[----:B------:R-:W-:Y:S06]  /*17300*/  BRA `(.L_x_5543) ;  /* 0xffffffcc006c7947 */ /* 0x000fec000383ffff */
.L_x_5457:
[----:B------:R-:W-:Y:S01]  /*17310*/  BSSY B0, `(.L_x_5544) ;  /* 0x0000006000007945 */ /* 0x000fe20003800000 */
[----:B------:R-:W-:Y:S01]  /*17320*/  PLOP3.LUT P6, PT, P6, PT, PT, 0x8, 0x0 ;  /* 0x000000000000781c */ /* 0x000fe200037ce170 */
[----:B------:R-:W-:-:S12]  /*17330*/  IMAD.MOV.U32 R15, RZ, RZ, -0x1 ;  /* 0xffffffffff0f7424 */ /* 0x000fd800078e00ff */
[----:B01-3-5:R-:W-:Y:S05]  /*17340*/  WARPSYNC.COLLECTIVE R15, `(.L_x_5545) ;  /* 0x000000000f087348 */ /* 0x02bfea0003c00000 */
[----:B------:R-:W-:Y:S01]  /*17350*/  VOTE.ANY R14, PT, P6 ;  /* 0x00000000000e7806 */ /* 0x000fe200030e0100 */
[----:B01-3-5:R-:W-:Y:S06]  /*17360*/  ENDCOLLECTIVE ;  /* 0x000000000000791b */ /* 0x02bfec0003800000 */
.L_x_5545:
[----:B------:R-:W-:Y:S05]  /*17370*/  BSYNC B0 ;  /* 0x0000000000007941 */ /* 0x000fea0003800000 */
.L_x_5544:
        /* <DEDUP_REMOVED lines=9> */
.L_x_5546:
[----:B------:R-:W-:Y:S01]  /*17410*/  IMAD.MOV.U32 R17, RZ, RZ, R14 ;  /* 0x000000ffff117224 */ /* 0x000fe200078e000e */
[----:B------:R-:W-:Y:S06]  /*17420*/  BRA `(.L_x_5547) ;  /* 0xffffffcc005c7947 */ /* 0x000fec000383ffff */
.L_x_5459:
[----:B------:R-:W-:Y:S01]  /*17430*/  BSSY B0, `(.L_x_5548) ;  /* 0x0000007000007945 */ /* 0x000fe20003800000 */
[----:B------:R-:W-:Y:S02]  /*17440*/  IMAD.MOV.U32 R13, RZ, RZ, R3 ;  /* 0x000000ffff0d7224 */ /* 0x000fe400078e0003 */
[----:B------:R-:W-:Y:S02]  /*17450*/  IMAD.MOV.U32 R11, RZ, RZ, 0x1f ;  /* 0x0000001fff0b7424 */ /* 0x000fe400078e00ff */
[----:B------:R-:W-:-:S07]  /*17460*/  IMAD.MOV.U32 R15, RZ, RZ, -0x1 ;  /* 0xffffffffff0f7424 */ /* 0x000fce00078e00ff */
[----:B012345:R-:W-:Y:S05]  /*17470*/  WARPSYNC.COLLECTIVE R15, `(.L_x_5549) ;  /* 0x000000000f087348 */ /* 0x03ffea0003c00000 */
[----:B------:R0:W0:Y:S02]  /*17480*/  SHFL.IDX P6, R14, R13, R12, R11 ;  /* 0x0000000c0d0e7389 */ /* 0x00002400000c000b */
[----:B012345:R-:W-:Y:S01]  /*17490*/  ENDCOLLECTIVE ;  /* 0x000000000000791b */ /* 0x03ffe20003800000 */
.L_x_5549:
[----:B------:R-:W-:Y:S05]  /*174a0*/  BSYNC B0 ;  /* 0x0000000000007941 */ /* 0x000fea0003800000 */
.L_x_5548:
[----:B------:R-:W-:Y:S01]  /*174b0*/  IMAD.MOV.U32 R3, RZ, RZ, R14 ;  /* 0x000000ffff037224 */ /* 0x000fe200078e000e */
[----:B------:R-:W-:Y:S06]  /*174c0*/  BRA `(.L_x_5550) ;  /* 0xffffffcc00507947 */ /* 0x000fec000383ffff */
.L_x_5463:
[----:B0-----:R0:W1:Y:S02]  /*174d0*/  SYNCS.PHASECHK.TRANS64.TRYWAIT P0, [R0+URZ+0x32420], R3 ;  /* 0x03242003000075a7 */ /* 0x001064000800017f */
[----:B-1----:R-:W-:Y:S05]  /*174e0*/  @!P0 NANOSLEEP.SYNCS 0x989680 ;  /* 0x009896800000895d */ /* 0x002fea0003900000 */
[----:B------:R-:W1:Y:S02]  /*174f0*/  @!P0 SYNCS.PHASECHK.TRANS64 P0, [R0+URZ+0x32420], R3 ;  /* 0x03242003000085a7 */ /* 0x000e64000800007f */
[----:B-1----:R-:W-:Y:S05]  /*17500*/  @!P0 BRA `(.L_x_5463) ;  /* 0xfffffffc00f08947 */ /* 0x002fea000383ffff */
[----:B------:R-:W-:Y:S05]  /*17510*/  BRA `(.L_x_5551) ;  /* 0xffffffd000d47947 */ /* 0x000fea000383ffff */
.L_x_5464:
        /* <DEDUP_REMOVED lines=11> */
.L_x_5553:
[----:B------:R-:W-:Y:S05]  /*175d0*/  BSYNC B0 ;  /* 0x0000000000007941 */ /* 0x000fea0003800000 */
.L_x_5552:
[----:B------:R-:W-:Y:S05]  /*175e0*/  BRA `(.L_x_5554) ;  /* 0xffffffd000bc7947 */ /* 0x000fea000383ffff */
.L_x_5467:
[----:B------:R-:W-:Y:S01]  /*175f0*/  BSSY B1, `(.L_x_5555) ;  /* 0x0000006000017945 */ /* 0x000fe20003800000 */
[----:B------:R-:W-:-:S07]  /*17600*/  IMAD.MOV.U32 R15, RZ, RZ, -0x1 ;  /* 0xffffffffff0f7424 */ /* 0x000fce00078e00ff */
[----:B01-3-5:R-:W-:Y:S05]  /*17610*/  WARPSYNC.COLLECTIVE R15, `(.L_x_5556) ;  /* 0x000000000f0c7348 */ /* 0x02bfea0003c00000 */
[----:B------:R-:W-:Y:S02]  /*17620*/  ELECT P6, UR62, PT ;  /* 0x00000000003e782f */ /* 0x000fe400038c0000 */
[----:B------:R-:W-:Y:S01]  /*17630*/  MOV R14, UR62 ;  /* 0x0000003e000e7c02 */ /* 0x000fe20008000f00 */
[----:B01-3-5:R-:W-:Y:S10]  /*17640*/  ENDCOLLECTIVE ;  /* 0x000000000000791b */ /* 0x02bff40003800000 */
.L_x_5556:
[----:B------:R-:W-:Y:S05]  /*17650*/  BSYNC B1 ;  /* 0x0000000000017941 */ /* 0x000fea0003800000 */
.L_x_5555:
[----:B------:R-:W-:Y:S05]  /*17660*/  BRA `(.L_x_5557) ;  /* 0xffffffd000b47947 */ /* 0x000fea000383ffff */
.L_x_5469:
[----:B0-----:R0:W1:Y:S02]  /*17670*/  SYNCS.PHASECHK.TRANS64.TRYWAIT P0, [R6+URZ], R5 ;  /* 0x00000005060075a7 */ /* 0x001064000800017f */
[----:B-1----:R-:W-:Y:S05]  /*17680*/  @!P0 NANOSLEEP.SYNCS 0x989680 ;  /* 0x009896800000895d */ /* 0x002fea0003900000 */
[----:B------:R-:W1:Y:S02]  /*17690*/  @!P0 SYNCS.PHASECHK.TRANS64 P0, [R6+URZ], R5 ;  /* 0x00000005060085a7 */ /* 0x000e64000800007f */
[----:B-1----:R-:W-:Y:S05]  /*176a0*/  @!P0 BRA `(.L_x_5469) ;  /* 0xfffffffc00f08947 */ /* 0x002fea000383ffff */
[----:B------:R-:W-:Y:S05]  /*176b0*/  BRA `(.L_x_5558) ;  /* 0xffffffd000f87947 */ /* 0x000fea000383ffff */
.L_x_5470:
[----:B-1----:R1:W2:Y:S02]  /*176c0*/  SYNCS.PHASECHK.TRANS64.TRYWAIT P0, [R7+URZ], R2 ;  /* 0x00000002070075a7 */ /* 0x0022a4000800017f */
[----:B--2---:R-:W-:Y:S05]  /*176d0*/  @!P0 NANOSLEEP.SYNCS 0x989680 ;  /* 0x009896800000895d */ /* 0x004fea0003900000 */
[----:B------:R-:W2:Y:S02]  /*176e0*/  @!P0 SYNCS.PHASECHK.TRANS64 P0, [R7+URZ], R2 ;  /* 0x00000002070085a7 */ /* 0x000ea4000800007f */
[----:B--2---:R-:W-:Y:S05]  /*176f0*/  @!P0 BRA `(.L_x_5470) ;  /* 0xfffffffc00f08947 */ /* 0x004fea000383ffff */
[----:B------:R-:W-:Y:S05]  /*17700*/  BRA `(.L_x_5559) ;  /* 0xffffffd000ec7947 */ /* 0x000fea000383ffff */
.L_x_5472:
[----:B--2---:R2:W3:Y:S02]  /*17710*/  SYNCS.PHASECHK.TRANS64.TRYWAIT P0, [R4+URZ], R5 ;  /* 0x00000005040075a7 */ /* 0x0044e4000800017f */
[----:B---3--:R-:W-:Y:S05]  /*17720*/  @!P0 NANOSLEEP.SYNCS 0x989680 ;  /* 0x009896800000895d */ /* 0x008fea0003900000 */
[----:B------:R-:W3:Y:S02]  /*17730*/  @!P0 SYNCS.PHASECHK.TRANS64 P0, [R4+URZ], R5 ;  /* 0x00000005040085a7 */ /* 0x000ee4000800007f */
[----:B---3--:R-:W-:Y:S05]  /*17740*/  @!P0 BRA `(.L_x_5472) ;  /* 0xfffffffc00f08947 */ /* 0x008fea000383ffff */
[----:B------:R-:W-:Y:S05]  /*17750*/  BRA `(.L_x_5560) ;  /* 0xffffffd000f47947 */ /* 0x000fea000383ffff */
.L_x_5561:
        /* <DEDUP_REMOVED lines=10> */
.L_x_6049:


//--------------------- .text._ZN7cutlass13device_kernelIN5flash11enable_sm90INS1_16FlashAttnFwdSm90INS1_25CollectiveMainloopFwdSm90ILi2EN4cute5tupleIJNS5_1CILi1EEES8_S8_EEENS6_IJNS7_ILi128EEENS7_ILi96EEENS7_ILi64EEEEEELi256ENS_10bfloat16_tEfNS_4arch4Sm90ELb1ELb0ELb1ELb1ELb0ELb1ELb1ELb1ELb0ELb1ELb0ELb0EEENS1_21CollectiveEpilogueFwdINS6_IJSA_NS7_ILi256EEESB_EEES9_SE_SG_Li256ELb1ELb1ELb0ELb0EEENS1_36VarlenDynamicPersistentTileSchedulerILi128ELi96ELi256ELi128ELb0ELb1ELb1ELb1ELb1ELb1EEEEEEEEEvNT_6ParamsE --------------------------
	.section	.text._ZN7cutlass13device_kernelIN5flash11enable_sm90INS1_16FlashAttnFwdSm90INS1_25CollectiveMainloopFwdSm90ILi2EN4cute5tupleIJNS5_1CILi1EEES8_S8_EEENS6_IJNS7_ILi128EEENS7_ILi96EEENS7_ILi64EEEEEELi256ENS_10bfloat16_tEfNS_4arch4Sm90ELb1ELb0ELb1ELb1ELb0ELb1ELb1ELb1ELb0ELb1ELb0ELb0EEENS1_21CollectiveEpilogueFwdINS6_IJSA_NS7_ILi256EEESB_EEES9_SE_SG_Li256ELb1ELb1ELb0ELb0EEENS1_36VarlenDynamicPersistentTileSchedulerILi128ELi96ELi256ELi128ELb0ELb1ELb1ELb1ELb1ELb1EEEEEEEEEvNT_6ParamsE,"ax",@progbits
	.align	128
.text._ZN7cutlass13device_kernelIN5flash11enable_sm90INS1_16FlashAttnFwdSm90INS1_25CollectiveMainloopFwdSm90ILi2EN4cute5tupleIJNS5_1CILi1EEES8_S8_EEENS6_IJNS7_ILi128EEENS7_ILi96EEENS7_ILi64EEEEEELi256ENS_10bfloat16_tEfNS_4arch4Sm90ELb1ELb0ELb1ELb1ELb0ELb1ELb1ELb1ELb0ELb1ELb0ELb0EEENS1_21CollectiveEpilogueFwdINS6_IJSA_NS7_ILi256EEESB_EEES9_SE_SG_Li256ELb1ELb1ELb0ELb0EEENS1_36VarlenDynamicPersistentTileSchedulerILi128ELi96ELi256ELi128ELb0ELb1ELb1ELb1ELb1ELb1EEEEEEEEEvNT_6ParamsE:
        .type           _ZN7cutlass13device_kernelIN5flash11enable_sm90INS1_16FlashAttnFwdSm90INS1_25CollectiveMainloopFwdSm90ILi2EN4cute5tupleIJNS5_1CILi1EEES8_S8_EEENS6_IJNS7_ILi128EEENS7_ILi96EEENS7_ILi64EEEEEELi256ENS_10bfloat16_tEfNS_4arch4Sm90ELb1ELb0ELb1ELb1ELb0ELb1ELb1ELb1ELb0ELb1ELb0ELb0EEENS1_21CollectiveEpilogueFwdINS6_IJSA_NS7_ILi256EEESB_EEES9_SE_SG_Li256ELb1ELb1ELb0ELb0EEENS1_36VarlenDynamicPersistentTileSchedulerILi128ELi96ELi256ELi128ELb0ELb1ELb1ELb1ELb1ELb1EEEEEEEEEvNT_6ParamsE,@function
        .size           _ZN7cutlass13device_kernelIN5flash11enable_sm90INS1_16FlashAttnFwdSm90INS1_25CollectiveMainloopFwdSm90ILi2EN4cute5tupleIJNS5_1CILi1EEES8_S8_EEENS6_IJNS7_ILi128EEENS7_ILi96EEENS7_ILi64EEEEEELi256ENS_10bfloat16_tEfNS_4arch4Sm90ELb1ELb0ELb1ELb1ELb0ELb1ELb1ELb1ELb0ELb1ELb0ELb0EEENS1_21CollectiveEpilogueFwdINS6_IJSA_NS7_ILi256EEESB_EEES9_SE_SG_Li256ELb1ELb1ELb0ELb0EEENS1_36VarlenDynamicPersistentTileSchedulerILi128ELi96ELi256ELi128ELb0ELb1ELb1ELb1ELb1ELb1EEEEEEEEEvNT_6ParamsE,(.L_x_6050 - _ZN7cutlass13device_kernelIN5flash11enable_sm90INS1_16FlashAttnFwdSm90INS1_25CollectiveMainloopFwdSm90ILi2EN4cute5tupleIJNS5_1CILi1EEES8_S8_EEENS6_IJNS7_ILi128EEENS7_ILi96EEENS7_ILi64EEEEEELi256ENS_10bfloat16_tEfNS_4arch4Sm90ELb1ELb0ELb1ELb1ELb0ELb1ELb1ELb1ELb0ELb1ELb0ELb0EEENS1_21CollectiveEpilogueFwdINS6_IJSA_NS7_ILi256EEESB_EEES9_SE_SG_Li256ELb1ELb1ELb0ELb0EEENS1_36VarlenDynamicPersistentTileSchedulerILi128ELi96ELi256ELi128ELb0ELb1ELb1ELb1ELb1ELb1EEEEEEEEEvNT_6ParamsE)
        .other          _ZN7cutlass13device_kernelIN5flash11enable_sm90INS1_16FlashAttnFwdSm90INS1_25CollectiveMainloopFwdSm90ILi2EN4cute5tupleIJNS5_1CILi1EEES8_S8_EEENS6_IJNS7_ILi128EEENS7_ILi96EEENS7_ILi64EEEEEELi256ENS_10bfloat16_tEfNS_4arch4Sm90ELb1ELb0ELb1ELb1ELb0ELb1ELb1ELb1ELb0ELb1ELb0ELb0EEENS1_21CollectiveEpilogueFwdINS6_IJSA_NS7_ILi256EEESB_EEES9_SE_SG_Li256ELb1ELb1ELb0ELb0EEENS1_36VarlenDynamicPersistentTileSchedulerILi128ELi96ELi256ELi128ELb0ELb1ELb1ELb1ELb1ELb1EEEEEEEEEvNT_6ParamsE,@"STO_CUDA_ENTRY STV_DEFAULT"
_ZN7cutlass13device_kernelIN5flash11enable_sm90INS1_16FlashAttnFwdSm90INS1_25CollectiveMainloopFwdSm90ILi2EN4cute5tupleIJNS5_1CILi1EEES8_S8_EEENS6_IJNS7_ILi128EEENS7_ILi96EEENS7_ILi64EEEEEELi256ENS_10bfloat16_tEfNS_4arch4Sm90ELb1ELb0ELb1ELb1ELb0ELb1ELb1ELb1ELb0ELb1ELb0ELb0EEENS1_21CollectiveEpilogueFwdINS6_IJSA_NS7_ILi256EEESB_EEES9_SE_SG_Li256ELb1ELb1ELb0ELb0EEENS1_36VarlenDynamicPersistentTileSchedulerILi128ELi96ELi256ELi128ELb0ELb1ELb1ELb1ELb1ELb1EEEEEEEEEvNT_6ParamsE:
        /* <DEDUP_REMOVED lines=23> */
.L_x_5563:
[----:B------:R-:W-:Y:S05]  /*0170*/  BSYNC B0 ;  /* 0x0000000000007941 */ /* 0x000fea0003800000 */
.L_x_5562:
        /* <DEDUP_REMOVED lines=42> */
.L_x_5564:
        /* <DEDUP_REMOVED lines=22> */
.L_x_5565:
        /* <DEDUP_REMOVED lines=18> */
.L_x_5566:
        /* <DEDUP_REMOVED lines=22> */
.L_x_5567:
        /* <DEDUP_REMOVED lines=22> */
.L_x_5568:
        /* <DEDUP_REMOVED lines=9> */
.L_x_5571:
[----:B------:R-:W-:-:S08]  /*09f0*/  NOP ;  /* 0x0000000000007918 */ /* 0x000fd00000000000 */
[----:B------:R-:W0:Y:S02]  /*0a00*/  USETMAXREG.TRY_ALLOC.CTAPOOL UP0, 0xf0 ;  /* 0x000000f0000079c8 */ /* 0x000e240008000600 */
[----:B0-----:R-:W-:-:S13]  /*0a10*/  PLOP3.LUT P0, PT, PT, PT, UP0, 0x80, 0x0 ;  /* 0x000000000000781c */ /* 0x001fda0003f0f008 */
[----:B------:R-:W-:Y:S05]  /*0a20*/  @!P0 BRA `(.L_x_5571) ;  /* 0xfffffffc00f08947 */ /* 0x000fea000383ffff */
[----:B------:R-:W3:Y:S01]  /*0a30*/  LDL.LU R0, [R1+0x38] ;  /* 0x0000380001007983 */ /* 0x000ee20000300800 */
[----:B--2---:R-:W0:Y:S01]  /*0a40*/  S2R R2, SR_TID.X ;  /* 0x0000000000027919 */ /* 0x004e220000002100 */
[----:B------:R-:W1:Y:S01]  /*0a50*/  S2UR UR5, SR_CgaCtaId ;  /* 0x00000000000579c3 */ /* 0x000e620000008800 */
[----:B------:R-:W-:Y:S01]  /*0a60*/  UMOV UR4, 0x400 ;  /* 0x0000040000047882 */ /* 0x000fe20000000000 */
[----:B0-----:R-:W-:-:S06]  /*0a70*/  SHF.R.U32.HI R2, RZ, 0x7, R2 ;  /* 0x00000007ff027819 */ /* 0x001fcc0000011602 */
[----:B------:R-:W-:Y:S06]  /*0a80*/  BAR.ARV 0x8, 0x180 ;  /* 0x0206000000007b1d */ /* 0x000fec0000002000 */
[----:B------:R-:W-:-:S13]  /*0a90*/  ISETP.NE.AND P0, PT, R2, 0x1, PT ;  /* 0x000000010200780c */ /* 0x000fda0003f05270 */
[----:B------:R-:W-:Y:S08]  /*0aa0*/  @!P0 BAR.ARV 0x9, 0x100 ;  /* 0x0244000000008b1d */ /* 0x000ff00000002000 */
[----:B------:R-:W-:Y:S01]  /*0ab0*/  BAR.SYNC.DEFER_BLOCKING 0x5, 0x180 ;  /* 0x0146000000007b1d */ /* 0x000fe20000010000 */
[----:B-1----:R-:W-:-:S06]  /*0ac0*/  ULEA UR4, UR5, UR4, 0x18 ;  /* 0x0000000405047291 */ /* 0x002fcc000f8ec03f */
[----:B------:R-:W-:Y:S01]  /*0ad0*/  IMAD.U32 R19, RZ, RZ, UR4 ;  /* 0x00000004ff137e24 */ /* 0x000fe2000f8e00ff */
[----:B------:R-:W-:-:S04]  /*0ae0*/  ULDC UR4, c[0x0][0xd3c] ;  /* 0x00034f0000047ab9 */ /* 0x000fc80000000800 */
[----:B------:R-:W0:Y:S01]  /*0af0*/  LDS.128 R84, [R19+0x324d0] ;  /* 0x0324d00013547984 */ /* 0x000e220000000c00 */
[----:B------:R-:W-:Y:S06]  /*0b00*/  BAR.ARV 0x4, 0x180 ;  /* 0x0106000000007b1d */ /* 0x000fec0000002000 */
[----:B---3--:R-:W-:-:S04]  /*0b10*/  LOP3.LUT R0, R0, 0xfffffffb, RZ, 0xc0, !PT ;  /* 0xfffffffb00007812 */ /* 0x008fc800078ec0ff */
[----:B------:R-:W-:-:S05]  /*0b20*/  @P0 LOP3.LUT R0, R0, 0x4, RZ, 0xfc, !PT ;  /* 0x0000000400000812 */ /* 0x000fca00078efcff */
[----:B------:R1:W-:Y:S01]  /*0b30*/  STL [R1+0x38], R0 ;  /* 0x0000380001007387 */ /* 0x0003e20000100800 */
[----:B0-----:R-:W-:-:S13]  /*0b40*/  ISETP.GE.AND P0, PT, R87, UR4, PT ;  /* 0x0000000457007c0c */ /* 0x001fda000bf06270 */
[----:B-1----:R-:W-:Y:S05]  /*0b50*/  @P0 BRA `(.L_x_5572) ;  /* 0x000001e4004c0947 */ /* 0x002fea0003800000 */
[----:B------:R-:W2:Y:S01]  /*0b60*/  LDL.LU R12, [R1+0x8c] ;  /* 0x00008c00010c7983 */ /* 0x000ea20000300800 */
        /* <DEDUP_REMOVED lines=17> */
[----:B------:R-:W-:Y:S01]  /*0c80*/  LEA.HI R3, R3, R6, RZ, 0x1 ;  /* 0x0000000603037211 */ /* 0x000fe200078f08ff */
[----:B------:R-:W-:Y:S01]  /*0c90*/  IMAD.IADD R4, R13, 0x1, -R4 ;  /* 0x000000010d047824 */ /* 0x000fe200078e0a04 */
[----:B------:R-:W-:Y:S02]  /*0ca0*/  SHF.R.S32.HI R15, RZ, 0x5, R5 ;  /* 0x00000005ff0f7819 */ /* 0x000fe40000011405 */
[----:B------:R-:W-:-:S03]  /*0cb0*/  LOP3.LUT R3, R3, 0x1ffffffe, RZ, 0xc0, !PT ;  /* 0x1ffffffe03037812 */ /* 0x000fc600078ec0ff */
[----:B------:R-:W-:Y:S02]  /*0cc0*/  IMAD R4, R15, 0x10, R4 ;  /* 0x000000100f047824 */ /* 0x000fe400078e0204 */
[----:B------:R-:W-:Y:S01]  /*0cd0*/  IMAD.IADD R3, R6, 0x1, -R3 ;  /* 0x0000000106037824 */ /* 0x000fe200078e0a03 */
[----:B------:R-:W-:-:S03]  /*0ce0*/  SHF.R.S32.HI R14, RZ, 0x7, R2 ;  /* 0x00000007ff0e7819 */ /* 0x000fc60000011402 */
[----:B------:R-:W-:Y:S01]  /*0cf0*/  IMAD R6, R4, 0x8, R3 ;  /* 0x0000000804067824 */ /* 0x000fe200078e0203 */
[----:B------:R-:W-:Y:S02]  /*0d00*/  LEA.HI R4, R0, R13, RZ, 0x2 ;  /* 0x0000000d00047211 */ /* 0x000fe400078f10ff */
[----:B------:R-:W-:Y:S02]  /*0d10*/  LEA.HI R7, R7, R11, RZ, 0x5 ;  /* 0x0000000b07077211 */ /* 0x000fe400078f28ff */
[----:B------:R-:W-:Y:S02]  /*0d20*/  LEA.HI R2, R2, R14, RZ, 0x1 ;  /* 0x0000000e02027211 */ /* 0x000fe400078f08ff */
[----:B------:R-:W-:Y:S02]  /*0d30*/  LEA.HI R3, R0, R13, RZ, 0x3 ;  /* 0x0000000d00037211 */ /* 0x000fe400078f18ff */
[--C-:B------:R-:W-:Y:S02]  /*0d40*/  SHF.R.S32.HI R22, RZ, 0x2, R4.reuse ;  /* 0x00000002ff167819 */ /* 0x100fe40000011404 */
[----:B------:R-:W-:-:S02]  /*0d50*/  SHF.R.S32.HI R5, RZ, 0x1f, R4 ;  /* 0x0000001fff057819 */ /* 0x000fc40000011404 */
[----:B------:R-:W-:Y:S02]  /*0d60*/  SHF.R.S32.HI R7, RZ, 0x5, R7 ;  /* 0x00000005ff077819 */ /* 0x000fe40000011407 */
[----:B------:R-:W-:Y:S02]  /*0d70*/  LOP3.LUT R2, R2, 0x3fffffe, RZ, 0xc0, !PT ;  /* 0x03fffffe02027812 */ /* 0x000fe400078ec0ff */
[----:B------:R-:W-:Y:S02]  /*0d80*/  LOP3.LUT R0, R3, 0xfffffff8, RZ, 0xc0, !PT ;  /* 0xfffffff803007812 */ /* 0x000fe400078ec0ff */
[----:B------:R-:W-:Y:S01]  /*0d90*/  LEA.HI R5, R5, R22, RZ, 0x3 ;  /* 0x0000001605057211 */ /* 0x000fe200078f18ff */
[----:B------:R-:W-:Y:S01]  /*0da0*/  IMAD R7, R7, 0x10, R10 ;  /* 0x0000001007077824 */ /* 0x000fe200078e020a */
[----:B------:R-:W-:Y:S01]  /*0db0*/  LOP3.LUT R4, R4, 0xfffffffc, RZ, 0xc0, !PT ;  /* 0xfffffffc04047812 */ /* 0x000fe200078ec0ff */
[----:B------:R-:W-:Y:S01]  /*0dc0*/  IMAD.IADD R2, R14, 0x1, -R2 ;  /* 0x000000010e027824 */ /* 0x000fe200078e0a02 */
[----:B------:R-:W-:Y:S01]  /*0dd0*/  LOP3.LUT R5, R5, 0xfffffff8, RZ, 0xc0, !PT ;  /* 0xfffffff805057812 */ /* 0x000fe200078ec0ff */
[----:B------:R-:W-:-:S02]  /*0de0*/  VIADD R10, R22, 0x40 ;  /* 0x00000040160a7836 */ /* 0x000fc40000000000 */
[----:B------:R-:W-:Y:S02]  /*0df0*/  IMAD R7, R2, 0x40, R7 ;  /* 0x0000004002077824 */ /* 0x000fe400078e0207 */
[----:B------:R-:W-:Y:S01]  /*0e00*/  IMAD.IADD R9, R13, 0x1, -R4 ;  /* 0x000000010d097824 */ /* 0x000fe200078e0a04 */
[----:B------:R-:W-:Y:S01]  /*0e10*/  SHF.R.S32.HI R4, RZ, 0x1f, R10 ;  /* 0x0000001fff047819 */ /* 0x000fe2000001140a */
[----:B------:R-:W-:Y:S01]  /*0e20*/  IMAD.IADD R5, R22, 0x1, -R5 ;  /* 0x0000000116057824 */ /* 0x000fe200078e0a05 */
[----:B------:R-:W-:Y:S01]  /*0e30*/  STL [R1+0xa0], R7 ;  /* 0x0000a00701007387 */ /* 0x000fe20000100800 */
[----:B------:R-:W-:Y:S01]  /*0e40*/  IMAD.SHL.U32 R200, R9, 0x4, RZ ;  /* 0x0000000409c87824 */ /* 0x000fe200078e00ff */
[----:B------:R-:W-:Y:S02]  /*0e50*/  LEA.HI R4, R4, R10, RZ, 0x3 ;  /* 0x0000000a04047211 */ /* 0x000fe400078f18ff */
[----:B------:R-:W-:Y:S01]  /*0e60*/  STL [R1+0x8c], RZ ;  /* 0x00008cff01007387 */ /* 0x000fe20000100800 */
[----:B------:R-:W-:Y:S01]  /*0e70*/  SHF.R.S32.HI R3, RZ, 0x3, R3 ;  /* 0x00000003ff037819 */ /* 0x000fe20000011403 */
[----:B------:R-:W-:-:S02]  /*0e80*/  IMAD.SHL.U32 R3, R10, 0x40, RZ ;  /* 0x000000400a037824 */ /* 0x000fc400078e00ff */
[----:B------:R-:W-:Y:S02]  /*0e90*/  VIADD R211, R200, 0x10 ;  /* 0x00000010c8d37836 */ /* 0x000fe40000000000 */
[----:B------:R-:W-:Y:S01]  /*0ea0*/  IMAD.SHL.U32 R4, R4, 0x40, RZ ;  /* 0x0000004004047824 */ /* 0x000fe200078e00ff */
[----:B------:R-:W-:Y:S01]  /*0eb0*/  LOP3.LUT R3, R3, 0x1c0, RZ, 0xc0, !PT ;  /* 0x000001c003037812 */ /* 0x000fe200078ec0ff */
[----:B------:R-:W-:-:S03]  /*0ec0*/  IMAD.SHL.U32 R16, R9, 0x8, RZ ;  /* 0x0000000809107824 */ /* 0x000fc600078e00ff */
[----:B------:R-:W-:Y:S02]  /*0ed0*/  LOP3.LUT R4, R4, 0xfffffe00, RZ, 0xc0, !PT ;  /* 0xfffffe0004047812 */ /* 0x000fe400078ec0ff */
[----:B------:R-:W-:-:S05]  /*0ee0*/  LOP3.LUT R8, R8, 0x7ffffffc, RZ, 0xc0, !PT ;  /* 0x7ffffffc08087812 */ /* 0x000fca00078ec0ff */
[----:B------:R-:W-:Y:S01]  /*0ef0*/  IMAD.IADD R8, R11, 0x1, -R8 ;  /* 0x000000010b087824 */ /* 0x000fe200078e0a08 */
[----:B------:R-:W-:Y:S01]  /*0f00*/  SHF.R.S32.HI R17, RZ, 0x1f, R16 ;  /* 0x0000001fff117819 */ /* 0x000fe20000011410 */
[----:B------:R-:W-:Y:S02]  /*0f10*/  IMAD.MOV.U32 R18, RZ, RZ, RZ ;  /* 0x000000ffff127224 */ /* 0x000fe400078e00ff */
[----:B------:R-:W-:Y:S02]  /*0f20*/  IMAD.MOV.U32 R202, RZ, RZ, RZ ;  /* 0x000000ffffca7224 */ /* 0x000fe400078e00ff */
[----:B------:R-:W-:Y:S02]  /*0f30*/  IMAD.MOV.U32 R23, RZ, RZ, RZ ;  /* 0x000000ffff177224 */ /* 0x000fe400078e00ff */
[----:B------:R-:W-:Y:S01]  /*0f40*/  IMAD.MOV.U32 R2, RZ, RZ, RZ ;  /* 0x000000ffff027224 */ /* 0x000fe200078e00ff */
[----:B--2---:R-:W-:Y:S01]  /*0f50*/  LOP3.LUT R232, R12, 0x1, RZ, 0xfc, !PT ;  /* 0x000000010ce87812 */ /* 0x004fe200078efcff */
[----:B------:R-:W-:-:S04]  /*0f60*/  IMAD.IADD R12, R13, 0x1, -R0 ;  /* 0x000000010d0c7824 */ /* 0x000fc800078e0a00 */
[----:B------:R-:W-:Y:S01]  /*0f70*/  IMAD.SHL.U32 R13, R12, 0x8, RZ ;  /* 0x000000080c0d7824 */ /* 0x000fe200078e00ff */
[----:B------:R-:W-:Y:S02]  /*0f80*/  SHF.R.S32.HI R0, RZ, 0x1f, R22 ;  /* 0x0000001fff007819 */ /* 0x000fe40000011416 */
[----:B------:R-:W-:Y:S02]  /*0f90*/  LEA.HI R0, R9, R9, RZ, 0x1 ;  /* 0x0000000909007211 */ /* 0x000fe400078f08ff */
[----:B------:R-:W-:Y:S04]  /*0fa0*/  STL [R1+0x3c], R13 ;  /* 0x00003c0d01007387 */ /* 0x000fe80000100800 */
[----:B------:R0:W-:Y:S01]  /*0fb0*/  STL [R1+0x90], R5 ;  /* 0x0000900501007387 */ /* 0x0001e20000100800 */
[----:B------:R-:W-:Y:S01]  /*0fc0*/  LOP3.LUT R0, R0, 0x1ffffffe, RZ, 0xc0, !PT ;  /* 0x1ffffffe00007812 */ /* 0x000fe200078ec0ff */
[----:B------:R-:W-:-:S02]  /*0fd0*/  VIADD R12, R13, 0x40 ;  /* 0x000000400d0c7836 */ /* 0x000fc40000000000 */
[----:B------:R-:W-:Y:S01]  /*0fe0*/  VIADD R10, R13, 0x80 ;  /* 0x000000800d0a7836 */ /* 0x000fe20000000000 */
[----:B0-----:R-:W-:Y:S01]  /*0ff0*/  SHF.R.S32.HI R5, RZ, 0x1f, R13 ;  /* 0x0000001fff057819 */ /* 0x001fe2000001140d */
[----:B------:R-:W-:-:S04]  /*1000*/  IMAD.IADD R0, R9, 0x1, -R0 ;  /* 0x0000000109007824 */ /* 0x000fc800078e0a00 */
[----:B------:R0:W-:Y:S01]  /*1010*/  STL [R1+0xb4], R5 ;  /* 0x0000b40501007387 */ /* 0x0001e20000100800 */
[----:B------:R-:W-:Y:S02]  /*1020*/  SHF.R.U32.HI R9, RZ, 0x3, R3 ;  /* 0x00000003ff097819 */ /* 0x000fe40000011603 */
[----:B------:R-:W-:Y:S01]  /*1030*/  LOP3.LUT R3, R3, 0x38, R16, 0xf8, !PT ;  /* 0x0000003803037812 */ /* 0x000fe200078ef810 */
[----:B------:R1:W-:Y:S01]  /*1040*/  STL [R1+0x70], R12 ;  /* 0x0000700c01007387 */ /* 0x0003e20000100800 */
[----:B0-----:R-:W-:Y:S01]  /*1050*/  VIADD R5, R13, 0xc0 ;  /* 0x000000c00d057836 */ /* 0x001fe20000000000 */
[----:B------:R-:W-:Y:S02]  /*1060*/  SHF.R.S32.HI R13, RZ, 0x1f, R211 ;  /* 0x0000001fff0d7819 */ /* 0x000fe400000114d3 */
[----:B------:R0:W-:Y:S01]  /*1070*/  STL [R1+0x6c], R10 ;  /* 0x00006c0a01007387 */ /* 0x0001e20000100800 */
[----:B-1----:R-:W-:-:S03]  /*1080*/  SHF.R.S32.HI R12, RZ, 0x1f, R12 ;  /* 0x0000001fff0c7819 */ /* 0x002fc6000001140c */
[----:B------:R-:W-:Y:S04]  /*1090*/  STL [R1+0x74], R5 ;  /* 0x0000740501007387 */ /* 0x000fe80000100800 */
[----:B------:R-:W-:Y:S01]  /*10a0*/  STL [R1+0x98], R13 ;  /* 0x0000980d01007387 */ /* 0x000fe20000100800 */
[----:B0-----:R-:W-:-:S03]  /*10b0*/  SHF.R.S32.HI R10, RZ, 0x1f, R10 ;  /* 0x0000001fff0a7819 */ /* 0x001fc6000001140a */
[----:B------:R0:W-:Y:S01]  /*10c0*/  STL [R1+0x60], R4 ;  /* 0x0000600401007387 */ /* 0x0001e20000100800 */
[----:B------:R-:W-:-:S03]  /*10d0*/  IMAD R0, R0, 0x8, R7 ;  /* 0x0000000800007824 */ /* 0x000fc600078e0207 */
[----:B------:R-:W-:Y:S01]  /*10e0*/  STL [R1+0xb0], R12 ;  /* 0x0000b00c01007387 */ /* 0x000fe20000100800 */
[----:B0-----:R-:W-:Y:S02]  /*10f0*/  LOP3.LUT R4, R4, R3, R9, 0xf6, !PT ;  /* 0x0000000304047212 */ /* 0x001fe400078ef609 */
[----:B------:R-:W-:Y:S01]  /*1100*/  SHF.R.S32.HI R3, RZ, 0x1f, R5 ;  /* 0x0000001fff037819 */ /* 0x000fe20000011405 */
[----:B------:R-:W-:Y:S01]  /*1110*/  STL [R1+0xac], R10 ;  /* 0x0000ac0a01007387 */ /* 0x000fe20000100800 */
[----:B------:R-:W-:-:S03]  /*1120*/  IMAD.SHL.U32 R5, R6, 0x8, RZ ;  /* 0x0000000806057824 */ /* 0x000fc600078e00ff */
[----:B------:R0:W-:Y:S04]  /*1130*/  STL [R1+0xa8], R3 ;  /* 0x0000a80301007387 */ /* 0x0001e80000100800 */
[----:B------:R1:W-:Y:S01]  /*1140*/  STL [R1+0x68], R8 ;  /* 0x0000680801007387 */ /* 0x0003e20000100800 */
[----:B0-----:R-:W-:-:S03]  /*1150*/  IMAD R3, R4, 0x2, R19 ;  /* 0x0000000204037824 */ /* 0x001fc600078e0213 */
[----:B------:R1:W-:Y:S04]  /*1160*/  STL [R1+0xa4], R5 ;  /* 0x0000a40501007387 */ /* 0x0003e80000100800 */
[----:B------:R1:W-:Y:S04]  /*1170*/  STL [R1+0x64], R0 ;  /* 0x0000640001007387 */ /* 0x0003e80000100800 */
[----:B------:R1:W-:Y:S02]  /*1180*/  STL [R1+0x9c], R3 ;  /* 0x00009c0301007387 */ /* 0x0003e40000100800 */
.L_x_5721:
[----:B01--4-:R-:W0:Y:S02]  /*1190*/  LDC.64 R4, c[0x0][0xd88] ;  /* 0x00036200ff047b82 */ /* 0x013e240000000a00 */
        /* <DEDUP_REMOVED lines=8> */
[----:B------:R-:W-:-:S02]  /*1220*/  ISETP.NE.U32.AND P0, PT, RZ, UR6, PT ;  /* 0x00000006ff007c0c */ /* 0x000fc4000bf05070 */
[----:B------:R-:W-:Y:S02]  /*1230*/  ISETP.NE.AND.EX P1, PT, RZ, UR5, PT, P1 ;  /* 0x00000005ff007c0c */ /* 0x000fe4000bf25310 */
[----:B------:R-:W-:Y:S02]  /*1240*/  ISETP.NE.AND.EX P0, PT, RZ, UR7, PT, P0 ;  /* 0x00000007ff007c0c */ /* 0x000fe4000bf05300 */
[----:B--2---:R-:W-:Y:S01]  /*1250*/  SHF.R.S32.HI R3, RZ, 0x1f, R0 ;  /* 0x0000001fff037819 */ /* 0x004fe20000011400 */
[----:B------:R-:W-:Y:S08]  /*1260*/  STL [R1+0x88], R0 ;  /* 0x0000880001007387 */ /* 0x000ff00000100800 */
[C---:B------:R-:W-:Y:S01]  /*1270*/  @P1 LEA R6, P2, R0.reuse, UR4, 0x2 ;  /* 0x0000000400061c11 */ /* 0x040fe2000f8410ff */
[C---:B------:R-:W-:Y:S01]  /*1280*/  IMAD.SHL.U32 R36, R0.reuse, 0x4, RZ ;  /* 0x0000000400247824 */ /* 0x040fe200078e00ff */
[C-C-:B------:R-:W-:Y:S01]  /*1290*/  SHF.L.U64.HI R35, R0.reuse, 0x2, R3.reuse ;  /* 0x0000000200237819 */ /* 0x140fe20000010203 */
[----:B------:R0:W-:Y:S01]  /*12a0*/  STL [R1+0x94], R3 ;  /* 0x0000940301007387 */ /* 0x0001e20000100800 */
[----:B------:R-:W-:-:S02]  /*12b0*/  @P1 LEA.HI.X R7, R0, UR5, R3, 0x2, P2 ;  /* 0x0000000500071c11 */ /* 0x000fc400090f1403 */
[----:B------:R-:W-:Y:S01]  /*12c0*/  ISETP.NE.U32.AND P2, PT, RZ, UR8, PT ;  /* 0x00000008ff007c0c */ /* 0x000fe2000bf45070 */
[----:B------:R-:W-:Y:S01]  /*12d0*/  ULDC UR4, c[0x0][0x288] ;  /* 0x0000a20000047ab9 */ /* 0x000fe20000000800 */
[C---:B------:R-:W-:Y:S01]  /*12e0*/  IADD3 R8, P3, R36.reuse, UR6, RZ ;  /* 0x0000000624087c10 */ /* 0x040fe2000ff7e0ff */
[----:B------:R1:W-:Y:S01]  /*12f0*/  STL [R1+0x80], R36 ;  /* 0x0000802401007387 */ /* 0x0003e20000100800 */
[----:B------:R-:W-:Y:S01]  /*1300*/  ISETP.NE.AND.EX P2, PT, RZ, UR9, PT, P2 ;  /* 0x00000009ff007c0c */ /* 0x000fe2000bf45320 */
[----:B0-----:R-:W-:Y:S01]  /*1310*/  IMAD.MOV.U32 R3, RZ, RZ, RZ ;  /* 0x000000ffff037224 */ /* 0x001fe200078e00ff */
[C---:B------:R-:W-:Y:S01]  /*1320*/  IADD3.X R9, R35.reuse, UR7, RZ, P3, !PT ;  /* 0x0000000723097c10 */ /* 0x040fe20009ffe4ff */
[----:B---3--:R-:W-:Y:S01]  /*1330*/  IMAD.U32 R10, RZ, RZ, UR4 ;  /* 0x00000004ff0a7e24 */ /* 0x008fe2000f8e00ff */
[----:B------:R-:W-:Y:S01]  /*1340*/  ULDC.64 UR4, c[0x0][0x418] ;  /* 0x0001060000047ab9 */ /* 0x000fe20000000a00 */
[----:B------:R1:W-:Y:S04]  /*1350*/  STL [R1+0x84], R35 ;  /* 0x0000842301007387 */ /* 0x0003e80000100800 */
[----:B------:R1:W5:Y:S04]  /*1360*/  @P1 LDG.E R3, desc[UR40][R6.64] ;  /* 0x0000002806031981 */ /* 0x000368000c1e1900 */
[----:B------:R-:W-:Y:S01]  /*1370*/  @P2 IADD3 R4, P1, R36, UR8, RZ ;  /* 0x0000000824042c10 */ /* 0x000fe2000ff3e0ff */
[----:B------:R1:W5:Y:S03]  /*1380*/  @P0 LDG.E R33, desc[UR40][R8.64] ;  /* 0x0000002808210981 */ /* 0x000366000c1e1900 */
[----:B------:R-:W-:-:S05]  /*1390*/  @P2 IADD3.X R5, R35, UR9, RZ, P1, !PT ;  /* 0x0000000923052c10 */ /* 0x000fca0008ffe4ff */
[----:B------:R-:W2:Y:S01]  /*13a0*/  @P2 LDG.E R10, desc[UR40][R4.64] ;  /* 0x00000028040a2981 */ /* 0x000ea2000c1e1900 */
[----:B------:R-:W-:Y:S01]  /*13b0*/  UISETP.NE.U32.AND UP0, UPT, UR4, URZ, UPT ;  /* 0x0000003f0400728c */ /* 0x000fe2000bf05070 */
[----:B------:R-:W-:Y:S02]  /*13c0*/  IMAD.MOV.U32 R31, RZ, RZ, R0 ;  /* 0x000000ffff1f7224 */ /* 0x000fe400078e0000 */
        /* <DEDUP_REMOVED lines=8> */
[----:B--2---:R1:W-:Y:S01]  /*1450*/  STL [R1+0x30], R10 ;  /* 0x0000300a01007387 */ /* 0x0043e20000100800 */
[----:B------:R-:W-:Y:S05]  /*1460*/  @P2 BRA `(.L_x_5573) ;  /* 0x0000000000282947 */ /* 0x000fea0003800000 */
[----:B------:R-:W-:Y:S02]  /*1470*/  ULDC.64 UR4, c[0x0][0xaf8] ;  /* 0x0002be0000047ab9 */ /* 0x000fe40000000a00 */
[----:B------:R-:W-:-:S04]  /*1480*/  ISETP.NE.U32.AND P1, PT, RZ, UR4, PT ;  /* 0x00000004ff007c0c */ /* 0x000fc8000bf25070 */
[----:B------:R-:W-:-:S13]  /*1490*/  ISETP.NE.AND.EX P1, PT, RZ, UR5, PT, P1 ;  /* 0x00000005ff007c0c */ /* 0x000fda000bf25310 */
[----:B------:R-:W-:Y:S05]  /*14a0*/  @!P1 BRA `(.L_x_5573) ;  /* 0x0000000000189947 */ /* 0x000fea0003800000 */
[----:B------:R-:W0:Y:S02]  /*14b0*/  LDC.64 R4, c[0x0][0xaf8] ;  /* 0x0002be00ff047b82 */ /* 0x000e240000000a00 */
[----:B0-----:R-:W-:-:S05]  /*14c0*/  IMAD.WIDE R4, R31, 0x4, R4 ;  /* 0x000000041f047825 */ /* 0x001fca00078e0204 */
[----:B------:R-:W2:Y:S04]  /*14d0*/  LDG.E R0, desc[UR40][R4.64] ;  /* 0x0000002804007981 */ /* 0x000ea8000c1e1900 */
[----:B-1----:R-:W2:Y:S02]  /*14e0*/  LDG.E R7, desc[UR40][R4.64+0x4] ;  /* 0x0000042804077981 */ /* 0x002ea4000c1e1900 */
[----:B--2---:R-:W-:-:S05]  /*14f0*/  IMAD.IADD R10, R7, 0x1, -R0 ;  /* 0x00000001070a7824 */ /* 0x004fca00078e0a00 */
[----:B------:R0:W-:Y:S02]  /*1500*/  STL [R1+0x30], R10 ;  /* 0x0000300a01007387 */ /* 0x0001e40000100800 */
.L_x_5573:
[----:B------:R-:W-:Y:S01]  /*1510*/  ULDC.64 UR4, c[0x0][0xb18] ;  /* 0x0002c60000047ab9 */ /* 0x000fe20000000a00 */
[----:B------:R2:W-:Y:S01]  /*1520*/  STL [R1+0x7c], R86 ;  /* 0x00007c5601007387 */ /* 0x0005e20000100800 */
[----:B------:R-:W-:-:S04]  /*1530*/  ISETP.NE.U32.AND P1, PT, RZ, UR4, PT ;  /* 0x00000004ff007c0c */ /* 0x000fc8000bf25070 */
[----:B------:R-:W-:-:S13]  /*1540*/  ISETP.NE.AND.EX P1, PT, RZ, UR5, PT, P1 ;  /* 0x00000005ff007c0c */ /* 0x000fda000bf25310 */
[----:B--2---:R-:W-:Y:S05]  /*1550*/  @!P1 BRA `(.L_x_5574) ;  /* 0x0000000000109947 */ /* 0x004fea0003800000 */
[----:B------:R-:W-:-:S04]  /*1560*/  IADD3 R4, P0, R36, UR4, RZ ;  /* 0x0000000424047c10 */ /* 0x000fc8000ff1e0ff */
[----:B------:R-:W-:-:S05]  /*1570*/  IADD3.X R5, R35, UR5, RZ, P0, !PT ;  /* 0x0000000523057c10 */ /* 0x000fca00087fe4ff */
[----:B------:R2:W5:Y:S01]  /*1580*/  LDG.E R32, desc[UR40][R4.64] ;  /* 0x0000002804207981 */ /* 0x000562000c1e1900 */
[----:B------:R-:W-:Y:S05]  /*1590*/  BRA `(.L_x_5575) ;  /* 0x0000000000107947 */ /* 0x000fea0003800000 */
.L_x_5574:
[----:B------:R-:W-:Y:S05]  /*15a0*/  @!P0 BRA `(.L_x_5575) ;  /* 0x00000000000c8947 */ /* 0x000fea0003800000 */
[----:B------:R-:W2:Y:S04]  /*15b0*/  LDG.E R5, desc[UR40][R8.64] ;  /* 0x0000002808057981 */ /* 0x000ea8000c1e1900 */
[----:B------:R-:W2:Y:S02]  /*15c0*/  LDG.E R32, desc[UR40][R8.64+0x4] ;  /* 0x0000042808207981 */ /* 0x000ea4000c1e1900 */
[----:B--2---:R-:W-:-:S07]  /*15d0*/  IMAD.IADD R32, R32, 0x1, -R5 ;  /* 0x0000000120207824 */ /* 0x004fce00078e0a05 */
.L_x_5575:
[----:B------:R-:W-:Y:S01]  /*15e0*/  ULDC.64 UR4, c[0x0][0xb08] ;  /* 0x0002c20000047ab9 */ /* 0x000fe20000000a00 */
[----:B-1----:R-:W1:Y:S01]  /*15f0*/  LDC R8, c[0x0][0x448] ;  /* 0x00011200ff087b82 */ /* 0x002e620000000800 */
[----:B------:R-:W-:-:S04]  /*1600*/  ISETP.NE.U32.AND P0, PT, RZ, UR4, PT ;  /* 0x00000004ff007c0c */ /* 0x000fc8000bf05070 */
[----:B------:R-:W-:Y:S01]  /*1610*/  ISETP.NE.AND.EX P0, PT, RZ, UR5, PT, P0 ;  /* 0x00000005ff007c0c */ /* 0x000fe2000bf05300 */
[----:B------:R-:W-:-:S12]  /*1620*/  ULDC.64 UR4, c[0x0][0xb28] ;  /* 0x0002ca0000047ab9 */ /* 0x000fd80000000a00 */
[----:B--2---:R-:W2:Y:S02]  /*1630*/  @P0 LDC.64 R4, c[0x0][0xb08] ;  /* 0x0002c200ff040b82 */ /* 0x004ea40000000a00 */
[----:B--2---:R-:W-:-:S05]  /*1640*/  @P0 IMAD.WIDE R4, R31, 0x4, R4 ;  /* 0x000000041f040825 */ /* 0x004fca00078e0204 */
        /* <DEDUP_REMOVED lines=9> */
[----:B------:R-:W-:-:S04]  /*16e0*/  IMAD.SHL.U32 R12, R85, 0x80, RZ ;  /* 0x00000080550c7824 */ /* 0x000fc800078e00ff */
[----:B---3--:R-:W-:Y:S01]  /*16f0*/  VIADD R4, R12, 0x7f ;  /* 0x0000007f0c047836 */ /* 0x008fe20000000000 */
[----:B------:R1:W-:Y:S07]  /*1700*/  STL [R1+0x50], R12 ;  /* 0x0000500c01007387 */ /* 0x0003ee0000100800 */
[----:B------:R-:W3:Y:S08]  /*1710*/  @P1 LDC R11, c[0x0][0x44c] ;  /* 0x00011300ff0b1b82 */ /* 0x000ef00000000800 */
[----:B------:R-:W0:Y:S01]  /*1720*/  @P1 LDC R5, c[0x0][0x450] ;  /* 0x00011400ff051b82 */ /* 0x000e220000000800 */
[----:B--2---:R-:W-:-:S02]  /*1730*/  @P0 IMAD.IADD R24, R9, 0x1, -R0 ;  /* 0x0000000109180824 */ /* 0x004fc400078e0a00 */
[----:B------:R-:W-:Y:S02]  /*1740*/  IMAD.IADD R9, R32, 0x1, -R3 ;  /* 0x0000000120097824 */ /* 0x000fe400078e0a03 */
[----:B---3--:R-:W-:-:S04]  /*1750*/  @P1 IMAD.HI.U32 R0, R4, R11, RZ ;  /* 0x0000000b04001227 */ /* 0x008fc800078e00ff */
[----:B----4-:R-:W-:Y:S01]  /*1760*/  IMAD.IADD R6, R9, 0x1, R24 ;  /* 0x0000000109067824 */ /* 0x010fe200078e0218 */
[----:B0-----:R-:W-:-:S03]  /*1770*/  @P1 SHF.R.U32.HI R4, RZ, R5, R0 ;  /* 0x00000005ff041219 */ /* 0x001fc60000011600 */
[C---:B------:R-:W-:Y:S01]  /*1780*/  VIADD R0, R6.reuse, 0x5f ;  /* 0x0000005f06007836 */ /* 0x040fe20000000000 */
[----:B------:R-:W-:Y:S01]  /*1790*/  IADD3 R29, R6, 0x60, -R10 ;  /* 0x00000060061d7810 */ /* 0x000fe20007ffe80a */
[----:B------:R1:W-:Y:S02]  /*17a0*/  STL [R1+0x34], R6 ;  /* 0x0000340601007387 */ /* 0x0003e40000100800 */
[----:B------:R-:W-:-:S04]  /*17b0*/  IMAD.HI R0, R0, 0x2aaaaaab, RZ ;  /* 0x2aaaaaab00007827 */ /* 0x000fc800078e02ff */
[----:B------:R-:W-:Y:S01]  /*17c0*/  IMAD.IADD R4, R29, 0x1, R4 ;  /* 0x000000011d047824 */ /* 0x000fe200078e0204 */
[----:B------:R-:W-:-:S03]  /*17d0*/  SHF.R.U32.HI R203, RZ, 0x1f, R0 ;  /* 0x0000001fffcb7819 */ /* 0x000fc60000011600 */
[----:B------:R-:W-:Y:S01]  /*17e0*/  IMAD.HI R4, R4, 0x2aaaaaab, RZ ;  /* 0x2aaaaaab04047827 */ /* 0x000fe200078e02ff */
[----:B------:R-:W-:-:S03]  /*17f0*/  LEA.HI.SX32 R203, R0, R203, 0x1c ;  /* 0x000000cb00cb7211 */ /* 0x000fc600078fe2ff */
[----:B------:R-:W-:Y:S01]  /*1800*/  IMAD.MOV R0, RZ, RZ, -R9 ;  /* 0x000000ffff007224 */ /* 0x000fe200078e0a09 */
[----:B------:R-:W-:-:S04]  /*1810*/  SHF.R.U32.HI R3, RZ, 0x1f, R4 ;  /* 0x0000001fff037819 */ /* 0x000fc80000011604 */
[----:B------:R-:W-:-:S04]  /*1820*/  LEA.HI.SX32 R4, R4, R3, 0x1c ;  /* 0x0000000304047211 */ /* 0x000fc800078fe2ff */
[----:B------:R-:W-:-:S05]  /*1830*/  VIMNMX R4, R203, R4, PT ;  /* 0x00000004cb047248 */ /* 0x000fca0003fe0100 */
[----:B------:R-:W-:Y:S01]  /*1840*/  IMAD R3, R4, 0x60, -R9 ;  /* 0x0000006004037824 */ /* 0x000fe200078e0a09 */
[----:B------:R-:W-:-:S04]  /*1850*/  VIMNMX R4, RZ, R0, !PT ;  /* 0x00000000ff047248 */ /* 0x000fc80007fe0100 */
        /* <DEDUP_REMOVED lines=11> */
[----:B-1----:R-:W-:Y:S05]  /*1910*/  @!P1 BRA `(.L_x_5576) ;  /* 0x0000004000f89947 */ /* 0x002fea0003800000 */
        /* <DEDUP_REMOVED lines=20> */
.L_x_5578:
[----:B------:R-:W-:Y:S05]  /*1a60*/  BSYNC B6 ;  /* 0x0000000000067941 */ /* 0x000fea0003800000 */
.L_x_5577:
        /* <DEDUP_REMOVED lines=20> */
.L_x_5580:
[----:B------:R-:W-:Y:S05]  /*1bb0*/  BSYNC B6 ;  /* 0x0000000000067941 */ /* 0x000fea0003800000 */
.L_x_5579:
[----:B------:R-:W-:Y:S01]  /*1bc0*/  ULDC.64 UR4, c[0x0][0xaf0] ;  /* 0x0002bc0000047ab9 */ /* 0x000fe20000000a00 */
[----:B------:R-:W0:Y:S01]  /*1bd0*/  S2R R44, SR_TID.X ;  /* 0x00000000002c7919 */ /* 0x000e220000002100 */
[----:B------:R-:W-:Y:S01]  /*1be0*/  ISETP.NE.U32.AND P0, PT, RZ, UR4, PT ;  /* 0x00000004ff007c0c */ /* 0x000fe2000bf05070 */
[----:B------:R-:W1:Y:S01]  /*1bf0*/  LDC.64 R8, c[0x0][0x300] ;  /* 0x0000c000ff087b82 */ /* 0x000e620000000a00 */
[----:B------:R-:W-:Y:S01]  /*1c00*/  IMAD.IADD R61, R33, 0x1, R32 ;  /* 0x00000001213d7824 */ /* 0x000fe200078e0220 */
[----:B------:R-:W-:Y:S01]  /*1c10*/  ULDC.64 UR6, c[0x0][0xb00] ;  /* 0x0002c00000067ab9 */ /* 0x000fe20000000a00 */
[----:B------:R-:W-:Y:S01]  /*1c20*/  ISETP.NE.AND.EX P0, PT, RZ, UR5, PT, P0 ;  /* 0x00000005ff007c0c */ /* 0x000fe2000bf05300 */
[----:B------:R-:W2:Y:S01]  /*1c30*/  LDL R45, [R1+0x90] ;  /* 0x00009000012d7983 */ /* 0x000ea20000100800 */
[----:B------:R-:W-:Y:S02]  /*1c40*/  SHF.R.S32.HI R11, RZ, 0x1f, R86 ;  /* 0x0000001fff0b7819 */ /* 0x000fe40000011456 */
[----:B------:R-:W-:Y:S01]  /*1c50*/  SHF.R.S32.HI R42, RZ, 0x1f, R22 ;  /* 0x0000001fff2a7819 */ /* 0x000fe20000011416 */
[----:B------:R-:W-:Y:S01]  /*1c60*/  VIADD R62, R16, 0x20 ;  /* 0x00000020103e7836 */ /* 0x000fe20000000000 */
[----:B------:R-:W3:Y:S07]  /*1c70*/  LDC.64 R14, c[0x0][0x408] ;  /* 0x00010200ff0e7b82 */ /* 0x000eee0000000a00 */
[----:B------:R-:W-:Y:S01]  /*1c80*/  @P0 IADD3 R4, P1, R36, UR4, RZ ;  /* 0x0000000424040c10 */ /* 0x000fe2000ff3e0ff */
[----:B------:R-:W-:Y:S01]  /*1c90*/  VIADD R63, R16, 0x40 ;  /* 0x00000040103f7836 */ /* 0x000fe20000000000 */
[----:B------:R-:W4:Y:S02]  /*1ca0*/  LDC.64 R58, c[0x0][0x3f8] ;  /* 0x0000fe00ff3a7b82 */ /* 0x000f240000000a00 */
[----:B------:R-:W-:Y:S01]  /*1cb0*/  @P0 IADD3.X R5, R35, UR5, RZ, P1, !PT ;  /* 0x0000000523050c10 */ /* 0x000fe20008ffe4ff */
[----:B------:R-:W-:-:S04]  /*1cc0*/  ULDC.64 UR4, c[0x0][0x308] ;  /* 0x0000c20000047ab9 */ /* 0x000fc80000000a00 */
[----:B------:R0:W3:Y:S01]  /*1cd0*/  @P0 LDG.E R31, desc[UR40][R4.64] ;  /* 0x00000028041f0981 */ /* 0x0000e2000c1e1900 */
[----:B------:R-:W-:Y:S01]  /*1ce0*/  SHF.R.S32.HI R43, RZ, 0x1f, R61 ;  /* 0x0000001fff2b7819 */ /* 0x000fe2000001143d */
[-C--:B-1----:R-:W-:Y:S01]  /*1cf0*/  IMAD.WIDE.U32 R6, R61, R8.reuse, RZ ;  /* 0x000000083d067225 */ /* 0x082fe200078e00ff */
[----:B------:R-:W1:Y:S03]  /*1d00*/  LDC R41, c[0x0][0x3f4] ;  /* 0x0000fd00ff297b82 */ /* 0x000e660000000800 */
[----:B------:R-:W-:Y:S01]  /*1d10*/  IMAD R0, R43, R8, RZ ;  /* 0x000000082b007224 */ /* 0x000fe200078e02ff */
[----:B------:R-:W-:Y:S02]  /*1d20*/  ISETP.NE.U32.AND P0, PT, RZ, UR6, PT ;  /* 0x00000006ff007c0c */ /* 0x000fe4000bf05070 */
[----:B0-----:R-:W-:Y:S01]  /*1d30*/  SHF.R.U32.HI R40, RZ, 0x7, R44 ;  /* 0x00000007ff287819 */ /* 0x001fe2000001162c */
[----:B------:R-:W-:Y:S01]  /*1d40*/  IMAD R3, R61, R9, R0 ;  /* 0x000000093d037224 */ /* 0x000fe200078e0200 */
[----:B------:R-:W-:-:S02]  /*1d50*/  ISETP.NE.AND.EX P0, PT, RZ, UR7, PT, P0 ;  /* 0x00000007ff007c0c */ /* 0x000fc4000bf05300 */
[----:B------:R-:W-:Y:S01]  /*1d60*/  ISETP.NE.AND P6, PT, R40, 0x1, PT ;  /* 0x000000012800780c */ /* 0x000fe20003fc5270 */
[----:B------:R-:W-:Y:S02]  /*1d70*/  IMAD.IADD R7, R7, 0x1, R3 ;  /* 0x0000000107077824 */ /* 0x000fe400078e0203 */
[----:B------:R-:W-:Y:S02]  /*1d80*/  IMAD R3, R11, UR4, RZ ;  /* 0x000000040b037c24 */ /* 0x000fe4000f8e02ff */
[----:B------:R-:W-:-:S04]  /*1d90*/  IMAD.WIDE.U32 R4, R86, UR4, R6 ;  /* 0x0000000456047c25 */ /* 0x000fc8000f8e0006 */
[----:B------:R-:W-:Y:S01]  /*1da0*/  IMAD R3, R86, UR5, R3 ;  /* 0x0000000556037c24 */ /* 0x000fe2000f8e0203 */
[----:B------:R-:W-:-:S03]  /*1db0*/  ULDC.64 UR4, c[0x0][0x310] ;  /* 0x0000c40000047ab9 */ /* 0x000fc60000000a00 */
[----:B------:R-:W-:Y:S02]  /*1dc0*/  IMAD.IADD R5, R5, 0x1, R3 ;  /* 0x0000000105057824 */ /* 0x000fe400078e0203 */
[-C--:B------:R-:W-:Y:S02]  /*1dd0*/  IMAD R10, R42, R8.reuse, RZ ;  /* 0x000000082a0a7224 */ /* 0x080fe400078e02ff */
[----:B------:R-:W-:-:S04]  /*1de0*/  IMAD.WIDE.U32 R6, R22, R8, R16 ;  /* 0x0000000816067225 */ /* 0x000fc800078e0010 */
[C---:B------:R-:W-:Y:S02]  /*1df0*/  VIADD R64, R16.reuse, 0x60 ;  /* 0x0000006010407836 */ /* 0x040fe40000000000 */
[C---:B------:R-:W-:Y:S02]  /*1e00*/  VIADD R12, R16.reuse, 0xc0 ;  /* 0x000000c0100c7836 */ /* 0x040fe40000000000 */
[C---:B------:R-:W-:Y:S02]  /*1e10*/  VIADD R65, R16.reuse, 0x80 ;  /* 0x0000008010417836 */ /* 0x040fe40000000000 */
[C---:B------:R-:W-:Y:S02]  /*1e20*/  VIADD R66, R16.reuse, 0xa0 ;  /* 0x000000a010427836 */ /* 0x040fe40000000000 */
[----:B------:R-:W-:Y:S01]  /*1e30*/  VIADD R32, R16, 0xe0 ;  /* 0x000000e010207836 */ /* 0x000fe20000000000 */
[----:B------:R-:W-:Y:S02]  /*1e40*/  SHF.R.S32.HI R201, RZ, 0x1f, R200 ;  /* 0x0000001fffc97819 */ /* 0x000fe400000114c8 */
[----:B---3--:R-:W-:-:S04]  /*1e50*/  SHF.R.S32.HI R0, RZ, 0x1f, R31 ;  /* 0x0000001fff007819 */ /* 0x008fc8000001141f */
[----:B------:R-:W-:Y:S02]  /*1e60*/  SEL R20, R0, RZ, !P0 ;  /* 0x000000ff00147207 */ /* 0x000fe40004000000 */
[----:B------:R-:W-:-:S03]  /*1e70*/  SEL R21, R31, RZ, !P0 ;  /* 0x000000ff1f157207 */ /* 0x000fc60004000000 */
[----:B------:R-:W-:Y:S02]  /*1e80*/  IMAD R0, R20, UR4, RZ ;  /* 0x0000000414007c24 */ /* 0x000fe4000f8e02ff */
[----:B------:R-:W-:-:S04]  /*1e90*/  IMAD.WIDE.U32 R4, R21, UR4, R4 ;  /* 0x0000000415047c25 */ /* 0x000fc8000f8e0004 */
[----:B------:R-:W-:Y:S01]  /*1ea0*/  IMAD R3, R21, UR5, R0 ;  /* 0x0000000515037c24 */ /* 0x000fe2000f8e0200 */
[----:B------:R-:W-:Y:S05]  /*1eb0*/  @!P6 WARPSYNC.ALL ;  /* 0x000000000000e948 */ /* 0x000fea0003800000 */
[----:B------:R-:W-:Y:S01]  /*1ec0*/  ULDC UR4, c[0x0][0x320] ;  /* 0x0000c80000047ab9 */ /* 0x000fe20000000800 */
[----:B------:R-:W-:Y:S01]  /*1ed0*/  IMAD R0, R22, R9, R10 ;  /* 0x0000000916007224 */ /* 0x000fe200078e020a */
[----:B------:R-:W-:Y:S01]  /*1ee0*/  ISETP.GE.AND P1, PT, R62, UR4, PT ;  /* 0x000000043e007c0c */ /* 0x000fe2000bf26270 */
[----:B------:R-:W-:Y:S01]  /*1ef0*/  IMAD.IADD R3, R5, 0x1, R3 ;  /* 0x0000000105037824 */ /* 0x000fe200078e0203 */
[----:B------:R-:W-:Y:S01]  /*1f00*/  IADD3 R31, P0, R4, R6, RZ ;  /* 0x00000006041f7210 */ /* 0x000fe20007f1e0ff */
[----:B------:R-:W-:Y:S01]  /*1f10*/  ULDC.64 UR6, c[0x0][0x330] ;  /* 0x0000cc0000067ab9 */ /* 0x000fe20000000a00 */
[----:B------:R-:W-:-:S02]  /*1f20*/  SEL R6, RZ, 0xffffffff, P1 ;  /* 0xffffffffff067807 */ /* 0x000fc40000800000 */
[----:B------:R-:W-:Y:S02]  /*1f30*/  IADD3.X R0, R3, R7, R0, P0, !PT ;  /* 0x0000000703007210 */ /* 0x000fe400007fe400 */
[----:B------:R-:W-:Y:S01]  /*1f40*/  ISETP.GE.AND P0, PT, R16, UR4, PT ;  /* 0x0000000410007c0c */ /* 0x000fe2000bf06270 */
[----:B------:R-:W-:Y:S02]  /*1f50*/  IMAD R7, R11, UR6, RZ ;  /* 0x000000060b077c24 */ /* 0x000fe4000f8e02ff */
[----:B------:R-:W-:Y:S01]  /*1f60*/  IMAD.SHL.U32 R11, R6, 0x2, RZ ;  /* 0x00000002060b7824 */ /* 0x000fe200078e00ff */
[----:B------:R-:W-:Y:S02]  /*1f70*/  SEL R10, RZ, 0x1, P0 ;  /* 0x00000001ff0a7807 */ /* 0x000fe40000000000 */
[----:B------:R-:W-:Y:S02]  /*1f80*/  ISETP.GE.AND P0, PT, R63, UR4, PT ;  /* 0x000000043f007c0c */ /* 0x000fe4000bf06270 */
[----:B------:R-:W-:-:S02]  /*1f90*/  ISETP.GE.AND P1, PT, R64, UR4, PT ;  /* 0x0000000440007c0c */ /* 0x000fc4000bf26270 */
[----:B------:R-:W-:Y:S02]  /*1fa0*/  ISETP.GE.AND P2, PT, R12, UR4, PT ;  /* 0x000000040c007c0c */ /* 0x000fe4000bf46270 */
[----:B------:R-:W-:Y:S02]  /*1fb0*/  LOP3.LUT R10, R11, 0x2, R10, 0xe2, !PT ;  /* 0x000000020b0a7812 */ /* 0x000fe400078ee20a */
[----:B------:R-:W-:Y:S02]  /*1fc0*/  SEL R11, RZ, 0x4, P0 ;  /* 0x00000004ff0b7807 */ /* 0x000fe40000000000 */
[----:B------:R-:W-:Y:S02]  /*1fd0*/  SEL R12, RZ, 0x8, P1 ;  /* 0x00000008ff0c7807 */ /* 0x000fe40000800000 */
[----:B------:R-:W-:Y:S02]  /*1fe0*/  ISETP.GE.AND P0, PT, R65, UR4, PT ;  /* 0x0000000441007c0c */ /* 0x000fe4000bf06270 */
[----:B------:R-:W-:-:S02]  /*1ff0*/  ISETP.GE.AND P1, PT, R66, UR4, PT ;  /* 0x0000000442007c0c */ /* 0x000fc4000bf26270 */
[----:B------:R-:W-:Y:S02]  /*2000*/  LOP3.LUT R10, R12, R10, R11, 0xfe, !PT ;  /* 0x0000000a0c0a7212 */ /* 0x000fe400078efe0b */
[----:B------:R-:W-:Y:S02]  /*2010*/  SEL R11, RZ, 0x10, P0 ;  /* 0x00000010ff0b7807 */ /* 0x000fe40000000000 */
[----:B------:R-:W-:Y:S01]  /*2020*/  SEL R12, RZ, 0x20, P1 ;  /* 0x00000020ff0c7807 */ /* 0x000fe20000800000 */
[----:B------:R-:W-:Y:S01]  /*2030*/  IMAD R13, R86, UR7, R7 ;  /* 0x00000007560d7c24 */ /* 0x000fe2000f8e0207 */
[----:B------:R-:W-:Y:S02]  /*2040*/  ISETP.GE.AND P3, PT, R32, UR4, PT ;  /* 0x0000000420007c0c */ /* 0x000fe4000bf66270 */
[----:B------:R-:W-:Y:S01]  /*2050*/  LOP3.LUT R11, R12, R10, R11, 0xfe, !PT ;  /* 0x0000000a0c0b7212 */ /* 0x000fe200078efe0b */
[----:B------:R-:W-:Y:S01]  /*2060*/  IMAD.WIDE.U32 R6, R86, UR6, R16 ;  /* 0x0000000656067c25 */ /* 0x000fe2000f8e0010 */
[----:B------:R-:W-:Y:S01]  /*2070*/  SEL R10, RZ, 0x40, P2 ;  /* 0x00000040ff0a7807 */ /* 0x000fe20001000000 */
[----:B------:R-:W-:-:S02]  /*2080*/  ULDC.64 UR4, c[0x0][0x338] ;  /* 0x0000ce0000047ab9 */ /* 0x000fc40000000a00 */
[----:B------:R-:W-:Y:S01]  /*2090*/  IMAD R12, R20, UR4, RZ ;  /* 0x00000004140c7c24 */ /* 0x000fe2000f8e02ff */
[----:B------:R-:W-:Y:S01]  /*20a0*/  LOP3.LUT R95, R11, R10, RZ, 0xfc, !PT ;  /* 0x0000000a0b5f7212 */ /* 0x000fe200078efcff */
[----:B------:R-:W-:Y:S02]  /*20b0*/  IMAD.IADD R7, R7, 0x1, R13 ;  /* 0x0000000107077824 */ /* 0x000fe400078e020d */
[C---:B------:R-:W-:Y:S02]  /*20c0*/  IMAD R10, R42.reuse, R14, RZ ;  /* 0x0000000e2a0a7224 */ /* 0x040fe400078e02ff */
[----:B----4-:R-:W-:Y:S02]  /*20d0*/  IMAD R32, R42, R58, RZ ;  /* 0x0000003a2a207224 */ /* 0x010fe400078e02ff */
[C---:B------:R-:W-:Y:S02]  /*20e0*/  IMAD R93, R21.reuse, UR5, R12 ;  /* 0x00000005155d7c24 */ /* 0x040fe4000f8e020c */
[----:B------:R-:W-:Y:S01]  /*20f0*/  IMAD.WIDE.U32 R6, R21, UR4, R6 ;  /* 0x0000000415067c25 */ /* 0x000fe2000f8e0006 */
[----:B-1----:R-:W-:Y:S01]  /*2100*/  ISETP.GE.AND P0, PT, R16, R41, PT ;  /* 0x000000291000720c */ /* 0x002fe20003f06270 */
[----:B------:R-:W-:-:S02]  /*2110*/  ULDC UR4, c[0x0][0x2f4] ;  /* 0x0000bd0000047ab9 */ /* 0x000fc40000000800 */
[C---:B------:R-:W-:Y:S02]  /*2120*/  IMAD R35, R22.reuse, R15, R10 ;  /* 0x0000000f16237224 */ /* 0x040fe400078e020a */
[----:B------:R-:W-:-:S04]  /*2130*/  IMAD.WIDE.U32 R12, R22, R14, R200 ;  /* 0x0000000e160c7225 */ /* 0x000fc800078e00c8 */
[----:B------:R-:W-:-:S04]  /*2140*/  IMAD.WIDE.U32 R20, R22, R14, R16 ;  /* 0x0000000e16147225 */ /* 0x000fc800078e0010 */
        /* <DEDUP_REMOVED lines=9> */
[----:B------:R-:W-:Y:S02]  /*21e0*/  IMAD R38, R11, R58, RZ ;  /* 0x0000003a0b267224 */ /* 0x000fe400078e02ff */
[C---:B------:R-:W-:Y:S02]  /*21f0*/  IMAD R85, R30.reuse, R15, R10 ;  /* 0x0000000f1e557224 */ /* 0x040fe400078e020a */
[----:B------:R-:W-:-:S04]  /*2200*/  IMAD.WIDE.U32 R10, R30, R14, R12 ;  /* 0x0000000e1e0a7225 */ /* 0x000fc800078e000c */
[----:B------:R-:W-:Y:S02]  /*2210*/  IMAD.WIDE.U32 R12, R30, R14, R34 ;  /* 0x0000000e1e0c7225 */ /* 0x000fe400078e0022 */
[----:B------:R-:W3:Y:S01]  /*2220*/  LDL R34, [R1+0x60] ;  /* 0x0000600001227983 */ /* 0x000ee20000100800 */
[----:B------:R-:W-:Y:S02]  /*2230*/  IADD3 R60, P2, R22, R61, RZ ;  /* 0x0000003d163c7210 */ /* 0x000fe40007f5e0ff */
[----:B------:R-:W-:-:S03]  /*2240*/  SEL R37, R41, RZ, P0 ;  /* 0x000000ff29257207 */ /* 0x000fc60000000000 */
[----:B------:R-:W-:Y:S02]  /*2250*/  IMAD.X R61, R42, 0x1, R43, P2 ;  /* 0x000000012a3d7824 */ /* 0x000fe400010e062b */
[----:B------:R-:W-:Y:S02]  /*2260*/  IMAD.IADD R37, R16, 0x1, R37 ;  /* 0x0000000110257824 */ /* 0x000fe400078e0225 */
[C---:B------:R-:W-:Y:S02]  /*2270*/  VIADD R42, R22.reuse, 0x40 ;  /* 0x00000040162a7836 */ /* 0x040fe40000000000 */
[----:B------:R-:W-:Y:S01]  /*2280*/  IMAD.WIDE.U32 R32, R22, R58, R16 ;  /* 0x0000003a16207225 */ /* 0x000fe200078e0010 */
[----:B------:R-:W-:-:S03]  /*2290*/  SHF.R.S32.HI R36, RZ, 0x1f, R37 ;  /* 0x0000001fff247819 */ /* 0x000fc60000011425 */
[----:B------:R-:W-:Y:S01]  /*22a0*/  IMAD.SHL.U32 R42, R42, 0x40, RZ ;  /* 0x000000402a2a7824 */ /* 0x000fe200078e00ff */
[----:B------:R-:W-:Y:S01]  /*22b0*/  LEA.HI R36, R36, R37, RZ, 0x3 ;  /* 0x0000002524247211 */ /* 0x000fe200078f18ff */
[----:B------:R-:W-:Y:S02]  /*22c0*/  IMAD.IADD R33, R39, 0x1, R33 ;  /* 0x0000000127217824 */ /* 0x000fe400078e0221 */
[----:B--2---:R-:W-:Y:S01]  /*22d0*/  IMAD.SHL.U32 R71, R45, 0x40, RZ ;  /* 0x000000402d477824 */ /* 0x004fe200078e00ff */
[----:B------:R-:W-:Y:S01]  /*22e0*/  LOP3.LUT R42, R42, 0x1c0, RZ, 0xc0, !PT ;  /* 0x000001c02a2a7812 */ /* 0x000fe200078ec0ff */
[----:B------:R-:W-:Y:S02]  /*22f0*/  VIADD R44, R44, 0xffffff80 ;  /* 0xffffff802c2c7836 */ /* 0x000fe40000000000 */
[----:B------:R-:W-:Y:S01]  /*2300*/  IMAD.WIDE.U32 R56, R30, R58, R32 ;  /* 0x0000003a1e387225 */ /* 0x000fe200078e0020 */
[----:B------:R-:W-:Y:S02]  /*2310*/  LOP3.LUT R71, R71, 0x1c0, RZ, 0xc0, !PT ;  /* 0x000001c047477812 */ /* 0x000fe400078ec0ff */
[----:B------:R-:W-:Y:S01]  /*2320*/  LOP3.LUT R32, R42, 0x38, R36, 0xf8, !PT ;  /* 0x000000382a207812 */ /* 0x000fe200078ef824 */
[----:B------:R-:W-:Y:S01]  /*2330*/  VIADD R76, R40, 0x8 ;  /* 0x00000008284c7836 */ /* 0x000fe20000000000 */
[----:B------:R-:W-:Y:S01]  /*2340*/  SHF.R.S32.HI R40, RZ, 0x1f, R44 ;  /* 0x0000001fff287819 */ /* 0x000fe2000001142c */
[----:B------:R-:W-:Y:S01]  /*2350*/  VIADD R42, R22, 0x40 ;  /* 0x00000040162a7836 */ /* 0x000fe20000000000 */
[----:B------:R-:W-:-:S02]  /*2360*/  SHF.R.U32.HI R74, RZ, 0x3, R71 ;  /* 0x00000003ff4a7819 */ /* 0x000fc40000011647 */
[----:B------:R-:W-:Y:S01]  /*2370*/  LOP3.LUT R33, R71, 0x18, R16, 0xf8, !PT ;  /* 0x0000001847217812 */ /* 0x000fe200078ef810 */
[----:B------:R-:W-:Y:S01]  /*2380*/  IMAD.SHL.U32 R42, R42, 0x40, RZ ;  /* 0x000000402a2a7824 */ /* 0x000fe200078e00ff */
[----:B------:R-:W-:Y:S02]  /*2390*/  LEA.HI R40, R40, R44, RZ, 0x5 ;  /* 0x0000002c28287211 */ /* 0x000fe400078f28ff */
[----:B------:R-:W-:Y:S02]  /*23a0*/  LOP3.LUT R33, R33, R74, RZ, 0x3c, !PT ;  /* 0x0000004a21217212 */ /* 0x000fe400078e3cff */
[----:B------:R-:W-:Y:S02]  /*23b0*/  SHF.R.S32.HI R40, RZ, 0x5, R40 ;  /* 0x00000005ff287819 */ /* 0x000fe40000011428 */
[----:B------:R-:W-:Y:S01]  /*23c0*/  LOP3.LUT R42, R42, 0x1c0, RZ, 0xc0, !PT ;  /* 0x000001c02a2a7812 */ /* 0x000fe200078ec0ff */
[----:B------:R-:W-:Y:S01]  /*23d0*/  IMAD.MOV.U32 R77, RZ, RZ, 0x20 ;  /* 0x00000020ff4d7424 */ /* 0x000fe200078e00ff */
[----:B------:R-:W-:Y:S01]  /*23e0*/  LOP3.LUT P1, RZ, R45, 0x4, RZ, 0xc0, !PT ;  /* 0x000000042dff7812 */ /* 0x000fe2000782c0ff */
[----:B------:R-:W-:Y:S01]  /*23f0*/  IMAD R79, R40, 0x200, R33 ;  /* 0x00000200284f7824 */ /* 0x000fe200078e0221 */
[----:B------:R-:W-:-:S02]  /*2400*/  LOP3.LUT R33, R71, 0x38, R36, 0xf8, !PT ;  /* 0x0000003847217812 */ /* 0x000fc400078ef824 */
[----:B------:R-:W-:Y:S01]  /*2410*/  SHF.R.U32.HI R42, RZ, 0x3, R42 ;  /* 0x00000003ff2a7819 */ /* 0x000fe2000001162a */
[----:B------:R-:W-:Y:S01]  /*2420*/  IMAD R37, R9, 0x60, RZ ;  /* 0x0000006009257824 */ /* 0x000fe200078e02ff */
[C---:B------:R-:W-:Y:S01]  /*2430*/  SHF.L.U64.HI R67, R8.reuse, 0x6, R9 ;  /* 0x0000000608437819 */ /* 0x040fe20000010209 */
[----:B------:R-:W-:Y:S01]  /*2440*/  IMAD.SHL.U32 R68, R8, 0x40, RZ ;  /* 0x0000004008447824 */ /* 0x000fe200078e00ff */
[----:B------:R-:W-:Y:S01]  /*2450*/  SHF.L.U64.HI R69, R14, 0x6, R15 ;  /* 0x000000060e457819 */ /* 0x000fe2000001020f */
[----:B------:R-:W-:Y:S01]  /*2460*/  IMAD R81, R15, 0x60, RZ ;  /* 0x000000600f517824 */ /* 0x000fe200078e02ff */
[----:B------:R-:W-:Y:S01]  /*2470*/  SHF.L.U64.HI R72, R58, 0x6, R59 ;  /* 0x000000063a487819 */ /* 0x000fe2000001023b */
[----:B------:R-:W-:Y:S01]  /*2480*/  IMAD.SHL.U32 R70, R14, 0x40, RZ ;  /* 0x000000400e467824 */ /* 0x000fe200078e00ff */
[----:B------:R-:W-:Y:S01]  /*2490*/  SEL R77, R77, 0xffffffe0, !P1 ;  /* 0xffffffe04d4d7807 */ /* 0x000fe20004800000 */
[----:B------:R-:W-:Y:S01]  /*24a0*/  IMAD R87, R30, R59, R38 ;  /* 0x0000003b1e577224 */ /* 0x000fe200078e0226 */
[----:B------:R-:W-:Y:S01]  /*24b0*/  LOP3.LUT R33, R33, R74, RZ, 0x3c, !PT ;  /* 0x0000004a21217212 */ /* 0x000fe200078e3cff */
[----:B------:R-:W-:Y:S01]  /*24c0*/  IMAD R35, R59, 0x60, RZ ;  /* 0x000000603b237824 */ /* 0x000fe200078e02ff */
[----:B------:R-:W-:Y:S01]  /*24d0*/  LOP3.LUT R32, R32, R42, RZ, 0x3c, !PT ;  /* 0x0000002a20207212 */ /* 0x000fe200078e3cff */
[----:B------:R-:W-:Y:S01]  /*24e0*/  IMAD.SHL.U32 R73, R58, 0x40, RZ ;  /* 0x000000403a497824 */ /* 0x000fe200078e00ff */
[----:B------:R-:W-:Y:S01]  /*24f0*/  SEL R94, RZ, 0xffffff80, P3 ;  /* 0xffffff80ff5e7807 */ /* 0x000fe20001800000 */
[----:B------:R-:W-:Y:S01]  /*2500*/  IMAD.WIDE.U32 R20, R30, R58, R20 ;  /* 0x0000003a1e147225 */ /* 0x000fe200078e0014 */
[----:B------:R-:W-:-:S03]  /*2510*/  LOP3.LUT R89, R36, 0xfffffff8, RZ, 0xc0, !PT ;  /* 0xfffffff824597812 */ /* 0x000fc600078ec0ff */
[----:B------:R-:W-:Y:S02]  /*2520*/  VIADD R45, R22, 0x40 ;  /* 0x00000040162d7836 */ /* 0x000fe40000000000 */
[----:B------:R-:W-:Y:S01]  /*2530*/  IMAD.WIDE.U32 R8, R8, 0x60, RZ ;  /* 0x0000006008087825 */ /* 0x000fe200078e00ff */
[----:B------:R-:W-:-:S03]  /*2540*/  LOP3.LUT R94, R95, 0x80, R94, 0xc8, !PT ;  /* 0x000000805f5e7812 */ /* 0x000fc600078ec85e */
[----:B------:R-:W-:-:S04]  /*2550*/  IMAD.WIDE.U32 R14, R14, 0x60, RZ ;  /* 0x000000600e0e7825 */ /* 0x000fc800078e00ff */
[----:B------:R-:W-:Y:S01]  /*2560*/  IMAD.WIDE.U32 R58, R58, 0x60, RZ ;  /* 0x000000603a3a7825 */ /* 0x000fe200078e00ff */
[----:B------:R-:W-:Y:S02]  /*2570*/  SHF.R.S32.HI R75, RZ, 0x1f, R45 ;  /* 0x0000001fff4b7819 */ /* 0x000fe4000001142d */
[----:B------:R-:W-:Y:S01]  /*2580*/  SHF.R.S32.HI R88, RZ, 0x3, R36 ;  /* 0x00000003ff587819 */ /* 0x000fe20000011424 */
[----:B------:R-:W-:Y:S01]  /*2590*/  IMAD.IADD R84, R11, 0x1, R85 ;  /* 0x000000010b547824 */ /* 0x000fe200078e0255 */
[----:B------:R-:W-:Y:S01]  /*25a0*/  SHF.R.S32.HI R90, RZ, 0x1f, R89 ;  /* 0x0000001fff5a7819 */ /* 0x000fe20000011459 */
[----:B------:R-:W-:Y:S01]  /*25b0*/  IMAD.IADD R86, R21, 0x1, R87 ;  /* 0x0000000115567824 */ /* 0x000fe200078e0257 */
[----:B------:R-:W-:Y:S01]  /*25c0*/  ISETP.GE.AND P1, PT, R16, UR4, PT ;  /* 0x0000000410007c0c */ /* 0x000fe2000bf26270 */
[----:B------:R-:W-:Y:S01]  /*25d0*/  IMAD.SHL.U32 R78, R41, 0x2, RZ ;  /* 0x00000002294e7824 */ /* 0x000fe200078e00ff */
[----:B------:R-:W-:Y:S01]  /*25e0*/  ISETP.GE.AND P2, PT, R62, UR4, PT ;  /* 0x000000043e007c0c */ /* 0x000fe2000bf46270 */
[----:B------:R-:W-:Y:S01]  /*25f0*/  IMAD.IADD R80, R9, 0x1, R37 ;  /* 0x0000000109507824 */ /* 0x000fe200078e0225 */
[----:B------:R-:W-:Y:S01]  /*2600*/  LOP3.LUT R95, R95, 0x40, RZ, 0xc0, !PT ;  /* 0x000000405f5f7812 */ /* 0x000fe200078ec0ff */
[----:B------:R-:W-:-:S02]  /*2610*/  IMAD.IADD R81, R15, 0x1, R81 ;  /* 0x000000010f517824 */ /* 0x000fc400078e0251 */
[----:B------:R-:W-:Y:S02]  /*2620*/  IMAD.IADD R82, R59, 0x1, R35 ;  /* 0x000000013b527824 */ /* 0x000fe400078e0223 */
[----:B------:R-:W-:Y:S02]  /*2630*/  IMAD.IADD R83, R77, 0x1, R79 ;  /* 0x000000014d537824 */ /* 0x000fe400078e024f */
[----:B------:R-:W-:Y:S02]  /*2640*/  IMAD.IADD R85, R85, 0x1, R13 ;  /* 0x0000000155557824 */ /* 0x000fe400078e020d */
[----:B------:R-:W-:Y:S02]  /*2650*/  IMAD.IADD R87, R87, 0x1, R57 ;  /* 0x0000000157577824 */ /* 0x000fe400078e0239 */
[----:B------:R-:W-:Y:S02]  /*2660*/  IMAD R91, R40, 0x200, R33 ;  /* 0x00000200285b7824 */ /* 0x000fe400078e0221 */
[----:B------:R-:W-:Y:S01]  /*2670*/  IMAD.IADD R93, R7, 0x1, R93 ;  /* 0x00000001075d7824 */ /* 0x000fe200078e025d */
[----:B------:R-:W-:Y:S01]  /*2680*/  @!P6 BAR.SYNC.DEFER_BLOCKING 0x9, 0x100 ;  /* 0x024400000000eb1d */ /* 0x000fe20000010000 */
[----:B---3--:R-:W-:-:S07]  /*2690*/  IMAD.IADD R92, R34, 0x1, R32 ;  /* 0x00000001225c7824 */ /* 0x008fce00078e0220 */
.L_x_5628:
        /* <DEDUP_REMOVED lines=26> */
[----:B---3--:R-:W-:Y:S05]  /*2840*/  @!P3 BRA `(.L_x_5582) ;  /* 0x0000002800c4b947 */ /* 0x008fea0003800000 */
        /* <DEDUP_REMOVED lines=41> */
.L_x_5585:
[----:B------:R-:W-:Y:S05]  /*2ae0*/  BSYNC B1 ;  /* 0x0000000000017941 */ /* 0x000fea0003800000 */
.L_x_5584:
[----:B0-----:R-:W-:Y:S01]  /*2af0*/  VIADD R36, R22, 0x40 ;  /* 0x0000004016247836 */ /* 0x001fe20000000000 */
[----:B------:R-:W-:Y:S01]  /*2b00*/  BSSY B1, `(.L_x_5586) ;  /* 0x000001c000017945 */ /* 0x000fe20003800000 */
[----:B------:R-:W-:Y:S01]  /*2b10*/  CS2R R44, SRZ ;  /* 0x00000000002c7805 */ /* 0x000fe2000001ff00 */
[----:B-----5:R-:W-:Y:S01]  /*2b20*/  IMAD.MOV.U32 R98, RZ, RZ, R50 ;  /* 0x000000ffff627224 */ /* 0x020fe200078e0032 */
[----:B------:R-:W-:Y:S02]  /*2b30*/  CS2R R46, SRZ ;  /* 0x00000000002e7805 */ /* 0x000fe4000001ff00 */
[----:B------:R-:W-:Y:S02]  /*2b40*/  ISETP.GE.AND P5, PT, R36, R106, PT ;  /* 0x0000006a2400720c */ /* 0x000fe40003fa6270 */
[----:B------:R-:W-:Y:S01]  /*2b50*/  CS2R R36, SRZ ;  /* 0x0000000000247805 */ /* 0x000fe2000001ff00 */
[----:B------:R-:W-:-:S10]  /*2b60*/  IMAD.MOV.U32 R99, RZ, RZ, R51 ;  /* 0x000000ffff637224 */ /* 0x000fd400078e0033 */
        /* <DEDUP_REMOVED lines=21> */
.L_x_5587:
[----:B------:R-:W-:Y:S05]  /*2cc0*/  BSYNC B1 ;  /* 0x0000000000017941 */ /* 0x000fea0003800000 */
.L_x_5586:
        /* <DEDUP_REMOVED lines=33> */
.L_x_5588:
[----:B------:R-:W-:Y:S01]  /*2ee0*/  IMAD R96, R18, 0x8, R19 ;  /* 0x0000000812607824 */ /* 0x000fe200078e0213 */
[----:B------:R-:W-:Y:S01]  /*2ef0*/  SHF.L.U32 R107, R202, 0x1f, RZ ;  /* 0x0000001fca6b7819 */ /* 0x000fe200000006ff */
[----:B------:R-:W-:Y:S03]  /*2f00*/  BSSY B1, `(.L_x_5589) ;  /* 0x0000003000017945 */ /* 0x000fe60003800000 */
[----:B------:R-:W0:Y:S02]  /*2f10*/  SYNCS.PHASECHK.TRANS64.TRYWAIT P6, [R96+URZ+0x32490], R107 ;  /* 0x0324906b600075a7 */ /* 0x000e2400080c017f */
[----:B0-----:R-:W-:Y:S05]  /*2f20*/  @!P6 BRA `(.L_x_5590) ;  /* 0x000001c00060e947 */ /* 0x001fea0003800000 */
.L_x_5888:
[----:B------:R-:W-:Y:S05]  /*2f30*/  BSYNC B1 ;  /* 0x0000000000017941 */ /* 0x000fea0003800000 */
.L_x_5589:
        /* <DEDUP_REMOVED lines=54> */
.L_x_5596:
[----:B------:R-:W-:Y:S05]  /*32a0*/  BSYNC B3 ;  /* 0x0000000000037941 */ /* 0x000fea0003800000 */
.L_x_5595:
[----:B--2---:R1:W-:Y:S02]  /*32b0*/  STG.E.128 desc[UR40][R42.64], R32 ;  /* 0x000000202a007986 */ /* 0x0043e4000c101d28 */
.L_x_5594:
[----:B------:R-:W-:Y:S05]  /*32c0*/  BSYNC B2 ;  /* 0x0000000000027941 */ /* 0x000fea0003800000 */
.L_x_5593:
        /* <DEDUP_REMOVED lines=51> */
.L_x_5598:
[----:B------:R-:W-:Y:S05]  /*3600*/  BSYNC B2 ;  /* 0x0000000000027941 */ /* 0x000fea0003800000 */
.L_x_5597:
[----:B--2---:R2:W-:Y:S02]  /*3610*/  STG.E.128 desc[UR40][R42.64+0x40], R32 ;  /* 0x000040202a007986 */ /* 0x0045e4000c101d28 */
.L_x_5592:
[----:B------:R-:W-:Y:S05]  /*3620*/  BSYNC B1 ;  /* 0x0000000000017941 */ /* 0x000fea0003800000 */
.L_x_5591:
        /* <DEDUP_REMOVED lines=53> */
.L_x_5603:
[----:B------:R-:W-:Y:S05]  /*3980*/  BSYNC B2 ;  /* 0x0000000000027941 */ /* 0x000fea0003800000 */
.L_x_5602:
[----:B--2---:R3:W-:Y:S02]  /*3990*/  STG.E.128 desc[UR40][R40.64], R32 ;  /* 0x0000002028007986 */ /* 0x0047e4000c101d28 */
.L_x_5601:
[----:B------:R-:W-:Y:S05]  /*39a0*/  BSYNC B1 ;  /* 0x0000000000017941 */ /* 0x000fea0003800000 */
.L_x_5600:
        /* <DEDUP_REMOVED lines=51> */
.L_x_5605:
[----:B------:R-:W-:Y:S05]  /*3ce0*/  BSYNC B1 ;  /* 0x0000000000017941 */ /* 0x000fea0003800000 */
.L_x_5604:
[----:B--2---:R1:W-:Y:S01]  /*3cf0*/  STG.E.128 desc[UR40][R40.64+0x40], R32 ;  /* 0x0000402028007986 */ /* 0x0043e2000c101d28 */
[----:B------:R-:W-:Y:S05]  /*3d00*/  BRA `(.L_x_5599) ;  /* 0x0000001400fc7947 */ /* 0x000fea0003800000 */
.L_x_5583:
[----:B------:R-:W-:Y:S01]  /*3d10*/  VIADD R36, R22, 0x40 ;  /* 0x0000004016247836 */ /* 0x000fe20000000000 */
[----:B------:R-:W-:-:S04]  /*3d20*/  CS2R R38, SRZ ;  /* 0x0000000000267805 */ /* 0x000fc8000001ff00 */
[----:B------:R-:W-:Y:S02]  /*3d30*/  ISETP.GE.AND P3, PT, R36, R106, PT ;  /* 0x0000006a2400720c */ /* 0x000fe40003f66270 */
        /* <DEDUP_REMOVED lines=40> */
[----:B---3--:R-:W-:Y:S01]  /*3fc0*/  IMAD.MOV.U32 R53, RZ, RZ, R35 ;  /* 0x000000ffff357224 */ /* 0x008fe200078e0023 */
[----:B------:R-:W-:Y:S02]  /*3fd0*/  PRMT R116, R116, 0x5410, R50 ;  /* 0x0000541074747816 */ /* 0x000fe40000000032 */
[----:B------:R-:W-:Y:S02]  /*3fe0*/  PRMT R132, R48, 0x7610, R132 ;  /* 0x0000761030847816 */ /* 0x000fe40000000084 */
[----:B------:R-:W-:Y:S02]  /*3ff0*/  PRMT R133, R49, 0x7610, R133 ;  /* 0x0000761031857816 */ /* 0x000fe40000000085 */
[----:B------:R-:W-:Y:S01]  /*4000*/  PRMT R117, R117, 0x5410, R51 ;  /* 0x0000541075757816 */ /* 0x000fe20000000033 */
[----:B----4-:R-:W-:Y:S01]  /*4010*/  IMAD.MOV.U32 R48, RZ, RZ, R42 ;  /* 0x000000ffff307224 */ /* 0x010fe200078e002a */
[----:B------:R-:W-:Y:S01]  /*4020*/  PRMT R114, R114, 0x5410, R53 ;  /* 0x0000541072727816 */ /* 0x000fe20000000035 */
[----:B------:R-:W-:-:S02]  /*4030*/  IMAD.MOV.U32 R49, RZ, RZ, R43 ;  /* 0x000000ffff317224 */ /* 0x000fc400078e002b */
[----:B------:R-:W-:Y:S02]  /*4040*/  IMAD.MOV.U32 R50, RZ, RZ, R40 ;  /* 0x000000ffff327224 */ /* 0x000fe400078e0028 */
[----:B------:R-:W-:Y:S02]  /*4050*/  IMAD.MOV.U32 R51, RZ, RZ, R41 ;  /* 0x000000ffff337224 */ /* 0x000fe400078e0029 */
        /* <DEDUP_REMOVED lines=10> */
[----:B------:R-:W-:-:S02]  /*4100*/  IMAD.MOV.U32 R50, RZ, RZ, R44 ;  /* 0x000000ffff327224 */ /* 0x000fc400078e002c */
[----:B------:R-:W-:Y:S01]  /*4110*/  IMAD.MOV.U32 R51, RZ, RZ, R45 ;  /* 0x000000ffff337224 */ /* 0x000fe200078e002d */
[----:B------:R-:W-:Y:S02]  /*4120*/  PRMT R124, R52, 0x7610, R124 ;  /* 0x00007610347c7816 */ /* 0x000fe4000000007c */
[----:B------:R-:W-:Y:S02]  /*4130*/  PRMT R129, R55, 0x7610, R129 ;  /* 0x0000761037817816 */ /* 0x000fe40000000081 */
[----:B------:R-:W-:Y:S02]  /*4140*/  PRMT R115, R48, 0x7610, R115 ;  /* 0x0000761030737816 */ /* 0x000fe40000000073 */
[----:B------:R-:W-:Y:S02]  /*4150*/  PRMT R116, R49, 0x7610, R116 ;  /* 0x0000761031747816 */ /* 0x000fe40000000074 */
[----:B------:R-:W-:Y:S02]  /*4160*/  PRMT R121, R50, 0x7610, R121 ;  /* 0x0000761032797816 */ /* 0x000fe40000000079 */
[----:B------:R-:W-:Y:S01]  /*4170*/  PRMT R117, R51, 0x7610, R117 ;  /* 0x0000761033757816 */ /* 0x000fe20000000075 */
[----:B------:R-:W-:Y:S06]  /*4180*/  @!P3 BRA `(.L_x_5606) ;  /* 0x000000000004b947 */ /* 0x000fec0003800000 */
[----:B------:R-:W-:Y:S01]  /*4190*/  BPT.TRAP 0x1 ;  /* 0x000000040000795c */ /* 0x000fe20000300000 */
.L_x_5606:
        /* <DEDUP_REMOVED lines=9> */
.L_x_5889:
[----:B------:R-:W-:Y:S05]  /*4230*/  BSYNC B1 ;  /* 0x0000000000017941 */ /* 0x000fea0003800000 */
.L_x_5607:
[----:B------:R-:W-:Y:S01]  /*4240*/  ISETP.GE.OR P5, PT, R22, R106, P1 ;  /* 0x0000006a1600720c */ /* 0x000fe20000fa6670 */
[----:B------:R-:W-:-:S12]  /*4250*/  BSSY B1, `(.L_x_5609) ;  /* 0x0000086000017945 */ /* 0x000fd80003800000 */
[----:B------:R-:W-:Y:S05]  /*4260*/  @P5 BRA `(.L_x_5610) ;  /* 0x0000000800105947 */ /* 0x000fea0003800000 */
[----:B------:R-:W1:Y:S01]  /*4270*/  S2R R50, SR_TID.X ;  /* 0x0000000000327919 */ /* 0x000e620000002100 */
[----:B------:R-:W-:Y:S01]  /*4280*/  SHF.R.S32.HI R48, RZ, 0x1f, R22 ;  /* 0x0000001fff307819 */ /* 0x000fe20000011416 */
[-C--:B--2---:R-:W-:Y:S01]  /*4290*/  IMAD.WIDE.U32 R104, R22, R102.reuse, R100 ;  /* 0x0000006616687225 */ /* 0x084fe200078e0064 */
[----:B------:R-:W-:Y:S03]  /*42a0*/  BSSY B2, `(.L_x_5611) ;  /* 0x0000074000027945 */ /* 0x000fe60003800000 */
[----:B------:R-:W-:Y:S01]  /*42b0*/  IMAD R48, R48, R102, RZ ;  /* 0x0000006630307224 */ /* 0x000fe200078e02ff */
[----:B------:R-:W-:-:S03]  /*42c0*/  IADD3 R108, P5, P6, R4, R104, R89 ;  /* 0x00000068046c7210 */ /* 0x000fc60007ebe059 */
[----:B------:R-:W-:Y:S01]  /*42d0*/  IMAD R49, R22, R103, R48 ;  /* 0x0000006716317224 */ /* 0x000fe200078e0230 */
[----:B------:R-:W-:-:S03]  /*42e0*/  SEL R48, R78, R111, !P0 ;  /* 0x0000006f4e307207 */ /* 0x000fc60004000000 */
[----:B------:R-:W-:Y:S01]  /*42f0*/  IMAD.IADD R112, R49, 0x1, R105 ;  /* 0x0000000131707824 */ /* 0x000fe200078e0269 */
[----:B------:R-:W-:-:S04]  /*4300*/  SHF.R.S32.HI R49, RZ, 0x1f, R48 ;  /* 0x0000001fff317819 */ /* 0x000fc80000011430 */
[----:B------:R-:W-:Y:S01]  /*4310*/  LEA.HI R49, R49, R48, RZ, 0x4 ;  /* 0x0000003031317211 */ /* 0x000fe200078f20ff */
[----:B------:R-:W-:Y:S01]  /*4320*/  IMAD R48, R18, 0x1800, R91 ;  /* 0x0000180012307824 */ /* 0x000fe200078e025b */
[----:B------:R-:W-:Y:S02]  /*4330*/  IADD3.X R110, R3, R112, R90, P5, P6 ;  /* 0x00000070036e7210 */ /* 0x000fe40002fec45a */
[----:B------:R-:W-:Y:S01]  /*4340*/  LEA.HI.SX32 R49, R49, R88, 0x1c ;  /* 0x0000005831317211 */ /* 0x000fe200078fe2ff */
[----:B------:R-:W-:-:S04]  /*4350*/  IMAD R48, R48, 0x2, R19 ;  /* 0x0000000230307824 */ /* 0x000fc800078e0213 */
[----:B------:R-:W-:Y:S02]  /*4360*/  IMAD.SHL.U32 R113, R49, 0x8, RZ ;  /* 0x0000000831717824 */ /* 0x000fe400078e00ff */
[----:B-1----:R-:W-:-:S03]  /*4370*/  VIADD R51, R50, 0xffffff80 ;  /* 0xffffff8032337836 */ /* 0x002fc60000000000 */
[----:B------:R-:W-:Y:S02]  /*4380*/  LOP3.LUT R49, R71, 0x38, R113, 0xf8, !PT ;  /* 0x0000003847317812 */ /* 0x000fe400078ef871 */
[----:B------:R-:W-:Y:S02]  /*4390*/  SHF.R.S32.HI R50, RZ, 0x1f, R51 ;  /* 0x0000001fff327819 */ /* 0x000fe40000011433 */
[----:B------:R-:W-:Y:S02]  /*43a0*/  LOP3.LUT R49, R49, R74, RZ, 0x3c, !PT ;  /* 0x0000004a31317212 */ /* 0x000fe400078e3cff */
[----:B------:R-:W-:-:S04]  /*43b0*/  LEA.HI R50, R50, R51, RZ, 0x5 ;  /* 0x0000003332327211 */ /* 0x000fc800078f28ff */
[----:B------:R-:W-:-:S05]  /*43c0*/  SHF.R.S32.HI R50, RZ, 0x5, R50 ;  /* 0x00000005ff327819 */ /* 0x000fca0000011432 */
[----:B------:R-:W-:-:S04]  /*43d0*/  IMAD R49, R50, 0x200, R49 ;  /* 0x0000020032317824 */ /* 0x000fc800078e0231 */
        /* <DEDUP_REMOVED lines=96> */
.L_x_5612:
[----:B------:R-:W-:Y:S05]  /*49e0*/  BSYNC B2 ;  /* 0x0000000000027941 */ /* 0x000fea0003800000 */
.L_x_5611:
        /* <DEDUP_REMOVED lines=12> */
.L_x_5610:
[----:B------:R-:W-:Y:S05]  /*4ab0*/  BSYNC B1 ;  /* 0x0000000000017941 */ /* 0x000fea0003800000 */
.L_x_5609:
[----:B-1----:R-:W-:Y:S02]  /*4ac0*/  VIADD R33, R22, 0x40 ;  /* 0x0000004016217836 */ /* 0x002fe40000000000 */
[-C--:B--2---:R-:W-:Y:S02]  /*4ad0*/  IMAD R32, R75, R102.reuse, RZ ;  /* 0x000000664b207224 */ /* 0x084fe400078e02ff */
[C---:B------:R-:W-:Y:S01]  /*4ae0*/  IMAD.WIDE.U32 R100, R33.reuse, R102, R100 ;  /* 0x0000006621647225 */ /* 0x040fe200078e0064 */
[----:B------:R-:W-:-:S03]  /*4af0*/  ISETP.GE.OR P5, PT, R33, R106, P1 ;  /* 0x0000006a2100720c */ /* 0x000fc60000fa6670 */
[----:B------:R-:W-:-:S10]  /*4b00*/  IMAD R103, R33, R103, R32 ;  /* 0x0000006721677224 */ /* 0x000fd400078e0220 */
[----:B------:R-:W-:Y:S05]  /*4b10*/  @P5 BRA `(.L_x_5599) ;  /* 0x0000000800785947 */ /* 0x000fea0003800000 */
[----:B------:R-:W2:Y:S01]  /*4b20*/  LDL R34, [R1+0x60] ;  /* 0x0000600001227983 */ /* 0x000ea20000100800 */
[----:B------:R-:W-:Y:S01]  /*4b30*/  IMAD.IADD R50, R101, 0x1, R103 ;  /* 0x0000000165327824 */ /* 0x000fe200078e0267 */
[----:B------:R-:W-:Y:S01]  /*4b40*/  IADD3 R32, P5, P6, R4, R100, R89 ;  /* 0x0000006404207210 */ /* 0x000fe20007ebe059 */
[----:B------:R-:W-:Y:S01]  /*4b50*/  VIADD R35, R22, 0x40 ;  /* 0x0000004016237836 */ /* 0x000fe20000000000 */
[----:B------:R-:W-:Y:S01]  /*4b60*/  SEL R111, R78, R111, !P0 ;  /* 0x0000006f4e6f7207 */ /* 0x000fe20004000000 */
[----:B------:R-:W-:Y:S01]  /*4b70*/  VIADD R36, R22, 0x40 ;  /* 0x0000004016247836 */ /* 0x000fe20000000000 */
[----:B------:R-:W-:Y:S01]  /*4b80*/  IADD3.X R33, R3, R50, R90, P5, P6 ;  /* 0x0000003203217210 */ /* 0x000fe20002fec45a */
[----:B------:R-:W-:Y:S01]  /*4b90*/  IMAD.SHL.U32 R35, R35, 0x40, RZ ;  /* 0x0000004023237824 */ /* 0x000fe200078e00ff */
[----:B------:R-:W-:Y:S01]  /*4ba0*/  LEA R48, P5, R32, R98, 0x1 ;  /* 0x0000006220307211 */ /* 0x000fe200078a08ff */
[----:B------:R-:W-:Y:S01]  /*4bb0*/  IMAD.SHL.U32 R36, R36, 0x40, RZ ;  /* 0x0000004024247824 */ /* 0x000fe200078e00ff */
[----:B------:R-:W-:Y:S02]  /*4bc0*/  BSSY B1, `(.L_x_5613) ;  /* 0x000006f000017945 */ /* 0x000fe40003800000 */
[----:B------:R-:W-:-:S02]  /*4bd0*/  LEA.HI.X R49, R32, R99, R33, 0x1, P5 ;  /* 0x0000006320317211 */ /* 0x000fc400028f0c21 */
[----:B------:R-:W-:Y:S02]  /*4be0*/  SHF.R.S32.HI R32, RZ, 0x1f, R111 ;  /* 0x0000001fff207819 */ /* 0x000fe4000001146f */
[----:B------:R-:W-:Y:S02]  /*4bf0*/  LOP3.LUT R35, R35, 0x1c0, RZ, 0xc0, !PT ;  /* 0x000001c023237812 */ /* 0x000fe400078ec0ff */
[----:B------:R-:W-:Y:S02]  /*4c00*/  LEA.HI R111, R32, R111, RZ, 0x4 ;  /* 0x0000006f206f7211 */ /* 0x000fe400078f20ff */
[----:B------:R-:W-:Y:S02]  /*4c10*/  LOP3.LUT R36, R36, 0x1c0, RZ, 0xc0, !PT ;  /* 0x000001c024247812 */ /* 0x000fe400078ec0ff */
[----:B------:R-:W-:Y:S02]  /*4c20*/  LEA.HI.SX32 R51, R111, R88, 0x1c ;  /* 0x000000586f337211 */ /* 0x000fe400078fe2ff */
[----:B------:R-:W-:-:S03]  /*4c30*/  SHF.R.U32.HI R35, RZ, 0x3, R35 ;  /* 0x00000003ff237819 */ /* 0x000fc60000011623 */
[----:B------:R-:W-:-:S05]  /*4c40*/  IMAD.SHL.U32 R51, R51, 0x8, RZ ;  /* 0x0000000833337824 */ /* 0x000fca00078e00ff */
[----:B------:R-:W-:-:S04]  /*4c50*/  LOP3.LUT R32, R36, 0x38, R51, 0xf8, !PT ;  /* 0x0000003824207812 */ /* 0x000fc800078ef833 */
[----:B------:R-:W-:-:S05]  /*4c60*/  LOP3.LUT R32, R32, R35, RZ, 0x3c, !PT ;  /* 0x0000002320207212 */ /* 0x000fca00078e3cff */
[----:B--2---:R-:W-:Y:S02]  /*4c70*/  IMAD.IADD R33, R34, 0x1, R32 ;  /* 0x0000000122217824 */ /* 0x004fe400078e0220 */
        /* <DEDUP_REMOVED lines=8> */
[--C-:B------:R-:W-:Y:S02]  /*4d00*/  SHF.R.U32.HI R55, RZ, 0x10, R41.reuse ;  /* 0x00000010ff377819 */ /* 0x100fe40000011629 */
[----:B------:R-:W-:Y:S02]  /*4d10*/  PRMT R117, R117, 0x5410, R54 ;  /* 0x0000541075757816 */ /* 0x000fe40000000036 */
[----:B------:R-:W-:Y:S01]  /*4d20*/  SHF.R.U64 R103, R40, 0x10, R41 ;  /* 0x0000001028677819 */ /* 0x000fe20000001229 */
[----:B-1----:R-:W-:Y:S01]  /*4d30*/  IMAD.U32 R40, R33, 0x10000, RZ ;  /* 0x0001000021287824 */ /* 0x002fe200078e00ff */
[----:B------:R-:W-:Y:S02]  /*4d40*/  SHF.R.U32.HI R53, RZ, 0x10, R43 ;  /* 0x00000010ff357819 */ /* 0x000fe4000001162b */
[----:B------:R-:W-:Y:S01]  /*4d50*/  SHF.R.U64 R102, R44, 0x10, R45 ;  /* 0x000000102c667819 */ /* 0x000fe2000000122d */
[----:B--2---:R-:W-:Y:S01]  /*4d60*/  IMAD.U32 R44, R37, 0x10000, RZ ;  /* 0x00010000252c7824 */ /* 0x004fe200078e00ff */
[----:B------:R-:W-:Y:S01]  /*4d70*/  PRMT R120, R120, 0x5410, R55 ;  /* 0x0000541078787816 */ /* 0x000fe20000000037 */
[----:B------:R-:W-:Y:S01]  /*4d80*/  IMAD.U32 R55, R117, 0x10000, RZ ;  /* 0x0001000075377824 */ /* 0x000fe200078e00ff */
[----:B------:R-:W-:-:S02]  /*4d90*/  SHF.R.U32.HI R105, RZ, 0x10, R47 ;  /* 0x00000010ff697819 */ /* 0x000fc4000001162f */
[----:B------:R-:W-:Y:S01]  /*4da0*/  PRMT R118, R118, 0x5410, R103 ;  /* 0x0000541076767816 */ /* 0x000fe20000000067 */
[----:B------:R-:W-:Y:S01]  /*4db0*/  FMUL.FTZ R103, R44, R55 ;  /* 0x000000372c677220 */ /* 0x000fe20000410000 */
[----:B------:R-:W-:Y:S01]  /*4dc0*/  PRMT R114, R114, 0x5410, R53 ;  /* 0x0000541072727816 */ /* 0x000fe20000000035 */
[----:B------:R-:W-:Y:S01]  /*4dd0*/  IMAD.U32 R53, R120, 0x10000, RZ ;  /* 0x0001000078357824 */ /* 0x000fe200078e00ff */
[----:B------:R-:W-:Y:S01]  /*4de0*/  SHF.R.U64 R52, R46, 0x10, R47 ;  /* 0x000000102e347819 */ /* 0x000fe2000000122f */
[----:B------:R-:W-:Y:S01]  /*4df0*/  IMAD.U32 R46, R39, 0x10000, RZ ;  /* 0x00010000272e7824 */ /* 0x000fe200078e00ff */
        /* <DEDUP_REMOVED lines=9> */
[----:B------:R-:W-:Y:S01]  /*4e90*/  FFMA.FTZ R105, R40, R55, R105 ;  /* 0x0000003728697223 */ /* 0x000fe20000010069 */
[----:B------:R-:W-:Y:S01]  /*4ea0*/  SHF.R.U64 R104, R42, 0x10, R43 ;  /* 0x000000102a687819 */ /* 0x000fe2000000122b */
[----:B------:R-:W-:Y:S01]  /*4eb0*/  IMAD.U32 R42, R36, 0x10000, RZ ;  /* 0x00010000242a7824 */ /* 0x000fe200078e00ff */
[----:B------:R-:W-:Y:S01]  /*4ec0*/  LOP3.LUT R41, R33, 0xffff0000, RZ, 0xc0, !PT ;  /* 0xffff000021297812 */ /* 0x000fe200078ec0ff */
[----:B------:R-:W-:Y:S01]  /*4ed0*/  FMUL.FTZ R55, R46, R103 ;  /* 0x000000672e377220 */ /* 0x000fe20000410000 */
[----:B------:R-:W-:Y:S01]  /*4ee0*/  LOP3.LUT R43, R36, 0xffff0000, RZ, 0xc0, !PT ;  /* 0xffff0000242b7812 */ /* 0x000fe200078ec0ff */
[----:B------:R-:W-:Y:S01]  /*4ef0*/  IMAD.U32 R36, R35, 0x10000, RZ ;  /* 0x0001000023247824 */ /* 0x000fe200078e00ff */
[----:B------:R-:W-:Y:S01]  /*4f00*/  LOP3.LUT R47, R39, 0xffff0000, RZ, 0xc0, !PT ;  /* 0xffff0000272f7812 */ /* 0x000fe200078ec0ff */
[----:B------:R-:W-:Y:S01]  /*4f10*/  FMUL.FTZ R44, R45, R52 ;  /* 0x000000342d2c7220 */ /* 0x000fe20000410000 */
[----:B------:R-:W-:Y:S01]  /*4f20*/  LOP3.LUT R116, R116, 0xffff0000, RZ, 0xc0, !PT ;  /* 0xffff000074747812 */ /* 0x000fe200078ec0ff */
[-C--:B------:R-:W-:Y:S01]  /*4f30*/  FMUL.FTZ R46, R46, R53.reuse ;  /* 0x000000352e2e7220 */ /* 0x080fe20000410000 */
[----:B------:R-:W-:Y:S01]  /*4f40*/  PRMT R121, R121, 0x5410, R102 ;  /* 0x0000541079797816 */ /* 0x000fe20000000066 */
[-C--:B------:R-:W-:Y:S01]  /*4f50*/  FMUL.FTZ R40, R45, R120.reuse ;  /* 0x000000782d287220 */ /* 0x080fe20000410000 */
[----:B------:R-:W-:Y:S01]  /*4f60*/  LOP3.LUT R114, R114, 0xffff0000, RZ, 0xc0, !PT ;  /* 0xffff000072727812 */ /* 0x000fe200078ec0ff */
[----:B------:R-:W-:Y:S01]  /*4f70*/  FFMA.FTZ R45, R41, R120, -R44 ;  /* 0x00000078292d7223 */ /* 0x000fe2000001082c */
[----:B------:R-:W-:Y:S01]  /*4f80*/  LOP3.LUT R37, R35, 0xffff0000, RZ, 0xc0, !PT ;  /* 0xffff000023257812 */ /* 0x000fe200078ec0ff */
[C---:B------:R-:W-:Y:S01]  /*4f90*/  FFMA.FTZ R55, R36.reuse, R53, -R55 ;  /* 0x0000003524377223 */ /* 0x040fe20000010837 */
        /* <DEDUP_REMOVED lines=49> */
.L_x_5614:
[----:B------:R-:W-:Y:S05]  /*52b0*/  BSYNC B1 ;  /* 0x0000000000017941 */ /* 0x000fea0003800000 */
.L_x_5613:
        /* <DEDUP_REMOVED lines=10> */
.L_x_5582:
[----:B------:R-:W-:-:S13]  /*5360*/  ISETP.NE.AND P3, PT, R232, 0x3, PT ;  /* 0x00000003e800780c */ /* 0x000fda0003f65270 */
[----:B------:R-:W-:Y:S05]  /*5370*/  @!P3 BRA `(.L_x_5615) ;  /* 0x000000000004b947 */ /* 0x000fea0003800000 */
[----:B------:R-:W-:Y:S01]  /*5380*/  BPT.TRAP 0x1 ;  /* 0x000000040000795c */ /* 0x000fe20000300000 */
.L_x_5615:
[----:B------:R-:W-:Y:S01]  /*5390*/  IMAD R96, R18, 0x8, R19 ;  /* 0x0000000812607824 */ /* 0x000fe200078e0213 */
[----:B------:R-:W-:Y:S01]  /*53a0*/  SHF.L.U32 R107, R202, 0x1f, RZ ;  /* 0x0000001fca6b7819 */ /* 0x000fe200000006ff */
[----:B------:R-:W-:Y:S01]  /*53b0*/  IMAD R106, R27, -0x60, R24 ;  /* 0xffffffa01b6a7824 */ /* 0x000fe200078e0218 */
[----:B------:R-:W-:Y:S02]  /*53c0*/  BSSY B1, `(.L_x_5616) ;  /* 0x0000004000017945 */ /* 0x000fe40003800000 */
[----:B------:R-:W0:Y:S02]  /*53d0*/  SYNCS.PHASECHK.TRANS64.TRYWAIT P4, [R96+URZ+0x32490], R107 ;  /* 0x0324906b600075a7 */ /* 0x000e24000808017f */
[----:B------:R-:W-:Y:S01]  /*53e0*/  VIMNMX R106, R106, 0x60, PT ;  /* 0x000000606a6a7848 */ /* 0x000fe20003fe0100 */
[----:B0-----:R-:W-:Y:S06]  /*53f0*/  @!P4 BRA `(.L_x_5617) ;  /* 0x0000019c0054c947 */ /* 0x001fec0003800000 */
.L_x_5890:
[----:B------:R-:W-:Y:S05]  /*5400*/  BSYNC B1 ;  /* 0x0000000000017941 */ /* 0x000fea0003800000 */
.L_x_5616:
[CC--:B------:R-:W-:Y:S01]  /*5410*/  ISETP.GE.AND P5, PT, R22.reuse, R106.reuse, PT ;  /* 0x0000006a1600720c */ /* 0x0c0fe20003fa6270 */
[----:B------:R-:W-:Y:S01]  /*5420*/  VIADD R32, R22, 0x40 ;  /* 0x0000004016207836 */ /* 0x000fe20000000000 */
[----:B------:R-:W-:Y:S04]  /*5430*/  BSSY B1, `(.L_x_5618) ;  /* 0x0000007000017945 */ /* 0x000fe80003800000 */
[----:B------:R-:W-:-:S07]  /*5440*/  ISETP.GE.AND P4, PT, R32, R106, PT ;  /* 0x0000006a2000720c */ /* 0x000fce0003f86270 */
[----:B------:R-:W-:Y:S06]  /*5450*/  @P5 BRA `(.L_x_5619) ;  /* 0x0000000000105947 */ /* 0x000fec0003800000 */
[----:B------:R-:W1:Y:S04]  /*5460*/  @!P1 LDS.128 R32, [R104] ;  /* 0x0000000068209984 */ /* 0x000e680000000c00 */
[----:B------:R-:W2:Y:S04]  /*5470*/  @!P2 LDS.128 R36, [R102] ;  /* 0x000000006624a984 */ /* 0x000ea80000000c00 */
[----:B-1----:R1:W-:Y:S04]  /*5480*/  @!P1 STG.E.128 desc[UR40][R42.64], R32 ;  /* 0x000000202a009986 */ /* 0x0023e8000c101d28 */
[----:B--2---:R1:W-:Y:S02]  /*5490*/  @!P2 STG.E.128 desc[UR40][R42.64+0x40], R36 ;  /* 0x000040242a00a986 */ /* 0x0043e4000c101d28 */
.L_x_5619:
[----:B------:R-:W-:Y:S05]  /*54a0*/  BSYNC B1 ;  /* 0x0000000000017941 */ /* 0x000fea0003800000 */
.L_x_5618:
[----:B------:R-:W-:Y:S05]  /*54b0*/  @P4 BRA `(.L_x_5599) ;  /* 0x0000000000104947 */ /* 0x000fea0003800000 */
[----:B-1----:R-:W1:Y:S04]  /*54c0*/  @!P1 LDS.128 R32, [R104+0x2000] ;  /* 0x0020000068209984 */ /* 0x002e680000000c00 */
[----:B------:R-:W2:Y:S04]  /*54d0*/  @!P2 LDS.128 R36, [R102+0x2000] ;  /* 0x002000006624a984 */ /* 0x000ea80000000c00 */
[----:B-1----:R3:W-:Y:S04]  /*54e0*/  @!P1 STG.E.128 desc[UR40][R40.64], R32 ;  /* 0x0000002028009986 */ /* 0x0027e8000c101d28 */
[----:B--2---:R3:W-:Y:S02]  /*54f0*/  @!P2 STG.E.128 desc[UR40][R40.64+0x40], R36 ;  /* 0x000040242800a986 */ /* 0x0047e4000c101d28 */
.L_x_5599:
[----:B------:R-:W-:Y:S05]  /*5500*/  BSYNC B0 ;  /* 0x0000000000007941 */ /* 0x000fea0003800000 */
.L_x_5581:
        /* <DEDUP_REMOVED lines=17> */
.L_x_5621:
[----:B------:R-:W-:Y:S05]  /*5620*/  BSYNC B0 ;  /* 0x0000000000007941 */ /* 0x000fea0003800000 */
.L_x_5620:
[----:B------:R-:W2:Y:S01]  /*5630*/  SYNCS.PHASECHK.TRANS64.TRYWAIT P3, [R96+URZ+0x324b0], R107 ;  /* 0x0324b06b600075a7 */ /* 0x000ea2000806017f */
[----:B------:R-:W-:Y:S01]  /*5640*/  ULDC UR44, c[0x0][0x320] ;  /* 0x0000c800002c7ab9 */ /* 0x000fe20000000800 */
[----:B------:R-:W-:Y:S01]  /*5650*/  ULDC.64 UR38, c[0x0][0x328] ;  /* 0x0000ca0000267ab9 */ /* 0x000fe20000000a00 */
[----:B------:R-:W-:Y:S01]  /*5660*/  ULDC.64 UR36, c[0x0][0x318] ;  /* 0x0000c60000247ab9 */ /* 0x000fe20000000a00 */
[----:B------:R-:W-:Y:S01]  /*5670*/  BSSY B0, `(.L_x_5622) ;  /* 0x0000003000007945 */ /* 0x000fe20003800000 */
[----:B-1----:R-:W-:-:S03]  /*5680*/  IMAD R32, R18, 0x6000, R79 ;  /* 0x0000600012207824 */ /* 0x002fc600078e024f */
[----:B--2---:R-:W-:Y:S05]  /*5690*/  @!P3 BRA `(.L_x_5623) ;  /* 0x0000019800c0b947 */ /* 0x004fea0003800000 */
.L_x_5891:
[----:B------:R-:W-:Y:S05]  /*56a0*/  BSYNC B0 ;  /* 0x0000000000007941 */ /* 0x000fea0003800000 */
.L_x_5622:
        /* <DEDUP_REMOVED lines=39> */
.L_x_5625:
[----:B------:R-:W-:Y:S05]  /*5920*/  BSYNC B0 ;  /* 0x0000000000007941 */ /* 0x000fea0003800000 */
.L_x_5624:
[----:B--2---:R-:W-:Y:S01]  /*5930*/  VIADD R32, R22, 0x40 ;  /* 0x0000004016207836 */ /* 0x004fe20000000000 */
[----:B------:R-:W-:Y:S04]  /*5940*/  BSSY B0, `(.L_x_5626) ;  /* 0x0000025000007945 */ /* 0x000fe80003800000 */
[----:B------:R-:W-:-:S13]  /*5950*/  ISETP.GE.AND P3, PT, R32, R106, PT ;  /* 0x0000006a2000720c */ /* 0x000fda0003f66270 */
[----:B------:R-:W-:Y:S05]  /*5960*/  @P3 BRA `(.L_x_5627) ;  /* 0x0000000000883947 */ /* 0x000fea0003800000 */
[----:B------:R-:W-:Y:S01]  /*5970*/  IADD3 R35, P3, R36, 0x40, RZ ;  /* 0x0000004024237810 */ /* 0x000fe20007f7e0ff */
        /* <DEDUP_REMOVED lines=33> */
.L_x_5627:
[----:B------:R-:W-:Y:S05]  /*5b90*/  BSYNC B0 ;  /* 0x0000000000007941 */ /* 0x000fea0003800000 */
.L_x_5626:
[----:B------:R-:W-:Y:S01]  /*5ba0*/  @!PT LDS RZ, [RZ] ;  /* 0x00000000fffff984 */ /* 0x000fe20000000800 */
[----:B------:R-:W-:Y:S01]  /*5bb0*/  @!PT LDS RZ, [RZ] ;  /* 0x00000000fffff984 */ /* 0x000fe20000000800 */
[----:B------:R-:W-:Y:S01]  /*5bc0*/  @!PT LDS RZ, [RZ] ;  /* 0x00000000fffff984 */ /* 0x000fe20000000800 */
[----:B------:R-:W-:Y:S01]  /*5bd0*/  @!PT LDS RZ, [RZ] ;  /* 0x00000000fffff984 */ /* 0x000fe20000000800 */
[----:B------:R3:W-:Y:S06]  /*5be0*/  MEMBAR.ALL.CTA ;  /* 0x0000000000007992 */ /* 0x0007ec0000008000 */
[----:B---3--:R-:W3:Y:S02]  /*5bf0*/  FENCE.VIEW.ASYNC.S ;  /* 0x00000000000073c6 */ /* 0x008ee40000000000 */
[----:B---3--:R3:W-:Y:S01]  /*5c00*/  BAR.SYNC.DEFER_BLOCKING R76, 0x80 ;  /* 0x0002004c0000751d */ /* 0x0087e20000010000 */
[----:B------:R-:W-:Y:S01]  /*5c10*/  ISETP.NE.AND P5, PT, R97, RZ, PT ;  /* 0x000000ff6100720c */ /* 0x000fe20003fa5270 */
[----:B------:R-:W-:-:S02]  /*5c20*/  VIADD R18, R18, 0x1 ;  /* 0x0000000112127836 */ /* 0x000fc40000000000 */
[----:B01----:R-:W-:-:S03]  /*5c30*/  @!P4 VIADD R96, R96, 0x324c0 ;  /* 0x000324c06060c836 */ /* 0x003fc60000000000 */
[C---:B------:R-:W-:Y:S02]  /*5c40*/  ISETP.NE.AND P3, PT, R18.reuse, 0x2, PT ;  /* 0x000000021200780c */ /* 0x040fe40003f65270 */
[----:B------:R-:W-:Y:S02]  /*5c50*/  @!P4 PRMT R96, RZ, 0x654, R96 ;  /* 0x00000654ff60c816 */ /* 0x000fe40000000060 */
[----:B--2---:R-:W-:Y:S02]  /*5c60*/  SEL R33, RZ, 0x1, P3 ;  /* 0x00000001ff217807 */ /* 0x004fe40001800000 */
        /* <DEDUP_REMOVED lines=9> */
.L_x_5576:
[----:B------:R-:W2:Y:S01]  /*5d00*/  LDL R5, [R1+0x50] ;  /* 0x0000500001057983 */ /* 0x000ea20000100800 */
[----:B------:R-:W0:Y:S01]  /*5d10*/  LDC R0, c[0x0][0x448] ;  /* 0x00011200ff007b82 */ /* 0x000e220000000800 */
        /* <DEDUP_REMOVED lines=23> */
[----:B0-----:R-:W-:Y:S02]  /*5e90*/  ISETP.NE.AND P1, PT, R0, 0x1, PT ;  /* 0x000000010000780c */ /* 0x001fe40003f25270 */
        /* <DEDUP_REMOVED lines=9> */
[----:B---3--:R-:W-:Y:S02]  /*5f30*/  CS2R R96, SRZ ;  /* 0x0000000000607805 */ /* 0x008fe4000001ff00 */
[----:B------:R-:W-:Y:S02]  /*5f40*/  CS2R R92, SRZ ;  /* 0x00000000005c7805 */ /* 0x000fe4000001ff00 */
[----:B------:R-:W-:Y:S01]  /*5f50*/  CS2R R166, SRZ ;  /* 0x0000000000a67805 */ /* 0x000fe2000001ff00 */
[----:B------:R-:W0:Y:S01]  /*5f60*/  @P1 LDC R3, c[0x0][0x44c] ;  /* 0x00011300ff031b82 */ /* 0x000e220000000800 */
[----:B------:R-:W-:-:S02]  /*5f70*/  CS2R R78, SRZ ;  /* 0x00000000004e7805 */ /* 0x000fc4000001ff00 */
[----:B------:R-:W-:Y:S02]  /*5f80*/  CS2R R70, SRZ ;  /* 0x0000000000467805 */ /* 0x000fe4000001ff00 */
[----:B------:R-:W-:Y:S02]  /*5f90*/  CS2R R88, SRZ ;  /* 0x0000000000587805 */ /* 0x000fe4000001ff00 */
[----:B------:R-:W-:Y:S02]  /*5fa0*/  CS2R R62, SRZ ;  /* 0x00000000003e7805 */ /* 0x000fe4000001ff00 */
[----:B------:R-:W-:Y:S02]  /*5fb0*/  CS2R R54, SRZ ;  /* 0x0000000000367805 */ /* 0x000fe4000001ff00 */
[----:B------:R-:W-:Y:S02]  /*5fc0*/  CS2R R82, SRZ ;  /* 0x0000000000527805 */ /* 0x000fe4000001ff00 */
[----:B------:R-:W-:Y:S01]  /*5fd0*/  CS2R R80, SRZ ;  /* 0x0000000000507805 */ /* 0x000fe2000001ff00 */
[----:B------:R-:W1:Y:S01]  /*5fe0*/  @P1 LDC R4, c[0x0][0x450] ;  /* 0x00011400ff041b82 */ /* 0x000e620000000800 */
        /* <DEDUP_REMOVED lines=20> */
[----:B--2---:R-:W-:-:S04]  /*6130*/  VIADD R0, R5, 0x7f ;  /* 0x0000007f05007836 */ /* 0x004fc80000000000 */
[----:B0-----:R-:W-:-:S05]  /*6140*/  @P1 IMAD.HI.U32 R3, R0, R3, RZ ;  /* 0x0000000300031227 */ /* 0x001fca00078e00ff */
        /* <DEDUP_REMOVED lines=16> */
.L_x_5629:
        /* <DEDUP_REMOVED lines=10> */
.L_x_5894:
[----:B01----:R-:W-:Y:S01]  /*62f0*/  LEA.HI R0, R14, R14, RZ, 0x1 ;  /* 0x0000000e0e007211 */ /* 0x003fe200078f08ff */
[----:B------:R-:W-:Y:S01]  /*6300*/  VIADD R24, R19, 0x18400 ;  /* 0x0001840013187836 */ /* 0x000fe20000000000 */
[----:B------:R-:W-:Y:S01]  /*6310*/  BSSY B6, `(.L_x_5632) ;  /* 0x000001d000067945 */ /* 0x000fe20003800000 */
[----:B------:R-:W-:Y:S01]  /*6320*/  IMAD.MOV.U32 R225, RZ, RZ, 0x40000040 ;  /* 0x40000040ffe17424 */ /* 0x000fe200078e00ff */
[----:B------:R-:W-:Y:S02]  /*6330*/  LOP3.LUT R3, R0, 0x7fffe, RZ, 0xc0, !PT ;  /* 0x0007fffe00037812 */ /* 0x000fe400078ec0ff */
[----:B------:R-:W-:-:S03]  /*6340*/  LOP3.LUT P0, RZ, R24, 0x1bf, RZ, 0xc0, !PT ;  /* 0x000001bf18ff7812 */ /* 0x000fc6000780c0ff */
[----:B------:R-:W-:-:S04]  /*6350*/  IMAD.IADD R3, R14, 0x1, -R3 ;  /* 0x000000010e037824 */ /* 0x000fc800078e0a03 */
[----:B------:R-:W-:-:S05]  /*6360*/  IMAD R3, R3, 0x2000, R24 ;  /* 0x0000200003037824 */ /* 0x000fca00078e0218 */
[----:B------:R-:W-:Y:S01]  /*6370*/  SHF.R.U32.HI R0, RZ, 0x4, R3 ;  /* 0x00000004ff007819 */ /* 0x000fe20000011603 */
[----:B------:R-:W-:-:S03]  /*6380*/  VIADD R3, R3, 0xa000 ;  /* 0x0000a00003037836 */ /* 0x000fc60000000000 */
[----:B------:R-:W-:Y:S02]  /*6390*/  LOP3.LUT R0, R0, 0x3fff, RZ, 0xc0, !PT ;  /* 0x00003fff00007812 */ /* 0x000fe400078ec0ff */
[----:B------:R-:W-:Y:S02]  /*63a0*/  SHF.R.U32.HI R3, RZ, 0x4, R3 ;  /* 0x00000004ff037819 */ /* 0x000fe40000011603 */
[----:B------:R-:W-:Y:S02]  /*63b0*/  LOP3.LUT R224, R0, 0x10000, RZ, 0xfc, !PT ;  /* 0x0001000000e07812 */ /* 0x000fe400078efcff */
        /* <DEDUP_REMOVED lines=18> */
.L_x_5633:
[----:B------:R-:W-:Y:S05]  /*64e0*/  BSYNC B6 ;  /* 0x0000000000067941 */ /* 0x000fea0003800000 */
.L_x_5632:
[----:B------:R-:W-:Y:S02]  /*64f0*/  ULDC UR4, c[0x0][0x3f4] ;  /* 0x0000fd0000047ab9 */ /* 0x000fe40000000800 */
[----:B------:R-:W-:-:S13]  /*6500*/  ISETP.LT.AND P0, PT, RZ, UR4, PT ;  /* 0x00000004ff007c0c */ /* 0x000fda000bf01270 */
[----:B------:R-:W-:Y:S05]  /*6510*/  @P0 BRA `(.L_x_5634) ;  /* 0x0000000000400947 */ /* 0x000fea0003800000 */
[----:B------:R-:W2:Y:S02]  /*6520*/  LDL R20, [R1+0x8c] ;  /* 0x00008c0001147983 */ /* 0x000ea40000100800 */
[----:B--2---:R-:W-:-:S04]  /*6530*/  LEA.HI R0, R20, R20, RZ, 0x1 ;  /* 0x0000001414007211 */ /* 0x004fc800078f08ff */
        /* <DEDUP_REMOVED lines=8> */
.L_x_5637:
[----:B-1----:R1:W2:Y:S02]  /*65c0*/  SYNCS.PHASECHK.TRANS64.TRYWAIT P0, [R19+URZ+0x32400], R0 ;  /* 0x03240000130075a7 */ /* 0x0022a4000800017f */
[----:B--2---:R-:W-:Y:S05]  /*65d0*/  @!P0 NANOSLEEP.SYNCS 0x989680 ;  /* 0x009896800000895d */ /* 0x004fea0003900000 */
[----:B------:R-:W2:Y:S02]  /*65e0*/  @!P0 SYNCS.PHASECHK.TRANS64 P0, [R19+URZ+0x32400], R0 ;  /* 0x03240000130085a7 */ /* 0x000ea4000800007f */
[----:B--2---:R-:W-:Y:S05]  /*65f0*/  @!P0 BRA `(.L_x_5637) ;  /* 0xfffffffc00f08947 */ /* 0x004fea000383ffff */
.L_x_5636:
[----:B------:R-:W-:Y:S05]  /*6600*/  BSYNC B0 ;  /* 0x0000000000007941 */ /* 0x000fea0003800000 */
.L_x_5635:
[----:B------:R-:W-:Y:S05]  /*6610*/  BRA `(.L_x_5638) ;  /* 0x00000030000c7947 */ /* 0x000fea0003800000 */
.L_x_5634:
        /* <DEDUP_REMOVED lines=30> */
.L_x_5640:
[----:B------:R-:W-:Y:S05]  /*6800*/  BSYNC B6 ;  /* 0x0000000000067941 */ /* 0x000fea0003800000 */
.L_x_5639:
[----:B------:R-:W2:Y:S01]  /*6810*/  LDL R47, [R1+0x50] ;  /* 0x00005000012f7983 */ /* 0x000ea20000100800 */
[----:B------:R-:W-:Y:S01]  /*6820*/  ULDC.U8 UR4, c[0x0][0x410] ;  /* 0x0001040000047ab9 */ /* 0x000fe20000000000 */
[----:B------:R-:W-:Y:S01]  /*6830*/  BSSY B0, `(.L_x_5641) ;  /* 0x00002d9000007945 */ /* 0x000fe20003800000 */
[----:B------:R-:W-:Y:S01]  /*6840*/  ISETP.NE.AND P0, PT, RZ, UR4, PT ;  /* 0x00000004ff007c0c */ /* 0x000fe2000bf05270 */
[----:B--2---:R-:W-:-:S12]  /*6850*/  IMAD.IADD R41, R22, 0x1, R47 ;  /* 0x0000000116297824 */ /* 0x004fd800078e022f */
[----:B------:R-:W-:Y:S05]  /*6860*/  @!P0 BRA `(.L_x_5642) ;  /* 0x0000001400d08947 */ /* 0x000fea0003800000 */
[----:B------:R-:W0:Y:S01]  /*6870*/  LDC R35, c[0x0][0x448] ;  /* 0x00011200ff237b82 */ /* 0x000e220000000800 */
[----:B------:R-:W1:Y:S01]  /*6880*/  S2R R20, SR_TID.X ;  /* 0x0000000000147919 */ /* 0x000e620000002100 */
[----:B------:R-:W-:Y:S01]  /*6890*/  ULDC.64 UR4, c[0x0][0x3f8] ;  /* 0x0000fe0000047ab9 */ /* 0x000fe20000000a00 */
[----:B------:R-:W-:Y:S01]  /*68a0*/  ULDC.64 UR6, c[0x0][0x408] ;  /* 0x0001020000067ab9 */ /* 0x000fe20000000a00 */
[----:B------:R-:W-:Y:S02]  /*68b0*/  IMAD.MOV.U32 R6, RZ, RZ, R24 ;  /* 0x000000ffff067224 */ /* 0x000fe400078e0018 */
[----:B------:R-:W-:Y:S02]  /*68c0*/  IMAD.MOV.U32 R7, RZ, RZ, R29 ;  /* 0x000000ffff077224 */ /* 0x000fe400078e001d */
[----:B------:R-:W-:Y:S02]  /*68d0*/  IMAD.MOV.U32 R8, RZ, RZ, R30 ;  /* 0x000000ffff087224 */ /* 0x000fe400078e001e */
[----:B------:R-:W-:Y:S01]  /*68e0*/  IMAD.MOV.U32 R9, RZ, RZ, R27 ;  /* 0x000000ffff097224 */ /* 0x000fe200078e001b */
[----:B0-----:R-:W-:Y:S01]  /*68f0*/  ISETP.NE.AND P0, PT, R35, 0x1, PT ;  /* 0x000000012300780c */ /* 0x001fe20003f05270 */
[----:B-1----:R-:W-:-:S12]  /*6900*/  VIADD R21, R20, 0xffffff80 ;  /* 0xffffff8014157836 */ /* 0x002fd80000000000 */
[----:B------:R-:W0:Y:S01]  /*6910*/  @P0 LDC R0, c[0x0][0x44c] ;  /* 0x00011300ff000b82 */ /* 0x000e220000000800 */
[----:B------:R-:W-:-:S04]  /*6920*/  SHF.R.S32.HI R20, RZ, 0x1f, R21 ;  /* 0x0000001fff147819 */ /* 0x000fc80000011415 */
[----:B------:R-:W-:-:S03]  /*6930*/  LEA.HI R20, R20, R21, RZ, 0x2 ;  /* 0x0000001514147211 */ /* 0x000fc600078f10ff */
[----:B------:R-:W1:Y:S01]  /*6940*/  @P0 LDC R5, c[0x0][0x450] ;  /* 0x00011400ff050b82 */ /* 0x000e620000000800 */
[----:B------:R-:W-:-:S05]  /*6950*/  LOP3.LUT R20, R20, 0xfffffffc, RZ, 0xc0, !PT ;  /* 0xfffffffc14147812 */ /* 0x000fca00078ec0ff */
[----:B------:R-:W-:-:S04]  /*6960*/  IMAD.IADD R20, R21, 0x1, -R20 ;  /* 0x0000000115147824 */ /* 0x000fc800078e0a14 */
[----:B------:R-:W-:-:S04]  /*6970*/  IMAD R3, R20, 0x40, R41 ;  /* 0x0000004014037824 */ /* 0x000fc800078e0229 */
        /* <DEDUP_REMOVED lines=23> */
.L_x_5900:
[----:B------:R-:W5:Y:S01]  /*6af0*/  LDL R9, [R1+0x30] ;  /* 0x0000300001097983 */ /* 0x000f620000100800 */
[----:B------:R-:W-:Y:S01]  /*6b00*/  BSSY B1, `(.L_x_5644) ;  /* 0x000001f000017945 */ /* 0x000fe20003800000 */
[----:B------:R-:W-:Y:S02]  /*6b10*/  CS2R R30, SRZ ;  /* 0x00000000001e7805 */ /* 0x000fe4000001ff00 */
[----:B------:R-:W-:Y:S02]  /*6b20*/  CS2R R20, SRZ ;  /* 0x0000000000147805 */ /* 0x000fe4000001ff00 */
[----:B------:R-:W-:Y:S02]  /*6b30*/  CS2R R28, SRZ ;  /* 0x00000000001c7805 */ /* 0x000fe4000001ff00 */
[----:B------:R-:W-:Y:S01]  /*6b40*/  CS2R R24, SRZ ;  /* 0x0000000000187805 */ /* 0x000fe2000001ff00 */
[----:B-----5:R-:W-:-:S05]  /*6b50*/  IMAD R35, R9, R35, RZ ;  /* 0x0000002309237224 */ /* 0x020fca00078e02ff */
[----:B------:R-:W-:-:S13]  /*6b60*/  ISETP.GE.AND P0, PT, R41, R35, PT ;  /* 0x000000232900720c */ /* 0x000fda0003f06270 */
[----:B------:R-:W-:Y:S05]  /*6b70*/  @P0 BRA `(.L_x_5645) ;  /* 0x00000000005c0947 */ /* 0x000fea0003800000 */
[----:B------:R-:W4:Y:S01]  /*6b80*/  LDL R9, [R1+0x98] ;  /* 0x0000980001097983 */ /* 0x000f220000100800 */
        /* <DEDUP_REMOVED lines=8> */
[----:B------:R-:W-:Y:S02]  /*6c10*/  CS2R R30, SRZ ;  /* 0x00000000001e7805 */ /* 0x000fe4000001ff00 */
[----:B------:R-:W-:Y:S01]  /*6c20*/  CS2R R24, SRZ ;  /* 0x0000000000187805 */ /* 0x000fe2000001ff00 */
[----:B------:R-:W-:Y:S01]  /*6c30*/  @!P2 IMAD.WIDE R10, R200, 0x2, R10 ;  /* 0x00000002c80aa825 */ /* 0x000fe200078e020a */
[-C--:B------:R-:W-:Y:S02]  /*6c40*/  @!P3 IADD3 R26, P0, R0, R33.reuse, RZ ;  /* 0x00000021001ab210 */ /* 0x080fe40007f1e0ff */
[----:B----4-:R-:W-:Y:S01]  /*6c50*/  @!P3 IADD3 R32, P1, R14, R33, RZ ;  /* 0x000000210e20b210 */ /* 0x010fe20007f3e0ff */
[----:B------:R-:W-:Y:S01]  /*6c60*/  @!P2 IMAD.WIDE R12, R200, 0x2, R14 ;  /* 0x00000002c80ca825 */ /* 0x000fe200078e020e */
[----:B------:R1:W5:Y:S04]  /*6c70*/  @!P2 LD.E.64 R28, desc[UR40][R10.64] ;  /* 0x000000280a1ca980 */ /* 0x000368000c101b00 */
[----:B------:R1:W5:Y:S01]  /*6c80*/  @!P2 LD.E.64 R30, desc[UR40][R12.64] ;  /* 0x000000280c1ea980 */ /* 0x000362000c101b00 */
[----:B------:R-:W-:-:S05]  /*6c90*/  @!P3 SHF.L.U64.HI R20, R211, 0x1, R9 ;  /* 0x00000001d314b819 */ /* 0x000fca0000010209 */
[--C-:B------:R-:W-:Y:S02]  /*6ca0*/  @!P3 IMAD.X R27, R3, 0x1, R20.reuse, P0 ;  /* 0x00000001031bb824 */ /* 0x100fe400000e0614 */
[----:B------:R-:W-:Y:S01]  /*6cb0*/  @!P3 IMAD.X R33, R5, 0x1, R20, P1 ;  /* 0x000000010521b824 */ /* 0x000fe200008e0614 */
[----:B------:R-:W-:Y:S02]  /*6cc0*/  CS2R R20, SRZ ;  /* 0x0000000000147805 */ /* 0x000fe4000001ff00 */
[----:B------:R1:W5:Y:S04]  /*6cd0*/  @!P3 LD.E.64 R24, desc[UR40][R26.64] ;  /* 0x000000281a18b980 */ /* 0x000368000c101b00 */
[----:B------:R1:W5:Y:S02]  /*6ce0*/  @!P3 LD.E.64 R20, desc[UR40][R32.64] ;  /* 0x000000282014b980 */ /* 0x000364000c101b00 */
.L_x_5645:
[----:B------:R-:W-:Y:S05]  /*6cf0*/  BSYNC B1 ;  /* 0x0000000000017941 */ /* 0x000fea0003800000 */
.L_x_5644:
        /* <DEDUP_REMOVED lines=20> */
.L_x_5906:
[----:B01----:R-:W5:Y:S04]  /*6e40*/  LDL R7, [R1+0x8c] ;  /* 0x00008c0001077983 */ /* 0x003f680000100800 */
[----:B------:R-:W2:Y:S01]  /*6e50*/  LDL R46, [R1+0x90] ;  /* 0x00009000012e7983 */ /* 0x000ea20000100800 */
[----:B------:R-:W-:Y:S01]  /*6e60*/  VIADD R4, R41, 0x40 ;  /* 0x0000004029047836 */ /* 0x000fe20000000000 */
[----:B------:R-:W-:Y:S01]  /*6e70*/  BSSY B1, `(.L_x_5647) ;  /* 0x0000022000017945 */ /* 0x000fe20003800000 */
[----:B------:R-:W-:Y:S02]  /*6e80*/  CS2R R8, SRZ ;  /* 0x0000000000087805 */ /* 0x000fe4000001ff00 */
[----:B------:R-:W-:Y:S02]  /*6e90*/  CS2R R12, SRZ ;  /* 0x00000000000c7805 */ /* 0x000fe4000001ff00 */
[----:B------:R-:W-:-:S02]  /*6ea0*/  CS2R R10, SRZ ;  /* 0x00000000000a7805 */ /* 0x000fc4000001ff00 */
[----:B------:R-:W-:Y:S02]  /*6eb0*/  ISETP.GE.AND P0, PT, R4, R35, PT ;  /* 0x000000230400720c */ /* 0x000fe40003f06270 */
[----:B-----5:R-:W-:-:S04]  /*6ec0*/  LEA.HI R6, R7, R7, RZ, 0x1 ;  /* 0x0000000707067211 */ /* 0x020fc800078f08ff */
[----:B------:R-:W-:Y:S01]  /*6ed0*/  LOP3.LUT R6, R6, 0xfffffffe, RZ, 0xc0, !PT ;  /* 0xfffffffe06067812 */ /* 0x000fe200078ec0ff */
[----:B--2---:R-:W-:-:S04]  /*6ee0*/  IMAD.SHL.U32 R36, R46, 0x40, RZ ;  /* 0x000000402e247824 */ /* 0x004fc800078e00ff */
[----:B------:R-:W-:-:S05]  /*6ef0*/  IMAD.IADD R73, R7, 0x1, -R6 ;  /* 0x0000000107497824 */ /* 0x000fca00078e0a06 */
[----:B------:R-:W-:Y:S01]  /*6f00*/  SHF.L.U32 R34, R73, 0x1f, RZ ;  /* 0x0000001f49227819 */ /* 0x000fe200000006ff */
[----:B------:R-:W-:Y:S06]  /*6f10*/  @P0 BRA `(.L_x_5648) ;  /* 0x00000000005c0947 */ /* 0x000fec0003800000 */
[----:B------:R-:W2:Y:S01]  /*6f20*/  LDL R15, [R1+0x98] ;  /* 0x00009800010f7983 */ /* 0x000ea20000100800 */
[----:B------:R-:W-:Y:S01]  /*6f30*/  ULDC UR4, c[0x0][0x3f4] ;  /* 0x0000fd0000047ab9 */ /* 0x000fe20000000800 */
[----:B---3--:R-:W-:Y:S01]  /*6f40*/  IMAD.MOV.U32 R6, RZ, RZ, R0 ;  /* 0x000000ffff067224 */ /* 0x008fe200078e0000 */
[----:B------:R-:W-:Y:S01]  /*6f50*/  ISETP.GE.AND P3, PT, R211, UR4, PT ;  /* 0x00000004d3007c0c */ /* 0x000fe2000bf66270 */
[----:B------:R-:W-:Y:S01]  /*6f60*/  IMAD.MOV.U32 R7, RZ, RZ, R3 ;  /* 0x000000ffff077224 */ /* 0x000fe200078e0003 */
[----:B------:R-:W-:Y:S02]  /*6f70*/  ISETP.GE.AND P2, PT, R200, UR4, PT ;  /* 0x00000004c8007c0c */ /* 0x000fe4000bf46270 */
[----:B------:R-:W-:-:S09]  /*6f80*/  CS2R R12, SRZ ;  /* 0x00000000000c7805 */ /* 0x000fd2000001ff00 */
[C---:B------:R-:W-:Y:S01]  /*6f90*/  @!P3 IMAD.SHL.U32 R9, R211.reuse, 0x2, RZ ;  /* 0x00000002d309b824 */ /* 0x040fe200078e00ff */
[----:B------:R-:W-:Y:S02]  /*6fa0*/  CS2R R26, SRZ ;  /* 0x00000000001a7805 */ /* 0x000fe4000001ff00 */
[----:B------:R-:W-:Y:S01]  /*6fb0*/  CS2R R10, SRZ ;  /* 0x00000000000a7805 */ /* 0x000fe2000001ff00 */
[----:B------:R-:W-:Y:S01]  /*6fc0*/  @!P2 IMAD.WIDE R6, R200, 0x2, R6 ;  /* 0x00000002c806a825 */ /* 0x000fe200078e0206 */
[-C--:B------:R-:W-:Y:S02]  /*6fd0*/  @!P3 IADD3 R32, P0, R0, R9.reuse, RZ ;  /* 0x000000090020b210 */ /* 0x080fe40007f1e0ff */
[----:B----4-:R-:W-:Y:S02]  /*6fe0*/  @!P3 IADD3 R4, P1, R14, R9, RZ ;  /* 0x000000090e04b210 */ /* 0x010fe40007f3e0ff */
[----:B------:R0:W5:Y:S01]  /*6ff0*/  @!P2 LD.E.64 R12, desc[UR40][R6.64] ;  /* 0x00000028060ca980 */ /* 0x000162000c101b00 */
[----:B--2---:R-:W-:Y:S01]  /*7000*/  @!P3 SHF.L.U64.HI R8, R211, 0x1, R15 ;  /* 0x00000001d308b819 */ /* 0x004fe2000001020f */
[----:B------:R-:W-:-:S04]  /*7010*/  IMAD.MOV.U32 R15, RZ, RZ, R5 ;  /* 0x000000ffff0f7224 */ /* 0x000fc800078e0005 */
[--C-:B------:R-:W-:Y:S02]  /*7020*/  @!P3 IMAD.X R33, R3, 0x1, R8.reuse, P0 ;  /* 0x000000010321b824 */ /* 0x100fe400000e0608 */
[----:B------:R-:W-:Y:S01]  /*7030*/  @!P3 IMAD.X R5, R5, 0x1, R8, P1 ;  /* 0x000000010505b824 */ /* 0x000fe200008e0608 */
[----:B------:R-:W-:Y:S01]  /*7040*/  CS2R R8, SRZ ;  /* 0x0000000000087805 */ /* 0x000fe2000001ff00 */
[----:B------:R-:W-:Y:S01]  /*7050*/  @!P2 IMAD.WIDE R14, R200, 0x2, R14 ;  /* 0x00000002c80ea825 */ /* 0x000fe200078e020e */
[----:B------:R0:W5:Y:S04]  /*7060*/  @!P3 LD.E.64 R10, desc[UR40][R32.64] ;  /* 0x00000028200ab980 */ /* 0x000168000c101b00 */
[----:B------:R0:W5:Y:S04]  /*7070*/  @!P2 LD.E.64 R26, desc[UR40][R14.64] ;  /* 0x000000280e1aa980 */ /* 0x000168000c101b00 */
[----:B------:R0:W5:Y:S02]  /*7080*/  @!P3 LD.E.64 R8, desc[UR40][R4.64] ;  /* 0x000000280408b980 */ /* 0x000164000c101b00 */
.L_x_5648:
[----:B------:R-:W-:Y:S05]  /*7090*/  BSYNC B1 ;  /* 0x0000000000017941 */ /* 0x000fea0003800000 */
.L_x_5647:
[----:B0-----:R-:W4:Y:S01]  /*70a0*/  S2R R7, SR_TID.X ;  /* 0x0000000000077919 */ /* 0x001f220000002100 */
[----:B------:R-:W0:Y:S01]  /*70b0*/  SYNCS.PHASECHK.TRANS64.TRYWAIT P0, [R19+URZ+0x32400], R34 ;  /* 0x03240022130075a7 */ /* 0x000e22000800017f */
[----:B------:R-:W-:Y:S01]  /*70c0*/  LOP3.LUT R3, R36, 0x1c0, RZ, 0xc0, !PT ;  /* 0x000001c024037812 */ /* 0x000fe200078ec0ff */
[----:B-----5:R-:W-:Y:S01]  /*70d0*/  IMAD.MOV.U32 R4, RZ, RZ, R26 ;  /* 0x000000ffff047224 */ /* 0x020fe200078e001a */
        /* <DEDUP_REMOVED lines=12> */
[----:B------:R-:W-:Y:S01]  /*71a0*/  IMAD.MOV.U32 R4, RZ, RZ, R13 ;  /* 0x000000ffff047224 */ /* 0x000fe200078e000d */
[----:B------:R-:W-:Y:S01]  /*71b0*/  PRMT R43, R5, 0x5410, R3 ;  /* 0x00005410052b7816 */ /* 0x000fe20000000003 */
[----:B------:R-:W-:Y:S01]  /*71c0*/  IMAD.MOV.U32 R5, RZ, RZ, R10 ;  /* 0x000000ffff057224 */ /* 0x000fe200078e000a */
[----:B------:R-:W-:Y:S02]  /*71d0*/  LOP3.LUT P2, RZ, R46, 0x4, RZ, 0xc0, !PT ;  /* 0x000000042eff7812 */ /* 0x000fe4000784c0ff */
[----:B------:R-:W-:Y:S02]  /*71e0*/  PRMT R44, R4, 0x7610, R44 ;  /* 0x00007610042c7816 */ /* 0x000fe4000000002c */
[----:B------:R-:W-:Y:S01]  /*71f0*/  PRMT R45, R5, 0x7610, R45 ;  /* 0x00007610052d7816 */ /* 0x000fe2000000002d */
[----:B------:R-:W-:Y:S01]  /*7200*/  IMAD.MOV.U32 R5, RZ, RZ, R11 ;  /* 0x000000ffff057224 */ /* 0x000fe200078e000b */
[----:B------:R-:W-:Y:S01]  /*7210*/  ISETP.GE.AND P1, PT, R22, R41, PT ;  /* 0x000000291600720c */ /* 0x000fe20003f26270 */
[----:B----4-:R-:W-:-:S05]  /*7220*/  VIADD R14, R7, 0xffffff80 ;  /* 0xffffff80070e7836 */ /* 0x010fca0000000000 */
[----:B------:R-:W-:-:S04]  /*7230*/  SHF.R.S32.HI R7, RZ, 0x1f, R14 ;  /* 0x0000001fff077819 */ /* 0x000fc8000001140e */
[----:B------:R-:W-:-:S04]  /*7240*/  LEA.HI R7, R7, R14, RZ, 0x5 ;  /* 0x0000000e07077211 */ /* 0x000fc800078f28ff */
[----:B------:R-:W-:-:S05]  /*7250*/  SHF.R.S32.HI R7, RZ, 0x5, R7 ;  /* 0x00000005ff077819 */ /* 0x000fca0000011407 */
[----:B------:R-:W-:-:S04]  /*7260*/  IMAD R0, R7, 0x200, R0 ;  /* 0x0000020007007824 */ /* 0x000fc800078e0200 */
[----:B------:R-:W-:-:S04]  /*7270*/  IMAD R3, R0, 0x2, R19 ;  /* 0x0000000200037824 */ /* 0x000fc800078e0213 */
[C---:B------:R-:W-:Y:S02]  /*7280*/  VIADD R4, R3.reuse, 0x18400 ;  /* 0x0001840003047836 */ /* 0x040fe40000000000 */
[----:B------:R-:W-:Y:S01]  /*7290*/  VIADD R0, R3, 0x18440 ;  /* 0x0001844003007836 */ /* 0x000fe20000000000 */
[----:B0-----:R-:W-:Y:S06]  /*72a0*/  @!P0 BRA `(.L_x_5650) ;  /* 0x0000018000ec8947 */ /* 0x001fec0003800000 */
.L_x_5907:
[----:B------:R-:W-:Y:S05]  /*72b0*/  BSYNC B1 ;  /* 0x0000000000017941 */ /* 0x000fea0003800000 */
.L_x_5649:
        /* <DEDUP_REMOVED lines=10> */
[----:B------:R-:W-:Y:S02]  /*7360*/  SHF.R.U64 R14, R28, 0x10, R29 ;  /* 0x000000101c0e7819 */ /* 0x000fe4000000121d */
[----:B0-----:R-:W-:Y:S02]  /*7370*/  SHF.R.U32.HI R34, RZ, 0x10, R31 ;  /* 0x00000010ff227819 */ /* 0x001fe4000001161f */
[----:B------:R-:W-:Y:S02]  /*7380*/  SHF.R.U32.HI R28, RZ, 0x10, R29 ;  /* 0x00000010ff1c7819 */ /* 0x000fe4000001161d */
[----:B------:R-:W-:Y:S02]  /*7390*/  SHF.R.U64 R33, R30, 0x10, R31 ;  /* 0x000000101e217819 */ /* 0x000fe4000000121f */
[----:B------:R-:W-:Y:S02]  /*73a0*/  PRMT R34, R37, 0x5432, R34 ;  /* 0x0000543225227816 */ /* 0x000fe40000000022 */
[----:B------:R-:W-:-:S02]  /*73b0*/  PRMT R31, R40, 0x5432, R28 ;  /* 0x00005432281f7816 */ /* 0x000fc4000000001c */
[----:B------:R-:W-:Y:S01]  /*73c0*/  PRMT R30, R39, 0x5432, R14 ;  /* 0x00005432271e7816 */ /* 0x000fe2000000000e */
[C---:B------:R-:W-:Y:S01]  /*73d0*/  IMAD.U32 R35, R34.reuse, 0x10000, RZ ;  /* 0x0001000022237824 */ /* 0x040fe200078e00ff */
[----:B------:R-:W-:Y:S01]  /*73e0*/  LOP3.LUT R34, R34, 0xffff0000, RZ, 0xc0, !PT ;  /* 0xffff000022227812 */ /* 0x000fe200078ec0ff */
[----:B------:R-:W-:Y:S01]  /*73f0*/  IMAD.U32 R32, R31, 0x10000, RZ ;  /* 0x000100001f207824 */ /* 0x000fe200078e00ff */
        /* <DEDUP_REMOVED lines=35> */
.L_x_5654:
[----:B------:R-:W-:Y:S05]  /*7630*/  BSYNC B2 ;  /* 0x0000000000027941 */ /* 0x000fea0003800000 */
.L_x_5653:
        /* <DEDUP_REMOVED lines=47> */
.L_x_5652:
[----:B------:R-:W-:Y:S05]  /*7930*/  BSYNC B1 ;  /* 0x0000000000017941 */ /* 0x000fea0003800000 */
.L_x_5651:
[----:B-12---:R-:W-:-:S05]  /*7940*/  VIADD R4, R22, 0x40 ;  /* 0x0000004016047836 */ /* 0x006fca0000000000 */
[----:B------:R-:W-:-:S13]  /*7950*/  ISETP.GE.AND P0, PT, R4, R41, PT ;  /* 0x000000290400720c */ /* 0x000fda0003f06270 */
[----:B------:R-:W-:Y:S05]  /*7960*/  @P0 BRA `(.L_x_5655) ;  /* 0x0000001c00140947 */ /* 0x000fea0003800000 */
[----:B------:R-:W1:Y:S01]  /*7970*/  LDC R4, c[0x0][0x3f4] ;  /* 0x0000fd00ff047b82 */ /* 0x000e620000000800 */
        /* <DEDUP_REMOVED lines=50> */
.L_x_5657:
[----:B------:R-:W-:Y:S05]  /*7ca0*/  BSYNC B1 ;  /* 0x0000000000017941 */ /* 0x000fea0003800000 */
.L_x_5656:
[----:B------:R-:W-:Y:S05]  /*7cb0*/  @P1 BRA `(.L_x_5655) ;  /* 0x0000001800401947 */ /* 0x000fea0003800000 */
[----:B-1----:R-:W1:Y:S01]  /*7cc0*/  LDS.128 R4, [R0+0x2000] ;  /* 0x0020000000047984 */ /* 0x002e620000000c00 */
[----:B------:R-:W-:Y:S02]  /*7cd0*/  SHF.R.U32.HI R15, RZ, 0x10, R9 ;  /* 0x00000010ff0f7819 */ /* 0x000fe40000011609 */
[----:B------:R-:W-:Y:S02]  /*7ce0*/  SHF.R.U32.HI R12, RZ, 0x10, R11 ;  /* 0x00000010ff0c7819 */ /* 0x000fe4000001160b */
[----:B------:R-:W-:Y:S02]  /*7cf0*/  PRMT R15, R43, 0x5410, R15 ;  /* 0x000054102b0f7816 */ /* 0x000fe4000000000f */
[----:B------:R-:W-:Y:S02]  /*7d00*/  PRMT R12, R46, 0x5432, R12 ;  /* 0x000054322e0c7816 */ /* 0x000fe4000000000c */
[----:B------:R-:W-:Y:S01]  /*7d10*/  SHF.R.U64 R14, R8, 0x10, R9 ;  /* 0x00000010080e7819 */ /* 0x000fe20000001209 */
        /* <DEDUP_REMOVED lines=41> */
.L_x_5642:
[----:B------:R-:W0:Y:S01]  /*7fb0*/  S2R R0, SR_TID.X ;  /* 0x0000000000007919 */ /* 0x000e220000002100 */
[----:B------:R-:W1:Y:S01]  /*7fc0*/  LDC R6, c[0x0][0x448] ;  /* 0x00011200ff067b82 */ /* 0x000e620000000800 */
[----:B------:R-:W-:Y:S01]  /*7fd0*/  ULDC.64 UR4, c[0x0][0x3f8] ;  /* 0x0000fe0000047ab9 */ /* 0x000fe20000000a00 */
[----:B------:R-:W-:Y:S01]  /*7fe0*/  ULDC.64 UR6, c[0x0][0x408] ;  /* 0x0001020000067ab9 */ /* 0x000fe20000000a00 */
[----:B------:R-:W-:Y:S02]  /*7ff0*/  IMAD.MOV.U32 R28, RZ, RZ, R24 ;  /* 0x000000ffff1c7224 */ /* 0x000fe400078e0018 */
[----:B------:R-:W-:Y:S02]  /*8000*/  IMAD.MOV.U32 R20, RZ, RZ, R30 ;  /* 0x000000ffff147224 */ /* 0x000fe400078e001e */
[----:B------:R-:W-:Y:S01]  /*8010*/  IMAD.MOV.U32 R21, RZ, RZ, R27 ;  /* 0x000000ffff157224 */ /* 0x000fe200078e001b */
[----:B-1----:R-:W-:Y:S01]  /*8020*/  ISETP.NE.AND P0, PT, R6, 0x1, PT ;  /* 0x000000010600780c */ /* 0x002fe20003f05270 */
[----:B0-----:R-:W-:-:S05]  /*8030*/  VIADD R0, R0, 0xffffff80 ;  /* 0xffffff8000007836 */ /* 0x001fca0000000000 */
[----:B------:R-:W-:-:S07]  /*8040*/  SHF.R.S32.HI R3, RZ, 0x1f, R0 ;  /* 0x0000001fff037819 */ /* 0x000fce0000011400 */
[----:B------:R-:W0:Y:S01]  /*8050*/  @P0 LDC R5, c[0x0][0x450] ;  /* 0x00011400ff050b82 */ /* 0x000e220000000800 */
[----:B------:R-:W-:-:S04]  /*8060*/  LEA.HI R3, R3, R0, RZ, 0x2 ;  /* 0x0000000003037211 */ /* 0x000fc800078f10ff */
[----:B------:R-:W-:-:S05]  /*8070*/  LOP3.LUT R3, R3, 0xfffffffc, RZ, 0xc0, !PT ;  /* 0xfffffffc03037812 */ /* 0x000fca00078ec0ff */
[----:B------:R-:W-:Y:S02]  /*8080*/  IMAD.IADD R3, R0, 0x1, -R3 ;  /* 0x0000000100037824 */ /* 0x000fe400078e0a03 */
[----:B------:R-:W1:Y:S02]  /*8090*/  @P0 LDC R0, c[0x0][0x44c] ;  /* 0x00011300ff000b82 */ /* 0x000e640000000800 */
[----:B------:R-:W-:-:S04]  /*80a0*/  IMAD R3, R3, 0x40, R41 ;  /* 0x0000004003037824 */ /* 0x000fc800078e0229 */
[----:B-1----:R-:W-:-:S05]  /*80b0*/  @P0 IMAD.HI.U32 R0, R3, R0, RZ ;  /* 0x0000000003000227 */ /* 0x002fca00078e00ff */
[----:B0-----:R-:W-:-:S04]  /*80c0*/  @P0 SHF.R.U32.HI R3, RZ, R5, R0 ;  /* 0x00000005ff030219 */ /* 0x001fc80000011600 */
        /* <DEDUP_REMOVED lines=17> */
[----:B------:R-:W2:Y:S01]  /*81e0*/  LDL R11, [R1+0x30] ;  /* 0x00003000010b7983 */ /* 0x000ea20000100800 */
[----:B------:R-:W0:Y:S03]  /*81f0*/  LDC R35, c[0x0][0x3f4] ;  /* 0x0000fd00ff237b82 */ /* 0x000e260000000800 */
[----:B------:R-:W1:Y:S04]  /*8200*/  SHFL.IDX PT, R3, R10, RZ, 0x1c1f ;  /* 0x001c1fff0a037589 */ /* 0x000e6800000e0000 */
[----:B------:R-:W3:Y:S04]  /*8210*/  SHFL.IDX PT, R0, R28, RZ, 0x1c1f ;  /* 0x001c1fff1c007589 */ /* 0x000ee800000e0000 */
[----:B------:R-:W4:Y:S04]  /*8220*/  SHFL.IDX PT, R14, R29, RZ, 0x1c1f ;  /* 0x001c1fff1d0e7589 */ /* 0x000f2800000e0000 */
[----:B------:R-:W5:Y:S01]  /*8230*/  SHFL.IDX PT, R8, R20, RZ, 0x1c1f ;  /* 0x001c1fff14087589 */ /* 0x000f6200000e0000 */
[----:B0-----:R-:W-:Y:S01]  /*8240*/  ISETP.GE.AND P0, PT, R16, R35, PT ;  /* 0x000000231000720c */ /* 0x001fe20003f06270 */
[----:B--2---:R-:W-:-:S05]  /*8250*/  IMAD R30, R11, R6, RZ ;  /* 0x000000060b1e7224 */ /* 0x004fca00078e02ff */
[----:B------:R-:W-:-:S13]  /*8260*/  ISETP.GE.OR P1, PT, R41, R30, P0 ;  /* 0x0000001e2900720c */ /* 0x000fda0000726670 */
[C---:B------:R-:W-:Y:S01]  /*8270*/  @!P1 IMAD.SHL.U32 R9, R16.reuse, 0x2, RZ ;  /* 0x0000000210099824 */ /* 0x040fe200078e00ff */
[----:B------:R-:W-:-:S04]  /*8280*/  @!P1 SHF.L.U64.HI R21, R16, 0x1, R17 ;  /* 0x0000000110159819 */ /* 0x000fc80000010211 */
[----:B-1----:R-:W-:-:S05]  /*8290*/  @!P1 IADD3 R4, P2, R3, R9, RZ ;  /* 0x0000000903049210 */ /* 0x002fca0007f5e0ff */
[----:B---3--:R-:W-:-:S06]  /*82a0*/  @!P1 IMAD.X R5, R0, 0x1, R21, P2 ;  /* 0x0000000100059824 */ /* 0x008fcc00010e0615 */
[----:B------:R-:W2:Y:S01]  /*82b0*/  @!P1 LD.E.128 R4, desc[UR40][R4.64] ;  /* 0x0000002804049980 */ /* 0x000ea2000c101d00 */
[----:B----4-:R-:W-:-:S05]  /*82c0*/  @!P1 IADD3 R14, P2, R14, R9, RZ ;  /* 0x000000090e0e9210 */ /* 0x010fca0007f5e0ff */
[----:B-----5:R-:W-:-:S04]  /*82d0*/  @!P1 IMAD.X R3, R8, 0x1, R21, P2 ;  /* 0x0000000108039824 */ /* 0x020fc800010e0615 */
[----:B------:R-:W-:-:S05]  /*82e0*/  @!P1 IMAD.MOV.U32 R15, RZ, RZ, R3 ;  /* 0x000000ffff0f9224 */ /* 0x000fca00078e0003 */
[----:B------:R-:W3:Y:S01]  /*82f0*/  @!P1 LD.E.128 R24, desc[UR40][R14.64] ;  /* 0x000000280e189980 */ /* 0x000ee2000c101d00 */
[----:B------:R-:W-:Y:S02]  /*8300*/  CS2R R38, SRZ ;  /* 0x0000000000267805 */ /* 0x000fe4000001ff00 */
[----:B------:R-:W-:Y:S01]  /*8310*/  CS2R R36, SRZ ;  /* 0x0000000000247805 */ /* 0x000fe2000001ff00 */
[----:B------:R-:W0:Y:S04]  /*8320*/  SHFL.IDX PT, R21, R29, 0x1, 0x1c1f ;  /* 0x003c1f001d157f89 */ /* 0x000e2800000e0000 */
[----:B------:R-:W1:Y:S01]  /*8330*/  SHFL.IDX PT, R20, R20, 0x1, 0x1c1f ;  /* 0x003c1f0014147f89 */ /* 0x000e6200000e0000 */
[----:B--2---:R-:W-:Y:S02]  /*8340*/  @!P1 IMAD.MOV.U32 R38, RZ, RZ, R4 ;  /* 0x000000ffff269224 */ /* 0x004fe400078e0004 */
[----:B------:R-:W-:Y:S01]  /*8350*/  @!P1 IMAD.MOV.U32 R39, RZ, RZ, R5 ;  /* 0x000000ffff279224 */ /* 0x000fe200078e0005 */
[----:B------:R-:W-:Y:S01]  /*8360*/  CS2R R4, SRZ ;  /* 0x0000000000047805 */ /* 0x000fe2000001ff00 */
[----:B------:R-:W-:-:S02]  /*8370*/  IMAD.MOV.U32 R0, RZ, RZ, R38 ;  /* 0x000000ffff007224 */ /* 0x000fc400078e0026 */
[----:B------:R-:W-:Y:S02]  /*8380*/  @!P1 IMAD.MOV.U32 R36, RZ, RZ, R6 ;  /* 0x000000ffff249224 */ /* 0x000fe400078e0006 */
[----:B------:R-:W-:Y:S01]  /*8390*/  @!P1 IMAD.MOV.U32 R37, RZ, RZ, R7 ;  /* 0x000000ffff259224 */ /* 0x000fe200078e0007 */
[----:B------:R-:W-:Y:S01]  /*83a0*/  PRMT R40, R40, 0x5410, R0 ;  /* 0x0000541028287816 */ /* 0x000fe20000000000 */
[----:B------:R-:W-:Y:S01]  /*83b0*/  IMAD.MOV.U32 R3, RZ, RZ, R39 ;  /* 0x000000ffff037224 */ /* 0x000fe200078e0027 */
[----:B------:R-:W2:Y:S01]  /*83c0*/  SHFL.IDX PT, R0, R28, 0x1, 0x1c1f ;  /* 0x003c1f001c007f89 */ /* 0x000ea200000e0000 */
[----:B------:R-:W-:Y:S01]  /*83d0*/  CS2R R6, SRZ ;  /* 0x0000000000067805 */ /* 0x000fe2000001ff00 */
[----:B------:R-:W-:Y:S02]  /*83e0*/  IMAD.MOV.U32 R8, RZ, RZ, R36 ;  /* 0x000000ffff087224 */ /* 0x000fe400078e0024 */
[----:B------:R-:W-:Y:S01]  /*83f0*/  IMAD.MOV.U32 R9, RZ, RZ, R37 ;  /* 0x000000ffff097224 */ /* 0x000fe200078e0025 */
[----:B------:R-:W-:Y:S01]  /*8400*/  PRMT R45, R45, 0x5410, R3 ;  /* 0x000054102d2d7816 */ /* 0x000fe20000000003 */
[----:B---3--:R-:W-:Y:S01]  /*8410*/  @!P1 IMAD.MOV.U32 R6, RZ, RZ, R24 ;  /* 0x000000ffff069224 */ /* 0x008fe200078e0018 */
[----:B------:R-:W-:Y:S01]  /*8420*/  PRMT R32, R8, 0x7610, R32 ;  /* 0x0000761008207816 */ /* 0x000fe20000000020 */
[----:B------:R-:W-:Y:S01]  /*8430*/  @!P1 IMAD.MOV.U32 R7, RZ, RZ, R25 ;  /* 0x000000ffff079224 */ /* 0x000fe200078e0019 */
[----:B------:R-:W-:Y:S01]  /*8440*/  PRMT R33, R9, 0x7610, R33 ;  /* 0x0000761009217816 */ /* 0x000fe20000000021 */
[----:B------:R-:W-:Y:S01]  /*8450*/  @!P1 IMAD.MOV.U32 R4, RZ, RZ, R26 ;  /* 0x000000ffff049224 */ /* 0x000fe200078e001a */
[----:B------:R3:W4:Y:S01]  /*8460*/  SHFL.IDX PT, R3, R10, 0x1, 0x1c1f ;  /* 0x003c1f000a037f89 */ /* 0x00072200000e0000 */
[----:B------:R-:W-:-:S02]  /*8470*/  @!P1 IMAD.MOV.U32 R5, RZ, RZ, R27 ;  /* 0x000000ffff059224 */ /* 0x000fc400078e001b */
[----:B------:R-:W-:Y:S02]  /*8480*/  IMAD.MOV.U32 R8, RZ, RZ, R6 ;  /* 0x000000ffff087224 */ /* 0x000fe400078e0006 */
[----:B------:R-:W-:Y:S02]  /*8490*/  IMAD.MOV.U32 R9, RZ, RZ, R7 ;  /* 0x000000ffff097224 */ /* 0x000fe400078e0007 */
[----:B------:R-:W-:Y:S01]  /*84a0*/  IMAD.MOV.U32 R11, RZ, RZ, R5 ;  /* 0x000000ffff0b7224 */ /* 0x000fe200078e0005 */
[----:B------:R-:W-:Y:S01]  /*84b0*/  PRMT R40, R8, 0x7610, R40 ;  /* 0x0000761008287816 */ /* 0x000fe20000000028 */
[----:B---3--:R-:W-:Y:S01]  /*84c0*/  IMAD.MOV.U32 R10, RZ, RZ, R4 ;  /* 0x000000ffff0a7224 */ /* 0x008fe200078e0004 */
[----:B------:R-:W-:Y:S02]  /*84d0*/  PRMT R32, R32, 0x5410, R9 ;  /* 0x0000541020207816 */ /* 0x000fe40000000009 */
[----:B------:R-:W-:Y:S02]  /*84e0*/  CS2R R8, SRZ ;  /* 0x0000000000087805 */ /* 0x000fe4000001ff00 */
[----:B------:R-:W-:-:S02]  /*84f0*/  PRMT R33, R33, 0x5410, R11 ;  /* 0x0000541021217816 */ /* 0x000fc4000000000b */
[----:B012---:R-:W-:-:S07]  /*8500*/  PRMT R45, R10, 0x7610, R45 ;  /* 0x000076100a2d7816 */ /* 0x007fce000000002d */
.L_x_5917:
        /* <DEDUP_REMOVED lines=23> */
[----:B------:R-:W5:Y:S02]  /*8680*/  LD.E.128 R8, desc[UR40][R8.64] ;  /* 0x0000002808087980 */ /* 0x000f64000c101d00 */
.L_x_5660:
[----:B------:R-:W-:Y:S05]  /*8690*/  BSYNC B1 ;  /* 0x0000000000017941 */ /* 0x000fea0003800000 */
.L_x_5659:
[----:B------:R-:W4:Y:S01]  /*86a0*/  LDL R0, [R1+0x50] ;  /* 0x0000500001007983 */ /* 0x000f220000100800 */
[----:B------:R-:W0:Y:S01]  /*86b0*/  SYNCS.PHASECHK.TRANS64.TRYWAIT P1, [R19+URZ+0x32400], R24 ;  /* 0x03240018130075a7 */ /* 0x000e22000802017f */
[----:B------:R-:W-:Y:S01]  /*86c0*/  VIADD R21, R22, 0x40 ;  /* 0x0000004016157836 */ /* 0x000fe20000000000 */
[----:B------:R-:W-:Y:S01]  /*86d0*/  BSSY B1, `(.L_x_5661) ;  /* 0x0000011000017945 */ /* 0x000fe20003800000 */
[----:B-----5:R-:W-:Y:S02]  /*86e0*/  IMAD.MOV.U32 R20, RZ, RZ, R9 ;  /* 0x000000ffff147224 */ /* 0x020fe400078e0009 */
[----:B------:R-:W-:Y:S02]  /*86f0*/  IMAD.MOV.U32 R54, RZ, RZ, R14 ;  /* 0x000000ffff367224 */ /* 0x000fe400078e000e */
[----:B------:R-:W-:Y:S01]  /*8700*/  IMAD.MOV.U32 R55, RZ, RZ, R15 ;  /* 0x000000ffff377224 */ /* 0x000fe200078e000f */
[----:B----4-:R-:W-:Y:S01]  /*8710*/  VIADDMNMX R3, R30, -R0, 0x80, PT ;  /* 0x000000801e037446 */ /* 0x010fe20003800900 */
[----:B------:R-:W-:-:S03]  /*8720*/  IMAD.MOV.U32 R0, RZ, RZ, R8 ;  /* 0x000000ffff007224 */ /* 0x000fc600078e0008 */
[-C--:B------:R-:W-:Y:S02]  /*8730*/  ISETP.GE.OR P2, PT, R22, R3.reuse, P0 ;  /* 0x000000031600720c */ /* 0x080fe40000746670 */
[----:B------:R-:W-:Y:S01]  /*8740*/  ISETP.GE.OR P0, PT, R21, R3, P0 ;  /* 0x000000031500720c */ /* 0x000fe20000706670 */
[----:B------:R-:W-:Y:S01]  /*8750*/  IMAD.MOV.U32 R3, RZ, RZ, R11 ;  /* 0x000000ffff037224 */ /* 0x000fe200078e000b */
[----:B------:R-:W-:Y:S01]  /*8760*/  PRMT R50, R20, 0x5410, R0 ;  /* 0x0000541014327816 */ /* 0x000fe20000000000 */
[----:B------:R-:W-:Y:S02]  /*8770*/  IMAD.MOV.U32 R0, RZ, RZ, R10 ;  /* 0x000000ffff007224 */ /* 0x000fe400078e000a */
[----:B------:R-:W-:Y:S02]  /*8780*/  IMAD.MOV.U32 R20, RZ, RZ, R12 ;  /* 0x000000ffff147224 */ /* 0x000fe400078e000c */
[----:B------:R-:W-:Y:S01]  /*8790*/  IMAD.MOV.U32 R21, RZ, RZ, R13 ;  /* 0x000000ffff157224 */ /* 0x000fe200078e000d */
[----:B------:R-:W-:-:S02]  /*87a0*/  PRMT R51, R0, 0x5410, R3 ;  /* 0x0000541000337816 */ /* 0x000fc40000000003 */
[----:B------:R-:W-:Y:S02]  /*87b0*/  PRMT R52, R20, 0x7610, R52 ;  /* 0x0000761014347816 */ /* 0x000fe40000000034 */
[----:B------:R-:W-:Y:S01]  /*87c0*/  PRMT R53, R21, 0x7610, R53 ;  /* 0x0000761015357816 */ /* 0x000fe20000000035 */
[----:B0-----:R-:W-:Y:S06]  /*87d0*/  @!P1 BRA `(.L_x_5662) ;  /* 0x0000017400289947 */ /* 0x001fec0003800000 */
.L_x_5918:
[----:B------:R-:W-:Y:S05]  /*87e0*/  BSYNC B1 ;  /* 0x0000000000017941 */ /* 0x000fea0003800000 */
.L_x_5661:
[----:B------:R-:W-:Y:S04]  /*87f0*/  BSSY B1, `(.L_x_5663) ;  /* 0x0000070000017945 */ /* 0x000fe80003800000 */
[----:B------:R-:W-:Y:S05]  /*8800*/  @P2 BRA `(.L_x_5664) ;  /* 0x0000000400b82947 */ /* 0x000fea0003800000 */
[----:B------:R-:W2:Y:S01]  /*8810*/  LDL R0, [R1+0x90] ;  /* 0x0000900001007983 */ /* 0x000ea20000100800 */
[----:B------:R-:W-:Y:S02]  /*8820*/  SHF.R.U64 R34, R38, 0x10, R39 ;  /* 0x0000001026227819 */ /* 0x000fe40000001227 */
[----:B------:R-:W-:Y:S01]  /*8830*/  SHF.R.U32.HI R38, RZ, 0x10, R37 ;  /* 0x00000010ff267819 */ /* 0x000fe20000011625 */
[----:B------:R-:W1:Y:S01]  /*8840*/  S2R R3, SR_TID.X ;  /* 0x0000000000037919 */ /* 0x000e620000002100 */
[----:B------:R-:W-:Y:S02]  /*8850*/  SHF.R.U32.HI R44, RZ, 0x10, R5 ;  /* 0x00000010ff2c7819 */ /* 0x000fe40000011605 */
[----:B------:R-:W-:Y:S02]  /*8860*/  PRMT R34, R40, 0x5432, R34 ;  /* 0x0000543228227816 */ /* 0x000fe40000000022 */
[----:B------:R-:W-:Y:S02]  /*8870*/  SHF.R.U32.HI R42, RZ, 0x10, R7 ;  /* 0x00000010ff2a7819 */ /* 0x000fe40000011607 */
[----:B------:R-:W-:-:S02]  /*8880*/  SHF.R.U64 R43, R4, 0x10, R5 ;  /* 0x00000010042b7819 */ /* 0x000fc40000001205 */
[C---:B------:R-:W-:Y:S02]  /*8890*/  PRMT R38, R33.reuse, 0x5410, R38 ;  /* 0x0000541021267816 */ /* 0x040fe40000000026 */
[----:B------:R-:W-:Y:S01]  /*88a0*/  PRMT R44, R33, 0x5432, R44 ;  /* 0x00005432212c7816 */ /* 0x000fe2000000002c */
[----:B------:R-:W-:Y:S01]  /*88b0*/  IMAD.U32 R33, R34, 0x10000, RZ ;  /* 0x0001000022217824 */ /* 0x000fe200078e00ff */
[----:B------:R-:W-:Y:S02]  /*88c0*/  PRMT R42, R32, 0x5432, R42 ;  /* 0x00005432202a7816 */ /* 0x000fe4000000002a */
[----:B------:R-:W-:Y:S02]  /*88d0*/  PRMT R43, R45, 0x5410, R43 ;  /* 0x000054102d2b7816 */ /* 0x000fe4000000002b */
[----:B------:R-:W-:Y:S01]  /*88e0*/  LOP3.LUT R34, R34, 0xffff0000, RZ, 0xc0, !PT ;  /* 0xffff000022227812 */ /* 0x000fe200078ec0ff */
[----:B-1----:R-:W-:-:S05]  /*88f0*/  VIADD R3, R3, 0xffffff80 ;  /* 0xffffff8003037836 */ /* 0x002fca0000000000 */
[----:B------:R-:W-:-:S04]  /*8900*/  SHF.R.S32.HI R25, RZ, 0x1f, R3 ;  /* 0x0000001fff197819 */ /* 0x000fc80000011403 */
[----:B------:R-:W-:Y:S01]  /*8910*/  LEA.HI R25, R25, R3, RZ, 0x5 ;  /* 0x0000000319197211 */ /* 0x000fe200078f28ff */
[----:B------:R-:W-:-:S03]  /*8920*/  IMAD.IADD R3, R16, 0x1, R35 ;  /* 0x0000000110037824 */ /* 0x000fc600078e0223 */
[----:B------:R-:W-:Y:S01]  /*8930*/  SHF.R.S32.HI R25, RZ, 0x5, R25 ;  /* 0x00000005ff197819 */ /* 0x000fe20000011419 */
[----:B--2---:R-:W-:-:S05]  /*8940*/  IMAD.SHL.U32 R0, R0, 0x40, RZ ;  /* 0x0000004000007824 */ /* 0x004fca00078e00ff */
[----:B------:R-:W-:-:S04]  /*8950*/  LOP3.LUT R20, R0, 0x1c0, RZ, 0xc0, !PT ;  /* 0x000001c000147812 */ /* 0x000fc800078ec0ff */
[C---:B------:R-:W-:Y:S02]  /*8960*/  LOP3.LUT R0, R20.reuse, 0x38, R16, 0xf8, !PT ;  /* 0x0000003814007812 */ /* 0x040fe400078ef810 */
[----:B------:R-:W-:Y:S02]  /*8970*/  SHF.R.U32.HI R21, RZ, 0x3, R20 ;  /* 0x00000003ff157819 */ /* 0x000fe40000011614 */
[----:B------:R-:W-:Y:S02]  /*8980*/  LOP3.LUT R3, R20, 0x38, R3, 0xf8, !PT ;  /* 0x0000003814037812 */ /* 0x000fe400078ef803 */
[-C--:B------:R-:W-:Y:S02]  /*8990*/  LOP3.LUT R0, R0, R21.reuse, RZ, 0x3c, !PT ;  /* 0x0000001500007212 */ /* 0x080fe400078e3cff */
[----:B------:R-:W-:-:S03]  /*89a0*/  LOP3.LUT R3, R3, R21, RZ, 0x3c, !PT ;  /* 0x0000001503037212 */ /* 0x000fc600078e3cff */
[----:B------:R-:W-:-:S04]  /*89b0*/  IMAD R0, R25, 0x200, R0 ;  /* 0x0000020019007824 */ /* 0x000fc800078e0200 */
[----:B------:R-:W-:Y:S02]  /*89c0*/  IMAD R47, R0, 0x2, R19 ;  /* 0x00000002002f7824 */ /* 0x000fe400078e0213 */
[----:B------:R-:W-:Y:S01]  /*89d0*/  IMAD R0, R25, 0x200, R3 ;  /* 0x0000020019007824 */ /* 0x000fe200078e0203 */
[----:B------:R-:W-:Y:S02]  /*89e0*/  SHF.R.U64 R3, R36, 0x10, R37 ;  /* 0x0000001024037819 */ /* 0x000fe40000001225 */
[----:B0-----:R-:W0:Y:S01]  /*89f0*/  LDS.128 R24, [R47+0x18400] ;  /* 0x018400002f187984 */ /* 0x001e220000000c00 */
[----:B------:R-:W-:Y:S01]  /*8a00*/  IMAD R49, R0, 0x2, R19 ;  /* 0x0000000200317824 */ /* 0x000fe200078e0213 */
[----:B------:R-:W-:Y:S02]  /*8a10*/  SHF.R.U32.HI R0, RZ, 0x10, R39 ;  /* 0x00000010ff007819 */ /* 0x000fe40000011627 */
[----:B------:R-:W-:Y:S02]  /*8a20*/  SHF.R.U64 R39, R6, 0x10, R7 ;  /* 0x0000001006277819 */ /* 0x000fe40000001207 */
[----:B------:R-:W1:Y:S01]  /*8a30*/  LDS.128 R28, [R49+0x18400] ;  /* 0x01840000311c7984 */ /* 0x000e620000000c00 */
[----:B------:R-:W-:-:S02]  /*8a40*/  PRMT R36, R45, 0x5432, R0 ;  /* 0x000054322d247816 */ /* 0x000fc40000000000 */
[----:B------:R-:W-:Y:S02]  /*8a50*/  PRMT R39, R40, 0x5410, R39 ;  /* 0x0000541028277816 */ /* 0x000fe40000000027 */
[----:B------:R-:W-:Y:S02]  /*8a60*/  PRMT R37, R32, 0x5410, R3 ;  /* 0x0000541020257816 */ /* 0x000fe40000000003 */
[C---:B------:R-:W-:Y:S01]  /*8a70*/  LOP3.LUT R40, R39.reuse, 0xffff0000, RZ, 0xc0, !PT ;  /* 0xffff000027287812 */ /* 0x040fe200078ec0ff */
[----:B------:R-:W-:Y:S02]  /*8a80*/  IMAD.U32 R41, R39, 0x10000, RZ ;  /* 0x0001000027297824 */ /* 0x000fe400078e00ff */
        /* <DEDUP_REMOVED lines=19> */
[C---:B------:R-:W-:Y:S01]  /*8bc0*/  FMUL.FTZ R46, R21.reuse, R40 ;  /* 0x00000028152e7220 */ /* 0x040fe20000410000 */
[C---:B------:R-:W-:Y:S01]  /*8bd0*/  FFMA.FTZ R45, R0.reuse, R33, -R45 ;  /* 0x00000021002d7223 */ /* 0x040fe2000001082d */
[----:B------:R-:W-:Y:S01]  /*8be0*/  FFMA.FTZ R31, R0, R41, R31 ;  /* 0x00000029001f7223 */ /* 0x000fe2000001001f */
[----:B------:R-:W-:Y:S02]  /*8bf0*/  IMAD.U32 R0, R36, 0x10000, RZ ;  /* 0x0001000024007824 */ /* 0x000fe400078e00ff */
[----:B------:R-:W-:Y:S01]  /*8c00*/  FMUL.FTZ R48, R21, R34 ;  /* 0x0000002215307220 */ /* 0x000fe20000410000 */
[----:B------:R-:W-:Y:S01]  /*8c10*/  FMUL.FTZ R33, R25, R20 ;  /* 0x0000001419217220 */ /* 0x000fe20000410000 */
[----:B------:R-:W-:Y:S01]  /*8c20*/  FFMA.FTZ R46, R3, R34, -R46 ;  /* 0x00000022032e7223 */ /* 0x000fe2000001082e */
[----:B------:R-:W-:Y:S01]  /*8c30*/  LOP3.LUT R21, R42, 0xffff0000, RZ, 0xc0, !PT ;  /* 0xffff00002a157812 */ /* 0x000fe200078ec0ff */
[----:B------:R-:W-:Y:S01]  /*8c40*/  FMUL.FTZ R25, R25, R0 ;  /* 0x0000000019197220 */ /* 0x000fe20000410000 */
        /* <DEDUP_REMOVED lines=11> */
[----:B------:R-:W-:Y:S02]  /*8d00*/  IMAD.U32 R3, R38, 0x10000, RZ ;  /* 0x0001000026037824 */ /* 0x000fe400078e00ff */
[----:B------:R-:W-:Y:S01]  /*8d10*/  FMUL.FTZ R27, R27, R0 ;  /* 0x000000001b1b7220 */ /* 0x000fe20000410000 */
[----:B------:R-:W-:Y:S01]  /*8d20*/  FFMA.FTZ R34, R24, R21, R41 ;  /* 0x0000001518227223 */ /* 0x000fe20000010029 */
[C---:B------:R-:W-:Y:S01]  /*8d30*/  FMUL.FTZ R24, R32.reuse, R20 ;  /* 0x0000001420187220 */ /* 0x040fe20000410000 */
[C---:B------:R-:W-:Y:S01]  /*8d40*/  FFMA.FTZ R36, R5.reuse, R0, -R36 ;  /* 0x0000000005247223 */ /* 0x040fe20000010824 */
[----:B------:R-:W-:Y:S01]  /*8d50*/  FFMA.FTZ R27, R5, R4, R27 ;  /* 0x00000004051b7223 */ /* 0x000fe2000001001b */
[-C--:B------:R-:W-:Y:S01]  /*8d60*/  FMUL.FTZ R32, R32, R3.reuse ;  /* 0x0000000320207220 */ /* 0x080fe20000410000 */
[----:B------:R-:W-:Y:S01]  /*8d70*/  LOP3.LUT R43, R43, 0xffff0000, RZ, 0xc0, !PT ;  /* 0xffff00002b2b7812 */ /* 0x000fe200078ec0ff */
[----:B------:R-:W-:Y:S01]  /*8d80*/  FFMA.FTZ R21, R7, R3, -R24 ;  /* 0x0000000307157223 */ /* 0x000fe20000010818 */
[----:B------:R-:W-:Y:S01]  /*8d90*/  LOP3.LUT R37, R37, 0xffff0000, RZ, 0xc0, !PT ;  /* 0xffff000025257812 */ /* 0x000fe200078ec0ff */
[----:B------:R-:W-:Y:S01]  /*8da0*/  FFMA.FTZ R32, R7, R20, R32 ;  /* 0x0000001407207223 */ /* 0x000fe20000010020 */
[----:B------:R-:W-:Y:S01]  /*8db0*/  LOP3.LUT R5, R44, 0xffff0000, RZ, 0xc0, !PT ;  /* 0xffff00002c057812 */ /* 0x000fe200078ec0ff */
[C---:B------:R-:W-:Y:S01]  /*8dc0*/  FMUL.FTZ R7, R29.reuse, R43 ;  /* 0x0000002b1d077220 */ /* 0x040fe20000410000 */
[----:B------:R-:W-:Y:S01]  /*8dd0*/  LOP3.LUT R3, R38, 0xffff0000, RZ, 0xc0, !PT ;  /* 0xffff000026037812 */ /* 0x000fe200078ec0ff */
[----:B------:R-:W-:Y:S01]  /*8de0*/  FMUL.FTZ R0, R29, R37 ;  /* 0x000000251d007220 */ /* 0x000fe20000410000 */
[----:B------:R-:W-:Y:S01]  /*8df0*/  F2FP.BF16.F32.PACK_AB R4, R46, R45 ;  /* 0x0000002d2e04723e */ /* 0x000fe200000010ff */
[----:B------:R-:W-:Y:S01]  /*8e00*/  FMUL.FTZ R29, R30, R5 ;  /* 0x000000051e1d7220 */ /* 0x000fe20000410000 */
[----:B------:R-:W-:Y:S01]  /*8e10*/  FFMA.FTZ R7, R6, R37, -R7 ;  /* 0x0000002506077223 */ /* 0x000fe20000010807 */
[----:B------:R-:W-:Y:S01]  /*8e20*/  FMUL.FTZ R30, R30, R3 ;  /* 0x000000031e1e7220 */ /* 0x000fe20000410000 */
[----:B------:R-:W-:Y:S01]  /*8e30*/  FFMA.FTZ R0, R6, R43, R0 ;  /* 0x0000002b06007223 */ /* 0x000fe20000010000 */
[----:B------:R-:W-:Y:S01]  /*8e40*/  FFMA.FTZ R20, R26, R3, -R29 ;  /* 0x000000031a147223 */ /* 0x000fe2000001081d */
[----:B------:R-:W-:Y:S01]  /*8e50*/  F2FP.BF16.F32.PACK_AB R24, R48, R31 ;  /* 0x0000001f3018723e */ /* 0x000fe200000010ff */
[----:B------:R-:W-:Y:S01]  /*8e60*/  FFMA.FTZ R3, R26, R5, R30 ;  /* 0x000000051a037223 */ /* 0x000fe2000001001e */
[----:B------:R-:W-:-:S02]  /*8e70*/  F2FP.BF16.F32.PACK_AB R6, R7, R36 ;  /* 0x000000240706723e */ /* 0x000fc400000010ff */
[----:B------:R-:W-:Y:S02]  /*8e80*/  F2FP.BF16.F32.PACK_AB R5, R28, R33 ;  /* 0x000000211c05723e */ /* 0x000fe400000010ff */
[----:B------:R-:W-:Y:S02]  /*8e90*/  F2FP.BF16.F32.PACK_AB R26, R0, R27 ;  /* 0x0000001b001a723e */ /* 0x000fe400000010ff */
[----:B------:R-:W-:Y:S02]  /*8ea0*/  F2FP.BF16.F32.PACK_AB R7, R20, R21 ;  /* 0x000000151407723e */ /* 0x000fe400000010ff */
[----:B------:R-:W-:Y:S02]  /*8eb0*/  F2FP.BF16.F32.PACK_AB R25, R34, R25 ;  /* 0x000000192219723e */ /* 0x000fe400000010ff */
[----:B------:R-:W-:Y:S01]  /*8ec0*/  F2FP.BF16.F32.PACK_AB R27, R3, R32 ;  /* 0x00000020031b723e */ /* 0x000fe200000010ff */
[----:B------:R1:W-:Y:S04]  /*8ed0*/  STS.128 [R47+0x18400], R4 ;  /* 0x018400042f007388 */ /* 0x0003e80000000c00 */
[----:B------:R1:W-:Y:S02]  /*8ee0*/  STS.128 [R49+0x18400], R24 ;  /* 0x0184001831007388 */ /* 0x0003e40000000c00 */
.L_x_5664:
[----:B------:R-:W-:Y:S05]  /*8ef0*/  BSYNC B1 ;  /* 0x0000000000017941 */ /* 0x000fea0003800000 */
.L_x_5663:
[----:B------:R-:W-:Y:S01]  /*8f00*/  PRMT R3, R55, 0x5410, R54 ;  /* 0x0000541037037816 */ /* 0x000fe20000000036 */
[----:B------:R-:W-:Y:S06]  /*8f10*/  @P0 BRA `(.L_x_5655) ;  /* 0x0000000400a80947 */ /* 0x000fec0003800000 */
[----:B-1----:R-:W2:Y:S01]  /*8f20*/  LDL R4, [R1+0x60] ;  /* 0x0000600001047983 */ /* 0x002ea20000100800 */
[C---:B------:R-:W-:Y:S02]  /*8f30*/  VIADD R5, R22.reuse, 0x40 ;  /* 0x0000004016057836 */ /* 0x040fe40000000000 */
[----:B------:R-:W-:Y:S01]  /*8f40*/  VIADD R6, R22, 0x40 ;  /* 0x0000004016067836 */ /* 0x000fe20000000000 */
[----:B------:R-:W3:Y:S01]  /*8f50*/  LDL R41, [R1+0x9c] ;  /* 0x00009c0001297983 */ /* 0x000ee20000100800 */
[----:B------:R-:W-:Y:S02]  /*8f60*/  IMAD.SHL.U32 R5, R5, 0x40, RZ ;  /* 0x0000004005057824 */ /* 0x000fe400078e00ff */
[----:B------:R-:W-:Y:S02]  /*8f70*/  IMAD.SHL.U32 R6, R6, 0x40, RZ ;  /* 0x0000004006067824 */ /* 0x000fe400078e00ff */
[----:B------:R-:W-:Y:S01]  /*8f80*/  IMAD.IADD R0, R16, 0x1, R35 ;  /* 0x0000000110007824 */ /* 0x000fe200078e0223 */
[----:B------:R-:W-:-:S02]  /*8f90*/  LOP3.LUT R5, R5, 0x1c0, RZ, 0xc0, !PT ;  /* 0x000001c005057812 */ /* 0x000fc400078ec0ff */
[----:B------:R-:W-:Y:S02]  /*8fa0*/  LOP3.LUT R6, R6, 0x1c0, RZ, 0xc0, !PT ;  /* 0x000001c006067812 */ /* 0x000fe400078ec0ff */
[----:B------:R-:W-:Y:S02]  /*8fb0*/  SHF.R.U32.HI R5, RZ, 0x3, R5 ;  /* 0x00000003ff057819 */ /* 0x000fe40000011605 */
[----:B------:R-:W-:-:S04]  /*8fc0*/  LOP3.LUT R0, R6, 0x38, R0, 0xf8, !PT ;  /* 0x0000003806007812 */ /* 0x000fc800078ef800 */
[----:B------:R-:W-:Y:S02]  /*8fd0*/  LOP3.LUT R0, R0, R5, RZ, 0x3c, !PT ;  /* 0x0000000500007212 */ /* 0x000fe400078e3cff */
[----:B------:R-:W-:Y:S02]  /*8fe0*/  SHF.R.U64 R21, R12, 0x10, R13 ;  /* 0x000000100c157819 */ /* 0x000fe4000000120d */
[--C-:B------:R-:W-:Y:S02]  /*8ff0*/  SHF.R.U64 R32, R8, 0x10, R9.reuse ;  /* 0x0000001008207819 */ /* 0x100fe40000001209 */
[----:B------:R-:W-:Y:S02]  /*9000*/  SHF.R.U32.HI R33, RZ, 0x10, R9 ;  /* 0x00000010ff217819 */ /* 0x000fe40000011609 */
[----:B------:R-:W-:Y:S02]  /*9010*/  PRMT R21, R52, 0x5410, R21 ;  /* 0x0000541034157816 */ /* 0x000fe40000000015 */
[----:B------:R-:W-:-:S02]  /*9020*/  PRMT R32, R50, 0x5432, R32 ;  /* 0x0000543232207816 */ /* 0x000fc40000000020 */
[----:B------:R-:W-:Y:S02]  /*9030*/  SHF.R.U32.HI R29, RZ, 0x10, R13 ;  /* 0x00000010ff1d7819 */ /* 0x000fe4000001160d */
[----:B------:R-:W-:Y:S02]  /*9040*/  PRMT R33, R50, 0x5410, R33 ;  /* 0x0000541032217816 */ /* 0x000fe40000000021 */
[--C-:B------:R-:W-:Y:S02]  /*9050*/  SHF.R.U32.HI R36, RZ, 0x10, R11.reuse ;  /* 0x00000010ff247819 */ /* 0x100fe4000001160b */
[----:B------:R-:W-:Y:S01]  /*9060*/  SHF.R.U64 R35, R10, 0x10, R11 ;  /* 0x000000100a237819 */ /* 0x000fe2000000120b */
[----:B------:R-:W-:Y:S01]  /*9070*/  IMAD.U32 R34, R32, 0x10000, RZ ;  /* 0x0001000020227824 */ /* 0x000fe200078e00ff */
[--C-:B------:R-:W-:Y:S01]  /*9080*/  SHF.R.U64 R30, R14, 0x10, R15.reuse ;  /* 0x000000100e1e7819 */ /* 0x100fe2000000120f */
[----:B------:R-:W-:Y:S01]  /*9090*/  IMAD.U32 R28, R21, 0x10000, RZ ;  /* 0x00010000151c7824 */ /* 0x000fe200078e00ff */
[----:B------:R-:W-:-:S02]  /*90a0*/  SHF.R.U32.HI R31, RZ, 0x10, R15 ;  /* 0x00000010ff1f7819 */ /* 0x000fc4000001160f */
[----:B------:R-:W-:Y:S02]  /*90b0*/  PRMT R29, R53, 0x5410, R29 ;  /* 0x00005410351d7816 */ /* 0x000fe4000000001d */
[----:B------:R-:W-:Y:S02]  /*90c0*/  PRMT R36, R51, 0x5432, R36 ;  /* 0x0000543233247816 */ /* 0x000fe40000000024 */
[C---:B------:R-:W-:Y:S02]  /*90d0*/  PRMT R30, R3.reuse, 0x5432, R30 ;  /* 0x00005432031e7816 */ /* 0x040fe4000000001e */
[----:B------:R-:W-:Y:S02]  /*90e0*/  PRMT R31, R3, 0x5410, R31 ;  /* 0x00005410031f7816 */ /* 0x000fe4000000001f */
[----:B------:R-:W-:Y:S02]  /*90f0*/  LOP3.LUT R21, R21, 0xffff0000, RZ, 0xc0, !PT ;  /* 0xffff000015157812 */ /* 0x000fe400078ec0ff */
[----:B------:R-:W-:Y:S01]  /*9100*/  PRMT R35, R51, 0x5410, R35 ;  /* 0x0000541033237816 */ /* 0x000fe20000000023 */
[----:B--2---:R-:W-:-:S04]  /*9110*/  IMAD.IADD R0, R4, 0x1, R0 ;  /* 0x0000000104007824 */ /* 0x004fc800078e0200 */
[----:B------:R-:W-:Y:S01]  /*9120*/  IMAD R0, R0, 0x2, R19 ;  /* 0x0000000200007824 */ /* 0x000fe200078e0213 */
[----:B---3--:R-:W-:Y:S04]  /*9130*/  LDS.128 R4, [R41+0x18400] ;  /* 0x0184000029047984 */ /* 0x008fe80000000c00 */
[----:B0-----:R-:W0:Y:S02]  /*9140*/  LDS.128 R24, [R0+0x18400] ;  /* 0x0184000000187984 */ /* 0x001e240000000c00 */
[C---:B0-----:R-:W-:Y:S01]  /*9150*/  IMAD.U32 R11, R24.reuse, 0x10000, RZ ;  /* 0x00010000180b7824 */ /* 0x041fe200078e00ff */
[----:B------:R-:W-:Y:S01]  /*9160*/  LOP3.LUT R12, R24, 0xffff0000, RZ, 0xc0, !PT ;  /* 0xffff0000180c7812 */ /* 0x000fe200078ec0ff */
[C---:B------:R-:W-:Y:S01]  /*9170*/  IMAD.U32 R13, R25.reuse, 0x10000, RZ ;  /* 0x00010000190d7824 */ /* 0x040fe200078e00ff */
[----:B------:R-:W-:Y:S01]  /*9180*/  LOP3.LUT R24, R25, 0xffff0000, RZ, 0xc0, !PT ;  /* 0xffff000019187812 */ /* 0x000fe200078ec0ff */
[----:B------:R-:W-:Y:S01]  /*9190*/  IMAD.U32 R25, R33, 0x10000, RZ ;  /* 0x0001000021197824 */ /* 0x000fe200078e00ff */
[C---:B------:R-:W-:Y:S01]  /*91a0*/  LOP3.LUT R15, R26.reuse, 0xffff0000, RZ, 0xc0, !PT ;  /* 0xffff00001a0f7812 */ /* 0x040fe200078ec0ff */
[----:B------:R-:W-:-:S02]  /*91b0*/  IMAD.U32 R14, R26, 0x10000, RZ ;  /* 0x000100001a0e7824 */ /* 0x000fc400078e00ff */
[C---:B------:R-:W-:Y:S01]  /*91c0*/  FMUL.FTZ R38, R11.reuse, R34 ;  /* 0x000000220b267220 */ /* 0x040fe20000410000 */
[----:B------:R-:W-:Y:S01]  /*91d0*/  FMUL.FTZ R40, R11, R28 ;  /* 0x0000001c0b287220 */ /* 0x000fe20000410000 */
[----:B------:R-:W-:Y:S01]  /*91e0*/  IMAD.U32 R3, R4, 0x10000, RZ ;  /* 0x0001000004037824 */ /* 0x000fe200078e00ff */
[----:B------:R-:W-:Y:S01]  /*91f0*/  LOP3.LUT R26, R27, 0xffff0000, RZ, 0xc0, !PT ;  /* 0xffff00001b1a7812 */ /* 0x000fe200078ec0ff */
[----:B------:R-:W-:Y:S02]  /*9200*/  IMAD.U32 R8, R5, 0x10000, RZ ;  /* 0x0001000005087824 */ /* 0x000fe400078e00ff */
[----:B------:R-:W-:Y:S01]  /*9210*/  FMUL.FTZ R37, R13, R25 ;  /* 0x000000190d257220 */ /* 0x000fe20000410000 */
[----:B------:R-:W-:Y:S02]  /*9220*/  IMAD.U32 R20, R27, 0x10000, RZ ;  /* 0x000100001b147824 */ /* 0x000fe400078e00ff */
[----:B------:R-:W-:Y:S02]  /*9230*/  IMAD.U32 R11, R29, 0x10000, RZ ;  /* 0x000100001d0b7824 */ /* 0x000fe400078e00ff */
[----:B------:R-:W-:-:S02]  /*9240*/  IMAD.U32 R27, R36, 0x10000, RZ ;  /* 0x00010000241b7824 */ /* 0x000fc400078e00ff */
[C---:B------:R-:W-:Y:S01]  /*9250*/  FFMA.FTZ R38, R3.reuse, R28, -R38 ;  /* 0x0000001c03267223 */ /* 0x040fe20000010826 */
[----:B------:R-:W-:Y:S01]  /*9260*/  FFMA.FTZ R40, R3, R34, R40 ;  /* 0x0000002203287223 */ /* 0x000fe20000010028 */
[-C--:B------:R-:W-:Y:S01]  /*9270*/  FMUL.FTZ R13, R13, R11.reuse ;  /* 0x0000000b0d0d7220 */ /* 0x080fe20000410000 */
[----:B------:R-:W-:Y:S01]  /*9280*/  FFMA.FTZ R37, R8, R11, -R37 ;  /* 0x0000000b08257223 */ /* 0x000fe20000010825 */
[----:B------:R-:W-:Y:S02]  /*9290*/  IMAD.U32 R10, R7, 0x10000, RZ ;  /* 0x00010000070a7824 */ /* 0x000fe400078e00ff */
[----:B------:R-:W-:Y:S01]  /*92a0*/  FMUL.FTZ R39, R20, R27 ;  /* 0x0000001b14277220 */ /* 0x000fe20000410000 */
[----:B------:R-:W-:Y:S01]  /*92b0*/  IMAD.U32 R3, R31, 0x10000, RZ ;  /* 0x000100001f037824 */ /* 0x000fe200078e00ff */
[----:B------:R-:W-:Y:S02]  /*92c0*/  LOP3.LUT R11, R32, 0xffff0000, RZ, 0xc0, !PT ;  /* 0xffff0000200b7812 */ /* 0x000fe400078ec0ff */
[----:B------:R-:W-:Y:S01]  /*92d0*/  LOP3.LUT R4, R4, 0xffff0000, RZ, 0xc0, !PT ;  /* 0xffff000004047812 */ /* 0x000fe200078ec0ff */
[-C--:B------:R-:W-:Y:S01]  /*92e0*/  FMUL.FTZ R20, R20, R3.reuse ;  /* 0x0000000314147220 */ /* 0x080fe20000410000 */
[----:B------:R-:W-:Y:S01]  /*92f0*/  FFMA.FTZ R39, R10, R3, -R39 ;  /* 0x000000030a277223 */ /* 0x000fe20000010827 */
[----:B------:R-:W-:Y:S01]  /*9300*/  FMUL.FTZ R3, R12, R11 ;  /* 0x0000000b0c037220 */ /* 0x000fe20000410000 */
[----:B------:R-:W-:Y:S01]  /*9310*/  FFMA.FTZ R25, R8, R25, R13 ;  /* 0x0000001908197223 */ /* 0x000fe2000001000d */
[----:B------:R-:W-:Y:S01]  /*9320*/  LOP3.LUT R33, R33, 0xffff0000, RZ, 0xc0, !PT ;  /* 0xffff000021217812 */ /* 0x000fe200078ec0ff */
[-C--:B------:R-:W-:Y:S01]  /*9330*/  FMUL.FTZ R13, R12, R21.reuse ;  /* 0x000000150c0d7220 */ /* 0x080fe20000410000 */
[----:B------:R-:W-:Y:S01]  /*9340*/  LOP3.LUT R29, R29, 0xffff0000, RZ, 0xc0, !PT ;  /* 0xffff00001d1d7812 */ /* 0x000fe200078ec0ff */
[----:B------:R-:W-:Y:S01]  /*9350*/  FFMA.FTZ R21, R4, R21, -R3 ;  /* 0x0000001504157223 */ /* 0x000fe20000010803 */
[----:B------:R-:W-:-:S02]  /*9360*/  IMAD.U32 R8, R35, 0x10000, RZ ;  /* 0x0001000023087824 */ /* 0x000fc400078e00ff */
[----:B------:R-:W-:Y:S02]  /*9370*/  IMAD.U32 R3, R30, 0x10000, RZ ;  /* 0x000100001e037824 */ /* 0x000fe400078e00ff */
[----:B------:R-:W-:Y:S01]  /*9380*/  FFMA.FTZ R20, R10, R27, R20 ;  /* 0x0000001b0a147223 */ /* 0x000fe20000010014 */
[----:B------:R-:W-:Y:S01]  /*9390*/  FFMA.FTZ R13, R4, R11, R13 ;  /* 0x0000000b040d7223 */ /* 0x000fe2000001000d */
[----:B------:R-:W-:Y:S01]  /*93a0*/  LOP3.LUT R5, R5, 0xffff0000, RZ, 0xc0, !PT ;  /* 0xffff000005057812 */ /* 0x000fe200078ec0ff */
[----:B------:R-:W-:Y:S01]  /*93b0*/  FMUL.FTZ R10, R24, R33 ;  /* 0x00000021180a7220 */ /* 0x000fe20000410000 */
[----:B------:R-:W-:Y:S01]  /*93c0*/  FMUL.FTZ R4, R14, R8 ;  /* 0x000000080e047220 */ /* 0x000fe20000410000 */
[----:B------:R-:W-:Y:S02]  /*93d0*/  IMAD.U32 R9, R6, 0x10000, RZ ;  /* 0x0001000006097824 */ /* 0x000fe400078e00ff */
[----:B------:R-:W-:Y:S01]  /*93e0*/  FMUL.FTZ R24, R24, R29 ;  /* 0x0000001d18187220 */ /* 0x000fe20000410000 */
[----:B------:R-:W-:Y:S01]  /*93f0*/  FMUL.FTZ R14, R14, R3 ;  /* 0x000000030e0e7220 */ /* 0x000fe20000410000 */
[----:B------:R-:W-:-:S02]  /*9400*/  LOP3.LUT R35, R35, 0xffff0000, RZ, 0xc0, !PT ;  /* 0xffff000023237812 */ /* 0x000fc400078ec0ff */
[----:B------:R-:W-:Y:S02]  /*9410*/  LOP3.LUT R36, R36, 0xffff0000, RZ, 0xc0, !PT ;  /* 0xffff000024247812 */ /* 0x000fe400078ec0ff */
[----:B------:R-:W-:Y:S02]  /*9420*/  LOP3.LUT R30, R30, 0xffff0000, RZ, 0xc0, !PT ;  /* 0xffff00001e1e7812 */ /* 0x000fe400078ec0ff */
[----:B------:R-:W-:Y:S01]  /*9430*/  LOP3.LUT R31, R31, 0xffff0000, RZ, 0xc0, !PT ;  /* 0xffff00001f1f7812 */ /* 0x000fe200078ec0ff */
[C---:B------:R-:W-:Y:S01]  /*9440*/  FFMA.FTZ R10, R5.reuse, R29, -R10 ;  /* 0x0000001d050a7223 */ /* 0x040fe2000001080a */
[----:B------:R-:W-:Y:S01]  /*9450*/  LOP3.LUT R6, R6, 0xffff0000, RZ, 0xc0, !PT ;  /* 0xffff000006067812 */ /* 0x000fe200078ec0ff */
[----:B------:R-:W-:Y:S01]  /*9460*/  FFMA.FTZ R24, R5, R33, R24 ;  /* 0x0000002105187223 */ /* 0x000fe20000010018 */
[----:B------:R-:W-:Y:S01]  /*9470*/  LOP3.LUT R7, R7, 0xffff0000, RZ, 0xc0, !PT ;  /* 0xffff000007077812 */ /* 0x000fe200078ec0ff */
[C---:B------:R-:W-:Y:S01]  /*9480*/  FFMA.FTZ R14, R9.reuse, R8, R14 ;  /* 0x00000008090e7223 */ /* 0x040fe2000001000e */
[----:B------:R-:W-:Y:S01]  /*9490*/  FFMA.FTZ R3, R9, R3, -R4 ;  /* 0x0000000309037223 */ /* 0x000fe20000010804 */
        /* <DEDUP_REMOVED lines=18> */
.L_x_5655:
[----:B------:R-:W-:Y:S05]  /*95c0*/  BSYNC B0 ;  /* 0x0000000000007941 */ /* 0x000fea0003800000 */
.L_x_5641:
        /* <DEDUP_REMOVED lines=8> */
.L_x_5638:
[----:B0123--:R-:W0:Y:S01]  /*9650*/  S2R R0, SR_TID.X ;  /* 0x0000000000007919 */ /* 0x00fe220000002100 */
[----:B------:R-:W-:Y:S01]  /*9660*/  ISETP.NE.AND P1, PT, R232, 0x3, PT ;  /* 0x00000003e800780c */ /* 0x000fe20003f25270 */
[----:B------:R-:W-:Y:S05]  /*9670*/  WARPSYNC.ALL ;  /* 0x0000000000007948 */ /* 0x000fea0003800000 */
[----:B0-----:R-:W-:-:S05]  /*9680*/  SHF.R.U32.HI R0, RZ, 0x7, R0 ;  /* 0x00000007ff007819 */ /* 0x001fca0000011600 */
[----:B------:R-:W-:-:S05]  /*9690*/  VIADD R0, R0, 0x8 ;  /* 0x0000000800007836 */ /* 0x000fca0000000000 */
[----:B------:R0:W-:Y:S06]  /*96a0*/  BAR.SYNC.DEFER_BLOCKING R0, 0x100 ;  /* 0x000400000000751d */ /* 0x0001ec0000010000 */
[----:B------:R-:W-:Y:S05]  /*96b0*/  @!P1 BRA `(.L_x_5665) ;  /* 0x0000000000049947 */ /* 0x000fea0003800000 */
[----:B------:R-:W-:Y:S01]  /*96c0*/  BPT.TRAP 0x1 ;  /* 0x000000040000795c */ /* 0x000fe20000300000 */
.L_x_5665:
[----:B------:R-:W-:Y:S01]  /*96d0*/  IMAD R180, R2, 0x8, R19 ;  /* 0x0000000802b47824 */ /* 0x000fe200078e0213 */
[----:B------:R-:W-:-:S04]  /*96e0*/  SHF.L.U32 R7, R23, 0x1f, RZ ;  /* 0x0000001f17077819 */ /* 0x000fc800000006ff */
[----:B------:R1:W2:Y:S01]  /*96f0*/  SYNCS.PHASECHK.TRANS64.TRYWAIT P0, [R180+URZ+0x32430], R7 ;  /* 0x03243007b40075a7 */ /* 0x0002a2000800017f */
[----:B------:R-:W-:Y:S05]  /*9700*/  @!P1 BRA `(.L_x_5666) ;  /* 0x0000000000049947 */ /* 0x000fea0003800000 */
[----:B------:R-:W-:Y:S01]  /*9710*/  BPT.TRAP 0x1 ;  /* 0x000000040000795c */ /* 0x000fe20000300000 */
.L_x_5666:
[----:B------:R-:W-:-:S05]  /*9720*/  VIADD R3, R19, 0x1c400 ;  /* 0x0001c40013037836 */ /* 0x000fca0000000000 */
[----:B------:R-:W-:-:S04]  /*9730*/  SHF.R.U32.HI R3, RZ, 0x4, R3 ;  /* 0x00000004ff037819 */ /* 0x000fc80000011603 */
[----:B------:R-:W-:-:S04]  /*9740*/  LOP3.LUT R3, R3, 0x3fff, RZ, 0xc0, !PT ;  /* 0x00003fff03037812 */ /* 0x000fc800078ec0ff */
[----:B------:R-:W-:-:S05]  /*9750*/  LOP3.LUT R3, R3, 0x10000, RZ, 0xfc, !PT ;  /* 0x0001000003037812 */ /* 0x000fca00078efcff */
[----:B------:R3:W-:Y:S01]  /*9760*/  STL [R1+0x44], R3 ;  /* 0x0000440301007387 */ /* 0x0007e20000100800 */
[----:B--2---:R-:W-:Y:S05]  /*9770*/  @P0 BRA `(.L_x_5667) ;  /* 0x0000000000080947 */ /* 0x004fea0003800000 */
[----:B------:R-:W2:Y:S02]  /*9780*/  SYNCS.PHASECHK.TRANS64.TRYWAIT P0, [R180+URZ+0x32430], R7 ;  /* 0x03243007b40075a7 */ /* 0x000ea4000800017f */
[----:B--2---:R-:W-:Y:S05]  /*9790*/  @!P0 BRA `(.L_x_5668) ;  /* 0x00000164004c8947 */ /* 0x004fea0003800000 */
.L_x_5667:
[----:B---3--:R-:W3:Y:S01]  /*97a0*/  LDL R3, [R1+0x44] ;  /* 0x0000440001037983 */ /* 0x008ee20000100800 */
[----:B------:R-:W-:Y:S01]  /*97b0*/  IMAD.MOV.U32 R5, RZ, RZ, 0x40000040 ;  /* 0x40000040ff057424 */ /* 0x000fe200078e00ff */
[----:B------:R-:W-:Y:S05]  /*97c0*/  WARPSYNC.ALL ;  /* 0x0000000000007948 */ /* 0x000fea0003800000 */
[C---:B------:R-:W-:Y:S01]  /*97d0*/  R2UR UR4, R224.reuse ;  /* 0x00000000e00472ca */ /* 0x040fe200000e0000 */
[----:B-----5:R-:W-:Y:S01]  /*97e0*/  WARPGROUP.ARRIVE ;  /* 0x00000000000079c5 */ /* 0x020fe20000000000 */
[----:B------:R-:W-:Y:S01]  /*97f0*/  R2UR UR5, R225 ;  /* 0x00000000e10572ca */ /* 0x000fe200000e0000 */
[----:B------:R-:W-:Y:S01]  /*9800*/  VIADD R14, R224, 0x2 ;  /* 0x00000002e00e7836 */ /* 0x000fe20000000000 */
[----:B------:R-:W-:Y:S01]  /*9810*/  R2UR UR7, R5 ;  /* 0x00000000050772ca */ /* 0x000fe200000e0000 */
[----:B------:R-:W-:Y:S01]  /*9820*/  IMAD.MOV.U32 R15, RZ, RZ, 0x40000040 ;  /* 0x40000040ff0f7424 */ /* 0x000fe200078e00ff */
[----:B------:R-:W-:Y:S01]  /*9830*/  BSSY B0, `(.L_x_5669) ;  /* 0x000002a000007945 */ /* 0x000fe20003800000 */
[----:B------:R-:W-:-:S02]  /*9840*/  IMAD.MOV.U32 R9, RZ, RZ, 0x40000040 ;  /* 0x40000040ff097424 */ /* 0x000fc400078e00ff */
[C---:B------:R-:W-:Y:S01]  /*9850*/  VIADD R12, R224.reuse, 0x4 ;  /* 0x00000004e00c7836 */ /* 0x040fe20000000000 */
[----:B------:R4:W-:Y:S01]  /*9860*/  STL.64 [R1+0x18], R14 ;  /* 0x0000180e01007387 */ /* 0x0009e20000100a00 */
[----:B------:R-:W-:Y:S02]  /*9870*/  IMAD.MOV.U32 R13, RZ, RZ, 0x40000040 ;  /* 0x40000040ff0d7424 */ /* 0x000fe400078e00ff */
[----:B------:R-:W-:Y:S02]  /*9880*/  VIADD R10, R224, 0x6 ;  /* 0x00000006e00a7836 */ /* 0x000fe40000000000 */
[----:B------:R-:W-:Y:S01]  /*9890*/  IMAD.MOV.U32 R11, RZ, RZ, 0x40000040 ;  /* 0x40000040ff0b7424 */ /* 0x000fe200078e00ff */
[----:B------:R4:W-:Y:S01]  /*98a0*/  STL.64 [R1+0x10], R12 ;  /* 0x0000100c01007387 */ /* 0x0009e20000100a00 */
[----:B------:R-:W-:-:S03]  /*98b0*/  IMAD.MOV.U32 R5, RZ, RZ, 0x40000040 ;  /* 0x40000040ff057424 */ /* 0x000fc600078e00ff */
[----:B------:R4:W-:Y:S01]  /*98c0*/  STL.64 [R1+0x8], R10 ;  /* 0x0000080a01007387 */ /* 0x0009e20000100a00 */
[----:B---3--:R-:W-:-:S04]  /*98d0*/  IMAD R4, R2, 0x300, R3 ;  /* 0x0000030002047824 */ /* 0x008fc800078e0203 */
[C---:B------:R-:W-:Y:S01]  /*98e0*/  VIADD R8, R4.reuse, 0x2 ;  /* 0x0000000204087836 */ /* 0x040fe20000000000 */
[----:B------:R-:W-:-:S13]  /*98f0*/  R2UR UR6, R4 ;  /* 0x00000000040672ca */ /* 0x000fda00000e0000 */
        /* <DEDUP_REMOVED lines=22> */
[----:B------:R-:W-:Y:S01]  /*9a60*/  SHF.L.U32 R4, R73, 0x1f, RZ ;  /* 0x0000001f49047819 */ /* 0x000fe200000006ff */
[----:B------:R-:W-:-:S02]  /*9a70*/  WARPGROUP.DEPBAR.LE gsb0, 0x0 ;  /* 0x00008000000079c5 */ /* 0x000fc40000010000 */
[----:B------:R-:W-:-:S08]  /*9a80*/  WARPGROUP.ARRIVE ;  /* 0x00000000000079c5 */ /* 0x000fd00000000000 */
[----:B------:R-:W-:Y:S03]  /*9a90*/  HGMMA.64x96x16.F32.BF16 R24, gdesc[UR4], R24, gsb0 ;  /* 0x01600000041879f0 */ /* 0x000fe60008001818 */
[----:B------:R-:W-:Y:S02]  /*9aa0*/  WARPGROUP.DEPBAR.LE gsb0, 0x0 ;  /* 0x00008000000079c5 */ /* 0x000fe40000010000 */
[----:B------:R-:W3:Y:S02]  /*9ab0*/  SYNCS.PHASECHK.TRANS64.TRYWAIT P0, [R19+URZ+0x32410], R4 ;  /* 0x03241004130075a7 */ /* 0x000ee4000800017f */
[----:B---34-:R-:W-:Y:S05]  /*9ac0*/  @!P0 BRA `(.L_x_5670) ;  /* 0x0000016000948947 */ /* 0x018fea0003800000 */
.L_x_5919:
[----:B------:R-:W-:Y:S05]  /*9ad0*/  BSYNC B0 ;  /* 0x0000000000007941 */ /* 0x000fea0003800000 */
.L_x_5669:
[----:B------:R-:W-:Y:S05]  /*9ae0*/  @!P1 BRA `(.L_x_5671) ;  /* 0x0000000000049947 */ /* 0x000fea0003800000 */
[----:B------:R-:W-:Y:S01]  /*9af0*/  BPT.TRAP 0x1 ;  /* 0x000000040000795c */ /* 0x000fe20000300000 */
.L_x_5671:
[----:B------:R4:W0:Y:S01]  /*9b00*/  SYNCS.PHASECHK.TRANS64.TRYWAIT P2, [R180+URZ+0x32450], R7 ;  /* 0x03245007b40075a7 */ /* 0x000822000804017f */
[----:B------:R-:W-:Y:S05]  /*9b10*/  @!P1 BRA `(.L_x_5672) ;  /* 0x0000000000049947 */ /* 0x000fea0003800000 */
[----:B------:R-:W-:Y:S01]  /*9b20*/  BPT.TRAP 0x1 ;  /* 0x000000040000795c */ /* 0x000fe20000300000 */
.L_x_5672:
[----:B------:R-:W5:Y:S01]  /*9b30*/  S2R R3, SR_TID.X ;  /* 0x0000000000037919 */ /* 0x000f620000002100 */
[----:B------:R-:W-:Y:S01]  /*9b40*/  BSSY B0, `(.L_x_5673) ;  /* 0x0000006000007945 */ /* 0x000fe20003800000 */
[----:B-----5:R-:W-:-:S04]  /*9b50*/  LOP3.LUT R3, R3, 0x7f, RZ, 0xc0, !PT ;  /* 0x0000007f03037812 */ /* 0x020fc800078ec0ff */
[----:B------:R-:W-:Y:S01]  /*9b60*/  ISETP.NE.AND P0, PT, R3, RZ, PT ;  /* 0x000000ff0300720c */ /* 0x000fe20003f05270 */
[----:B0-----:R-:W-:-:S12]  /*9b70*/  @P2 BRA `(.L_x_5674) ;  /* 0x0000000000082947 */ /* 0x001fd80003800000 */
[----:B------:R-:W0:Y:S02]  /*9b80*/  SYNCS.PHASECHK.TRANS64.TRYWAIT P2, [R180+URZ+0x32450], R7 ;  /* 0x03245007b40075a7 */ /* 0x000e24000804017f */
[----:B0-----:R-:W-:Y:S05]  /*9b90*/  @!P2 BRA `(.L_x_5675) ;  /* 0x000001600074a947 */ /* 0x001fea0003800000 */
.L_x_5674:
[----:B------:R-:W-:Y:S05]  /*9ba0*/  BSYNC B0 ;  /* 0x0000000000007941 */ /* 0x000fea0003800000 */
.L_x_5673:
[----:B------:R-:W-:Y:S05]  /*9bb0*/  WARPSYNC.ALL ;  /* 0x0000000000007948 */ /* 0x000fea0003800000 */
[----:B------:R-:W-:Y:S01]  /*9bc0*/  VIADD R3, R19, 0x400 ;  /* 0x0000040013037836 */ /* 0x000fe20000000000 */
[----:B---3--:R-:W-:Y:S01]  /*9bd0*/  LOP3.LUT R4, R72, 0x10000, RZ, 0xfc, !PT ;  /* 0x0001000048047812 */ /* 0x008fe200078efcff */
[----:B------:R-:W-:Y:S01]  /*9be0*/  IMAD.MOV.U32 R5, RZ, RZ, 0x40000040 ;  /* 0x40000040ff057424 */ /* 0x000fe200078e00ff */
[----:B------:R-:W-:Y:S01]  /*9bf0*/  WARPGROUP.ARRIVE ;  /* 0x00000000000079c5 */ /* 0x000fe20000000000 */
[----:B------:R-:W-:Y:S01]  /*9c00*/  IMAD.MOV.U32 R73, RZ, RZ, 0x40000040 ;  /* 0x40000040ff497424 */ /* 0x000fe200078e00ff */
[----:B------:R-:W-:Y:S01]  /*9c10*/  SHF.R.U32.HI R3, RZ, 0x4, R3 ;  /* 0x00000004ff037819 */ /* 0x000fe20000011603 */
[C---:B------:R-:W-:Y:S01]  /*9c20*/  VIADD R74, R4.reuse, 0x2 ;  /* 0x00000002044a7836 */ /* 0x040fe20000000000 */
[----:B------:R-:W-:Y:S01]  /*9c30*/  R2UR UR4, R4 ;  /* 0x00000000040472ca */ /* 0x000fe200000e0000 */
[----:B------:R-:W-:Y:S01]  /*9c40*/  IMAD.MOV.U32 R75, RZ, RZ, 0x40000040 ;  /* 0x40000040ff4b7424 */ /* 0x000fe200078e00ff */
[----:B------:R-:W-:Y:S01]  /*9c50*/  LOP3.LUT R3, R3, 0x3fff, RZ, 0xc0, !PT ;  /* 0x00003fff03037812 */ /* 0x000fe200078ec0ff */
[----:B-12-4-:R-:W-:Y:S01]  /*9c60*/  IMAD.MOV.U32 R7, RZ, RZ, 0x40000040 ;  /* 0x40000040ff077424 */ /* 0x016fe200078e00ff */
[----:B------:R-:W-:Y:S01]  /*9c70*/  R2UR UR5, R5 ;  /* 0x00000000050572ca */ /* 0x000fe200000e0000 */
[----:B------:R-:W-:Y:S01]  /*9c80*/  IMAD.MOV.U32 R231, RZ, RZ, 0x40000040 ;  /* 0x40000040ffe77424 */ /* 0x000fe200078e00ff */
[----:B------:R-:W-:Y:S01]  /*9c90*/  LOP3.LUT R6, R3, 0x10000, RZ, 0xfc, !PT ;  /* 0x0001000003067812 */ /* 0x000fe200078efcff */
[----:B------:R-:W-:Y:S01]  /*9ca0*/  IMAD.MOV.U32 R229, RZ, RZ, 0x40000040 ;  /* 0x40000040ffe57424 */ /* 0x000fe200078e00ff */
[----:B------:R-:W-:Y:S01]  /*9cb0*/  R2UR UR7, R73 ;  /* 0x00000000490772ca */ /* 0x000fe200000e0000 */
[----:B------:R-:W-:Y:S01]  /*9cc0*/  IMAD.MOV.U32 R227, RZ, RZ, 0x40000040 ;  /* 0x40000040ffe37424 */ /* 0x000fe200078e00ff */
[----:B------:R-:W0:Y:S01]  /*9cd0*/  LDC R77, c[0x0][0x448] ;  /* 0x00011200ff4d7b82 */ /* 0x000e220000000800 */
[----:B------:R-:W-:Y:S01]  /*9ce0*/  IMAD R72, R2, 0xc00, R6 ;  /* 0x00000c0002487824 */ /* 0x000fe200078e0206 */
[----:B------:R1:W-:Y:S01]  /*9cf0*/  STL [R1+0x48], R6 ;  /* 0x0000480601007387 */ /* 0x0003e20000100800 */
[----:B------:R-:W-:Y:S01]  /*9d00*/  IMAD.MOV.U32 R215, RZ, RZ, 0x40000040 ;  /* 0x40000040ffd77424 */ /* 0x000fe200078e00ff */
[----:B------:R-:W-:Y:S01]  /*9d10*/  ULDC UR42, c[0x0][0xad0] ;  /* 0x0002b400002a7ab9 */ /* 0x000fe20000000800 */
[----:B------:R-:W-:Y:S01]  /*9d20*/  IMAD.MOV.U32 R213, RZ, RZ, 0x40000040 ;  /* 0x40000040ffd57424 */ /* 0x000fe200078e00ff */
[----:B------:R-:W-:Y:S01]  /*9d30*/  R2UR UR6, R72 ;  /* 0x00000000480672ca */ /* 0x000fe200000e0000 */
[----:B------:R-:W-:Y:S01]  /*9d40*/  VIADD R230, R4, 0x4 ;  /* 0x0000000404e67836 */ /* 0x000fe20000000000 */
[----:B------:R2:W-:Y:S01]  /*9d50*/  STL.64 [R1], R74 ;  /* 0x0000004a01007387 */ /* 0x0005e20000100a00 */
[----:B------:R-:W-:Y:S01]  /*9d60*/  IMAD.MOV.U32 R209, RZ, RZ, 0x40000040 ;  /* 0x40000040ffd17424 */ /* 0x000fe200078e00ff */
[----:B------:R-:W-:Y:S01]  /*9d70*/  ULDC UR43, c[0x0][0xad0] ;  /* 0x0002b400002b7ab9 */ /* 0x000fe20000000800 */
[----:B-1----:R-:W-:-:S08]  /*9d80*/  VIADD R6, R72, 0x2 ;  /* 0x0000000248067836 */ /* 0x002fd00000000000 */
[----:B------:R-:W-:Y:S01]  /*9d90*/  HGMMA.64x96x16.F32.BF16 R24, gdesc[UR4], R24, gsb0 ;  /* 0x01600000041879f0 */ /* 0x000fe20008001818 */
[----:B------:R-:W-:Y:S02]  /*9da0*/  R2UR UR4, R74 ;  /* 0x000000004a0472ca */ /* 0x000fe400000e0000 */
[----:B------:R-:W-:Y:S02]  /*9db0*/  R2UR UR5, R75 ;  /* 0x000000004b0572ca */ /* 0x000fe400000e0000 */
[----:B------:R-:W-:Y:S02]  /*9dc0*/  R2UR UR6, R6 ;  /* 0x00000000060672ca */ /* 0x000fe400000e0000 */
[----:B------:R-:W-:Y:S01]  /*9dd0*/  R2UR UR7, R7 ;  /* 0x00000000070772ca */ /* 0x000fe200000e0000 */
[----:B------:R-:W-:Y:S01]  /*9de0*/  VIADD R6, R72, 0x4 ;  /* 0x0000000448067836 */ /* 0x000fe20000000000 */
[----:B--2---:R-:W2:Y:S01]  /*9df0*/  LDL.LU R75, [R1+0x38] ;  /* 0x00003800014b7983 */ /* 0x004ea20000300800 */
[----:B------:R-:W-:-:S02]  /*9e00*/  IMAD.MOV.U32 R7, RZ, RZ, 0x40000040 ;  /* 0x40000040ff077424 */ /* 0x000fc400078e00ff */
[C---:B------:R-:W-:Y:S01]  /*9e10*/  VIADD R228, R4.reuse, 0x6 ;  /* 0x0000000604e47836 */ /* 0x040fe20000000000 */
[----:B------:R-:W3:Y:S01]  /*9e20*/  LDL R79, [R1+0x64] ;  /* 0x00006400014f7983 */ /* 0x000ee20000100800 */
[C---:B------:R-:W-:Y:S02]  /*9e30*/  VIADD R226, R4.reuse, 0x400 ;  /* 0x0000040004e27836 */ /* 0x040fe40000000000 */
[C---:B------:R-:W-:Y:S01]  /*9e40*/  VIADD R214, R4.reuse, 0x402 ;  /* 0x0000040204d67836 */ /* 0x040fe20000000000 */
[----:B------:R-:W3:Y:S01]  /*9e50*/  LDL R76, [R1+0x50] ;  /* 0x00005000014c7983 */ /* 0x000ee20000100800 */
[C---:B------:R-:W-:Y:S02]  /*9e60*/  VIADD R212, R4.reuse, 0x404 ;  /* 0x0000040404d47836 */ /* 0x040fe40000000000 */
[C---:B------:R-:W-:Y:S01]  /*9e70*/  VIADD R208, R4.reuse, 0x406 ;  /* 0x0000040604d07836 */ /* 0x040fe20000000000 */
[----:B------:R-:W4:Y:S01]  /*9e80*/  LDL R182, [R1+0x34] ;  /* 0x0000340001b67983 */ /* 0x000f220000100800 */
[----:B------:R-:W-:-:S02]  /*9e90*/  VIADD R206, R4, 0x800 ;  /* 0x0000080004ce7836 */ /* 0x000fc40000000000 */
[----:B------:R-:W-:Y:S01]  /*9ea0*/  IMAD.MOV.U32 R207, RZ, RZ, 0x40000040 ;  /* 0x40000040ffcf7424 */ /* 0x000fe200078e00ff */
[----:B------:R-:W5:Y:S01]  /*9eb0*/  LDL R78, [R1+0x68] ;  /* 0x00006800014e7983 */ /* 0x000f620000100800 */
[----:B------:R-:W-:Y:S02]  /*9ec0*/  VIADD R204, R4, 0x802 ;  /* 0x0000080204cc7836 */ /* 0x000fe40000000000 */
[----:B------:R-:W-:Y:S01]  /*9ed0*/  IMAD.MOV.U32 R205, RZ, RZ, 0x40000040 ;  /* 0x40000040ffcd7424 */ /* 0x000fe200078e00ff */
[----:B------:R-:W5:Y:S01]  /*9ee0*/  LDL R183, [R1+0x30] ;  /* 0x0000300001b77983 */ /* 0x000f620000100800 */
[----:B------:R-:W-:Y:S02]  /*9ef0*/  WARPGROUP.DEPBAR.LE gsb0, 0x0 ;  /* 0x00008000000079c5 */ /* 0x000fe40000010000 */
[----:B------:R-:W-:-:S06]  /*9f00*/  WARPGROUP.ARRIVE ;  /* 0x00000000000079c5 */ /* 0x000fcc0000000000 */
        /* <DEDUP_REMOVED lines=69> */
[----:B------:R-:W-:-:S02]  /*a360*/  VIADD R6, R72, 0x604 ;  /* 0x0000060448067836 */ /* 0x000fc40000000000 */
[----:B------:R-:W-:Y:S02]  /*a370*/  IMAD.MOV.U32 R21, RZ, RZ, 0x40000040 ;  /* 0x40000040ff157424 */ /* 0x000fe400078e00ff */
[----:B------:R-:W-:Y:S01]  /*a380*/  IMAD.MOV.U32 R7, RZ, RZ, 0x40000040 ;  /* 0x40000040ff077424 */ /* 0x000fe200078e00ff */
        /* <DEDUP_REMOVED lines=61> */
[----:B------:R-:W-:Y:S02]  /*a760*/  R2UR UR7, R73 ;  /* 0x00000000490772ca */ /* 0x000fe400000e0000 */
[----:B0-----:R-:W-:-:S13]  /*a770*/  ISETP.NE.AND P5, PT, R77, 0x1, PT ;  /* 0x000000014d00780c */ /* 0x001fda0003fa5270 */
[----:B------:R-:W0:Y:S01]  /*a780*/  @P5 LDC R77, c[0x0][0x44c] ;  /* 0x00011300ff4d5b82 */ /* 0x000e220000000800 */
[----:B------:R-:W-:Y:S02]  /*a790*/  WARPGROUP.DEPBAR.LE gsb0, 0x0 ;  /* 0x00008000000079c5 */ /* 0x000fe40000010000 */
[----:B------:R-:W-:-:S06]  /*a7a0*/  WARPGROUP.ARRIVE ;  /* 0x00000000000079c5 */ /* 0x000fcc0000000000 */
[----:B------:R-:W-:Y:S01]  /*a7b0*/  HGMMA.64x96x16.F32.BF16 R24, gdesc[UR4], R24, gsb0 ;  /* 0x01600000041879f0 */ /* 0x000fe20008001818 */
[----:B------:R-:W-:Y:S01]  /*a7c0*/  ULDC UR4, c[0x0][0xad0] ;  /* 0x0002b40000047ab9 */ /* 0x000fe20000000800 */
[----:B--2---:R-:W-:-:S04]  /*a7d0*/  LOP3.LUT R75, R75, 0xfffffffe, RZ, 0xc0, !PT ;  /* 0xfffffffe4b4b7812 */ /* 0x004fc800078ec0ff */
[----:B------:R-:W-:-:S05]  /*a7e0*/  @P5 LOP3.LUT R75, R75, 0x1, RZ, 0xfc, !PT ;  /* 0x000000014b4b5812 */ /* 0x000fca00078efcff */
[----:B------:R1:W-:Y:S01]  /*a7f0*/  STL [R1+0x38], R75 ;  /* 0x0000384b01007387 */ /* 0x0003e20000100800 */
[----:B------:R-:W-:Y:S02]  /*a800*/  WARPGROUP.DEPBAR.LE gsb0, 0x0 ;  /* 0x00008000000079c5 */ /* 0x000fe40000010000 */
[----:B------:R-:W-:-:S04]  /*a810*/  FMUL.FTZ R72, R24, UR4 ;  /* 0x0000000418487c20 */ /* 0x000fc80008410000 */
[----:B------:R2:W5:Y:S01]  /*a820*/  MUFU.TANH R74, R72 ;  /* 0x00000048004a7308 */ /* 0x0005620000002400 */
[----:B------:R-:W-:Y:S01]  /*a830*/  FMUL.FTZ R28, R28, UR4 ;  /* 0x000000041c1c7c20 */ /* 0x000fe20008410000 */
[----:B--2---:R-:W2:Y:S06]  /*a840*/  @P5 LDC R72, c[0x0][0x450] ;  /* 0x00011400ff485b82 */ /* 0x004eac0000000800 */
[----:B------:R3:W-:Y:S01]  /*a850*/  MUFU.TANH R87, R28 ;  /* 0x0000001c00577308 */ /* 0x0007e20000002400 */
[----:B------:R-:W-:Y:S01]  /*a860*/  FMUL.FTZ R33, R33, UR4 ;  /* 0x0000000421217c20 */ /* 0x000fe20008410000 */
[----:B---3--:R-:W-:Y:S01]  /*a870*/  FMUL.FTZ R28, R35, UR4 ;  /* 0x00000004231c7c20 */ /* 0x008fe20008410000 */
[----:B------:R-:W-:Y:S01]  /*a880*/  FMUL.FTZ R35, R36, UR4 ;  /* 0x0000000424237c20 */ /* 0x000fe20008410000 */
[----:B------:R-:W-:-:S04]  /*a890*/  IMAD.IADD R36, R79, 0x1, R76 ;  /* 0x000000014f247824 */ /* 0x000fc800078e024c */
[----:B------:R0:W-:Y:S02]  /*a8a0*/  MUFU.TANH R81, R33 ;  /* 0x0000002100517308 */ /* 0x0001e40000002400 */
[----:B0-----:R-:W-:-:S06]  /*a8b0*/  @P5 IMAD.HI.U32 R33, R36, R77, RZ ;  /* 0x0000004d24215227 */ /* 0x001fcc00078e00ff */
[----:B-1----:R0:W-:Y:S01]  /*a8c0*/  MUFU.TANH R75, R35 ;  /* 0x00000023004b7308 */ /* 0x0021e20000002400 */
[----:B--2---:R-:W-:-:S05]  /*a8d0*/  @P5 SHF.R.U32.HI R36, RZ, R72, R33 ;  /* 0x00000048ff245219 */ /* 0x004fca0000011621 */
[----:B0-----:R-:W0:Y:S01]  /*a8e0*/  SHFL.IDX PT, R35, R36, RZ, 0x1c1f ;  /* 0x001c1fff24237589 */ /* 0x001e2200000e0000 */
[----:B----4-:R-:W-:Y:S02]  /*a8f0*/  IMAD R33, R203, -0x60, R182 ;  /* 0xffffffa0cb217824 */ /* 0x010fe400078e02b6 */
[----:B------:R-:W-:Y:S01]  /*a900*/  FMUL.FTZ R73, R25, UR4 ;  /* 0x0000000419497c20 */ /* 0x000fe20008410000 */
[----:B------:R-:W-:Y:S01]  /*a910*/  FMUL.FTZ R40, R40, UR4 ;  /* 0x0000000428287c20 */ /* 0x000fe20008410000 */
[----:B------:R-:W-:Y:S01]  /*a920*/  FMUL.FTZ R25, R27, UR4 ;  /* 0x000000041b197c20 */ /* 0x000fe20008410000 */
[----:B------:R-:W-:Y:S02]  /*a930*/  VIADD R33, R33, 0x60 ;  /* 0x0000006021217836 */ /* 0x000fe40000000000 */
[----:B------:R-:W-:Y:S01]  /*a940*/  FMUL.FTZ R27, R30, UR4 ;  /* 0x000000041e1b7c20 */ /* 0x000fe20008410000 */
[----:B------:R-:W-:Y:S01]  /*a950*/  FMUL.FTZ R30, R39, UR4 ;  /* 0x00000004271e7c20 */ /* 0x000fe20008410000 */
[----:B------:R-:W1:Y:S01]  /*a960*/  MUFU.TANH R73, R73 ;  /* 0x0000004900497308 */ /* 0x000e620000002400 */
[----:B------:R-:W-:-:S07]  /*a970*/  FMUL.FTZ R29, R29, UR4 ;  /* 0x000000041d1d7c20 */ /* 0x000fce0008410000 */
[----:B------:R5:W-:Y:S01]  /*a980*/  MUFU.TANH R39, R40 ;  /* 0x0000002800277308 */ /* 0x000be20000002400 */
[----:B------:R-:W-:Y:S01]  /*a990*/  FMUL.FTZ R32, R32, UR4 ;  /* 0x0000000420207c20 */ /* 0x000fe20008410000 */
[----:B-----5:R-:W-:-:S06]  /*a9a0*/  IMAD R40, R78, -0x2, R33 ;  /* 0xfffffffe4e287824 */ /* 0x020fcc00078e0221 */
[----:B------:R-:W2:Y:S01]  /*a9b0*/  MUFU.TANH R85, R29 ;  /* 0x0000001d00557308 */ /* 0x000ea20000002400 */
[----:B------:R-:W-:-:S04]  /*a9c0*/  IADD3 R91, -R183, 0x1, R40 ;  /* 0x00000001b75b7810 */ /* 0x000fc80007ffe128 */
[----:B0-----:R-:W-:-:S03]  /*a9d0*/  VIADDMNMX R72, R35, R91, R40, PT ;  /* 0x0000005b23487246 */ /* 0x001fc60003800128 */
[----:B------:R0:W3:Y:S01]  /*a9e0*/  MUFU.TANH R83, R32 ;  /* 0x0000002000537308 */ /* 0x0000e20000002400 */
[----:B------:R-:W-:Y:S01]  /*a9f0*/  FMUL.FTZ R24, R26, UR4 ;  /* 0x000000041a187c20 */ /* 0x000fe20008410000 */
[C---:B------:R-:W-:Y:S02]  /*aa00*/  ISETP.GT.AND P3, PT, R72.reuse, RZ, PT ;  /* 0x000000ff4800720c */ /* 0x040fe40003f64270 */
[----:B------:R-:W-:Y:S01]  /*aa10*/  ISETP.GT.AND P4, PT, R72, 0x1, PT ;  /* 0x000000014800780c */ /* 0x000fe20003f84270 */
[----:B------:R-:W-:Y:S01]  /*aa20*/  FMUL.FTZ R26, R31, UR4 ;  /* 0x000000041f1a7c20 */ /* 0x000fe20008410000 */
[----:B------:R-:W-:Y:S01]  /*aa30*/  FMUL.FTZ R31, R38, UR4 ;  /* 0x00000004261f7c20 */ /* 0x000fe20008410000 */
[----:B------:R-:W-:Y:S01]  /*aa40*/  ISETP.GT.AND P2, PT, R72, 0x8, PT ;  /* 0x000000084800780c */ /* 0x000fe20003f44270 */
[----:B------:R-:W-:Y:S01]  /*aa50*/  FMUL.FTZ R37, R37, UR4 ;  /* 0x0000000425257c20 */ /* 0x000fe20008410000 */
[----:B------:R-:W-:Y:S02]  /*aa60*/  FSEL R38, R74, -INF , P3 ;  /* 0xff8000004a267808 */ /* 0x000fe40001800000 */
[----:B-1----:R-:W-:Y:S01]  /*aa70*/  FSEL R89, R73, -INF , P4 ;  /* 0xff80000049597808 */ /* 0x002fe20002000000 */
[----:B0-----:R-:W-:Y:S01]  /*aa80*/  FMUL.FTZ R32, R42, UR4 ;  /* 0x000000042a207c20 */ /* 0x001fe20008410000 */
[----:B------:R-:W-:-:S02]  /*aa90*/  ISETP.GT.AND P3, PT, R72, 0x9, PT ;  /* 0x000000094800780c */ /* 0x000fc40003f64270 */
[----:B------:R-:W-:Y:S02]  /*aaa0*/  FSEL R87, R87, -INF , P2 ;  /* 0xff80000057577808 */ /* 0x000fe40001000000 */
[----:B------:R-:W-:Y:S01]  /*aab0*/  FMNMX.FTZ R42, R38, R89, !PT ;  /* 0x00000059262a7209 */ /* 0x000fe20007810000 */
[----:B------:R-:W0:Y:S01]  /*aac0*/  MUFU.TANH R37, R37 ;  /* 0x0000002500257308 */ /* 0x000e220000002400 */
[----:B------:R-:W-:Y:S01]  /*aad0*/  ISETP.GT.AND P2, PT, R72, 0x10, PT ;  /* 0x000000104800780c */ /* 0x000fe20003f44270 */
[----:B------:R-:W-:Y:S01]  /*aae0*/  FMUL.FTZ R41, R41, UR4 ;  /* 0x0000000429297c20 */ /* 0x000fe20008410000 */
[----:B--2---:R-:W-:Y:S02]  /*aaf0*/  FSEL R85, R85, -INF , P3 ;  /* 0xff80000055557808 */ /* 0x004fe40001800000 */
[----:B------:R-:W-:Y:S01]  /*ab00*/  FMNMX.FTZ R42, R87, R42, !PT ;  /* 0x0000002a572a7209 */ /* 0x000fe20007810000 */
[----:B------:R-:W-:Y:S01]  /*ab10*/  FMUL.FTZ R44, R44, UR4 ;  /* 0x000000042c2c7c20 */ /* 0x000fe20008410000 */
[----:B------:R-:W-:-:S02]  /*ab20*/  ISETP.GT.AND P3, PT, R72, 0x11, PT ;  /* 0x000000114800780c */ /* 0x000fc40003f64270 */
[----:B---3--:R-:W-:Y:S02]  /*ab30*/  FSEL R83, R83, -INF , P2 ;  /* 0xff80000053537808 */ /* 0x008fe40001000000 */
[----:B------:R-:W-:Y:S01]  /*ab40*/  FMNMX.FTZ R42, R85, R42, !PT ;  /* 0x0000002a552a7209 */ /* 0x000fe20007810000 */
[----:B------:R-:W1:Y:S01]  /*ab50*/  MUFU.TANH R41, R41 ;  /* 0x0000002900297308 */ /* 0x000e620000002400 */
[----:B------:R-:W-:Y:S01]  /*ab60*/  ISETP.GT.AND P2, PT, R72, 0x18, PT ;  /* 0x000000184800780c */ /* 0x000fe20003f44270 */
[----:B------:R-:W-:Y:S01]  /*ab70*/  FMUL.FTZ R45, R45, UR4 ;  /* 0x000000042d2d7c20 */ /* 0x000fe20008410000 */
[----:B------:R-:W-:Y:S02]  /*ab80*/  FSEL R81, R81, -INF , P3 ;  /* 0xff80000051517808 */ /* 0x000fe40001800000 */
[----:B------:R-:W-:Y:S01]  /*ab90*/  FMNMX.FTZ R42, R83, R42, !PT ;  /* 0x0000002a532a7209 */ /* 0x000fe20007810000 */
[----:B------:R-:W-:Y:S01]  /*aba0*/  FMUL.FTZ R34, R34, UR4 ;  /* 0x0000000422227c20 */ /* 0x000fe20008410000 */
[----:B------:R-:W-:Y:S01]  /*abb0*/  ISETP.GT.AND P3, PT, R72, 0x19, PT ;  /* 0x000000194800780c */ /* 0x000fe20003f64270 */
[----:B------:R-:W2:Y:S01]  /*abc0*/  MUFU.TANH R44, R44 ;  /* 0x0000002c002c7308 */ /* 0x000ea20000002400 */
[----:B------:R-:W-:Y:S01]  /*abd0*/  FSEL R73, R75, -INF , P2 ;  /* 0xff8000004b497808 */ /* 0x000fe20001000000 */
[----:B------:R-:W-:Y:S01]  /*abe0*/  FMUL.FTZ R48, R48, UR4 ;  /* 0x0000000430307c20 */ /* 0x000fe20008410000 */
[----:B------:R-:W-:Y:S01]  /*abf0*/  FMNMX.FTZ R42, R81, R42, !PT ;  /* 0x0000002a512a7209 */ /* 0x000fe20007810000 */
[----:B------:R-:W-:Y:S01]  /*ac00*/  FMUL.FTZ R49, R49, UR4 ;  /* 0x0000000431317c20 */ /* 0x000fe20008410000 */
[----:B------:R-:W-:-:S03]  /*ac10*/  ISETP.GT.AND P2, PT, R72, 0x20, PT ;  /* 0x000000204800780c */ /* 0x000fc60003f44270 */
[----:B------:R3:W-:Y:S01]  /*ac20*/  MUFU.TANH R29, R34 ;  /* 0x00000022001d7308 */ /* 0x0007e20000002400 */
[----:B------:R-:W-:Y:S01]  /*ac30*/  FMNMX.FTZ R42, R73, R42, !PT ;  /* 0x0000002a492a7209 */ /* 0x000fe20007810000 */
[----:B------:R-:W-:-:S06]  /*ac40*/  FMUL.FTZ R52, R52, UR4 ;  /* 0x0000000434347c20 */ /* 0x000fcc0008410000 */
[----:B------:R-:W4:Y:S01]  /*ac50*/  MUFU.TANH R45, R45 ;  /* 0x0000002d002d7308 */ /* 0x000f220000002400 */
[----:B---3--:R-:W-:Y:S01]  /*ac60*/  FMUL.FTZ R34, R43, UR4 ;  /* 0x000000042b227c20 */ /* 0x008fe20008410000 */
[----:B0-----:R-:W-:Y:S02]  /*ac70*/  FSEL R43, R37, -INF , P3 ;  /* 0xff800000252b7808 */ /* 0x001fe40001800000 */
[C---:B------:R-:W-:Y:S02]  /*ac80*/  ISETP.GT.AND P3, PT, R72.reuse, 0x21, PT ;  /* 0x000000214800780c */ /* 0x040fe40003f64270 */
[----:B------:R-:W-:Y:S02]  /*ac90*/  FSEL R37, R39, -INF , P2 ;  /* 0xff80000027257808 */ /* 0x000fe40001000000 */
[----:B------:R-:W0:Y:S01]  /*aca0*/  MUFU.TANH R48, R48 ;  /* 0x0000003000307308 */ /* 0x000e220000002400 */
[----:B------:R-:W-:Y:S01]  /*acb0*/  FMNMX.FTZ R42, R43, R42, !PT ;  /* 0x0000002a2b2a7209 */ /* 0x000fe20007810000 */
[----:B------:R-:W-:Y:S01]  /*acc0*/  FMUL.FTZ R53, R53, UR4 ;  /* 0x0000000435357c20 */ /* 0x000fe20008410000 */
[----:B------:R-:W-:-:S02]  /*acd0*/  ISETP.GT.AND P2, PT, R72, 0x28, PT ;  /* 0x000000284800780c */ /* 0x000fc40003f44270 */
[----:B-1----:R-:W-:Y:S02]  /*ace0*/  FSEL R35, R41, -INF , P3 ;  /* 0xff80000029237808 */ /* 0x002fe40001800000 */
[----:B------:R-:W-:Y:S01]  /*acf0*/  FMNMX.FTZ R42, R37, R42, !PT ;  /* 0x0000002a252a7209 */ /* 0x000fe20007810000 */
[----:B------:R-:W1:Y:S01]  /*ad00*/  MUFU.TANH R49, R49 ;  /* 0x0000003100317308 */ /* 0x000e620000002400 */
[----:B------:R-:W-:Y:S01]  /*ad10*/  ISETP.GT.AND P3, PT, R72, 0x29, PT ;  /* 0x000000294800780c */ /* 0x000fe20003f64270 */
[----:B------:R-:W-:Y:S01]  /*ad20*/  FMUL.FTZ R56, R56, UR4 ;  /* 0x0000000438387c20 */ /* 0x000fe20008410000 */
[----:B--2---:R-:W-:Y:S02]  /*ad30*/  FSEL R33, R44, -INF , P2 ;  /* 0xff8000002c217808 */ /* 0x004fe40001000000 */
[----:B------:R-:W-:-:S03]  /*ad40*/  FMNMX.FTZ R42, R35, R42, !PT ;  /* 0x0000002a232a7209 */ /* 0x000fc60007810000 */
[----:B------:R-:W2:Y:S01]  /*ad50*/  MUFU.TANH R52, R52 ;  /* 0x0000003400347308 */ /* 0x000ea20000002400 */
[----:B------:R-:W-:Y:S02]  /*ad60*/  ISETP.GT.AND P2, PT, R72, 0x30, PT ;  /* 0x000000304800780c */ /* 0x000fe40003f44270 */
[----:B----4-:R-:W-:Y:S02]  /*ad70*/  FSEL R39, R45, -INF , P3 ;  /* 0xff8000002d277808 */ /* 0x010fe40001800000 */
[----:B------:R-:W-:-:S03]  /*ad80*/  FMNMX.FTZ R42, R33, R42, !PT ;  /* 0x0000002a212a7209 */ /* 0x000fc60007810000 */
[----:B------:R-:W3:Y:S01]  /*ad90*/  MUFU.TANH R53, R53 ;  /* 0x0000003500357308 */ /* 0x000ee20000002400 */
[----:B------:R-:W-:Y:S01]  /*ada0*/  FMUL.FTZ R57, R57, UR4 ;  /* 0x0000000439397c20 */ /* 0x000fe20008410000 */
[----:B------:R-:W-:Y:S01]  /*adb0*/  ISETP.GT.AND P3, PT, R72, 0x31, PT ;  /* 0x000000314800780c */ /* 0x000fe20003f64270 */
[----:B------:R-:W-:Y:S01]  /*adc0*/  FMUL.FTZ R60, R60, UR4 ;  /* 0x000000043c3c7c20 */ /* 0x000fe20008410000 */
[----:B0-----:R-:W-:Y:S02]  /*add0*/  FSEL R41, R48, -INF , P2 ;  /* 0xff80000030297808 */ /* 0x001fe40001000000 */
[----:B------:R-:W-:Y:S02]  /*ade0*/  FMNMX.FTZ R42, R39, R42, !PT ;  /* 0x0000002a272a7209 */ /* 0x000fe40007810000 */
[----:B------:R-:W0:Y:S01]  /*adf0*/  MUFU.TANH R56, R56 ;  /* 0x0000003800387308 */ /* 0x000e220000002400 */
[----:B------:R-:W-:Y:S02]  /*ae00*/  ISETP.GT.AND P2, PT, R72, 0x38, PT ;  /* 0x000000384800780c */ /* 0x000fe40003f44270 */
[----:B-1----:R-:W-:-:S02]  /*ae10*/  FSEL R45, R49, -INF , P3 ;  /* 0xff800000312d7808 */ /* 0x002fc40001800000 */
[----:B------:R-:W-:-:S03]  /*ae20*/  FMNMX.FTZ R42, R41, R42, !PT ;  /* 0x0000002a292a7209 */ /* 0x000fc60007810000 */
[----:B------:R0:W1:Y:S01]  /*ae30*/  MUFU.TANH R74, R57 ;  /* 0x00000039004a7308 */ /* 0x0000620000002400 */
[----:B------:R-:W-:Y:S01]  /*ae40*/  FMUL.FTZ R61, R61, UR4 ;  /* 0x000000043d3d7c20 */ /* 0x000fe20008410000 */
[----:B------:R-:W-:Y:S01]  /*ae50*/  ISETP.GT.AND P3, PT, R72, 0x39, PT ;  /* 0x000000394800780c */ /* 0x000fe20003f64270 */
[----:B------:R-:W-:Y:S01]  /*ae60*/  FMUL.FTZ R64, R64, UR4 ;  /* 0x0000000440407c20 */ /* 0x000fe20008410000 */
[----:B--2---:R-:W-:Y:S02]  /*ae70*/  FSEL R49, R52, -INF , P2 ;  /* 0xff80000034317808 */ /* 0x004fe40001000000 */
[----:B------:R-:W-:Y:S02]  /*ae80*/  FMNMX.FTZ R42, R45, R42, !PT ;  /* 0x0000002a2d2a7209 */ /* 0x000fe40007810000 */
[----:B------:R-:W2:Y:S01]  /*ae90*/  MUFU.TANH R60, R60 ;  /* 0x0000003c003c7308 */ /* 0x000ea20000002400 */
[----:B------:R-:W-:Y:S02]  /*aea0*/  ISETP.GT.AND P2, PT, R72, 0x40, PT ;  /* 0x000000404800780c */ /* 0x000fe40003f44270 */
[----:B---3--:R-:W-:-:S02]  /*aeb0*/  FSEL R53, R53, -INF , P3 ;  /* 0xff80000035357808 */ /* 0x008fc40001800000 */
[----:B------:R-:W-:-:S03]  /*aec0*/  FMNMX.FTZ R42, R49, R42, !PT ;  /* 0x0000002a312a7209 */ /* 0x000fc60007810000 */
[----:B------:R1:W3:Y:S01]  /*aed0*/  MUFU.TANH R75, R61 ;  /* 0x0000003d004b7308 */ /* 0x0002e20000002400 */
        /* <DEDUP_REMOVED lines=11> */
[----:B------:R-:W-:Y:S02]  /*af90*/  ISETP.GT.AND P3, PT, R72, 0x49, PT ;  /* 0x000000494800780c */ /* 0x000fe40003f64270 */
[----:B------:R-:W-:-:S04]  /*afa0*/  FMNMX.FTZ R44, R61, R44, !PT ;  /* 0x0000002c3d2c7209 */ /* 0x000fc80007810000 */
[----:B------:R-:W4:Y:S01]  /*afb0*/  MUFU.TANH R68, R68 ;  /* 0x0000004400447308 */ /* 0x000f220000002400 */
[----:B--2---:R-:W-:Y:S02]  /*afc0*/  FSEL R65, R60, -INF , P2 ;  /* 0xff8000003c417808 */ /* 0x004fe40001000000 */
[C---:B------:R-:W-:Y:S02]  /*afd0*/  ISETP.GT.AND P2, PT, R72.reuse, 0x50, PT ;  /* 0x000000504800780c */ /* 0x040fe40003f44270 */
[----:B---3--:R-:W-:Y:S02]  /*afe0*/  FSEL R69, R75, -INF , P3 ;  /* 0xff8000004b457808 */ /* 0x008fe40001800000 */
[----:B------:R-:W-:Y:S01]  /*aff0*/  FMNMX.FTZ R44, R65, R44, !PT ;  /* 0x0000002c412c7209 */ /* 0x000fe20007810000 */
[----:B------:R2:W3:Y:S01]  /*b000*/  MUFU.TANH R79, R42 ;  /* 0x0000002a004f7308 */ /* 0x0004e20000002400 */
[----:B------:R-:W-:Y:S02]  /*b010*/  ISETP.GT.AND P3, PT, R72, 0x51, PT ;  /* 0x000000514800780c */ /* 0x000fe40003f64270 */
[----:B0-----:R-:W-:-:S02]  /*b020*/  FSEL R75, R64, -INF , P2 ;  /* 0xff800000404b7808 */ /* 0x001fc40001000000 */
[----:B------:R-:W-:Y:S02]  /*b030*/  FMNMX.FTZ R44, R69, R44, !PT ;  /* 0x0000002c452c7209 */ /* 0x000fe40007810000 */
[C---:B------:R-:W-:Y:S02]  /*b040*/  ISETP.GT.AND P2, PT, R72.reuse, 0x58, PT ;  /* 0x000000584800780c */ /* 0x040fe40003f44270 */
[----:B-1----:R-:W-:Y:S02]  /*b050*/  FSEL R77, R77, -INF , P3 ;  /* 0xff8000004d4d7808 */ /* 0x002fe40001800000 */
[----:B------:R-:W-:Y:S01]  /*b060*/  FMNMX.FTZ R44, R75, R44, !PT ;  /* 0x0000002c4b2c7209 */ /* 0x000fe20007810000 */
[----:B--2---:R-:W-:Y:S01]  /*b070*/  FMUL.FTZ R42, R47, UR4 ;  /* 0x000000042f2a7c20 */ /* 0x004fe20008410000 */
[----:B------:R-:W-:Y:S02]  /*b080*/  ISETP.GT.AND P3, PT, R72, 0x59, PT ;  /* 0x000000594800780c */ /* 0x000fe40003f64270 */
[----:B----4-:R-:W-:-:S02]  /*b090*/  FSEL R47, R68, -INF , P2 ;  /* 0xff800000442f7808 */ /* 0x010fc40001000000 */
[----:B------:R-:W-:Y:S02]  /*b0a0*/  FMNMX.FTZ R44, R77, R44, !PT ;  /* 0x0000002c4d2c7209 */ /* 0x000fe40007810000 */
[----:B---3--:R-:W-:Y:S02]  /*b0b0*/  FSEL R79, R79, -INF , P3 ;  /* 0xff8000004f4f7808 */ /* 0x008fe40001800000 */
[----:B------:R-:W-:Y:S01]  /*b0c0*/  FMNMX.FTZ R44, R47, R44, !PT ;  /* 0x0000002c2f2c7209 */ /* 0x000fe20007810000 */
[----:B------:R-:W0:Y:S03]  /*b0d0*/  SHFL.IDX PT, R36, R36, 0x1, 0x1c1f ;  /* 0x003c1f0024247f89 */ /* 0x000e2600000e0000 */
[----:B------:R-:W-:-:S05]  /*b0e0*/  FMNMX.FTZ R44, R79, R44, !PT ;  /* 0x0000002c4f2c7209 */ /* 0x000fca0007810000 */
[----:B------:R-:W1:Y:S01]  /*b0f0*/  SHFL.BFLY PT, R93, R44, 0x2, 0x1f ;  /* 0x0c401f002c5d7f89 */ /* 0x000e6200000e0000 */
[----:B------:R-:W-:Y:S08]  /*b100*/  MUFU.TANH R24, R24 ;  /* 0x0000001800187308 */ /* 0x000ff00000002400 */
[----:B------:R-:W2:Y:S08]  /*b110*/  MUFU.TANH R25, R25 ;  /* 0x0000001900197308 */ /* 0x000eb00000002400 */
[----:B------:R-:W3:Y:S01]  /*b120*/  MUFU.TANH R27, R27 ;  /* 0x0000001b001b7308 */ /* 0x000ee20000002400 */
[----:B0-----:R-:W-:Y:S01]  /*b130*/  VIADDMNMX R36, R36, R91, R40, PT ;  /* 0x0000005b24247246 */ /* 0x001fe20003800128 */
[----:B------:R-:W-:-:S06]  /*b140*/  FMUL.FTZ R51, R51, UR4 ;  /* 0x0000000433337c20 */ /* 0x000fcc0008410000 */
[----:B------:R-:W0:Y:S01]  /*b150*/  MUFU.TANH R26, R26 ;  /* 0x0000001a001a7308 */ /* 0x000e220000002400 */
[----:B-1----:R-:W-:Y:S02]  /*b160*/  FMNMX.FTZ R93, R44, R93, !PT ;  /* 0x0000005d2c5d7209 */ /* 0x002fe40007810000 */
[C---:B------:R-:W-:Y:S02]  /*b170*/  ISETP.GT.AND P2, PT, R36.reuse, RZ, PT ;  /* 0x000000ff2400720c */ /* 0x040fe40003f44270 */
[C---:B------:R-:W-:Y:S01]  /*b180*/  ISETP.GT.AND P3, PT, R36.reuse, 0x1, PT ;  /* 0x000000012400780c */ /* 0x040fe20003f64270 */
[----:B------:R-:W-:Y:S01]  /*b190*/  FMUL.FTZ R55, R55, UR4 ;  /* 0x0000000437377c20 */ /* 0x000fe20008410000 */
[----:B------:R-:W-:Y:S01]  /*b1a0*/  ISETP.GT.AND P4, PT, R36, 0x8, PT ;  /* 0x000000082400780c */ /* 0x000fe20003f84270 */
[----:B------:R-:W1:Y:S01]  /*b1b0*/  MUFU.TANH R28, R28 ;  /* 0x0000001c001c7308 */ /* 0x000e620000002400 */
[----:B--2---:R-:W-:Y:S01]  /*b1c0*/  FSEL R25, R25, -INF , P3 ;  /* 0xff80000019197808 */ /* 0x004fe20001800000 */
[----:B------:R-:W-:-:S06]  /*b1d0*/  FMUL.FTZ R59, R59, UR4 ;  /* 0x000000043b3b7c20 */ /* 0x000fcc0008410000 */
[----:B------:R2:W-:Y:S08]  /*b1e0*/  MUFU.TANH R48, R42 ;  /* 0x0000002a00307308 */ /* 0x0005f00000002400 */
[----:B------:R4:W-:Y:S01]  /*b1f0*/  MUFU.TANH R52, R51 ;  /* 0x0000003300347308 */ /* 0x0009e20000002400 */
[----:B--2---:R-:W2:Y:S01]  /*b200*/  SHFL.BFLY PT, R42, R93, 0x1, 0x1f ;  /* 0x0c201f005d2a7f89 */ /* 0x004ea200000e0000 */
[----:B----4-:R-:W-:-:S06]  /*b210*/  FSEL R51, R24, -INF , P2 ;  /* 0xff80000018337808 */ /* 0x010fcc0001000000 */
[----:B------:R-:W-:Y:S01]  /*b220*/  MUFU.TANH R31, R31 ;  /* 0x0000001f001f7308 */ /* 0x000fe20000002400 */
[----:B------:R-:W-:Y:S02]  /*b230*/  ISETP.GT.AND P2, PT, R36, 0x9, PT ;  /* 0x000000092400780c */ /* 0x000fe40003f44270 */
[----:B------:R-:W-:-:S05]  /*b240*/  FMNMX.FTZ R40, R51, R25, !PT ;  /* 0x0000001933287209 */ /* 0x000fca0007810000 */
[----:B------:R3:W-:Y:S01]  /*b250*/  MUFU.TANH R56, R55 ;  /* 0x0000003700387308 */ /* 0x0007e20000002400 */
[----:B------:R-:W-:Y:S01]  /*b260*/  ISETP.GT.AND P3, PT, R36, 0x10, PT ;  /* 0x000000102400780c */ /* 0x000fe20003f64270 */
[----:B------:R-:W-:Y:S01]  /*b270*/  FMUL.FTZ R63, R63, UR4 ;  /* 0x000000043f3f7c20 */ /* 0x000fe20008410000 */
[----:B---3--:R-:W-:-:S05]  /*b280*/  FSEL R55, R27, -INF , P4 ;  /* 0xff8000001b377808 */ /* 0x008fca0002000000 */
[----:B------:R-:W3:Y:S01]  /*b290*/  MUFU.TANH R30, R30 ;  /* 0x0000001e001e7308 */ /* 0x000ee20000002400 */
[----:B------:R-:W-:-:S07]  /*b2a0*/  FMNMX.FTZ R40, R55, R40, !PT ;  /* 0x0000002837287209 */ /* 0x000fce0007810000 */
[----:B------:R0:W-:Y:S01]  /*b2b0*/  MUFU.TANH R44, R59 ;  /* 0x0000003b002c7308 */ /* 0x0001e20000002400 */
[----:B------:R-:W-:Y:S01]  /*b2c0*/  FSEL R29, R29, -INF , P3 ;  /* 0xff8000001d1d7808 */ /* 0x000fe20001800000 */
[----:B------:R-:W-:Y:S01]  /*b2d0*/  FMUL.FTZ R46, R46, UR4 ;  /* 0x000000042e2e7c20 */ /* 0x000fe20008410000 */
[----:B0-----:R-:W-:-:S05]  /*b2e0*/  FSEL R59, R26, -INF , P2 ;  /* 0xff8000001a3b7808 */ /* 0x001fca0001000000 */
[----:B------:R-:W0:Y:S01]  /*b2f0*/  MUFU.TANH R32, R32 ;  /* 0x0000002000207308 */ /* 0x000e220000002400 */
[C---:B------:R-:W-:Y:S02]  /*b300*/  ISETP.GT.AND P2, PT, R36.reuse, 0x11, PT ;  /* 0x000000112400780c */ /* 0x040fe40003f44270 */
[----:B------:R-:W-:Y:S01]  /*b310*/  FMNMX.FTZ R40, R59, R40, !PT ;  /* 0x000000283b287209 */ /* 0x000fe20007810000 */
[----:B------:R-:W-:Y:S01]  /*b320*/  FMUL.FTZ R67, R67, UR4 ;  /* 0x0000000443437c20 */ /* 0x000fe20008410000 */
[----:B------:R-:W-:Y:S02]  /*b330*/  ISETP.GT.AND P3, PT, R36, 0x18, PT ;  /* 0x000000182400780c */ /* 0x000fe40003f64270 */
[----:B------:R-:W-:Y:S01]  /*b340*/  FMNMX.FTZ R40, R29, R40, !PT ;  /* 0x000000281d287209 */ /* 0x000fe20007810000 */
[----:B------:R-:W4:Y:S01]  /*b350*/  MUFU.TANH R34, R34 ;  /* 0x0000002200227308 */ /* 0x000f220000002400 */
[----:B------:R-:W-:-:S07]  /*b360*/  FMUL.FTZ R50, R50, UR4 ;  /* 0x0000000432327c20 */ /* 0x000fce0008410000 */
[----:B------:R1:W-:Y:S01]  /*b370*/  MUFU.TANH R103, R63 ;  /* 0x0000003f00677308 */ /* 0x0003e20000002400 */
[----:B------:R-:W-:Y:S01]  /*b380*/  FMUL.FTZ R54, R54, UR4 ;  /* 0x0000000436367c20 */ /* 0x000fe20008410000 */
[----:B------:R-:W-:Y:S01]  /*b390*/  FMUL.FTZ R58, R58, UR4 ;  /* 0x000000043a3a7c20 */ /* 0x000fe20008410000 */
[----:B------:R-:W-:Y:S01]  /*b3a0*/  FMUL.FTZ R62, R62, UR4 ;  /* 0x000000043e3e7c20 */ /* 0x000fe20008410000 */
[----:B-1----:R-:W-:-:S04]  /*b3b0*/  FSEL R63, R28, -INF , P2 ;  /* 0xff8000001c3f7808 */ /* 0x002fc80001000000 */
[----:B------:R-:W1:Y:S01]  /*b3c0*/  MUFU.TANH R46, R46 ;  /* 0x0000002e002e7308 */ /* 0x000e620000002400 */
[----:B------:R-:W-:Y:S01]  /*b3d0*/  ISETP.GT.AND P2, PT, R36, 0x19, PT ;  /* 0x000000192400780c */ /* 0x000fe20003f44270 */
[----:B------:R-:W-:Y:S01]  /*b3e0*/  FMUL.FTZ R66, R66, UR4 ;  /* 0x0000000442427c20 */ /* 0x000fe20008410000 */
[----:B------:R-:W-:Y:S01]  /*b3f0*/  FMNMX.FTZ R40, R63, R40, !PT ;  /* 0x000000283f287209 */ /* 0x000fe20007810000 */
[----:B------:R-:W-:Y:S01]  /*b400*/  FMUL.FTZ R70, R70, UR4 ;  /* 0x0000000446467c20 */ /* 0x000fe20008410000 */
[----:B------:R-:W-:Y:S01]  /*b410*/  FMUL.FTZ R71, R71, UR4 ;  /* 0x0000000447477c20 */ /* 0x000fe20008410000 */
[----:B------:R-:W-:Y:S02]  /*b420*/  ULDC UR4, c[0x0][0xa80] ;  /* 0x0002a00000047ab9 */ /* 0x000fe40000000800 */
[----:B------:R5:W-:Y:S01]  /*b430*/  MUFU.TANH R107, R67 ;  /* 0x00000043006b7308 */ /* 0x000be20000002400 */
[----:B--2---:R-:W-:Y:S01]  /*b440*/  FMNMX.FTZ R177, R93, R42, !PT ;  /* 0x0000002a5db17209 */ /* 0x004fe20007810000 */
[----:B------:R-:W-:Y:S01]  /*b450*/  IMAD.U32 R176, RZ, RZ, UR4 ;  /* 0x00000004ffb07e24 */ /* 0x000fe2000f8e00ff */
[----:B---3--:R-:W-:Y:S01]  /*b460*/  FSEL R95, R30, -INF , P2 ;  /* 0xff8000001e5f7808 */ /* 0x008fe20001000000 */
[----:B------:R-:W2:Y:S01]  /*b470*/  S2R R78, SR_TID.X ;  /* 0x00000000004e7919 */ /* 0x000ea20000002100 */
[----:B------:R-:W3:Y:S01]  /*b480*/  @P5 LDC R28, c[0x0][0x450] ;  /* 0x00011400ff1c5b82 */ /* 0x000ee20000000800 */
[----:B-----5:R-:W-:-:S02]  /*b490*/  FSEL R67, R31, -INF , P3 ;  /* 0xff8000001f437808 */ /* 0x020fc40001800000 */
[C---:B------:R-:W-:Y:S02]  /*b4a0*/  ISETP.GT.AND P3, PT, R36.reuse, 0x20, PT ;  /* 0x000000202400780c */ /* 0x040fe40003f64270 */
[----:B------:R-:W-:Y:S01]  /*b4b0*/  FMNMX.FTZ R40, R67, R40, !PT ;  /* 0x0000002843287209 */ /* 0x000fe20007810000 */
[----:B------:R-:W5:Y:S01]  /*b4c0*/  MUFU.TANH R50, R50 ;  /* 0x0000003200327308 */ /* 0x000f620000002400 */
[----:B------:R-:W-:Y:S01]  /*b4d0*/  ISETP.GT.AND P2, PT, R36, 0x21, PT ;  /* 0x000000212400780c */ /* 0x000fe20003f44270 */
[----:B------:R-:W-:Y:S01]  /*b4e0*/  FMUL.FTZ R24, R177, R176 ;  /* 0x000000b0b1187220 */ /* 0x000fe20000410000 */
[----:B0-----:R-:W-:Y:S02]  /*b4f0*/  FSEL R97, R32, -INF , P3 ;  /* 0xff80000020617808 */ /* 0x001fe40001800000 */
[----:B------:R-:W-:Y:S02]  /*b500*/  FMNMX.FTZ R40, R95, R40, !PT ;  /* 0x000000285f287209 */ /* 0x000fe40007810000 */
[----:B------:R-:W-:-:S02]  /*b510*/  FSETP.NEU.FTZ.AND P4, PT, R177, -INF , PT ;  /* 0xff800000b100780b */ /* 0x000fc40003f9d000 */
[----:B------:R-:W-:Y:S02]  /*b520*/  ISETP.GT.AND P3, PT, R36, 0x28, PT ;  /* 0x000000282400780c */ /* 0x000fe40003f64270 */
[----:B----4-:R-:W-:Y:S02]  /*b530*/  FSEL R99, R34, -INF , P2 ;  /* 0xff80000022637808 */ /* 0x010fe40001000000 */
[----:B------:R-:W-:Y:S01]  /*b540*/  FMNMX.FTZ R40, R97, R40, !PT ;  /* 0x0000002861287209 */ /* 0x000fe20007810000 */
[----:B------:R-:W0:Y:S01]  /*b550*/  MUFU.TANH R54, R54 ;  /* 0x0000003600367308 */ /* 0x000e220000002400 */
[----:B------:R-:W-:Y:S02]  /*b560*/  FSEL R24, R24, RZ, P4 ;  /* 0x000000ff18187208 */ /* 0x000fe40002000000 */
[----:B------:R-:W-:Y:S02]  /*b570*/  ISETP.GT.AND P2, PT, R36, 0x29, PT ;  /* 0x000000292400780c */ /* 0x000fe40003f44270 */
[----:B-1----:R-:W-:-:S02]  /*b580*/  FSEL R101, R46, -INF , P3 ;  /* 0xff8000002e657808 */ /* 0x002fc40001800000 */
[----:B------:R-:W-:Y:S01]  /*b590*/  FMNMX.FTZ R40, R99, R40, !PT ;  /* 0x0000002863287209 */ /* 0x000fe20007810000 */
[--C-:B------:R-:W-:Y:S01]  /*b5a0*/  FFMA.FTZ R154, R87, R176, -R24.reuse ;  /* 0x000000b0579a7223 */ /* 0x100fe20000010818 */
[----:B------:R-:W-:Y:S02]  /*b5b0*/  ISETP.GT.AND P3, PT, R36, 0x30, PT ;  /* 0x000000302400780c */ /* 0x000fe40003f64270 */
[----:B------:R-:W-:Y:S02]  /*b5c0*/  FSEL R87, R48, -INF , P2 ;  /* 0xff80000030577808 */ /* 0x000fe40001000000 */
[----:B------:R-:W-:Y:S01]  /*b5d0*/  FMNMX.FTZ R40, R101, R40, !PT ;  /* 0x0000002865287209 */ /* 0x000fe20007810000 */
[----:B------:R-:W1:Y:S01]  /*b5e0*/  MUFU.TANH R58, R58 ;  /* 0x0000003a003a7308 */ /* 0x000e620000002400 */
[----:B------:R-:W-:Y:S01]  /*b5f0*/  FFMA.FTZ R31, R85, R176, -R24 ;  /* 0x000000b0551f7223 */ /* 0x000fe20000010818 */
[----:B------:R-:W-:Y:S02]  /*b600*/  ISETP.GT.AND P2, PT, R36, 0x31, PT ;  /* 0x000000312400780c */ /* 0x000fe40003f44270 */
[----:B-----5:R-:W-:-:S02]  /*b610*/  FSEL R85, R50, -INF , P3 ;  /* 0xff80000032557808 */ /* 0x020fc40001800000 */
[----:B------:R-:W-:Y:S01]  /*b620*/  FMNMX.FTZ R40, R87, R40, !PT ;  /* 0x0000002857287209 */ /* 0x000fe20007810000 */
[--C-:B------:R-:W-:Y:S01]  /*b630*/  FFMA.FTZ R156, R83, R176, -R24.reuse ;  /* 0x000000b0539c7223 */ /* 0x100fe20000010818 */
[----:B------:R-:W-:Y:S02]  /*b640*/  ISETP.GT.AND P3, PT, R36, 0x38, PT ;  /* 0x000000382400780c */ /* 0x000fe40003f64270 */
[----:B------:R-:W-:Y:S02]  /*b650*/  FSEL R83, R52, -INF , P2 ;  /* 0xff80000034537808 */ /* 0x000fe40001000000 */
[----:B------:R-:W-:Y:S01]  /*b660*/  FMNMX.FTZ R40, R85, R40, !PT ;  /* 0x0000002855287209 */ /* 0x000fe20007810000 */
[----:B------:R-:W4:Y:S01]  /*b670*/  MUFU.TANH R62, R62 ;  /* 0x0000003e003e7308 */ /* 0x000f220000002400 */
[----:B------:R-:W-:Y:S01]  /*b680*/  FFMA.FTZ R27, R89, R176, -R24 ;  /* 0x000000b0591b7223 */ /* 0x000fe20000010818 */
[----:B------:R-:W-:Y:S02]  /*b690*/  ISETP.GT.AND P2, PT, R36, 0x39, PT ;  /* 0x000000392400780c */ /* 0x000fe40003f44270 */
[----:B0-----:R-:W-:-:S02]  /*b6a0*/  FSEL R89, R54, -INF , P3 ;  /* 0xff80000036597808 */ /* 0x001fc40001800000 */
[----:B------:R-:W-:Y:S02]  /*b6b0*/  FMNMX.FTZ R40, R83, R40, !PT ;  /* 0x0000002853287209 */ /* 0x000fe40007810000 */
[----:B------:R0:W-:Y:S01]  /*b6c0*/  MUFU.TANH R111, R71 ;  /* 0x00000047006f7308 */ /* 0x0001e20000002400 */
[----:B------:R-:W-:Y:S02]  /*b6d0*/  ISETP.GT.AND P3, PT, R36, 0x40, PT ;  /* 0x000000402400780c */ /* 0x000fe40003f64270 */
[----:B------:R-:W-:Y:S01]  /*b6e0*/  FMNMX.FTZ R40, R89, R40, !PT ;  /* 0x0000002859287209 */ /* 0x000fe20007810000 */
[----:B0-----:R-:W-:Y:S01]  /*b6f0*/  FFMA.FTZ R71, R81, R176, -R24 ;  /* 0x000000b051477223 */ /* 0x001fe20000010818 */
[----:B------:R-:W-:-:S03]  /*b700*/  FSEL R81, R56, -INF , P2 ;  /* 0xff80000038517808 */ /* 0x000fc60001000000 */
[----:B------:R-:W0:Y:S01]  /*b710*/  MUFU.TANH R66, R66 ;  /* 0x0000004200427308 */ /* 0x000e220000002400 */
[----:B------:R-:W-:Y:S02]  /*b720*/  ISETP.GT.AND P2, PT, R36, 0x41, PT ;  /* 0x000000412400780c */ /* 0x000fe40003f44270 */
[----:B-1----:R-:W-:Y:S02]  /*b730*/  FSEL R91, R58, -INF , P3 ;  /* 0xff8000003a5b7808 */ /* 0x002fe40001800000 */
[----:B------:R-:W-:Y:S01]  /*b740*/  FMNMX.FTZ R40, R81, R40, !PT ;  /* 0x0000002851287209 */ /* 0x000fe20007810000 */
[----:B------:R-:W-:Y:S01]  /*b750*/  FFMA.FTZ R158, R73, R176, -R24 ;  /* 0x000000b0499e7223 */ /* 0x000fe20000010818 */
[----:B------:R-:W-:Y:S02]  /*b760*/  ISETP.GT.AND P3, PT, R36, 0x48, PT ;  /* 0x000000482400780c */ /* 0x000fe40003f64270 */
[----:B------:R-:W-:Y:S02]  /*b770*/  FSEL R73, R44, -INF , P2 ;  /* 0xff8000002c497808 */ /* 0x000fe40001000000 */
[----:B------:R-:W-:Y:S01]  /*b780*/  FMNMX.FTZ R40, R91, R40, !PT ;  /* 0x000000285b287209 */ /* 0x000fe20007810000 */
[----:B------:R-:W1:Y:S01]  /*b790*/  MUFU.TANH R70, R70 ;  /* 0x0000004600467308 */ /* 0x000e620000002400 */
[----:B------:R-:W-:-:S02]  /*b7a0*/  ISETP.GT.AND P2, PT, R36, 0x49, PT ;  /* 0x000000492400780c */ /* 0x000fc40003f44270 */
[----:B----4-:R-:W-:Y:S02]  /*b7b0*/  FSEL R93, R62, -INF , P3 ;  /* 0xff8000003e5d7808 */ /* 0x010fe40001800000 */
[----:B------:R-:W-:Y:S02]  /*b7c0*/  FMNMX.FTZ R40, R73, R40, !PT ;  /* 0x0000002849287209 */ /* 0x000fe40007810000 */
[C---:B------:R-:W-:Y:S02]  /*b7d0*/  ISETP.GT.AND P3, PT, R36.reuse, 0x50, PT ;  /* 0x000000502400780c */ /* 0x040fe40003f64270 */
[----:B------:R-:W-:Y:S02]  /*b7e0*/  FSEL R103, R103, -INF , P2 ;  /* 0xff80000067677808 */ /* 0x000fe40001000000 */
[----:B------:R-:W-:Y:S02]  /*b7f0*/  FMNMX.FTZ R40, R93, R40, !PT ;  /* 0x000000285d287209 */ /* 0x000fe40007810000 */
[----:B------:R-:W-:-:S02]  /*b800*/  ISETP.GT.AND P2, PT, R36, 0x51, PT ;  /* 0x000000512400780c */ /* 0x000fc40003f44270 */
[----:B0-----:R-:W-:Y:S02]  /*b810*/  FSEL R105, R66, -INF , P3 ;  /* 0xff80000042697808 */ /* 0x001fe40001800000 */
[----:B------:R-:W-:Y:S02]  /*b820*/  FMNMX.FTZ R40, R103, R40, !PT ;  /* 0x0000002867287209 */ /* 0x000fe40007810000 */
[C---:B------:R-:W-:Y:S02]  /*b830*/  ISETP.GT.AND P3, PT, R36.reuse, 0x58, PT ;  /* 0x000000582400780c */ /* 0x040fe40003f64270 */
[----:B------:R-:W-:Y:S02]  /*b840*/  FSEL R107, R107, -INF , P2 ;  /* 0xff8000006b6b7808 */ /* 0x000fe40001000000 */
[----:B------:R-:W-:Y:S02]  /*b850*/  FMNMX.FTZ R40, R105, R40, !PT ;  /* 0x0000002869287209 */ /* 0x000fe40007810000 */
[----:B------:R-:W-:-:S02]  /*b860*/  ISETP.GT.AND P2, PT, R36, 0x59, PT ;  /* 0x000000592400780c */ /* 0x000fc40003f44270 */
[----:B-1----:R-:W-:Y:S02]  /*b870*/  FSEL R109, R70, -INF , P3 ;  /* 0xff800000466d7808 */ /* 0x002fe40001800000 */
[----:B------:R-:W-:Y:S02]  /*b880*/  FMNMX.FTZ R40, R107, R40, !PT ;  /* 0x000000286b287209 */ /* 0x000fe40007810000 */
[----:B------:R-:W-:Y:S02]  /*b890*/  FSEL R111, R111, -INF , P2 ;  /* 0xff8000006f6f7808 */ /* 0x000fe40001000000 */
[----:B------:R-:W-:-:S04]  /*b8a0*/  FMNMX.FTZ R40, R109, R40, !PT ;  /* 0x000000286d287209 */ /* 0x000fc80007810000 */
[----:B------:R-:W-:Y:S01]  /*b8b0*/  FMNMX.FTZ R40, R111, R40, !PT ;  /* 0x000000286f287209 */ /* 0x000fe20007810000 */
[----:B------:R-:W-:-:S04]  /*b8c0*/  FFMA.FTZ R162, R33, R176, -R24 ;  /* 0x000000b021a27223 */ /* 0x000fc80000010818 */
[----:B------:R-:W0:Y:S02]  /*b8d0*/  SHFL.BFLY PT, R33, R40, 0x2, 0x1f ;  /* 0x0c401f0028217f89 */ /* 0x000e2400000e0000 */
[----:B0-----:R-:W-:-:S05]  /*b8e0*/  FMNMX.FTZ R33, R40, R33, !PT ;  /* 0x0000002128217209 */ /* 0x001fca0007810000 */
[----:B------:R-:W0:Y:S02]  /*b8f0*/  SHFL.BFLY PT, R178, R33, 0x1, 0x1f ;  /* 0x0c201f0021b27f89 */ /* 0x000e2400000e0000 */
[----:B0-----:R-:W-:-:S04]  /*b900*/  FMNMX.FTZ R178, R33, R178, !PT ;  /* 0x000000b221b27209 */ /* 0x001fc80007810000 */
[C---:B------:R-:W-:Y:S01]  /*b910*/  FSETP.NEU.FTZ.AND P2, PT, R178.reuse, -INF , PT ;  /* 0xff800000b200780b */ /* 0x040fe20003f5d000 */
[----:B------:R-:W-:-:S05]  /*b920*/  FMUL.FTZ R26, R178, R176 ;  /* 0x000000b0b21a7220 */ /* 0x000fca0000410000 */
[----:B------:R-:W-:-:S05]  /*b930*/  FSEL R26, R26, RZ, P2 ;  /* 0x000000ff1a1a7208 */ /* 0x000fca0001000000 */
[----:B------:R-:W-:-:S04]  /*b940*/  FFMA.FTZ R25, R25, R176, -R26 ;  /* 0x000000b019197223 */ /* 0x000fc8000001081a */
[----:B------:R0:W-:Y:S01]  /*b950*/  MUFU.EX2 R30, R25 ;  /* 0x00000019001e7308 */ /* 0x0001e20000000800 */
[-C--:B------:R-:W-:Y:S01]  /*b960*/  FFMA.FTZ R152, R38, R176.reuse, -R24 ;  /* 0x000000b026987223 */ /* 0x080fe20000010818 */
[----:B0-----:R-:W0:Y:S01]  /*b970*/  @P5 LDC R25, c[0x0][0x44c] ;  /* 0x00011300ff195b82 */ /* 0x001e220000000800 */
[----:B------:R-:W-:-:S05]  /*b980*/  FFMA.FTZ R153, R51, R176, -R26 ;  /* 0x000000b033997223 */ /* 0x000fca000001081a */
[----:B------:R-:W-:Y:S01]  /*b990*/  MUFU.EX2 R152, R152 ;  /* 0x0000009800987308 */ /* 0x000fe20000000800 */
[----:B------:R-:W-:-:S07]  /*b9a0*/  FFMA.FTZ R55, R55, R176, -R26 ;  /* 0x000000b037377223 */ /* 0x000fce000001081a */
[----:B------:R-:W1:Y:S01]  /*b9b0*/  MUFU.EX2 R27, R27 ;  /* 0x0000001b001b7308 */ /* 0x000e620000000800 */
[-CC-:B------:R-:W-:Y:S01]  /*b9c0*/  FFMA.FTZ R160, R37, R176.reuse, -R24.reuse ;  /* 0x000000b025a07223 */ /* 0x180fe20000010818 */
[-CC-:B------:R-:W-:Y:S01]  /*b9d0*/  FFMA.FTZ R37, R39, R176.reuse, -R24.reuse ;  /* 0x000000b027257223 */ /* 0x180fe20000010818 */
[-C--:B------:R-:W-:Y:S01]  /*b9e0*/  FFMA.FTZ R164, R41, R176.reuse, -R24 ;  /* 0x000000b029a47223 */ /* 0x080fe20000010818 */
[----:B------:R-:W-:-:S04]  /*b9f0*/  FFMA.FTZ R59, R59, R176, -R26 ;  /* 0x000000b03b3b7223 */ /* 0x000fc8000001081a */
[----:B------:R-:W-:Y:S01]  /*ba00*/  MUFU.EX2 R154, R154 ;  /* 0x0000009a009a7308 */ /* 0x000fe20000000800 */
[-CC-:B------:R-:W-:Y:S01]  /*ba10*/  FFMA.FTZ R39, R45, R176.reuse, -R24.reuse ;  /* 0x000000b02d277223 */ /* 0x180fe20000010818 */
[-CC-:B------:R-:W-:Y:S01]  /*ba20*/  FFMA.FTZ R166, R49, R176.reuse, -R24.reuse ;  /* 0x000000b031a67223 */ /* 0x180fe20000010818 */
[----:B------:R-:W-:-:S05]  /*ba30*/  FFMA.FTZ R41, R53, R176, -R24 ;  /* 0x000000b035297223 */ /* 0x000fca0000010818 */
[----:B------:R-:W4:Y:S01]  /*ba40*/  MUFU.EX2 R153, R153 ;  /* 0x0000009900997308 */ /* 0x000f220000000800 */
[-CC-:B------:R-:W-:Y:S01]  /*ba50*/  FFMA.FTZ R174, R47, R176.reuse, -R24.reuse ;  /* 0x000000b02fae7223 */ /* 0x180fe20000010818 */
[-CC-:B------:R-:W-:Y:S01]  /*ba60*/  FFMA.FTZ R43, R43, R176.reuse, -R24.reuse ;  /* 0x000000b02b2b7223 */ /* 0x180fe20000010818 */
[-CC-:B------:R-:W-:Y:S01]  /*ba70*/  FFMA.FTZ R35, R35, R176.reuse, -R24.reuse ;  /* 0x000000b023237223 */ /* 0x180fe20000010818 */
[-CC-:B------:R-:W-:Y:S01]  /*ba80*/  FFMA.FTZ R168, R57, R176.reuse, -R24.reuse ;  /* 0x000000b039a87223 */ /* 0x180fe20000010818 */
[-CC-:B------:R-:W-:Y:S01]  /*ba90*/  FFMA.FTZ R45, R61, R176.reuse, -R24.reuse ;  /* 0x000000b03d2d7223 */ /* 0x180fe20000010818 */
[-CC-:B------:R-:W-:Y:S02]  /*baa0*/  FFMA.FTZ R170, R65, R176.reuse, -R24.reuse ;  /* 0x000000b041aa7223 */ /* 0x180fe40000010818 */
[----:B------:R-:W-:Y:S01]  /*bab0*/  MUFU.EX2 R31, R31 ;  /* 0x0000001f001f7308 */ /* 0x000fe20000000800 */
[-CC-:B------:R-:W-:Y:S01]  /*bac0*/  FFMA.FTZ R49, R69, R176.reuse, -R24.reuse ;  /* 0x000000b045317223 */ /* 0x180fe20000010818 */
[-CC-:B------:R-:W-:Y:S01]  /*bad0*/  FFMA.FTZ R172, R75, R176.reuse, -R24.reuse ;  /* 0x000000b04bac7223 */ /* 0x180fe20000010818 */
[-CC-:B------:R-:W-:Y:S01]  /*bae0*/  FFMA.FTZ R53, R77, R176.reuse, -R24.reuse ;  /* 0x000000b04d357223 */ /* 0x180fe20000010818 */
[----:B------:R-:W-:Y:S01]  /*baf0*/  FFMA.FTZ R47, R79, R176, -R24 ;  /* 0x000000b04f2f7223 */ /* 0x000fe20000010818 */
[----:B--2---:R-:W-:-:S03]  /*bb00*/  SHF.R.U32.HI R78, RZ, 0x7, R78 ;  /* 0x00000007ff4e7819 */ /* 0x004fc6000001164e */
[----:B------:R-:W2:Y:S01]  /*bb10*/  MUFU.EX2 R55, R55 ;  /* 0x0000003700377308 */ /* 0x000ea20000000800 */
[----:B------:R-:W-:Y:S01]  /*bb20*/  LOP3.LUT R32, R3, 0x3000000, RZ, 0xfc, !PT ;  /* 0x0300000003207812 */ /* 0x000fe200078efcff */
[----:B------:R-:W-:Y:S02]  /*bb30*/  @!P0 VIADD R24, R180, 0x32440 ;  /* 0x00032440b4188836 */ /* 0x000fe40000000000 */
[-C--:B------:R-:W-:Y:S01]  /*bb40*/  FFMA.FTZ R29, R29, R176.reuse, -R26 ;  /* 0x000000b01d1d7223 */ /* 0x080fe2000001081a */
[----:B0-----:R-:W-:Y:S01]  /*bb50*/  @P5 IMAD.HI.U32 R3, R76, R25, RZ ;  /* 0x000000194c035227 */ /* 0x001fe200078e00ff */
[----:B------:R-:W-:Y:S02]  /*bb60*/  IADD3 R179, -R78, 0xb, RZ ;  /* 0x0000000b4eb37810 */ /* 0x000fe40007ffe1ff */
[----:B------:R-:W-:Y:S01]  /*bb70*/  MUFU.EX2 R156, R156 ;  /* 0x0000009c009c7308 */ /* 0x000fe20000000800 */
[----:B------:R-:W-:Y:S02]  /*bb80*/  IMAD.MOV.U32 R181, RZ, RZ, R76 ;  /* 0x000000ffffb57224 */ /* 0x000fe400078e004c */
[-C--:B------:R-:W-:Y:S01]  /*bb90*/  FFMA.FTZ R63, R63, R176.reuse, -R26 ;  /* 0x000000b03f3f7223 */ /* 0x080fe2000001081a */
[----:B------:R-:W-:Y:S01]  /*bba0*/  @!P0 PRMT R24, RZ, 0x654, R24 ;  /* 0x00000654ff188816 */ /* 0x000fe20000000018 */
[----:B------:R-:W-:-:S03]  /*bbb0*/  FFMA.FTZ R67, R67, R176, -R26 ;  /* 0x000000b043437223 */ /* 0x000fc6000001081a */
[----:B------:R-:W0:Y:S01]  /*bbc0*/  MUFU.EX2 R34, R59 ;  /* 0x0000003b00227308 */ /* 0x000e220000000800 */
[----:B---3--:R-:W-:Y:S01]  /*bbd0*/  @P5 SHF.R.U32.HI R181, RZ, R28, R3 ;  /* 0x0000001cffb55219 */ /* 0x008fe20000011603 */
[----:B-1----:R-:W-:Y:S01]  /*bbe0*/  FADD.FTZ R3, R152, R27 ;  /* 0x0000001b98037221 */ /* 0x002fe20000010000 */
[----:B------:R1:W-:Y:S06]  /*bbf0*/  BAR.ARV R179, 0x100 ;  /* 0x000400b30000751d */ /* 0x0003ec0000002000 */
[----:B------:R-:W-:Y:S01]  /*bc00*/  MUFU.EX2 R71, R71 ;  /* 0x0000004700477308 */ /* 0x000fe20000000800 */
[----:B------:R-:W-:-:S02]  /*bc10*/  IMAD.MOV.U32 R25, RZ, RZ, 0x40000040 ;  /* 0x40000040ff197424 */ /* 0x000fc400078e00ff */
[-CC-:B------:R-:W-:Y:S01]  /*bc20*/  FFMA.FTZ R95, R95, R176.reuse, -R26.reuse ;  /* 0x000000b05f5f7223 */ /* 0x180fe2000001081a */
[-CC-:B------:R-:W-:Y:S01]  /*bc30*/  FFMA.FTZ R161, R97, R176.reuse, -R26.reuse ;  /* 0x000000b061a17223 */ /* 0x180fe2000001081a */
[-CC-:B------:R-:W-:Y:S01]  /*bc40*/  FFMA.FTZ R99, R99, R176.reuse, -R26.reuse ;  /* 0x000000b063637223 */ /* 0x180fe2000001081a */
[-CC-:B------:R-:W-:Y:S01]  /*bc50*/  FFMA.FTZ R101, R101, R176.reuse, -R26.reuse ;  /* 0x000000b065657223 */ /* 0x180fe2000001081a */
[----:B------:R3:W-:Y:S01]  /*bc60*/  @!P0 SYNCS.ARRIVE.TRANS64.RED.A1T0 RZ, [R24+URZ], RZ ;  /* 0x000000ff18ff89a7 */ /* 0x0007e2000810043f */
        /* <DEDUP_REMOVED lines=14> */
[----:B------:R-:W-:Y:S01]  /*bd50*/  FFMA.FTZ R111, R111, R176, -R26 ;  /* 0x000000b06f6f7223 */ /* 0x000fe2000001081a */
[----:B---3--:R-:W-:Y:S01]  /*bd60*/  IMAD R24, R2, 0xc00, R32 ;  /* 0x00000c0002187824 */ /* 0x008fe200078e0220 */
[----:B------:R-:W3:Y:S01]  /*bd70*/  MUFU.EX2 R36, R63 ;  /* 0x0000003f00247308 */ /* 0x000ee20000000800 */
[----:B----4-:R-:W-:Y:S01]  /*bd80*/  FADD.FTZ R26, R153, R30 ;  /* 0x0000001e991a7221 */ /* 0x010fe20000010000 */
[----:B------:R-:W-:Y:S01]  /*bd90*/  FADD.FTZ R44, R154, R3 ;  /* 0x000000039a2c7221 */ /* 0x000fe20000010000 */
[----:B------:R4:W-:Y:S01]  /*bda0*/  STL [R1+0x40], R32 ;  /* 0x0000402001007387 */ /* 0x0009e20000100800 */
[----:B------:R-:W-:Y:S01]  /*bdb0*/  R2UR UR7, R25 ;  /* 0x00000000190772ca */ /* 0x000fe200000e0000 */
[----:B--2---:R-:W-:Y:S01]  /*bdc0*/  FADD.FTZ R3, R55, R26 ;  /* 0x0000001a37037221 */ /* 0x004fe20000010000 */
[----:B------:R-:W-:Y:S01]  /*bdd0*/  FADD.FTZ R25, R31, R44 ;  /* 0x0000002c1f197221 */ /* 0x000fe20000010000 */
[----:B------:R2:W-:Y:S06]  /*bde0*/  BAR.SYNC.DEFER_BLOCKING R0, 0x100 ;  /* 0x000400000000751d */ /* 0x0005ec0000010000 */
[----:B------:R-:W-:Y:S01]  /*bdf0*/  MUFU.EX2 R43, R43 ;  /* 0x0000002b002b7308 */ /* 0x000fe20000000800 */
[----:B----4-:R-:W-:-:S02]  /*be00*/  VIADD R32, R24, 0x80 ;  /* 0x0000008018207836 */ /* 0x010fc40000000000 */
[----:B0-----:R-:W-:Y:S01]  /*be10*/  FADD.FTZ R44, R34, R3 ;  /* 0x00000003222c7221 */ /* 0x001fe20000010000 */
[----:B------:R-:W-:-:S04]  /*be20*/  FADD.FTZ R46, R156, R25 ;  /* 0x000000199c2e7221 */ /* 0x000fc80000010000 */
[----:B------:R-:W0:Y:S01]  /*be30*/  MUFU.EX2 R67, R67 ;  /* 0x0000004300437308 */ /* 0x000e220000000800 */
[----:B------:R-:W-:Y:S01]  /*be40*/  R2UR UR10, R32 ;  /* 0x00000000200a72ca */ /* 0x000fe200000e0000 */
[----:B------:R-:W-:Y:S02]  /*be50*/  VIADD R32, R24, 0x180 ;  /* 0x0000018018207836 */ /* 0x000fe40000000000 */
[----:B-----5:R-:W-:-:S04]  /*be60*/  FADD.FTZ R3, R157, R44 ;  /* 0x0000002c9d037221 */ /* 0x020fc80000010000 */
[----:B------:R-:W-:Y:S01]  /*be70*/  MUFU.EX2 R160, R160 ;  /* 0x000000a000a07308 */ /* 0x000fe20000000800 */
[----:B------:R-:W-:Y:S02]  /*be80*/  VIADD R28, R24, 0x100 ;  /* 0x00000100181c7836 */ /* 0x000fe40000000000 */
[----:B------:R-:W-:-:S05]  /*be90*/  FADD.FTZ R25, R71, R46 ;  /* 0x0000002e47197221 */ /* 0x000fca0000010000 */
[----:B------:R-:W4:Y:S01]  /*bea0*/  MUFU.EX2 R38, R95 ;  /* 0x0000005f00267308 */ /* 0x000f220000000800 */
[----:B------:R-:W-:Y:S01]  /*beb0*/  R2UR UR18, R32 ;  /* 0x00000000201272ca */ /* 0x000fe200000e0000 */
[----:B---3--:R-:W-:Y:S01]  /*bec0*/  FADD.FTZ R44, R36, R3 ;  /* 0x00000003242c7221 */ /* 0x008fe20000010000 */
[----:B------:R-:W-:-:S05]  /*bed0*/  FADD.FTZ R32, R158, R25 ;  /* 0x000000199e207221 */ /* 0x000fca0000010000 */
[----:B------:R-:W3:Y:S01]  /*bee0*/  MUFU.EX2 R161, R161 ;  /* 0x000000a100a17308 */ /* 0x000ee20000000800 */
[----:B------:R-:W-:Y:S01]  /*bef0*/  R2UR UR14, R28 ;  /* 0x000000001c0e72ca */ /* 0x000fe200000e0000 */
[----:B------:R-:W-:-:S06]  /*bf00*/  VIADD R28, R24, 0x200 ;  /* 0x00000200181c7836 */ /* 0x000fcc0000000000 */
[----:B------:R-:W5:Y:S01]  /*bf10*/  MUFU.EX2 R35, R35 ;  /* 0x0000002300237308 */ /* 0x000f620000000800 */
[----:B0-----:R-:W-:Y:S01]  /*bf20*/  FADD.FTZ R3, R67, R44 ;  /* 0x0000002c43037221 */ /* 0x001fe20000010000 */
[----:B------:R-:W-:-:S06]  /*bf30*/  FADD.FTZ R25, R43, R32 ;  /* 0x000000202b197221 */ /* 0x000fcc0000010000 */
[----:B------:R-:W0:Y:S01]  /*bf40*/  MUFU.EX2 R40, R99 ;  /* 0x0000006300287308 */ /* 0x000e220000000800 */
[----:B------:R-:W-:Y:S01]  /*bf50*/  R2UR UR22, R28 ;  /* 0x000000001c1672ca */ /* 0x000fe200000e0000 */
[----:B----4-:R-:W-:-:S06]  /*bf60*/  FADD.FTZ R44, R38, R3 ;  /* 0x00000003262c7221 */ /* 0x010fcc0000010000 */
[----:B------:R-:W4:Y:S01]  /*bf70*/  MUFU.EX2 R162, R162 ;  /* 0x000000a200a27308 */ /* 0x000f220000000800 */
[----:B------:R-:W-:Y:S01]  /*bf80*/  FADD.FTZ R28, R160, R25 ;  /* 0x00000019a01c7221 */ /* 0x000fe20000010000 */
[----:B------:R-:W-:-:S06]  /*bf90*/  R2UR UR6, R24 ;  /* 0x00000000180672ca */ /* 0x000fcc00000e0000 */
[----:B------:R-:W1:Y:S01]  /*bfa0*/  MUFU.EX2 R101, R101 ;  /* 0x0000006500657308 */ /* 0x000e620000000800 */
[----:B------:R-:W-:Y:S02]  /*bfb0*/  IMAD.MOV.U32 R25, RZ, RZ, 0x40000040 ;  /* 0x40000040ff197424 */ /* 0x000fe400078e00ff */
[----:B------:R-:W-:-:S05]  /*bfc0*/  VIADD R24, R24, 0x280 ;  /* 0x0000028018187836 */ /* 0x000fca0000000000 */
[----:B------:R-:W2:Y:S01]  /*bfd0*/  MUFU.EX2 R37, R37 ;  /* 0x0000002500257308 */ /* 0x000ea20000000800 */
[----:B---3--:R-:W-:-:S07]  /*bfe0*/  FADD.FTZ R3, R161, R44 ;  /* 0x0000002ca1037221 */ /* 0x008fce0000010000 */
[----:B------:R-:W3:Y:S01]  /*bff0*/  MUFU.EX2 R42, R87 ;  /* 0x00000057002a7308 */ /* 0x000ee20000000800 */
[----:B------:R-:W-:Y:S01]  /*c000*/  R2UR UR27, R25 ;  /* 0x00000000191b72ca */ /* 0x000fe200000e0000 */
[----:B-----5:R-:W-:Y:S01]  /*c010*/  FADD.FTZ R25, R35, R28 ;  /* 0x0000001c23197221 */ /* 0x020fe20000010000 */
[----:B------:R-:W-:-:S05]  /*c020*/  R2UR UR26, R24 ;  /* 0x00000000181a72ca */ /* 0x000fca00000e0000 */
[----:B------:R-:W5:Y:S01]  /*c030*/  MUFU.EX2 R164, R164 ;  /* 0x000000a400a47308 */ /* 0x000f620000000800 */
[----:B0-----:R-:W-:-:S07]  /*c040*/  FADD.FTZ R24, R40, R3 ;  /* 0x0000000328187221 */ /* 0x001fce0000010000 */
[----:B------:R-:W0:Y:S01]  /*c050*/  MUFU.EX2 R85, R85 ;  /* 0x0000005500557308 */ /* 0x000e220000000800 */
[----:B----4-:R-:W-:Y:S01]  /*c060*/  FADD.FTZ R28, R162, R25 ;  /* 0x00000019a21c7221 */ /* 0x010fe20000010000 */
[----:B-1----:R-:W-:-:S06]  /*c070*/  FADD.FTZ R3, R101, R24 ;  /* 0x0000001865037221 */ /* 0x002fcc0000010000 */
[----:B------:R-:W1:Y:S08]  /*c080*/  MUFU.EX2 R39, R39 ;  /* 0x0000002700277308 */ /* 0x000e700000000800 */
[----:B--2---:R-:W2:Y:S01]  /*c090*/  MUFU.EX2 R0, R83 ;  /* 0x0000005300007308 */ /* 0x004ea20000000800 */
[----:B------:R-:W-:Y:S01]  /*c0a0*/  FADD.FTZ R25, R37, R28 ;  /* 0x0000001c25197221 */ /* 0x000fe20000010000 */
[----:B---3--:R-:W-:-:S06]  /*c0b0*/  FADD.FTZ R28, R42, R3 ;  /* 0x000000032a1c7221 */ /* 0x008fcc0000010000 */
[----:B------:R-:W3:Y:S01]  /*c0c0*/  MUFU.EX2 R166, R166 ;  /* 0x000000a600a67308 */ /* 0x000ee20000000800 */
[----:B------:R-:W-:-:S07]  /*c0d0*/  F2FP.BF16.F32.PACK_AB R153, R30, R153 ;  /* 0x000000991e99723e */ /* 0x000fce00000010ff */
[----:B------:R-:W4:Y:S01]  /*c0e0*/  MUFU.EX2 R89, R89 ;  /* 0x0000005900597308 */ /* 0x000f220000000800 */
[----:B-----5:R-:W-:Y:S01]  /*c0f0*/  FADD.FTZ R30, R164, R25 ;  /* 0x00000019a41e7221 */ /* 0x020fe20000010000 */
[----:B0-----:R-:W-:-:S06]  /*c100*/  FADD.FTZ R3, R85, R28 ;  /* 0x0000001c55037221 */ /* 0x001fcc0000010000 */
[----:B------:R-:W0:Y:S08]  /*c110*/  MUFU.EX2 R41, R41 ;  /* 0x0000002900297308 */ /* 0x000e300000000800 */
[----:B------:R-:W5:Y:S01]  /*c120*/  MUFU.EX2 R26, R81 ;  /* 0x00000051001a7308 */ /* 0x000f620000000800 */
[----:B-1----:R-:W-:Y:S01]  /*c130*/  FADD.FTZ R25, R39, R30 ;  /* 0x0000001e27197221 */ /* 0x002fe20000010000 */
[----:B--2---:R-:W-:-:S06]  /*c140*/  FADD.FTZ R28, R0, R3 ;  /* 0x00000003001c7221 */ /* 0x004fcc0000010000 */
[----:B------:R-:W1:Y:S08]  /*c150*/  MUFU.EX2 R168, R168 ;  /* 0x000000a800a87308 */ /* 0x000e700000000800 */
[----:B------:R-:W2:Y:S01]  /*c160*/  MUFU.EX2 R91, R91 ;  /* 0x0000005b005b7308 */ /* 0x000ea20000000800 */
[----:B---3--:R-:W-:Y:S01]  /*c170*/  FADD.FTZ R30, R166, R25 ;  /* 0x00000019a61e7221 */ /* 0x008fe20000010000 */
[----:B----4-:R-:W-:-:S06]  /*c180*/  FADD.FTZ R3, R89, R28 ;  /* 0x0000001c59037221 */ /* 0x010fcc0000010000 */
[----:B------:R-:W3:Y:S08]  /*c190*/  MUFU.EX2 R45, R45 ;  /* 0x0000002d002d7308 */ /* 0x000ef00000000800 */
[----:B------:R-:W4:Y:S01]  /*c1a0*/  MUFU.EX2 R32, R73 ;  /* 0x0000004900207308 */ /* 0x000f220000000800 */
[----:B0-----:R-:W-:Y:S01]  /*c1b0*/  FADD.FTZ R25, R41, R30 ;  /* 0x0000001e29197221 */ /* 0x001fe20000010000 */
[----:B-----5:R-:W-:-:S06]  /*c1c0*/  FADD.FTZ R30, R26, R3 ;  /* 0x000000031a1e7221 */ /* 0x020fcc0000010000 */
[----:B------:R-:W0:Y:S01]  /*c1d0*/  MUFU.EX2 R170, R170 ;  /* 0x000000aa00aa7308 */ /* 0x000e220000000800 */
[----:B------:R-:W-:-:S07]  /*c1e0*/  F2FP.BF16.F32.PACK_AB R155, R34, R55 ;  /* 0x00000037229b723e */ /* 0x000fce00000010ff */
        /* <DEDUP_REMOVED lines=13> */
[----:B------:R-:W-:Y:S01]  /*c2c0*/  F2FP.BF16.F32.PACK_AB R165, R0, R85 ;  /* 0x0000005500a5723e */ /* 0x000fe200000010ff */
[----:B-1----:R-:W-:-:S06]  /*c2d0*/  FADD.FTZ R25, R49, R34 ;  /* 0x0000002231197221 */ /* 0x002fcc0000010000 */
[----:B------:R-:W1:Y:S01]  /*c2e0*/  MUFU.EX2 R174, R174 ;  /* 0x000000ae00ae7308 */ /* 0x000e620000000800 */
[----:B--2---:R-:W-:-:S07]  /*c2f0*/  FADD.FTZ R0, R24, R3 ;  /* 0x0000000318007221 */ /* 0x004fce0000010000 */
[----:B------:R-:W2:Y:S01]  /*c300*/  MUFU.EX2 R109, R109 ;  /* 0x0000006d006d7308 */ /* 0x000ea20000000800 */
[----:B------:R-:W-:Y:S01]  /*c310*/  F2FP.BF16.F32.PACK_AB R167, R26, R89 ;  /* 0x000000591aa7723e */ /* 0x000fe200000010ff */
[----:B---3--:R-:W-:Y:S01]  /*c320*/  FADD.FTZ R26, R172, R25 ;  /* 0x00000019ac1a7221 */ /* 0x008fe20000010000 */
[----:B----4-:R-:W-:-:S05]  /*c330*/  FADD.FTZ R3, R105, R0 ;  /* 0x0000000069037221 */ /* 0x010fca0000010000 */
[----:B------:R-:W3:Y:S01]  /*c340*/  MUFU.EX2 R47, R47 ;  /* 0x0000002f002f7308 */ /* 0x000ee20000000800 */
[----:B------:R-:W-:-:S07]  /*c350*/  IMAD.MOV.U32 R33, RZ, RZ, 0x40000040 ;  /* 0x40000040ff217424 */ /* 0x000fce00078e00ff */
[----:B------:R-:W4:Y:S01]  /*c360*/  MUFU.EX2 R30, R111 ;  /* 0x0000006f001e7308 */ /* 0x000f220000000800 */
[----:B------:R-:W-:Y:S02]  /*c370*/  IMAD.MOV.U32 R29, RZ, RZ, 0x40000040 ;  /* 0x40000040ff1d7424 */ /* 0x000fe400078e00ff */
[----:B0-----:R-:W-:Y:S01]  /*c380*/  FADD.FTZ R25, R53, R26 ;  /* 0x0000001a35197221 */ /* 0x001fe20000010000 */
[----:B-----5:R-:W-:Y:S01]  /*c390*/  FADD.FTZ R0, R28, R3 ;  /* 0x000000031c007221 */ /* 0x020fe20000010000 */
[----:B------:R-:W-:Y:S01]  /*c3a0*/  R2UR UR11, R33 ;  /* 0x00000000210b72ca */ /* 0x000fe200000e0000 */
[----:B------:R-:W-:Y:S01]  /*c3b0*/  IMAD.MOV.U32 R33, RZ, RZ, 0x40000040 ;  /* 0x40000040ff217424 */ /* 0x000fe200078e00ff */
[----:B------:R-:W-:Y:S01]  /*c3c0*/  R2UR UR15, R29 ;  /* 0x000000001d0f72ca */ /* 0x000fe200000e0000 */
[----:B------:R-:W-:Y:S01]  /*c3d0*/  IMAD.MOV.U32 R29, RZ, RZ, 0x40000040 ;  /* 0x40000040ff1d7424 */ /* 0x000fe200078e00ff */
[----:B------:R-:W-:Y:S01]  /*c3e0*/  F2FP.BF16.F32.PACK_AB R171, R24, R93 ;  /* 0x0000005d18ab723e */ /* 0x000fe200000010ff */
[----:B-1----:R-:W-:Y:S01]  /*c3f0*/  FADD.FTZ R24, R174, R25 ;  /* 0x00000019ae187221 */ /* 0x002fe20000010000 */
[----:B--2---:R-:W-:Y:S01]  /*c400*/  FADD.FTZ R3, R109, R0 ;  /* 0x000000006d037221 */ /* 0x004fe20000010000 */
[----:B------:R-:W-:-:S02]  /*c410*/  F2FP.BF16.F32.PACK_AB R152, R27, R152 ;  /* 0x000000981b98723e */ /* 0x000fc400000010ff */
[----:B------:R-:W-:Y:S01]  /*c420*/  F2FP.BF16.F32.PACK_AB R154, R31, R154 ;  /* 0x0000009a1f9a723e */ /* 0x000fe200000010ff */
[----:B---3--:R-:W-:Y:S01]  /*c430*/  FADD.FTZ R0, R47, R24 ;  /* 0x000000182f007221 */ /* 0x008fe20000010000 */
[----:B------:R-:W-:Y:S02]  /*c440*/  R2UR UR19, R33 ;  /* 0x00000000211372ca */ /* 0x000fe400000e0000 */
[----:B------:R-:W-:Y:S01]  /*c450*/  R2UR UR23, R29 ;  /* 0x000000001d1772ca */ /* 0x000fe200000e0000 */
[----:B----4-:R-:W-:Y:S01]  /*c460*/  FADD.FTZ R3, R30, R3 ;  /* 0x000000031e037221 */ /* 0x010fe20000010000 */
        /* <DEDUP_REMOVED lines=17> */
[----:B------:R-:W-:-:S06]  /*c580*/  WARPGROUP.ARRIVE ;  /* 0x00000000000079c5 */ /* 0x000fcc0000000000 */
[----:B------:R-:W-:Y:S03]  /*c590*/  HGMMA.64x256x16.F32.BF16 R24, R152, gdesc[UR4].tnspB, RZ, !UPT, gsb0 ;  /* 0x43e0000498187df0 */ /* 0x000fe6000c0018ff */
[----:B------:R-:W-:Y:S02]  /*c5a0*/  WARPGROUP.DEPBAR.LE gsb0, 0x0 ;  /* 0x00008000000079c5 */ /* 0x000fe40000010000 */
[----:B------:R-:W-:-:S15]  /*c5b0*/  WARPGROUP.ARRIVE ;  /* 0x00000000000079c5 */ /* 0x000fde0000000000 */
[----:B------:R-:W-:-:S08]  /*c5c0*/  NOP ;  /* 0x0000000000007918 */ /* 0x000fd00000000000 */
[----:B------:R-:W-:Y:S03]  /*c5d0*/  HGMMA.64x256x16.F32.BF16 R24, R156, gdesc[UR8].tnspB, R24, gsb0 ;  /* 0x43e000089c187df0 */ /* 0x000fe60008001818 */
        /* <DEDUP_REMOVED lines=11> */
[----:B------:R-:W-:Y:S01]  /*c690*/  HGMMA.64x256x16.F32.BF16 R24, R168, gdesc[UR20].tnspB, R24, gsb0 ;  /* 0x43e00014a8187df0 */ /* 0x000fe20008001818 */
[----:B------:R-:W-:-:S05]  /*c6a0*/  IADD3 R152, R181, R182, -R183 ;  /* 0x000000b6b5987210 */ /* 0x000fca0007ffe8b7 */
[----:B------:R-:W-:-:S05]  /*c6b0*/  IMAD.HI R152, R152, 0x2aaaaaab, RZ ;  /* 0x2aaaaaab98987827 */ /* 0x000fca00078e02ff */
[----:B------:R-:W-:-:S04]  /*c6c0*/  SHF.R.U32.HI R153, RZ, 0x1f, R152 ;  /* 0x0000001fff997819 */ /* 0x000fc80000011698 */
[----:B------:R-:W-:-:S04]  /*c6d0*/  LEA.HI.SX32 R153, R152, R153, 0x1c ;  /* 0x0000009998997211 */ /* 0x000fc800078fe2ff */
[----:B------:R-:W-:Y:S01]  /*c6e0*/  VIMNMX R154, RZ, R153, !PT ;  /* 0x00000099ff9a7248 */ /* 0x000fe20007fe0100 */
[----:B------:R-:W-:-:S04]  /*c6f0*/  VIADD R203, R203, 0xfffffffe ;  /* 0xfffffffecbcb7836 */ /* 0x000fc80000000000 */
[----:B------:R0:W-:Y:S01]  /*c700*/  STL [R1+0x54], R154 ;  /* 0x0000549a01007387 */ /* 0x0001e20000100800 */
[----:B------:R-:W-:Y:S01]  /*c710*/  ISETP.GE.AND P2, PT, R203, R154, PT ;  /* 0x0000009acb00720c */ /* 0x000fe20003f46270 */
[----:B------:R-:W-:-:S05]  /*c720*/  @!P0 VIADD R180, R180, 0x32460 ;  /* 0x00032460b4b48836 */ /* 0x000fca0000000000 */
[----:B------:R-:W-:Y:S01]  /*c730*/  @!P0 PRMT R180, RZ, 0x654, R180 ;  /* 0x00000654ffb48816 */ /* 0x000fe200000000b4 */
[----:B------:R-:W-:Y:S02]  /*c740*/  WARPGROUP.DEPBAR.LE gsb0, 0x0 ;  /* 0x00008000000079c5 */ /* 0x000fe40000010000 */
[----:B------:R-:W-:-:S06]  /*c750*/  WARPGROUP.ARRIVE ;  /* 0x00000000000079c5 */ /* 0x000fcc0000000000 */
[----:B------:R-:W-:Y:S03]  /*c760*/  HGMMA.64x256x16.F32.BF16 R24, R172, gdesc[UR24].tnspB, R24, gsb0 ;  /* 0x43e00018ac187df0 */ /* 0x000fe60008001818 */
[----:B------:R-:W-:Y:S02]  /*c770*/  WARPGROUP.DEPBAR.LE gsb0, 0x0 ;  /* 0x00008000000079c5 */ /* 0x000fe40000010000 */
[----:B------:R0:W-:Y:S01]  /*c780*/  @!P0 SYNCS.ARRIVE.TRANS64.RED.A1T0 RZ, [R180+URZ], RZ ;  /* 0x000000ffb4ff89a7 */ /* 0x0001e2000810043f */
[----:B------:R-:W-:Y:S05]  /*c790*/  @!P2 BRA `(.L_x_5676) ;  /* 0x000000340080a947 */ /* 0x000fea0003800000 */
[----:B------:R-:W-:Y:S02]  /*c7a0*/  IMAD.MOV.U32 R216, RZ, RZ, R178 ;  /* 0x000000ffffd87224 */ /* 0x000fe400078e00b2 */
[----:B------:R-:W-:-:S07]  /*c7b0*/  IMAD.MOV.U32 R217, RZ, RZ, R177 ;  /* 0x000000ffffd97224 */ /* 0x000fce00078e00b1 */
.L_x_5686:
        /* <DEDUP_REMOVED lines=8> */
.L_x_5677:
[----:B------:R-:W-:Y:S01]  /*c840*/  IMAD R210, R2, 0x8, R19 ;  /* 0x0000000802d27824 */ /* 0x000fe200078e0213 */
[----:B------:R-:W-:-:S04]  /*c850*/  SHF.L.U32 R218, R23, 0x1f, RZ ;  /* 0x0000001f17da7819 */ /* 0x000fc800000006ff */
[----:B------:R1:W2:Y:S01]  /*c860*/  SYNCS.PHASECHK.TRANS64.TRYWAIT P2, [R210+URZ+0x32430], R218 ;  /* 0x032430dad20075a7 */ /* 0x0002a2000804017f */
[----:B------:R-:W-:Y:S05]  /*c870*/  @!P1 BRA `(.L_x_5678) ;  /* 0x0000000000049947 */ /* 0x000fea0003800000 */
[----:B------:R-:W-:Y:S01]  /*c880*/  BPT.TRAP 0x1 ;  /* 0x000000040000795c */ /* 0x000fe20000300000 */
.L_x_5678:
[----:B------:R-:W3:Y:S01]  /*c890*/  LDL R152, [R1+0x44] ;  /* 0x0000440001987983 */ /* 0x000ee20000100800 */
[----:B------:R-:W-:Y:S02]  /*c8a0*/  IMAD.MOV.U32 R157, RZ, RZ, 0x40000040 ;  /* 0x40000040ff9d7424 */ /* 0x000fe400078e00ff */
[----:B---3--:R-:W-:Y:S01]  /*c8b0*/  IMAD R156, R2, 0x300, R152 ;  /* 0x00000300029c7824 */ /* 0x008fe200078e0298 */
[----:B--2---:R-:W-:Y:S06]  /*c8c0*/  @P2 BRA `(.L_x_5679) ;  /* 0x0000000000082947 */ /* 0x004fec0003800000 */
[----:B------:R-:W2:Y:S02]  /*c8d0*/  SYNCS.PHASECHK.TRANS64.TRYWAIT P2, [R210+URZ+0x32430], R218 ;  /* 0x032430dad20075a7 */ /* 0x000ea4000804017f */
[----:B--2---:R-:W-:Y:S05]  /*c8e0*/  @!P2 BRA `(.L_x_5680) ;  /* 0x000001340034a947 */ /* 0x004fea0003800000 */
.L_x_5679:
[----:B------:R-:W3:Y:S04]  /*c8f0*/  LDL.64 R234, [R1+0x18] ;  /* 0x0000180001ea7983 */ /* 0x000ee80000100a00 */
[----:B------:R-:W4:Y:S01]  /*c900*/  LDL.64 R222, [R1+0x10] ;  /* 0x0000100001de7983 */ /* 0x000f220000100a00 */
[----:B------:R-:W-:Y:S05]  /*c910*/  WARPSYNC.ALL ;  /* 0x0000000000007948 */ /* 0x000fea0003800000 */
[----:B------:R-:W5:Y:S01]  /*c920*/  LDL.64 R220, [R1+0x8] ;  /* 0x0000080001dc7983 */ /* 0x000f620000100a00 */
[C---:B------:R-:W-:Y:S01]  /*c930*/  R2UR UR6, R156.reuse ;  /* 0x000000009c0672ca */ /* 0x040fe200000e0000 */
[C---:B0-----:R-:W-:Y:S01]  /*c940*/  VIADD R154, R156.reuse, 0x2 ;  /* 0x000000029c9a7836 */ /* 0x041fe20000000000 */
        /* <DEDUP_REMOVED lines=14> */
[----:B------:R-:W-:-:S06]  /*ca30*/  WARPGROUP.ARRIVE ;  /* 0x00000000000079c5 */ /* 0x000fcc0000000000 */
[----:B------:R-:W-:Y:S03]  /*ca40*/  HGMMA.64x96x16.F32.BF16 R152, gdesc[UR4], RZ, !UPT, gsb0 ;  /* 0x01600000049879f0 */ /* 0x000fe6000c0018ff */
[----:B------:R-:W-:Y:S02]  /*ca50*/  WARPGROUP.DEPBAR.LE gsb0, 0x0 ;  /* 0x00008000000079c5 */ /* 0x000fe40000010000 */
[----:B------:R-:W-:Y:S01]  /*ca60*/  WARPGROUP.ARRIVE ;  /* 0x00000000000079c5 */ /* 0x000fe20000000000 */
[----:B---3--:R-:W-:Y:S02]  /*ca70*/  R2UR UR8, R234 ;  /* 0x00000000ea0872ca */ /* 0x008fe400000e0000 */
[----:B------:R-:W-:Y:S02]  /*ca80*/  R2UR UR9, R235 ;  /* 0x00000000eb0972ca */ /* 0x000fe400000e0000 */
[----:B----4-:R-:W-:-:S02]  /*ca90*/  R2UR UR12, R222 ;  /* 0x00000000de0c72ca */ /* 0x010fc400000e0000 */
[----:B------:R-:W-:Y:S02]  /*caa0*/  R2UR UR13, R223 ;  /* 0x00000000df0d72ca */ /* 0x000fe400000e0000 */
[----:B-----5:R-:W-:Y:S02]  /*cab0*/  R2UR UR16, R220 ;  /* 0x00000000dc1072ca */ /* 0x020fe400000e0000 */
[----:B------:R-:W-:-:S05]  /*cac0*/  R2UR UR17, R221 ;  /* 0x00000000dd1172ca */ /* 0x000fca00000e0000 */
        /* <DEDUP_REMOVED lines=10> */
.L_x_5681:
[----:B------:R0:W3:Y:S01]  /*cb70*/  SYNCS.PHASECHK.TRANS64.TRYWAIT P2, [R210+URZ+0x32450], R218 ;  /* 0x032450dad20075a7 */ /* 0x0000e2000804017f */
[----:B------:R-:W-:Y:S05]  /*cb80*/  @!P1 BRA `(.L_x_5682) ;  /* 0x0000000000049947 */ /* 0x000fea0003800000 */
[----:B------:R-:W-:Y:S01]  /*cb90*/  BPT.TRAP 0x1 ;  /* 0x000000040000795c */ /* 0x000fe20000300000 */
.L_x_5682:
[----:B------:R-:W-:Y:S04]  /*cba0*/  BSSY B0, `(.L_x_5683) ;  /* 0x0000004000007945 */ /* 0x000fe80003800000 */
[----:B---3--:R-:W-:Y:S05]  /*cbb0*/  @P2 BRA `(.L_x_5684) ;  /* 0x0000000000082947 */ /* 0x008fea0003800000 */
[----:B------:R-:W3:Y:S02]  /*cbc0*/  SYNCS.PHASECHK.TRANS64.TRYWAIT P2, [R210+URZ+0x32450], R218 ;  /* 0x032450dad20075a7 */ /* 0x000ee4000804017f */
[----:B---3--:R-:W-:Y:S05]  /*cbd0*/  @!P2 BRA `(.L_x_5685) ;  /* 0x00000130008ca947 */ /* 0x008fea0003800000 */
.L_x_5684:
[----:B------:R-:W-:Y:S05]  /*cbe0*/  BSYNC B0 ;  /* 0x0000000000007941 */ /* 0x000fea0003800000 */
.L_x_5683:
[----:B------:R-:W-:Y:S05]  /*cbf0*/  WARPSYNC.ALL ;  /* 0x0000000000007948 */ /* 0x000fea0003800000 */
[----:B0123--:R-:W2:Y:S01]  /*cc00*/  LDL R218, [R1+0x50] ;  /* 0x0000500001da7983 */ /* 0x00fea20000100800 */
[----:B------:R-:W0:Y:S03]  /*cc10*/  LDC R219, c[0x0][0x448] ;  /* 0x00011200ffdb7b82 */ /* 0x000e260000000800 */
[----:B------:R-:W2:Y:S04]  /*cc20*/  LDL R233, [R1+0x64] ;  /* 0x0000640001e97983 */ /* 0x000ea80000100800 */
[----:B------:R-:W3:Y:S04]  /*cc30*/  LDL R222, [R1+0x48] ;  /* 0x0000480001de7983 */ /* 0x000ee80000100800 */
[----:B------:R-:W4:Y:S01]  /*cc40*/  LDL.64 R234, [R1] ;  /* 0x0000000001ea7983 */ /* 0x000f220000100a00 */
[----:B------:R-:W-:Y:S01]  /*cc50*/  IMAD.MOV.U32 R221, RZ, RZ, 0x40000040 ;  /* 0x40000040ffdd7424 */ /* 0x000fe200078e00ff */
[----:B------:R-:W-:Y:S01]  /*cc60*/  R2UR UR4, R4 ;  /* 0x00000000040472ca */ /* 0x000fe200000e0000 */
[----:B------:R-:W-:Y:S01]  /*cc70*/  WARPGROUP.ARRIVE ;  /* 0x00000000000079c5 */ /* 0x000fe20000000000 */
[----:B------:R-:W-:Y:S01]  /*cc80*/  R2UR UR5, R5 ;  /* 0x00000000050572ca */ /* 0x000fe200000e0000 */
[----:B------:R-:W-:Y:S01]  /*cc90*/  IMAD.MOV.U32 R223, RZ, RZ, 0x40000040 ;  /* 0x40000040ffdf7424 */ /* 0x000fe200078e00ff */
[----:B------:R-:W-:Y:S01]  /*cca0*/  R2UR UR7, R221 ;  /* 0x00000000dd0772ca */ /* 0x000fe200000e0000 */
[----:B------:R-:W-:Y:S01]  /*ccb0*/  IMAD.MOV.U32 R221, RZ, RZ, 0x40000040 ;  /* 0x40000040ffdd7424 */ /* 0x000fe200078e00ff */
[----:B0-----:R-:W-:-:S13]  /*ccc0*/  ISETP.NE.AND P2, PT, R219, 0x1, PT ;  /* 0x00000001db00780c */ /* 0x001fda0003f45270 */
[----:B------:R-:W0:Y:S08]  /*ccd0*/  @P2 LDC R220, c[0x0][0x44c] ;  /* 0x00011300ffdc2b82 */ /* 0x000e300000000800 */
[----:B------:R-:W1:Y:S01]  /*cce0*/  @P2 LDC R219, c[0x0][0x450] ;  /* 0x00011400ffdb2b82 */ /* 0x000e620000000800 */
[----:B--2---:R-:W-:-:S04]  /*ccf0*/  IMAD.IADD R218, R233, 0x1, R218 ;  /* 0x00000001e9da7824 */ /* 0x004fc800078e02da */
[----:B0-----:R-:W-:-:S05]  /*cd00*/  @P2 IMAD.HI.U32 R220, R218, R220, RZ ;  /* 0x000000dcdadc2227 */ /* 0x001fca00078e00ff */
[----:B-1----:R-:W-:Y:S01]  /*cd10*/  @P2 SHF.R.U32.HI R218, RZ, R219, R220 ;  /* 0x000000dbffda2219 */ /* 0x002fe200000116dc */
[----:B---3--:R-:W-:-:S04]  /*cd20*/  IMAD R220, R2, 0xc00, R222 ;  /* 0x00000c0002dc7824 */ /* 0x008fc800078e02de */
[C---:B------:R-:W-:Y:S01]  /*cd30*/  VIADD R222, R220.reuse, 0x2 ;  /* 0x00000002dcde7836 */ /* 0x040fe20000000000 */
[----:B------:R-:W-:-:S13]  /*cd40*/  R2UR UR6, R220 ;  /* 0x00000000dc0672ca */ /* 0x000fda00000e0000 */
[----:B------:R-:W-:Y:S01]  /*cd50*/  HGMMA.64x96x16.F32.BF16 R152, gdesc[UR4], R152, gsb0 ;  /* 0x01600000049879f0 */ /* 0x000fe20008001898 */
[----:B------:R-:W-:Y:S01]  /*cd60*/  R2UR UR6, R222 ;  /* 0x00000000de0672ca */ /* 0x000fe200000e0000 */
[----:B------:R-:W-:Y:S01]  /*cd70*/  VIADD R222, R220, 0x4 ;  /* 0x00000004dcde7836 */ /* 0x000fe20000000000 */
[----:B------:R-:W-:Y:S01]  /*cd80*/  R2UR UR7, R223 ;  /* 0x00000000df0772ca */ /* 0x000fe200000e0000 */
[----:B------:R-:W-:Y:S01]  /*cd90*/  IMAD.MOV.U32 R223, RZ, RZ, 0x40000040 ;  /* 0x40000040ffdf7424 */ /* 0x000fe200078e00ff */
[----:B----4-:R-:W-:Y:S02]  /*cda0*/  R2UR UR4, R234 ;  /* 0x00000000ea0472ca */ /* 0x010fe400000e0000 */
[----:B------:R-:W-:Y:S01]  /*cdb0*/  R2UR UR5, R235 ;  /* 0x00000000eb0572ca */ /* 0x000fe200000e0000 */
[----:B------:R-:W-:Y:S02]  /*cdc0*/  WARPGROUP.DEPBAR.LE gsb0, 0x0 ;  /* 0x00008000000079c5 */ /* 0x000fe40000010000 */
[----:B------:R-:W-:-:S10]  /*cdd0*/  WARPGROUP.ARRIVE ;  /* 0x00000000000079c5 */ /* 0x000fd40000000000 */
[----:B------:R-:W-:Y:S01]  /*cde0*/  HGMMA.64x96x16.F32.BF16 R152, gdesc[UR4], R152, gsb0 ;  /* 0x01600000049879f0 */ /* 0x000fe20008001898 */
[----:B------:R-:W-:Y:S01]  /*cdf0*/  R2UR UR6, R222 ;  /* 0x00000000de0672ca */ /* 0x000fe200000e0000 */
[----:B------:R-:W-:Y:S01]  /*ce00*/  VIADD R222, R220, 0x6 ;  /* 0x00000006dcde7836 */ /* 0x000fe20000000000 */
[----:B------:R-:W-:Y:S01]  /*ce10*/  R2UR UR7, R223 ;  /* 0x00000000df0772ca */ /* 0x000fe200000e0000 */
[----:B------:R-:W-:Y:S01]  /*ce20*/  IMAD.MOV.U32 R223, RZ, RZ, 0x40000040 ;  /* 0x40000040ffdf7424 */ /* 0x000fe200078e00ff */
[----:B------:R-:W-:Y:S02]  /*ce30*/  R2UR UR4, R230 ;  /* 0x00000000e60472ca */ /* 0x000fe400000e0000 */
        /* <DEDUP_REMOVED lines=98> */
[----:B------:R-:W-:Y:S01]  /*d460*/  R2UR UR4, R10 ;  /* 0x000000000a0472ca */ /* 0x000fe200000e0000 */
[----:B------:R-:W-:Y:S01]  /*d470*/  VIADD R220, R220, 0x906 ;  /* 0x00000906dcdc7836 */ /* 0x000fe20000000000 */
[----:B------:R-:W-:Y:S01]  /*d480*/  R2UR UR5, R11 ;  /* 0x000000000b0572ca */ /* 0x000fe200000e0000 */
[----:B------:R-:W-:Y:S02]  /*d490*/  WARPGROUP.DEPBAR.LE gsb0, 0x0 ;  /* 0x00008000000079c5 */ /* 0x000fe40000010000 */
[----:B------:R-:W-:-:S10]  /*d4a0*/  WARPGROUP.ARRIVE ;  /* 0x00000000000079c5 */ /* 0x000fd40000000000 */
        /* <DEDUP_REMOVED lines=14> */
[----:B------:R-:W-:Y:S03]  /*d590*/  HGMMA.64x96x16.F32.BF16 R152, gdesc[UR4], R152, gsb0 ;  /* 0x01600000049879f0 */ /* 0x000fe60008001898 */
[----:B------:R-:W-:Y:S02]  /*d5a0*/  WARPGROUP.DEPBAR.LE gsb0, 0x0 ;  /* 0x00008000000079c5 */ /* 0x000fe40000010000 */
[----:B------:R-:W-:Y:S01]  /*d5b0*/  FMUL.FTZ R158, R158, UR43 ;  /* 0x0000002b9e9e7c20 */ /* 0x000fe20008410000 */
[----:B------:R-:W-:Y:S01]  /*d5c0*/  FMUL.FTZ R159, R159, UR43 ;  /* 0x0000002b9f9f7c20 */ /* 0x000fe20008410000 */
[----:B------:R-:W-:Y:S01]  /*d5d0*/  FMUL.FTZ R219, R162, UR43 ;  /* 0x0000002ba2db7c20 */ /* 0x000fe20008410000 */
[----:B------:R-:W-:Y:S01]  /*d5e0*/  FMUL.FTZ R162, R168, UR43 ;  /* 0x0000002ba8a27c20 */ /* 0x000fe20008410000 */
[----:B------:R0:W1:Y:S01]  /*d5f0*/  MUFU.TANH R234, R158 ;  /* 0x0000009e00ea7308 */ /* 0x0000620000002400 */
[----:B------:R-:W-:Y:S01]  /*d600*/  FMUL.FTZ R235, R170, UR43 ;  /* 0x0000002baaeb7c20 */ /* 0x000fe20008410000 */
[----:B------:R-:W2:Y:S01]  /*d610*/  LDL R168, [R1+0x68] ;  /* 0x0000680001a87983 */ /* 0x000ea20000100800 */
[----:B------:R-:W-:Y:S01]  /*d620*/  FMUL.FTZ R154, R154, UR43 ;  /* 0x0000002b9a9a7c20 */ /* 0x000fe20008410000 */
[----:B------:R-:W-:Y:S01]  /*d630*/  FMUL.FTZ R152, R152, UR43 ;  /* 0x0000002b98987c20 */ /* 0x000fe20008410000 */
[----:B------:R-:W-:Y:S01]  /*d640*/  FMUL.FTZ R155, R155, UR43 ;  /* 0x0000002b9b9b7c20 */ /* 0x000fe20008410000 */
[----:B------:R-:W-:Y:S01]  /*d650*/  FMUL.FTZ R163, R163, UR43 ;  /* 0x0000002ba3a37c20 */ /* 0x000fe20008410000 */
[----:B------:R-:W-:Y:S01]  /*d660*/  FMUL.FTZ R153, R153, UR43 ;  /* 0x0000002b99997c20 */ /* 0x000fe20008410000 */
[----:B------:R3:W4:Y:S01]  /*d670*/  MUFU.TANH R223, R159 ;  /* 0x0000009f00df7308 */ /* 0x0007220000002400 */
[----:B0-----:R-:W-:Y:S01]  /*d680*/  FMUL.FTZ R158, R164, UR43 ;  /* 0x0000002ba49e7c20 */ /* 0x001fe20008410000 */
[----:B------:R-:W-:Y:S01]  /*d690*/  FMUL.FTZ R164, R173, UR43 ;  /* 0x0000002bada47c20 */ /* 0x000fe20008410000 */
[----:B------:R-:W-:Y:S01]  /*d6a0*/  FMUL.FTZ R237, R166, UR43 ;  /* 0x0000002ba6ed7c20 */ /* 0x000fe20008410000 */
[----:B------:R-:W5:Y:S01]  /*d6b0*/  LDL R173, [R1+0x30] ;  /* 0x0000300001ad7983 */ /* 0x000f620000100800 */
[----:B------:R-:W-:-:S03]  /*d6c0*/  FMUL.FTZ R236, R167, UR43 ;  /* 0x0000002ba7ec7c20 */ /* 0x000fc60008410000 */
[----:B------:R0:W-:Y:S01]  /*d6d0*/  MUFU.TANH R221, R154 ;  /* 0x0000009a00dd7308 */ /* 0x0001e20000002400 */
[----:B-1----:R-:W-:Y:S02]  /*d6e0*/  IMAD.MOV.U32 R170, RZ, RZ, R234 ;  /* 0x000000ffffaa7224 */ /* 0x002fe400078e00ea */
[----:B------:R-:W-:Y:S01]  /*d6f0*/  FMUL.FTZ R234, R171, UR43 ;  /* 0x0000002babea7c20 */ /* 0x000fe20008410000 */
[----:B---3--:R-:W-:Y:S01]  /*d700*/  FMUL.FTZ R159, R161, UR43 ;  /* 0x0000002ba19f7c20 */ /* 0x008fe20008410000 */
[----:B------:R-:W-:-:S03]  /*d710*/  FMUL.FTZ R161, R169, UR43 ;  /* 0x0000002ba9a17c20 */ /* 0x000fc60008410000 */
[----:B------:R-:W-:Y:S01]  /*d720*/  MUFU.TANH R152, R152 ;  /* 0x0000009800987308 */ /* 0x000fe20000002400 */
[----:B----4-:R-:W-:Y:S02]  /*d730*/  IMAD.MOV.U32 R171, RZ, RZ, R223 ;  /* 0x000000ffffab7224 */ /* 0x010fe400078e00df */
[----:B------:R-:W-:Y:S01]  /*d740*/  FMUL.FTZ R223, R174, UR43 ;  /* 0x0000002baedf7c20 */ /* 0x000fe20008410000 */
[----:B0-----:R-:W-:Y:S01]  /*d750*/  FMUL.FTZ R154, R157, UR43 ;  /* 0x0000002b9d9a7c20 */ /* 0x001fe20008410000 */
[----:B------:R-:W5:Y:S01]  /*d760*/  LDL R174, [R1+0x34] ;  /* 0x0000340001ae7983 */ /* 0x000f620000100800 */
[----:B------:R-:W-:-:S03]  /*d770*/  FMUL.FTZ R157, R165, UR43 ;  /* 0x0000002ba59d7c20 */ /* 0x000fc60008410000 */
[----:B------:R-:W0:Y:S01]  /*d780*/  SHFL.IDX PT, R169, R218, RZ, 0x1c1f ;  /* 0x001c1fffdaa97589 */ /* 0x000e2200000e0000 */
[----:B------:R-:W-:Y:S01]  /*d790*/  FMUL.FTZ R165, R176, UR43 ;  /* 0x0000002bb0a57c20 */ /* 0x000fe20008410000 */
[----:B------:R-:W-:Y:S01]  /*d7a0*/  IMAD.MOV.U32 R176, RZ, RZ, -0x60 ;  /* 0xffffffa0ffb07424 */ /* 0x000fe200078e00ff */
[----:B------:R1:W-:Y:S03]  /*d7b0*/  MUFU.TANH R220, R155 ;  /* 0x0000009b00dc7308 */ /* 0x0003e60000002400 */
[----:B------:R-:W-:-:S05]  /*d7c0*/  IMAD R176, R203, R176, 0x1 ;  /* 0x00000001cbb07424 */ /* 0x000fca00078e02b0 */
[----:B------:R-:W3:Y:S01]  /*d7d0*/  MUFU.TANH R233, R163 ;  /* 0x000000a300e97308 */ /* 0x000ee20000002400 */
[----:B-1----:R-:W-:Y:S01]  /*d7e0*/  FMUL.FTZ R155, R156, UR43 ;  /* 0x0000002b9c9b7c20 */ /* 0x002fe20008410000 */
[----:B------:R-:W-:Y:S01]  /*d7f0*/  FMUL.FTZ R156, R160, UR43 ;  /* 0x0000002ba09c7c20 */ /* 0x000fe20008410000 */
[----:B------:R-:W-:-:S05]  /*d800*/  FMUL.FTZ R160, R172, UR43 ;  /* 0x0000002baca07c20 */ /* 0x000fca0008410000 */
[----:B------:R-:W1:Y:S08]  /*d810*/  MUFU.TANH R154, R154 ;  /* 0x0000009a009a7308 */ /* 0x000e700000002400 */
[----:B------:R-:W4:Y:S01]  /*d820*/  MUFU.TANH R153, R153 ;  /* 0x0000009900997308 */ /* 0x000f220000002400 */
[----:B---3--:R-:W-:-:S07]  /*d830*/  IMAD.MOV.U32 R172, RZ, RZ, R233 ;  /* 0x000000ffffac7224 */ /* 0x008fce00078e00e9 */
[----:B------:R-:W3:Y:S08]  /*d840*/  MUFU.TANH R155, R155 ;  /* 0x0000009b009b7308 */ /* 0x000ef00000002400 */
[----:B------:R-:W3:Y:S01]  /*d850*/  MUFU.TANH R158, R158 ;  /* 0x0000009e009e7308 */ /* 0x000ee20000002400 */
[----:B------:R-:W-:-:S07]  /*d860*/  FMUL.FTZ R166, R181, UR43 ;  /* 0x0000002bb5a67c20 */ /* 0x000fce0008410000 */
[----:B------:R-:W3:Y:S08]  /*d870*/  MUFU.TANH R156, R156 ;  /* 0x0000009c009c7308 */ /* 0x000ef00000002400 */
[----:B------:R-:W3:Y:S01]  /*d880*/  MUFU.TANH R159, R159 ;  /* 0x0000009f009f7308 */ /* 0x000ee20000002400 */
[----:B------:R-:W-:-:S07]  /*d890*/  FMUL.FTZ R163, R177, UR43 ;  /* 0x0000002bb1a37c20 */ /* 0x000fce0008410000 */
[----:B------:R-:W3:Y:S01]  /*d8a0*/  MUFU.TANH R161, R161 ;  /* 0x000000a100a17308 */ /* 0x000ee20000002400 */
[----:B------:R-:W-:Y:S01]  /*d8b0*/  FMUL.FTZ R167, R180, UR43 ;  /* 0x0000002bb4a77c20 */ /* 0x000fe20008410000 */
[----:B------:R-:W-:-:S06]  /*d8c0*/  IMAD.MOV.U32 R180, RZ, RZ, R172 ;  /* 0x000000ffffb47224 */ /* 0x000fcc00078e00ac */
[----:B------:R-:W3:Y:S01]  /*d8d0*/  MUFU.TANH R157, R157 ;  /* 0x0000009d009d7308 */ /* 0x000ee20000002400 */
[----:B------:R-:W3:Y:S01]  /*d8e0*/  SHFL.IDX PT, R218, R218, 0x1, 0x1c1f ;  /* 0x003c1f00dada7f89 */ /* 0x000ee200000e0000 */
[----:B------:R-:W-:-:S06]  /*d8f0*/  FMUL.FTZ R172, R188, UR43 ;  /* 0x0000002bbcac7c20 */ /* 0x000fcc0008410000 */
[----:B------:R-:W3:Y:S08]  /*d900*/  MUFU.TANH R162, R162 ;  /* 0x000000a200a27308 */ /* 0x000ef00000002400 */
[----:B------:R-:W3:Y:S08]  /*d910*/  MUFU.TANH R165, R165 ;  /* 0x000000a500a57308 */ /* 0x000ef00000002400 */
[----:B------:R-:W3:Y:S08]  /*d920*/  MUFU.TANH R160, R160 ;  /* 0x000000a000a07308 */ /* 0x000ef00000002400 */
[----:B------:R-:W3:Y:S01]  /*d930*/  MUFU.TANH R164, R164 ;  /* 0x000000a400a47308 */ /* 0x000ee20000002400 */
[----:B------:R-:W-:-:S07]  /*d940*/  IMAD.MOV.U32 R181, RZ, RZ, R171 ;  /* 0x000000ffffb57224 */ /* 0x000fce00078e00ab */
[----:B------:R-:W3:Y:S01]  /*d950*/  MUFU.TANH R166, R166 ;  /* 0x000000a600a67308 */ /* 0x000ee20000002400 */
[----:B------:R-:W-:-:S07]  /*d960*/  FMUL.FTZ R171, R189, UR43 ;  /* 0x0000002bbdab7c20 */ /* 0x000fce0008410000 */
[----:B------:R-:W3:Y:S08]  /*d970*/  MUFU.TANH R163, R163 ;  /* 0x000000a300a37308 */ /* 0x000ef00000002400 */
[----:B------:R-:W3:Y:S08]  /*d980*/  MUFU.TANH R167, R167 ;  /* 0x000000a700a77308 */ /* 0x000ef00000002400 */
[----:B------:R-:W3:Y:S08]  /*d990*/  MUFU.TANH R172, R172 ;  /* 0x000000ac00ac7308 */ /* 0x000ef00000002400 */
[----:B------:R-:W-:Y:S01]  /*d9a0*/  MUFU.TANH R171, R171 ;  /* 0x000000ab00ab7308 */ /* 0x000fe20000002400 */
[----:B------:R-:W-:-:S07]  /*d9b0*/  FMUL.FTZ R222, R178, UR43 ;  /* 0x0000002bb2de7c20 */ /* 0x000fce0008410000 */
[----:B------:R-:W-:Y:S01]  /*d9c0*/  MUFU.TANH R237, R237 ;  /* 0x000000ed00ed7308 */ /* 0x000fe20000002400 */
[----:B------:R-:W-:-:S07]  /*d9d0*/  FMUL.FTZ R177, R183, UR43 ;  /* 0x0000002bb7b17c20 */ /* 0x000fce0008410000 */
[----:B------:R-:W-:Y:S01]  /*d9e0*/  MUFU.TANH R234, R234 ;  /* 0x000000ea00ea7308 */ /* 0x000fe20000002400 */
[----:B------:R-:W-:Y:S01]  /*d9f0*/  FMUL.FTZ R233, R175, UR43 ;  /* 0x0000002bafe97c20 */ /* 0x000fe20008410000 */
[----:B------:R-:W-:-:S06]  /*da00*/  IMAD.MOV.U32 R175, RZ, RZ, R170 ;  /* 0x000000ffffaf7224 */ /* 0x000fcc00078e00aa */
[----:B------:R-:W-:Y:S01]  /*da10*/  MUFU.TANH R222, R222 ;  /* 0x000000de00de7308 */ /* 0x000fe20000002400 */
[----:B------:R-:W-:Y:S02]  /*da20*/  IMAD.MOV.U32 R170, RZ, RZ, R220 ;  /* 0x000000ffffaa7224 */ /* 0x000fe400078e00dc */
[----:B------:R-:W-:-:S05]  /*da30*/  FMUL.FTZ R220, R182, UR43 ;  /* 0x0000002bb6dc7c20 */ /* 0x000fca0008410000 */
[----:B------:R-:W-:Y:S01]  /*da40*/  MUFU.TANH R177, R177 ;  /* 0x000000b100b17308 */ /* 0x000fe20000002400 */
[----:B------:R-:W-:Y:S01]  /*da50*/  FMUL.FTZ R188, R197, UR43 ;  /* 0x0000002bc5bc7c20 */ /* 0x000fe20008410000 */
[----:B------:R-:W-:-:S06]  /*da60*/  FMUL.FTZ R197, R191, UR43 ;  /* 0x0000002bbfc57c20 */ /* 0x000fcc0008410000 */
[----:B------:R-:W-:Y:S08]  /*da70*/  MUFU.TANH R219, R219 ;  /* 0x000000db00db7308 */ /* 0x000ff00000002400 */
[----:B------:R-:W-:Y:S08]  /*da80*/  MUFU.TANH R236, R236 ;  /* 0x000000ec00ec7308 */ /* 0x000ff00000002400 */
[----:B------:R-:W-:Y:S01]  /*da90*/  MUFU.TANH R235, R235 ;  /* 0x000000eb00eb7308 */ /* 0x000fe20000002400 */
[----:B--2---:R-:W-:-:S02]  /*daa0*/  IMAD R176, R168, -0x2, R176 ;  /* 0xfffffffea8b07824 */ /* 0x004fc400078e02b0 */
[----:B------:R-:W-:-:S03]  /*dab0*/  FMUL.FTZ R168, R184, UR43 ;  /* 0x0000002bb8a87c20 */ /* 0x000fc60008410000 */
[----:B-----5:R-:W-:-:S05]  /*dac0*/  IADD3 R176, -R173, R176, R174 ;  /* 0x000000b0adb07210 */ /* 0x020fca0007ffe1ae */
[----:B0-----:R-:W-:-:S05]  /*dad0*/  IMAD.IADD R169, R176, 0x1, R169 ;  /* 0x00000001b0a97824 */ /* 0x001fca00078e02a9 */
[----:B------:R-:W-:-:S04]  /*dae0*/  ISETP.GT.AND P3, PT, R169, RZ, PT ;  /* 0x000000ffa900720c */ /* 0x000fc80003f64270 */
[----:B------:R-:W-:Y:S02]  /*daf0*/  FSEL R152, R152, -INF , P3 ;  /* 0xff80000098987808 */ /* 0x000fe40001800000 */
[C---:B------:R-:W-:Y:S02]  /*db00*/  ISETP.GT.AND P3, PT, R169.reuse, 0x9, PT ;  /* 0x00000009a900780c */ /* 0x040fe40003f64270 */
[C---:B------:R-:W-:Y:S02]  /*db10*/  ISETP.GT.AND P4, PT, R169.reuse, 0x1, PT ;  /* 0x00000001a900780c */ /* 0x040fe40003f84270 */
[C---:B------:R-:W-:Y:S02]  /*db20*/  ISETP.GT.AND P2, PT, R169.reuse, 0x8, PT ;  /* 0x00000008a900780c */ /* 0x040fe40003f44270 */
[----:B-1----:R-:W-:Y:S02]  /*db30*/  FSEL R154, R154, -INF , P3 ;  /* 0xff8000009a9a7808 */ /* 0x002fe40001800000 */
[----:B------:R-:W-:-:S02]  /*db40*/  ISETP.GT.AND P3, PT, R169, 0x18, PT ;  /* 0x00000018a900780c */ /* 0x000fc40003f64270 */
[----:B----4-:R-:W-:Y:S02]  /*db50*/  FSEL R153, R153, -INF , P4 ;  /* 0xff80000099997808 */ /* 0x010fe40002000000 */
[----:B---3--:R-:W-:Y:S01]  /*db60*/  FSEL R155, R155, -INF , P2 ;  /* 0xff8000009b9b7808 */ /* 0x008fe20001000000 */
[----:B------:R-:W-:Y:S01]  /*db70*/  FMUL.FTZ R174, R185, UR43 ;  /* 0x0000002bb9ae7c20 */ /* 0x000fe20008410000 */
[C---:B------:R-:W-:Y:S02]  /*db80*/  ISETP.GT.AND P4, PT, R169.reuse, 0x10, PT ;  /* 0x00000010a900780c */ /* 0x040fe40003f84270 */
[----:B------:R-:W-:Y:S02]  /*db90*/  ISETP.GT.AND P2, PT, R169, 0x11, PT ;  /* 0x00000011a900780c */ /* 0x000fe40003f44270 */
[----:B------:R-:W-:Y:S01]  /*dba0*/  FSEL R158, R158, -INF , P3 ;  /* 0xff8000009e9e7808 */ /* 0x000fe20001800000 */
[----:B------:R-:W-:Y:S01]  /*dbb0*/  FMUL.FTZ R185, R193, UR43 ;  /* 0x0000002bc1b97c20 */ /* 0x000fe20008410000 */
[----:B------:R-:W-:-:S02]  /*dbc0*/  ISETP.GT.AND P3, PT, R169, 0x21, PT ;  /* 0x00000021a900780c */ /* 0x000fc40003f64270 */
[----:B------:R-:W-:Y:S02]  /*dbd0*/  FSEL R156, R156, -INF , P4 ;  /* 0xff8000009c9c7808 */ /* 0x000fe40002000000 */
[----:B------:R-:W-:Y:S01]  /*dbe0*/  FSEL R159, R159, -INF , P2 ;  /* 0xff8000009f9f7808 */ /* 0x000fe20001000000 */
[----:B------:R-:W-:Y:S01]  /*dbf0*/  FMUL.FTZ R173, R192, UR43 ;  /* 0x0000002bc0ad7c20 */ /* 0x000fe20008410000 */
[C---:B------:R-:W-:Y:S02]  /*dc00*/  ISETP.GT.AND P4, PT, R169.reuse, 0x19, PT ;  /* 0x00000019a900780c */ /* 0x040fe40003f84270 */
[----:B------:R-:W-:Y:S01]  /*dc10*/  ISETP.GT.AND P2, PT, R169, 0x20, PT ;  /* 0x00000020a900780c */ /* 0x000fe20003f44270 */
[----:B------:R-:W0:Y:S01]  /*dc20*/  MUFU.TANH R168, R168 ;  /* 0x000000a800a87308 */ /* 0x000e220000002400 */
[----:B------:R-:W-:Y:S02]  /*dc30*/  FSEL R161, R161, -INF , P3 ;  /* 0xff800000a1a17808 */ /* 0x000fe40001800000 */
[----:B------:R-:W-:-:S02]  /*dc40*/  ISETP.GT.AND P3, PT, R169, 0x30, PT ;  /* 0x00000030a900780c */ /* 0x000fc40003f64270 */
[----:B------:R-:W-:-:S03]  /*dc50*/  FSEL R157, R157, -INF , P4 ;  /* 0xff8000009d9d7808 */ /* 0x000fc60002000000 */
[----:B------:R-:W1:Y:S01]  /*dc60*/  MUFU.TANH R174, R174 ;  /* 0x000000ae00ae7308 */ /* 0x000e620000002400 */
[----:B------:R-:W-:Y:S02]  /*dc70*/  FSEL R162, R162, -INF , P2 ;  /* 0xff800000a2a27808 */ /* 0x000fe40001000000 */
[C---:B------:R-:W-:Y:S02]  /*dc80*/  ISETP.GT.AND P4, PT, R169.reuse, 0x28, PT ;  /* 0x00000028a900780c */ /* 0x040fe40003f84270 */
[----:B------:R-:W-:-:S03]  /*dc90*/  ISETP.GT.AND P2, PT, R169, 0x29, PT ;  /* 0x00000029a900780c */ /* 0x000fc60003f44270 */
[----:B------:R-:W2:Y:S01]  /*dca0*/  MUFU.TANH R185, R185 ;  /* 0x000000b900b97308 */ /* 0x000ea20000002400 */
[----:B------:R-:W-:Y:S02]  /*dcb0*/  FSEL R165, R165, -INF , P3 ;  /* 0xff800000a5a57808 */ /* 0x000fe40001800000 */
[----:B------:R-:W-:Y:S02]  /*dcc0*/  ISETP.GT.AND P3, PT, R169, 0x39, PT ;  /* 0x00000039a900780c */ /* 0x000fe40003f64270 */
[----:B------:R-:W-:-:S03]  /*dcd0*/  FSEL R160, R160, -INF , P4 ;  /* 0xff800000a0a07808 */ /* 0x000fc60002000000 */
[----:B------:R-:W3:Y:S01]  /*dce0*/  MUFU.TANH R173, R173 ;  /* 0x000000ad00ad7308 */ /* 0x000ee20000002400 */
[----:B------:R-:W-:Y:S02]  /*dcf0*/  FSEL R164, R164, -INF , P2 ;  /* 0xff800000a4a47808 */ /* 0x000fe40001000000 */
[C---:B------:R-:W-:Y:S02]  /*dd00*/  ISETP.GT.AND P4, PT, R169.reuse, 0x31, PT ;  /* 0x00000031a900780c */ /* 0x040fe40003f84270 */
[C---:B------:R-:W-:Y:S02]  /*dd10*/  ISETP.GT.AND P2, PT, R169.reuse, 0x38, PT ;  /* 0x00000038a900780c */ /* 0x040fe40003f44270 */
[----:B------:R-:W-:Y:S02]  /*dd20*/  FSEL R166, R166, -INF , P3 ;  /* 0xff800000a6a67808 */ /* 0x000fe40001800000 */
[----:B------:R-:W-:Y:S02]  /*dd30*/  ISETP.GT.AND P3, PT, R169, 0x48, PT ;  /* 0x00000048a900780c */ /* 0x000fe40003f64270 */
[----:B------:R-:W-:-:S02]  /*dd40*/  FSEL R163, R163, -INF , P4 ;  /* 0xff800000a3a37808 */ /* 0x000fc40002000000 */
[----:B------:R-:W-:Y:S02]  /*dd50*/  FSEL R167, R167, -INF , P2 ;  /* 0xff800000a7a77808 */ /* 0x000fe40001000000 */
[C---:B------:R-:W-:Y:S02]  /*dd60*/  ISETP.GT.AND P4, PT, R169.reuse, 0x40, PT ;  /* 0x00000040a900780c */ /* 0x040fe40003f84270 */
[C---:B------:R-:W-:Y:S01]  /*dd70*/  ISETP.GT.AND P2, PT, R169.reuse, 0x41, PT ;  /* 0x00000041a900780c */ /* 0x040fe20003f44270 */
[----:B------:R-:W-:Y:S01]  /*dd80*/  IMAD.IADD R176, R176, 0x1, R218 ;  /* 0x00000001b0b07824 */ /* 0x000fe200078e02da */
[----:B------:R-:W-:Y:S02]  /*dd90*/  FSEL R172, R172, -INF , P3 ;  /* 0xff800000acac7808 */ /* 0x000fe40001800000 */
[----:B------:R-:W-:Y:S02]  /*dda0*/  ISETP.GT.AND P3, PT, R169, 0x51, PT ;  /* 0x00000051a900780c */ /* 0x000fe40003f64270 */
[----:B0-----:R-:W-:-:S02]  /*ddb0*/  FSEL R168, R168, -INF , P4 ;  /* 0xff800000a8a87808 */ /* 0x001fc40002000000 */
[----:B-1----:R-:W-:Y:S01]  /*ddc0*/  FSEL R174, R174, -INF , P2 ;  /* 0xff800000aeae7808 */ /* 0x002fe20001000000 */
[----:B------:R-:W-:Y:S01]  /*ddd0*/  IMAD.MOV.U32 R184, RZ, RZ, R221 ;  /* 0x000000ffffb87224 */ /* 0x000fe200078e00dd */
[C---:B------:R-:W-:Y:S02]  /*dde0*/  ISETP.GT.AND P4, PT, R169.reuse, 0x49, PT ;  /* 0x00000049a900780c */ /* 0x040fe40003f84270 */
[----:B------:R-:W-:Y:S02]  /*ddf0*/  ISETP.GT.AND P2, PT, R169, 0x50, PT ;  /* 0x00000050a900780c */ /* 0x000fe40003f44270 */
[----:B--2---:R-:W-:Y:S02]  /*de00*/  FSEL R185, R185, -INF , P3 ;  /* 0xff800000b9b97808 */ /* 0x004fe40001800000 */
[----:B------:R-:W-:Y:S02]  /*de10*/  ISETP.GT.AND P3, PT, R176, RZ, PT ;  /* 0x000000ffb000720c */ /* 0x000fe40003f64270 */
[----:B------:R-:W-:-:S02]  /*de20*/  FSEL R171, R171, -INF , P4 ;  /* 0xff800000abab7808 */ /* 0x000fc40002000000 */
[----:B---3--:R-:W-:Y:S02]  /*de30*/  FSEL R173, R173, -INF , P2 ;  /* 0xff800000adad7808 */ /* 0x008fe40001000000 */
[C---:B------:R-:W-:Y:S02]  /*de40*/  ISETP.GT.AND P4, PT, R169.reuse, 0x58, PT ;  /* 0x00000058a900780c */ /* 0x040fe40003f84270 */
[----:B------:R-:W-:Y:S02]  /*de50*/  ISETP.GT.AND P2, PT, R169, 0x59, PT ;  /* 0x00000059a900780c */ /* 0x000fe40003f44270 */
[----:B------:R-:W-:Y:S02]  /*de60*/  FSEL R169, R184, -INF , P3 ;  /* 0xff800000b8a97808 */ /* 0x000fe40001800000 */
[----:B------:R-:W-:Y:S01]  /*de70*/  ISETP.GT.AND P3, PT, R176, 0x9, PT ;  /* 0x00000009b000780c */ /* 0x000fe20003f64270 */
[----:B------:R-:W-:-:S03]  /*de80*/  FMUL.FTZ R221, R179, UR43 ;  /* 0x0000002bb3dd7c20 */ /* 0x000fc60008410000 */
[----:B------:R-:W-:Y:S02]  /*de90*/  FSEL R179, R181, -INF , P3 ;  /* 0xff800000b5b37808 */ /* 0x000fe40001800000 */
[----:B------:R-:W-:-:S04]  /*dea0*/  ISETP.GT.AND P3, PT, R176, 0x18, PT ;  /* 0x00000018b000780c */ /* 0x000fc80003f64270 */
[----:B------:R-:W-:Y:S02]  /*deb0*/  FSEL R182, R237, -INF , P3 ;  /* 0xff800000edb67808 */ /* 0x000fe40001800000 */
[----:B------:R-:W-:-:S04]  /*dec0*/  ISETP.GT.AND P3, PT, R176, 0x21, PT ;  /* 0x00000021b000780c */ /* 0x000fc80003f64270 */
[----:B------:R-:W-:Y:S02]  /*ded0*/  FSEL R193, R234, -INF , P3 ;  /* 0xff800000eac17808 */ /* 0x000fe40001800000 */
[----:B------:R-:W-:-:S04]  /*dee0*/  ISETP.GT.AND P3, PT, R176, 0x30, PT ;  /* 0x00000030b000780c */ /* 0x000fc80003f64270 */
[----:B------:R-:W-:Y:S02]  /*def0*/  FSEL R189, R222, -INF , P3 ;  /* 0xff800000debd7808 */ /* 0x000fe40001800000 */
[----:B------:R-:W-:-:S04]  /*df00*/  ISETP.GT.AND P3, PT, R176, 0x39, PT ;  /* 0x00000039b000780c */ /* 0x000fc80003f64270 */
[----:B------:R-:W-:Y:S02]  /*df10*/  FSEL R191, R177, -INF , P3 ;  /* 0xff800000b1bf7808 */ /* 0x000fe40001800000 */
[----:B------:R-:W-:-:S04]  /*df20*/  FMNMX.FTZ R177, R152, R217, !PT ;  /* 0x000000d998b17209 */ /* 0x000fc80007810000 */
[----:B------:R-:W-:-:S04]  /*df30*/  FMNMX.FTZ R177, R153, R177, !PT ;  /* 0x000000b199b17209 */ /* 0x000fc80007810000 */
[----:B------:R-:W-:-:S04]  /*df40*/  FMNMX.FTZ R177, R155, R177, !PT ;  /* 0x000000b19bb17209 */ /* 0x000fc80007810000 */
[----:B------:R-:W-:-:S04]  /*df50*/  FMNMX.FTZ R177, R154, R177, !PT ;  /* 0x000000b19ab17209 */ /* 0x000fc80007810000 */
[----:B------:R-:W-:-:S04]  /*df60*/  FMNMX.FTZ R177, R156, R177, !PT ;  /* 0x000000b19cb17209 */ /* 0x000fc80007810000 */
[----:B------:R-:W-:-:S04]  /*df70*/  FMNMX.FTZ R177, R159, R177, !PT ;  /* 0x000000b19fb17209 */ /* 0x000fc80007810000 */
[----:B------:R-:W-:Y:S01]  /*df80*/  FMNMX.FTZ R177, R158, R177, !PT ;  /* 0x000000b19eb17209 */ /* 0x000fe20007810000 */
[----:B------:R-:W-:-:S03]  /*df90*/  FMUL.FTZ R178, R196, UR43 ;  /* 0x0000002bc4b27c20 */ /* 0x000fc60008410000 */
[----:B------:R-:W-:-:S04]  /*dfa0*/  FMNMX.FTZ R177, R157, R177, !PT ;  /* 0x000000b19db17209 */ /* 0x000fc80007810000 */
[----:B------:R-:W-:Y:S01]  /*dfb0*/  FMNMX.FTZ R177, R162, R177, !PT ;  /* 0x000000b1a2b17209 */ /* 0x000fe20007810000 */
[----:B------:R-:W0:Y:S03]  /*dfc0*/  MUFU.TANH R178, R178 ;  /* 0x000000b200b27308 */ /* 0x000e260000002400 */
[----:B------:R-:W-:-:S04]  /*dfd0*/  FMNMX.FTZ R177, R161, R177, !PT ;  /* 0x000000b1a1b17209 */ /* 0x000fc80007810000 */
[----:B------:R-:W-:Y:S01]  /*dfe0*/  FMNMX.FTZ R177, R160, R177, !PT ;  /* 0x000000b1a0b17209 */ /* 0x000fe20007810000 */
[----:B------:R-:W1:Y:S03]  /*dff0*/  MUFU.TANH R188, R188 ;  /* 0x000000bc00bc7308 */ /* 0x000e660000002400 */
[----:B------:R-:W-:-:S04]  /*e000*/  FMNMX.FTZ R177, R164, R177, !PT ;  /* 0x000000b1a4b17209 */ /* 0x000fc80007810000 */
[----:B------:R-:W-:Y:S02]  /*e010*/  FMNMX.FTZ R177, R165, R177, !PT ;  /* 0x000000b1a5b17209 */ /* 0x000fe40007810000 */
[----:B0-----:R-:W-:Y:S02]  /*e020*/  FSEL R178, R178, -INF , P4 ;  /* 0xff800000b2b27808 */ /* 0x001fe40002000000 */
[----:B------:R-:W-:Y:S02]  /*e030*/  ISETP.GT.AND P4, PT, R176, 0x1, PT ;  /* 0x00000001b000780c */ /* 0x000fe40003f84270 */
[----:B------:R-:W-:Y:S01]  /*e040*/  FMNMX.FTZ R177, R163, R177, !PT ;  /* 0x000000b1a3b17209 */ /* 0x000fe20007810000 */
[----:B------:R-:W0:Y:S01]  /*e050*/  MUFU.TANH R223, R223 ;  /* 0x000000df00df7308 */ /* 0x000e220000002400 */
[----:B------:R-:W-:Y:S02]  /*e060*/  FSEL R170, R170, -INF , P4 ;  /* 0xff800000aaaa7808 */ /* 0x000fe40002000000 */
[----:B-1----:R-:W-:-:S02]  /*e070*/  FSEL R188, R188, -INF , P2 ;  /* 0xff800000bcbc7808 */ /* 0x002fc40001000000 */
[----:B------:R-:W-:Y:S01]  /*e080*/  FMNMX.FTZ R177, R167, R177, !PT ;  /* 0x000000b1a7b17209 */ /* 0x000fe20007810000 */
[----:B------:R-:W-:Y:S01]  /*e090*/  FMUL.FTZ R192, R186, UR43 ;  /* 0x0000002bbac07c20 */ /* 0x000fe20008410000 */
[C---:B------:R-:W-:Y:S02]  /*e0a0*/  ISETP.GT.AND P2, PT, R176.reuse, 0x8, PT ;  /* 0x00000008b000780c */ /* 0x040fe40003f44270 */
[----:B------:R-:W-:Y:S01]  /*e0b0*/  ISETP.GT.AND P4, PT, R176, 0x10, PT ;  /* 0x00000010b000780c */ /* 0x000fe20003f84270 */
[----:B------:R-:W1:Y:S01]  /*e0c0*/  MUFU.TANH R233, R233 ;  /* 0x000000e900e97308 */ /* 0x000e620000002400 */
[----:B------:R-:W-:Y:S02]  /*e0d0*/  FMNMX.FTZ R177, R166, R177, !PT ;  /* 0x000000b1a6b17209 */ /* 0x000fe40007810000 */
[----:B------:R-:W-:Y:S02]  /*e0e0*/  FSEL R175, R175, -INF , P2 ;  /* 0xff800000afaf7808 */ /* 0x000fe40001000000 */
[----:B------:R-:W-:-:S03]  /*e0f0*/  FSEL R181, R219, -INF , P4 ;  /* 0xff800000dbb57808 */ /* 0x000fc60002000000 */
[----:B------:R-:W2:Y:S01]  /*e100*/  MUFU.TANH R221, R221 ;  /* 0x000000dd00dd7308 */ /* 0x000ea20000002400 */
[----:B------:R-:W-:Y:S01]  /*e110*/  ISETP.GT.AND P2, PT, R176, 0x11, PT ;  /* 0x00000011b000780c */ /* 0x000fe20003f44270 */
[----:B------:R-:W-:Y:S01]  /*e120*/  FMUL.FTZ R196, R190, UR43 ;  /* 0x0000002bbec47c20 */ /* 0x000fe20008410000 */
[----:B------:R-:W-:Y:S01]  /*e130*/  ISETP.GT.AND P4, PT, R176, 0x19, PT ;  /* 0x00000019b000780c */ /* 0x000fe20003f84270 */
[----:B------:R-:W-:Y:S01]  /*e140*/  FMUL.FTZ R187, R187, UR43 ;  /* 0x0000002bbbbb7c20 */ /* 0x000fe20008410000 */
[----:B------:R-:W-:-:S03]  /*e150*/  FMNMX.FTZ R177, R168, R177, !PT ;  /* 0x000000b1a8b17209 */ /* 0x000fc60007810000 */
[----:B------:R-:W3:Y:S01]  /*e160*/  MUFU.TANH R220, R220 ;  /* 0x000000dc00dc7308 */ /* 0x000ee20000002400 */
[----:B------:R-:W-:Y:S02]  /*e170*/  FSEL R180, R180, -INF , P2 ;  /* 0xff800000b4b47808 */ /* 0x000fe40001000000 */
[----:B------:R-:W-:Y:S02]  /*e180*/  FSEL R183, R236, -INF , P4 ;  /* 0xff800000ecb77808 */ /* 0x000fe40002000000 */
[----:B------:R-:W-:-:S03]  /*e190*/  ISETP.GT.AND P2, PT, R176, 0x20, PT ;  /* 0x00000020b000780c */ /* 0x000fc60003f44270 */
[----:B------:R-:W4:Y:S01]  /*e1a0*/  MUFU.TANH R192, R192 ;  /* 0x000000c000c07308 */ /* 0x000f220000002400 */
[----:B------:R-:W-:Y:S02]  /*e1b0*/  ISETP.GT.AND P4, PT, R176, 0x28, PT ;  /* 0x00000028b000780c */ /* 0x000fe40003f84270 */
[----:B------:R-:W-:Y:S02]  /*e1c0*/  FMNMX.FTZ R177, R174, R177, !PT ;  /* 0x000000b1aeb17209 */ /* 0x000fe40007810000 */
[----:B------:R-:W-:-:S03]  /*e1d0*/  FSEL R184, R235, -INF , P2 ;  /* 0xff800000ebb87808 */ /* 0x000fc60001000000 */
[----:B------:R1:W5:Y:S01]  /*e1e0*/  MUFU.TANH R219, R187 ;  /* 0x000000bb00db7308 */ /* 0x0003620000002400 */
[----:B0-----:R-:W-:Y:S02]  /*e1f0*/  FSEL R186, R223, -INF , P4 ;  /* 0xff800000dfba7808 */ /* 0x001fe40002000000 */
[C---:B------:R-:W-:Y:S02]  /*e200*/  ISETP.GT.AND P2, PT, R176.reuse, 0x29, PT ;  /* 0x00000029b000780c */ /* 0x040fe40003f44270 */
[----:B------:R-:W-:-:S03]  /*e210*/  ISETP.GT.AND P4, PT, R176, 0x31, PT ;  /* 0x00000031b000780c */ /* 0x000fc60003f84270 */
[----:B------:R-:W0:Y:S01]  /*e220*/  MUFU.TANH R196, R196 ;  /* 0x000000c400c47308 */ /* 0x000e220000002400 */
[----:B------:R-:W-:-:S07]  /*e230*/  FMNMX.FTZ R177, R172, R177, !PT ;  /* 0x000000b1acb17209 */ /* 0x000fce0007810000 */
[----:B------:R-:W0:Y:S01]  /*e240*/  MUFU.TANH R197, R197 ;  /* 0x000000c500c57308 */ /* 0x000e220000002400 */
[----:B-1----:R-:W-:Y:S02]  /*e250*/  FSEL R187, R233, -INF , P2 ;  /* 0xff800000e9bb7808 */ /* 0x002fe40001000000 */
[----:B--2---:R-:W-:Y:S02]  /*e260*/  FSEL R218, R221, -INF , P4 ;  /* 0xff800000ddda7808 */ /* 0x004fe40002000000 */
[----:B------:R-:W-:Y:S02]  /*e270*/  FMNMX.FTZ R177, R171, R177, !PT ;  /* 0x000000b1abb17209 */ /* 0x000fe40007810000 */
[C---:B------:R-:W-:Y:S02]  /*e280*/  ISETP.GT.AND P2, PT, R176.reuse, 0x38, PT ;  /* 0x00000038b000780c */ /* 0x040fe40003f44270 */
[----:B------:R-:W-:Y:S02]  /*e290*/  ISETP.GT.AND P4, PT, R176, 0x40, PT ;  /* 0x00000040b000780c */ /* 0x000fe40003f84270 */
[----:B------:R-:W-:-:S02]  /*e2a0*/  FMNMX.FTZ R177, R173, R177, !PT ;  /* 0x000000b1adb17209 */ /* 0x000fc40007810000 */
[----:B---3--:R-:W-:Y:S02]  /*e2b0*/  FSEL R190, R220, -INF , P2 ;  /* 0xff800000dcbe7808 */ /* 0x008fe40001000000 */
[----:B----4-:R-:W-:Y:S02]  /*e2c0*/  FSEL R192, R192, -INF , P4 ;  /* 0xff800000c0c07808 */ /* 0x010fe40002000000 */
[C---:B------:R-:W-:Y:S02]  /*e2d0*/  ISETP.GT.AND P2, PT, R176.reuse, 0x41, PT ;  /* 0x00000041b000780c */ /* 0x040fe40003f44270 */
[C---:B------:R-:W-:Y:S02]  /*e2e0*/  ISETP.GT.AND P3, PT, R176.reuse, 0x48, PT ;  /* 0x00000048b000780c */ /* 0x040fe40003f64270 */
[----:B------:R-:W-:Y:S02]  /*e2f0*/  ISETP.GT.AND P4, PT, R176, 0x49, PT ;  /* 0x00000049b000780c */ /* 0x000fe40003f84270 */
[----:B------:R-:W-:-:S02]  /*e300*/  FMNMX.FTZ R177, R185, R177, !PT ;  /* 0x000000b1b9b17209 */ /* 0x000fc40007810000 */
[----:B-----5:R-:W-:Y:S02]  /*e310*/  FSEL R219, R219, -INF , P2 ;  /* 0xff800000dbdb7808 */ /* 0x020fe40001000000 */
[----:B0-----:R-:W-:Y:S02]  /*e320*/  FSEL R196, R196, -INF , P3 ;  /* 0xff800000c4c47808 */ /* 0x001fe40001800000 */
[----:B------:R-:W-:Y:S02]  /*e330*/  FSEL R197, R197, -INF , P4 ;  /* 0xff800000c5c57808 */ /* 0x000fe40002000000 */
[C---:B------:R-:W-:Y:S02]  /*e340*/  ISETP.GT.AND P2, PT, R176.reuse, 0x50, PT ;  /* 0x00000050b000780c */ /* 0x040fe40003f44270 */
[C---:B------:R-:W-:Y:S02]  /*e350*/  ISETP.GT.AND P3, PT, R176.reuse, 0x51, PT ;  /* 0x00000051b000780c */ /* 0x040fe40003f64270 */
[----:B------:R-:W-:-:S02]  /*e360*/  ISETP.GT.AND P4, PT, R176, 0x58, PT ;  /* 0x00000058b000780c */ /* 0x000fc40003f84270 */
[----:B------:R-:W-:Y:S02]  /*e370*/  ISETP.GT.AND P5, PT, R176, 0x59, PT ;  /* 0x00000059b000780c */ /* 0x000fe40003fa4270 */
[----:B------:R-:W-:-:S04]  /*e380*/  FMNMX.FTZ R176, R178, R177, !PT ;  /* 0x000000b1b2b07209 */ /* 0x000fc80007810000 */
[----:B------:R-:W-:-:S05]  /*e390*/  FMNMX.FTZ R176, R188, R176, !PT ;  /* 0x000000b0bcb07209 */ /* 0x000fca0007810000 */
[----:B------:R-:W0:Y:S02]  /*e3a0*/  SHFL.BFLY PT, R177, R176, 0x2, 0x1f ;  /* 0x0c401f00b0b17f89 */ /* 0x000e2400000e0000 */
[----:B0-----:R-:W-:-:S05]  /*e3b0*/  FMNMX.FTZ R177, R176, R177, !PT ;  /* 0x000000b1b0b17209 */ /* 0x001fca0007810000 */
[----:B------:R-:W0:Y:S02]  /*e3c0*/  SHFL.BFLY PT, R176, R177, 0x1, 0x1f ;  /* 0x0c201f00b1b07f89 */ /* 0x000e2400000e0000 */
[----:B0-----:R-:W-:Y:S02]  /*e3d0*/  FMNMX.FTZ R177, R177, R176, !PT ;  /* 0x000000b0b1b17209 */ /* 0x001fe40007810000 */
[----:B------:R-:W0:Y:S02]  /*e3e0*/  LDC R176, c[0x0][0xa80] ;  /* 0x0002a000ffb07b82 */ /* 0x000e240000000800 */
[----:B------:R-:W-:-:S04]  /*e3f0*/  FSETP.NEU.FTZ.AND P6, PT, R177, -INF , PT ;  /* 0xff800000b100780b */ /* 0x000fc80003fdd000 */
[----:B------:R-:W-:-:S05]  /*e400*/  FSEL R220, R177, RZ, P6 ;  /* 0x000000ffb1dc7208 */ /* 0x000fca0003000000 */
[----:B------:R-:W-:Y:S01]  /*e410*/  FADD.FTZ R220, -R220, R217 ;  /* 0x000000d9dcdc7221 */ /* 0x000fe20000010100 */
[----:B0-----:R-:W-:-:S05]  /*e420*/  FMUL.FTZ R217, R177, R176 ;  /* 0x000000b0b1d97220 */ /* 0x001fca0000410000 */
[----:B------:R-:W-:-:S05]  /*e430*/  FSEL R217, R217, RZ, P6 ;  /* 0x000000ffd9d97208 */ /* 0x000fca0003000000 */
        /* <DEDUP_REMOVED lines=23> */
[----:B------:R-:W-:-:S02]  /*e5b0*/  FFMA.FTZ R188, R188, R176, -R217 ;  /* 0x000000b0bcbc7223 */ /* 0x000fc400000108d9 */
[----:B------:R-:W2:Y:S01]  /*e5c0*/  LDL R217, [R1+0x40] ;  /* 0x0000400001d97983 */ /* 0x000ea20000100800 */
[----:B------:R-:W-:Y:S01]  /*e5d0*/  FMUL.FTZ R156, R220, R176 ;  /* 0x000000b0dc9c7220 */ /* 0x000fe20000410000 */
[----:B------:R-:W-:Y:S08]  /*e5e0*/  MUFU.EX2 R152, R152 ;  /* 0x0000009800987308 */ /* 0x000ff00000000800 */
[----:B------:R-:W0:Y:S08]  /*e5f0*/  MUFU.EX2 R156, R156 ;  /* 0x0000009c009c7308 */ /* 0x000e300000000800 */
[----:B------:R-:W1:Y:S01]  /*e600*/  MUFU.EX2 R153, R153 ;  /* 0x0000009900997308 */ /* 0x000e620000000800 */
[----:B0-----:R-:W-:-:S04]  /*e610*/  FFMA.FTZ R0, R156, R0, R152 ;  /* 0x000000009c007223 */ /* 0x001fc80000010098 */
[C---:B-1----:R-:W-:Y:S01]  /*e620*/  FADD.FTZ R0, R153.reuse, R0 ;  /* 0x0000000099007221 */ /* 0x042fe20000010000 */
[----:B------:R-:W-:Y:S02]  /*e630*/  F2FP.BF16.F32.PACK_AB R152, R153, R152 ;  /* 0x000000989998723e */ /* 0x000fe400000010ff */
        /* <DEDUP_REMOVED lines=9> */
[----:B------:R-:W0:Y:S03]  /*e6d0*/  MUFU.EX2 R155, R155 ;  /* 0x0000009b009b7308 */ /* 0x000e260000000800 */
[----:B------:R-:W-:-:S04]  /*e6e0*/  FMNMX.FTZ R153, R193, R153, !PT ;  /* 0x00000099c1997209 */ /* 0x000fc80007810000 */
[----:B------:R-:W-:Y:S01]  /*e6f0*/  FMNMX.FTZ R153, R186, R153, !PT ;  /* 0x00000099ba997209 */ /* 0x000fe20007810000 */
[----:B------:R-:W1:Y:S03]  /*e700*/  MUFU.EX2 R154, R154 ;  /* 0x0000009a009a7308 */ /* 0x000e660000000800 */
[----:B------:R-:W-:-:S04]  /*e710*/  FMNMX.FTZ R153, R187, R153, !PT ;  /* 0x00000099bb997209 */ /* 0x000fc80007810000 */
[----:B------:R-:W-:Y:S01]  /*e720*/  FMNMX.FTZ R153, R189, R153, !PT ;  /* 0x00000099bd997209 */ /* 0x000fe20007810000 */
[----:B------:R-:W-:-:S03]  /*e730*/  FMUL.FTZ R194, R194, UR43 ;  /* 0x0000002bc2c27c20 */ /* 0x000fc60008410000 */
[----:B------:R-:W-:Y:S01]  /*e740*/  FMNMX.FTZ R153, R218, R153, !PT ;  /* 0x00000099da997209 */ /* 0x000fe20007810000 */
[----:B0-----:R-:W-:Y:S01]  /*e750*/  FADD.FTZ R0, R155, R0 ;  /* 0x000000009b007221 */ /* 0x001fe20000010000 */
[----:B------:R-:W-:Y:S02]  /*e760*/  FMUL.FTZ R162, R195, UR43 ;  /* 0x0000002bc3a27c20 */ /* 0x000fe40008410000 */
[----:B------:R-:W-:Y:S01]  /*e770*/  FMNMX.FTZ R153, R190, R153, !PT ;  /* 0x00000099be997209 */ /* 0x000fe20007810000 */
[----:B------:R-:W0:Y:S01]  /*e780*/  MUFU.TANH R194, R194 ;  /* 0x000000c200c27308 */ /* 0x000e220000002400 */
[C---:B-1----:R-:W-:Y:S01]  /*e790*/  FADD.FTZ R0, R154.reuse, R0 ;  /* 0x000000009a007221 */ /* 0x042fe20000010000 */
[----:B------:R-:W-:Y:S01]  /*e7a0*/  F2FP.BF16.F32.PACK_AB R154, R154, R155 ;  /* 0x0000009b9a9a723e */ /* 0x000fe200000010ff */
[----:B------:R-:W-:Y:S01]  /*e7b0*/  FMUL.FTZ R155, R198, UR43 ;  /* 0x0000002bc69b7c20 */ /* 0x000fe20008410000 */
[----:B------:R-:W-:-:S04]  /*e7c0*/  FMNMX.FTZ R153, R191, R153, !PT ;  /* 0x00000099bf997209 */ /* 0x000fc80007810000 */
[----:B------:R-:W1:Y:S01]  /*e7d0*/  MUFU.TANH R162, R162 ;  /* 0x000000a200a27308 */ /* 0x000e620000002400 */
[----:B------:R-:W-:Y:S01]  /*e7e0*/  FMNMX.FTZ R153, R192, R153, !PT ;  /* 0x00000099c0997209 */ /* 0x000fe20007810000 */
[----:B------:R-:W-:-:S03]  /*e7f0*/  FMUL.FTZ R199, R199, UR43 ;  /* 0x0000002bc7c77c20 */ /* 0x000fc60008410000 */
[----:B------:R-:W-:-:S03]  /*e800*/  FMNMX.FTZ R160, R219, R153, !PT ;  /* 0x00000099dba07209 */ /* 0x000fc60007810000 */
[----:B------:R-:W3:Y:S01]  /*e810*/  MUFU.TANH R155, R155 ;  /* 0x0000009b009b7308 */ /* 0x000ee20000002400 */
[----:B------:R-:W-:Y:S02]  /*e820*/  FMNMX.FTZ R160, R196, R160, !PT ;  /* 0x000000a0c4a07209 */ /* 0x000fe40007810000 */
[----:B0-----:R-:W-:-:S05]  /*e830*/  FSEL R194, R194, -INF , P2 ;  /* 0xff800000c2c27808 */ /* 0x001fca0001000000 */
[----:B------:R-:W0:Y:S01]  /*e840*/  MUFU.TANH R153, R199 ;  /* 0x000000c700997308 */ /* 0x000e220000002400 */
[----:B------:R-:W-:Y:S02]  /*e850*/  FMNMX.FTZ R160, R197, R160, !PT ;  /* 0x000000a0c5a07209 */ /* 0x000fe40007810000 */
[----:B-1----:R-:W-:Y:S02]  /*e860*/  FSEL R162, R162, -INF , P3 ;  /* 0xff800000a2a27808 */ /* 0x002fe40001800000 */
[----:B------:R-:W-:Y:S02]  /*e870*/  FMNMX.FTZ R160, R194, R160, !PT ;  /* 0x000000a0c2a07209 */ /* 0x000fe40007810000 */
[----:B---3--:R-:W-:Y:S02]  /*e880*/  FSEL R155, R155, -INF , P4 ;  /* 0xff8000009b9b7808 */ /* 0x008fe40002000000 */
[----:B------:R-:W-:-:S04]  /*e890*/  FMNMX.FTZ R160, R162, R160, !PT ;  /* 0x000000a0a2a07209 */ /* 0x000fc80007810000 */
[----:B------:R-:W-:Y:S02]  /*e8a0*/  FMNMX.FTZ R160, R155, R160, !PT ;  /* 0x000000a09ba07209 */ /* 0x000fe40007810000 */
[----:B0-----:R-:W-:-:S04]  /*e8b0*/  FSEL R153, R153, -INF , P5 ;  /* 0xff80000099997808 */ /* 0x001fc80002800000 */
[----:B------:R-:W-:-:S05]  /*e8c0*/  FMNMX.FTZ R160, R153, R160, !PT ;  /* 0x000000a099a07209 */ /* 0x000fca0007810000 */
[----:B------:R-:W0:Y:S02]  /*e8d0*/  SHFL.BFLY PT, R161, R160, 0x2, 0x1f ;  /* 0x0c401f00a0a17f89 */ /* 0x000e2400000e0000 */
[----:B0-----:R-:W-:-:S05]  /*e8e0*/  FMNMX.FTZ R161, R160, R161, !PT ;  /* 0x000000a1a0a17209 */ /* 0x001fca0007810000 */
[----:B------:R-:W0:Y:S02]  /*e8f0*/  SHFL.BFLY PT, R178, R161, 0x1, 0x1f ;  /* 0x0c201f00a1b27f89 */ /* 0x000e2400000e0000 */
[----:B0-----:R-:W-:-:S04]  /*e900*/  FMNMX.FTZ R178, R161, R178, !PT ;  /* 0x000000b2a1b27209 */ /* 0x001fc80007810000 */
[C---:B------:R-:W-:Y:S01]  /*e910*/  FSETP.NEU.FTZ.AND P2, PT, R178.reuse, -INF , PT ;  /* 0xff800000b200780b */ /* 0x040fe20003f5d000 */
[----:B------:R-:W-:-:S03]  /*e920*/  FMUL.FTZ R161, R178, R176 ;  /* 0x000000b0b2a17220 */ /* 0x000fc60000410000 */
[----:B------:R-:W-:Y:S02]  /*e930*/  FSEL R160, R178, RZ, P2 ;  /* 0x000000ffb2a07208 */ /* 0x000fe40001000000 */
[----:B------:R-:W-:-:S03]  /*e940*/  FSEL R161, R161, RZ, P2 ;  /* 0x000000ffa1a17208 */ /* 0x000fc60001000000 */
[----:B------:R-:W-:Y:S02]  /*e950*/  FADD.FTZ R160, -R160, R216 ;  /* 0x000000d8a0a07221 */ /* 0x000fe40000010100 */
[-CC-:B------:R-:W-:Y:S02]  /*e960*/  FFMA.FTZ R165, R155, R176.reuse, -R161.reuse ;  /* 0x000000b09ba57223 */ /* 0x180fe400000108a1 */
[-C--:B------:R-:W-:Y:S01]  /*e970*/  FMUL.FTZ R155, R160, R176.reuse ;  /* 0x000000b0a09b7220 */ /* 0x080fe20000410000 */
[-CC-:B------:R-:W-:Y:S01]  /*e980*/  FFMA.FTZ R169, R169, R176.reuse, -R161.reuse ;  /* 0x000000b0a9a97223 */ /* 0x180fe200000108a1 */
[----:B------:R-:W-:-:S03]  /*e990*/  FFMA.FTZ R167, R153, R176, -R161 ;  /* 0x000000b099a77223 */ /* 0x000fc600000108a1 */
[----:B------:R0:W-:Y:S08]  /*e9a0*/  MUFU.EX2 R153, R169 ;  /* 0x000000a900997308 */ /* 0x0001f00000000800 */
[----:B------:R-:W1:Y:S01]  /*e9b0*/  MUFU.EX2 R155, R155 ;  /* 0x0000009b009b7308 */ /* 0x000e620000000800 */
        /* <DEDUP_REMOVED lines=39> */
[----:B--2---:R-:W-:-:S02]  /*ec30*/  IMAD R160, R2, 0xc00, R217 ;  /* 0x00000c0002a07824 */ /* 0x004fc400078e02d9 */
[----:B------:R-:W0:Y:S01]  /*ec40*/  S2R R217, SR_TID.X ;  /* 0x0000000000d97919 */ /* 0x000e220000002100 */
        /* <DEDUP_REMOVED lines=25> */
[----:B------:R-:W-:-:S02]  /*ede0*/  @!P0 VIADD R156, R210, 0x32440 ;  /* 0x00032440d29c8836 */ /* 0x000fc40000000000 */
[----:B------:R-:W-:Y:S01]  /*edf0*/  FFMA.FTZ R163, R179, R176, -R161 ;  /* 0x000000b0b3a37223 */ /* 0x000fe200000108a1 */
[----:B0-----:R-:W-:Y:S01]  /*ee00*/  SHF.R.U32.HI R169, RZ, 0x7, R217 ;  /* 0x00000007ffa97819 */ /* 0x001fe200000116d9 */
[----:B-1----:R-:W-:Y:S01]  /*ee10*/  FFMA.FTZ R3, R155, R3, R153 ;  /* 0x000000039b037223 */ /* 0x002fe20000010099 */
[-C--:B------:R-:W-:Y:S01]  /*ee20*/  FMUL.FTZ R26, R26, R155.reuse ;  /* 0x0000009b1a1a7220 */ /* 0x080fe20000410000 */
[-C--:B------:R-:W-:Y:S01]  /*ee30*/  FMUL.FTZ R27, R27, R155.reuse ;  /* 0x0000009b1b1b7220 */ /* 0x080fe20000410000 */
[----:B------:R-:W-:Y:S01]  /*ee40*/  IADD3 R179, -R169, 0xb, RZ ;  /* 0x0000000ba9b37810 */ /* 0x000fe20007ffe1ff */
        /* <DEDUP_REMOVED lines=62> */
[----:B------:R-:W-:Y:S01]  /*f230*/  @!P0 PRMT R156, RZ, 0x654, R156 ;  /* 0x00000654ff9c8816 */ /* 0x000fe2000000009c */
[----:B------:R-:W-:-:S02]  /*f240*/  VIADD R155, R169, 0x8 ;  /* 0x00000008a99b7836 */ /* 0x000fc40000000000 */
[-CC-:B------:R-:W-:Y:S01]  /*f250*/  FFMA.FTZ R170, R170, R176.reuse, -R161.reuse ;  /* 0x000000b0aaaa7223 */ /* 0x180fe200000108a1 */
[-CC-:B------:R-:W-:Y:S01]  /*f260*/  FFMA.FTZ R175, R175, R176.reuse, -R161.reuse ;  /* 0x000000b0afaf7223 */ /* 0x180fe200000108a1 */
[----:B------:R1:W-:Y:S06]  /*f270*/  BAR.ARV R179, 0x100 ;  /* 0x000400b30000751d */ /* 0x0003ec0000002000 */
[----:B------:R0:W-:Y:S01]  /*f280*/  @!P0 SYNCS.ARRIVE.TRANS64.RED.A1T0 RZ, [R156+URZ], RZ ;  /* 0x000000ff9cff89a7 */ /* 0x0001e2000810043f */
        /* <DEDUP_REMOVED lines=17> */
[----:B------:R3:W-:Y:S01]  /*f3a0*/  BAR.SYNC.DEFER_BLOCKING R155, 0x100 ;  /* 0x0004009b0000751d */ /* 0x0007e20000010000 */
[-CC-:B------:R-:W-:Y:S01]  /*f3b0*/  FFMA.FTZ R196, R196, R176.reuse, -R161.reuse ;  /* 0x000000b0c4c47223 */ /* 0x180fe200000108a1 */
[-CC-:B------:R-:W-:Y:S01]  /*f3c0*/  FFMA.FTZ R197, R197, R176.reuse, -R161.reuse ;  /* 0x000000b0c5c57223 */ /* 0x180fe200000108a1 */
[-CC-:B------:R-:W-:Y:S01]  /*f3d0*/  FFMA.FTZ R194, R194, R176.reuse, -R161.reuse ;  /* 0x000000b0c2c27223 */ /* 0x180fe200000108a1 */
[----:B------:R-:W-:Y:S01]  /*f3e0*/  FFMA.FTZ R162, R162, R176, -R161 ;  /* 0x000000b0a2a27223 */ /* 0x000fe200000108a1 */
[----:B------:R-:W-:Y:S01]  /*f3f0*/  IMAD.MOV.U32 R161, RZ, RZ, 0x40000040 ;  /* 0x40000040ffa17424 */ /* 0x000fe200078e00ff */
[----:B------:R-:W-:Y:S01]  /*f400*/  R2UR UR6, R160 ;  /* 0x00000000a00672ca */ /* 0x000fe200000e0000 */
[----:B------:R-:W4:Y:S01]  /*f410*/  MUFU.EX2 R222, R222 ;  /* 0x000000de00de7308 */ /* 0x000f220000000800 */
[----:B0-----:R-:W5:Y:S02]  /*f420*/  LDL R156, [R1+0x54] ;  /* 0x00005400019c7983 */ /* 0x001f640000100800 */
[----:B------:R-:W-:-:S02]  /*f430*/  R2UR UR7, R161 ;  /* 0x00000000a10772ca */ /* 0x000fc400000e0000 */
[----:B--2---:R-:W-:Y:S02]  /*f440*/  F2FP.BF16.F32.PACK_AB R153, R170, R153 ;  /* 0x00000099aa99723e */ /* 0x004fe400000010ff */
[----:B---3--:R-:W-:-:S04]  /*f450*/  F2FP.BF16.F32.PACK_AB R155, R163, R175 ;  /* 0x000000afa39b723e */ /* 0x008fc800000010ff */
[----:B------:R-:W-:-:S06]  /*f460*/  WARPGROUP.ARRIVE ;  /* 0x00000000000079c5 */ /* 0x000fcc0000000000 */
[----:B------:R-:W-:Y:S01]  /*f470*/  HGMMA.64x256x16.F32.BF16 R24, R152, gdesc[UR4].tnspB, R24, gsb0 ;  /* 0x43e0000498187df0 */ /* 0x000fe20008001818 */
[----:B------:R-:W0:Y:S08]  /*f480*/  MUFU.EX2 R159, R159 ;  /* 0x0000009f009f7308 */ /* 0x000e300000000800 */
[----:B------:R-:W-:Y:S08]  /*f490*/  MUFU.EX2 R157, R157 ;  /* 0x0000009d009d7308 */ /* 0x000ff00000000800 */
[----:B------:R-:W-:Y:S08]  /*f4a0*/  MUFU.EX2 R181, R181 ;  /* 0x000000b500b57308 */ /* 0x000ff00000000800 */
[----:B------:R-:W2:Y:S08]  /*f4b0*/  MUFU.EX2 R180, R180 ;  /* 0x000000b400b47308 */ /* 0x000eb00000000800 */
[----:B------:R-:W-:Y:S08]  /*f4c0*/  MUFU.EX2 R182, R182 ;  /* 0x000000b600b67308 */ /* 0x000ff00000000800 */
[----:B------:R-:W3:Y:S01]  /*f4d0*/  MUFU.EX2 R183, R183 ;  /* 0x000000b700b77308 */ /* 0x000ee20000000800 */
[----:B----4-:R-:W-:-:S04]  /*f4e0*/  FADD.FTZ R0, R222, R0 ;  /* 0x00000000de007221 */ /* 0x010fc80000010000 */
[----:B0-----:R-:W-:-:S03]  /*f4f0*/  FADD.FTZ R0, R159, R0 ;  /* 0x000000009f007221 */ /* 0x001fc60000010000 */
[----:B------:R-:W-:Y:S08]  /*f500*/  MUFU.EX2 R234, R234 ;  /* 0x000000ea00ea7308 */ /* 0x000ff00000000800 */
[----:B------:R-:W-:Y:S08]  /*f510*/  MUFU.EX2 R223, R223 ;  /* 0x000000df00df7308 */ /* 0x000ff00000000800 */
[----:B------:R-:W-:Y:S08]  /*f520*/  MUFU.EX2 R164, R164 ;  /* 0x000000a400a47308 */ /* 0x000ff00000000800 */
[----:B------:R-:W-:Y:S01]  /*f530*/  MUFU.EX2 R184, R184 ;  /* 0x000000b800b87308 */ /* 0x000fe20000000800 */
[----:B------:R-:W-:-:S07]  /*f540*/  WARPGROUP.DEPBAR.LE gsb0, 0x0 ;  /* 0x00008000000079c5 */ /* 0x000fce0000010000 */
[----:B------:R-:W0:Y:S01]  /*f550*/  MUFU.EX2 R154, R158 ;  /* 0x0000009e009a7308 */ /* 0x000e220000000800 */
[----:B------:R-:W-:Y:S02]  /*f560*/  VIADD R152, R160, 0x80 ;  /* 0x00000080a0987836 */ /* 0x000fe40000000000 */
[----:B------:R-:W-:-:S03]  /*f570*/  IMAD.MOV.U32 R153, RZ, RZ, 0x40000040 ;  /* 0x40000040ff997424 */ /* 0x000fc600078e00ff */
[----:B------:R-:W-:Y:S02]  /*f580*/  R2UR UR6, R152 ;  /* 0x00000000980672ca */ /* 0x000fe400000e0000 */
[----:B------:R-:W-:Y:S02]  /*f590*/  R2UR UR7, R153 ;  /* 0x00000000990772ca */ /* 0x000fe400000e0000 */
[----:B------:R-:W-:Y:S02]  /*f5a0*/  F2FP.BF16.F32.PACK_AB R152, R159, R222 ;  /* 0x000000de9f98723e */ /* 0x000fe400000010ff */
[----:B--2---:R-:W-:Y:S02]  /*f5b0*/  F2FP.BF16.F32.PACK_AB R153, R180, R181 ;  /* 0x000000b5b499723e */ /* 0x004fe400000010ff */
[----:B---3--:R-:W-:Y:S01]  /*f5c0*/  F2FP.BF16.F32.PACK_AB R155, R183, R182 ;  /* 0x000000b6b79b723e */ /* 0x008fe200000010ff */
[----:B0-----:R-:W-:Y:S01]  /*f5d0*/  FADD.FTZ R0, R154, R0 ;  /* 0x000000009a007221 */ /* 0x001fe20000010000 */
[----:B------:R-:W-:-:S04]  /*f5e0*/  F2FP.BF16.F32.PACK_AB R154, R157, R154 ;  /* 0x0000009a9d9a723e */ /* 0x000fc800000010ff */
[----:B------:R-:W-:-:S06]  /*f5f0*/  WARPGROUP.ARRIVE ;  /* 0x00000000000079c5 */ /* 0x000fcc0000000000 */
[----:B------:R-:W-:Y:S01]  /*f600*/  HGMMA.64x256x16.F32.BF16 R24, R152, gdesc[UR4].tnspB, R24, gsb0 ;  /* 0x43e0000498187df0 */ /* 0x000fe20008001818 */
[----:B------:R-:W0:Y:S01]  /*f610*/  MUFU.EX2 R193, R193 ;  /* 0x000000c100c17308 */ /* 0x000e220000000800 */
[----:B------:R-:W-:-:S07]  /*f620*/  FADD.FTZ R0, R157, R0 ;  /* 0x000000009d007221 */ /* 0x000fce0000010000 */
[----:B------:R-:W-:Y:S08]  /*f630*/  MUFU.EX2 R186, R186 ;  /* 0x000000ba00ba7308 */ /* 0x000ff00000000800 */
[----:B------:R-:W2:Y:S01]  /*f640*/  MUFU.EX2 R187, R187 ;  /* 0x000000bb00bb7308 */ /* 0x000ea20000000800 */
[----:B------:R-:W-:-:S04]  /*f650*/  FADD.FTZ R0, R234, R0 ;  /* 0x00000000ea007221 */ /* 0x000fc80000010000 */
[----:B------:R-:W-:-:S03]  /*f660*/  FADD.FTZ R0, R223, R0 ;  /* 0x00000000df007221 */ /* 0x000fc60000010000 */
        /* <DEDUP_REMOVED lines=8> */
[----:B------:R-:W3:Y:S01]  /*f6f0*/  MUFU.EX2 R154, R221 ;  /* 0x000000dd009a7308 */ /* 0x000ee20000000800 */
[----:B------:R-:W-:Y:S02]  /*f700*/  VIADD R152, R160, 0x100 ;  /* 0x00000100a0987836 */ /* 0x000fe40000000000 */
[----:B------:R-:W-:-:S03]  /*f710*/  IMAD.MOV.U32 R153, RZ, RZ, 0x40000040 ;  /* 0x40000040ff997424 */ /* 0x000fc600078e00ff */
[----:B------:R-:W-:Y:S02]  /*f720*/  R2UR UR6, R152 ;  /* 0x00000000980672ca */ /* 0x000fe400000e0000 */
[----:B------:R-:W-:Y:S02]  /*f730*/  R2UR UR7, R153 ;  /* 0x00000000990772ca */ /* 0x000fe400000e0000 */
[----:B------:R-:W-:Y:S02]  /*f740*/  F2FP.BF16.F32.PACK_AB R152, R223, R234 ;  /* 0x000000eadf98723e */ /* 0x000fe400000010ff */
[----:B0-----:R-:W-:Y:S02]  /*f750*/  F2FP.BF16.F32.PACK_AB R153, R193, R184 ;  /* 0x000000b8c199723e */ /* 0x001fe400000010ff */
[----:B--2---:R-:W-:Y:S01]  /*f760*/  F2FP.BF16.F32.PACK_AB R155, R187, R186 ;  /* 0x000000babb9b723e */ /* 0x004fe200000010ff */
[----:B---3--:R-:W-:Y:S01]  /*f770*/  FADD.FTZ R0, R154, R0 ;  /* 0x000000009a007221 */ /* 0x008fe20000010000 */
[----:B------:R-:W-:-:S04]  /*f780*/  F2FP.BF16.F32.PACK_AB R154, R164, R154 ;  /* 0x0000009aa49a723e */ /* 0x000fc800000010ff */
[----:B------:R-:W-:-:S06]  /*f790*/  WARPGROUP.ARRIVE ;  /* 0x00000000000079c5 */ /* 0x000fcc0000000000 */
[----:B------:R-:W-:Y:S01]  /*f7a0*/  HGMMA.64x256x16.F32.BF16 R24, R152, gdesc[UR4].tnspB, R24, gsb0 ;  /* 0x43e0000498187df0 */ /* 0x000fe20008001818 */
[----:B------:R-:W-:-:S04]  /*f7b0*/  FADD.FTZ R0, R164, R0 ;  /* 0x00000000a4007221 */ /* 0x000fc80000010000 */
[----:B------:R-:W-:-:S04]  /*f7c0*/  FADD.FTZ R0, R236, R0 ;  /* 0x00000000ec007221 */ /* 0x000fc80000010000 */
[----:B------:R-:W-:Y:S01]  /*f7d0*/  FADD.FTZ R0, R235, R0 ;  /* 0x00000000eb007221 */ /* 0x000fe20000010000 */
        /* <DEDUP_REMOVED lines=14> */
[----:B------:R-:W-:Y:S02]  /*f8c0*/  F2FP.BF16.F32.PACK_AB R153, R218, R189 ;  /* 0x000000bdda99723e */ /* 0x000fe400000010ff */
[----:B------:R-:W-:Y:S01]  /*f8d0*/  F2FP.BF16.F32.PACK_AB R155, R191, R190 ;  /* 0x000000bebf9b723e */ /* 0x000fe200000010ff */
[----:B0-----:R-:W-:Y:S01]  /*f8e0*/  FADD.FTZ R0, R154, R0 ;  /* 0x000000009a007221 */ /* 0x001fe20000010000 */
        /* <DEDUP_REMOVED lines=11> */
[----:B------:R-:W-:Y:S01]  /*f9a0*/  MUFU.EX2 R167, R167 ;  /* 0x000000a700a77308 */ /* 0x000fe20000000800 */
[----:B------:R-:W-:Y:S01]  /*f9b0*/  IMAD.MOV.U32 R161, RZ, RZ, 0x40000040 ;  /* 0x40000040ffa17424 */ /* 0x000fe200078e00ff */
[----:B------:R-:W-:-:S06]  /*f9c0*/  WARPGROUP.DEPBAR.LE gsb0, 0x0 ;  /* 0x00008000000079c5 */ /* 0x000fcc0000010000 */
        /* <DEDUP_REMOVED lines=12> */
[----:B------:R-:W-:Y:S01]  /*fa90*/  FADD.FTZ R0, R171, R0 ;  /* 0x00000000ab007221 */ /* 0x000fe20000010000 */
[----:B------:R-:W-:Y:S01]  /*faa0*/  VIADD R160, R160, 0x280 ;  /* 0x00000280a0a07836 */ /* 0x000fe20000000000 */
        /* <DEDUP_REMOVED lines=20> */
[----:B-----5:R-:W-:-:S03]  /*fbf0*/  ISETP.GT.AND P2, PT, R203, R156, PT ;  /* 0x0000009ccb00720c */ /* 0x020fc60003f44270 */
[----:B------:R-:W-:Y:S01]  /*fc00*/  FADD.FTZ R3, R197, R3 ;  /* 0x00000003c5037221 */ /* 0x000fe20000010000 */
[----:B------:R-:W-:Y:S02]  /*fc10*/  WARPGROUP.DEPBAR.LE gsb0, 0x0 ;  /* 0x00008000000079c5 */ /* 0x000fe40000010000 */
[----:B------:R-:W0:Y:S08]  /*fc20*/  MUFU.EX2 R152, R173 ;  /* 0x000000ad00987308 */ /* 0x000e300000000800 */
[----:B------:R-:W2:Y:S01]  /*fc30*/  MUFU.EX2 R154, R168 ;  /* 0x000000a8009a7308 */ /* 0x000ea20000000800 */
[----:B0-----:R-:W-:-:S04]  /*fc40*/  FADD.FTZ R0, R152, R0 ;  /* 0x0000000098007221 */ /* 0x001fc80000010000 */
[C---:B------:R-:W-:Y:S01]  /*fc50*/  FADD.FTZ R0, R185.reuse, R0 ;  /* 0x00000000b9007221 */ /* 0x040fe20000010000 */
[----:B------:R-:W-:Y:S02]  /*fc60*/  F2FP.BF16.F32.PACK_AB R152, R185, R152 ;  /* 0x00000098b998723e */ /* 0x000fe400000010ff */
[----:B------:R-:W-:Y:S01]  /*fc70*/  F2FP.BF16.F32.PACK_AB R153, R162, R194 ;  /* 0x000000c2a299723e */ /* 0x000fe200000010ff */
[----:B--2---:R-:W-:Y:S01]  /*fc80*/  FADD.FTZ R0, R154, R0 ;  /* 0x000000009a007221 */ /* 0x004fe20000010000 */
[----:B------:R-:W-:Y:S02]  /*fc90*/  F2FP.BF16.F32.PACK_AB R154, R188, R154 ;  /* 0x0000009abc9a723e */ /* 0x000fe400000010ff */
[----:B------:R-:W-:-:S04]  /*fca0*/  F2FP.BF16.F32.PACK_AB R155, R167, R165 ;  /* 0x000000a5a79b723e */ /* 0x000fc800000010ff */
[----:B------:R-:W-:-:S06]  /*fcb0*/  WARPGROUP.ARRIVE ;  /* 0x00000000000079c5 */ /* 0x000fcc0000000000 */
[----:B------:R-:W-:Y:S01]  /*fcc0*/  HGMMA.64x256x16.F32.BF16 R24, R152, gdesc[UR4].tnspB, R24, gsb0 ;  /* 0x43e0000498187df0 */ /* 0x000fe20008001818 */
[----:B------:R-:W-:Y:S02]  /*fcd0*/  @!P0 VIADD R210, R210, 0x32460 ;  /* 0x00032460d2d28836 */ /* 0x000fe40000000000 */
[----:B------:R-:W-:-:S04]  /*fce0*/  FADD.FTZ R3, R194, R3 ;  /* 0x00000003c2037221 */ /* 0x000fc80000010000 */
[----:B------:R-:W-:Y:S01]  /*fcf0*/  FADD.FTZ R162, R162, R3 ;  /* 0x00000003a2a27221 */ /* 0x000fe20000010000 */
[----:B------:R-:W-:-:S03]  /*fd00*/  @!P0 PRMT R210, RZ, 0x654, R210 ;  /* 0x00000654ffd28816 */ /* 0x000fc600000000d2 */
[----:B------:R-:W-:Y:S01]  /*fd10*/  FADD.FTZ R162, R165, R162 ;  /* 0x000000a2a5a27221 */ /* 0x000fe20000010000 */
[----:B------:R-:W-:Y:S01]  /*fd20*/  FADD.FTZ R0, R188, R0 ;  /* 0x00000000bc007221 */ /* 0x000fe20000010000 */
[----:B------:R-:W-:Y:S02]  /*fd30*/  VIADD R203, R203, 0xffffffff ;  /* 0xffffffffcbcb7836 */ /* 0x000fe40000000000 */
[----:B------:R-:W-:Y:S01]  /*fd40*/  FADD.FTZ R3, R167, R162 ;  /* 0x000000a2a7037221 */ /* 0x000fe20000010000 */
[----:B------:R-:W-:Y:S02]  /*fd50*/  IMAD.MOV.U32 R216, RZ, RZ, R178 ;  /* 0x000000ffffd87224 */ /* 0x000fe400078e00b2 */
[----:B------:R-:W-:Y:S01]  /*fd60*/  IMAD.MOV.U32 R217, RZ, RZ, R177 ;  /* 0x000000ffffd97224 */ /* 0x000fe200078e00b1 */
[----:B------:R-:W-:Y:S02]  /*fd70*/  WARPGROUP.DEPBAR.LE gsb0, 0x0 ;  /* 0x00008000000079c5 */ /* 0x000fe40000010000 */
[----:B------:R1:W-:Y:S01]  /*fd80*/  @!P0 SYNCS.ARRIVE.TRANS64.RED.A1T0 RZ, [R210+URZ], RZ ;  /* 0x000000ffd2ff89a7 */ /* 0x0003e2000810043f */
[----:B------:R-:W-:Y:S05]  /*fd90*/  @P2 BRA `(.L_x_5686) ;  /* 0xffffffc800882947 */ /* 0x000fea000383ffff */
.L_x_5676:
[----:B------:R-:W-:-:S13]  /*fda0*/  ISETP.GE.AND P2, PT, R203, RZ, PT ;  /* 0x000000ffcb00720c */ /* 0x000fda0003f46270 */
[----:B------:R-:W-:Y:S05]  /*fdb0*/  @!P2 BRA `(.L_x_5687) ;  /* 0x0000002c009ca947 */ /* 0x000fea0003800000 */
[----:B------:R-:W-:Y:S02]  /*fdc0*/  IMAD.MOV.U32 R216, RZ, RZ, R178 ;  /* 0x000000ffffd87224 */ /* 0x000fe400078e00b2 */
[----:B------:R-:W-:-:S07]  /*fdd0*/  IMAD.MOV.U32 R217, RZ, RZ, R177 ;  /* 0x000000ffffd97224 */ /* 0x000fce00078e00b1 */
.L_x_5697:
        /* <DEDUP_REMOVED lines=8> */
.L_x_5688:
[----:B-1----:R-:W-:Y:S01]  /*fe60*/  IMAD R210, R2, 0x8, R19 ;  /* 0x0000000802d27824 */ /* 0x002fe200078e0213 */
[----:B------:R-:W-:-:S04]  /*fe70*/  SHF.L.U32 R218, R23, 0x1f, RZ ;  /* 0x0000001f17da7819 */ /* 0x000fc800000006ff */
[----:B------:R1:W2:Y:S01]  /*fe80*/  SYNCS.PHASECHK.TRANS64.TRYWAIT P2, [R210+URZ+0x32430], R218 ;  /* 0x032430dad20075a7 */ /* 0x0002a2000804017f */
[----:B------:R-:W-:Y:S05]  /*fe90*/  @!P1 BRA `(.L_x_5689) ;  /* 0x0000000000049947 */ /* 0x000fea0003800000 */
[----:B------:R-:W-:Y:S01]  /*fea0*/  BPT.TRAP 0x1 ;  /* 0x000000040000795c */ /* 0x000fe20000300000 */
.L_x_5689:
[----:B------:R-:W3:Y:S01]  /*feb0*/  LDL R152, [R1+0x44] ;  /* 0x0000440001987983 */ /* 0x000ee20000100800 */
[----:B------:R-:W-:Y:S02]  /*fec0*/  IMAD.MOV.U32 R157, RZ, RZ, 0x40000040 ;  /* 0x40000040ff9d7424 */ /* 0x000fe400078e00ff */
[----:B---3--:R-:W-:Y:S01]  /*fed0*/  IMAD R156, R2, 0x300, R152 ;  /* 0x00000300029c7824 */ /* 0x008fe200078e0298 */
[----:B--2---:R-:W-:Y:S06]  /*fee0*/  @P2 BRA `(.L_x_5690) ;  /* 0x0000000000082947 */ /* 0x004fec0003800000 */
[----:B------:R-:W2:Y:S02]  /*fef0*/  SYNCS.PHASECHK.TRANS64.TRYWAIT P2, [R210+URZ+0x32430], R218 ;  /* 0x032430dad20075a7 */ /* 0x000ea4000804017f */
[----:B--2---:R-:W-:Y:S05]  /*ff00*/  @!P2 BRA `(.L_x_5691) ;  /* 0x000000fc00d4a947 */ /* 0x004fea0003800000 */
.L_x_5690:
        /* <DEDUP_REMOVED lines=40> */
.L_x_5692:
[----:B------:R0:W3:Y:S01]  /*10190*/  SYNCS.PHASECHK.TRANS64.TRYWAIT P2, [R210+URZ+0x32450], R218 ;  /* 0x032450dad20075a7 */ /* 0x0000e2000804017f */
[----:B------:R-:W-:Y:S05]  /*101a0*/  @!P1 BRA `(.L_x_5693) ;  /* 0x0000000000049947 */ /* 0x000fea0003800000 */
[----:B------:R-:W-:Y:S01]  /*101b0*/  BPT.TRAP 0x1 ;  /* 0x000000040000795c */ /* 0x000fe20000300000 */
.L_x_5693:
[----:B------:R-:W-:Y:S04]  /*101c0*/  BSSY B0, `(.L_x_5694) ;  /* 0x0000004000007945 */ /* 0x000fe80003800000 */
[----:B---3--:R-:W-:Y:S05]  /*101d0*/  @P2 BRA `(.L_x_5695) ;  /* 0x0000000000082947 */ /* 0x008fea0003800000 */
[----:B------:R-:W3:Y:S02]  /*101e0*/  SYNCS.PHASECHK.TRANS64.TRYWAIT P2, [R210+URZ+0x32450], R218 ;  /* 0x032450dad20075a7 */ /* 0x000ee4000804017f */
[----:B---3--:R-:W-:Y:S05]  /*101f0*/  @!P2 BRA `(.L_x_5696) ;  /* 0x000000fc002ca947 */ /* 0x008fea0003800000 */
.L_x_5695:
[----:B------:R-:W-:Y:S05]  /*10200*/  BSYNC B0 ;  /* 0x0000000000007941 */ /* 0x000fea0003800000 */
.L_x_5694:
[----:B------:R-:W-:Y:S05]  /*10210*/  WARPSYNC.ALL ;  /* 0x0000000000007948 */ /* 0x000fea0003800000 */
[----:B------:R-:W0:Y:S04]  /*10220*/  LDL R220, [R1+0x48] ;  /* 0x0000480001dc7983 */ /* 0x000e280000100800 */
[----:B------:R-:W4:Y:S01]  /*10230*/  LDL.64 R222, [R1] ;  /* 0x0000000001de7983 */ /* 0x000f220000100a00 */
[----:B------:R-:W-:Y:S01]  /*10240*/  IMAD.MOV.U32 R219, RZ, RZ, 0x40000040 ;  /* 0x40000040ffdb7424 */ /* 0x000fe200078e00ff */
[----:B------:R-:W-:Y:S01]  /*10250*/  R2UR UR4, R4 ;  /* 0x00000000040472ca */ /* 0x000fe200000e0000 */
[----:B------:R-:W-:Y:S01]  /*10260*/  WARPGROUP.ARRIVE ;  /* 0x00000000000079c5 */ /* 0x000fe20000000000 */
[----:B------:R-:W-:Y:S01]  /*10270*/  R2UR UR5, R5 ;  /* 0x00000000050572ca */ /* 0x000fe200000e0000 */
[----:B------:R-:W-:Y:S01]  /*10280*/  IMAD.MOV.U32 R221, RZ, RZ, 0x40000040 ;  /* 0x40000040ffdd7424 */ /* 0x000fe200078e00ff */
[----:B------:R-:W-:Y:S01]  /*10290*/  R2UR UR7, R219 ;  /* 0x00000000db0772ca */ /* 0x000fe200000e0000 */
[----:B------:R-:W-:-:S02]  /*102a0*/  IMAD.MOV.U32 R219, RZ, RZ, 0x40000040 ;  /* 0x40000040ffdb7424 */ /* 0x000fc400078e00ff */
[----:B0123--:R-:W-:-:S04]  /*102b0*/  IMAD R218, R2, 0xc00, R220 ;  /* 0x00000c0002da7824 */ /* 0x00ffc800078e02dc */
        /* <DEDUP_REMOVED lines=196> */
[----:B------:R0:W3:Y:S01]  /*10f00*/  MUFU.TANH R168, R181 ;  /* 0x000000b500a87308 */ /* 0x0000e20000002400 */
[----:B-1----:R-:W-:-:S07]  /*10f10*/  FMNMX.FTZ R172, R165, R172, !PT ;  /* 0x000000aca5ac7209 */ /* 0x002fce0007810000 */
[----:B------:R-:W1:Y:S01]  /*10f20*/  MUFU.TANH R184, R184 ;  /* 0x000000b800b87308 */ /* 0x000e620000002400 */
[----:B--2---:R-:W-:Y:S01]  /*10f30*/  FMNMX.FTZ R172, R164, R172, !PT ;  /* 0x000000aca4ac7209 */ /* 0x004fe20007810000 */
[----:B0-----:R-:W-:Y:S01]  /*10f40*/  FMUL.FTZ R181, R192, UR42 ;  /* 0x0000002ac0b57c20 */ /* 0x001fe20008410000 */
[----:B------:R-:W-:-:S05]  /*10f50*/  FMUL.FTZ R192, R197, UR42 ;  /* 0x0000002ac5c07c20 */ /* 0x000fca0008410000 */
[----:B------:R-:W0:Y:S01]  /*10f60*/  MUFU.TANH R169, R185 ;  /* 0x000000b900a97308 */ /* 0x000e220000002400 */
[----:B---3--:R-:W-:-:S07]  /*10f70*/  FMNMX.FTZ R172, R168, R172, !PT ;  /* 0x000000aca8ac7209 */ /* 0x008fce0007810000 */
[----:B------:R-:W2:Y:S01]  /*10f80*/  MUFU.TANH R235, R235 ;  /* 0x000000eb00eb7308 */ /* 0x000ea20000002400 */
[----:B-1----:R-:W-:-:S07]  /*10f90*/  FMNMX.FTZ R176, R184, R172, !PT ;  /* 0x000000acb8b07209 */ /* 0x002fce0007810000 */
[----:B------:R-:W1:Y:S01]  /*10fa0*/  MUFU.TANH R234, R234 ;  /* 0x000000ea00ea7308 */ /* 0x000e620000002400 */
[----:B0-----:R-:W-:-:S07]  /*10fb0*/  FMNMX.FTZ R176, R169, R176, !PT ;  /* 0x000000b0a9b07209 */ /* 0x001fce0007810000 */
[----:B------:R-:W0:Y:S01]  /*10fc0*/  MUFU.TANH R181, R181 ;  /* 0x000000b500b57308 */ /* 0x000e220000002400 */
[----:B--2---:R-:W-:-:S07]  /*10fd0*/  FMNMX.FTZ R176, R235, R176, !PT ;  /* 0x000000b0ebb07209 */ /* 0x004fce0007810000 */
[----:B------:R-:W2:Y:S01]  /*10fe0*/  MUFU.TANH R173, R173 ;  /* 0x000000ad00ad7308 */ /* 0x000ea20000002400 */
[----:B-1----:R-:W-:-:S07]  /*10ff0*/  FMNMX.FTZ R176, R234, R176, !PT ;  /* 0x000000b0eab07209 */ /* 0x002fce0007810000 */
[----:B------:R-:W1:Y:S01]  /*11000*/  MUFU.TANH R172, R196 ;  /* 0x000000c400ac7308 */ /* 0x000e620000002400 */
[----:B0-----:R-:W-:-:S07]  /*11010*/  FMNMX.FTZ R176, R181, R176, !PT ;  /* 0x000000b0b5b07209 */ /* 0x001fce0007810000 */
[----:B------:R-:W0:Y:S01]  /*11020*/  MUFU.TANH R192, R192 ;  /* 0x000000c000c07308 */ /* 0x000e220000002400 */
[----:B--2---:R-:W-:-:S07]  /*11030*/  FMNMX.FTZ R176, R173, R176, !PT ;  /* 0x000000b0adb07209 */ /* 0x004fce0007810000 */
[----:B------:R-:W-:Y:S01]  /*11040*/  MUFU.TANH R180, R162 ;  /* 0x000000a200b47308 */ /* 0x000fe20000002400 */
[----:B-1----:R-:W-:-:S07]  /*11050*/  FMNMX.FTZ R176, R172, R176, !PT ;  /* 0x000000b0acb07209 */ /* 0x002fce0007810000 */
[----:B------:R-:W1:Y:S01]  /*11060*/  MUFU.TANH R185, R154 ;  /* 0x0000009a00b97308 */ /* 0x000e620000002400 */
[----:B0-----:R-:W-:-:S05]  /*11070*/  FMNMX.FTZ R176, R192, R176, !PT ;  /* 0x000000b0c0b07209 */ /* 0x001fca0007810000 */
[----:B------:R-:W0:Y:S02]  /*11080*/  SHFL.BFLY PT, R177, R176, 0x2, 0x1f ;  /* 0x0c401f00b0b17f89 */ /* 0x000e2400000e0000 */
[----:B------:R-:W2:Y:S08]  /*11090*/  MUFU.TANH R154, R163 ;  /* 0x000000a3009a7308 */ /* 0x000eb00000002400 */
[----:B------:R-:W-:Y:S01]  /*110a0*/  MUFU.TANH R193, R155 ;  /* 0x0000009b00c17308 */ /* 0x000fe20000002400 */
[----:B-1----:R-:W-:-:S07]  /*110b0*/  IMAD.MOV.U32 R162, RZ, RZ, R185 ;  /* 0x000000ffffa27224 */ /* 0x002fce00078e00b9 */
[----:B------:R-:W-:Y:S01]  /*110c0*/  MUFU.TANH R196, R158 ;  /* 0x0000009e00c47308 */ /* 0x000fe20000002400 */
[----:B0-----:R-:W-:-:S07]  /*110d0*/  FMNMX.FTZ R176, R176, R177, !PT ;  /* 0x000000b1b0b07209 */ /* 0x001fce0007810000 */
[----:B------:R0:W1:Y:S01]  /*110e0*/  MUFU.TANH R158, R166 ;  /* 0x000000a6009e7308 */ /* 0x0000620000002400 */
[----:B------:R-:W3:Y:S07]  /*110f0*/  SHFL.BFLY PT, R177, R176, 0x1, 0x1f ;  /* 0x0c201f00b0b17f89 */ /* 0x000eee00000e0000 */
[----:B------:R4:W-:Y:S01]  /*11100*/  MUFU.TANH R197, R159 ;  /* 0x0000009f00c57308 */ /* 0x0009e20000002400 */
[----:B0-----:R-:W-:-:S07]  /*11110*/  IMAD.MOV.U32 R166, RZ, RZ, R180 ;  /* 0x000000ffffa67224 */ /* 0x001fce00078e00b4 */
[----:B------:R-:W-:Y:S08]  /*11120*/  MUFU.TANH R237, R237 ;  /* 0x000000ed00ed7308 */ /* 0x000ff00000002400 */
[----:B------:R-:W-:Y:S01]  /*11130*/  MUFU.TANH R236, R236 ;  /* 0x000000ec00ec7308 */ /* 0x000fe20000002400 */
[----:B---3--:R-:W-:Y:S02]  /*11140*/  FMNMX.FTZ R177, R176, R177, !PT ;  /* 0x000000b1b0b17209 */ /* 0x008fe40007810000 */
[----:B------:R-:W0:Y:S03]  /*11150*/  LDC R176, c[0x0][0xa80] ;  /* 0x0002a000ffb07b82 */ /* 0x000e260000000800 */
[----:B------:R-:W-:Y:S01]  /*11160*/  FADD.FTZ R155, -R177, R217 ;  /* 0x000000d9b19b7221 */ /* 0x000fe20000010100 */
[----:B--2---:R-:W-:-:S02]  /*11170*/  IMAD.MOV.U32 R217, RZ, RZ, R154 ;  /* 0x000000ffffd97224 */ /* 0x004fc400078e009a */
[-C--:B0-----:R-:W-:Y:S01]  /*11180*/  FMUL.FTZ R180, R177, R176.reuse ;  /* 0x000000b0b1b47220 */ /* 0x081fe20000410000 */
[----:B------:R-:W-:-:S03]  /*11190*/  FMUL.FTZ R155, R155, R176 ;  /* 0x000000b09b9b7220 */ /* 0x000fc60000410000 */
[-CC-:B------:R-:W-:Y:S01]  /*111a0*/  FFMA.FTZ R188, R233, R176.reuse, -R180.reuse ;  /* 0x000000b0e9bc7223 */ /* 0x180fe200000108b4 */
[-CC-:B------:R-:W-:Y:S01]  /*111b0*/  FFMA.FTZ R154, R222, R176.reuse, -R180.reuse ;  /* 0x000000b0de9a7223 */ /* 0x180fe200000108b4 */
[-C--:B------:R-:W-:Y:S01]  /*111c0*/  FFMA.FTZ R189, R223, R176.reuse, -R180 ;  /* 0x000000b0dfbd7223 */ /* 0x080fe200000108b4 */
[----:B------:R-:W-:Y:S02]  /*111d0*/  IMAD.MOV.U32 R222, RZ, RZ, R162 ;  /* 0x000000ffffde7224 */ /* 0x000fe400078e00a2 */
[-CC-:B------:R-:W-:Y:S01]  /*111e0*/  FFMA.FTZ R162, R152, R176.reuse, -R180.reuse ;  /* 0x000000b098a27223 */ /* 0x180fe200000108b4 */
[----:B------:R-:W-:Y:S01]  /*111f0*/  MUFU.EX2 R155, R155 ;  /* 0x0000009b009b7308 */ /* 0x000fe20000000800 */
[-CC-:B------:R-:W-:Y:S01]  /*11200*/  FFMA.FTZ R185, R221, R176.reuse, -R180.reuse ;  /* 0x000000b0ddb97223 */ /* 0x180fe200000108b4 */
[-C--:B------:R-:W-:Y:S01]  /*11210*/  FFMA.FTZ R163, R218, R176.reuse, -R180 ;  /* 0x000000b0daa37223 */ /* 0x080fe200000108b4 */
[----:B------:R-:W-:Y:S02]  /*11220*/  IMAD.MOV.U32 R218, RZ, RZ, R166 ;  /* 0x000000ffffda7224 */ /* 0x000fe400078e00a6 */
[----:B------:R-:W-:Y:S01]  /*11230*/  FFMA.FTZ R166, R168, R176, -R180 ;  /* 0x000000b0a8a67223 */ /* 0x000fe200000108b4 */
[----:B-1----:R-:W-:-:S02]  /*11240*/  IMAD.MOV.U32 R233, RZ, RZ, R158 ;  /* 0x000000ffffe97224 */ /* 0x002fc400078e009e */
[-CC-:B------:R-:W-:Y:S01]  /*11250*/  FFMA.FTZ R156, R156, R176.reuse, -R180.reuse ;  /* 0x000000b09c9c7223 */ /* 0x180fe200000108b4 */
[-CC-:B------:R-:W-:Y:S01]  /*11260*/  FFMA.FTZ R157, R157, R176.reuse, -R180.reuse ;  /* 0x000000b09d9d7223 */ /* 0x180fe200000108b4 */
[----:B------:R0:W1:Y:S01]  /*11270*/  MUFU.EX2 R152, R188 ;  /* 0x000000bc00987308 */ /* 0x0000620000000800 */
[-CC-:B------:R-:W-:Y:S01]  /*11280*/  FFMA.FTZ R158, R220, R176.reuse, -R180.reuse ;  /* 0x000000b0dc9e7223 */ /* 0x180fe200000108b4 */
[-CC-:B----4-:R-:W-:Y:S01]  /*11290*/  FFMA.FTZ R159, R219, R176.reuse, -R180.reuse ;  /* 0x000000b0db9f7223 */ /* 0x190fe200000108b4 */
[-CC-:B------:R-:W-:Y:S01]  /*112a0*/  FFMA.FTZ R161, R161, R176.reuse, -R180.reuse ;  /* 0x000000b0a1a17223 */ /* 0x180fe200000108b4 */
[-CC-:B------:R-:W-:Y:S01]  /*112b0*/  FFMA.FTZ R160, R160, R176.reuse, -R180.reuse ;  /* 0x000000b0a0a07223 */ /* 0x180fe200000108b4 */
[-CC-:B------:R-:W-:Y:S01]  /*112c0*/  FFMA.FTZ R167, R153, R176.reuse, -R180.reuse ;  /* 0x000000b099a77223 */ /* 0x180fe200000108b4 */
[-CC-:B------:R-:W-:Y:S01]  /*112d0*/  FFMA.FTZ R165, R165, R176.reuse, -R180.reuse ;  /* 0x000000b0a5a57223 */ /* 0x180fe200000108b4 */
[----:B------:R-:W-:Y:S01]  /*112e0*/  FFMA.FTZ R164, R164, R176, -R180 ;  /* 0x000000b0a4a47223 */ /* 0x000fe200000108b4 */
[----:B------:R-:W2:Y:S01]  /*112f0*/  MUFU.EX2 R189, R189 ;  /* 0x000000bd00bd7308 */ /* 0x000ea20000000800 */
[----:B0-----:R-:W-:Y:S01]  /*11300*/  FMUL.FTZ R188, R179, UR42 ;  /* 0x0000002ab3bc7c20 */ /* 0x001fe20008410000 */
[----:B------:R-:W-:-:S02]  /*11310*/  IMAD.MOV.U32 R179, RZ, RZ, R222 ;  /* 0x000000ffffb37224 */ /* 0x000fc400078e00de */
[-CC-:B------:R-:W-:Y:S01]  /*11320*/  FFMA.FTZ R184, R184, R176.reuse, -R180.reuse ;  /* 0x000000b0b8b87223 */ /* 0x180fe200000108b4 */
[-CC-:B------:R-:W-:Y:S01]  /*11330*/  FFMA.FTZ R169, R169, R176.reuse, -R180.reuse ;  /* 0x000000b0a9a97223 */ /* 0x180fe200000108b4 */
[-CC-:B------:R-:W-:Y:S01]  /*11340*/  FFMA.FTZ R168, R235, R176.reuse, -R180.reuse ;  /* 0x000000b0eba87223 */ /* 0x180fe200000108b4 */
[-CC-:B------:R-:W-:Y:S01]  /*11350*/  FFMA.FTZ R170, R234, R176.reuse, -R180.reuse ;  /* 0x000000b0eaaa7223 */ /* 0x180fe200000108b4 */
[----:B------:R-:W-:Y:S01]  /*11360*/  FFMA.FTZ R181, R181, R176, -R180 ;  /* 0x000000b0b5b57223 */ /* 0x000fe200000108b4 */
[----:B------:R-:W0:Y:S01]  /*11370*/  MUFU.EX2 R154, R154 ;  /* 0x0000009a009a7308 */ /* 0x000e220000000800 */
[----:B-1----:R-:W-:Y:S01]  /*11380*/  FFMA.FTZ R0, R155, R0, R152 ;  /* 0x000000009b007223 */ /* 0x002fe20000010098 */
[-CC-:B------:R-:W-:Y:S01]  /*11390*/  FFMA.FTZ R173, R173, R176.reuse, -R180.reuse ;  /* 0x000000b0adad7223 */ /* 0x180fe200000108b4 */
[-CC-:B------:R-:W-:Y:S01]  /*113a0*/  FFMA.FTZ R172, R172, R176.reuse, -R180.reuse ;  /* 0x000000b0acac7223 */ /* 0x180fe200000108b4 */
[----:B------:R-:W-:Y:S01]  /*113b0*/  FFMA.FTZ R180, R192, R176, -R180 ;  /* 0x000000b0c0b47223 */ /* 0x000fe200000108b4 */
[----:B------:R-:W-:-:S02]  /*113c0*/  IMAD.MOV.U32 R234, RZ, RZ, R193 ;  /* 0x000000ffffea7224 */ /* 0x000fc400078e00c1 */
[----:B------:R-:W-:Y:S01]  /*113d0*/  FMUL.FTZ R223, R171, UR42 ;  /* 0x0000002aabdf7c20 */ /* 0x000fe20008410000 */
[----:B------:R-:W-:Y:S01]  /*113e0*/  IMAD.MOV.U32 R220, RZ, RZ, R196 ;  /* 0x000000ffffdc7224 */ /* 0x000fe200078e00c4 */
[----:B------:R-:W1:Y:S01]  /*113f0*/  MUFU.EX2 R185, R185 ;  /* 0x000000b900b97308 */ /* 0x000e620000000800 */
[----:B--2---:R-:W-:Y:S01]  /*11400*/  FADD.FTZ R0, R189, R0 ;  /* 0x00000000bd007221 */ /* 0x004fe20000010000 */
[----:B------:R-:W-:Y:S02]  /*11410*/  IMAD.MOV.U32 R235, RZ, RZ, R197 ;  /* 0x000000ffffeb7224 */ /* 0x000fe400078e00c5 */
[----:B------:R-:W-:Y:S01]  /*11420*/  FMUL.FTZ R197, R174, UR42 ;  /* 0x0000002aaec57c20 */ /* 0x000fe20008410000 */
[----:B------:R-:W-:Y:S01]  /*11430*/  FMUL.FTZ R196, R175, UR42 ;  /* 0x0000002aafc47c20 */ /* 0x000fe20008410000 */
[----:B------:R-:W-:Y:S01]  /*11440*/  FMUL.FTZ R193, R178, UR42 ;  /* 0x0000002ab2c17c20 */ /* 0x000fe20008410000 */
[----:B------:R-:W-:Y:S01]  /*11450*/  FMUL.FTZ R175, R182, UR42 ;  /* 0x0000002ab6af7c20 */ /* 0x000fe20008410000 */
[----:B------:R-:W-:Y:S01]  /*11460*/  FMUL.FTZ R171, R186, UR42 ;  /* 0x0000002abaab7c20 */ /* 0x000fe20008410000 */
[----:B------:R-:W2:Y:S01]  /*11470*/  MUFU.TANH R223, R223 ;  /* 0x000000df00df7308 */ /* 0x000ea20000002400 */
[----:B0-----:R-:W-:Y:S01]  /*11480*/  FADD.FTZ R0, R154, R0 ;  /* 0x000000009a007221 */ /* 0x001fe20000010000 */
[----:B------:R-:W-:Y:S01]  /*11490*/  FMUL.FTZ R222, R187, UR42 ;  /* 0x0000002abbde7c20 */ /* 0x000fe20008410000 */
[----:B------:R-:W-:Y:S01]  /*114a0*/  F2FP.BF16.F32.PACK_AB R152, R189, R152 ;  /* 0x00000098bd98723e */ /* 0x000fe200000010ff */
[----:B------:R-:W-:Y:S01]  /*114b0*/  FMUL.FTZ R189, R190, UR42 ;  /* 0x0000002abebd7c20 */ /* 0x000fe20008410000 */
[----:B------:R-:W-:Y:S01]  /*114c0*/  FMUL.FTZ R190, R191, UR42 ;  /* 0x0000002abfbe7c20 */ /* 0x000fe20008410000 */
[----:B------:R-:W-:Y:S01]  /*114d0*/  FMUL.FTZ R221, R194, UR42 ;  /* 0x0000002ac2dd7c20 */ /* 0x000fe20008410000 */
[----:B------:R-:W-:Y:S01]  /*114e0*/  FMUL.FTZ R182, R195, UR42 ;  /* 0x0000002ac3b67c20 */ /* 0x000fe20008410000 */
[----:B------:R-:W0:Y:S01]  /*114f0*/  MUFU.TANH R197, R197 ;  /* 0x000000c500c57308 */ /* 0x000e220000002400 */
[----:B-1----:R-:W-:Y:S01]  /*11500*/  FADD.FTZ R192, R185, R0 ;  /* 0x00000000b9c07221 */ /* 0x002fe20000010000 */
[----:B------:R-:W-:Y:S01]  /*11510*/  FMNMX.FTZ R0, R179, R216, !PT ;  /* 0x000000d8b3007209 */ /* 0x000fe20007810000 */
[----:B------:R-:W-:Y:S01]  /*11520*/  FMUL.FTZ R186, R199, UR42 ;  /* 0x0000002ac7ba7c20 */ /* 0x000fe20008410000 */
[----:B------:R-:W-:-:S02]  /*11530*/  F2FP.BF16.F32.PACK_AB R154, R185, R154 ;  /* 0x0000009ab99a723e */ /* 0x000fc400000010ff */
[----:B------:R-:W-:Y:S02]  /*11540*/  FMNMX.FTZ R0, R234, R0, !PT ;  /* 0x00000000ea007209 */ /* 0x000fe40007810000 */
[----:B------:R-:W1:Y:S02]  /*11550*/  MUFU.TANH R196, R196 ;  /* 0x000000c400c47308 */ /* 0x000e640000002400 */
[----:B------:R-:W-:-:S04]  /*11560*/  FMNMX.FTZ R153, R220, R0, !PT ;  /* 0x00000000dc997209 */ /* 0x000fc80007810000 */
[----:B------:R-:W-:Y:S02]  /*11570*/  FMNMX.FTZ R153, R235, R153, !PT ;  /* 0x00000099eb997209 */ /* 0x000fe40007810000 */
[----:B------:R-:W3:Y:S02]  /*11580*/  MUFU.TANH R193, R193 ;  /* 0x000000c100c17308 */ /* 0x000ee40000002400 */
[----:B------:R-:W-:-:S04]  /*11590*/  FMNMX.FTZ R153, R218, R153, !PT ;  /* 0x00000099da997209 */ /* 0x000fc80007810000 */
[----:B------:R-:W-:Y:S02]  /*115a0*/  FMNMX.FTZ R153, R217, R153, !PT ;  /* 0x00000099d9997209 */ /* 0x000fe40007810000 */
[----:B------:R-:W4:Y:S02]  /*115b0*/  MUFU.TANH R188, R188 ;  /* 0x000000bc00bc7308 */ /* 0x000f240000002400 */
[----:B------:R-:W-:-:S04]  /*115c0*/  FMNMX.FTZ R153, R233, R153, !PT ;  /* 0x00000099e9997209 */ /* 0x000fc80007810000 */
[----:B------:R-:W-:Y:S02]  /*115d0*/  FMNMX.FTZ R153, R237, R153, !PT ;  /* 0x00000099ed997209 */ /* 0x000fe40007810000 */
[----:B------:R-:W5:Y:S02]  /*115e0*/  MUFU.TANH R175, R175 ;  /* 0x000000af00af7308 */ /* 0x000f640000002400 */
[----:B------:R-:W-:-:S04]  /*115f0*/  FMNMX.FTZ R153, R236, R153, !PT ;  /* 0x00000099ec997209 */ /* 0x000fc80007810000 */
[----:B--2---:R-:W-:Y:S02]  /*11600*/  FMNMX.FTZ R153, R223, R153, !PT ;  /* 0x00000099df997209 */ /* 0x004fe40007810000 */
[----:B------:R2:W5:Y:S02]  /*11610*/  MUFU.TANH R0, R183 ;  /* 0x000000b700007308 */ /* 0x0005640000002400 */
[----:B0-----:R-:W-:-:S04]  /*11620*/  FMNMX.FTZ R153, R197, R153, !PT ;  /* 0x00000099c5997209 */ /* 0x001fc80007810000 */
[----:B-1----:R-:W-:Y:S02]  /*11630*/  FMNMX.FTZ R153, R196, R153, !PT ;  /* 0x00000099c4997209 */ /* 0x002fe40007810000 */
[----:B------:R-:W0:Y:S01]  /*11640*/  MUFU.TANH R171, R171 ;  /* 0x000000ab00ab7308 */ /* 0x000e220000002400 */
[----:B--2---:R-:W-:Y:S01]  /*11650*/  FMUL.FTZ R183, R198, UR42 ;  /* 0x0000002ac6b77c20 */ /* 0x004fe20008410000 */
[----:B---3--:R-:W-:-:S04]  /*11660*/  FMNMX.FTZ R153, R193, R153, !PT ;  /* 0x00000099c1997209 */ /* 0x008fc80007810000 */
[----:B----4-:R-:W-:Y:S02]  /*11670*/  FMNMX.FTZ R153, R188, R153, !PT ;  /* 0x00000099bc997209 */ /* 0x010fe40007810000 */
[----:B------:R-:W1:Y:S02]  /*11680*/  MUFU.TANH R222, R222 ;  /* 0x000000de00de7308 */ /* 0x000e640000002400 */
[----:B-----5:R-:W-:-:S04]  /*11690*/  FMNMX.FTZ R153, R175, R153, !PT ;  /* 0x00000099af997209 */ /* 0x020fc80007810000 */
[----:B------:R-:W-:Y:S02]  /*116a0*/  FMNMX.FTZ R153, R0, R153, !PT ;  /* 0x0000009900997209 */ /* 0x000fe40007810000 */
[----:B------:R-:W2:Y:S02]  /*116b0*/  MUFU.TANH R189, R189 ;  /* 0x000000bd00bd7308 */ /* 0x000ea40000002400 */
[----:B0-----:R-:W-:-:S06]  /*116c0*/  FMNMX.FTZ R153, R171, R153, !PT ;  /* 0x00000099ab997209 */ /* 0x001fcc0007810000 */
        /* <DEDUP_REMOVED lines=9> */
[----:B--2---:R-:W-:-:S04]  /*11760*/  FMNMX.FTZ R153, R182, R153, !PT ;  /* 0x00000099b6997209 */ /* 0x004fc80007810000 */
[----:B0-----:R-:W-:-:S04]  /*11770*/  FMNMX.FTZ R153, R183, R153, !PT ;  /* 0x00000099b7997209 */ /* 0x001fc80007810000 */
[----:B-1----:R-:W-:-:S05]  /*11780*/  FMNMX.FTZ R153, R186, R153, !PT ;  /* 0x00000099ba997209 */ /* 0x002fca0007810000 */
[----:B------:R-:W0:Y:S02]  /*11790*/  SHFL.BFLY PT, R174, R153, 0x2, 0x1f ;  /* 0x0c401f0099ae7f89 */ /* 0x000e2400000e0000 */
[----:B0-----:R-:W-:-:S05]  /*117a0*/  FMNMX.FTZ R174, R153, R174, !PT ;  /* 0x000000ae99ae7209 */ /* 0x001fca0007810000 */
[----:B------:R-:W0:Y:S02]  /*117b0*/  SHFL.BFLY PT, R178, R174, 0x1, 0x1f ;  /* 0x0c201f00aeb27f89 */ /* 0x000e2400000e0000 */
[----:B0-----:R-:W-:-:S05]  /*117c0*/  FMNMX.FTZ R178, R174, R178, !PT ;  /* 0x000000b2aeb27209 */ /* 0x001fca0007810000 */
[C---:B------:R-:W-:Y:S01]  /*117d0*/  FMUL.FTZ R185, R178.reuse, R176 ;  /* 0x000000b0b2b97220 */ /* 0x040fe20000410000 */
[----:B------:R-:W-:-:S03]  /*117e0*/  FADD.FTZ R219, -R178, R216 ;  /* 0x000000d8b2db7221 */ /* 0x000fc60000010100 */
[-CC-:B------:R-:W-:Y:S01]  /*117f0*/  FFMA.FTZ R216, R233, R176.reuse, -R185.reuse ;  /* 0x000000b0e9d87223 */ /* 0x180fe200000108b9 */
[-C--:B------:R-:W-:Y:S01]  /*11800*/  FMUL.FTZ R219, R219, R176.reuse ;  /* 0x000000b0dbdb7220 */ /* 0x080fe20000410000 */
[----:B------:R-:W2:Y:S01]  /*11810*/  LDL R233, [R1+0x40] ;  /* 0x0000400001e97983 */ /* 0x000ea20000100800 */
        /* <DEDUP_REMOVED lines=8> */
[----:B------:R-:W-:-:S04]  /*118a0*/  FFMA.FTZ R217, R217, R176, -R185 ;  /* 0x000000b0d9d97223 */ /* 0x000fc800000108b9 */
[----:B------:R-:W0:Y:S08]  /*118b0*/  MUFU.EX2 R153, R153 ;  /* 0x0000009900997308 */ /* 0x000e300000000800 */
        /* <DEDUP_REMOVED lines=16> */
[----:B0-----:R-:W-:Y:S01]  /*119c0*/  FFMA.FTZ R186, R219, R3, R153 ;  /* 0x00000003dbba7223 */ /* 0x001fe20000010099 */
[----:B-1----:R-:W-:-:S03]  /*119d0*/  F2FP.BF16.F32.PACK_AB R153, R174, R153 ;  /* 0x00000099ae99723e */ /* 0x002fc600000010ff */
[----:B------:R-:W-:Y:S01]  /*119e0*/  FADD.FTZ R186, R174, R186 ;  /* 0x000000baaeba7221 */ /* 0x000fe20000010000 */
[----:B------:R-:W-:Y:S02]  /*119f0*/  IMAD.MOV.U32 R175, RZ, RZ, 0x40000040 ;  /* 0x40000040ffaf7424 */ /* 0x000fe400078e00ff */
[----:B------:R-:W-:-:S03]  /*11a00*/  @!P0 VIADD R3, R210, 0x32440 ;  /* 0x00032440d2038836 */ /* 0x000fc60000000000 */
[----:B------:R-:W-:Y:S02]  /*11a10*/  R2UR UR7, R175 ;  /* 0x00000000af0772ca */ /* 0x000fe400000e0000 */
[----:B------:R-:W-:Y:S01]  /*11a20*/  MUFU.EX2 R175, R179 ;  /* 0x000000b300af7308 */ /* 0x000fe20000000800 */
[----:B------:R-:W-:Y:S01]  /*11a30*/  @!P0 PRMT R3, RZ, 0x654, R3 ;  /* 0x00000654ff038816 */ /* 0x000fe20000000003 */
        /* <DEDUP_REMOVED lines=63> */
[----:B------:R-:W-:-:S02]  /*11e30*/  FMUL.FTZ R149, R149, R155 ;  /* 0x0000009b95957220 */ /* 0x000fc40000410000 */
        /* <DEDUP_REMOVED lines=65> */
[----:B0-----:R-:W-:Y:S01]  /*12250*/  FADD.FTZ R186, R155, R186 ;  /* 0x000000ba9bba7221 */ /* 0x001fe20000010000 */
[----:B------:R-:W-:Y:S01]  /*12260*/  F2FP.BF16.F32.PACK_AB R155, R175, R155 ;  /* 0x0000009baf9b723e */ /* 0x000fe200000010ff */
[----:B--2---:R-:W-:-:S02]  /*12270*/  IMAD R174, R2, 0xc00, R233 ;  /* 0x00000c0002ae7824 */ /* 0x004fc400078e02e9 */
[----:B------:R-:W0:Y:S02]  /*12280*/  S2R R233, SR_TID.X ;  /* 0x0000000000e97919 */ /* 0x000e240000002100 */
[----:B0-----:R-:W-:-:S04]  /*12290*/  SHF.R.U32.HI R221, RZ, 0x7, R233 ;  /* 0x00000007ffdd7819 */ /* 0x001fc800000116e9 */
[----:B------:R-:W-:-:S05]  /*122a0*/  IADD3 R179, -R221, 0xb, RZ ;  /* 0x0000000bddb37810 */ /* 0x000fca0007ffe1ff */
[----:B------:R2:W-:Y:S06]  /*122b0*/  BAR.ARV R179, 0x100 ;  /* 0x000400b30000751d */ /* 0x0005ec0000002000 */
[----:B------:R0:W-:Y:S02]  /*122c0*/  @!P0 SYNCS.ARRIVE.TRANS64.RED.A1T0 RZ, [R3+URZ], RZ ;  /* 0x000000ff03ff89a7 */ /* 0x0001e4000810043f */
[----:B0-----:R-:W-:-:S05]  /*122d0*/  VIADD R3, R221, 0x8 ;  /* 0x00000008dd037836 */ /* 0x001fca0000000000 */
[----:B------:R0:W-:Y:S01]  /*122e0*/  BAR.SYNC.DEFER_BLOCKING R3, 0x100 ;  /* 0x000400030000751d */ /* 0x0001e20000010000 */
[----:B------:R-:W-:-:S05]  /*122f0*/  R2UR UR6, R174 ;  /* 0x00000000ae0672ca */ /* 0x000fca00000e0000 */
[----:B------:R-:W-:-:S08]  /*12300*/  WARPGROUP.ARRIVE ;  /* 0x00000000000079c5 */ /* 0x000fd00000000000 */
[----:B------:R-:W-:Y:S01]  /*12310*/  HGMMA.64x256x16.F32.BF16 R24, R152, gdesc[UR4].tnspB, R24, gsb0 ;  /* 0x43e0000498187df0 */ /* 0x000fe20008001818 */
[----:B------:R-:W1:Y:S08]  /*12320*/  MUFU.EX2 R156, R156 ;  /* 0x0000009c009c7308 */ /* 0x000e700000000800 */
[----:B------:R-:W3:Y:S08]  /*12330*/  MUFU.EX2 R157, R157 ;  /* 0x0000009d009d7308 */ /* 0x000ef00000000800 */
[----:B------:R-:W4:Y:S01]  /*12340*/  MUFU.EX2 R158, R158 ;  /* 0x0000009e009e7308 */ /* 0x000f220000000800 */
[----:B-1----:R-:W-:-:S07]  /*12350*/  FADD.FTZ R192, R156, R192 ;  /* 0x000000c09cc07221 */ /* 0x002fce0000010000 */
[----:B------:R-:W1:Y:S08]  /*12360*/  MUFU.EX2 R159, R159 ;  /* 0x0000009f009f7308 */ /* 0x000e700000000800 */
[----:B0-----:R-:W-:Y:S08]  /*12370*/  MUFU.EX2 R3, R218 ;  /* 0x000000da00037308 */ /* 0x001ff00000000800 */
[----:B------:R-:W-:Y:S01]  /*12380*/  MUFU.EX2 R187, R187 ;  /* 0x000000bb00bb7308 */ /* 0x000fe20000000800 */
[----:B---3--:R-:W-:-:S04]  /*12390*/  FADD.FTZ R192, R157, R192 ;  /* 0x000000c09dc07221 */ /* 0x008fc80000010000 */
[----:B----4-:R-:W-:Y:S01]  /*123a0*/  FADD.FTZ R192, R158, R192 ;  /* 0x000000c09ec07221 */ /* 0x010fe20000010000 */
[----:B------:R-:W-:Y:S02]  /*123b0*/  F2FP.BF16.F32.PACK_AB R156, R157, R156 ;  /* 0x0000009c9d9c723e */ /* 0x000fe400000010ff */
[C---:B-1----:R-:W-:Y:S01]  /*123c0*/  F2FP.BF16.F32.PACK_AB R158, R159.reuse, R158 ;  /* 0x0000009e9f9e723e */ /* 0x042fe200000010ff */
[----:B------:R-:W-:Y:S01]  /*123d0*/  FADD.FTZ R192, R159, R192 ;  /* 0x000000c09fc07221 */ /* 0x000fe20000010000 */
[----:B------:R-:W0:Y:S08]  /*123e0*/  MUFU.EX2 R163, R163 ;  /* 0x000000a300a37308 */ /* 0x000e300000000800 */
[----:B------:R-:W-:Y:S08]  /*123f0*/  MUFU.EX2 R161, R161 ;  /* 0x000000a100a17308 */ /* 0x000ff00000000800 */
[----:B------:R-:W-:Y:S01]  /*12400*/  MUFU.EX2 R162, R162 ;  /* 0x000000a200a27308 */ /* 0x000fe20000000800 */
[----:B0-----:R-:W-:Y:S01]  /*12410*/  FADD.FTZ R192, R163, R192 ;  /* 0x000000c0a3c07221 */ /* 0x001fe20000010000 */
[----:B------:R-:W-:-:S06]  /*12420*/  WARPGROUP.DEPBAR.LE gsb0, 0x0 ;  /* 0x00008000000079c5 */ /* 0x000fcc0000010000 */
[----:B------:R-:W0:Y:S08]  /*12430*/  MUFU.EX2 R154, R217 ;  /* 0x000000d9009a7308 */ /* 0x000e300000000800 */
[----:B------:R-:W1:Y:S01]  /*12440*/  MUFU.EX2 R155, R216 ;  /* 0x000000d8009b7308 */ /* 0x000e620000000800 */
[----:B------:R-:W-:Y:S02]  /*12450*/  VIADD R152, R174, 0x80 ;  /* 0x00000080ae987836 */ /* 0x000fe40000000000 */
[----:B------:R-:W-:-:S03]  /*12460*/  IMAD.MOV.U32 R153, RZ, RZ, 0x40000040 ;  /* 0x40000040ff997424 */ /* 0x000fc600078e00ff */
[----:B------:R-:W-:Y:S02]  /*12470*/  R2UR UR6, R152 ;  /* 0x00000000980672ca */ /* 0x000fe400000e0000 */
[----:B------:R-:W-:Y:S02]  /*12480*/  R2UR UR7, R153 ;  /* 0x00000000990772ca */ /* 0x000fe400000e0000 */
[----:B0-----:R-:W-:Y:S02]  /*12490*/  F2FP.BF16.F32.PACK_AB R157, R154, R3 ;  /* 0x000000039a9d723e */ /* 0x001fe400000010ff */
[----:B-1----:R-:W-:-:S04]  /*124a0*/  F2FP.BF16.F32.PACK_AB R159, R187, R155 ;  /* 0x0000009bbb9f723e */ /* 0x002fc800000010ff */
[----:B------:R-:W-:-:S06]  /*124b0*/  WARPGROUP.ARRIVE ;  /* 0x00000000000079c5 */ /* 0x000fcc0000000000 */
[----:B------:R-:W-:Y:S01]  /*124c0*/  HGMMA.64x256x16.F32.BF16 R24, R156, gdesc[UR4].tnspB, R24, gsb0 ;  /* 0x43e000049c187df0 */ /* 0x000fe20008001818 */
[----:B------:R-:W-:Y:S08]  /*124d0*/  MUFU.EX2 R197, R197 ;  /* 0x000000c500c57308 */ /* 0x000ff00000000800 */
[----:B------:R-:W-:Y:S01]  /*124e0*/  MUFU.EX2 R196, R196 ;  /* 0x000000c400c47308 */ /* 0x000fe20000000800 */
[----:B------:R-:W-:-:S02]  /*124f0*/  VIADD R152, R174, 0x100 ;  /* 0x00000100ae987836 */ /* 0x000fc40000000000 */
[----:B------:R-:W-:-:S03]  /*12500*/  IMAD.MOV.U32 R153, RZ, RZ, 0x40000040 ;  /* 0x40000040ff997424 */ /* 0x000fc600078e00ff */
[----:B------:R-:W-:Y:S02]  /*12510*/  R2UR UR6, R152 ;  /* 0x00000000980672ca */ /* 0x000fe400000e0000 */
[----:B------:R-:W-:Y:S01]  /*12520*/  R2UR UR7, R153 ;  /* 0x00000000990772ca */ /* 0x000fe200000e0000 */
[----:B------:R-:W-:Y:S08]  /*12530*/  MUFU.EX2 R167, R167 ;  /* 0x000000a700a77308 */ /* 0x000ff00000000800 */
[----:B------:R-:W-:Y:S08]  /*12540*/  MUFU.EX2 R165, R165 ;  /* 0x000000a500a57308 */ /* 0x000ff00000000800 */
[----:B------:R-:W-:Y:S08]  /*12550*/  MUFU.EX2 R166, R166 ;  /* 0x000000a600a67308 */ /* 0x000ff00000000800 */
[----:B------:R-:W-:Y:S08]  /*12560*/  MUFU.EX2 R193, R193 ;  /* 0x000000c100c17308 */ /* 0x000ff00000000800 */
[----:B------:R-:W-:Y:S08]  /*12570*/  MUFU.EX2 R194, R194 ;  /* 0x000000c200c27308 */ /* 0x000ff00000000800 */
[----:B------:R-:W-:Y:S08]  /*12580*/  MUFU.EX2 R195, R195 ;  /* 0x000000c300c37308 */ /* 0x000ff00000000800 */
[----:B------:R-:W-:Y:S01]  /*12590*/  MUFU.EX2 R191, R191 ;  /* 0x000000bf00bf7308 */ /* 0x000fe20000000800 */
[----:B------:R-:W-:-:S02]  /*125a0*/  VIADD R152, R174, 0x180 ;  /* 0x00000180ae987836 */ /* 0x000fc40000000000 */
[----:B------:R-:W-:Y:S01]  /*125b0*/  IMAD.MOV.U32 R153, RZ, RZ, 0x40000040 ;  /* 0x40000040ff997424 */ /* 0x000fe200078e00ff */
[----:B------:R-:W-:-:S04]  /*125c0*/  WARPGROUP.DEPBAR.LE gsb0, 0x0 ;  /* 0x00008000000079c5 */ /* 0x000fc80000010000 */
[----:B------:R-:W0:Y:S08]  /*125d0*/  MUFU.EX2 R158, R160 ;  /* 0x000000a0009e7308 */ /* 0x000e300000000800 */
[----:B------:R-:W-:Y:S08]  /*125e0*/  MUFU.EX2 R156, R199 ;  /* 0x000000c7009c7308 */ /* 0x000ff00000000800 */
[----:B------:R-:W1:Y:S01]  /*125f0*/  MUFU.EX2 R157, R198 ;  /* 0x000000c6009d7308 */ /* 0x000e620000000800 */
[----:B------:R-:W-:-:S04]  /*12600*/  FADD.FTZ R159, R161, R192 ;  /* 0x000000c0a19f7221 */ /* 0x000fc80000010000 */
[----:B0-----:R-:W-:Y:S01]  /*12610*/  FADD.FTZ R159, R158, R159 ;  /* 0x0000009f9e9f7221 */ /* 0x001fe20000010000 */
[----:B------:R-:W-:Y:S02]  /*12620*/  F2FP.BF16.F32.PACK_AB R160, R161, R163 ;  /* 0x000000a3a1a0723e */ /* 0x000fe400000010ff */
[----:B------:R-:W-:Y:S01]  /*12630*/  F2FP.BF16.F32.PACK_AB R163, R196, R197 ;  /* 0x000000c5c4a3723e */ /* 0x000fe200000010ff */
[C---:B------:R-:W-:Y:S01]  /*12640*/  FADD.FTZ R159, R162.reuse, R159 ;  /* 0x0000009fa29f7221 */ /* 0x040fe20000010000 */
[----:B------:R-:W-:Y:S02]  /*12650*/  F2FP.BF16.F32.PACK_AB R162, R162, R158 ;  /* 0x0000009ea2a2723e */ /* 0x000fe400000010ff */
[----:B-1----:R-:W-:-:S04]  /*12660*/  F2FP.BF16.F32.PACK_AB R161, R157, R156 ;  /* 0x0000009c9da1723e */ /* 0x002fc800000010ff */
[----:B------:R-:W-:-:S06]  /*12670*/  WARPGROUP.ARRIVE ;  /* 0x00000000000079c5 */ /* 0x000fcc0000000000 */
[----:B------:R-:W-:Y:S01]  /*12680*/  HGMMA.64x256x16.F32.BF16 R24, R160, gdesc[UR4].tnspB, R24, gsb0 ;  /* 0x43e00004a0187df0 */ /* 0x000fe20008001818 */
[----:B------:R0:W1:Y:S01]  /*12690*/  MUFU.EX2 R158, R164 ;  /* 0x000000a4009e7308 */ /* 0x0000620000000800 */
[----:B------:R-:W-:-:S04]  /*126a0*/  FADD.FTZ R159, R167, R159 ;  /* 0x0000009fa79f7221 */ /* 0x000fc80000010000 */
[----:B------:R-:W-:Y:S01]  /*126b0*/  FADD.FTZ R159, R165, R159 ;  /* 0x0000009fa59f7221 */ /* 0x000fe20000010000 */
[----:B------:R-:W-:Y:S02]  /*126c0*/  R2UR UR6, R152 ;  /* 0x00000000980672ca */ /* 0x000fe400000e0000 */
[----:B------:R-:W-:Y:S02]  /*126d0*/  R2UR UR7, R153 ;  /* 0x00000000990772ca */ /* 0x000fe400000e0000 */
[----:B0-----:R-:W-:Y:S02]  /*126e0*/  F2FP.BF16.F32.PACK_AB R164, R165, R167 ;  /* 0x000000a7a5a4723e */ /* 0x001fe400000010ff */
[----:B------:R-:W-:Y:S01]  /*126f0*/  F2FP.BF16.F32.PACK_AB R165, R194, R193 ;  /* 0x000000c1c2a5723e */ /* 0x000fe200000010ff */
[----:B-1----:R-:W-:Y:S01]  /*12700*/  FADD.FTZ R159, R158, R159 ;  /* 0x0000009f9e9f7221 */ /* 0x002fe20000010000 */
[----:B------:R-:W-:-:S03]  /*12710*/  F2FP.BF16.F32.PACK_AB R167, R191, R195 ;  /* 0x000000c3bfa7723e */ /* 0x000fc600000010ff */
[C---:B------:R-:W-:Y:S01]  /*12720*/  FADD.FTZ R159, R166.reuse, R159 ;  /* 0x0000009fa69f7221 */ /* 0x040fe20000010000 */
[----:B------:R-:W-:Y:S01]  /*12730*/  F2FP.BF16.F32.PACK_AB R166, R166, R158 ;  /* 0x0000009ea6a6723e */ /* 0x000fe200000010ff */
[----:B------:R-:W0:Y:S08]  /*12740*/  MUFU.EX2 R184, R184 ;  /* 0x000000b800b87308 */ /* 0x000e300000000800 */
[----:B------:R-:W-:Y:S01]  /*12750*/  MUFU.EX2 R169, R169 ;  /* 0x000000a900a97308 */ /* 0x000fe20000000800 */
[----:B------:R-:W-:-:S07]  /*12760*/  IMAD.MOV.U32 R153, RZ, RZ, 0x40000040 ;  /* 0x40000040ff997424 */ /* 0x000fce00078e00ff */
[----:B------:R-:W-:Y:S01]  /*12770*/  MUFU.EX2 R170, R170 ;  /* 0x000000aa00aa7308 */ /* 0x000fe20000000800 */
[----:B0-----:R-:W-:-:S07]  /*12780*/  FADD.FTZ R159, R184, R159 ;  /* 0x0000009fb89f7221 */ /* 0x001fce0000010000 */
[----:B------:R-:W-:Y:S08]  /*12790*/  MUFU.EX2 R158, R171 ;  /* 0x000000ab009e7308 */ /* 0x000ff00000000800 */
[----:B------:R-:W-:Y:S08]  /*127a0*/  MUFU.EX2 R188, R188 ;  /* 0x000000bc00bc7308 */ /* 0x000ff00000000800 */
[----:B------:R-:W-:Y:S08]  /*127b0*/  MUFU.EX2 R189, R189 ;  /* 0x000000bd00bd7308 */ /* 0x000ff00000000800 */
[----:B------:R-:W0:Y:S01]  /*127c0*/  MUFU.EX2 R190, R190 ;  /* 0x000000be00be7308 */ /* 0x000e220000000800 */
[----:B------:R-:W-:Y:S01]  /*127d0*/  VIADD R152, R174, 0x200 ;  /* 0x00000200ae987836 */ /* 0x000fe20000000000 */
[----:B0-----:R-:W-:Y:S01]  /*127e0*/  F2FP.BF16.F32.PACK_AB R171, R190, R189 ;  /* 0x000000bdbeab723e */ /* 0x001fe200000010ff */
[----:B------:R-:W-:-:S02]  /*127f0*/  WARPGROUP.DEPBAR.LE gsb0, 0x0 ;  /* 0x00008000000079c5 */ /* 0x000fc40000010000 */
[----:B------:R-:W-:-:S06]  /*12800*/  WARPGROUP.ARRIVE ;  /* 0x00000000000079c5 */ /* 0x000fcc0000000000 */
[----:B------:R-:W-:Y:S01]  /*12810*/  HGMMA.64x256x16.F32.BF16 R24, R164, gdesc[UR4].tnspB, R24, gsb0 ;  /* 0x43e00004a4187df0 */ /* 0x000fe20008001818 */
[----:B------:R0:W1:Y:S01]  /*12820*/  MUFU.EX2 R160, R168 ;  /* 0x000000a800a07308 */ /* 0x0000620000000800 */
[----:B------:R-:W-:Y:S01]  /*12830*/  R2UR UR7, R153 ;  /* 0x00000000990772ca */ /* 0x000fe200000e0000 */
[C---:B------:R-:W-:Y:S01]  /*12840*/  FADD.FTZ R153, R169.reuse, R159 ;  /* 0x0000009fa9997221 */ /* 0x040fe20000010000 */
[----:B------:R-:W-:Y:S02]  /*12850*/  R2UR UR6, R152 ;  /* 0x00000000980672ca */ /* 0x000fe400000e0000 */
[----:B0-----:R-:W-:Y:S02]  /*12860*/  F2FP.BF16.F32.PACK_AB R168, R169, R184 ;  /* 0x000000b8a9a8723e */ /* 0x001fe400000010ff */
[----:B------:R-:W-:Y:S01]  /*12870*/  F2FP.BF16.F32.PACK_AB R169, R188, R158 ;  /* 0x0000009ebca9723e */ /* 0x000fe200000010ff */
[----:B-1----:R-:W-:-:S04]  /*12880*/  FADD.FTZ R153, R160, R153 ;  /* 0x00000099a0997221 */ /* 0x002fc80000010000 */
[C---:B------:R-:W-:Y:S01]  /*12890*/  FADD.FTZ R153, R170.reuse, R153 ;  /* 0x00000099aa997221 */ /* 0x040fe20000010000 */
[----:B------:R-:W-:Y:S01]  /*128a0*/  F2FP.BF16.F32.PACK_AB R170, R170, R160 ;  /* 0x000000a0aaaa723e */ /* 0x000fe200000010ff */
[----:B------:R-:W0:Y:S08]  /*128b0*/  MUFU.EX2 R181, R181 ;  /* 0x000000b500b57308 */ /* 0x000e300000000800 */
[----:B------:R-:W1:Y:S08]  /*128c0*/  MUFU.EX2 R173, R173 ;  /* 0x000000ad00ad7308 */ /* 0x000e700000000800 */
[----:B------:R-:W-:Y:S08]  /*128d0*/  MUFU.EX2 R160, R172 ;  /* 0x000000ac00a07308 */ /* 0x000ff00000000800 */
[----:B------:R-:W3:Y:S08]  /*128e0*/  MUFU.EX2 R180, R180 ;  /* 0x000000b400b47308 */ /* 0x000ef00000000800 */
[----:B------:R0:W-:Y:S08]  /*128f0*/  MUFU.EX2 R159, R0 ;  /* 0x00000000009f7308 */ /* 0x0001f00000000800 */
[----:B------:R-:W4:Y:S08]  /*12900*/  MUFU.EX2 R182, R182 ;  /* 0x000000b600b67308 */ /* 0x000f300000000800 */
[----:B------:R-:W-:Y:S08]  /*12910*/  MUFU.EX2 R183, R183 ;  /* 0x000000b700b77308 */ /* 0x000ff00000000800 */
[----:B------:R-:W5:Y:S01]  /*12920*/  MUFU.EX2 R185, R185 ;  /* 0x000000b900b97308 */ /* 0x000f620000000800 */
[----:B0-----:R-:W-:Y:S01]  /*12930*/  FADD.FTZ R0, R181, R153 ;  /* 0x00000099b5007221 */ /* 0x001fe20000010000 */
[----:B------:R-:W-:-:S02]  /*12940*/  VIADD R152, R174, 0x280 ;  /* 0x00000280ae987836 */ /* 0x000fc40000000000 */
[----:B------:R-:W-:Y:S02]  /*12950*/  IMAD.MOV.U32 R153, RZ, RZ, 0x40000040 ;  /* 0x40000040ff997424 */ /* 0x000fe400078e00ff */
[----:B-1----:R-:W-:Y:S01]  /*12960*/  FADD.FTZ R0, R173, R0 ;  /* 0x00000000ad007221 */ /* 0x002fe20000010000 */
[----:B------:R-:W-:Y:S01]  /*12970*/  FADD.FTZ R186, R175, R186 ;  /* 0x000000baafba7221 */ /* 0x000fe20000010000 */
[----:B------:R-:W-:Y:S02]  /*12980*/  F2FP.BF16.F32.PACK_AB R172, R173, R181 ;  /* 0x000000b5adac723e */ /* 0x000fe400000010ff */
[----:B---3--:R-:W-:Y:S02]  /*12990*/  F2FP.BF16.F32.PACK_AB R174, R180, R160 ;  /* 0x000000a0b4ae723e */ /* 0x008fe400000010ff */
[----:B----4-:R-:W-:Y:S02]  /*129a0*/  F2FP.BF16.F32.PACK_AB R173, R182, R159 ;  /* 0x0000009fb6ad723e */ /* 0x010fe400000010ff */
[----:B-----5:R-:W-:Y:S01]  /*129b0*/  F2FP.BF16.F32.PACK_AB R175, R185, R183 ;  /* 0x000000b7b9af723e */ /* 0x020fe200000010ff */
[----:B------:R-:W-:-:S02]  /*129c0*/  WARPGROUP.DEPBAR.LE gsb0, 0x0 ;  /* 0x00008000000079c5 */ /* 0x000fc40000010000 */
[----:B------:R-:W-:-:S06]  /*129d0*/  WARPGROUP.ARRIVE ;  /* 0x00000000000079c5 */ /* 0x000fcc0000000000 */
[----:B------:R-:W-:Y:S01]  /*129e0*/  HGMMA.64x256x16.F32.BF16 R24, R168, gdesc[UR4].tnspB, R24, gsb0 ;  /* 0x43e00004a8187df0 */ /* 0x000fe20008001818 */
[----:B------:R-:W-:Y:S02]  /*129f0*/  R2UR UR6, R152 ;  /* 0x00000000980672ca */ /* 0x000fe400000e0000 */
        /* <DEDUP_REMOVED lines=16> */
[----:B------:R-:W-:-:S03]  /*12b00*/  ISETP.GT.AND P2, PT, R203, RZ, PT ;  /* 0x000000ffcb00720c */ /* 0x000fc60003f44270 */
[----:B------:R-:W-:Y:S01]  /*12b10*/  FADD.FTZ R190, R190, R189 ;  /* 0x000000bdbebe7221 */ /* 0x000fe20000010000 */
[----:B------:R-:W-:-:S03]  /*12b20*/  @!P0 VIADD R210, R210, 0x32460 ;  /* 0x00032460d2d28836 */ /* 0x000fc60000000000 */
[----:B------:R-:W-:Y:S02]  /*12b30*/  FADD.FTZ R159, R159, R190 ;  /* 0x000000be9f9f7221 */ /* 0x000fe40000010000 */
[----:B------:R-:W-:Y:S02]  /*12b40*/  @!P0 PRMT R210, RZ, 0x654, R210 ;  /* 0x00000654ffd28816 */ /* 0x000fe400000000d2 */
[----:B------:R-:W-:Y:S01]  /*12b50*/  FADD.FTZ R182, R182, R159 ;  /* 0x0000009fb6b67221 */ /* 0x000fe20000010000 */
[----:B------:R-:W-:-:S03]  /*12b60*/  FADD.FTZ R0, R160, R0 ;  /* 0x00000000a0007221 */ /* 0x000fc60000010000 */
[----:B------:R-:W-:Y:S01]  /*12b70*/  FADD.FTZ R182, R183, R182 ;  /* 0x000000b6b7b67221 */ /* 0x000fe20000010000 */
[----:B------:R-:W-:Y:S01]  /*12b80*/  FADD.FTZ R0, R180, R0 ;  /* 0x00000000b4007221 */ /* 0x000fe20000010000 */
[----:B------:R-:W-:Y:S02]  /*12b90*/  VIADD R203, R203, 0xffffffff ;  /* 0xffffffffcbcb7836 */ /* 0x000fe40000000000 */
[----:B------:R-:W-:Y:S01]  /*12ba0*/  FADD.FTZ R3, R185, R182 ;  /* 0x000000b6b9037221 */ /* 0x000fe20000010000 */
[----:B------:R-:W-:Y:S02]  /*12bb0*/  IMAD.MOV.U32 R216, RZ, RZ, R178 ;  /* 0x000000ffffd87224 */ /* 0x000fe400078e00b2 */
[----:B------:R-:W-:Y:S01]  /*12bc0*/  IMAD.MOV.U32 R217, RZ, RZ, R177 ;  /* 0x000000ffffd97224 */ /* 0x000fe200078e00b1 */
[----:B------:R-:W-:Y:S02]  /*12bd0*/  WARPGROUP.DEPBAR.LE gsb0, 0x0 ;  /* 0x00008000000079c5 */ /* 0x000fe40000010000 */
[----:B------:R-:W-:-:S06]  /*12be0*/  WARPGROUP.ARRIVE ;  /* 0x00000000000079c5 */ /* 0x000fcc0000000000 */
[----:B------:R-:W-:Y:S03]  /*12bf0*/  HGMMA.64x256x16.F32.BF16 R24, R172, gdesc[UR4].tnspB, R24, gsb0 ;  /* 0x43e00004ac187df0 */ /* 0x000fe60008001818 */
[----:B------:R-:W-:Y:S02]  /*12c00*/  WARPGROUP.DEPBAR.LE gsb0, 0x0 ;  /* 0x00008000000079c5 */ /* 0x000fe40000010000 */
[----:B------:R2:W-:Y:S01]  /*12c10*/  @!P0 SYNCS.ARRIVE.TRANS64.RED.A1T0 RZ, [R210+URZ], RZ ;  /* 0x000000ffd2ff89a7 */ /* 0x0005e2000810043f */
[----:B------:R-:W-:Y:S05]  /*12c20*/  @P2 BRA `(.L_x_5697) ;  /* 0xffffffd0006c2947 */ /* 0x000fea000383ffff */
.L_x_5687:
[----:B0-----:R-:W3:Y:S01]  /*12c30*/  LDL.LU R180, [R1+0x8c] ;  /* 0x00008c0001b47983 */ /* 0x001ee20000300800 */
[----:B------:R-:W-:Y:S05]  /*12c40*/  WARPSYNC.ALL ;  /* 0x0000000000007948 */ /* 0x000fea0003800000 */
[----:B------:R-:W0:Y:S01]  /*12c50*/  SHFL.BFLY PT, R5, R0, 0x2, 0x1f ;  /* 0x0c401f0000057f89 */ /* 0x000e2200000e0000 */
[----:B------:R-:W-:Y:S01]  /*12c60*/  VIADD R2, R2, 0x1 ;  /* 0x0000000102027836 */ /* 0x000fe20000000000 */
[----:B------:R1:W-:Y:S08]  /*12c70*/  BAR.ARV R179, 0x100 ;  /* 0x000400b30000751d */ /* 0x0003f00000002000 */
[----:B------:R-:W-:Y:S06]  /*12c80*/  BAR.ARV 0x8, 0x180 ;  /* 0x0206000000007b1d */ /* 0x000fec0000002000 */
[----:B------:R-:W-:Y:S01]  /*12c90*/  ISETP.NE.AND P0, PT, R2, 0x2, PT ;  /* 0x000000020200780c */ /* 0x000fe20003f05270 */
[----:B------:R-:W4:Y:S01]  /*12ca0*/  SHFL.BFLY PT, R6, R3, 0x2, 0x1f ;  /* 0x0c401f0003067f89 */ /* 0x000f2200000e0000 */
[----:B------:R-:W-:-:S02]  /*12cb0*/  PLOP3.LUT P1, PT, PT, PT, PT, 0x8, 0x0 ;  /* 0x000000000000781c */ /* 0x000fc40003f2e170 */
[----:B------:R-:W-:Y:S01]  /*12cc0*/  SEL R2, R2, RZ, P0 ;  /* 0x000000ff02027207 */ /* 0x000fe20000000000 */
[----:B0-----:R-:W-:Y:S01]  /*12cd0*/  FADD.FTZ R4, R5, R0 ;  /* 0x0000000005047221 */ /* 0x001fe20000010000 */
[----:B------:R-:W-:Y:S02]  /*12ce0*/  IMAD.MOV.U32 R5, RZ, RZ, RZ ;  /* 0x000000ffff057224 */ /* 0x000fe400078e00ff */
[----:B------:R-:W-:Y:S02]  /*12cf0*/  IMAD.MOV.U32 R0, RZ, RZ, RZ ;  /* 0x000000ffff007224 */ /* 0x000fe400078e00ff */
[----:B------:R-:W0:Y:S01]  /*12d00*/  SHFL.BFLY PT, R7, R4, 0x1, 0x1f ;  /* 0x0c201f0004077f89 */ /* 0x000e2200000e0000 */
[----:B----4-:R-:W-:-:S05]  /*12d10*/  FADD.FTZ R6, R6, R3 ;  /* 0x0000000306067221 */ /* 0x010fca0000010000 */
[----:B------:R-:W4:Y:S01]  /*12d20*/  SHFL.BFLY PT, R9, R6, 0x1, 0x1f ;  /* 0x0c201f0006097f89 */ /* 0x000f2200000e0000 */
[----:B0-----:R-:W-:Y:S01]  /*12d30*/  FADD.FTZ R7, R4, R7 ;  /* 0x0000000704077221 */ /* 0x001fe20000010000 */
[----:B------:R-:W-:-:S04]  /*12d40*/  SEL R4, RZ, 0x1, P0 ;  /* 0x00000001ff047807 */ /* 0x000fc80000000000 */
[----:B------:R-:W-:Y:S02]  /*12d50*/  FSETP.NE.FTZ.AND P2, PT, R7, RZ, PT ;  /* 0x000000ff0700720b */ /* 0x000fe40003f55000 */
[----:B------:R-:W-:-:S11]  /*12d60*/  LOP3.LUT R23, R23, R4, RZ, 0x3c, !PT ;  /* 0x0000000417177212 */ /* 0x000fd600078e3cff */
[----:B------:R-:W0:Y:S01]  /*12d70*/  @P2 MUFU.RCP R5, R7 ;  /* 0x0000000700052308 */ /* 0x000e220000001000 */
[----:B------:R-:W-:Y:S01]  /*12d80*/  @P2 FMUL.FTZ R10, R176, 0.69314718246459960938 ;  /* 0x3f317218b00a2820 */ /* 0x000fe20000410000 */
[----:B----4-:R-:W-:Y:S01]  /*12d90*/  FADD.FTZ R8, R6, R9 ;  /* 0x0000000906087221 */ /* 0x010fe20000010000 */
[----:B------:R-:W-:-:S04]  /*12da0*/  IMAD.MOV.U32 R6, RZ, RZ, -0x800000 ;  /* 0xff800000ff067424 */ /* 0x000fc800078e00ff */
[----:B------:R-:W-:Y:S01]  /*12db0*/  FSETP.NE.FTZ.AND P3, PT, R8, RZ, PT ;  /* 0x000000ff0800720b */ /* 0x000fe20003f75000 */
[----:B------:R-:W4:Y:S01]  /*12dc0*/  @P2 MUFU.LG2 R11, R7 ;  /* 0x00000007000b2308 */ /* 0x000f220000000c00 */
[-C--:B0-----:R-:W-:Y:S01]  /*12dd0*/  FMUL.FTZ R166, R88, R5.reuse ;  /* 0x0000000558a67220 */ /* 0x081fe20000410000 */
[-C--:B------:R-:W-:Y:S01]  /*12de0*/  FMUL.FTZ R168, R96, R5.reuse ;  /* 0x0000000560a87220 */ /* 0x080fe20000410000 */
[----:B------:R-:W-:-:S09]  /*12df0*/  FMUL.FTZ R170, R104, R5 ;  /* 0x0000000568aa7220 */ /* 0x000fd20000410000 */
[----:B------:R-:W0:Y:S01]  /*12e00*/  @P3 MUFU.LG2 R12, R8 ;  /* 0x00000008000c3308 */ /* 0x000e220000000c00 */
[----:B------:R-:W-:Y:S01]  /*12e10*/  @P3 FMUL.FTZ R176, R176, 0.69314718246459960938 ;  /* 0x3f317218b0b03820 */ /* 0x000fe20000410000 */
[-C--:B------:R-:W-:Y:S01]  /*12e20*/  FMUL.FTZ R172, R112, R5.reuse ;  /* 0x0000000570ac7220 */ /* 0x080fe20000410000 */
[-C--:B------:R-:W-:Y:S01]  /*12e30*/  FMUL.FTZ R24, R24, R5.reuse ;  /* 0x0000000518187220 */ /* 0x080fe20000410000 */
[-C--:B------:R-:W-:Y:S01]  /*12e40*/  FMUL.FTZ R25, R25, R5.reuse ;  /* 0x0000000519197220 */ /* 0x080fe20000410000 */
[----:B----4-:R-:W-:Y:S01]  /*12e50*/  @P2 FMUL.FTZ R11, R11, 0.69314718246459960938 ;  /* 0x3f3172180b0b2820 */ /* 0x010fe20000410000 */
[-C--:B------:R-:W-:Y:S01]  /*12e60*/  FMUL.FTZ R28, R28, R5.reuse ;  /* 0x000000051c1c7220 */ /* 0x080fe20000410000 */
[-C--:B------:R-:W-:Y:S01]  /*12e70*/  FMUL.FTZ R29, R29, R5.reuse ;  /* 0x000000051d1d7220 */ /* 0x080fe20000410000 */
[----:B------:R-:W4:Y:S01]  /*12e80*/  @P3 MUFU.RCP R0, R8 ;  /* 0x0000000800003308 */ /* 0x000f220000001000 */
        /* <DEDUP_REMOVED lines=49> */
[-C--:B-12---:R-:W-:Y:S01]  /*131a0*/  FMUL.FTZ R179, R128, R5.reuse ;  /* 0x0000000580b37220 */ /* 0x086fe20000410000 */
        /* <DEDUP_REMOVED lines=74> */
[----:B---3--:R-:W-:-:S05]  /*13650*/  VIADD R180, R180, 0x1 ;  /* 0x00000001b4b47836 */ /* 0x008fca0000000000 */
[----:B------:R0:W-:Y:S02]  /*13660*/  STL [R1+0x8c], R180 ;  /* 0x00008cb401007387 */ /* 0x0001e40000100800 */
.L_x_5630:
        /* <DEDUP_REMOVED lines=10> */
[----:B------:R-:W3:Y:S04]  /*13710*/  LDL R13, [R1+0xa4] ;  /* 0x0000a400010d7983 */ /* 0x000ee80000100800 */
[----:B------:R-:W4:Y:S04]  /*13720*/  LDL.LU R184, [R1+0x80] ;  /* 0x0000800001b87983 */ /* 0x000f280000300800 */
[----:B------:R-:W4:Y:S01]  /*13730*/  LDL.LU R182, [R1+0x84] ;  /* 0x0000840001b67983 */ /* 0x000f220000300800 */
[----:B------:R-:W1:Y:S01]  /*13740*/  S2R R12, SR_SWINHI ;  /* 0x00000000000c7919 */ /* 0x000e620000002f00 */
[----:B------:R-:W-:Y:S05]  /*13750*/  WARPSYNC.ALL ;  /* 0x0000000000007948 */ /* 0x000fea0003800000 */
[----:B------:R-:W-:Y:S01]  /*13760*/  F2FP.BF16.F32.PACK_AB R24, R25, R24 ;  /* 0x000000181918723e */ /* 0x000fe200000010ff */
[----:B------:R-:W-:Y:S01]  /*13770*/  ULDC.64 UR4, c[0x0][0xd00] ;  /* 0x0003400000047ab9 */ /* 0x000fe20000000a00 */
[----:B------:R-:W-:Y:S01]  /*13780*/  F2FP.BF16.F32.PACK_AB R32, R33, R32 ;  /* 0x000000202120723e */ /* 0x000fe200000010ff */
[----:B0-----:R-:W4:Y:S01]  /*13790*/  LDL R180, [R1+0x64] ;  /* 0x0000640001b47983 */ /* 0x001f220000100800 */
[----:B------:R-:W-:-:S02]  /*137a0*/  F2FP.BF16.F32.PACK_AB R27, R108, R27 ;  /* 0x0000001b6c1b723e */ /* 0x000fc400000010ff */
[----:B------:R-:W-:Y:S01]  /*137b0*/  F2FP.BF16.F32.PACK_AB R40, R41, R40 ;  /* 0x000000282928723e */ /* 0x000fe200000010ff */
[----:B------:R-:W4:Y:S01]  /*137c0*/  LDL R178, [R1+0x50] ;  /* 0x0000500001b27983 */ /* 0x000f220000100800 */
[----:B------:R-:W-:Y:S02]  /*137d0*/  MOV R10, R19 ;  /* 0x00000013000a7202 */ /* 0x000fe40000000f00 */
[----:B-1----:R-:W-:Y:S02]  /*137e0*/  MOV R11, R12 ;  /* 0x0000000c000b7202 */ /* 0x002fe40000000f00 */
        /* <DEDUP_REMOVED lines=38> */
[----:B------:R-:W-:Y:S01]  /*13a50*/  F2FP.BF16.F32.PACK_AB R147, R0, R150 ;  /* 0x000000960093723e */ /* 0x000fe200000010ff */
[----:B------:R-:W-:Y:S01]  /*13a60*/  IMAD.MOV.U32 R3, RZ, RZ, RZ ;  /* 0x000000ffff037224 */ /* 0x000fe200078e00ff */
[----:B------:R-:W0:Y:S01]  /*13a70*/  LDC R0, c[0x0][0xce8] ;  /* 0x00033a00ff007b82 */ /* 0x000e220000000800 */
[----:B---3--:R-:W-:-:S07]  /*13a80*/  IMAD.WIDE R126, R13, 0x2, R10 ;  /* 0x000000020d7e7825 */ /* 0x008fce00078e020a */
[----:B------:R-:W-:Y:S01]  /*13a90*/  BAR.SYNC.DEFER_BLOCKING 0x1, 0x100 ;  /* 0x0044000000007b1d */ /* 0x000fe20000010000 */
[----:B------:R-:W-:-:S04]  /*13aa0*/  IADD3 R38, P3, R126, 0x60, RZ ;  /* 0x000000607e267810 */ /* 0x000fc80007f7e0ff */
[----:B------:R-:W-:Y:S02]  /*13ab0*/  LOP3.LUT R94, R38, 0x380, RZ, 0xc0, !PT ;  /* 0x00000380265e7812 */ /* 0x000fe400078ec0ff */
[C---:B------:R-:W-:Y:S02]  /*13ac0*/  IADD3 R20, P1, R126.reuse, 0x20, RZ ;  /* 0x000000207e147810 */ /* 0x040fe40007f3e0ff */
[----:B------:R-:W-:Y:S02]  /*13ad0*/  IADD3 R14, P2, R126, 0x40, RZ ;  /* 0x000000407e0e7810 */ /* 0x000fe40007f5e0ff */
[----:B------:R-:W-:Y:S02]  /*13ae0*/  SHF.R.U64 R183, R94, 0x3, RZ ;  /* 0x000000035eb77819 */ /* 0x000fe400000012ff */
[----:B------:R-:W-:Y:S02]  /*13af0*/  IADD3 R12, P0, R126, 0x4040, RZ ;  /* 0x000040407e0c7810 */ /* 0x000fe40007f1e0ff */
[----:B------:R-:W-:-:S02]  /*13b00*/  LOP3.LUT R177, R20, 0x380, RZ, 0xc0, !PT ;  /* 0x0000038014b17812 */ /* 0x000fc400078ec0ff */
[----:B------:R-:W-:Y:S02]  /*13b10*/  IADD3 R46, P4, R126, 0x4000, RZ ;  /* 0x000040007e2e7810 */ /* 0x000fe40007f9e0ff */
[----:B-----5:R-:W-:Y:S02]  /*13b20*/  LOP3.LUT R30, R14, 0x380, RZ, 0xc0, !PT ;  /* 0x000003800e1e7812 */ /* 0x020fe400078ec0ff */
[----:B------:R-:W-:Y:S02]  /*13b30*/  LOP3.LUT R38, R183, R38, RZ, 0x3c, !PT ;  /* 0x00000026b7267212 */ /* 0x000fe400078e3cff */
[----:B------:R-:W-:Y:S02]  /*13b40*/  LOP3.LUT R183, R12, 0x380, RZ, 0xc0, !PT ;  /* 0x000003800cb77812 */ /* 0x000fe400078ec0ff */
[----:B------:R-:W-:Y:S01]  /*13b50*/  SHF.R.U64 R177, R177, 0x3, RZ ;  /* 0x00000003b1b17819 */ /* 0x000fe200000012ff */
[----:B------:R-:W-:Y:S01]  /*13b60*/  IMAD.X R47, RZ, RZ, R127, P4 ;  /* 0x000000ffff2f7224 */ /* 0x000fe200020e067f */
[----:B------:R-:W-:-:S02]  /*13b70*/  SHF.R.U64 R181, R30, 0x3, RZ ;  /* 0x000000031eb57819 */ /* 0x000fc400000012ff */
[C---:B------:R-:W-:Y:S02]  /*13b80*/  IADD3 R90, P5, R126.reuse, 0x4020, RZ ;  /* 0x000040207e5a7810 */ /* 0x040fe40007fbe0ff */
[----:B------:R-:W-:Y:S02]  /*13b90*/  SHF.R.U64 R183, R183, 0x3, RZ ;  /* 0x00000003b7b77819 */ /* 0x000fe400000012ff */
[----:B------:R-:W-:Y:S01]  /*13ba0*/  IADD3 R110, P4, R126, 0x8040, RZ ;  /* 0x000080407e6e7810 */ /* 0x000fe20007f9e0ff */
[--C-:B------:R-:W-:Y:S01]  /*13bb0*/  IMAD.X R31, RZ, RZ, R127.reuse, P2 ;  /* 0x000000ffff1f7224 */ /* 0x100fe200010e067f */
[----:B------:R-:W-:Y:S01]  /*13bc0*/  LOP3.LUT R20, R177, R20, RZ, 0x3c, !PT ;  /* 0x00000014b1147212 */ /* 0x000fe200078e3cff */
[----:B------:R-:W-:Y:S01]  /*13bd0*/  IMAD.X R39, RZ, RZ, R127, P3 ;  /* 0x000000ffff277224 */ /* 0x000fe200018e067f */
[----:B------:R-:W-:Y:S02]  /*13be0*/  LOP3.LUT R30, R181, R14, RZ, 0x3c, !PT ;  /* 0x0000000eb51e7212 */ /* 0x000fe400078e3cff */
[----:B------:R-:W-:-:S02]  /*13bf0*/  LOP3.LUT R177, R46, 0x380, RZ, 0xc0, !PT ;  /* 0x000003802eb17812 */ /* 0x000fc400078ec0ff */
[C---:B------:R-:W-:Y:S02]  /*13c00*/  IADD3 R102, P2, R126.reuse, 0x8000, RZ ;  /* 0x000080007e667810 */ /* 0x040fe40007f5e0ff */
[----:B------:R-:W-:Y:S02]  /*13c10*/  IADD3 R106, P3, R126, 0x8020, RZ ;  /* 0x000080207e6a7810 */ /* 0x000fe40007f7e0ff */
[----:B------:R-:W-:Y:S02]  /*13c20*/  LOP3.LUT R181, R90, 0x380, RZ, 0xc0, !PT ;  /* 0x000003805ab57812 */ /* 0x000fe400078ec0ff */
[----:B------:R-:W-:Y:S01]  /*13c30*/  LOP3.LUT R94, R183, R12, RZ, 0x3c, !PT ;  /* 0x0000000cb75e7212 */ /* 0x000fe200078e3cff */
[----:B------:R-:W-:Y:S01]  /*13c40*/  IMAD.X R21, RZ, RZ, R127, P1 ;  /* 0x000000ffff157224 */ /* 0x000fe200008e067f */
[----:B------:R-:W-:Y:S02]  /*13c50*/  LOP3.LUT R183, R110, 0x380, RZ, 0xc0, !PT ;  /* 0x000003806eb77812 */ /* 0x000fe400078ec0ff */
[----:B------:R-:W-:-:S02]  /*13c60*/  LOP3.LUT R15, R126, 0x380, RZ, 0xc0, !PT ;  /* 0x000003807e0f7812 */ /* 0x000fc400078ec0ff */
[C---:B------:R-:W-:Y:S02]  /*13c70*/  IADD3 R98, P1, R126.reuse, 0x4060, RZ ;  /* 0x000040607e627810 */ /* 0x040fe40007f3e0ff */
[----:B------:R-:W-:Y:S01]  /*13c80*/  SHF.R.U64 R177, R177, 0x3, RZ ;  /* 0x00000003b1b17819 */ /* 0x000fe200000012ff */
[--C-:B------:R-:W-:Y:S01]  /*13c90*/  IMAD.X R103, RZ, RZ, R127.reuse, P2 ;  /* 0x000000ffff677224 */ /* 0x100fe200010e067f */
[----:B------:R-:W-:Y:S01]  /*13ca0*/  SHF.R.U64 R181, R181, 0x3, RZ ;  /* 0x00000003b5b57819 */ /* 0x000fe200000012ff */
[----:B------:R-:W-:Y:S01]  /*13cb0*/  IMAD.X R107, RZ, RZ, R127, P3 ;  /* 0x000000ffff6b7224 */ /* 0x000fe200018e067f */
[----:B------:R-:W-:Y:S02]  /*13cc0*/  SHF.R.U64 R183, R183, 0x3, RZ ;  /* 0x00000003b7b77819 */ /* 0x000fe400000012ff */
[C---:B------:R-:W-:Y:S02]  /*13cd0*/  IADD3 R176, P2, R126.reuse, 0xc040, RZ ;  /* 0x0000c0407eb07810 */ /* 0x040fe40007f5e0ff */
[----:B------:R-:W-:-:S02]  /*13ce0*/  IADD3 R151, P3, R126, 0xc060, RZ ;  /* 0x0000c0607e977810 */ /* 0x000fc40007f7e0ff */
[----:B------:R-:W-:Y:S02]  /*13cf0*/  SHF.R.U64 R15, R15, 0x3, RZ ;  /* 0x000000030f0f7819 */ /* 0x000fe400000012ff */
[----:B------:R-:W-:Y:S02]  /*13d00*/  LOP3.LUT R185, R98, 0x380, RZ, 0xc0, !PT ;  /* 0x0000038062b97812 */ /* 0x000fe400078ec0ff */
[----:B------:R-:W-:Y:S01]  /*13d10*/  LOP3.LUT R46, R177, R46, RZ, 0x3c, !PT ;  /* 0x0000002eb12e7212 */ /* 0x000fe200078e3cff */
[--C-:B------:R-:W-:Y:S01]  /*13d20*/  IMAD.X R91, RZ, RZ, R127.reuse, P5 ;  /* 0x000000ffff5b7224 */ /* 0x100fe200028e067f */
[----:B------:R-:W-:Y:S01]  /*13d30*/  LOP3.LUT R90, R181, R90, RZ, 0x3c, !PT ;  /* 0x0000005ab55a7212 */ /* 0x000fe200078e3cff */
[--C-:B------:R-:W-:Y:S01]  /*13d40*/  IMAD.X R95, RZ, RZ, R127.reuse, P0 ;  /* 0x000000ffff5f7224 */ /* 0x100fe200000e067f */
[----:B------:R-:W-:Y:S01]  /*13d50*/  LOP3.LUT R177, R102, 0x380, RZ, 0xc0, !PT ;  /* 0x0000038066b17812 */ /* 0x000fe200078ec0ff */
[----:B------:R-:W-:Y:S01]  /*13d60*/  IMAD.X R99, RZ, RZ, R127, P1 ;  /* 0x000000ffff637224 */ /* 0x000fe200008e067f */
[----:B------:R-:W-:-:S02]  /*13d70*/  LOP3.LUT R181, R106, 0x380, RZ, 0xc0, !PT ;  /* 0x000003806ab57812 */ /* 0x000fc400078ec0ff */
[----:B------:R-:W-:Y:S02]  /*13d80*/  LOP3.LUT R110, R183, R110, RZ, 0x3c, !PT ;  /* 0x0000006eb76e7212 */ /* 0x000fe400078e3cff */
[C---:B------:R-:W-:Y:S02]  /*13d90*/  IADD3 R114, P5, R126.reuse, 0x8060, RZ ;  /* 0x000080607e727810 */ /* 0x040fe40007fbe0ff */
[C---:B--2---:R-:W-:Y:S02]  /*13da0*/  IADD3 R84, P0, R126.reuse, 0xc000, RZ ;  /* 0x0000c0007e547810 */ /* 0x044fe40007f1e0ff */
[----:B------:R-:W-:Y:S02]  /*13db0*/  IADD3 R122, P1, R126, 0xc020, RZ ;  /* 0x0000c0207e7a7810 */ /* 0x000fe40007f3e0ff */
[----:B------:R-:W-:Y:S02]  /*13dc0*/  LOP3.LUT R183, R176, 0x380, RZ, 0xc0, !PT ;  /* 0x00000380b0b77812 */ /* 0x000fe400078ec0ff */
[----:B------:R-:W-:-:S02]  /*13dd0*/  LOP3.LUT R14, R151, 0x380, RZ, 0xc0, !PT ;  /* 0x00000380970e7812 */ /* 0x000fc400078ec0ff */
[----:B------:R-:W-:Y:S02]  /*13de0*/  LOP3.LUT R126, R15, R126, RZ, 0x3c, !PT ;  /* 0x0000007e0f7e7212 */ /* 0x000fe400078e3cff */
[----:B------:R-:W-:Y:S02]  /*13df0*/  SHF.R.U64 R185, R185, 0x3, RZ ;  /* 0x00000003b9b97819 */ /* 0x000fe400000012ff */
[----:B------:R-:W-:Y:S02]  /*13e00*/  SHF.R.U64 R177, R177, 0x3, RZ ;  /* 0x00000003b1b17819 */ /* 0x000fe400000012ff */
[----:B------:R-:W-:Y:S02]  /*13e10*/  SHF.R.U64 R181, R181, 0x3, RZ ;  /* 0x00000003b5b57819 */ /* 0x000fe400000012ff */
[----:B------:R-:W-:Y:S02]  /*13e20*/  SHF.R.U64 R183, R183, 0x3, RZ ;  /* 0x00000003b7b77819 */ /* 0x000fe400000012ff */
[----:B------:R-:W-:-:S02]  /*13e30*/  SHF.R.U64 R14, R14, 0x3, RZ ;  /* 0x000000030e0e7819 */ /* 0x000fc400000012ff */
[----:B------:R-:W-:Y:S02]  /*13e40*/  LOP3.LUT R98, R185, R98, RZ, 0x3c, !PT ;  /* 0x00000062b9627212 */ /* 0x000fe400078e3cff */
[----:B------:R-:W-:Y:S01]  /*13e50*/  MOV R126, R126 ;  /* 0x0000007e007e7202 */ /* 0x000fe20000000f00 */
[--C-:B------:R-:W-:Y:S01]  /*13e60*/  IMAD.X R13, RZ, RZ, R127.reuse, P2 ;  /* 0x000000ffff0d7224 */ /* 0x100fe200010e067f */
[----:B------:R-:W-:Y:S01]  /*13e70*/  LOP3.LUT R185, R114, 0x380, RZ, 0xc0, !PT ;  /* 0x0000038072b97812 */ /* 0x000fe200078ec0ff */
[----:B------:R-:W-:Y:S01]  /*13e80*/  IMAD.X R15, RZ, RZ, R127, P3 ;  /* 0x000000ffff0f7224 */ /* 0x000fe200018e067f */
[----:B------:R-:W-:Y:S02]  /*13e90*/  LOP3.LUT R102, R177, R102, RZ, 0x3c, !PT ;  /* 0x00000066b1667212 */ /* 0x000fe400078e3cff */
[----:B------:R-:W-:Y:S02]  /*13ea0*/  MOV R28, R20 ;  /* 0x00000014001c7202 */ /* 0x000fe40000000f00 */
[----:B------:R-:W-:-:S02]  /*13eb0*/  LOP3.LUT R106, R181, R106, RZ, 0x3c, !PT ;  /* 0x0000006ab56a7212 */ /* 0x000fc400078e3cff */
[----:B------:R-:W-:Y:S02]  /*13ec0*/  LOP3.LUT R177, R84, 0x380, RZ, 0xc0, !PT ;  /* 0x0000038054b17812 */ /* 0x000fe400078ec0ff */
[----:B------:R-:W-:Y:S02]  /*13ed0*/  MOV R30, R30 ;  /* 0x0000001e001e7202 */ /* 0x000fe40000000f00 */
[----:B------:R-:W-:Y:S02]  /*13ee0*/  LOP3.LUT R181, R122, 0x380, RZ, 0xc0, !PT ;  /* 0x000003807ab57812 */ /* 0x000fe400078ec0ff */
[----:B------:R-:W-:Y:S02]  /*13ef0*/  LOP3.LUT R12, R183, R176, RZ, 0x3c, !PT ;  /* 0x000000b0b70c7212 */ /* 0x000fe400078e3cff */
[----:B------:R-:W-:Y:S02]  /*13f00*/  LOP3.LUT R14, R14, R151, RZ, 0x3c, !PT ;  /* 0x000000970e0e7212 */ /* 0x000fe400078e3cff */
[----:B------:R-:W-:Y:S01]  /*13f10*/  MOV R38, R38 ;  /* 0x0000002600267202 */ /* 0x000fe20000000f00 */
[----:B------:R1:W-:Y:S01]  /*13f20*/  STSM.16.M88.4 [R126], R24 ;  /* 0x000000187e007844 */ /* 0x0003e20000000200 */
[----:B------:R-:W-:-:S02]  /*13f30*/  MOV R46, R46 ;  /* 0x0000002e002e7202 */ /* 0x000fc40000000f00 */
[----:B------:R-:W-:Y:S01]  /*13f40*/  SHF.R.U64 R185, R185, 0x3, RZ ;  /* 0x00000003b9b97819 */ /* 0x000fe200000012ff */
[----:B------:R2:W-:Y:S01]  /*13f50*/  STSM.16.M88.4 [R28], R32 ;  /* 0x000000201c007844 */ /* 0x0005e20000000200 */
[----:B------:R-:W-:Y:S01]  /*13f60*/  MOV R90, R90 ;  /* 0x0000005a005a7202 */ /* 0x000fe20000000f00 */
[--C-:B------:R-:W-:Y:S01]  /*13f70*/  IMAD.X R111, RZ, RZ, R127.reuse, P4 ;  /* 0x000000ffff6f7224 */ /* 0x100fe200020e067f */
[----:B------:R-:W-:Y:S01]  /*13f80*/  SHF.R.U64 R177, R177, 0x3, RZ ;  /* 0x00000003b1b17819 */ /* 0x000fe200000012ff */
[----:B------:R3:W-:Y:S01]  /*13f90*/  STSM.16.M88.4 [R30], R40 ;  /* 0x000000281e007844 */ /* 0x0007e20000000200 */
[----:B------:R-:W-:Y:S01]  /*13fa0*/  MOV R94, R94 ;  /* 0x0000005e005e7202 */ /* 0x000fe20000000f00 */
[----:B------:R-:W-:Y:S01]  /*13fb0*/  IMAD.X R115, RZ, RZ, R127, P5 ;  /* 0x000000ffff737224 */ /* 0x000fe200028e067f */
[----:B------:R-:W-:Y:S01]  /*13fc0*/  SHF.R.U64 R181, R181, 0x3, RZ ;  /* 0x00000003b5b57819 */ /* 0x000fe200000012ff */
[----:B------:R0:W-:Y:S01]  /*13fd0*/  STSM.16.M88.4 [R38], R48 ;  /* 0x0000003026007844 */ /* 0x0001e20000000200 */
[----:B------:R-:W-:-:S02]  /*13fe0*/  MOV R98, R98 ;  /* 0x0000006200627202 */ /* 0x000fc40000000f00 */
[----:B------:R-:W-:Y:S02]  /*13ff0*/  MOV R20, R12 ;  /* 0x0000000c00147202 */ /* 0x000fe40000000f00 */
[----:B------:R-:W-:Y:S01]  /*14000*/  MOV R21, R14 ;  /* 0x0000000e00157202 */ /* 0x000fe20000000f00 */
[----:B------:R-:W-:Y:S01]  /*14010*/  IMAD.X R119, RZ, RZ, R127, P0 ;  /* 0x000000ffff777224 */ /* 0x000fe200000e067f */
[----:B------:R-:W-:Y:S01]  /*14020*/  MOV R102, R102 ;  /* 0x0000006600667202 */ /* 0x000fe20000000f00 */
[----:B------:R-:W-:Y:S01]  /*14030*/  STSM.16.M88.4 [R46], R56 ;  /* 0x000000382e007844 */ /* 0x000fe20000000200 */
[----:B------:R-:W-:Y:S02]  /*14040*/  F2FP.BF16.F32.PACK_AB R12, R89, R166 ;  /* 0x000000a6590c723e */ /* 0x000fe400000010ff */
[----:B------:R-:W-:Y:S02]  /*14050*/  F2FP.BF16.F32.PACK_AB R13, R79, R70 ;  /* 0x000000464f0d723e */ /* 0x000fe400000010ff */
[----:B------:R-:W-:-:S02]  /*14060*/  F2FP.BF16.F32.PACK_AB R14, R93, R167 ;  /* 0x000000a75d0e723e */ /* 0x000fc400000010ff */
[----:B------:R-:W-:Y:S01]  /*14070*/  F2FP.BF16.F32.PACK_AB R15, R120, R116 ;  /* 0x00000074780f723e */ /* 0x000fe200000010ff */
[----:B------:R-:W-:Y:S01]  /*14080*/  IMAD.X R123, RZ, RZ, R127, P1 ;  /* 0x000000ffff7b7224 */ /* 0x000fe200008e067f */
[----:B------:R-:W-:Y:S01]  /*14090*/  LOP3.LUT R114, R185, R114, RZ, 0x3c, !PT ;  /* 0x00000072b9727212 */ /* 0x000fe200078e3cff */
[----:B------:R-:W-:Y:S01]  /*140a0*/  STSM.16.M88.4 [R90], R64 ;  /* 0x000000405a007844 */ /* 0x000fe20000000200 */
[----:B------:R-:W-:Y:S02]  /*140b0*/  LOP3.LUT R118, R177, R84, RZ, 0x3c, !PT ;  /* 0x00000054b1767212 */ /* 0x000fe400078e3cff */
[----:B------:R-:W-:Y:S01]  /*140c0*/  LOP3.LUT R122, R181, R122, RZ, 0x3c, !PT ;  /* 0x0000007ab57a7212 */ /* 0x000fe200078e3cff */
[----:B------:R-:W-:Y:S01]  /*140d0*/  STSM.16.M88.4 [R94], R72 ;  /* 0x000000485e007844 */ /* 0x000fe20000000200 */
[----:B------:R-:W-:Y:S02]  /*140e0*/  MOV R106, R106 ;  /* 0x0000006a006a7202 */ /* 0x000fe40000000f00 */
[----:B-1----:R-:W-:Y:S01]  /*140f0*/  F2FP.BF16.F32.PACK_AB R24, R97, R168 ;  /* 0x000000a86118723e */ /* 0x002fe200000010ff */
[----:B------:R-:W-:Y:S01]  /*14100*/  STSM.16.M88.4 [R98], R80 ;  /* 0x0000005062007844 */ /* 0x000fe20000000200 */
[----:B------:R-:W-:-:S02]  /*14110*/  F2FP.BF16.F32.PACK_AB R25, R128, R124 ;  /* 0x0000007c8019723e */ /* 0x000fc400000010ff */
[----:B------:R-:W-:Y:S02]  /*14120*/  F2FP.BF16.F32.PACK_AB R26, R101, R169 ;  /* 0x000000a9651a723e */ /* 0x000fe400000010ff */
[----:B------:R-:W-:Y:S01]  /*14130*/  F2FP.BF16.F32.PACK_AB R27, R153, R152 ;  /* 0x00000098991b723e */ /* 0x000fe200000010ff */
[----:B------:R4:W-:Y:S01]  /*14140*/  STSM.16.M88.4 [R102], R12 ;  /* 0x0000000c66007844 */ /* 0x0009e20000000200 */
[----:B------:R-:W-:Y:S02]  /*14150*/  MOV R110, R110 ;  /* 0x0000006e006e7202 */ /* 0x000fe40000000f00 */
[----:B--2---:R-:W-:Y:S02]  /*14160*/  F2FP.BF16.F32.PACK_AB R28, R105, R170 ;  /* 0x000000aa691c723e */ /* 0x004fe400000010ff */
[----:B---3--:R-:W-:Y:S02]  /*14170*/  F2FP.BF16.F32.PACK_AB R30, R109, R171 ;  /* 0x000000ab6d1e723e */ /* 0x008fe400000010ff */
[----:B------:R-:W-:-:S02]  /*14180*/  F2FP.BF16.F32.PACK_AB R31, R157, R156 ;  /* 0x0000009c9d1f723e */ /* 0x000fc400000010ff */
[----:B------:R-:W-:Y:S02]  /*14190*/  MOV R114, R114 ;  /* 0x0000007200727202 */ /* 0x000fe40000000f00 */
[----:B------:R-:W-:Y:S02]  /*141a0*/  F2FP.BF16.F32.PACK_AB R32, R113, R172 ;  /* 0x000000ac7120723e */ /* 0x000fe400000010ff */
[----:B------:R-:W-:Y:S02]  /*141b0*/  F2FP.BF16.F32.PACK_AB R33, R159, R158 ;  /* 0x0000009e9f21723e */ /* 0x000fe400000010ff */
[----:B------:R-:W-:Y:S02]  /*141c0*/  F2FP.BF16.F32.PACK_AB R34, R117, R173 ;  /* 0x000000ad7522723e */ /* 0x000fe400000010ff */
[----:B------:R-:W-:Y:S02]  /*141d0*/  F2FP.BF16.F32.PACK_AB R35, R161, R160 ;  /* 0x000000a0a123723e */ /* 0x000fe400000010ff */
[----:B------:R-:W-:-:S02]  /*141e0*/  MOV R118, R118 ;  /* 0x0000007600767202 */ /* 0x000fc40000000f00 */
[----:B0-----:R-:W-:Y:S02]  /*141f0*/  F2FP.BF16.F32.PACK_AB R38, R125, R175 ;  /* 0x000000af7d26723e */ /* 0x001fe400000010ff */
[----:B------:R-:W-:Y:S02]  /*14200*/  F2FP.BF16.F32.PACK_AB R39, R165, R164 ;  /* 0x000000a4a527723e */ /* 0x000fe400000010ff */
[----:B------:R-:W-:Y:S02]  /*14210*/  ISETP.NE.U32.AND P0, PT, RZ, UR4, PT ;  /* 0x00000004ff007c0c */ /* 0x000fe4000bf05070 */
[----:B----4-:R-:W-:Y:S01]  /*14220*/  IADD3 R12, P1, R184, UR4, RZ ;  /* 0x00000004b80c7c10 */ /* 0x010fe2000ff3e0ff */
[----:B------:R-:W-:Y:S01]  /*14230*/  STSM.16.M88.4 [R106], R24 ;  /* 0x000000186a007844 */ /* 0x000fe20000000200 */
[----:B------:R-:W-:Y:S02]  /*14240*/  MOV R122, R122 ;  /* 0x0000007a007a7202 */ /* 0x000fe40000000f00 */
[----:B------:R-:W-:-:S02]  /*14250*/  F2FP.BF16.F32.PACK_AB R40, R129, R179 ;  /* 0x000000b38128723e */ /* 0x000fc400000010ff */
[----:B------:R-:W-:Y:S02]  /*14260*/  F2FP.BF16.F32.PACK_AB R41, R131, R130 ;  /* 0x000000828329723e */ /* 0x000fe400000010ff */
[----:B------:R-:W-:Y:S02]  /*14270*/  F2FP.BF16.F32.PACK_AB R42, R133, R132 ;  /* 0x00000084852a723e */ /* 0x000fe400000010ff */
[----:B------:R-:W-:Y:S01]  /*14280*/  F2FP.BF16.F32.PACK_AB R43, R135, R134 ;  /* 0x00000086872b723e */ /* 0x000fe200000010ff */
[----:B------:R0:W-:Y:S01]  /*14290*/  STSM.16.M88.4 [R110], R28 ;  /* 0x0000001c6e007844 */ /* 0x0001e20000000200 */
[----:B------:R-:W-:Y:S02]  /*142a0*/  ISETP.NE.AND.EX P0, PT, RZ, UR5, PT, P0 ;  /* 0x00000005ff007c0c */ /* 0x000fe4000bf05300 */
[----:B------:R-:W-:Y:S01]  /*142b0*/  IADD3.X R13, R182, UR5, RZ, P1, !PT ;  /* 0x00000005b60d7c10 */ /* 0x000fe20008ffe4ff */
[----:B------:R1:W-:Y:S01]  /*142c0*/  STSM.16.M88.4 [R114], R32 ;  /* 0x0000002072007844 */ /* 0x0003e20000000200 */
[----:B------:R-:W-:-:S03]  /*142d0*/  ULDC.64 UR4, c[0x0][0xd08] ;  /* 0x0003420000047ab9 */ /* 0x000fc60000000a00 */
[----:B------:R1:W-:Y:S01]  /*142e0*/  STSM.16.M88.4 [R118], R36 ;  /* 0x0000002476007844 */ /* 0x0003e20000000200 */
[----:B------:R-:W-:-:S03]  /*142f0*/  ISETP.NE.U32.AND P2, PT, RZ, UR4, PT ;  /* 0x00000004ff007c0c */ /* 0x000fc6000bf45070 */
[----:B------:R1:W-:Y:S04]  /*14300*/  STSM.16.M88.4 [R122], R40 ;  /* 0x000000287a007844 */ /* 0x0003e80000000200 */
        /* <DEDUP_REMOVED lines=10> */
[----:B------:R-:W-:-:S13]  /*143b0*/  ISETP.NE.AND P1, PT, R0, 0x1, PT ;  /* 0x000000010000780c */ /* 0x000fda0003f25270 */
[----:B------:R-:W2:Y:S08]  /*143c0*/  @P1 LDC R4, c[0x0][0xcec] ;  /* 0x00033b00ff041b82 */ /* 0x000eb00000000800 */
[----:B------:R-:W3:Y:S01]  /*143d0*/  @P1 LDC R15, c[0x0][0xcf0] ;  /* 0x00033c00ff0f1b82 */ /* 0x000ee20000000800 */
[----:B0-----:R-:W-:Y:S01]  /*143e0*/  IMAD.IADD R29, R180, 0x1, R178 ;  /* 0x00000001b41d7824 */ /* 0x001fe200078e02b2 */
[----:B-1----:R-:W-:Y:S06]  /*143f0*/  @P2 BRA `(.L_x_5700) ;  /* 0x0000000000102947 */ /* 0x002fec0003800000 */
[----:B------:R-:W-:Y:S05]  /*14400*/  @!P0 BRA `(.L_x_5700) ;  /* 0x00000000000c8947 */ /* 0x000fea0003800000 */
[----:B------:R-:W4:Y:S04]  /*14410*/  LDG.E R8, desc[UR40][R12.64] ;  /* 0x000000280c087981 */ /* 0x000f28000c1e1900 */
[----:B-----5:R-:W4:Y:S02]  /*14420*/  LDG.E R7, desc[UR40][R12.64+0x4] ;  /* 0x000004280c077981 */ /* 0x020f24000c1e1900 */
[----:B----4-:R-:W-:-:S07]  /*14430*/  IMAD.IADD R7, R7, 0x1, -R8 ;  /* 0x0000000107077824 */ /* 0x010fce00078e0a08 */
.L_x_5700:
[----:B------:R-:W4:Y:S01]  /*14440*/  LDL.LU R24, [R1+0x94] ;  /* 0x0000940001187983 */ /* 0x000f220000300800 */
[----:B------:R-:W0:Y:S01]  /*14450*/  S2R R8, SR_TID.X ;  /* 0x0000000000087919 */ /* 0x000e220000002100 */
[----:B--2---:R-:W-:Y:S01]  /*14460*/  @P1 IMAD.HI.U32 R4, R29, R4, RZ ;  /* 0x000000041d041227 */ /* 0x004fe200078e00ff */
[----:B------:R-:W-:Y:S01]  /*14470*/  ULDC.64 UR4, c[0x0][0xc90] ;  /* 0x0003240000047ab9 */ /* 0x000fe20000000a00 */
[--C-:B-----5:R-:W-:Y:S01]  /*14480*/  SHF.R.S32.HI R21, RZ, 0x1f, R3.reuse ;  /* 0x0000001fff157819 */ /* 0x120fe20000011403 */
[----:B------:R-:W2:Y:S01]  /*14490*/  LDL.LU R14, [R1+0x88] ;  /* 0x00008800010e7983 */ /* 0x000ea20000300800 */
[----:B------:R-:W-:Y:S01]  /*144a0*/  IMAD.MOV.U32 R20, RZ, RZ, R3 ;  /* 0x000000ffff147224 */ /* 0x000fe200078e0003 */
[----:B------:R-:W1:Y:S02]  /*144b0*/  @P1 LDC R79, c[0x0][0xcec] ;  /* 0x00033b00ff4f1b82 */ /* 0x000e640000000800 */
[----:B------:R-:W4:Y:S04]  /*144c0*/  LDL.LU R88, [R1+0x7c] ;  /* 0x00007c0001587983 */ /* 0x000f280000300800 */
[----:B------:R-:W4:Y:S01]  /*144d0*/  LDL R95, [R1+0x3c] ;  /* 0x00003c00015f7983 */ /* 0x000f220000100800 */
[----:B------:R-:W-:Y:S01]  /*144e0*/  IMAD.MOV.U32 R13, RZ, RZ, R29 ;  /* 0x000000ffff0d7224 */ /* 0x000fe200078e001d */
[----:B---3--:R-:W-:-:S02]  /*144f0*/  @P1 SHF.R.U32.HI R13, RZ, R15, R4 ;  /* 0x0000000fff0d1219 */ /* 0x008fc40000011604 */
[----:B------:R-:W3:Y:S03]  /*14500*/  LDL R26, [R1+0xa0] ;  /* 0x0000a000011a7983 */ /* 0x000ee60000100800 */
[----:B------:R-:W-:Y:S01]  /*14510*/  IMAD.MOV R27, RZ, RZ, -R13 ;  /* 0x000000ffff1b7224 */ /* 0x000fe200078e0a0d */
[----:B------:R0:W5:Y:S04]  /*14520*/  LDL R96, [R1+0xb4] ;  /* 0x0000b40001607983 */ /* 0x0001680000100800 */
[----:B------:R0:W5:Y:S04]  /*14530*/  LDL R94, [R1+0xb0] ;  /* 0x0000b000015e7983 */ /* 0x0001680000100800 */
[----:B------:R1:W5:Y:S01]  /*14540*/  LDL R93, [R1+0x70] ;  /* 0x00007000015d7983 */ /* 0x0003620000100800 */
[----:B0-----:R-:W-:-:S03]  /*14550*/  VIADD R84, R8, 0xffffff80 ;  /* 0xffffff8008547836 */ /* 0x001fc60000000000 */
[----:B------:R0:W5:Y:S02]  /*14560*/  LDL R92, [R1+0xac] ;  /* 0x0000ac00015c7983 */ /* 0x0001640000100800 */
[----:B------:R-:W-:Y:S02]  /*14570*/  SHF.R.S32.HI R83, RZ, 0x1f, R84 ;  /* 0x0000001fff537819 */ /* 0x000fe40000011454 */
[----:B------:R0:W5:Y:S02]  /*14580*/  LDL R91, [R1+0x6c] ;  /* 0x00006c00015b7983 */ /* 0x0001640000100800 */
[----:B------:R-:W-:Y:S02]  /*14590*/  LEA.HI R83, R83, R84, RZ, 0x3 ;  /* 0x0000005453537211 */ /* 0x000fe400078f18ff */
[----:B------:R0:W5:Y:S02]  /*145a0*/  LDL R90, [R1+0xa8] ;  /* 0x0000a800015a7983 */ /* 0x0001640000100800 */
[----:B------:R-:W-:Y:S01]  /*145b0*/  SHF.R.S32.HI R83, RZ, 0x3, R83 ;  /* 0x00000003ff537819 */ /* 0x000fe20000011453 */
[----:B------:R-:W0:Y:S01]  /*145c0*/  S2R R30, SR_TID.X ;  /* 0x00000000001e7919 */ /* 0x000e220000002100 */
[----:B--2---:R-:W-:-:S02]  /*145d0*/  SEL R76, R14, RZ, !P0 ;  /* 0x000000ff0e4c7207 */ /* 0x004fc40004000000 */
[----:B----4-:R-:W-:Y:S01]  /*145e0*/  SHF.R.S32.HI R77, RZ, 0x1f, R88 ;  /* 0x0000001fff4d7819 */ /* 0x010fe20000011458 */
[----:B------:R-:W-:Y:S01]  /*145f0*/  IMAD.WIDE.U32 R8, R88, UR4, R20 ;  /* 0x0000000458087c25 */ /* 0x000fe2000f8e0014 */
[----:B------:R-:W-:-:S03]  /*14600*/  SEL R20, R24, RZ, !P0 ;  /* 0x000000ff18147207 */ /* 0x000fc60004000000 */
[----:B------:R-:W-:Y:S02]  /*14610*/  IMAD R12, R77, UR4, RZ ;  /* 0x000000044d0c7c24 */ /* 0x000fe4000f8e02ff */
[----:B------:R-:W-:Y:S02]  /*14620*/  IMAD R25, R83, 0x40, R95 ;  /* 0x0000004053197824 */ /* 0x000fe400078e025f */
[----:B------:R-:W-:Y:S01]  /*14630*/  IMAD R15, R88, UR5, R12 ;  /* 0x00000005580f7c24 */ /* 0x000fe2000f8e020c */
[----:B------:R-:W-:-:S03]  /*14640*/  ULDC.64 UR4, c[0x0][0xc98] ;  /* 0x0003260000047ab9 */ /* 0x000fc60000000a00 */
[----:B------:R-:W-:Y:S02]  /*14650*/  IMAD.IADD R9, R9, 0x1, R15 ;  /* 0x0000000109097824 */ /* 0x000fe400078e020f */
[----:B------:R-:W-:Y:S02]  /*14660*/  IMAD R15, R0, R27, R29 ;  /* 0x0000001b000f7224 */ /* 0x000fe400078e021d */
[----:B------:R-:W-:Y:S02]  /*14670*/  IMAD R27, R20, UR4, RZ ;  /* 0x00000004141b7c24 */ /* 0x000fe4000f8e02ff */
[----:B------:R-:W-:Y:S01]  /*14680*/  IMAD.WIDE.U32 R8, R76, UR4, R8 ;  /* 0x000000044c087c25 */ /* 0x000fe2000f8e0008 */
[----:B------:R-:W-:-:S03]  /*14690*/  SHF.R.S32.HI R4, RZ, 0x1f, R15 ;  /* 0x0000001fff047819 */ /* 0x000fc6000001140f */
[----:B------:R-:W-:Y:S01]  /*146a0*/  IMAD.WIDE R10, R25, 0x2, R10 ;  /* 0x00000002190a7825 */ /* 0x000fe200078e020a */
[----:B------:R-:W-:Y:S02]  /*146b0*/  SHF.R.S32.HI R25, RZ, 0x1f, R13 ;  /* 0x0000001fff197819 */ /* 0x000fe4000001140d */
[----:B------:R-:W-:Y:S01]  /*146c0*/  IADD3 R12, P0, R13, R8, RZ ;  /* 0x000000080d0c7210 */ /* 0x000fe20007f1e0ff */
[----:B------:R-:W-:Y:S01]  /*146d0*/  IMAD R14, R76, UR5, R27 ;  /* 0x000000054c0e7c24 */ /* 0x000fe2000f8e021b */
[----:B------:R-:W-:Y:S02]  /*146e0*/  ULDC.64 UR4, c[0x0][0xc88] ;  /* 0x0003220000047ab9 */ /* 0x000fe40000000a00 */
[----:B------:R-:W-:Y:S02]  /*146f0*/  IMAD R4, R4, UR4, RZ ;  /* 0x0000000404047c24 */ /* 0x000fe4000f8e02ff */
[----:B------:R-:W-:Y:S02]  /*14700*/  IADD3.X R13, R25, R9, R14, P0, !PT ;  /* 0x00000009190d7210 */ /* 0x000fe400007fe40e */
[----:B------:R-:W-:-:S02]  /*14710*/  IMAD R9, R15, UR5, R4 ;  /* 0x000000050f097c24 */ /* 0x000fc4000f8e0204 */
[----:B------:R-:W-:Y:S01]  /*14720*/  IMAD.WIDE.U32 R12, R15, UR4, R12 ;  /* 0x000000040f0c7c25 */ /* 0x000fe2000f8e000c */
[----:B------:R-:W-:-:S03]  /*14730*/  ULDC.64 UR4, c[0x0][0xc50] ;  /* 0x0003140000047ab9 */ /* 0x000fc60000000a00 */
[----:B------:R-:W-:Y:S01]  /*14740*/  IMAD.IADD R9, R13, 0x1, R9 ;  /* 0x000000010d097824 */ /* 0x000fe200078e0209 */
[----:B------:R-:W-:-:S04]  /*14750*/  LEA R4, P0, R12, UR4, 0x2 ;  /* 0x000000040c047c11 */ /* 0x000fc8000f8010ff */
[----:B------:R-:W-:Y:S01]  /*14760*/  LEA.HI.X R14, R12, UR5, R9, 0x2, P0 ;  /* 0x000000050c0e7c11 */ /* 0x000fe200080f1409 */
[----:B------:R-:W-:Y:S02]  /*14770*/  ULDC.64 UR4, c[0x0][0xba0] ;  /* 0x0002e80000047ab9 */ /* 0x000fe40000000a00 */
[----:B------:R-:W-:-:S04]  /*14780*/  IMAD R80, R21, UR4, RZ ;  /* 0x0000000415507c24 */ /* 0x000fc8000f8e02ff */
[C---:B------:R-:W-:Y:S02]  /*14790*/  IMAD R21, R3.reuse, UR5, R80 ;  /* 0x0000000503157c24 */ /* 0x040fe4000f8e0250 */
[----:B------:R-:W-:Y:S01]  /*147a0*/  IMAD.WIDE.U32 R80, R3, UR4, RZ ;  /* 0x0000000403507c25 */ /* 0x000fe2000f8e00ff */
[----:B------:R-:W-:-:S03]  /*147b0*/  ULDC.64 UR4, c[0x0][0xbe8] ;  /* 0x0002fa0000047ab9 */ /* 0x000fc60000000a00 */
[----:B------:R-:W-:Y:S02]  /*147c0*/  IMAD.IADD R81, R81, 0x1, R21 ;  /* 0x0000000151517824 */ /* 0x000fe400078e0215 */
[----:B------:R-:W-:Y:S02]  /*147d0*/  IMAD R77, R77, UR4, RZ ;  /* 0x000000044d4d7c24 */ /* 0x000fe4000f8e02ff */
[----:B------:R-:W-:-:S04]  /*147e0*/  IMAD.WIDE.U32 R80, R88, UR4, R80 ;  /* 0x0000000458507c25 */ /* 0x000fc8000f8e0050 */
[----:B------:R-:W-:Y:S01]  /*147f0*/  IMAD R77, R88, UR5, R77 ;  /* 0x00000005584d7c24 */ /* 0x000fe2000f8e024d */
[C---:B------:R-:W-:Y:S01]  /*14800*/  IADD3 R13, P3, R10.reuse, 0x2000, RZ ;  /* 0x000020000a0d7810 */ /* 0x040fe20007f7e0ff */
[----:B------:R2:W5:Y:S01]  /*14810*/  LDL R88, [R1+0x74] ;  /* 0x0000740001587983 */ /* 0x0005620000100800 */
[C---:B------:R-:W-:Y:S02]  /*14820*/  IADD3 R27, P2, R10.reuse, 0x1000, RZ ;  /* 0x000010000a1b7810 */ /* 0x040fe40007f5e0ff */
[----:B------:R-:W-:Y:S02]  /*14830*/  SHF.R.S32.HI R82, RZ, 0x1f, R84 ;  /* 0x0000001fff527819 */ /* 0x000fe40000011454 */
[----:B------:R-:W-:Y:S01]  /*14840*/  IADD3 R29, P0, R10, 0x4000, RZ ;  /* 0x000040000a1d7810 */ /* 0x000fe20007f1e0ff */
[----:B0-----:R-:W-:Y:S01]  /*14850*/  VIADD R31, R30, 0xffffff80 ;  /* 0xffffff801e1f7836 */ /* 0x001fe20000000000 */
[----:B------:R-:W-:Y:S02]  /*14860*/  LOP3.LUT R12, R13, 0x380, RZ, 0xc0, !PT ;  /* 0x000003800d0c7812 */ /* 0x000fe400078ec0ff */
[----:B------:R-:W-:-:S02]  /*14870*/  IADD3 R25, P5, R10, 0x3000, RZ ;  /* 0x000030000a197810 */ /* 0x000fc40007fbe0ff */
[----:B------:R-:W-:Y:S01]  /*14880*/  IADD3 R33, P4, R10, 0x5000, RZ ;  /* 0x000050000a217810 */ /* 0x000fe20007f9e0ff */
[----:B------:R-:W-:Y:S01]  /*14890*/  SHFL.IDX PT, R50, R4, RZ, 0x1c1f ;  /* 0x001c1fff04327589 */ /* 0x000fe200000e0000 */
[----:B------:R-:W-:Y:S01]  /*148a0*/  SHF.R.U64 R12, R12, 0x3, RZ ;  /* 0x000000030c0c7819 */ /* 0x000fe200000012ff */
[--C-:B------:R-:W-:Y:S01]  /*148b0*/  IMAD.X R9, RZ, RZ, R11.reuse, P2 ;  /* 0x000000ffff097224 */ /* 0x100fe200010e060b */
[----:B------:R-:W-:Y:S01]  /*148c0*/  LOP3.LUT R28, R29, 0x380, RZ, 0xc0, !PT ;  /* 0x000003801d1c7812 */ /* 0x000fe200078ec0ff */
[----:B------:R-:W0:Y:S01]  /*148d0*/  SHFL.IDX PT, R51, R14, RZ, 0x1c1f ;  /* 0x001c1fff0e337589 */ /* 0x000e2200000e0000 */
[----:B------:R-:W-:Y:S01]  /*148e0*/  LOP3.LUT R12, R12, R13, RZ, 0x3c, !PT ;  /* 0x0000000d0c0c7212 */ /* 0x000fe200078e3cff */
[----:B------:R-:W-:Y:S01]  /*148f0*/  IMAD.X R13, RZ, RZ, R11, P3 ;  /* 0x000000ffff0d7224 */ /* 0x000fe200018e060b */
[C---:B------:R-:W-:Y:S01]  /*14900*/  IADD3 R37, P2, R10.reuse, 0x6000, RZ ;  /* 0x000060000a257810 */ /* 0x040fe20007f5e0ff */
[----:B------:R4:W-:Y:S01]  /*14910*/  SHFL.IDX PT, R54, R4, 0x1, 0x1c1f ;  /* 0x003c1f0004367f89 */ /* 0x0009e200000e0000 */
[----:B------:R-:W-:Y:S01]  /*14920*/  IADD3 R41, P3, R10, 0x7000, RZ ;  /* 0x000070000a297810 */ /* 0x000fe20007f7e0ff */
[----:B---3--:R-:W-:Y:S01]  /*14930*/  IMAD.IADD R15, R26, 0x1, R178 ;  /* 0x000000011a0f7824 */ /* 0x008fe200078e02b2 */
[----:B------:R-:W-:Y:S01]  /*14940*/  LEA.HI R82, R82, R84, RZ, 0x3 ;  /* 0x0000005452527211 */ /* 0x000fe200078f18ff */
[----:B------:R-:W3:Y:S01]  /*14950*/  SHFL.IDX PT, R55, R14, 0x1, 0x1c1f ;  /* 0x003c1f000e377f89 */ /* 0x000ee200000e0000 */
[----:B------:R-:W-:Y:S01]  /*14960*/  LOP3.LUT R24, R25, 0x380, RZ, 0xc0, !PT ;  /* 0x0000038019187812 */ /* 0x000fe200078ec0ff */
[----:B------:R-:W-:Y:S01]  /*14970*/  IMAD R78, R7, R0, RZ ;  /* 0x00000000074e7224 */ /* 0x000fe200078e02ff */
[----:B------:R-:W-:Y:S01]  /*14980*/  LOP3.LUT R32, R33, 0x380, RZ, 0xc0, !PT ;  /* 0x0000038021207812 */ /* 0x000fe200078ec0ff */
[----:B------:R-:W-:Y:S01]  /*14990*/  ULDC.64 UR4, c[0x0][0xbf0] ;  /* 0x0002fc0000047ab9 */ /* 0x000fe20000000a00 */
[----:B------:R-:W-:-:S02]  /*149a0*/  SHF.R.U64 R28, R28, 0x3, RZ ;  /* 0x000000031c1c7819 */ /* 0x000fc400000012ff */
[----:B------:R-:W-:Y:S02]  /*149b0*/  LOP3.LUT R36, R37, 0x380, RZ, 0xc0, !PT ;  /* 0x0000038025247812 */ /* 0x000fe400078ec0ff */
[----:B------:R-:W-:Y:S02]  /*149c0*/  LOP3.LUT R40, R41, 0x380, RZ, 0xc0, !PT ;  /* 0x0000038029287812 */ /* 0x000fe400078ec0ff */
[----:B------:R-:W-:Y:S02]  /*149d0*/  LOP3.LUT R82, R82, 0xfffffff8, RZ, 0xc0, !PT ;  /* 0xfffffff852527812 */ /* 0x000fe400078ec0ff */
[----:B------:R-:W-:Y:S02]  /*149e0*/  SHF.R.S32.HI R30, RZ, 0x1f, R31 ;  /* 0x0000001fff1e7819 */ /* 0x000fe4000001141f */
[----:B------:R-:W-:Y:S02]  /*149f0*/  SHF.R.U64 R24, R24, 0x3, RZ ;  /* 0x0000000318187819 */ /* 0x000fe400000012ff */
[----:B------:R-:W-:-:S02]  /*14a00*/  SHF.R.U64 R32, R32, 0x3, RZ ;  /* 0x0000000320207819 */ /* 0x000fc400000012ff */
[----:B------:R-:W-:Y:S01]  /*14a10*/  LOP3.LUT R28, R28, R29, RZ, 0x3c, !PT ;  /* 0x0000001d1c1c7212 */ /* 0x000fe200078e3cff */
[--C-:B------:R-:W-:Y:S01]  /*14a20*/  IMAD.X R29, RZ, RZ, R11.reuse, P0 ;  /* 0x000000ffff1d7224 */ /* 0x100fe200000e060b */
[----:B------:R-:W-:Y:S01]  /*14a30*/  SHF.R.U64 R36, R36, 0x3, RZ ;  /* 0x0000000324247819 */ /* 0x000fe200000012ff */
[----:B------:R-:W-:Y:S01]  /*14a40*/  IMAD.IADD R82, R84, 0x1, -R82 ;  /* 0x0000000154527824 */ /* 0x000fe200078e0a52 */
[----:B------:R-:W-:Y:S01]  /*14a50*/  SHF.R.U64 R40, R40, 0x3, RZ ;  /* 0x0000000328287819 */ /* 0x000fe200000012ff */
[----:B------:R-:W2:Y:S01]  /*14a60*/  @P1 LDC R84, c[0x0][0xcf0] ;  /* 0x00033c00ff541b82 */ /* 0x000ea20000000800 */
[----:B------:R-:W-:Y:S02]  /*14a70*/  IADD3 R49, P0, R10, 0x9000, RZ ;  /* 0x000090000a317810 */ /* 0x000fe40007f1e0ff */
[----:B------:R-:W-:Y:S02]  /*14a80*/  LEA.HI R30, R30, R31, RZ, 0x7 ;  /* 0x0000001f1e1e7211 */ /* 0x000fe400078f38ff */
        /* <DEDUP_REMOVED lines=9> */
[----:B------:R-:W-:Y:S02]  /*14b20*/  LOP3.LUT R48, R49, 0x380, RZ, 0xc0, !PT ;  /* 0x0000038031307812 */ /* 0x000fe400078ec0ff */
[C---:B------:R-:W-:Y:S02]  /*14b30*/  IADD3 R53, P4, R10.reuse, 0xa000, RZ ;  /* 0x0000a0000a357810 */ /* 0x040fe40007f9e0ff */
[----:B------:R-:W-:Y:S02]  /*14b40*/  IADD3 R59, P2, R10, 0xb000, RZ ;  /* 0x0000b0000a3b7810 */ /* 0x000fe40007f5e0ff */
[----:B------:R-:W-:Y:S02]  /*14b50*/  LOP3.LUT R30, R30, 0xffffff80, RZ, 0xc0, !PT ;  /* 0xffffff801e1e7812 */ /* 0x000fe400078ec0ff */
[----:B------:R-:W-:Y:S02]  /*14b60*/  IADD3 R61, P3, R10, 0xc000, RZ ;  /* 0x0000c0000a3d7810 */ /* 0x000fe40007f7e0ff */
[----:B------:R-:W-:Y:S01]  /*14b70*/  LOP3.LUT R44, R45, 0x380, RZ, 0xc0, !PT ;  /* 0x000003802d2c7812 */ /* 0x000fe200078ec0ff */
[----:B------:R-:W-:Y:S01]  /*14b80*/  IMAD.IADD R30, R31, 0x1, -R30 ;  /* 0x000000011f1e7824 */ /* 0x000fe200078e0a1e */
[----:B------:R-:W-:-:S02]  /*14b90*/  SHF.R.U64 R48, R48, 0x3, RZ ;  /* 0x0000000330307819 */ /* 0x000fc400000012ff */
[----:B------:R-:W-:Y:S02]  /*14ba0*/  LOP3.LUT R52, R53, 0x380, RZ, 0xc0, !PT ;  /* 0x0000038035347812 */ /* 0x000fe400078ec0ff */
[----:B------:R-:W-:Y:S02]  /*14bb0*/  LOP3.LUT R58, R59, 0x380, RZ, 0xc0, !PT ;  /* 0x000003803b3a7812 */ /* 0x000fe400078ec0ff */
[----:B------:R-:W-:Y:S01]  /*14bc0*/  LOP3.LUT R60, R61, 0x380, RZ, 0xc0, !PT ;  /* 0x000003803d3c7812 */ /* 0x000fe200078ec0ff */
[----:B------:R-:W-:Y:S01]  /*14bd0*/  IMAD R3, R82, 0x20, R83 ;  /* 0x0000002052037824 */ /* 0x000fe200078e0253 */
[----:B------:R-:W-:Y:S02]  /*14be0*/  SHF.R.U64 R44, R44, 0x3, RZ ;  /* 0x000000032c2c7819 */ /* 0x000fe400000012ff */
[----:B------:R-:W-:Y:S01]  /*14bf0*/  LOP3.LUT R48, R48, R49, RZ, 0x3c, !PT ;  /* 0x0000003130307212 */ /* 0x000fe200078e3cff */
[----:B------:R-:W-:Y:S01]  /*14c00*/  IMAD.X R49, RZ, RZ, R11, P0 ;  /* 0x000000ffff317224 */ /* 0x000fe200000e060b */
[----:B------:R-:W-:-:S02]  /*14c10*/  SHF.R.U64 R52, R52, 0x3, RZ ;  /* 0x0000000334347819 */ /* 0x000fc400000012ff */
[----:B------:R-:W-:Y:S02]  /*14c20*/  SHF.R.U64 R58, R58, 0x3, RZ ;  /* 0x000000033a3a7819 */ /* 0x000fe400000012ff */
[----:B------:R-:W-:Y:S02]  /*14c30*/  SHF.R.U64 R60, R60, 0x3, RZ ;  /* 0x000000033c3c7819 */ /* 0x000fe400000012ff */
[----:B------:R-:W-:Y:S01]  /*14c40*/  LOP3.LUT P0, RZ, R30, 0x3, RZ, 0xc0, !PT ;  /* 0x000000031eff7812 */ /* 0x000fe2000780c0ff */
[----:B------:R-:W-:Y:S01]  /*14c50*/  IMAD.IADD R82, R178, 0x1, R3 ;  /* 0x00000001b2527824 */ /* 0x000fe200078e0203 */
[----:B------:R-:W-:Y:S01]  /*14c60*/  LOP3.LUT R44, R44, R45, RZ, 0x3c, !PT ;  /* 0x0000002d2c2c7212 */ /* 0x000fe200078e3cff */
[--C-:B------:R-:W-:Y:S01]  /*14c70*/  IMAD.X R45, RZ, RZ, R11.reuse, P5 ;  /* 0x000000ffff2d7224 */ /* 0x100fe200028e060b */
[----:B------:R-:W-:Y:S01]  /*14c80*/  LOP3.LUT R52, R52, R53, RZ, 0x3c, !PT ;  /* 0x0000003534347212 */ /* 0x000fe200078e3cff */
[--C-:B------:R-:W-:Y:S01]  /*14c90*/  IMAD.X R53, RZ, RZ, R11.reuse, P4 ;  /* 0x000000ffff357224 */ /* 0x100fe200020e060b */
[----:B------:R-:W-:Y:S01]  /*14ca0*/  LOP3.LUT R58, R58, R59, RZ, 0x3c, !PT ;  /* 0x0000003b3a3a7212 */ /* 0x000fe200078e3cff */
[--C-:B------:R-:W-:Y:S01]  /*14cb0*/  IMAD.X R59, RZ, RZ, R11.reuse, P2 ;  /* 0x000000ffff3b7224 */ /* 0x100fe200010e060b */
[----:B------:R-:W-:Y:S01]  /*14cc0*/  LOP3.LUT R60, R60, R61, RZ, 0x3c, !PT ;  /* 0x0000003d3c3c7212 */ /* 0x000fe200078e3cff */
[----:B------:R-:W-:Y:S01]  /*14cd0*/  VIADD R7, R15, 0x8 ;  /* 0x000000080f077836 */ /* 0x000fe20000000000 */
[C---:B------:R-:W-:Y:S01]  /*14ce0*/  IADD3 R65, P5, R10.reuse, 0xd000, RZ ;  /* 0x0000d0000a417810 */ /* 0x040fe20007fbe0ff */
[----:B------:R-:W-:Y:S01]  /*14cf0*/  IMAD.X R61, RZ, RZ, R11, P3 ;  /* 0x000000ffff3d7224 */ /* 0x000fe200018e060b */
[----:B------:R-:W-:-:S02]  /*14d00*/  IADD3 R69, P4, R10, 0xe000, RZ ;  /* 0x0000e0000a457810 */ /* 0x000fc40007f9e0ff */
[-C--:B------:R-:W-:Y:S01]  /*14d10*/  ISETP.GE.OR P2, PT, R15, R78.reuse, P0 ;  /* 0x0000004e0f00720c */ /* 0x080fe20000746670 */
[----:B-1----:R-:W-:Y:S01]  /*14d20*/  @P1 IMAD.HI.U32 R3, R82, R79, RZ ;  /* 0x0000004f52031227 */ /* 0x002fe200078e00ff */
[C---:B------:R-:W-:Y:S02]  /*14d30*/  IADD3 R15, P3, R10.reuse, 0xf000, RZ ;  /* 0x0000f0000a0f7810 */ /* 0x040fe40007f7e0ff */
[----:B------:R-:W-:Y:S02]  /*14d40*/  LOP3.LUT R64, R65, 0x380, RZ, 0xc0, !PT ;  /* 0x0000038041407812 */ /* 0x000fe400078ec0ff */
[----:B------:R-:W-:Y:S02]  /*14d50*/  LOP3.LUT R68, R69, 0x380, RZ, 0xc0, !PT ;  /* 0x0000038045447812 */ /* 0x000fe400078ec0ff */
[----:B------:R-:W-:Y:S02]  /*14d60*/  LOP3.LUT R57, R10, 0x380, RZ, 0xc0, !PT ;  /* 0x000003800a397812 */ /* 0x000fe400078ec0ff */
[----:B------:R-:W-:Y:S01]  /*14d70*/  ISETP.GE.OR P0, PT, R7, R78, P0 ;  /* 0x0000004e0700720c */ /* 0x000fe20000706670 */
[----:B------:R-:W-:Y:S01]  /*14d80*/  IMAD.IADD R81, R81, 0x1, R77 ;  /* 0x0000000151517824 */ /* 0x000fe200078e024d */
[----:B------:R-:W-:Y:S01]  /*14d90*/  LOP3.LUT R8, R27, 0x380, RZ, 0xc0, !PT ;  /* 0x000003801b087812 */ /* 0x000fe200078ec0ff */
[----:B------:R-:W-:Y:S01]  /*14da0*/  IMAD.MOV.U32 R21, RZ, RZ, R82 ;  /* 0x000000ffff157224 */ /* 0x000fe200078e0052 */
[----:B----4-:R-:W-:Y:S01]  /*14db0*/  LOP3.LUT R4, R15, 0x380, RZ, 0xc0, !PT ;  /* 0x000003800f047812 */ /* 0x010fe200078ec0ff */
[----:B------:R-:W-:Y:S01]  /*14dc0*/  IMAD R77, R20, UR4, RZ ;  /* 0x00000004144d7c24 */ /* 0x000fe2000f8e02ff */
[----:B--2---:R-:W-:-:S02]  /*14dd0*/  @P1 SHF.R.U32.HI R21, RZ, R84, R3 ;  /* 0x00000054ff151219 */ /* 0x004fc40000011603 */
[----:B------:R-:W-:Y:S02]  /*14de0*/  SHF.R.U64 R64, R64, 0x3, RZ ;  /* 0x0000000340407819 */ /* 0x000fe400000012ff */
[----:B------:R-:W-:Y:S02]  /*14df0*/  SHF.R.U64 R68, R68, 0x3, RZ ;  /* 0x0000000344447819 */ /* 0x000fe400000012ff */
[----:B------:R-:W-:Y:S02]  /*14e00*/  SHF.R.U64 R57, R57, 0x3, RZ ;  /* 0x0000000339397819 */ /* 0x000fe400000012ff */
[----:B------:R-:W-:Y:S02]  /*14e10*/  SHF.R.U64 R8, R8, 0x3, RZ ;  /* 0x0000000308087819 */ /* 0x000fe400000012ff */
[----:B------:R-:W-:Y:S01]  /*14e20*/  SHF.R.U64 R4, R4, 0x3, RZ ;  /* 0x0000000304047819 */ /* 0x000fe200000012ff */
[C---:B------:R-:W-:Y:S01]  /*14e30*/  IMAD R79, R76.reuse, UR5, R77 ;  /* 0x000000054c4f7c24 */ /* 0x040fe2000f8e024d */
[----:B------:R-:W-:Y:S01]  /*14e40*/  SHF.R.S32.HI R3, RZ, 0x1f, R21 ;  /* 0x0000001fff037819 */ /* 0x000fe20000011415 */
[----:B------:R-:W-:Y:S01]  /*14e50*/  IMAD.WIDE.U32 R76, R76, UR4, R80 ;  /* 0x000000044c4c7c25 */ /* 0x000fe2000f8e0050 */
[----:B------:R-:W-:Y:S01]  /*14e60*/  LOP3.LUT R64, R64, R65, RZ, 0x3c, !PT ;  /* 0x0000004140407212 */ /* 0x000fe200078e3cff */
[----:B------:R-:W-:Y:S01]  /*14e70*/  ULDC.64 UR4, c[0x0][0xbe0] ;  /* 0x0002f80000047ab9 */ /* 0x000fe20000000a00 */
[----:B------:R-:W-:Y:S01]  /*14e80*/  LOP3.LUT R68, R68, R69, RZ, 0x3c, !PT ;  /* 0x0000004544447212 */ /* 0x000fe200078e3cff */
[--C-:B------:R-:W-:Y:S01]  /*14e90*/  IMAD.X R65, RZ, RZ, R11.reuse, P5 ;  /* 0x000000ffff417224 */ /* 0x100fe200028e060b */
[----:B------:R-:W-:Y:S01]  /*14ea0*/  LOP3.LUT R56, R57, R10, RZ, 0x3c, !PT ;  /* 0x0000000a39387212 */ /* 0x000fe200078e3cff */
[--C-:B------:R-:W-:Y:S01]  /*14eb0*/  IMAD.X R69, RZ, RZ, R11.reuse, P4 ;  /* 0x000000ffff457224 */ /* 0x100fe200020e060b */
[----:B------:R-:W-:Y:S01]  /*14ec0*/  LOP3.LUT R8, R8, R27, RZ, 0x3c, !PT ;  /* 0x0000001b08087212 */ /* 0x000fe200078e3cff */
[--C-:B------:R-:W-:Y:S01]  /*14ed0*/  IMAD.X R73, RZ, RZ, R11.reuse, P3 ;  /* 0x000000ffff497224 */ /* 0x100fe200018e060b */
[----:B------:R-:W-:Y:S01]  /*14ee0*/  LOP3.LUT R72, R4, R15, RZ, 0x3c, !PT ;  /* 0x0000000f04487212 */ /* 0x000fe200078e3cff */
[----:B------:R-:W-:-:S02]  /*14ef0*/  IMAD.MOV.U32 R57, RZ, RZ, R11 ;  /* 0x000000ffff397224 */ /* 0x000fc400078e000b */
[----:B------:R-:W-:Y:S01]  /*14f00*/  IMAD.MOV R81, RZ, RZ, -R21 ;  /* 0x000000ffff517224 */ /* 0x000fe200078e0a15 */
[----:B0-----:R-:W-:Y:S01]  /*14f10*/  @!P2 ST.E desc[UR40][R50.64], R6 ;  /* 0x000000063200a985 */ /* 0x001fe2000c101928 */
[----:B------:R-:W-:Y:S02]  /*14f20*/  IMAD R20, R3, UR4, RZ ;  /* 0x0000000403147c24 */ /* 0x000fe4000f8e02ff */
[----:B------:R-:W-:Y:S01]  /*14f30*/  IMAD R3, R0, R81, R82 ;  /* 0x0000005100037224 */ /* 0x000fe200078e0252 */
[----:B---3--:R0:W-:Y:S01]  /*14f40*/  @!P0 ST.E desc[UR40][R54.64], R5 ;  /* 0x0000000536008985 */ /* 0x0081e2000c101928 */
[----:B------:R-:W-:-:S03]  /*14f50*/  IMAD.IADD R77, R77, 0x1, R79 ;  /* 0x000000014d4d7824 */ /* 0x000fc600078e024f */
[----:B------:R-:W5:Y:S01]  /*14f60*/  LD.E.128 R8, desc[UR40][R8.64] ;  /* 0x0000002808087980 */ /* 0x000f62000c101d00 */
[----:B------:R-:W-:-:S03]  /*14f70*/  IMAD R79, R21, UR5, R20 ;  /* 0x00000005154f7c24 */ /* 0x000fc6000f8e0214 */
[----:B------:R-:W5:Y:S04]  /*14f80*/  LD.E.128 R12, desc[UR40][R12.64] ;  /* 0x000000280c0c7980 */ /* 0x000f68000c101d00 */
[----:B0-----:R0:W5:Y:S01]  /*14f90*/  LD.E.128 R4, desc[UR40][R56.64] ;  /* 0x0000002838047980 */ /* 0x001162000c101d00 */
[----:B------:R-:W-:-:S03]  /*14fa0*/  SHF.R.S32.HI R0, RZ, 0x1f, R3 ;  /* 0x0000001fff007819 */ /* 0x000fc60000011403 */
        /* <DEDUP_REMOVED lines=13> */
[----:B------:R-:W-:Y:S01]  /*15080*/  IMAD.WIDE.U32 R20, R21, UR4, R76 ;  /* 0x0000000415147c25 */ /* 0x000fe2000f8e004c */
[----:B------:R-:W-:Y:S01]  /*15090*/  ULDC.64 UR4, c[0x0][0xbd8] ;  /* 0x0002f60000047ab9 */ /* 0x000fe20000000a00 */
[----:B------:R-:W-:Y:S01]  /*150a0*/  @!PT LDS RZ, [RZ] ;  /* 0x00000000fffff984 */ /* 0x000fe20000000800 */
[----:B------:R-:W-:Y:S01]  /*150b0*/  @!PT LDS RZ, [RZ] ;  /* 0x00000000fffff984 */ /* 0x000fe20000000800 */
[----:B------:R-:W-:Y:S01]  /*150c0*/  @!PT LDS RZ, [RZ] ;  /* 0x00000000fffff984 */ /* 0x000fe20000000800 */
[----:B------:R-:W-:Y:S01]  /*150d0*/  @!PT LDS RZ, [RZ] ;  /* 0x00000000fffff984 */ /* 0x000fe20000000800 */
[----:B------:R1:W-:Y:S06]  /*150e0*/  MEMBAR.ALL.CTA ;  /* 0x0000000000007992 */ /* 0x0003ec0000008000 */
[----:B-1----:R-:W1:Y:S01]  /*150f0*/  FENCE.VIEW.ASYNC.S ;  /* 0x00000000000073c6 */ /* 0x002e620000000000 */
[----:B------:R-:W-:-:S02]  /*15100*/  IMAD.IADD R21, R21, 0x1, R79 ;  /* 0x0000000115157824 */ /* 0x000fc400078e024f */
[----:B------:R-:W-:Y:S02]  /*15110*/  IMAD R0, R0, UR4, RZ ;  /* 0x0000000400007c24 */ /* 0x000fe4000f8e02ff */
[----:B------:R-:W-:Y:S02]  /*15120*/  IMAD.IADD R89, R83, 0x1, R178 ;  /* 0x0000000153597824 */ /* 0x000fe400078e02b2 */
[C---:B------:R-:W-:Y:S02]  /*15130*/  IMAD R79, R3.reuse, UR5, R0 ;  /* 0x00000005034f7c24 */ /* 0x040fe4000f8e0200 */
[----:B------:R-:W-:Y:S01]  /*15140*/  IMAD.WIDE.U32 R20, R3, UR4, R20 ;  /* 0x0000000403147c25 */ /* 0x000fe2000f8e0014 */
[----:B------:R-:W-:Y:S01]  /*15150*/  ISETP.GE.AND P2, PT, R89, R78, PT ;  /* 0x0000004e5900720c */ /* 0x000fe20003f46270 */
[----:B------:R-:W-:Y:S02]  /*15160*/  ULDC.64 UR4, c[0x0][0xb80] ;  /* 0x0002e00000047ab9 */ /* 0x000fe40000000a00 */
[----:B------:R-:W-:-:S02]  /*15170*/  VIADD R0, R19, 0x32420 ;  /* 0x0003242013007836 */ /* 0x000fc40000000000 */
[----:B------:R-:W-:Y:S01]  /*15180*/  IMAD.IADD R21, R21, 0x1, R79 ;  /* 0x0000000115157824 */ /* 0x000fe200078e024f */
[C---:B------:R-:W-:Y:S02]  /*15190*/  LEA R79, P3, R20.reuse, UR4, 0x1 ;  /* 0x00000004144f7c11 */ /* 0x040fe4000f8608ff */
[----:B------:R-:W-:Y:S02]  /*151a0*/  PRMT R0, RZ, 0x654, R0 ;  /* 0x00000654ff007816 */ /* 0x000fe40000000000 */
[----:B------:R-:W-:Y:S01]  /*151b0*/  LEA.HI.X R84, R20, UR5, R21, 0x1, P3 ;  /* 0x0000000514547c11 */ /* 0x000fe200098f0c15 */
[C---:B------:R-:W-:Y:S02]  /*151c0*/  VIADD R77, R89.reuse, 0x20 ;  /* 0x00000020594d7836 */ /* 0x040fe40000000000 */
[----:B------:R-:W-:Y:S01]  /*151d0*/  VIADD R3, R89, 0x40 ;  /* 0x0000004059037836 */ /* 0x000fe20000000000 */
[----:B-1----:R1:W-:Y:S01]  /*151e0*/  SYNCS.ARRIVE.TRANS64.RED.A1T0 RZ, [R0+URZ], RZ ;  /* 0x000000ff00ff79a7 */ /* 0x0023e2000810043f */
[----:B------:R0:W2:Y:S01]  /*151f0*/  SHFL.IDX PT, R82, R79, RZ, 0x181f ;  /* 0x00181fff4f527589 */ /* 0x0000a200000e0000 */
[----:B------:R-:W-:Y:S01]  /*15200*/  BSSY B1, `(.L_x_5701) ;  /* 0x0000016000017945 */ /* 0x000fe20003800000 */
[----:B------:R-:W-:-:S02]  /*15210*/  ISETP.GE.AND P1, PT, R77, R78, PT ;  /* 0x0000004e4d00720c */ /* 0x000fc40003f26270 */
[----:B------:R-:W-:Y:S01]  /*15220*/  ISETP.GE.AND P0, PT, R3, R78, PT ;  /* 0x0000004e0300720c */ /* 0x000fe20003f06270 */
[----:B-1----:R0:W1:Y:S01]  /*15230*/  SHFL.IDX PT, R0, R84, RZ, 0x181f ;  /* 0x00181fff54007589 */ /* 0x00206200000e0000 */
[----:B------:R-:W-:Y:S11]  /*15240*/  @P2 BRA `(.L_x_5702) ;  /* 0x0000000000442947 */ /* 0x000ff60003800000 */
[----:B------:R-:W-:Y:S02]  /*15250*/  ULDC UR4, c[0x0][0xbc8] ;  /* 0x0002f20000047ab9 */ /* 0x000fe40000000800 */
[----:B------:R-:W-:Y:S02]  /*15260*/  ISETP.GE.AND P2, PT, R95, UR4, PT ;  /* 0x000000045f007c0c */ /* 0x000fe4000bf46270 */
[----:B-----5:R-:W-:Y:S02]  /*15270*/  ISETP.GE.AND P3, PT, R93, UR4, PT ;  /* 0x000000045d007c0c */ /* 0x020fe4000bf66270 */
[----:B------:R-:W-:-:S09]  /*15280*/  ISETP.GE.AND P4, PT, R91, UR4, PT ;  /* 0x000000045b007c0c */ /* 0x000fd2000bf86270 */
[----:B--2---:R-:W-:-:S04]  /*15290*/  @!P2 LEA R20, P5, R95, R82, 0x1 ;  /* 0x000000525f14a211 */ /* 0x004fc800078a08ff */
[----:B-1----:R-:W-:Y:S02]  /*152a0*/  @!P2 LEA.HI.X R21, R95, R0, R96, 0x1, P5 ;  /* 0x000000005f15a211 */ /* 0x002fe400028f0c60 */
        /* <DEDUP_REMOVED lines=11> */
.L_x_5702:
[----:B------:R-:W-:Y:S05]  /*15360*/  BSYNC B1 ;  /* 0x0000000000017941 */ /* 0x000fea0003800000 */
.L_x_5701:
[----:B-1----:R1:W4:Y:S01]  /*15370*/  SHFL.IDX PT, R0, R84, 0x1, 0x181f ;  /* 0x00381f0054007f89 */ /* 0x00232200000e0000 */
        /* <DEDUP_REMOVED lines=20> */
.L_x_5704:
[----:B------:R-:W-:Y:S05]  /*154c0*/  BSYNC B1 ;  /* 0x0000000000017941 */ /* 0x000fea0003800000 */
.L_x_5703:
        /* <DEDUP_REMOVED lines=21> */
.L_x_5706:
[----:B------:R-:W-:Y:S05]  /*15620*/  BSYNC B1 ;  /* 0x0000000000017941 */ /* 0x000fea0003800000 */
.L_x_5705:
[----:B------:R-:W-:Y:S01]  /*15630*/  VIADD R3, R89, 0x60 ;  /* 0x0000006059037836 */ /* 0x000fe20000000000 */
[----:B01--4-:R-:W0:Y:S04]  /*15640*/  SHFL.IDX PT, R84, R84, 0x3, 0x181f ;  /* 0x00781f0054547f89 */ /* 0x013e2800000e0000 */
[----:B------:R-:W-:Y:S01]  /*15650*/  ISETP.GE.AND P0, PT, R3, R78, PT ;  /* 0x0000004e0300720c */ /* 0x000fe20003f06270 */
[----:B------:R-:W1:-:S12]  /*15660*/  SHFL.IDX PT, R79, R79, 0x3, 0x181f ;  /* 0x00781f004f4f7f89 */ /* 0x000e5800000e0000 */
[----:B------:R-:W-:Y:S05]  /*15670*/  @P0 BRA `(.L_x_5707) ;  /* 0x0000001000500947 */ /* 0x000fea0003800000 */
[----:B------:R-:W-:Y:S02]  /*15680*/  ULDC UR4, c[0x0][0xbc8] ;  /* 0x0002f20000047ab9 */ /* 0x000fe40000000800 */
[----:B------:R-:W-:Y:S02]  /*15690*/  ISETP.GE.AND P3, PT, R95, UR4, PT ;  /* 0x000000045f007c0c */ /* 0x000fe4000bf66270 */
[----:B------:R-:W-:Y:S02]  /*156a0*/  ISETP.GE.AND P4, PT, R93, UR4, PT ;  /* 0x000000045d007c0c */ /* 0x000fe4000bf86270 */
[----:B------:R-:W-:-:S09]  /*156b0*/  ISETP.GE.AND P5, PT, R91, UR4, PT ;  /* 0x000000045b007c0c */ /* 0x000fd2000bfa6270 */
[-C--:B-1----:R-:W-:Y:S02]  /*156c0*/  @!P3 LEA R4, P0, R95, R79.reuse, 0x1 ;  /* 0x0000004f5f04b211 */ /* 0x082fe400078008ff */
[-C--:B------:R-:W-:Y:S02]  /*156d0*/  @!P4 LEA R6, P1, R93, R79.reuse, 0x1 ;  /* 0x0000004f5d06c211 */ /* 0x080fe400078208ff */
        /* <DEDUP_REMOVED lines=13> */
.L_x_5699:
[----:B------:R-:W3:Y:S01]  /*157b0*/  LDL.LU R6, [R1+0x80] ;  /* 0x0000800001067983 */ /* 0x000ee20000300800 */
[----:B------:R-:W-:Y:S01]  /*157c0*/  ULDC.64 UR4, c[0x0][0xd00] ;  /* 0x0003400000047ab9 */ /* 0x000fe20000000a00 */
[----:B------:R-:W-:Y:S01]  /*157d0*/  IMAD.MOV.U32 R0, RZ, RZ, RZ ;  /* 0x000000ffff007224 */ /* 0x000fe200078e00ff */
[----:B------:R-:W4:Y:S01]  /*157e0*/  LDC R25, c[0x0][0xce8] ;  /* 0x00033a00ff197b82 */ /* 0x000f220000000800 */
[----:B------:R-:W2:Y:S01]  /*157f0*/  LDL.LU R3, [R1+0x84] ;  /* 0x0000840001037983 */ /* 0x000ea20000300800 */
[----:B------:R-:W-:-:S04]  /*15800*/  ISETP.NE.U32.AND P0, PT, RZ, UR4, PT ;  /* 0x00000004ff007c0c */ /* 0x000fc8000bf05070 */
[----:B------:R-:W-:Y:S02]  /*15810*/  ISETP.NE.AND.EX P0, PT, RZ, UR5, PT, P0 ;  /* 0x00000005ff007c0c */ /* 0x000fe4000bf05300 */
[----:B---3--:R-:W-:-:S04]  /*15820*/  IADD3 R4, P1, R6, UR4, RZ ;  /* 0x0000000406047c10 */ /* 0x008fc8000ff3e0ff */
[----:B--2---:R-:W-:Y:S01]  /*15830*/  IADD3.X R5, R3, UR5, RZ, P1, !PT ;  /* 0x0000000503057c10 */ /* 0x004fe20008ffe4ff */
[----:B------:R-:W-:Y:S02]  /*15840*/  ULDC.64 UR4, c[0x0][0xd08] ;  /* 0x0003420000047ab9 */ /* 0x000fe40000000a00 */
[----:B------:R-:W-:-:S04]  /*15850*/  ISETP.NE.U32.AND P1, PT, RZ, UR4, PT ;  /* 0x00000004ff007c0c */ /* 0x000fc8000bf25070 */
[----:B------:R2:W5:Y:S01]  /*15860*/  @P0 LDG.E R0, desc[UR40][R4.64] ;  /* 0x0000002804000981 */ /* 0x000562000c1e1900 */
[----:B------:R-:W-:Y:S01]  /*15870*/  ISETP.NE.AND.EX P1, PT, RZ, UR5, PT, P1 ;  /* 0x00000005ff007c0c */ /* 0x000fe2000bf25310 */
[----:B------:R-:W3:-:S12]  /*15880*/  S2R R10, SR_TID.X ;  /* 0x00000000000a7919 */ /* 0x000ed80000002100 */
[----:B------:R-:W-:Y:S01]  /*15890*/  @P1 IADD3 R6, P2, R6, UR4, RZ ;  /* 0x0000000406061c10 */ /* 0x000fe2000ff5e0ff */
[----:B------:R-:W-:Y:S02]  /*158a0*/  ULDC UR4, c[0x0][0xb88] ;  /* 0x0002e20000047ab9 */ /* 0x000fe40000000800 */
[----:B------:R-:W-:Y:S01]  /*158b0*/  IMAD.U32 R8, RZ, RZ, UR4 ;  /* 0x00000004ff087e24 */ /* 0x000fe2000f8e00ff */
[----:B------:R-:W-:-:S05]  /*158c0*/  @P1 IADD3.X R7, R3, UR5, RZ, P2, !PT ;  /* 0x0000000503071c10 */ /* 0x000fca00097fe4ff */
[----:B------:R2:W5:Y:S01]  /*158d0*/  @P1 LDG.E R8, desc[UR40][R6.64] ;  /* 0x0000002806081981 */ /* 0x000562000c1e1900 */
[----:B----4-:R-:W-:Y:S01]  /*158e0*/  ISETP.NE.AND P2, PT, R25, 0x1, PT ;  /* 0x000000011900780c */ /* 0x010fe20003f45270 */
[----:B---3--:R-:W-:-:S12]  /*158f0*/  VIADD R28, R10, 0xffffff80 ;  /* 0xffffff800a1c7836 */ /* 0x008fd80000000000 */
[----:B------:R-:W3:Y:S01]  /*15900*/  @P2 LDC R27, c[0x0][0xcec] ;  /* 0x00033b00ff1b2b82 */ /* 0x000ee20000000800 */
[----:B------:R-:W-:Y:S01]  /*15910*/  ISETP.GE.AND P3, PT, R28, 0x80, PT ;  /* 0x000000801c00780c */ /* 0x000fe20003f66270 */
[----:B--2---:R-:W-:-:S12]  /*15920*/  @P1 BRA `(.L_x_5708) ;  /* 0x0000000000101947 */ /* 0x004fd80003800000 */
[----:B------:R-:W-:Y:S05]  /*15930*/  @!P0 BRA `(.L_x_5708) ;  /* 0x00000000000c8947 */ /* 0x000fea0003800000 */
[----:B------:R-:W2:Y:S04]  /*15940*/  LDG.E R3, desc[UR40][R4.64] ;  /* 0x0000002804037981 */ /* 0x000ea8000c1e1900 */
[----:B-----5:R-:W2:Y:S02]  /*15950*/  LDG.E R8, desc[UR40][R4.64+0x4] ;  /* 0x0000042804087981 */ /* 0x020ea4000c1e1900 */
[----:B--2---:R-:W-:-:S07]  /*15960*/  IMAD.IADD R8, R8, 0x1, -R3 ;  /* 0x0000000108087824 */ /* 0x004fce00078e0a03 */
.L_x_5708:
[----:B------:R-:W2:Y:S04]  /*15970*/  LDL.LU R4, [R1+0x88] ;  /* 0x0000880001047983 */ /* 0x000ea80000300800 */
[----:B------:R-:W4:Y:S04]  /*15980*/  LDL.LU R3, [R1+0x94] ;  /* 0x0000940001037983 */ /* 0x000f280000300800 */
[----:B------:R-:W3:Y:S04]  /*15990*/  LDL R26, [R1+0x7c] ;  /* 0x00007c00011a7983 */ /* 0x000ee80000100800 */
[----:B------:R0:W5:Y:S01]  /*159a0*/  LDL R24, [R1+0x50] ;  /* 0x0000500001187983 */ /* 0x0001620000100800 */
[----:B------:R-:W-:Y:S01]  /*159b0*/  BSSY B1, `(.L_x_5709) ;  /* 0x000002c000017945 */ /* 0x000fe20003800000 */
[----:B-----5:R-:W-:-:S02]  /*159c0*/  SHF.R.S32.HI R11, RZ, 0x1f, R0 ;  /* 0x0000001fff0b7819 */ /* 0x020fc40000011400 */
[----:B--2---:R-:W-:Y:S02]  /*159d0*/  SEL R13, R4, RZ, !P0 ;  /* 0x000000ff040d7207 */ /* 0x004fe40004000000 */
[----:B----4-:R-:W-:Y:S02]  /*159e0*/  SEL R14, R3, RZ, !P0 ;  /* 0x000000ff030e7207 */ /* 0x010fe40004000000 */
[----:B---3--:R-:W-:Y:S01]  /*159f0*/  SHF.R.S32.HI R12, RZ, 0x1f, R26 ;  /* 0x0000001fff0c7819 */ /* 0x008fe2000001141a */
[----:B0-----:R-:W-:Y:S06]  /*15a00*/  @P3 BRA `(.L_x_5710) ;  /* 0x0000000000983947 */ /* 0x001fec0003800000 */
[----:B------:R-:W0:Y:S01]  /*15a10*/  LDC R9, c[0x0][0xce8] ;  /* 0x00033a00ff097b82 */ /* 0x000e220000000800 */
[----:B------:R-:W-:Y:S01]  /*15a20*/  IADD3 R10, R24, -0x80, R10 ;  /* 0xffffff80180a7810 */ /* 0x000fe20007ffe00a */
[----:B0-----:R-:W-:-:S05]  /*15a30*/  IMAD R3, R8, R9, RZ ;  /* 0x0000000908037224 */ /* 0x001fca00078e02ff */
        /* <DEDUP_REMOVED lines=9> */
[----:B------:R-:W0:Y:S01]  /*15ad0*/  @P0 LDC R15, c[0x0][0xcec] ;  /* 0x00033b00ff0f0b82 */ /* 0x000e220000000800 */
[----:B------:R-:W-:Y:S01]  /*15ae0*/  IMAD R7, R26, UR5, R7 ;  /* 0x000000051a077c24 */ /* 0x000fe2000f8e0207 */
[----:B------:R-:W-:-:S03]  /*15af0*/  ULDC.64 UR4, c[0x0][0xc98] ;  /* 0x0003260000047ab9 */ /* 0x000fc60000000a00 */
[----:B------:R-:W-:-:S03]  /*15b00*/  IMAD.IADD R5, R5, 0x1, R7 ;  /* 0x0000000105057824 */ /* 0x000fc600078e0207 */
[----:B------:R-:W2:Y:S01]  /*15b10*/  @P0 LDC R21, c[0x0][0xcf0] ;  /* 0x00033c00ff150b82 */ /* 0x000ea20000000800 */
[----:B------:R-:W-:-:S04]  /*15b20*/  IMAD.WIDE.U32 R4, R13, UR4, R4 ;  /* 0x000000040d047c25 */ /* 0x000fc8000f8e0004 */
[----:B0-----:R-:W-:-:S05]  /*15b30*/  @P0 IMAD.HI.U32 R6, R10, R15, RZ ;  /* 0x0000000f0a060227 */ /* 0x001fca00078e00ff */
[----:B--2---:R-:W-:Y:S01]  /*15b40*/  @P0 SHF.R.U32.HI R3, RZ, R21, R6 ;  /* 0x00000015ff030219 */ /* 0x004fe20000011606 */
        /* <DEDUP_REMOVED lines=18> */
.L_x_5710:
[----:B------:R-:W-:Y:S05]  /*15c70*/  BSYNC B1 ;  /* 0x0000000000017941 */ /* 0x000fea0003800000 */
.L_x_5709:
[--C-:B0-----:R-:W-:Y:S01]  /*15c80*/  SHF.R.S32.HI R6, RZ, 0x1f, R28.reuse ;  /* 0x0000001fff067819 */ /* 0x101fe2000001141c */
[----:B------:R-:W0:Y:S01]  /*15c90*/  @P2 LDC R9, c[0x0][0xcf0] ;  /* 0x00033c00ff092b82 */ /* 0x000e220000000800 */
[----:B------:R-:W-:Y:S01]  /*15ca0*/  SHF.R.S32.HI R20, RZ, 0x1f, R28 ;  /* 0x0000001fff147819 */ /* 0x000fe2000001141c */
[----:B------:R-:W-:Y:S01]  /*15cb0*/  ULDC.64 UR4, c[0x0][0xba0] ;  /* 0x0002e80000047ab9 */ /* 0x000fe20000000a00 */
[-C--:B------:R-:W-:Y:S01]  /*15cc0*/  LEA.HI R6, R6, R28.reuse, RZ, 0x3 ;  /* 0x0000001c06067211 */ /* 0x080fe200078f18ff */
[----:B------:R-:W-:Y:S01]  /*15cd0*/  IMAD R3, R11, UR4, RZ ;  /* 0x000000040b037c24 */ /* 0x000fe2000f8e02ff */
[----:B------:R-:W-:Y:S01]  /*15ce0*/  LEA.HI R20, R20, R28, RZ, 0x3 ;  /* 0x0000001c14147211 */ /* 0x000fe200078f18ff */
[----:B------:R-:W-:Y:S01]  /*15cf0*/  IMAD.WIDE.U32 R4, R0, UR4, RZ ;  /* 0x0000000400047c25 */ /* 0x000fe2000f8e00ff */
[----:B------:R-:W-:Y:S02]  /*15d00*/  LOP3.LUT R6, R6, 0xfffffff8, RZ, 0xc0, !PT ;  /* 0xfffffff806067812 */ /* 0x000fe400078ec0ff */
[----:B------:R-:W-:Y:S01]  /*15d10*/  SHF.R.S32.HI R20, RZ, 0x3, R20 ;  /* 0x00000003ff147819 */ /* 0x000fe20000011414 */
[----:B------:R-:W-:Y:S01]  /*15d20*/  IMAD R3, R0, UR5, R3 ;  /* 0x0000000500037c24 */ /* 0x000fe2000f8e0203 */
[----:B------:R-:W-:Y:S01]  /*15d30*/  ULDC.64 UR4, c[0x0][0xbe8] ;  /* 0x0002fa0000047ab9 */ /* 0x000fe20000000a00 */
[----:B------:R-:W-:-:S02]  /*15d40*/  IMAD.IADD R6, R28, 0x1, -R6 ;  /* 0x000000011c067824 */ /* 0x000fc400078e0a06 */
[----:B------:R-:W-:Y:S02]  /*15d50*/  IMAD R0, R12, UR4, RZ ;  /* 0x000000040c007c24 */ /* 0x000fe4000f8e02ff */
[----:B------:R-:W-:Y:S02]  /*15d60*/  IMAD R6, R6, 0x20, R20 ;  /* 0x0000002006067824 */ /* 0x000fe400078e0214 */
[----:B------:R-:W-:Y:S02]  /*15d70*/  IMAD R7, R26, UR5, R0 ;  /* 0x000000051a077c24 */ /* 0x000fe4000f8e0200 */
[----:B------:R-:W-:Y:S02]  /*15d80*/  IMAD.IADD R10, R24, 0x1, R6 ;  /* 0x00000001180a7824 */ /* 0x000fe400078e0206 */
[----:B------:R-:W-:Y:S02]  /*15d90*/  IMAD.IADD R5, R5, 0x1, R3 ;  /* 0x0000000105057824 */ /* 0x000fe400078e0203 */
[----:B------:R-:W-:-:S04]  /*15da0*/  @P2 IMAD.HI.U32 R0, R10, R27, RZ ;  /* 0x0000001b0a002227 */ /* 0x000fc800078e00ff */
[----:B------:R-:W-:Y:S01]  /*15db0*/  IMAD.WIDE.U32 R4, R26, UR4, R4 ;  /* 0x000000041a047c25 */ /* 0x000fe2000f8e0004 */
[----:B------:R-:W-:-:S03]  /*15dc0*/  ULDC.64 UR4, c[0x0][0xbf0] ;  /* 0x0002fc0000047ab9 */ /* 0x000fc60000000a00 */
[----:B------:R-:W-:Y:S01]  /*15dd0*/  IMAD.MOV.U32 R3, RZ, RZ, R10 ;  /* 0x000000ffff037224 */ /* 0x000fe200078e000a */
[----:B0-----:R-:W-:Y:S01]  /*15de0*/  @P2 SHF.R.U32.HI R3, RZ, R9, R0 ;  /* 0x00000009ff032219 */ /* 0x001fe20000011600 */
        /* <DEDUP_REMOVED lines=24> */
[----:B------:R0:W2:Y:S04]  /*15f70*/  SHFL.IDX PT, R0, R4, RZ, 0x181f ;  /* 0x00181fff04007589 */ /* 0x0000a800000e0000 */
[----:B------:R0:W3:Y:S02]  /*15f80*/  SHFL.IDX PT, R14, R3, RZ, 0x181f ;  /* 0x00181fff030e7589 */ /* 0x0000e400000e0000 */
.L_x_5922:
[----:B------:R-:W-:Y:S01]  /*15f90*/  IMAD R8, R8, R25, RZ ;  /* 0x0000001908087224 */ /* 0x000fe200078e02ff */
[----:B------:R-:W-:Y:S01]  /*15fa0*/  BSSY B1, `(.L_x_5712) ;  /* 0x000001d000017945 */ /* 0x000fe20003800000 */
[----:B------:R-:W-:-:S05]  /*15fb0*/  IMAD.IADD R7, R20, 0x1, R24 ;  /* 0x0000000114077824 */ /* 0x000fca00078e0218 */
[----:B------:R-:W-:-:S13]  /*15fc0*/  ISETP.GE.AND P0, PT, R7, R8, PT ;  /* 0x000000080700720c */ /* 0x000fda0003f06270 */
[----:B------:R-:W-:Y:S05]  /*15fd0*/  @P0 BRA `(.L_x_5713) ;  /* 0x0000000000640947 */ /* 0x000fea0003800000 */
[----:B------:R-:W4:Y:S01]  /*15fe0*/  LDL R20, [R1+0x3c] ;  /* 0x00003c0001147983 */ /* 0x000f220000100800 */
[----:B------:R-:W-:-:S03]  /*15ff0*/  ULDC UR4, c[0x0][0xbc8] ;  /* 0x0002f20000047ab9 */ /* 0x000fc60000000800 */
[----:B------:R-:W5:Y:S04]  /*16000*/  LDL R15, [R1+0x70] ;  /* 0x00007000010f7983 */ /* 0x000f680000100800 */
[----:B------:R-:W2:Y:S04]  /*16010*/  LDL R9, [R1+0x6c] ;  /* 0x00006c0001097983 */ /* 0x000ea80000100800 */
[----:B------:R-:W3:Y:S04]  /*16020*/  LDL R5, [R1+0x74] ;  /* 0x0000740001057983 */ /* 0x000ee80000100800 */
[----:B------:R-:W3:Y:S04]  /*16030*/  LDL R21, [R1+0xb4] ;  /* 0x0000b40001157983 */ /* 0x000ee80000100800 */
[----:B------:R-:W3:Y:S04]  /*16040*/  LDL R26, [R1+0xb0] ;  /* 0x0000b000011a7983 */ /* 0x000ee80000100800 */
[----:B------:R-:W3:Y:S04]  /*16050*/  LDL R24, [R1+0xac] ;  /* 0x0000ac0001187983 */ /* 0x000ee80000100800 */
[----:B------:R-:W3:Y:S01]  /*16060*/  LDL R6, [R1+0xa8] ;  /* 0x0000a80001067983 */ /* 0x000ee20000100800 */
[----:B----4-:R-:W-:-:S02]  /*16070*/  ISETP.GE.AND P3, PT, R20, UR4, PT ;  /* 0x0000000414007c0c */ /* 0x010fc4000bf66270 */
[----:B-----5:R-:W-:Y:S02]  /*16080*/  ISETP.GE.AND P2, PT, R15, UR4, PT ;  /* 0x000000040f007c0c */ /* 0x020fe4000bf46270 */
[----:B--2---:R-:W-:Y:S02]  /*16090*/  ISETP.GE.AND P1, PT, R9, UR4, PT ;  /* 0x0000000409007c0c */ /* 0x004fe4000bf26270 */
[----:B---3--:R-:W-:-:S07]  /*160a0*/  ISETP.GE.AND P0, PT, R5, UR4, PT ;  /* 0x0000000405007c0c */ /* 0x008fce000bf06270 */
[CC--:B------:R-:W-:Y:S02]  /*160b0*/  @!P3 LEA R10, P5, R20.reuse, R14.reuse, 0x1 ;  /* 0x0000000e140ab211 */ /* 0x0c0fe400078a08ff */
[----:B------:R-:W-:Y:S02]  /*160c0*/  @!P2 LEA R12, P4, R15, R14, 0x1 ;  /* 0x0000000e0f0ca211 */ /* 0x000fe400078808ff */
[----:B------:R-:W-:Y:S02]  /*160d0*/  @!P3 LEA.HI.X R11, R20, R0, R21, 0x1, P5 ;  /* 0x00000000140bb211 */ /* 0x000fe400028f0c15 */
[----:B------:R-:W-:Y:S02]  /*160e0*/  @!P1 LEA R20, P5, R9, R14, 0x1 ;  /* 0x0000000e09149211 */ /* 0x000fe400078a08ff */
[----:B------:R-:W-:Y:S02]  /*160f0*/  @!P2 LEA.HI.X R13, R15, R0, R26, 0x1, P4 ;  /* 0x000000000f0da211 */ /* 0x000fe400020f0c1a */
[----:B------:R-:W-:-:S02]  /*16100*/  @!P0 LEA R14, P4, R5, R14, 0x1 ;  /* 0x0000000e050e8211 */ /* 0x000fc400078808ff */
[-C--:B------:R-:W-:Y:S02]  /*16110*/  @!P1 LEA.HI.X R21, R9, R0.reuse, R24, 0x1, P5 ;  /* 0x0000000009159211 */ /* 0x080fe400028f0c18 */
[----:B------:R-:W-:Y:S01]  /*16120*/  @!P0 LEA.HI.X R15, R5, R0, R6, 0x1, P4 ;  /* 0x00000000050f8211 */ /* 0x000fe200020f0c06 */
[----:B------:R4:W-:Y:S04]  /*16130*/  @!P3 ST.E.128 desc[UR40][R10.64], RZ ;  /* 0x000000ff0a00b985 */ /* 0x0009e8000c101d28 */
[----:B------:R4:W-:Y:S04]  /*16140*/  @!P2 ST.E.128 desc[UR40][R12.64], RZ ;  /* 0x000000ff0c00a985 */ /* 0x0009e8000c101d28 */
[----:B------:R4:W-:Y:S04]  /*16150*/  @!P1 ST.E.128 desc[UR40][R20.64], RZ ;  /* 0x000000ff14009985 */ /* 0x0009e8000c101d28 */
[----:B------:R4:W-:Y:S02]  /*16160*/  @!P0 ST.E.128 desc[UR40][R14.64], RZ ;  /* 0x000000ff0e008985 */ /* 0x0009e4000c101d28 */
.L_x_5713:
[----:B------:R-:W-:Y:S05]  /*16170*/  BSYNC B1 ;  /* 0x0000000000017941 */ /* 0x000fea0003800000 */
.L_x_5712:
[----:B------:R-:W-:-:S03]  /*16180*/  UMOV UR4, 0xffffffff ;  /* 0xffffffff00047882 */ /* 0x000fc60000000000 */
[----:B------:R-:W-:Y:S05]  /*16190*/  BRA.DIV UR4, `(.L_x_5714) ;  /* 0x0000009e048c7947 */ /* 0x000fea000b800000 */
[----:B--2---:R2:W0:Y:S04]  /*161a0*/  SHFL.IDX PT, R0, R4, 0x1, 0x181f ;  /* 0x00381f0004007f89 */ /* 0x00442800000e0000 */
[----:B---34-:R2:W3:Y:S02]  /*161b0*/  SHFL.IDX PT, R14, R3, 0x1, 0x181f ;  /* 0x00381f00030e7f89 */ /* 0x0184e400000e0000 */
.L_x_5926:
[----:B------:R-:W-:Y:S01]  /*161c0*/  VIADD R5, R7, 0x20 ;  /* 0x0000002007057836 */ /* 0x000fe20000000000 */
[----:B------:R-:W-:Y:S04]  /*161d0*/  BSSY B1, `(.L_x_5715) ;  /* 0x000001c000017945 */ /* 0x000fe80003800000 */
[----:B------:R-:W-:-:S13]  /*161e0*/  ISETP.GE.AND P0, PT, R5, R8, PT ;  /* 0x000000080500720c */ /* 0x000fda0003f06270 */
[----:B------:R-:W-:Y:S05]  /*161f0*/  @P0 BRA `(.L_x_5716) ;  /* 0x0000000000640947 */ /* 0x000fea0003800000 */
[----:B------:R-:W4:Y:S01]  /*16200*/  LDL R20, [R1+0x3c] ;  /* 0x00003c0001147983 */ /* 0x000f220000100800 */
[----:B------:R-:W-:-:S03]  /*16210*/  ULDC UR4, c[0x0][0xbc8] ;  /* 0x0002f20000047ab9 */ /* 0x000fc60000000800 */
[----:B------:R-:W5:Y:S04]  /*16220*/  LDL R15, [R1+0x70] ;  /* 0x00007000010f7983 */ /* 0x000f680000100800 */
[----:B------:R-:W2:Y:S04]  /*16230*/  LDL R24, [R1+0x6c] ;  /* 0x00006c0001187983 */ /* 0x000ea80000100800 */
[----:B------:R-:W3:Y:S04]  /*16240*/  LDL R6, [R1+0x74] ;  /* 0x0000740001067983 */ /* 0x000ee80000100800 */
[----:B------:R-:W0:Y:S04]  /*16250*/  LDL R21, [R1+0xb4] ;  /* 0x0000b40001157983 */ /* 0x000e280000100800 */
        /* <DEDUP_REMOVED lines=8> */
[C---:B------:R-:W-:Y:S02]  /*162e0*/  @!P2 LEA R12, P4, R15.reuse, R14, 0x1 ;  /* 0x0000000e0f0ca211 */ /* 0x040fe400078808ff */
[----:B0-----:R-:W-:Y:S02]  /*162f0*/  @!P3 LEA.HI.X R11, R20, R0, R21, 0x1, P5 ;  /* 0x00000000140bb211 */ /* 0x001fe400028f0c15 */
        /* <DEDUP_REMOVED lines=9> */
.L_x_5716:
[----:B------:R-:W-:Y:S05]  /*16390*/  BSYNC B1 ;  /* 0x0000000000017941 */ /* 0x000fea0003800000 */
.L_x_5715:
[----:B------:R-:W-:-:S03]  /*163a0*/  UMOV UR4, 0xffffffff ;  /* 0xffffffff00047882 */ /* 0x000fc60000000000 */
[----:B------:R-:W-:Y:S05]  /*163b0*/  BRA.DIV UR4, `(.L_x_5717) ;  /* 0x0000009e044c7947 */ /* 0x000fea000b800000 */
[----:B0-----:R0:W0:Y:S04]  /*163c0*/  SHFL.IDX PT, R0, R4, 0x2, 0x181f ;  /* 0x00581f0004007f89 */ /* 0x00102800000e0000 */
[----:B---34-:R3:W4:Y:S02]  /*163d0*/  SHFL.IDX PT, R14, R3, 0x2, 0x181f ;  /* 0x00581f00030e7f89 */ /* 0x01872400000e0000 */
.L_x_5930:
[----:B------:R-:W-:Y:S01]  /*163e0*/  VIADD R5, R7, 0x40 ;  /* 0x0000004007057836 */ /* 0x000fe20000000000 */
[----:B------:R-:W-:Y:S04]  /*163f0*/  BSSY B1, `(.L_x_5718) ;  /* 0x000001c000017945 */ /* 0x000fe80003800000 */
[----:B------:R-:W-:-:S13]  /*16400*/  ISETP.GE.AND P0, PT, R5, R8, PT ;  /* 0x000000080500720c */ /* 0x000fda0003f06270 */
[----:B------:R-:W-:Y:S05]  /*16410*/  @P0 BRA `(.L_x_5719) ;  /* 0x0000000000640947 */ /* 0x000fea0003800000 */
[----:B------:R-:W5:Y:S01]  /*16420*/  LDL R20, [R1+0x3c] ;  /* 0x00003c0001147983 */ /* 0x000f620000100800 */
[----:B------:R-:W-:-:S03]  /*16430*/  ULDC UR4, c[0x0][0xbc8] ;  /* 0x0002f20000047ab9 */ /* 0x000fc60000000800 */
[----:B------:R-:W2:Y:S04]  /*16440*/  LDL R15, [R1+0x70] ;  /* 0x00007000010f7983 */ /* 0x000ea80000100800 */
[----:B------:R-:W3:Y:S04]  /*16450*/  LDL R24, [R1+0x6c] ;  /* 0x00006c0001187983 */ /* 0x000ee80000100800 */
[----:B------:R-:W4:Y:S04]  /*16460*/  LDL R6, [R1+0x74] ;  /* 0x0000740001067983 */ /* 0x000f280000100800 */
[----:B------:R-:W0:Y:S04]  /*16470*/  LDL R21, [R1+0xb4] ;  /* 0x0000b40001157983 */ /* 0x000e280000100800 */
[----:B------:R-:W4:Y:S04]  /*16480*/  LDL R26, [R1+0xb0] ;  /* 0x0000b000011a7983 */ /* 0x000f280000100800 */
[----:B------:R-:W4:Y:S04]  /*16490*/  LDL R25, [R1+0xac] ;  /* 0x0000ac0001197983 */ /* 0x000f280000100800 */
[----:B------:R-:W4:Y:S01]  /*164a0*/  LDL R9, [R1+0xa8] ;  /* 0x0000a80001097983 */ /* 0x000f220000100800 */
[----:B-----5:R-:W-:-:S02]  /*164b0*/  ISETP.GE.AND P3, PT, R20, UR4, PT ;  /* 0x0000000414007c0c */ /* 0x020fc4000bf66270 */
[----:B--2---:R-:W-:Y:S02]  /*164c0*/  ISETP.GE.AND P2, PT, R15, UR4, PT ;  /* 0x000000040f007c0c */ /* 0x004fe4000bf46270 */
[----:B---3--:R-:W-:Y:S02]  /*164d0*/  ISETP.GE.AND P1, PT, R24, UR4, PT ;  /* 0x0000000418007c0c */ /* 0x008fe4000bf26270 */
[----:B----4-:R-:W-:-:S07]  /*164e0*/  ISETP.GE.AND P0, PT, R6, UR4, PT ;  /* 0x0000000406007c0c */ /* 0x010fce000bf06270 */
        /* <DEDUP_REMOVED lines=12> */
.L_x_5719:
[----:B------:R-:W-:Y:S05]  /*165b0*/  BSYNC B1 ;  /* 0x0000000000017941 */ /* 0x000fea0003800000 */
.L_x_5718:
[----:B------:R-:W-:-:S03]  /*165c0*/  UMOV UR4, 0xffffffff ;  /* 0xffffffff00047882 */ /* 0x000fc60000000000 */
[----:B------:R-:W-:Y:S05]  /*165d0*/  BRA.DIV UR4, `(.L_x_5720) ;  /* 0x0000009e040c7947 */ /* 0x000fea000b800000 */
[----:B0-----:R0:W0:Y:S04]  /*165e0*/  SHFL.IDX PT, R0, R4, 0x3, 0x181f ;  /* 0x00781f0004007f89 */ /* 0x00102800000e0000 */
[----:B----4-:R4:W0:Y:S02]  /*165f0*/  SHFL.IDX PT, R14, R3, 0x3, 0x181f ;  /* 0x00781f00030e7f89 */ /* 0x01082400000e0000 */
.L_x_5934:
[----:B--234-:R-:W-:-:S05]  /*16600*/  VIADD R3, R7, 0x60 ;  /* 0x0000006007037836 */ /* 0x01cfca0000000000 */
[----:B------:R-:W-:-:S13]  /*16610*/  ISETP.GE.AND P0, PT, R3, R8, PT ;  /* 0x000000080300720c */ /* 0x000fda0003f06270 */
[----:B------:R-:W-:Y:S05]  /*16620*/  @P0 BRA `(.L_x_5707) ;  /* 0x0000000000640947 */ /* 0x000fea0003800000 */
[----:B------:R-:W2:Y:S01]  /*16630*/  LDL R9, [R1+0x3c] ;  /* 0x00003c0001097983 */ /* 0x000ea20000100800 */
[----:B------:R-:W-:-:S03]  /*16640*/  ULDC UR4, c[0x0][0xbc8] ;  /* 0x0002f20000047ab9 */ /* 0x000fc60000000800 */
[----:B------:R-:W3:Y:S04]  /*16650*/  LDL R15, [R1+0x70] ;  /* 0x00007000010f7983 */ /* 0x000ee80000100800 */
[----:B------:R-:W4:Y:S04]  /*16660*/  LDL R12, [R1+0x6c] ;  /* 0x00006c00010c7983 */ /* 0x000f280000100800 */
[----:B------:R-:W5:Y:S04]  /*16670*/  LDL R10, [R1+0x74] ;  /* 0x00007400010a7983 */ /* 0x000f680000100800 */
[----:B------:R-:W5:Y:S04]  /*16680*/  LDL R21, [R1+0xb4] ;  /* 0x0000b40001157983 */ /* 0x000f680000100800 */
[----:B------:R-:W5:Y:S04]  /*16690*/  LDL R20, [R1+0xb0] ;  /* 0x0000b00001147983 */ /* 0x000f680000100800 */
[----:B------:R-:W5:Y:S04]  /*166a0*/  LDL R13, [R1+0xac] ;  /* 0x0000ac00010d7983 */ /* 0x000f680000100800 */
[----:B------:R-:W5:Y:S01]  /*166b0*/  LDL R11, [R1+0xa8] ;  /* 0x0000a800010b7983 */ /* 0x000f620000100800 */
[----:B--2---:R-:W-:-:S02]  /*166c0*/  ISETP.GE.AND P3, PT, R9, UR4, PT ;  /* 0x0000000409007c0c */ /* 0x004fc4000bf66270 */
[----:B---3--:R-:W-:Y:S02]  /*166d0*/  ISETP.GE.AND P2, PT, R15, UR4, PT ;  /* 0x000000040f007c0c */ /* 0x008fe4000bf46270 */
[----:B----4-:R-:W-:Y:S02]  /*166e0*/  ISETP.GE.AND P1, PT, R12, UR4, PT ;  /* 0x000000040c007c0c */ /* 0x010fe4000bf26270 */
[----:B-----5:R-:W-:-:S07]  /*166f0*/  ISETP.GE.AND P0, PT, R10, UR4, PT ;  /* 0x000000040a007c0c */ /* 0x020fce000bf06270 */
[-C--:B0-----:R-:W-:Y:S02]  /*16700*/  @!P3 LEA R4, P5, R9, R14.reuse, 0x1 ;  /* 0x0000000e0904b211 */ /* 0x081fe400078a08ff */
        /* <DEDUP_REMOVED lines=11> */
.L_x_5707:
[----:B------:R-:W-:Y:S05]  /*167c0*/  BSYNC B0 ;  /* 0x0000000000007941 */ /* 0x000fea0003800000 */
.L_x_5698:
[----:B------:R-:W-:Y:S02]  /*167d0*/  ULDC UR4, c[0x0][0xd3c] ;  /* 0x00034f0000047ab9 */ /* 0x000fe40000000800 */
[----:B------:R-:W-:-:S13]  /*167e0*/  ISETP.GE.AND P0, PT, R87, UR4, PT ;  /* 0x0000000457007c0c */ /* 0x000fda000bf06270 */
[----:B------:R-:W-:Y:S05]  /*167f0*/  @!P0 BRA `(.L_x_5721) ;  /* 0xfffffea800648947 */ /* 0x000fea000383ffff */
[----:B------:R-:W-:Y:S05]  /*16800*/  BRA `(.L_x_5572) ;  /* 0x0000008800207947 */ /* 0x000fea0003800000 */
.L_x_5570:
        /* <DEDUP_REMOVED lines=18> */
.L_x_5722:
        /* <DEDUP_REMOVED lines=42> */
.L_x_5728:
        /* <DEDUP_REMOVED lines=12> */
.L_x_5727:
[----:B------:R-:W-:Y:S05]  /*16c90*/  BSYNC B0 ;  /* 0x0000000000007941 */ /* 0x000fea0003800000 */
.L_x_5726:
        /* <DEDUP_REMOVED lines=21> */
.L_x_5724:
        /* <DEDUP_REMOVED lines=20> */
.L_x_5729:
        /* <DEDUP_REMOVED lines=57> */
.L_x_5725:
[----:B------:R-:W-:Y:S02]  /*172c0*/  IMAD.MOV.U32 R17, RZ, RZ, RZ ;  /* 0x000000ffff117224 */ /* 0x000fe400078e00ff */
[----:B------:R-:W-:Y:S02]  /*172d0*/  IMAD.U32 R16, RZ, RZ, UR6 ;  /* 0x00000006ff107e24 */ /* 0x000fe4000f8e00ff */
[----:B------:R-:W-:-:S07]  /*172e0*/  IMAD.MOV.U32 R18, RZ, RZ, RZ ;  /* 0x000000ffff127224 */ /* 0x000fce00078e00ff */
.L_x_5730:
[----:B------:R-:W-:-:S13]  /*172f0*/  ISETP.NE.AND P0, PT, R0, RZ, PT ;  /* 0x000000ff0000720c */ /* 0x000fda0003f05270 */
[----:B------:R-:W1:Y:S01]  /*17300*/  @!P0 S2R R3, SR_CgaCtaId ;  /* 0x0000000000038919 */ /* 0x000e620000008800 */
[----:B------:R-:W-:-:S04]  /*17310*/  @!P0 MOV R0, 0x400 ;  /* 0x0000040000008802 */ /* 0x000fc80000000f00 */
[----:B-1----:R-:W-:-:S05]  /*17320*/  @!P0 LEA R0, R3, R0, 0x18 ;  /* 0x0000000003008211 */ /* 0x002fca00078ec0ff */
[----:B------:R2:W-:Y:S01]  /*17330*/  @!P0 STS.128 [R0+0x324d0], R16 ;  /* 0x0324d01000008388 */ /* 0x0005e20000000c00 */
[----:B------:R-:W-:Y:S06]  /*17340*/  BAR.ARV 0x5, 0x180 ;  /* 0x0146000000007b1d */ /* 0x000fec0000002000 */
.L_x_5723:
        /* <DEDUP_REMOVED lines=38> */
.L_x_5877:
[----:B01----:R-:W0:Y:S02]  /*175b0*/  LDC.64 R2, c[0x0][0xd88] ;  /* 0x00036200ff027b82 */ /* 0x003e240000000a00 */
[----:B0-----:R-:W-:-:S05]  /*175c0*/  IMAD.WIDE R2, R19, 0x4, R2 ;  /* 0x0000000413027825 */ /* 0x001fca00078e0202 */
[----:B------:R-:W1:Y:S01]  /*175d0*/  LDG.E R13, desc[UR40][R2.64] ;  /* 0x00000028020d7981 */ /* 0x000e62000c1e1900 */
[----:B------:R-:W-:Y:S05]  /*175e0*/  YIELD ;  /* 0x0000000000007946 */ /* 0x000fea0003800000 */
[----:B------:R-:W-:Y:S01]  /*175f0*/  ULDC.64 UR4, c[0x0][0xb20] ;  /* 0x0002c80000047ab9 */ /* 0x000fe20000000a00 */
[----:B--2---:R-:W-:Y:S01]  /*17600*/  IMAD.MOV.U32 R0, RZ, RZ, RZ ;  /* 0x000000ffff007224 */ /* 0x004fe200078e00ff */
[----:B------:R-:W-:Y:S01]  /*17610*/  ISETP.NE.U32.AND P0, PT, RZ, UR4, PT ;  /* 0x00000004ff007c0c */ /* 0x000fe2000bf05070 */
[----:B------:R-:W-:Y:S01]  /*17620*/  ULDC.64 UR10, c[0x0][0xb10] ;  /* 0x0002c400000a7ab9 */ /* 0x000fe20000000a00 */
[----:B------:R-:W-:Y:S01]  /*17630*/  ULDC.64 UR8, c[0x0][0xb08] ;  /* 0x0002c20000087ab9 */ /* 0x000fe20000000a00 */
[----:B------:R-:W-:Y:S01]  /*17640*/  ULDC.64 UR6, c[0x0][0xb00] ;  /* 0x0002c00000067ab9 */ /* 0x000fe20000000a00 */
[----:B------:R-:W-:-:S02]  /*17650*/  ISETP.NE.AND.EX P0, PT, RZ, UR5, PT, P0 ;  /* 0x00000005ff007c0c */ /* 0x000fc4000bf05300 */
[----:B-1----:R-:W-:Y:S01]  /*17660*/  SHF.R.S32.HI R4, RZ, 0x1f, R13 ;  /* 0x0000001fff047819 */ /* 0x002fe2000001140d */
        /* <DEDUP_REMOVED lines=47> */
[----:B0---4-:R-:W-:Y:S06]  /*17960*/  @P3 BRA `(.L_x_5732) ;  /* 0x0000000000143947 */ /* 0x011fec0003800000 */
[----:B------:R-:W-:Y:S05]  /*17970*/  @!P2 BRA `(.L_x_5732) ;  /* 0x000000000010a947 */ /* 0x000fea0003800000 */
[----:B------:R-:W2:Y:S04]  /*17980*/  LDG.E R11, desc[UR40][R4.64] ;  /* 0x00000028040b7981 */ /* 0x000ea8000c1e1900 */
[----:B------:R-:W2:Y:S02]  /*17990*/  LDG.E R4, desc[UR40][R4.64+0x4] ;  /* 0x0000042804047981 */ /* 0x000ea4000c1e1900 */
[----:B--2--5:R-:W-:-:S05]  /*179a0*/  IMAD.IADD R14, R4, 0x1, -R11 ;  /* 0x00000001040e7824 */ /* 0x024fca00078e0a0b */
[----:B------:R0:W-:Y:S02]  /*179b0*/  STL [R1+0x3c], R14 ;  /* 0x00003c0e01007387 */ /* 0x0001e40000100800 */
.L_x_5732:
        /* <DEDUP_REMOVED lines=12> */
.L_x_5733:
[----:B------:R-:W-:Y:S05]  /*17a80*/  @!P0 BRA `(.L_x_5734) ;  /* 0x00000000000c8947 */ /* 0x000fea0003800000 */
[----:B------:R-:W2:Y:S04]  /*17a90*/  LDG.E R10, desc[UR40][R8.64] ;  /* 0x00000028080a7981 */ /* 0x000ea8000c1e1900 */
[----:B------:R-:W2:Y:S02]  /*17aa0*/  LDG.E R8, desc[UR40][R8.64+0x4] ;  /* 0x0000042808087981 */ /* 0x000ea4000c1e1900 */
[----:B--2---:R-:W-:-:S07]  /*17ab0*/  IMAD.IADD R10, R8, 0x1, -R10 ;  /* 0x00000001080a7824 */ /* 0x004fce00078e0a0a */
.L_x_5734:
        /* <DEDUP_REMOVED lines=47> */
.L_x_5937:
[----:B--2---:R-:W-:Y:S02]  /*17db0*/  ISETP.NE.AND P0, PT, R14, RZ, PT ;  /* 0x000000ff0e00720c */ /* 0x004fe40003f05270 */
[----:B------:R-:W-:-:S11]  /*17dc0*/  PLOP3.LUT P6, PT, PT, PT, PT, 0x8, 0x0 ;  /* 0x000000000000781c */ /* 0x000fd60003fce170 */
[----:B------:R-:W-:Y:S05]  /*17dd0*/  @P0 BRA `(.L_x_5738) ;  /* 0x00000000000c0947 */ /* 0x000fea0003800000 */
[----:B------:R-:W-:-:S03]  /*17de0*/  UMOV UR4, 0xffffffff ;  /* 0xffffffff00047882 */ /* 0x000fc60000000000 */
[----:B------:R-:W-:Y:S05]  /*17df0*/  BRA.DIV UR4, `(.L_x_5739) ;  /* 0x0000008604807947 */ /* 0x000fea000b800000 */
[----:B------:R-:W-:-:S13]  /*17e00*/  ELECT P6, URZ, PT ;  /* 0x00000000003f782f */ /* 0x000fda00038c0000 */
.L_x_5738:
        /* <DEDUP_REMOVED lines=10> */
.L_x_5940:
[----:B------:R-:W-:Y:S05]  /*17eb0*/  BSYNC B1 ;  /* 0x0000000000017941 */ /* 0x000fea0003800000 */
.L_x_5740:
        /* <DEDUP_REMOVED lines=14> */
.L_x_5941:
[----:B------:R-:W-:Y:S05]  /*17fa0*/  BSYNC B2 ;  /* 0x0000000000027941 */ /* 0x000fea0003800000 */
.L_x_5744:
        /* <DEDUP_REMOVED lines=9> */
.L_x_5747:
[----:B------:R-:W-:Y:S05]  /*18040*/  BSYNC B2 ;  /* 0x0000000000027941 */ /* 0x000fea0003800000 */
.L_x_5746:
        /* <DEDUP_REMOVED lines=14> */
.L_x_5748:
        /* <DEDUP_REMOVED lines=13> */
.L_x_5942:
[----:B------:R-:W-:Y:S05]  /*18200*/  BSYNC B2 ;  /* 0x0000000000027941 */ /* 0x000fea0003800000 */
.L_x_5749:
        /* <DEDUP_REMOVED lines=11> */
.L_x_5752:
[----:B------:R-:W-:Y:S05]  /*182c0*/  BSYNC B2 ;  /* 0x0000000000027941 */ /* 0x000fea0003800000 */
.L_x_5751:
        /* <DEDUP_REMOVED lines=11> */
.L_x_5753:
        /* <DEDUP_REMOVED lines=15> */
.L_x_5754:
        /* <DEDUP_REMOVED lines=15> */
.L_x_5755:
        /* <DEDUP_REMOVED lines=15> */
.L_x_5756:
        /* <DEDUP_REMOVED lines=10> */
.L_x_5743:
[----:B------:R-:W-:Y:S05]  /*186f0*/  BSYNC B1 ;  /* 0x0000000000017941 */ /* 0x000fea0003800000 */
.L_x_5742:
        /* <DEDUP_REMOVED lines=13> */
.L_x_5772:
[----:B------:R-:W-:Y:S05]  /*187d0*/  YIELD ;  /* 0x0000000000007946 */ /* 0x000fea0003800000 */
[----:B------:R-:W-:Y:S04]  /*187e0*/  BSSY B1, `(.L_x_5757) ;  /* 0x0000081000017945 */ /* 0x000fe80003800000 */
[----:B---3--:R-:W-:Y:S05]  /*187f0*/  @!P6 BRA `(.L_x_5758) ;  /* 0x0000000400fce947 */ /* 0x008fea0003800000 */
[----:B------:R-:W3:Y:S04]  /*18800*/  LDL R8, [R1+0x4] ;  /* 0x0000040001087983 */ /* 0x000ee80000100800 */
[----:B--2---:R-:W3:Y:S04]  /*18810*/  LDL R5, [R1+0xc] ;  /* 0x00000c0001057983 */ /* 0x004ee80000100800 */
[----:B------:R-:W2:Y:S01]  /*18820*/  LDL R6, [R1+0x1c] ;  /* 0x00001c0001067983 */ /* 0x000ea20000100800 */
[----:B------:R-:W0:Y:S01]  /*18830*/  S2R R7, SR_TID.X ;  /* 0x0000000000077919 */ /* 0x000e220000002100 */
[----:B------:R-:W-:Y:S01]  /*18840*/  BSSY B2, `(.L_x_5759) ;  /* 0x0000007000027945 */ /* 0x000fe20003800000 */
[----:B0-----:R-:W-:-:S04]  /*18850*/  LOP3.LUT R7, R7, 0x7f, RZ, 0xc0, !PT ;  /* 0x0000007f07077812 */ /* 0x001fc800078ec0ff */
[----:B------:R-:W-:Y:S01]  /*18860*/  ISETP.NE.AND P2, PT, R7, RZ, PT ;  /* 0x000000ff0700720c */ /* 0x000fe20003f45270 */
[----:B---3--:R-:W-:Y:S01]  /*18870*/  IMAD R5, R5, 0x8, R8 ;  /* 0x0000000805057824 */ /* 0x008fe200078e0208 */
[----:B--2---:R-:W-:-:S04]  /*18880*/  SHF.L.U32 R6, R6, 0x1f, RZ ;  /* 0x0000001f06067819 */ /* 0x004fc800000006ff */
[----:B------:R-:W0:Y:S02]  /*18890*/  SYNCS.PHASECHK.TRANS64.TRYWAIT P1, [R5+URZ+0x324a0], R6 ;  /* 0x0324a006050075a7 */ /* 0x000e24000802017f */
[----:B0-----:R-:W-:Y:S05]  /*188a0*/  @!P1 BRA `(.L_x_5760) ;  /* 0x0000007c00349947 */ /* 0x001fea0003800000 */
.L_x_5943:
[----:B------:R-:W-:Y:S05]  /*188b0*/  BSYNC B2 ;  /* 0x0000000000027941 */ /* 0x000fea0003800000 */
.L_x_5759:
        /* <DEDUP_REMOVED lines=9> */
.L_x_5762:
[----:B------:R-:W-:Y:S05]  /*18950*/  BSYNC B2 ;  /* 0x0000000000027941 */ /* 0x000fea0003800000 */
.L_x_5761:
        /* <DEDUP_REMOVED lines=13> */
.L_x_5763:
        /* <DEDUP_REMOVED lines=13> */
.L_x_5944:
[----:B------:R-:W-:Y:S05]  /*18b00*/  BSYNC B2 ;  /* 0x0000000000027941 */ /* 0x000fea0003800000 */
.L_x_5764:
        /* <DEDUP_REMOVED lines=11> */
.L_x_5767:
[----:B------:R-:W-:Y:S05]  /*18bc0*/  BSYNC B2 ;  /* 0x0000000000027941 */ /* 0x000fea0003800000 */
.L_x_5766:
        /* <DEDUP_REMOVED lines=11> */
.L_x_5768:
        /* <DEDUP_REMOVED lines=15> */
.L_x_5769:
        /* <DEDUP_REMOVED lines=15> */
.L_x_5770:
        /* <DEDUP_REMOVED lines=15> */
.L_x_5771:
        /* <DEDUP_REMOVED lines=10> */
.L_x_5758:
[----:B------:R-:W-:Y:S05]  /*18ff0*/  BSYNC B1 ;  /* 0x0000000000017941 */ /* 0x000fea0003800000 */
.L_x_5757:
        /* <DEDUP_REMOVED lines=12> */
.L_x_5736:
[----:B------:R-:W-:Y:S05]  /*190c0*/  BSYNC B0 ;  /* 0x0000000000007941 */ /* 0x000fea0003800000 */
.L_x_5735:
        /* <DEDUP_REMOVED lines=23> */
[----:B------:R-:W-:Y:S01]  /*19240*/  VOTEU.ANY UR4, UPT, PT ;  /* 0x0000000000047886 */ /* 0x000fe200038e0100 */
[----:B------:R-:W3:Y:S01]  /*19250*/  LDC.64 R4, c[0x0][0xd60] ;  /* 0x00035800ff047b82 */ /* 0x000ee20000000a00 */
[----:B------:R-:W2:Y:S08]  /*19260*/  FLO.U32 R0, UR4 ;  /* 0x0000000400007d00 */ /* 0x000eb000080e0000 */
[----:B------:R-:W3:Y:S01]  /*19270*/  POPC R2, UR4 ;  /* 0x0000000400027d09 */ /* 0x000ee20008000000 */
[----:B--2---:R-:W-:-:S13]  /*19280*/  ISETP.EQ.U32.AND P0, PT, R0, R3, PT ;  /* 0x000000030000720c */ /* 0x004fda0003f02070 */
[----:B---3--:R-:W2:Y:S01]  /*19290*/  @P0 ATOMG.E.ADD.STRONG.GPU PT, R5, desc[UR40][R4.64], R2 ;  /* 0x00000002040509a8 */ /* 0x008ea200081ee1e8 */
[----:B------:R-:W3:Y:S02]  /*192a0*/  S2R R3, SR_LTMASK ;  /* 0x0000000000037919 */ /* 0x000ee40000003900 */
[----:B---3--:R-:W-:-:S06]  /*192b0*/  LOP3.LUT R3, R3, UR4, RZ, 0xc0, !PT ;  /* 0x0000000403037c12 */ /* 0x008fcc000f8ec0ff */
[----:B------:R-:W3:Y:S01]  /*192c0*/  POPC R3, R3 ;  /* 0x0000000300037309 */ /* 0x000ee20000000000 */
[----:B--2---:R-:W3:Y:S02]  /*192d0*/  SHFL.IDX PT, R0, R5, R0, 0x1f ;  /* 0x00001f0005007589 */ /* 0x004ee400000e0000 */
[----:B---3--:R-:W-:Y:S01]  /*192e0*/  IADD3 R16, R0, UR36, R3 ;  /* 0x0000002400107c10 */ /* 0x008fe2000fffe003 */
[----:B------:R-:W-:Y:S06]  /*192f0*/  BRA `(.L_x_5775) ;  /* 0x0000004c00607947 */ /* 0x000fec0003800000 */
.L_x_5774:
        /* <DEDUP_REMOVED lines=21> */
.L_x_5777:
[----:B------:R-:W-:Y:S05]  /*19450*/  BSYNC B6 ;  /* 0x0000000000067941 */ /* 0x000fea0003800000 */
.L_x_5776:
        /* <DEDUP_REMOVED lines=21> */
.L_x_5780:
        /* <DEDUP_REMOVED lines=16> */
.L_x_5779:
[----:B------:R-:W-:Y:S05]  /*196b0*/  BSYNC B6 ;  /* 0x0000000000067941 */ /* 0x000fea0003800000 */
.L_x_5778:
        /* <DEDUP_REMOVED lines=25> */
.L_x_5947:
        /* <DEDUP_REMOVED lines=12> */
.L_x_5950:
        /* <DEDUP_REMOVED lines=25> */
.L_x_5784:
[----:B------:R-:W3:Y:S04]  /*19aa0*/  LDL R7, [R1+0x4] ;  /* 0x0000040001077983 */ /* 0x000ee80000100800 */
[----:B0-2---:R-:W3:Y:S04]  /*19ab0*/  LDL R0, [R1+0x8] ;  /* 0x0000080001007983 */ /* 0x005ee80000100800 */
[----:B------:R-:W2:Y:S01]  /*19ac0*/  LDL R2, [R1+0x18] ;  /* 0x0000180001027983 */ /* 0x000ea20000100800 */
[----:B---3--:R-:W-:Y:S01]  /*19ad0*/  IMAD R0, R0, 0x8, R7 ;  /* 0x0000000800007824 */ /* 0x008fe200078e0207 */
[----:B--2---:R-:W-:-:S04]  /*19ae0*/  SHF.L.U32 R2, R2, 0x1f, RZ ;  /* 0x0000001f02027819 */ /* 0x004fc800000006ff */
[----:B------:R-:W0:Y:S02]  /*19af0*/  SYNCS.PHASECHK.TRANS64.TRYWAIT P0, [R0+URZ+0x32440], R2 ;  /* 0x03244002000075a7 */ /* 0x000e24000800017f */
[----:B0-----:R-:W-:Y:S05]  /*19b00*/  @!P0 BRA `(.L_x_5785) ;  /* 0x0000006c00188947 */ /* 0x001fea0003800000 */
.L_x_5951:
        /* <DEDUP_REMOVED lines=11> */
.L_x_5786:
        /* <DEDUP_REMOVED lines=27> */
.L_x_5782:
        /* <DEDUP_REMOVED lines=37> */
.L_x_5788:
[----:B------:R-:W-:Y:S05]  /*19fc0*/  BSYNC B6 ;  /* 0x0000000000067941 */ /* 0x000fea0003800000 */
.L_x_5787:
[----:B------:R-:W3:Y:S01]  /*19fd0*/  LDL R4, [R1+0x50] ;  /* 0x0000500001047983 */ /* 0x000ee20000100800 */
[----:B------:R-:W0:Y:S01]  /*19fe0*/  LDC R7, c[0x0][0x448] ;  /* 0x00011200ff077b82 */ /* 0x000e220000000800 */
[----:B------:R-:W-:Y:S01]  /*19ff0*/  ULDC.64 UR4, c[0x0][0x298] ;  /* 0x0000a60000047ab9 */ /* 0x000fe20000000a00 */
[----:B------:R-:W-:Y:S01]  /*1a000*/  ULDC.64 UR6, c[0x0][0x280] ;  /* 0x0000a00000067ab9 */ /* 0x000fe20000000a00 */
[----:B------:R-:W4:Y:S04]  /*1a010*/  LDL R10, [R1+0x34] ;  /* 0x00003400010a7983 */ /* 0x000f280000100800 */
[----:B------:R-:W4:Y:S01]  /*1a020*/  LDL R9, [R1+0x5c] ;  /* 0x00005c0001097983 */ /* 0x000f220000100800 */
[----:B--2---:R-:W2:Y:S01]  /*1a030*/  S2R R2, SR_TID.X ;  /* 0x0000000000027919 */ /* 0x004ea20000002100 */
[----:B------:R-:W1:Y:S02]  /*1a040*/  S2R R0, SR_TID.X ;  /* 0x0000000000007919 */ /* 0x000e640000002100 */
[----:B------:R-:W4:Y:S04]  /*1a050*/  LDL R8, [R1+0x60] ;  /* 0x0000600001087983 */ /* 0x000f280000100800 */
[----:B------:R-:W4:Y:S01]  /*1a060*/  LDL R6, [R1+0x40] ;  /* 0x0000400001067983 */ /* 0x000f220000100800 */
[----:B0-----:R-:W-:-:S13]  /*1a070*/  ISETP.NE.AND P0, PT, R7, 0x1, PT ;  /* 0x000000010700780c */ /* 0x001fda0003f05270 */
[----:B------:R-:W0:Y:S01]  /*1a080*/  @P0 LDC R3, c[0x0][0x450] ;  /* 0x00011400ff030b82 */ /* 0x000e220000000800 */
[----:B--2---:R-:W-:-:S04]  /*1a090*/  LOP3.LUT R2, R2, 0x7f, RZ, 0xc0, !PT ;  /* 0x0000007f02027812 */ /* 0x004fc800078ec0ff */
[----:B------:R-:W-:Y:S01]  /*1a0a0*/  SHF.R.U32.HI R2, RZ, 0x3, R2 ;  /* 0x00000003ff027819 */ /* 0x000fe20000011602 */
[----:B-1----:R-:W-:-:S05]  /*1a0b0*/  IMAD.SHL.U32 R0, R0, 0x10, RZ ;  /* 0x0000001000007824 */ /* 0x002fca00078e00ff */
        /* <DEDUP_REMOVED lines=127> */
.L_x_5968:
        /* <DEDUP_REMOVED lines=12> */
.L_x_5790:
        /* <DEDUP_REMOVED lines=38> */
.L_x_5792:
[----:B------:R-:W-:Y:S05]  /*1abd0*/  BSYNC B6 ;  /* 0x0000000000067941 */ /* 0x000fea0003800000 */
.L_x_5791:
        /* <DEDUP_REMOVED lines=151> */
.L_x_5986:
        /* <DEDUP_REMOVED lines=14> */
.L_x_5795:
[----:B------:R-:W-:Y:S05]  /*1b630*/  BSYNC B0 ;  /* 0x0000000000007941 */ /* 0x000fea0003800000 */
.L_x_5794:
[----:B------:R4:W5:Y:S01]  /*1b640*/  LDL R8, [R1+0x4] ;  /* 0x0000040001087983 */ /* 0x0009620000100800 */
[----:B------:R-:W-:Y:S01]  /*1b650*/  PLOP3.LUT P0, PT, PT, PT, PT, 0x80, 0x0 ;  /* 0x000000000000781c */ /* 0x000fe20003f0f070 */
[----:B------:R-:W-:-:S12]  /*1b660*/  NOP ;  /* 0x0000000000007918 */ /* 0x000fd80000000000 */
.L_x_5796:
        /* <DEDUP_REMOVED lines=19> */
.L_x_5987:
[----:B------:R-:W-:Y:S05]  /*1b7a0*/  BSYNC B0 ;  /* 0x0000000000007941 */ /* 0x000fea0003800000 */
.L_x_5797:
        /* <DEDUP_REMOVED lines=16> */
.L_x_5988:
[----:B------:R-:W-:Y:S05]  /*1b8b0*/  BSYNC B1 ;  /* 0x0000000000017941 */ /* 0x000fea0003800000 */
.L_x_5801:
        /* <DEDUP_REMOVED lines=9> */
.L_x_5804:
[----:B------:R-:W-:Y:S05]  /*1b950*/  BSYNC B1 ;  /* 0x0000000000017941 */ /* 0x000fea0003800000 */
.L_x_5803:
        /* <DEDUP_REMOVED lines=14> */
.L_x_5805:
        /* <DEDUP_REMOVED lines=16> */
.L_x_5806:
        /* <DEDUP_REMOVED lines=16> */
.L_x_5807:
        /* <DEDUP_REMOVED lines=16> */
.L_x_5808:
        /* <DEDUP_REMOVED lines=11> */
.L_x_5800:
[----:B------:R-:W-:Y:S05]  /*1bdf0*/  BSYNC B0 ;  /* 0x0000000000007941 */ /* 0x000fea0003800000 */
.L_x_5799:
[----:B0-----:R-:W3:Y:S01]  /*1be00*/  LDL R4, [R1+0x30] ;  /* 0x0000300001047983 */ /* 0x001ee20000100800 */
[----:B------:R-:W-:Y:S01]  /*1be10*/  BSSY B0, `(.L_x_5809) ;  /* 0x000020b000007945 */ /* 0x000fe20003800000 */
[----:B---3--:R-:W-:-:S13]  /*1be20*/  ISETP.GE.AND P0, PT, R4, 0x2, PT ;  /* 0x000000020400780c */ /* 0x008fda0003f06270 */
        /* <DEDUP_REMOVED lines=46> */
.L_x_5815:
[----:B------:R-:W2:Y:S01]  /*1c110*/  LDL R2, [R1+0x4] ;  /* 0x0000040001027983 */ /* 0x000ea20000100800 */
[----:B------:R-:W-:Y:S01]  /*1c120*/  SHF.L.U32 R6, R8, 0x1f, RZ ;  /* 0x0000001f08067819 */ /* 0x000fe200000006ff */
[----:B-1----:R-:W1:Y:S01]  /*1c130*/  S2R R0, SR_TID.X ;  /* 0x0000000000007919 */ /* 0x002e620000002100 */
[----:B------:R-:W-:Y:S01]  /*1c140*/  BSSY B3, `(.L_x_5816) ;  /* 0x0000006000037945 */ /* 0x000fe20003800000 */
[----:B-1----:R-:W-:-:S04]  /*1c150*/  LOP3.LUT R0, R0, 0x7f, RZ, 0xc0, !PT ;  /* 0x0000007f00007812 */ /* 0x002fc800078ec0ff */
[----:B------:R-:W-:Y:S01]  /*1c160*/  ISETP.NE.AND P1, PT, R0, RZ, PT ;  /* 0x000000ff0000720c */ /* 0x000fe20003f25270 */
[----:B--2---:R-:W-:-:S04]  /*1c170*/  IMAD R2, R9, 0x8, R2 ;  /* 0x0000000809027824 */ /* 0x004fc800078e0202 */
[----:B------:R-:W1:Y:S02]  /*1c180*/  SYNCS.PHASECHK.TRANS64.TRYWAIT P0, [R2+URZ+0x32440], R6 ;  /* 0x03244006020075a7 */ /* 0x000e64000800017f */
[----:B-1----:R-:W-:Y:S06]  /*1c190*/  @!P0 BRA `(.L_x_5817) ;  /* 0x0000005c00e48947 */ /* 0x002fec0003800000 */
.L_x_5989:
[----:B------:R-:W-:Y:S05]  /*1c1a0*/  BSYNC B3 ;  /* 0x0000000000037941 */ /* 0x000fea0003800000 */
.L_x_5816:
        /* <DEDUP_REMOVED lines=9> */
.L_x_5819:
[----:B------:R-:W-:Y:S05]  /*1c240*/  BSYNC B3 ;  /* 0x0000000000037941 */ /* 0x000fea0003800000 */
.L_x_5818:
        /* <DEDUP_REMOVED lines=14> */
.L_x_5820:
        /* <DEDUP_REMOVED lines=14> */
.L_x_5990:
[----:B------:R-:W-:Y:S05]  /*1c410*/  BSYNC B3 ;  /* 0x0000000000037941 */ /* 0x000fea0003800000 */
.L_x_5821:
        /* <DEDUP_REMOVED lines=11> */
.L_x_5824:
[----:B------:R-:W-:Y:S05]  /*1c4d0*/  BSYNC B3 ;  /* 0x0000000000037941 */ /* 0x000fea0003800000 */
.L_x_5823:
        /* <DEDUP_REMOVED lines=11> */
.L_x_5825:
        /* <DEDUP_REMOVED lines=16> */
.L_x_5826:
        /* <DEDUP_REMOVED lines=16> */
.L_x_5827:
        /* <DEDUP_REMOVED lines=16> */
.L_x_5828:
        /* <DEDUP_REMOVED lines=11> */
.L_x_5814:
[----:B------:R-:W-:Y:S05]  /*1c940*/  BSYNC B1 ;  /* 0x0000000000017941 */ /* 0x000fea0003800000 */
.L_x_5813:
[----:B------:R-:W2:Y:S02]  /*1c950*/  LDL.LU R5, [R1+0x30] ;  /* 0x0000300001057983 */ /* 0x000ea40000300800 */
[----:B--2---:R-:W-:-:S07]  /*1c960*/  VIADD R0, R5, 0xfffffffd ;  /* 0xfffffffd05007836 */ /* 0x004fce0000000000 */
.L_x_5812:
[----:B------:R-:W-:Y:S05]  /*1c970*/  BSYNC B2 ;  /* 0x0000000000027941 */ /* 0x000fea0003800000 */
.L_x_5811:
[----:B------:R-:W-:-:S13]  /*1c980*/  ISETP.NE.AND P0, PT, R4, RZ, PT ;  /* 0x000000ff0400720c */ /* 0x000fda0003f05270 */
[----:B------:R-:W-:Y:S05]  /*1c990*/  @!P0 BRA `(.L_x_5810) ;  /* 0x0000001400488947 */ /* 0x000fea0003800000 */
.L_x_5861:
[----:B------:R-:W3:Y:S04]  /*1c9a0*/  LDL R4, [R1+0x38] ;  /* 0x0000380001047983 */ /* 0x000ee80000100800 */
[----:B------:R-:W2:Y:S04]  /*1c9b0*/  LDL.LU R3, [R1+0x8] ;  /* 0x0000080001037983 */ /* 0x000ea80000300800 */
[----:B------:R-:W4:Y:S01]  /*1c9c0*/  LDL.LU R2, [R1+0x18] ;  /* 0x0000180001027983 */ /* 0x000f220000300800 */
[----:B------:R-:W-:Y:S05]  /*1c9d0*/  YIELD ;  /* 0x0000000000007946 */ /* 0x000fea0003800000 */
[----:B------:R-:W-:Y:S01]  /*1c9e0*/  BSSY B1, `(.L_x_5829) ;  /* 0x00000a2000017945 */ /* 0x000fe20003800000 */
[----:B---3--:R-:W-:Y:S01]  /*1c9f0*/  LOP3.LUT P1, RZ, R4, 0x1, RZ, 0xc0, !PT ;  /* 0x0000000104ff7812 */ /* 0x008fe2000782c0ff */
[----:B--2---:R-:W-:-:S05]  /*1ca00*/  VIADD R7, R3, 0x1 ;  /* 0x0000000103077836 */ /* 0x004fca0000000000 */
        /* <DEDUP_REMOVED lines=30> */
.L_x_5831:
        /* <DEDUP_REMOVED lines=9> */
.L_x_5991:
[----:B------:R-:W-:Y:S05]  /*1cc80*/  BSYNC B2 ;  /* 0x0000000000027941 */ /* 0x000fea0003800000 */
.L_x_5832:
        /* <DEDUP_REMOVED lines=9> */
.L_x_5835:
[----:B------:R-:W-:Y:S05]  /*1cd20*/  BSYNC B2 ;  /* 0x0000000000027941 */ /* 0x000fea0003800000 */
.L_x_5834:
        /* <DEDUP_REMOVED lines=13> */
.L_x_5836:
        /* <DEDUP_REMOVED lines=14> */
.L_x_5992:
[----:B------:R-:W-:Y:S05]  /*1cee0*/  BSYNC B2 ;  /* 0x0000000000027941 */ /* 0x000fea0003800000 */
.L_x_5837:
        /* <DEDUP_REMOVED lines=11> */
.L_x_5840:
[----:B------:R-:W-:Y:S05]  /*1cfa0*/  BSYNC B2 ;  /* 0x0000000000027941 */ /* 0x000fea0003800000 */
.L_x_5839:
        /* <DEDUP_REMOVED lines=10> */
.L_x_5841:
        /* <DEDUP_REMOVED lines=16> */
.L_x_5842:
        /* <DEDUP_REMOVED lines=16> */
.L_x_5843:
        /* <DEDUP_REMOVED lines=16> */
.L_x_5844:
        /* <DEDUP_REMOVED lines=11> */
.L_x_5830:
[----:B------:R-:W-:Y:S05]  /*1d400*/  BSYNC B1 ;  /* 0x0000000000017941 */ /* 0x000fea0003800000 */
.L_x_5829:
        /* <DEDUP_REMOVED lines=36> */
.L_x_5847:
        /* <DEDUP_REMOVED lines=9> */
.L_x_5993:
[----:B------:R-:W-:Y:S05]  /*1d6e0*/  BSYNC B2 ;  /* 0x0000000000027941 */ /* 0x000fea0003800000 */
.L_x_5848:
        /* <DEDUP_REMOVED lines=9> */
.L_x_5851:
[----:B------:R-:W-:Y:S05]  /*1d780*/  BSYNC B2 ;  /* 0x0000000000027941 */ /* 0x000fea0003800000 */
.L_x_5850:
        /* <DEDUP_REMOVED lines=14> */
.L_x_5852:
        /* <DEDUP_REMOVED lines=14> */
.L_x_5994:
[----:B------:R-:W-:Y:S05]  /*1d950*/  BSYNC B2 ;  /* 0x0000000000027941 */ /* 0x000fea0003800000 */
.L_x_5853:
        /* <DEDUP_REMOVED lines=11> */
.L_x_5856:
[----:B------:R-:W-:Y:S05]  /*1da10*/  BSYNC B2 ;  /* 0x0000000000027941 */ /* 0x000fea0003800000 */
.L_x_5855:
        /* <DEDUP_REMOVED lines=11> */
.L_x_5857:
        /* <DEDUP_REMOVED lines=16> */
.L_x_5858:
        /* <DEDUP_REMOVED lines=16> */
.L_x_5859:
        /* <DEDUP_REMOVED lines=16> */
.L_x_5860:
        /* <DEDUP_REMOVED lines=11> */
.L_x_5846:
[----:B------:R-:W-:Y:S05]  /*1de80*/  BSYNC B1 ;  /* 0x0000000000017941 */ /* 0x000fea0003800000 */
.L_x_5845:
[C---:B------:R-:W-:Y:S01]  /*1de90*/  ISETP.GT.AND P0, PT, R0.reuse, 0x1, PT ;  /* 0x000000010000780c */ /* 0x040fe20003f04270 */
[----:B------:R-:W-:-:S12]  /*1dea0*/  VIADD R0, R0, 0xfffffffe ;  /* 0xfffffffe00007836 */ /* 0x000fd80000000000 */
[----:B------:R-:W-:Y:S05]  /*1deb0*/  @P0 BRA `(.L_x_5861) ;  /* 0xffffffe800b80947 */ /* 0x000fea000383ffff */
.L_x_5810:
[----:B------:R-:W-:Y:S05]  /*1dec0*/  BSYNC B0 ;  /* 0x0000000000007941 */ /* 0x000fea0003800000 */
.L_x_5809:
        /* <DEDUP_REMOVED lines=21> */
[----:B------:R-:W1:Y:S01]  /*1e020*/  POPC R7, R6 ;  /* 0x0000000600077309 */ /* 0x000e620000000000 */
[----:B--2---:R-:W1:Y:S02]  /*1e030*/  SHFL.IDX PT, R2, R3, R2, 0x1f ;  /* 0x00001f0203027589 */ /* 0x004e6400000e0000 */
[----:B-1----:R-:W-:-:S07]  /*1e040*/  IADD3 R16, R2, UR36, R7 ;  /* 0x0000002402107c10 */ /* 0x002fce000fffe007 */
.L_x_5863:
[----:B------:R-:W-:Y:S05]  /*1e050*/  BSYNC B0 ;  /* 0x0000000000007941 */ /* 0x000fea0003800000 */
.L_x_5862:
[----:B------:R-:W-:-:S05]  /*1e060*/  SEL R0, R0, RZ, P0 ;  /* 0x000000ff00007207 */ /* 0x000fca0000000000 */
[----:B------:R2:W-:Y:S02]  /*1e070*/  STL [R1+0x8], R0 ;  /* 0x0000080001007387 */ /* 0x0005e40000100800 */
.L_x_5775:
[----:B------:R-:W-:Y:S05]  /*1e080*/  BSYNC B7 ;  /* 0x0000000000077941 */ /* 0x000fea0003800000 */
.L_x_5773:
        /* <DEDUP_REMOVED lines=13> */
.L_x_5864:
        /* <DEDUP_REMOVED lines=36> */
.L_x_6004:
[----:B------:R-:W-:Y:S02]  /*1e3a0*/  ULDC UR4, c[0x0][0xd38] ;  /* 0x00034e0000047ab9 */ /* 0x000fe40000000800 */
[----:B------:R-:W-:-:S04]  /*1e3b0*/  IMAD.U32 R4, RZ, RZ, UR4 ;  /* 0x00000004ff047e24 */ /* 0x000fc8000f8e00ff */
[----:B--2---:R-:W-:-:S04]  /*1e3c0*/  IMAD R16, R16, R4, RZ ;  /* 0x0000000410107224 */ /* 0x004fc800078e02ff */
[----:B------:R-:W-:-:S05]  /*1e3d0*/  IMAD.IADD R5, R5, 0x1, R16 ;  /* 0x0000000105057824 */ /* 0x000fca00078e0210 */
[----:B------:R-:W-:-:S13]  /*1e3e0*/  ISETP.GT.AND P6, PT, R5, R0, PT ;  /* 0x000000000500720c */ /* 0x000fda0003fc4270 */
[----:B------:R-:W-:Y:S05]  /*1e3f0*/  @P6 BRA `(.L_x_5867) ;  /* 0x00000000009c6947 */ /* 0x000fea0003800000 */
.L_x_5872:
[----:B------:R-:W2:Y:S01]  /*1e400*/  LDC R2, c[0x0][0xd3c] ;  /* 0x00034f00ff027b82 */ /* 0x000ea20000000800 */
[----:B------:R-:W-:-:S05]  /*1e410*/  VIADD R19, R19, 0x1f ;  /* 0x0000001f13137836 */ /* 0x000fca0000000000 */
[----:B--2---:R-:W-:-:S13]  /*1e420*/  ISETP.GE.AND P6, PT, R19, R2, PT ;  /* 0x000000021300720c */ /* 0x004fda0003fc6270 */
[----:B------:R-:W-:Y:S05]  /*1e430*/  @P6 BRA `(.L_x_5868) ;  /* 0x0000000400d06947 */ /* 0x000fea0003800000 */
[----:B-1----:R-:W1:Y:S01]  /*1e440*/  S2R R3, SR_TID.X ;  /* 0x0000000000037919 */ /* 0x002e620000002100 */
[----:B------:R-:W-:Y:S01]  /*1e450*/  BSSY B0, `(.L_x_5869) ;  /* 0x0000009000007945 */ /* 0x000fe20003800000 */
[----:B-1----:R-:W-:-:S05]  /*1e460*/  LOP3.LUT R3, R3, 0x1f, RZ, 0xc0, !PT ;  /* 0x0000001f03037812 */ /* 0x002fca00078ec0ff */
[----:B------:R-:W-:-:S05]  /*1e470*/  IMAD.IADD R4, R19, 0x1, R3 ;  /* 0x0000000113047824 */ /* 0x000fca00078e0203 */
[----:B------:R-:W-:Y:S01]  /*1e480*/  ISETP.GE.OR P6, PT, R4, R2, !P0 ;  /* 0x000000020400720c */ /* 0x000fe200047c6670 */
[----:B------:R-:W-:-:S12]  /*1e490*/  IMAD.MOV.U32 R2, RZ, RZ, RZ ;  /* 0x000000ffff027224 */ /* 0x000fd800078e00ff */
[----:B------:R-:W-:Y:S05]  /*1e4a0*/  @P6 BRA `(.L_x_5870) ;  /* 0x00000000000c6947 */ /* 0x000fea0003800000 */
[----:B------:R-:W1:Y:S02]  /*1e4b0*/  LDC.64 R2, c[0x0][0xd80] ;  /* 0x00036000ff027b82 */ /* 0x000e640000000a00 */
[----:B-1----:R-:W-:-:S06]  /*1e4c0*/  IMAD.WIDE R2, R4, 0x4, R2 ;  /* 0x0000000404027825 */ /* 0x002fcc00078e0202 */
[----:B------:R1:W5:Y:S02]  /*1e4d0*/  LDG.E R2, desc[UR40][R2.64] ;  /* 0x0000002802027981 */ /* 0x000364000c1e1900 */
.L_x_5870:
[----:B------:R-:W-:Y:S05]  /*1e4e0*/  BSYNC B0 ;  /* 0x0000000000007941 */ /* 0x000fea0003800000 */
.L_x_5869:
[----:B------:R-:W-:-:S03]  /*1e4f0*/  UMOV UR4, 0xffffffff ;  /* 0xffffffff00047882 */ /* 0x000fc60000000000 */
[----:B------:R-:W-:Y:S05]  /*1e500*/  BRA.DIV UR4, `(.L_x_5871) ;  /* 0x0000004204bc7947 */ /* 0x000fea000b800000 */
[----:B-1---5:R-:W1:Y:S02]  /*1e510*/  SHFL.UP PT, R3, R2, 0x1, RZ ;  /* 0x0420000002037989 */ /* 0x022e6400000e00ff */
        /* <DEDUP_REMOVED lines=15> */
.L_x_6012:
[----:B------:R-:W-:Y:S02]  /*1e610*/  ULDC UR4, c[0x0][0xd38] ;  /* 0x00034e0000047ab9 */ /* 0x000fe40000000800 */
[----:B------:R-:W-:-:S04]  /*1e620*/  IMAD.U32 R4, RZ, RZ, UR4 ;  /* 0x00000004ff047e24 */ /* 0x000fc8000f8e00ff */
[----:B--2---:R-:W-:-:S04]  /*1e630*/  IMAD R16, R16, R4, RZ ;  /* 0x0000000410107224 */ /* 0x004fc800078e02ff */
[----:B------:R-:W-:-:S05]  /*1e640*/  IMAD.IADD R5, R16, 0x1, R5 ;  /* 0x0000000110057824 */ /* 0x000fca00078e0205 */
[----:B------:R-:W-:-:S13]  /*1e650*/  ISETP.GT.AND P6, PT, R5, R0, PT ;  /* 0x000000000500720c */ /* 0x000fda0003fc4270 */
[----:B------:R-:W-:Y:S05]  /*1e660*/  @!P6 BRA `(.L_x_5872) ;  /* 0xfffffffc0064e947 */ /* 0x000fea000383ffff */
.L_x_5867:
        /* <DEDUP_REMOVED lines=8> */
.L_x_6016:
[----:B------:R-:W-:Y:S01]  /*1e6f0*/  ISETP.NE.AND P0, PT, R5, RZ, PT ;  /* 0x000000ff0500720c */ /* 0x000fe20003f05270 */
[----:B--2---:R-:W-:-:S12]  /*1e700*/  IMAD.MOV.U32 R2, RZ, RZ, RZ ;  /* 0x000000ffff027224 */ /* 0x004fd800078e00ff */
[----:B------:R-:W-:Y:S05]  /*1e710*/  @!P0 BRA `(.L_x_5874) ;  /* 0x0000000000108947 */ /* 0x000fea0003800000 */
[----:B------:R-:W-:Y:S01]  /*1e720*/  UMOV UR4, 0xffffffff ;  /* 0xffffffff00047882 */ /* 0x000fe20000000000 */
[----:B------:R-:W-:Y:S02]  /*1e730*/  VIADD R12, R6, 0xffffffff ;  /* 0xffffffff060c7836 */ /* 0x000fe40000000000 */
[----:B------:R-:W-:Y:S05]  /*1e740*/  BRA.DIV UR4, `(.L_x_5875) ;  /* 0x00000046044c7947 */ /* 0x000fea000b800000 */
[----:B------:R2:W0:Y:S02]  /*1e750*/  SHFL.IDX PT, R2, R3, R12, 0x1f ;  /* 0x00001f0c03027589 */ /* 0x00042400000e0000 */
.L_x_5874:
[----:B0----5:R-:W0:Y:S01]  /*1e760*/  LDC.64 R8, c[0x0][0xd90] ;  /* 0x00036400ff087b82 */ /* 0x021e220000000a00 */
[----:B------:R-:W-:-:S04]  /*1e770*/  IMAD.IADD R19, R6, 0x1, R19 ;  /* 0x0000000106137824 */ /* 0x000fc800078e0213 */
[----:B0-----:R-:W-:-:S06]  /*1e780*/  IMAD.WIDE R6, R19, 0x4, R8 ;  /* 0x0000000413067825 */ /* 0x001fcc00078e0208 */
[----:B------:R-:W3:Y:S01]  /*1e790*/  LDG.E R6, desc[UR40][R6.64] ;  /* 0x0000002806067981 */ /* 0x000ee2000c1e1900 */
[----:B------:R-:W-:-:S04]  /*1e7a0*/  IMAD R16, R2, R4, R16 ;  /* 0x0000000402107224 */ /* 0x000fc800078e0210 */
[----:B------:R-:W-:Y:S02]  /*1e7b0*/  IMAD.IADD R0, R0, 0x1, -R16 ;  /* 0x0000000100007824 */ /* 0x000fe400078e0a10 */
[----:B---3--:R-:W-:-:S05]  /*1e7c0*/  IMAD R5, R17, R6, RZ ;  /* 0x0000000611057224 */ /* 0x008fca00078e02ff */
[----:B------:R-:W-:-:S04]  /*1e7d0*/  IABS R7, R5 ;  /* 0x0000000500077213 */ /* 0x000fc80000000000 */
[----:B-12---:R-:W0:Y:S08]  /*1e7e0*/  I2F.RP R3, R7 ;  /* 0x0000000700037306 */ /* 0x006e300000209400 */
        /* <DEDUP_REMOVED lines=57> */
.L_x_5868:
[----:B------:R-:W-:Y:S01]  /*1eb80*/  UMOV UR4, URZ ;  /* 0x0000003f00047c82 */ /* 0x000fe20008000000 */
[----:B------:R-:W-:Y:S01]  /*1eb90*/  UMOV UR5, URZ ;  /* 0x0000003f00057c82 */ /* 0x000fe20008000000 */
[----:B------:R-:W-:Y:S01]  /*1eba0*/  ULDC UR6, c[0x0][0xd3c] ;  /* 0x00034f0000067ab9 */ /* 0x000fe20000000800 */
[----:B------:R-:W-:Y:S02]  /*1ebb0*/  IMAD.MOV.U32 R16, RZ, RZ, R0 ;  /* 0x000000ffff107224 */ /* 0x000fe400078e0000 */
[----:B------:R-:W-:Y:S02]  /*1ebc0*/  IMAD.U32 R17, RZ, RZ, UR4 ;  /* 0x00000004ff117e24 */ /* 0x000fe4000f8e00ff */
[----:B------:R-:W-:Y:S02]  /*1ebd0*/  IMAD.U32 R18, RZ, RZ, UR5 ;  /* 0x00000005ff127e24 */ /* 0x000fe4000f8e00ff */
[----:B------:R-:W-:-:S07]  /*1ebe0*/  IMAD.U32 R19, RZ, RZ, UR6 ;  /* 0x00000006ff137e24 */ /* 0x000fce000f8e00ff */
.L_x_5876:
[----:B-1----:R1:W2:Y:S01]  /*1ebf0*/  LDL R3, [R1+0x4] ;  /* 0x0000040001037983 */ /* 0x0022a20000100800 */
        /* <DEDUP_REMOVED lines=11> */
.L_x_5865:
[----:B------:R-:W-:Y:S02]  /*1ecb0*/  ULDC UR4, c[0x0][0xd3c] ;  /* 0x00034f0000047ab9 */ /* 0x000fe40000000800 */
[----:B---3--:R-:W-:-:S13]  /*1ecc0*/  ISETP.GE.AND P0, PT, R19, UR4, PT ;  /* 0x0000000413007c0c */ /* 0x008fda000bf06270 */
[----:B------:R-:W-:Y:S05]  /*1ecd0*/  @!P0 BRA `(.L_x_5877) ;  /* 0xffffff8800348947 */ /* 0x000fea000383ffff */
[----:B------:R-:W-:Y:S05]  /*1ece0*/  BSYNC B8 ;  /* 0x0000000000087941 */ /* 0x000fea0003800000 */
.L_x_5731:
        /* <DEDUP_REMOVED lines=12> */
.L_x_6019:
[----:B------:R-:W-:Y:S05]  /*1edb0*/  BSYNC B0 ;  /* 0x0000000000007941 */ /* 0x000fea0003800000 */
.L_x_5878:
[----:B------:R-:W-:-:S03]  /*1edc0*/  UMOV UR4, 0xffffffff ;  /* 0xffffffff00047882 */ /* 0x000fc60000000000 */
[----:B------:R-:W-:Y:S05]  /*1edd0*/  BRA.DIV UR4, `(.L_x_5880) ;  /* 0x0000003e04e47947 */ /* 0x000fea000b800000 */
[----:B------:R-:W1:Y:S02]  /*1ede0*/  S2R R2, SR_TID.X ;  /* 0x0000000000027919 */ /* 0x000e640000002100 */
[----:B-1----:R-:W-:-:S04]  /*1edf0*/  SHF.R.U32.HI R2, RZ, 0x5, R2 ;  /* 0x00000005ff027819 */ /* 0x002fc80000011602 */
[----:B------:R-:W-:-:S05]  /*1ee00*/  LOP3.LUT R2, R2, 0x3, RZ, 0xc0, !PT ;  /* 0x0000000302027812 */ /* 0x000fca00078ec0ff */
[----:B------:R1:W2:Y:S02]  /*1ee10*/  SHFL.IDX PT, R14, R2, RZ, 0x1f ;  /* 0x00001fff020e7589 */ /* 0x0002a400000e0000 */
.L_x_6022:
[----:B--2---:R-:W-:-:S13]  /*1ee20*/  ISETP.NE.AND P0, PT, R14, RZ, PT ;  /* 0x000000ff0e00720c */ /* 0x004fda0003f05270 */
[----:B------:R-:W-:Y:S05]  /*1ee30*/  @P0 BRA `(.L_x_5572) ;  /* 0x0000000000940947 */ /* 0x000fea0003800000 */
[----:B------:R-:W-:-:S03]  /*1ee40*/  UMOV UR4, 0xffffffff ;  /* 0xffffffff00047882 */ /* 0x000fc60000000000 */
[----:B------:R-:W-:Y:S05]  /*1ee50*/  BRA.DIV UR4, `(.L_x_5881) ;  /* 0x0000003e04f87947 */ /* 0x000fea000b800000 */
[----:B------:R-:W-:-:S13]  /*1ee60*/  ELECT P6, URZ, PT ;  /* 0x00000000003f782f */ /* 0x000fda00038c0000 */
.L_x_6025:
[----:B------:R-:W-:Y:S05]  /*1ee70*/  @!P6 BRA `(.L_x_5572) ;  /* 0x000000000084e947 */ /* 0x000fea0003800000 */
[----:B-1----:R-:W2:Y:S02]  /*1ee80*/  LDL.LU R2, [R1+0x8c] ;  /* 0x00008c0001027983 */ /* 0x002ea40000300800 */
[----:B--2---:R-:W-:-:S04]  /*1ee90*/  LOP3.LUT R2, R2, 0x2, RZ, 0xfc, !PT ;  /* 0x0000000202027812 */ /* 0x004fc800078efcff */
[----:B------:R-:W-:-:S13]  /*1eea0*/  ISETP.NE.AND P2, PT, R2, 0x3, PT ;  /* 0x000000030200780c */ /* 0x000fda0003f45270 */
[----:B------:R-:W-:Y:S05]  /*1eeb0*/  @!P2 BRA `(.L_x_5882) ;  /* 0x000000000004a947 */ /* 0x000fea0003800000 */
[----:B------:R-:W-:Y:S01]  /*1eec0*/  BPT.TRAP 0x1 ;  /* 0x000000040000795c */ /* 0x000fe20000300000 */
.L_x_5882:
        /* <DEDUP_REMOVED lines=14> */
.L_x_6026:
[----:B------:R-:W1:Y:S02]  /*1efb0*/  SYNCS.PHASECHK.TRANS64.TRYWAIT P0, [R7+URZ], R2 ;  /* 0x00000002070075a7 */ /* 0x000e64000800017f */
[----:B-1----:R-:W-:Y:S05]  /*1efc0*/  @!P0 BRA `(.L_x_5884) ;  /* 0x0000003c00d08947 */ /* 0x002fea0003800000 */
.L_x_6027:
[----:B------:R-:W-:Y:S05]  /*1efd0*/  @!P2 BRA `(.L_x_5885) ;  /* 0x000000000004a947 */ /* 0x000fea0003800000 */
[----:B------:R-:W-:Y:S01]  /*1efe0*/  BPT.TRAP 0x1 ;  /* 0x000000040000795c */ /* 0x000fe20000300000 */
.L_x_5885:
[----:B------:R-:W2:Y:S01]  /*1eff0*/  LDL.LU R4, [R1+0x8] ;  /* 0x0000080001047983 */ /* 0x000ea20000300800 */
[----:B------:R-:W-:-:S04]  /*1f000*/  VIADD R0, R0, 0x32460 ;  /* 0x0003246000007836 */ /* 0x000fc80000000000 */
[----:B--2---:R-:W-:-:S04]  /*1f010*/  IMAD R4, R4, 0x8, R0 ;  /* 0x0000000804047824 */ /* 0x004fc800078e0200 */
[----:B------:R-:W2:Y:S02]  /*1f020*/  SYNCS.PHASECHK.TRANS64.TRYWAIT P0, [R4+URZ], R5 ;  /* 0x00000005040075a7 */ /* 0x000ea4000800017f */
[----:B--2---:R-:W-:Y:S05]  /*1f030*/  @!P0 BRA `(.L_x_5886) ;  /* 0x0000003c00c88947 */ /* 0x004fea0003800000 */
.L_x_6028:
[----:B------:R-:W-:-:S07]  /*1f040*/  IMAD R3, R3, 0x8, R0 ;  /* 0x0000000803037824 */ /* 0x000fce00078e0200 */
.L_x_5887:
[----:B---3--:R3:W0:Y:S02]  /*1f050*/  SYNCS.PHASECHK.TRANS64.TRYWAIT P0, [R3+URZ], R2 ;  /* 0x00000002030075a7 */ /* 0x008624000800017f */
[----:B0-----:R-:W-:Y:S05]  /*1f060*/  @!P0 NANOSLEEP.SYNCS 0x989680 ;  /* 0x009896800000895d */ /* 0x001fea0003900000 */
[----:B------:R-:W0:Y:S02]  /*1f070*/  @!P0 SYNCS.PHASECHK.TRANS64 P0, [R3+URZ], R2 ;  /* 0x00000002030085a7 */ /* 0x000e24000800007f */
[----:B0-----:R-:W-:Y:S05]  /*1f080*/  @!P0 BRA `(.L_x_5887) ;  /* 0xfffffffc00f08947 */ /* 0x001fea000383ffff */
.L_x_5572:
[----:B------:R-:W-:Y:S05]  /*1f090*/  BSYNC B9 ;  /* 0x0000000000097941 */ /* 0x000fea0003800000 */
.L_x_5569:
[----:B------:R-:W-:Y:S05]  /*1f0a0*/  EXIT ;  /* 0x000000000000794d */ /* 0x000fea0003800000 */
.L_x_5590:
[----:B0-----:R0:W1:Y:S02]  /*1f0b0*/  SYNCS.PHASECHK.TRANS64.TRYWAIT P6, [R96+URZ+0x32490], R107 ;  /* 0x0324906b600075a7 */ /* 0x00106400080c017f */
[----:B-1----:R-:W-:Y:S05]  /*1f0c0*/  @!P6 NANOSLEEP.SYNCS 0x989680 ;  /* 0x009896800000e95d */ /* 0x002fea0003900000 */
[----:B------:R-:W1:Y:S02]  /*1f0d0*/  @!P6 SYNCS.PHASECHK.TRANS64 P6, [R96+URZ+0x32490], R107 ;  /* 0x0324906b6000e5a7 */ /* 0x000e6400080c007f */
[----:B-1----:R-:W-:Y:S05]  /*1f0e0*/  @!P6 BRA `(.L_x_5590) ;  /* 0xfffffffc00f0e947 */ /* 0x002fea000383ffff */
[----:B------:R-:W-:Y:S05]  /*1f0f0*/  BRA `(.L_x_5888) ;  /* 0xfffffe3c008c7947 */ /* 0x000fea000383ffff */
.L_x_5608:
[----:B0-----:R0:W1:Y:S02]  /*1f100*/  SYNCS.PHASECHK.TRANS64.TRYWAIT P5, [R96+URZ+0x32490], R107 ;  /* 0x0324906b600075a7 */ /* 0x00106400080a017f */
[----:B-1----:R-:W-:Y:S05]  /*1f110*/  @!P5 NANOSLEEP.SYNCS 0x989680 ;  /* 0x009896800000d95d */ /* 0x002fea0003900000 */
[----:B------:R-:W1:Y:S02]  /*1f120*/  @!P5 SYNCS.PHASECHK.TRANS64 P5, [R96+URZ+0x32490], R107 ;  /* 0x0324906b6000d5a7 */ /* 0x000e6400080a007f */
[----:B-1----:R-:W-:Y:S05]  /*1f130*/  @!P5 BRA `(.L_x_5608) ;  /* 0xfffffffc00f0d947 */ /* 0x002fea000383ffff */
[----:B------:R-:W-:Y:S05]  /*1f140*/  BRA `(.L_x_5889) ;  /* 0xfffffe5000387947 */ /* 0x000fea000383ffff */
.L_x_5617:
[----:B0-----:R0:W1:Y:S02]  /*1f150*/  SYNCS.PHASECHK.TRANS64.TRYWAIT P4, [R96+URZ+0x32490], R107 ;  /* 0x0324906b600075a7 */ /* 0x001064000808017f */
[----:B-1----:R-:W-:Y:S05]  /*1f160*/  @!P4 NANOSLEEP.SYNCS 0x989680 ;  /* 0x009896800000c95d */ /* 0x002fea0003900000 */
[----:B------:R-:W1:Y:S02]  /*1f170*/  @!P4 SYNCS.PHASECHK.TRANS64 P4, [R96+URZ+0x32490], R107 ;  /* 0x0324906b6000c5a7 */ /* 0x000e64000808007f */
[----:B-1----:R-:W-:Y:S05]  /*1f180*/  @!P4 BRA `(.L_x_5617) ;  /* 0xfffffffc00f0c947 */ /* 0x002fea000383ffff */
[----:B------:R-:W-:Y:S05]  /*1f190*/  BRA `(.L_x_5890) ;  /* 0xfffffe6000987947 */ /* 0x000fea000383ffff */
.L_x_5623:
[----:B-1----:R1:W2:Y:S02]  /*1f1a0*/  SYNCS.PHASECHK.TRANS64.TRYWAIT P3, [R96+URZ+0x324b0], R107 ;  /* 0x0324b06b600075a7 */ /* 0x0022a4000806017f */
[----:B--2---:R-:W-:Y:S05]  /*1f1b0*/  @!P3 NANOSLEEP.SYNCS 0x989680 ;  /* 0x009896800000b95d */ /* 0x004fea0003900000 */
[----:B------:R-:W2:Y:S02]  /*1f1c0*/  @!P3 SYNCS.PHASECHK.TRANS64 P3, [R96+URZ+0x324b0], R107 ;  /* 0x0324b06b6000b5a7 */ /* 0x000ea4000806007f */
[----:B--2---:R-:W-:Y:S05]  /*1f1d0*/  @!P3 BRA `(.L_x_5623) ;  /* 0xfffffffc00f0b947 */ /* 0x004fea000383ffff */
[----:B------:R-:W-:Y:S05]  /*1f1e0*/  BRA `(.L_x_5891) ;  /* 0xfffffe64002c7947 */ /* 0x000fea000383ffff */
.L_x_5631:
        /* <DEDUP_REMOVED lines=13> */
.L_x_5893:
[----:B------:R-:W-:Y:S05]  /*1f2c0*/  BSYNC B0 ;  /* 0x0000000000007941 */ /* 0x000fea0003800000 */
.L_x_5892:
[----:B------:R-:W-:Y:S05]  /*1f2d0*/  BRA `(.L_x_5894) ;  /* 0xfffffe7000047947 */ /* 0x000fea000383ffff */
.L_x_5643:
        /* <DEDUP_REMOVED lines=8> */
.L_x_5896:
[----:B------:R-:W-:Y:S05]  /*1f360*/  BSYNC B1 ;  /* 0x0000000000017941 */ /* 0x000fea0003800000 */
.L_x_5895:
        /* <DEDUP_REMOVED lines=8> */
.L_x_5897:
[----:B------:R-:W-:Y:S02]  /*1f3f0*/  IMAD.MOV.U32 R13, RZ, RZ, R8 ;  /* 0x000000ffff0d7224 */ /* 0x000fe400078e0008 */
[----:B------:R-:W-:-:S07]  /*1f400*/  IMAD.MOV.U32 R0, RZ, RZ, R14 ;  /* 0x000000ffff007224 */ /* 0x000fce00078e000e */
[----:B------:R-:W-:Y:S05]  /*1f410*/  WARPSYNC.COLLECTIVE R15, `(.L_x_5898) ;  /* 0x000000000f087348 */ /* 0x000fea0003c00000 */
[----:B------:R0:W1:Y:S02]  /*1f420*/  SHFL.IDX P6, R14, R13, R12, R11 ;  /* 0x0000000c0d0e7389 */ /* 0x00006400000c000b */
[----:B01----:R-:W-:Y:S01]  /*1f430*/  ENDCOLLECTIVE ;  /* 0x000000000000791b */ /* 0x003fe20003800000 */
.L_x_5898:
[----:B------:R-:W-:Y:S02]  /*1f440*/  IMAD.MOV.U32 R13, RZ, RZ, R7 ;  /* 0x000000ffff0d7224 */ /* 0x000fe400078e0007 */
[----:B------:R-:W-:-:S07]  /*1f450*/  IMAD.MOV.U32 R5, RZ, RZ, R14 ;  /* 0x000000ffff057224 */ /* 0x000fce00078e000e */
[----:B------:R-:W-:Y:S05]  /*1f460*/  WARPSYNC.COLLECTIVE R15, `(.L_x_5899) ;  /* 0x000000000f087348 */ /* 0x000fea0003c00000 */
[----:B------:R0:W1:Y:S02]  /*1f470*/  SHFL.IDX P6, R14, R13, R12, R11 ;  /* 0x0000000c0d0e7389 */ /* 0x00006400000c000b */
[----:B01----:R-:W-:Y:S01]  /*1f480*/  ENDCOLLECTIVE ;  /* 0x000000000000791b */ /* 0x003fe20003800000 */
.L_x_5899:
[----:B------:R-:W-:Y:S05]  /*1f490*/  BRA `(.L_x_5900) ;  /* 0xfffffe7400947947 */ /* 0x000fea000383ffff */
.L_x_5646:
        /* <DEDUP_REMOVED lines=8> */
.L_x_5902:
[----:B------:R-:W-:Y:S05]  /*1f520*/  BSYNC B1 ;  /* 0x0000000000017941 */ /* 0x000fea0003800000 */
.L_x_5901:
        /* <DEDUP_REMOVED lines=8> */
.L_x_5903:
[----:B------:R-:W-:Y:S02]  /*1f5b0*/  IMAD.MOV.U32 R13, RZ, RZ, R8 ;  /* 0x000000ffff0d7224 */ /* 0x000fe400078e0008 */
[----:B------:R-:W-:-:S07]  /*1f5c0*/  IMAD.MOV.U32 R0, RZ, RZ, R14 ;  /* 0x000000ffff007224 */ /* 0x000fce00078e000e */
[----:B------:R-:W-:Y:S05]  /*1f5d0*/  WARPSYNC.COLLECTIVE R15, `(.L_x_5904) ;  /* 0x000000000f087348 */ /* 0x000fea0003c00000 */
[----:B------:R0:W1:Y:S02]  /*1f5e0*/  SHFL.IDX P6, R14, R13, R12, R11 ;  /* 0x0000000c0d0e7389 */ /* 0x00006400000c000b */
[----:B01----:R-:W-:Y:S01]  /*1f5f0*/  ENDCOLLECTIVE ;  /* 0x000000000000791b */ /* 0x003fe20003800000 */
.L_x_5904:
[----:B------:R-:W-:Y:S02]  /*1f600*/  IMAD.MOV.U32 R13, RZ, RZ, R7 ;  /* 0x000000ffff0d7224 */ /* 0x000fe400078e0007 */
[----:B------:R-:W-:-:S07]  /*1f610*/  IMAD.MOV.U32 R5, RZ, RZ, R14 ;  /* 0x000000ffff057224 */ /* 0x000fce00078e000e */
[----:B------:R-:W-:Y:S05]  /*1f620*/  WARPSYNC.COLLECTIVE R15, `(.L_x_5905) ;  /* 0x000000000f087348 */ /* 0x000fea0003c00000 */
[----:B------:R0:W1:Y:S02]  /*1f630*/  SHFL.IDX P6, R14, R13, R12, R11 ;  /* 0x0000000c0d0e7389 */ /* 0x00006400000c000b */
[----:B01----:R-:W-:Y:S01]  /*1f640*/  ENDCOLLECTIVE ;  /* 0x000000000000791b */ /* 0x003fe20003800000 */
.L_x_5905:
[----:B------:R-:W-:Y:S05]  /*1f650*/  BRA `(.L_x_5906) ;  /* 0xfffffe7400f87947 */ /* 0x000fea000383ffff */
.L_x_5650:
[----:B0-----:R0:W1:Y:S02]  /*1f660*/  SYNCS.PHASECHK.TRANS64.TRYWAIT P0, [R19+URZ+0x32400], R34 ;  /* 0x03240022130075a7 */ /* 0x001064000800017f */
[----:B-1----:R-:W-:Y:S05]  /*1f670*/  @!P0 NANOSLEEP.SYNCS 0x989680 ;  /* 0x009896800000895d */ /* 0x002fea0003900000 */
[----:B------:R-:W1:Y:S02]  /*1f680*/  @!P0 SYNCS.PHASECHK.TRANS64 P0, [R19+URZ+0x32400], R34 ;  /* 0x03240022130085a7 */ /* 0x000e64000800007f */
[----:B-1----:R-:W-:Y:S05]  /*1f690*/  @!P0 BRA `(.L_x_5650) ;  /* 0xfffffffc00f08947 */ /* 0x002fea000383ffff */
[----:B------:R-:W-:Y:S05]  /*1f6a0*/  BRA `(.L_x_5907) ;  /* 0xfffffe7c00007947 */ /* 0x000fea000383ffff */
.L_x_5658:
        /* <DEDUP_REMOVED lines=9> */
.L_x_5909:
[----:B------:R-:W-:Y:S05]  /*1f740*/  BSYNC B1 ;  /* 0x0000000000017941 */ /* 0x000fea0003800000 */
.L_x_5908:
[----:B------:R0:W5:Y:S01]  /*1f750*/  LDL R7, [R1+0x30] ;  /* 0x0000300001077983 */ /* 0x0001620000100800 */
[----:B------:R-:W-:Y:S01]  /*1f760*/  IMAD.MOV.U32 R13, RZ, RZ, R10 ;  /* 0x000000ffff0d7224 */ /* 0x000fe200078e000a */
[----:B------:R-:W-:Y:S01]  /*1f770*/  ISETP.GE.AND P0, PT, R16, R35, PT ;  /* 0x000000231000720c */ /* 0x000fe20003f06270 */
[----:B------:R-:W-:Y:S02]  /*1f780*/  IMAD.MOV.U32 R12, RZ, RZ, RZ ;  /* 0x000000ffff0c7224 */ /* 0x000fe400078e00ff */
[----:B------:R-:W-:Y:S02]  /*1f790*/  IMAD.MOV.U32 R11, RZ, RZ, 0x1c1f ;  /* 0x00001c1fff0b7424 */ /* 0x000fe400078e00ff */
[----:B------:R-:W-:Y:S02]  /*1f7a0*/  IMAD.MOV.U32 R15, RZ, RZ, -0x1 ;  /* 0xffffffffff0f7424 */ /* 0x000fe400078e00ff */
[----:B0-----:R-:W-:-:S07]  /*1f7b0*/  IMAD.MOV.U32 R0, RZ, RZ, R14 ;  /* 0x000000ffff007224 */ /* 0x001fce00078e000e */
[----:B-----5:R-:W-:Y:S05]  /*1f7c0*/  WARPSYNC.COLLECTIVE R15, `(.L_x_5910) ;  /* 0x000000000f087348 */ /* 0x020fea0003c00000 */
[----:B------:R0:W1:Y:S02]  /*1f7d0*/  SHFL.IDX P6, R14, R13, R12, R11 ;  /* 0x0000000c0d0e7389 */ /* 0x00006400000c000b */
[----:B01---5:R-:W-:Y:S01]  /*1f7e0*/  ENDCOLLECTIVE ;  /* 0x000000000000791b */ /* 0x023fe20003800000 */
.L_x_5910:
[----:B------:R-:W-:Y:S02]  /*1f7f0*/  IMAD.MOV.U32 R13, RZ, RZ, R20 ;  /* 0x000000ffff0d7224 */ /* 0x000fe400078e0014 */
[----:B------:R-:W-:-:S07]  /*1f800*/  IMAD.MOV.U32 R3, RZ, RZ, R14 ;  /* 0x000000ffff037224 */ /* 0x000fce00078e000e */
[----:B------:R-:W-:Y:S05]  /*1f810*/  WARPSYNC.COLLECTIVE R15, `(.L_x_5911) ;  /* 0x000000000f087348 */ /* 0x000fea0003c00000 */
[----:B------:R0:W1:Y:S02]  /*1f820*/  SHFL.IDX P6, R14, R13, R12, R11 ;  /* 0x0000000c0d0e7389 */ /* 0x00006400000c000b */
[----:B01----:R-:W-:Y:S01]  /*1f830*/  ENDCOLLECTIVE ;  /* 0x000000000000791b */ /* 0x003fe20003800000 */
.L_x_5911:
[----:B------:R-:W-:Y:S02]  /*1f840*/  IMAD.MOV.U32 R13, RZ, RZ, R29 ;  /* 0x000000ffff0d7224 */ /* 0x000fe400078e001d */
[----:B------:R-:W-:-:S07]  /*1f850*/  IMAD.MOV.U32 R8, RZ, RZ, R14 ;  /* 0x000000ffff087224 */ /* 0x000fce00078e000e */
[----:B------:R-:W-:Y:S05]  /*1f860*/  WARPSYNC.COLLECTIVE R15, `(.L_x_5912) ;  /* 0x000000000f087348 */ /* 0x000fea0003c00000 */
[----:B------:R0:W1:Y:S02]  /*1f870*/  SHFL.IDX P6, R14, R13, R12, R11 ;  /* 0x0000000c0d0e7389 */ /* 0x00006400000c000b */
[----:B01----:R-:W-:Y:S01]  /*1f880*/  ENDCOLLECTIVE ;  /* 0x000000000000791b */ /* 0x003fe20003800000 */
.L_x_5912:
[----:B------:R-:W-:-:S05]  /*1f890*/  IMAD R30, R7, R6, RZ ;  /* 0x00000006071e7224 */ /* 0x000fca00078e02ff */
[----:B------:R-:W-:-:S13]  /*1f8a0*/  ISETP.GE.OR P1, PT, R41, R30, P0 ;  /* 0x0000001e2900720c */ /* 0x000fda0000726670 */
[C---:B------:R-:W-:Y:S01]  /*1f8b0*/  @!P1 IMAD.SHL.U32 R9, R16.reuse, 0x2, RZ ;  /* 0x0000000210099824 */ /* 0x040fe200078e00ff */
[----:B------:R-:W-:-:S04]  /*1f8c0*/  @!P1 SHF.L.U64.HI R21, R16, 0x1, R17 ;  /* 0x0000000110159819 */ /* 0x000fc80000010211 */
[----:B------:R-:W-:-:S05]  /*1f8d0*/  @!P1 IADD3 R4, P2, R3, R9, RZ ;  /* 0x0000000903049210 */ /* 0x000fca0007f5e0ff */
[----:B------:R-:W-:-:S06]  /*1f8e0*/  @!P1 IMAD.X R5, R0, 0x1, R21, P2 ;  /* 0x0000000100059824 */ /* 0x000fcc00010e0615 */
[----:B------:R-:W5:Y:S01]  /*1f8f0*/  @!P1 LD.E.128 R4, desc[UR40][R4.64] ;  /* 0x0000002804049980 */ /* 0x000f62000c101d00 */
[----:B------:R-:W-:-:S05]  /*1f900*/  @!P1 IADD3 R14, P2, R14, R9, RZ ;  /* 0x000000090e0e9210 */ /* 0x000fca0007f5e0ff */
[----:B------:R-:W-:-:S04]  /*1f910*/  @!P1 IMAD.X R3, R8, 0x1, R21, P2 ;  /* 0x0000000108039824 */ /* 0x000fc800010e0615 */
[----:B------:R-:W-:-:S05]  /*1f920*/  @!P1 IMAD.MOV.U32 R15, RZ, RZ, R3 ;  /* 0x000000ffff0f9224 */ /* 0x000fca00078e0003 */
[----:B------:R0:W5:Y:S01]  /*1f930*/  @!P1 LD.E.128 R24, desc[UR40][R14.64] ;  /* 0x000000280e189980 */ /* 0x000162000c101d00 */
[----:B------:R-:W-:Y:S01]  /*1f940*/  IMAD.MOV.U32 R13, RZ, RZ, R28 ;  /* 0x000000ffff0d7224 */ /* 0x000fe200078e001c */
[----:B------:R-:W-:Y:S01]  /*1f950*/  CS2R R38, SRZ ;  /* 0x0000000000267805 */ /* 0x000fe2000001ff00 */
[----:B------:R-:W-:Y:S01]  /*1f960*/  IMAD.MOV.U32 R12, RZ, RZ, 0x1 ;  /* 0x00000001ff0c7424 */ /* 0x000fe200078e00ff */
[----:B------:R-:W-:Y:S01]  /*1f970*/  CS2R R36, SRZ ;  /* 0x0000000000247805 */ /* 0x000fe2000001ff00 */
[----:B0-----:R-:W-:-:S07]  /*1f980*/  IMAD.MOV.U32 R15, RZ, RZ, -0x1 ;  /* 0xffffffffff0f7424 */ /* 0x001fce00078e00ff */
[----:B-----5:R-:W-:Y:S05]  /*1f990*/  WARPSYNC.COLLECTIVE R15, `(.L_x_5913) ;  /* 0x000000000f087348 */ /* 0x020fea0003c00000 */
[----:B------:R0:W1:Y:S02]  /*1f9a0*/  SHFL.IDX P6, R14, R13, R12, R11 ;  /* 0x0000000c0d0e7389 */ /* 0x00006400000c000b */
[----:B01---5:R-:W-:Y:S01]  /*1f9b0*/  ENDCOLLECTIVE ;  /* 0x000000000000791b */ /* 0x023fe20003800000 */
.L_x_5913:
[----:B------:R-:W-:Y:S02]  /*1f9c0*/  IMAD.MOV.U32 R13, RZ, RZ, R10 ;  /* 0x000000ffff0d7224 */ /* 0x000fe400078e000a */
[----:B------:R-:W-:Y:S02]  /*1f9d0*/  @!P1 IMAD.MOV.U32 R38, RZ, RZ, R4 ;  /* 0x000000ffff269224 */ /* 0x000fe400078e0004 */
[----:B------:R-:W-:Y:S01]  /*1f9e0*/  @!P1 IMAD.MOV.U32 R39, RZ, RZ, R5 ;  /* 0x000000ffff279224 */ /* 0x000fe200078e0005 */
[----:B------:R-:W-:Y:S01]  /*1f9f0*/  CS2R R4, SRZ ;  /* 0x0000000000047805 */ /* 0x000fe2000001ff00 */
[----:B------:R-:W-:Y:S02]  /*1fa00*/  IMAD.MOV.U32 R0, RZ, RZ, R38 ;  /* 0x000000ffff007224 */ /* 0x000fe400078e0026 */
[----:B------:R-:W-:Y:S02]  /*1fa10*/  IMAD.MOV.U32 R3, RZ, RZ, R39 ;  /* 0x000000ffff037224 */ /* 0x000fe400078e0027 */
[----:B------:R-:W-:Y:S01]  /*1fa20*/  @!P1 IMAD.MOV.U32 R36, RZ, RZ, R6 ;  /* 0x000000ffff249224 */ /* 0x000fe200078e0006 */
[----:B------:R-:W-:Y:S01]  /*1fa30*/  PRMT R40, R40, 0x5410, R0 ;  /* 0x0000541028287816 */ /* 0x000fe20000000000 */
[----:B------:R-:W-:Y:S01]  /*1fa40*/  IMAD.MOV.U32 R0, RZ, RZ, R14 ;  /* 0x000000ffff007224 */ /* 0x000fe200078e000e */
[----:B------:R-:W-:-:S07]  /*1fa50*/  PRMT R45, R45, 0x5410, R3 ;  /* 0x000054102d2d7816 */ /* 0x000fce0000000003 */
[----:B------:R-:W-:Y:S05]  /*1fa60*/  WARPSYNC.COLLECTIVE R15, `(.L_x_5914) ;  /* 0x000000000f087348 */ /* 0x000fea0003c00000 */
[----:B------:R0:W1:Y:S02]  /*1fa70*/  SHFL.IDX P6, R14, R13, R12, R11 ;  /* 0x0000000c0d0e7389 */ /* 0x00006400000c000b */
[----:B01----:R-:W-:Y:S01]  /*1fa80*/  ENDCOLLECTIVE ;  /* 0x000000000000791b */ /* 0x003fe20003800000 */
.L_x_5914:
[----:B------:R-:W-:Y:S01]  /*1fa90*/  @!P1 IMAD.MOV.U32 R37, RZ, RZ, R7 ;  /* 0x000000ffff259224 */ /* 0x000fe200078e0007 */
[----:B------:R-:W-:Y:S01]  /*1faa0*/  CS2R R6, SRZ ;  /* 0x0000000000067805 */ /* 0x000fe2000001ff00 */
[----:B------:R-:W-:Y:S02]  /*1fab0*/  IMAD.MOV.U32 R8, RZ, RZ, R36 ;  /* 0x000000ffff087224 */ /* 0x000fe400078e0024 */
[----:B------:R-:W-:Y:S02]  /*1fac0*/  IMAD.MOV.U32 R9, RZ, RZ, R37 ;  /* 0x000000ffff097224 */ /* 0x000fe400078e0025 */
[----:B------:R-:W-:Y:S01]  /*1fad0*/  @!P1 IMAD.MOV.U32 R6, RZ, RZ, R24 ;  /* 0x000000ffff069224 */ /* 0x000fe200078e0018 */
[----:B------:R-:W-:Y:S01]  /*1fae0*/  PRMT R32, R8, 0x7610, R32 ;  /* 0x0000761008207816 */ /* 0x000fe20000000020 */
[----:B------:R-:W-:Y:S01]  /*1faf0*/  @!P1 IMAD.MOV.U32 R7, RZ, RZ, R25 ;  /* 0x000000ffff079224 */ /* 0x000fe200078e0019 */
[----:B------:R-:W-:Y:S01]  /*1fb00*/  PRMT R33, R9, 0x7610, R33 ;  /* 0x0000761009217816 */ /* 0x000fe20000000021 */
[----:B------:R-:W-:-:S02]  /*1fb10*/  @!P1 IMAD.MOV.U32 R4, RZ, RZ, R26 ;  /* 0x000000ffff049224 */ /* 0x000fc400078e001a */
[----:B------:R-:W-:Y:S02]  /*1fb20*/  @!P1 IMAD.MOV.U32 R5, RZ, RZ, R27 ;  /* 0x000000ffff059224 */ /* 0x000fe400078e001b */
[----:B------:R-:W-:Y:S02]  /*1fb30*/  IMAD.MOV.U32 R13, RZ, RZ, R20 ;  /* 0x000000ffff0d7224 */ /* 0x000fe400078e0014 */
[----:B------:R-:W-:Y:S02]  /*1fb40*/  IMAD.MOV.U32 R8, RZ, RZ, R6 ;  /* 0x000000ffff087224 */ /* 0x000fe400078e0006 */
[----:B------:R-:W-:Y:S02]  /*1fb50*/  IMAD.MOV.U32 R9, RZ, RZ, R7 ;  /* 0x000000ffff097224 */ /* 0x000fe400078e0007 */
[----:B------:R-:W-:Y:S01]  /*1fb60*/  IMAD.MOV.U32 R10, RZ, RZ, R4 ;  /* 0x000000ffff0a7224 */ /* 0x000fe200078e0004 */
[----:B------:R-:W-:Y:S01]  /*1fb70*/  PRMT R40, R8, 0x7610, R40 ;  /* 0x0000761008287816 */ /* 0x000fe20000000028 */
[----:B------:R-:W-:Y:S01]  /*1fb80*/  IMAD.MOV.U32 R3, RZ, RZ, R14 ;  /* 0x000000ffff037224 */ /* 0x000fe200078e000e */
[----:B------:R-:W-:-:S07]  /*1fb90*/  PRMT R32, R32, 0x5410, R9 ;  /* 0x0000541020207816 */ /* 0x000fce0000000009 */
[----:B------:R-:W-:Y:S05]  /*1fba0*/  WARPSYNC.COLLECTIVE R15, `(.L_x_5915) ;  /* 0x000000000f087348 */ /* 0x000fea0003c00000 */
[----:B------:R0:W1:Y:S02]  /*1fbb0*/  SHFL.IDX P6, R14, R13, R12, R11 ;  /* 0x0000000c0d0e7389 */ /* 0x00006400000c000b */
[----:B01----:R-:W-:Y:S01]  /*1fbc0*/  ENDCOLLECTIVE ;  /* 0x000000000000791b */ /* 0x003fe20003800000 */
.L_x_5915:
[----:B------:R-:W-:Y:S02]  /*1fbd0*/  PRMT R45, R10, 0x7610, R45 ;  /* 0x000076100a2d7816 */ /* 0x000fe4000000002d */
[----:B------:R-:W-:Y:S01]  /*1fbe0*/  CS2R R8, SRZ ;  /* 0x0000000000087805 */ /* 0x000fe2000001ff00 */
[----:B------:R-:W-:Y:S02]  /*1fbf0*/  IMAD.MOV.U32 R13, RZ, RZ, R29 ;  /* 0x000000ffff0d7224 */ /* 0x000fe400078e001d */
[----:B------:R-:W-:-:S07]  /*1fc00*/  IMAD.MOV.U32 R20, RZ, RZ, R14 ;  /* 0x000000ffff147224 */ /* 0x000fce00078e000e */
[----:B------:R-:W-:Y:S05]  /*1fc10*/  WARPSYNC.COLLECTIVE R15, `(.L_x_5916) ;  /* 0x000000000f087348 */ /* 0x000fea0003c00000 */
[----:B------:R0:W1:Y:S02]  /*1fc20*/  SHFL.IDX P6, R14, R13, R12, R11 ;  /* 0x0000000c0d0e7389 */ /* 0x00006400000c000b */
[----:B01----:R-:W-:Y:S01]  /*1fc30*/  ENDCOLLECTIVE ;  /* 0x000000000000791b */ /* 0x003fe20003800000 */
.L_x_5916:
[----:B------:R-:W-:-:S05]  /*1fc40*/  IMAD.MOV.U32 R11, RZ, RZ, R5 ;  /* 0x000000ffff0b7224 */ /* 0x000fca00078e0005 */
[----:B------:R-:W-:Y:S01]  /*1fc50*/  PRMT R33, R33, 0x5410, R11 ;  /* 0x0000541021217816 */ /* 0x000fe2000000000b */
[----:B------:R-:W-:Y:S01]  /*1fc60*/  IMAD.MOV.U32 R21, RZ, RZ, R14 ;  /* 0x000000ffff157224 */ /* 0x000fe200078e000e */
[----:B------:R-:W-:Y:S06]  /*1fc70*/  BRA `(.L_x_5917) ;  /* 0xfffffe8800247947 */ /* 0x000fec000383ffff */
.L_x_5662:
[----:B0-----:R0:W1:Y:S02]  /*1fc80*/  SYNCS.PHASECHK.TRANS64.TRYWAIT P1, [R19+URZ+0x32400], R24 ;  /* 0x03240018130075a7 */ /* 0x001064000802017f */
[----:B-1----:R-:W-:Y:S05]  /*1fc90*/  @!P1 NANOSLEEP.SYNCS 0x989680 ;  /* 0x009896800000995d */ /* 0x002fea0003900000 */
[----:B------:R-:W1:Y:S02]  /*1fca0*/  @!P1 SYNCS.PHASECHK.TRANS64 P1, [R19+URZ+0x32400], R24 ;  /* 0x03240018130095a7 */ /* 0x000e64000802007f */
[----:B-1----:R-:W-:Y:S05]  /*1fcb0*/  @!P1 BRA `(.L_x_5662) ;  /* 0xfffffffc00f09947 */ /* 0x002fea000383ffff */
[----:B------:R-:W-:Y:S05]  /*1fcc0*/  BRA `(.L_x_5918) ;  /* 0xfffffe8800c47947 */ /* 0x000fea000383ffff */
.L_x_5668:
[----:B--2---:R2:W4:Y:S02]  /*1fcd0*/  SYNCS.PHASECHK.TRANS64.TRYWAIT P0, [R180+URZ+0x32430], R7 ;  /* 0x03243007b40075a7 */ /* 0x004524000800017f */
[----:B----4-:R-:W-:Y:S05]  /*1fce0*/  @!P0 NANOSLEEP.SYNCS 0x989680 ;  /* 0x009896800000895d */ /* 0x010fea0003900000 */
[----:B------:R-:W4:Y:S02]  /*1fcf0*/  @!P0 SYNCS.PHASECHK.TRANS64 P0, [R180+URZ+0x32430], R7 ;  /* 0x03243007b40085a7 */ /* 0x000f24000800007f */
[----:B----4-:R-:W-:Y:S05]  /*1fd00*/  @!P0 BRA `(.L_x_5668) ;  /* 0xfffffffc00f08947 */ /* 0x010fea000383ffff */
[----:B------:R-:W-:Y:S05]  /*1fd10*/  BRA `(.L_x_5667) ;  /* 0xfffffe9800a07947 */ /* 0x000fea000383ffff */
.L_x_5670:
[----:B---3--:R3:W4:Y:S02]  /*1fd20*/  SYNCS.PHASECHK.TRANS64.TRYWAIT P0, [R19+URZ+0x32410], R4 ;  /* 0x03241004130075a7 */ /* 0x008724000800017f */
[----:B----4-:R-:W-:Y:S05]  /*1fd30*/  @!P0 NANOSLEEP.SYNCS 0x989680 ;  /* 0x009896800000895d */ /* 0x010fea0003900000 */
[----:B------:R-:W4:Y:S02]  /*1fd40*/  @!P0 SYNCS.PHASECHK.TRANS64 P0, [R19+URZ+0x32410], R4 ;  /* 0x03241004130085a7 */ /* 0x000f24000800007f */
[----:B----4-:R-:W-:Y:S05]  /*1fd50*/  @!P0 BRA `(.L_x_5670) ;  /* 0xfffffffc00f08947 */ /* 0x010fea000383ffff */
[----:B------:R-:W-:Y:S05]  /*1fd60*/  BRA `(.L_x_5919) ;  /* 0xfffffe9c00587947 */ /* 0x000fea000383ffff */
.L_x_5675:
[----:B------:R0:W0:Y:S02]  /*1fd70*/  SYNCS.PHASECHK.TRANS64.TRYWAIT P2, [R180+URZ+0x32450], R7 ;  /* 0x03245007b40075a7 */ /* 0x000024000804017f */
[----:B0-----:R-:W-:Y:S05]  /*1fd80*/  @!P2 NANOSLEEP.SYNCS 0x989680 ;  /* 0x009896800000a95d */ /* 0x001fea0003900000 */
[----:B------:R-:W0:Y:S02]  /*1fd90*/  @!P2 SYNCS.PHASECHK.TRANS64 P2, [R180+URZ+0x32450], R7 ;  /* 0x03245007b400a5a7 */ /* 0x000e24000804007f */
[----:B0-----:R-:W-:Y:S05]  /*1fda0*/  @!P2 BRA `(.L_x_5675) ;  /* 0xfffffffc00f0a947 */ /* 0x001fea000383ffff */
[----:B------:R-:W-:Y:S05]  /*1fdb0*/  BRA `(.L_x_5674) ;  /* 0xfffffe9c00787947 */ /* 0x000fea000383ffff */
.L_x_5680:
[----:B--2---:R2:W3:Y:S02]  /*1fdc0*/  SYNCS.PHASECHK.TRANS64.TRYWAIT P2, [R210+URZ+0x32430], R218 ;  /* 0x032430dad20075a7 */ /* 0x0044e4000804017f */
[----:B---3--:R-:W-:Y:S05]  /*1fdd0*/  @!P2 NANOSLEEP.SYNCS 0x989680 ;  /* 0x009896800000a95d */ /* 0x008fea0003900000 */
[----:B------:R-:W3:Y:S02]  /*1fde0*/  @!P2 SYNCS.PHASECHK.TRANS64 P2, [R210+URZ+0x32430], R218 ;  /* 0x032430dad200a5a7 */ /* 0x000ee4000804007f */
[----:B---3--:R-:W-:Y:S05]  /*1fdf0*/  @!P2 BRA `(.L_x_5680) ;  /* 0xfffffffc00f0a947 */ /* 0x008fea000383ffff */
[----:B------:R-:W-:Y:S05]  /*1fe00*/  BRA `(.L_x_5679) ;  /* 0xfffffec800b87947 */ /* 0x000fea000383ffff */
.L_x_5685:
[----:B---3--:R3:W4:Y:S02]  /*1fe10*/  SYNCS.PHASECHK.TRANS64.TRYWAIT P2, [R210+URZ+0x32450], R218 ;  /* 0x032450dad20075a7 */ /* 0x008724000804017f */
[----:B----4-:R-:W-:Y:S05]  /*1fe20*/  @!P2 NANOSLEEP.SYNCS 0x989680 ;  /* 0x009896800000a95d */ /* 0x010fea0003900000 */
[----:B------:R-:W4:Y:S02]  /*1fe30*/  @!P2 SYNCS.PHASECHK.TRANS64 P2, [R210+URZ+0x32450], R218 ;  /* 0x032450dad200a5a7 */ /* 0x000f24000804007f */
[----:B----4-:R-:W-:Y:S05]  /*1fe40*/  @!P2 BRA `(.L_x_5685) ;  /* 0xfffffffc00f0a947 */ /* 0x010fea000383ffff */
[----:B------:R-:W-:Y:S05]  /*1fe50*/  BRA `(.L_x_5684) ;  /* 0xfffffecc00607947 */ /* 0x000fea000383ffff */
.L_x_5691:
[----:B--2---:R2:W3:Y:S02]  /*1fe60*/  SYNCS.PHASECHK.TRANS64.TRYWAIT P2, [R210+URZ+0x32430], R218 ;  /* 0x032430dad20075a7 */ /* 0x0044e4000804017f */
[----:B---3--:R-:W-:Y:S05]  /*1fe70*/  @!P2 NANOSLEEP.SYNCS 0x989680 ;  /* 0x009896800000a95d */ /* 0x008fea0003900000 */
[----:B------:R-:W3:Y:S02]  /*1fe80*/  @!P2 SYNCS.PHASECHK.TRANS64 P2, [R210+URZ+0x32430], R218 ;  /* 0x032430dad200a5a7 */ /* 0x000ee4000804007f */
[----:B---3--:R-:W-:Y:S05]  /*1fe90*/  @!P2 BRA `(.L_x_5691) ;  /* 0xfffffffc00f0a947 */ /* 0x008fea000383ffff */
[----:B------:R-:W-:Y:S05]  /*1fea0*/  BRA `(.L_x_5690) ;  /* 0xffffff0000187947 */ /* 0x000fea000383ffff */
.L_x_5696:
[----:B---3--:R3:W4:Y:S02]  /*1feb0*/  SYNCS.PHASECHK.TRANS64.TRYWAIT P2, [R210+URZ+0x32450], R218 ;  /* 0x032450dad20075a7 */ /* 0x008724000804017f */
[----:B----4-:R-:W-:Y:S05]  /*1fec0*/  @!P2 NANOSLEEP.SYNCS 0x989680 ;  /* 0x009896800000a95d */ /* 0x010fea0003900000 */
[----:B------:R-:W4:Y:S02]  /*1fed0*/  @!P2 SYNCS.PHASECHK.TRANS64 P2, [R210+URZ+0x32450], R218 ;  /* 0x032450dad200a5a7 */ /* 0x000f24000804007f */
[----:B----4-:R-:W-:Y:S05]  /*1fee0*/  @!P2 BRA `(.L_x_5696) ;  /* 0xfffffffc00f0a947 */ /* 0x010fea000383ffff */
[----:B------:R-:W-:Y:S05]  /*1fef0*/  BRA `(.L_x_5695) ;  /* 0xffffff0000c07947 */ /* 0x000fea000383ffff */
.L_x_5711:
[----:B------:R-:W-:Y:S02]  /*1ff00*/  IMAD.MOV.U32 R13, RZ, RZ, R4 ;  /* 0x000000ffff0d7224 */ /* 0x000fe400078e0004 */
[----:B------:R-:W-:Y:S02]  /*1ff10*/  IMAD.MOV.U32 R12, RZ, RZ, RZ ;  /* 0x000000ffff0c7224 */ /* 0x000fe400078e00ff */
[----:B------:R-:W-:Y:S02]  /*1ff20*/  IMAD.MOV.U32 R11, RZ, RZ, 0x181f ;  /* 0x0000181fff0b7424 */ /* 0x000fe400078e00ff */
[----:B------:R-:W-:-:S07]  /*1ff30*/  IMAD.MOV.U32 R15, RZ, RZ, -0x1 ;  /* 0xffffffffff0f7424 */ /* 0x000fce00078e00ff */
[----:B-1----:R-:W-:Y:S05]  /*1ff40*/  WARPSYNC.COLLECTIVE R15, `(.L_x_5920) ;  /* 0x000000000f087348 */ /* 0x002fea0003c00000 */
[----:B------:R0:W2:Y:S02]  /*1ff50*/  SHFL.IDX P6, R14, R13, R12, R11 ;  /* 0x0000000c0d0e7389 */ /* 0x0000a400000c000b */
[----:B012---:R-:W-:Y:S01]  /*1ff60*/  ENDCOLLECTIVE ;  /* 0x000000000000791b */ /* 0x007fe20003800000 */
.L_x_5920:
[----:B------:R-:W-:Y:S02]  /*1ff70*/  IMAD.MOV.U32 R13, RZ, RZ, R3 ;  /* 0x000000ffff0d7224 */ /* 0x000fe400078e0003 */
[----:B------:R-:W-:-:S07]  /*1ff80*/  IMAD.MOV.U32 R0, RZ, RZ, R14 ;  /* 0x000000ffff007224 */ /* 0x000fce00078e000e */
[----:B------:R-:W-:Y:S05]  /*1ff90*/  WARPSYNC.COLLECTIVE R15, `(.L_x_5921) ;  /* 0x000000000f087348 */ /* 0x000fea0003c00000 */
[----:B------:R0:W1:Y:S02]  /*1ffa0*/  SHFL.IDX P6, R14, R13, R12, R11 ;  /* 0x0000000c0d0e7389 */ /* 0x00006400000c000b */
[----:B01----:R-:W-:Y:S01]  /*1ffb0*/  ENDCOLLECTIVE ;  /* 0x000000000000791b */ /* 0x003fe20003800000 */
.L_x_5921:
[----:B------:R-:W-:Y:S05]  /*1ffc0*/  BRA `(.L_x_5922) ;  /* 0xffffff5c00f07947 */ /* 0x000fea000383ffff */
.L_x_5714:
[----:B------:R-:W-:Y:S01]  /*1ffd0*/  BSSY B1, `(.L_x_5923) ;  /* 0x0000008000017945 */ /* 0x000fe20003800000 */
[----:B----4-:R-:W-:Y:S02]  /*1ffe0*/  IMAD.MOV.U32 R13, RZ, RZ, R4 ;  /* 0x000000ffff0d7224 */ /* 0x010fe400078e0004 */
[----:B------:R-:W-:Y:S02]  /*1fff0*/  IMAD.MOV.U32 R12, RZ, RZ, 0x1 ;  /* 0x00000001ff0c7424 */ /* 0x000fe400078e00ff */
[----:B------:R-:W-:Y:S02]  /*20000*/  IMAD.MOV.U32 R11, RZ, RZ, 0x181f ;  /* 0x0000181fff0b7424 */ /* 0x000fe400078e00ff */
[----:B------:R-:W-:-:S07]  /*20010*/  IMAD.MOV.U32 R15, RZ, RZ, -0x1 ;  /* 0xffffffffff0f7424 */ /* 0x000fce00078e00ff */
[----:B0123--:R-:W-:Y:S05]  /*20020*/  WARPSYNC.COLLECTIVE R15, `(.L_x_5924) ;  /* 0x000000000f087348 */ /* 0x00ffea0003c00000 */
[----:B---3--:R3:W4:Y:S02]  /*20030*/  SHFL.IDX P6, R14, R13, R12, R11 ;  /* 0x0000000c0d0e7389 */ /* 0x00872400000c000b */
[----:B01234-:R-:W-:Y:S01]  /*20040*/  ENDCOLLECTIVE ;  /* 0x000000000000791b */ /* 0x01ffe20003800000 */
.L_x_5924:
[----:B------:R-:W-:Y:S05]  /*20050*/  BSYNC B1 ;  /* 0x0000000000017941 */ /* 0x000fea0003800000 */
.L_x_5923:
        /* <DEDUP_REMOVED lines=8> */
.L_x_5925:
[----:B------:R-:W-:Y:S05]  /*200e0*/  BRA `(.L_x_5926) ;  /* 0xffffff6000347947 */ /* 0x000fea000383ffff */
.L_x_5717:
        /* <DEDUP_REMOVED lines=8> */
.L_x_5928:
[----:B------:R-:W-:Y:S05]  /*20170*/  BSYNC B1 ;  /* 0x0000000000017941 */ /* 0x000fea0003800000 */
.L_x_5927:
        /* <DEDUP_REMOVED lines=8> */
.L_x_5929:
[----:B------:R-:W-:Y:S05]  /*20200*/  BRA `(.L_x_5930) ;  /* 0xffffff6000747947 */ /* 0x000fea000383ffff */
.L_x_5720:
        /* <DEDUP_REMOVED lines=8> */
.L_x_5932:
[----:B------:R-:W-:Y:S05]  /*20290*/  BSYNC B1 ;  /* 0x0000000000017941 */ /* 0x000fea0003800000 */
.L_x_5931:
        /* <DEDUP_REMOVED lines=8> */
.L_x_5933:
[----:B------:R-:W-:Y:S05]  /*20320*/  BRA `(.L_x_5934) ;  /* 0xffffff6000b47947 */ /* 0x000fea000383ffff */
.L_x_5737:
        /* <DEDUP_REMOVED lines=11> */
.L_x_5936:
[----:B------:R-:W-:Y:S05]  /*203e0*/  BSYNC B1 ;  /* 0x0000000000017941 */ /* 0x000fea0003800000 */
.L_x_5935:
[----:B------:R-:W-:Y:S05]  /*203f0*/  BRA `(.L_x_5937) ;  /* 0xffffff78006c7947 */ /* 0x000fea000383ffff */
.L_x_5739:
[----:B------:R-:W-:Y:S01]  /*20400*/  BSSY B1, `(.L_x_5938) ;  /* 0x0000006000017945 */ /* 0x000fe20003800000 */
[----:B------:R-:W-:-:S07]  /*20410*/  IMAD.MOV.U32 R15, RZ, RZ, -0x1 ;  /* 0xffffffffff0f7424 */ /* 0x000fce00078e00ff */
[----:B01----:R-:W-:Y:S05]  /*20420*/  WARPSYNC.COLLECTIVE R15, `(.L_x_5939) ;  /* 0x000000000f0c7348 */ /* 0x003fea0003c00000 */
[----:B------:R-:W-:Y:S02]  /*20430*/  ELECT P6, UR62, PT ;  /* 0x00000000003e782f */ /* 0x000fe400038c0000 */
[----:B------:R-:W-:Y:S01]  /*20440*/  MOV R14, UR62 ;  /* 0x0000003e000e7c02 */ /* 0x000fe20008000f00 */
[----:B01----:R-:W-:Y:S10]  /*20450*/  ENDCOLLECTIVE ;  /* 0x000000000000791b */ /* 0x003ff40003800000 */
.L_x_5939:
[----:B------:R-:W-:Y:S05]  /*20460*/  BSYNC B1 ;  /* 0x0000000000017941 */ /* 0x000fea0003800000 */
.L_x_5938:
[----:B------:R-:W-:Y:S05]  /*20470*/  BRA `(.L_x_5738) ;  /* 0xffffff7800647947 */ /* 0x000fea000383ffff */
.L_x_5741:
[----:B0-----:R-:W2:Y:S02]  /*20480*/  LDL R5, [R1+0x4] ;  /* 0x0000040001057983 */ /* 0x001ea40000100800 */
[----:B--2---:R0:W2:Y:S02]  /*20490*/  SYNCS.PHASECHK.TRANS64.TRYWAIT P0, [R5+URZ+0x32420], R4 ;  /* 0x03242004050075a7 */ /* 0x0040a4000800017f */
[----:B--2---:R-:W-:Y:S05]  /*204a0*/  @!P0 NANOSLEEP.SYNCS 0x989680 ;  /* 0x009896800000895d */ /* 0x004fea0003900000 */
[----:B------:R-:W2:Y:S02]  /*204b0*/  @!P0 SYNCS.PHASECHK.TRANS64 P0, [R5+URZ+0x32420], R4 ;  /* 0x03242004050085a7 */ /* 0x000ea4000800007f */
[----:B--2---:R-:W-:Y:S05]  /*204c0*/  @!P0 BRA `(.L_x_5741) ;  /* 0xfffffffc00ec8947 */ /* 0x004fea000383ffff */
[----:B------:R-:W-:Y:S05]  /*204d0*/  BRA `(.L_x_5940) ;  /* 0xffffff7800747947 */ /* 0x000fea000383ffff */
.L_x_5745:
[----:B0-----:R0:W2:Y:S02]  /*204e0*/  SYNCS.PHASECHK.TRANS64.TRYWAIT P0, [R4+URZ+0x324a0], R9 ;  /* 0x0324a009040075a7 */ /* 0x0010a4000800017f */
[----:B--2---:R-:W-:Y:S05]  /*204f0*/  @!P0 NANOSLEEP.SYNCS 0x989680 ;  /* 0x009896800000895d */ /* 0x004fea0003900000 */
[----:B------:R-:W2:Y:S02]  /*20500*/  @!P0 SYNCS.PHASECHK.TRANS64 P0, [R4+URZ+0x324a0], R9 ;  /* 0x0324a009040085a7 */ /* 0x000ea4000800007f */
[----:B--2---:R-:W-:Y:S05]  /*20510*/  @!P0 BRA `(.L_x_5745) ;  /* 0xfffffffc00f08947 */ /* 0x004fea000383ffff */
[----:B------:R-:W-:Y:S05]  /*20520*/  BRA `(.L_x_5941) ;  /* 0xffffff78009c7947 */ /* 0x000fea000383ffff */
.L_x_5750:
[----:B-1----:R1:W2:Y:S02]  /*20530*/  SYNCS.PHASECHK.TRANS64.TRYWAIT P0, [R4+URZ+0x324c0], R9 ;  /* 0x0324c009040075a7 */ /* 0x0022a4000800017f */
[----:B--2---:R-:W-:Y:S05]  /*20540*/  @!P0 NANOSLEEP.SYNCS 0x989680 ;  /* 0x009896800000895d */ /* 0x004fea0003900000 */
[----:B------:R-:W2:Y:S02]  /*20550*/  @!P0 SYNCS.PHASECHK.TRANS64 P0, [R4+URZ+0x324c0], R9 ;  /* 0x0324c009040085a7 */ /* 0x000ea4000800007f */
[----:B--2---:R-:W-:Y:S05]  /*20560*/  @!P0 BRA `(.L_x_5750) ;  /* 0xfffffffc00f08947 */ /* 0x004fea000383ffff */
[----:B------:R-:W-:Y:S05]  /*20570*/  BRA `(.L_x_5942) ;  /* 0xffffff7c00207947 */ /* 0x000fea000383ffff */
.L_x_5760:
[----:B0-----:R0:W2:Y:S02]  /*20580*/  SYNCS.PHASECHK.TRANS64.TRYWAIT P1, [R5+URZ+0x324a0], R6 ;  /* 0x0324a006050075a7 */ /* 0x0010a4000802017f */
[----:B--2---:R-:W-:Y:S05]  /*20590*/  @!P1 NANOSLEEP.SYNCS 0x989680 ;  /* 0x009896800000995d */ /* 0x004fea0003900000 */
[----:B------:R-:W2:Y:S02]  /*205a0*/  @!P1 SYNCS.PHASECHK.TRANS64 P1, [R5+URZ+0x324a0], R6 ;  /* 0x0324a006050095a7 */ /* 0x000ea4000802007f */
[----:B--2---:R-:W-:Y:S05]  /*205b0*/  @!P1 BRA `(.L_x_5760) ;  /* 0xfffffffc00f09947 */ /* 0x004fea000383ffff */
[----:B------:R-:W-:Y:S05]  /*205c0*/  BRA `(.L_x_5943) ;  /* 0xffffff8000b87947 */ /* 0x000fea000383ffff */
.L_x_5765:
[----:B-1----:R1:W2:Y:S02]  /*205d0*/  SYNCS.PHASECHK.TRANS64.TRYWAIT P1, [R5+URZ+0x324c0], R6 ;  /* 0x0324c006050075a7 */ /* 0x0022a4000802017f */
[----:B--2---:R-:W-:Y:S05]  /*205e0*/  @!P1 NANOSLEEP.SYNCS 0x989680 ;  /* 0x009896800000995d */ /* 0x004fea0003900000 */
[----:B------:R-:W2:Y:S02]  /*205f0*/  @!P1 SYNCS.PHASECHK.TRANS64 P1, [R5+URZ+0x324c0], R6 ;  /* 0x0324c006050095a7 */ /* 0x000ea4000802007f */
[----:B--2---:R-:W-:Y:S05]  /*20600*/  @!P1 BRA `(.L_x_5765) ;  /* 0xfffffffc00f09947 */ /* 0x004fea000383ffff */
[----:B------:R-:W-:Y:S05]  /*20610*/  BRA `(.L_x_5944) ;  /* 0xffffff8400387947 */ /* 0x000fea000383ffff */
.L_x_5781:
        /* <DEDUP_REMOVED lines=11> */
.L_x_5946:
[----:B------:R-:W-:Y:S05]  /*206d0*/  BSYNC B0 ;  /* 0x0000000000007941 */ /* 0x000fea0003800000 */
.L_x_5945:
[----:B------:R-:W-:Y:S05]  /*206e0*/  BRA `(.L_x_5947) ;  /* 0xffffff9000587947 */ /* 0x000fea000383ffff */
.L_x_5783:
[----:B------:R-:W-:Y:S01]  /*206f0*/  BSSY B0, `(.L_x_5948) ;  /* 0x0000006000007945 */ /* 0x000fe20003800000 */
[----:B------:R-:W-:-:S07]  /*20700*/  IMAD.MOV.U32 R15, RZ, RZ, -0x1 ;  /* 0xffffffffff0f7424 */ /* 0x000fce00078e00ff */
[----:B01----:R-:W-:Y:S05]  /*20710*/  WARPSYNC.COLLECTIVE R15, `(.L_x_5949) ;  /* 0x000000000f0c7348 */ /* 0x003fea0003c00000 */
[----:B------:R-:W-:Y:S02]  /*20720*/  ELECT P6, UR62, PT ;  /* 0x00000000003e782f */ /* 0x000fe400038c0000 */
[----:B------:R-:W-:Y:S01]  /*20730*/  MOV R14, UR62 ;  /* 0x0000003e000e7c02 */ /* 0x000fe20008000f00 */
[----:B01----:R-:W-:Y:S10]  /*20740*/  ENDCOLLECTIVE ;  /* 0x000000000000791b */ /* 0x003ff40003800000 */
.L_x_5949:
[----:B------:R-:W-:Y:S05]  /*20750*/  BSYNC B0 ;  /* 0x0000000000007941 */ /* 0x000fea0003800000 */
.L_x_5948:
[----:B------:R-:W-:Y:S05]  /*20760*/  BRA `(.L_x_5950) ;  /* 0xffffff9000687947 */ /* 0x000fea000383ffff */
.L_x_5785:
[----:B0-----:R0:W2:Y:S02]  /*20770*/  SYNCS.PHASECHK.TRANS64.TRYWAIT P0, [R0+URZ+0x32440], R2 ;  /* 0x03244002000075a7 */ /* 0x0010a4000800017f */
[----:B--2---:R-:W-:Y:S05]  /*20780*/  @!P0 NANOSLEEP.SYNCS 0x989680 ;  /* 0x009896800000895d */ /* 0x004fea0003900000 */
[----:B------:R-:W2:Y:S02]  /*20790*/  @!P0 SYNCS.PHASECHK.TRANS64 P0, [R0+URZ+0x32440], R2 ;  /* 0x03244002000085a7 */ /* 0x000ea4000800007f */
[----:B--2---:R-:W-:Y:S05]  /*207a0*/  @!P0 BRA `(.L_x_5785) ;  /* 0xfffffffc00f08947 */ /* 0x004fea000383ffff */
[----:B------:R-:W-:Y:S05]  /*207b0*/  BRA `(.L_x_5951) ;  /* 0xffffff9000d47947 */ /* 0x000fea000383ffff */
.L_x_5789:
        /* <DEDUP_REMOVED lines=9> */
.L_x_5952:
[----:B------:R-:W-:-:S05]  /*20850*/  VIADD R8, R17, 0x10 ;  /* 0x0000001011087836 */ /* 0x000fca0000000000 */
[----:B------:R0:W-:Y:S01]  /*20860*/  STL [R1+0x48], R8 ;  /* 0x0000480801007387 */ /* 0x0001e20000100800 */
[----:B------:R-:W-:Y:S02]  /*20870*/  IMAD.MOV.U32 R13, RZ, RZ, R3 ;  /* 0x000000ffff0d7224 */ /* 0x000fe400078e0003 */
[----:B------:R-:W-:-:S07]  /*20880*/  IMAD.MOV.U32 R4, RZ, RZ, R14 ;  /* 0x000000ffff047224 */ /* 0x000fce00078e000e */
[----:B0-----:R-:W-:Y:S05]  /*20890*/  WARPSYNC.COLLECTIVE R15, `(.L_x_5953) ;  /* 0x000000000f087348 */ /* 0x001fea0003c00000 */
[----:B------:R1:W2:Y:S02]  /*208a0*/  SHFL.IDX P6, R14, R13, R12, R11 ;  /* 0x0000000c0d0e7389 */ /* 0x0002a400000c000b */
[----:B012---:R-:W-:Y:S01]  /*208b0*/  ENDCOLLECTIVE ;  /* 0x000000000000791b */ /* 0x007fe20003800000 */
.L_x_5953:
[----:B------:R-:W-:Y:S02]  /*208c0*/  IMAD.MOV.U32 R13, RZ, RZ, R2 ;  /* 0x000000ffff0d7224 */ /* 0x000fe400078e0002 */
[----:B------:R-:W-:Y:S02]  /*208d0*/  IMAD.MOV.U32 R12, RZ, RZ, 0x1 ;  /* 0x00000001ff0c7424 */ /* 0x000fe400078e00ff */
[----:B------:R-:W-:-:S07]  /*208e0*/  IMAD.MOV.U32 R5, RZ, RZ, R14 ;  /* 0x000000ffff057224 */ /* 0x000fce00078e000e */
[----:B------:R-:W-:Y:S05]  /*208f0*/  WARPSYNC.COLLECTIVE R15, `(.L_x_5954) ;  /* 0x000000000f087348 */ /* 0x000fea0003c00000 */
[----:B------:R0:W1:Y:S02]  /*20900*/  SHFL.IDX P6, R14, R13, R12, R11 ;  /* 0x0000000c0d0e7389 */ /* 0x00006400000c000b */
[----:B01----:R-:W-:Y:S01]  /*20910*/  ENDCOLLECTIVE ;  /* 0x000000000000791b */ /* 0x003fe20003800000 */
.L_x_5954:
[----:B------:R-:W-:Y:S02]  /*20920*/  IMAD.MOV.U32 R13, RZ, RZ, R3 ;  /* 0x000000ffff0d7224 */ /* 0x000fe400078e0003 */
[----:B------:R-:W-:Y:S02]  /*20930*/  IMAD R0, R6, R7, RZ ;  /* 0x0000000706007224 */ /* 0x000fe400078e02ff */
[----:B------:R-:W-:-:S07]  /*20940*/  IMAD.MOV.U32 R7, RZ, RZ, R14 ;  /* 0x000000ffff077224 */ /* 0x000fce00078e000e */
[----:B------:R-:W-:Y:S05]  /*20950*/  WARPSYNC.COLLECTIVE R15, `(.L_x_5955) ;  /* 0x000000000f087348 */ /* 0x000fea0003c00000 */
[----:B------:R0:W1:Y:S02]  /*20960*/  SHFL.IDX P6, R14, R13, R12, R11 ;  /* 0x0000000c0d0e7389 */ /* 0x00006400000c000b */
[----:B01----:R-:W-:Y:S01]  /*20970*/  ENDCOLLECTIVE ;  /* 0x000000000000791b */ /* 0x003fe20003800000 */
.L_x_5955:
        /* <DEDUP_REMOVED lines=13> */
.L_x_5956:
        /* <DEDUP_REMOVED lines=12> */
.L_x_5957:
        /* <DEDUP_REMOVED lines=17> */
.L_x_5958:
        /* <DEDUP_REMOVED lines=10> */
.L_x_5959:
        /* <DEDUP_REMOVED lines=13> */
.L_x_5960:
        /* <DEDUP_REMOVED lines=10> */
.L_x_5961:
        /* <DEDUP_REMOVED lines=13> */
.L_x_5962:
        /* <DEDUP_REMOVED lines=10> */
.L_x_5963:
        /* <DEDUP_REMOVED lines=13> */
.L_x_5964:
        /* <DEDUP_REMOVED lines=10> */
.L_x_5965:
        /* <DEDUP_REMOVED lines=11> */
.L_x_5966:
        /* <DEDUP_REMOVED lines=14> */
.L_x_5967:
[----:B------:R-:W-:Y:S01]  /*212a0*/  IMAD.MOV.U32 R3, RZ, RZ, R14 ;  /* 0x000000ffff037224 */ /* 0x000fe200078e000e */
[----:B------:R-:W-:Y:S06]  /*212b0*/  BRA `(.L_x_5968) ;  /* 0xffffff94007c7947 */ /* 0x000fec000383ffff */
.L_x_5793:
        /* <DEDUP_REMOVED lines=35> */
.L_x_5970:
[----:B------:R-:W-:Y:S05]  /*214f0*/  BSYNC B0 ;  /* 0x0000000000007941 */ /* 0x000fea0003800000 */
.L_x_5969:
        /* <DEDUP_REMOVED lines=12> */
.L_x_5971:
        /* <DEDUP_REMOVED lines=13> */
.L_x_5972:
[----:B------:R-:W-:-:S04]  /*21690*/  @!P5 LOP3.LUT R4, R5, R4, RZ, 0x3c, !PT ;  /* 0x000000040504d212 */ /* 0x000fc800078e3cff */
[----:B------:R-:W-:Y:S01]  /*216a0*/  @!P5 LOP3.LUT R5, R5, R4, RZ, 0x3c, !PT ;  /* 0x000000040505d212 */ /* 0x000fe200078e3cff */
[----:B------:R-:W-:Y:S02]  /*216b0*/  IMAD.MOV.U32 R13, RZ, RZ, R2 ;  /* 0x000000ffff0d7224 */ /* 0x000fe400078e0002 */
[----:B------:R-:W-:-:S07]  /*216c0*/  IMAD.MOV.U32 R6, RZ, RZ, R14 ;  /* 0x000000ffff067224 */ /* 0x000fce00078e000e */
[----:B------:R-:W-:Y:S05]  /*216d0*/  WARPSYNC.COLLECTIVE R15, `(.L_x_5973) ;  /* 0x000000000f087348 */ /* 0x000fea0003c00000 */
[----:B------:R0:W1:Y:S02]  /*216e0*/  SHFL.IDX P6, R14, R13, R12, R11 ;  /* 0x0000000c0d0e7389 */ /* 0x00006400000c000b */
[----:B01----:R-:W-:Y:S01]  /*216f0*/  ENDCOLLECTIVE ;  /* 0x000000000000791b */ /* 0x003fe20003800000 */
.L_x_5973:
        /* <DEDUP_REMOVED lines=17> */
.L_x_5974:
        /* <DEDUP_REMOVED lines=15> */
.L_x_5975:
        /* <DEDUP_REMOVED lines=9> */
.L_x_5976:
        /* <DEDUP_REMOVED lines=15> */
.L_x_5977:
        /* <DEDUP_REMOVED lines=9> */
.L_x_5978:
        /* <DEDUP_REMOVED lines=15> */
.L_x_5979:
        /* <DEDUP_REMOVED lines=9> */
.L_x_5980:
        /* <DEDUP_REMOVED lines=14> */
.L_x_5981:
        /* <DEDUP_REMOVED lines=19> */
.L_x_5982:
[----:B------:R-:W-:Y:S02]  /*21ea0*/  IMAD.MOV.U32 R13, RZ, RZ, R2 ;  /* 0x000000ffff0d7224 */ /* 0x000fe400078e0002 */
[----:B------:R-:W-:-:S07]  /*21eb0*/  IMAD.MOV.U32 R6, RZ, RZ, R14 ;  /* 0x000000ffff067224 */ /* 0x000fce00078e000e */
[----:B------:R-:W-:Y:S05]  /*21ec0*/  WARPSYNC.COLLECTIVE R15, `(.L_x_5983) ;  /* 0x000000000f087348 */ /* 0x000fea0003c00000 */
[----:B------:R0:W1:Y:S02]  /*21ed0*/  SHFL.IDX P6, R14, R13, R12, R11 ;  /* 0x0000000c0d0e7389 */ /* 0x00006400000c000b */
[----:B01----:R-:W-:Y:S01]  /*21ee0*/  ENDCOLLECTIVE ;  /* 0x000000000000791b */ /* 0x003fe20003800000 */
.L_x_5983:
[----:B------:R-:W-:Y:S02]  /*21ef0*/  IMAD.MOV.U32 R13, RZ, RZ, R0 ;  /* 0x000000ffff0d7224 */ /* 0x000fe400078e0000 */
[----:B------:R-:W-:Y:S02]  /*21f00*/  IMAD.MOV.U32 R12, RZ, RZ, 0x7 ;  /* 0x00000007ff0c7424 */ /* 0x000fe400078e00ff */
[----:B------:R-:W-:-:S07]  /*21f10*/  IMAD.MOV.U32 R5, RZ, RZ, R14 ;  /* 0x000000ffff057224 */ /* 0x000fce00078e000e */
[----:B------:R-:W-:Y:S05]  /*21f20*/  WARPSYNC.COLLECTIVE R15, `(.L_x_5984) ;  /* 0x000000000f087348 */ /* 0x000fea0003c00000 */
[----:B------:R0:W1:Y:S02]  /*21f30*/  SHFL.IDX P6, R14, R13, R12, R11 ;  /* 0x0000000c0d0e7389 */ /* 0x00006400000c000b */
[----:B01----:R-:W-:Y:S01]  /*21f40*/  ENDCOLLECTIVE ;  /* 0x000000000000791b */ /* 0x003fe20003800000 */
.L_x_5984:
        /* <DEDUP_REMOVED lines=10> */
.L_x_5985:
        /* <DEDUP_REMOVED lines=9> */
.L_x_5798:
[----:B-1----:R-:W3:Y:S02]  /*22080*/  LDL R2, [R1+0x4] ;  /* 0x0000040001027983 */ /* 0x002ee40000100800 */
[----:B---3--:R1:W3:Y:S02]  /*22090*/  SYNCS.PHASECHK.TRANS64.TRYWAIT P0, [R2+URZ+0x32420], R0 ;  /* 0x03242000020075a7 */ /* 0x0082e4000800017f */
[----:B---3--:R-:W-:Y:S05]  /*220a0*/  @!P0 NANOSLEEP.SYNCS 0x989680 ;  /* 0x009896800000895d */ /* 0x008fea0003900000 */
[----:B------:R-:W3:Y:S02]  /*220b0*/  @!P0 SYNCS.PHASECHK.TRANS64 P0, [R2+URZ+0x32420], R0 ;  /* 0x03242000020085a7 */ /* 0x000ee4000800007f */
[----:B---3--:R-:W-:Y:S05]  /*220c0*/  @!P0 BRA `(.L_x_5798) ;  /* 0xfffffffc00ec8947 */ /* 0x008fea000383ffff */
[----:B------:R-:W-:Y:S05]  /*220d0*/  BRA `(.L_x_5987) ;  /* 0xffffff9400b07947 */ /* 0x000fea000383ffff */
.L_x_5802:
[----:B0-----:R0:W1:Y:S02]  /*220e0*/  SYNCS.PHASECHK.TRANS64.TRYWAIT P0, [R2+URZ+0x32460], R0 ;  /* 0x03246000020075a7 */ /* 0x001064000800017f */
[----:B-1----:R-:W-:Y:S05]  /*220f0*/  @!P0 NANOSLEEP.SYNCS 0x989680 ;  /* 0x009896800000895d */ /* 0x002fea0003900000 */
[----:B------:R-:W1:Y:S02]  /*22100*/  @!P0 SYNCS.PHASECHK.TRANS64 P0, [R2+URZ+0x32460], R0 ;  /* 0x03246000020085a7 */ /* 0x000e64000800007f */
[----:B-1----:R-:W-:Y:S05]  /*22110*/  @!P0 BRA `(.L_x_5802) ;  /* 0xfffffffc00f08947 */ /* 0x002fea000383ffff */
[----:B------:R-:W-:Y:S05]  /*22120*/  BRA `(.L_x_5988) ;  /* 0xffffff9400e07947 */ /* 0x000fea000383ffff */
.L_x_5817:
[----:B-1----:R1:W2:Y:S02]  /*22130*/  SYNCS.PHASECHK.TRANS64.TRYWAIT P0, [R2+URZ+0x32440], R6 ;  /* 0x03244006020075a7 */ /* 0x0022a4000800017f */
[----:B--2---:R-:W-:Y:S05]  /*22140*/  @!P0 NANOSLEEP.SYNCS 0x989680 ;  /* 0x009896800000895d */ /* 0x004fea0003900000 */
[----:B------:R-:W2:Y:S02]  /*22150*/  @!P0 SYNCS.PHASECHK.TRANS64 P0, [R2+URZ+0x32440], R6 ;  /* 0x03244006020085a7 */ /* 0x000ea4000800007f */
[----:B--2---:R-:W-:Y:S05]  /*22160*/  @!P0 BRA `(.L_x_5817) ;  /* 0xfffffffc00f08947 */ /* 0x004fea000383ffff */
[----:B------:R-:W-:Y:S05]  /*22170*/  BRA `(.L_x_5989) ;  /* 0xffffffa000087947 */ /* 0x000fea000383ffff */
.L_x_5822:
[----:B0-----:R0:W2:Y:S02]  /*22180*/  SYNCS.PHASECHK.TRANS64.TRYWAIT P0, [R2+URZ+0x32460], R6 ;  /* 0x03246006020075a7 */ /* 0x0010a4000800017f */
[----:B--2---:R-:W-:Y:S05]  /*22190*/  @!P0 NANOSLEEP.SYNCS 0x989680 ;  /* 0x009896800000895d */ /* 0x004fea0003900000 */
[----:B------:R-:W2:Y:S02]  /*221a0*/  @!P0 SYNCS.PHASECHK.TRANS64 P0, [R2+URZ+0x32460], R6 ;  /* 0x03246006020085a7 */ /* 0x000ea4000800007f */
[----:B--2---:R-:W-:Y:S05]  /*221b0*/  @!P0 BRA `(.L_x_5822) ;  /* 0xfffffffc00f08947 */ /* 0x004fea000383ffff */
[----:B------:R-:W-:Y:S05]  /*221c0*/  BRA `(.L_x_5990) ;  /* 0xffffffa000907947 */ /* 0x000fea000383ffff */
.L_x_5833:
[----:B0-----:R0:W1:Y:S02]  /*221d0*/  SYNCS.PHASECHK.TRANS64.TRYWAIT P0, [R3+URZ+0x32440], R2 ;  /* 0x03244002030075a7 */ /* 0x001064000800017f */
[----:B-1----:R-:W-:Y:S05]  /*221e0*/  @!P0 NANOSLEEP.SYNCS 0x989680 ;  /* 0x009896800000895d */ /* 0x002fea0003900000 */
[----:B------:R-:W1:Y:S02]  /*221f0*/  @!P0 SYNCS.PHASECHK.TRANS64 P0, [R3+URZ+0x32440], R2 ;  /* 0x03244002030085a7 */ /* 0x000e64000800007f */
[----:B-1----:R-:W-:Y:S05]  /*22200*/  @!P0 BRA `(.L_x_5833) ;  /* 0xfffffffc00f08947 */ /* 0x002fea000383ffff */
[----:B------:R-:W-:Y:S05]  /*22210*/  BRA `(.L_x_5991) ;  /* 0xffffffa800987947 */ /* 0x000fea000383ffff */
.L_x_5838:
[----:B-1----:R1:W2:Y:S02]  /*22220*/  SYNCS.PHASECHK.TRANS64.TRYWAIT P0, [R3+URZ+0x32460], R2 ;  /* 0x03246002030075a7 */ /* 0x0022a4000800017f */
[----:B--2---:R-:W-:Y:S05]  /*22230*/  @!P0 NANOSLEEP.SYNCS 0x989680 ;  /* 0x009896800000895d */ /* 0x004fea0003900000 */
[----:B------:R-:W2:Y:S02]  /*22240*/  @!P0 SYNCS.PHASECHK.TRANS64 P0, [R3+URZ+0x32460], R2 ;  /* 0x03246002030085a7 */ /* 0x000ea4000800007f */
[----:B--2---:R-:W-:Y:S05]  /*22250*/  @!P0 BRA `(.L_x_5838) ;  /* 0xfffffffc00f08947 */ /* 0x004fea000383ffff */
[----:B------:R-:W-:Y:S05]  /*22260*/  BRA `(.L_x_5992) ;  /* 0xffffffac001c7947 */ /* 0x000fea000383ffff */
.L_x_5849:
[----:B0-----:R0:W1:Y:S02]  /*22270*/  SYNCS.PHASECHK.TRANS64.TRYWAIT P0, [R3+URZ+0x32440], R2 ;  /* 0x03244002030075a7 */ /* 0x001064000800017f */
[----:B-1----:R-:W-:Y:S05]  /*22280*/  @!P0 NANOSLEEP.SYNCS 0x989680 ;  /* 0x009896800000895d */ /* 0x002fea0003900000 */
[----:B------:R-:W1:Y:S02]  /*22290*/  @!P0 SYNCS.PHASECHK.TRANS64 P0, [R3+URZ+0x32440], R2 ;  /* 0x03244002030085a7 */ /* 0x000e64000800007f */
[----:B-1----:R-:W-:Y:S05]  /*222a0*/  @!P0 BRA `(.L_x_5849) ;  /* 0xfffffffc00f08947 */ /* 0x002fea000383ffff */
[----:B------:R-:W-:Y:S05]  /*222b0*/  BRA `(.L_x_5993) ;  /* 0xffffffb400087947 */ /* 0x000fea000383ffff */
.L_x_5854:
[----:B-1----:R1:W2:Y:S02]  /*222c0*/  SYNCS.PHASECHK.TRANS64.TRYWAIT P0, [R3+URZ+0x32460], R2 ;  /* 0x03246002030075a7 */ /* 0x0022a4000800017f */
[----:B--2---:R-:W-:Y:S05]  /*222d0*/  @!P0 NANOSLEEP.SYNCS 0x989680 ;  /* 0x009896800000895d */ /* 0x004fea0003900000 */
[----:B------:R-:W2:Y:S02]  /*222e0*/  @!P0 SYNCS.PHASECHK.TRANS64 P0, [R3+URZ+0x32460], R2 ;  /* 0x03246002030085a7 */ /* 0x000ea4000800007f */
[----:B--2---:R-:W-:Y:S05]  /*222f0*/  @!P0 BRA `(.L_x_5854) ;  /* 0xfffffffc00f08947 */ /* 0x004fea000383ffff */
[----:B------:R-:W-:Y:S05]  /*22300*/  BRA `(.L_x_5994) ;  /* 0xffffffb400907947 */ /* 0x000fea000383ffff */
.L_x_5866:
[----:B------:R-:W-:Y:S01]  /*22310*/  BSSY B0, `(.L_x_5995) ;  /* 0x0000008000007945 */ /* 0x000fe20003800000 */
[----:B------:R-:W-:Y:S02]  /*22320*/  IMAD.MOV.U32 R13, RZ, RZ, R16 ;  /* 0x000000ffff0d7224 */ /* 0x000fe400078e0010 */
[----:B------:R-:W-:Y:S02]  /*22330*/  IMAD.MOV.U32 R12, RZ, RZ, RZ ;  /* 0x000000ffff0c7224 */ /* 0x000fe400078e00ff */
[----:B-1----:R-:W-:Y:S02]  /*22340*/  IMAD.MOV.U32 R11, RZ, RZ, 0x1f ;  /* 0x0000001fff0b7424 */ /* 0x002fe400078e00ff */
[----:B------:R-:W-:-:S07]  /*22350*/  IMAD.MOV.U32 R15, RZ, RZ, -0x1 ;  /* 0xffffffffff0f7424 */ /* 0x000fce00078e00ff */
[----:B0---45:R-:W-:Y:S05]  /*22360*/  WARPSYNC.COLLECTIVE R15, `(.L_x_5996) ;  /* 0x000000000f087348 */ /* 0x031fea0003c00000 */
[----:B0-----:R0:W1:Y:S02]  /*22370*/  SHFL.IDX P6, R14, R13, R12, R11 ;  /* 0x0000000c0d0e7389 */ /* 0x00106400000c000b */
[----:B01--45:R-:W-:Y:S01]  /*22380*/  ENDCOLLECTIVE ;  /* 0x000000000000791b */ /* 0x033fe20003800000 */
.L_x_5996:
[----:B------:R-:W-:Y:S05]  /*22390*/  BSYNC B0 ;  /* 0x0000000000007941 */ /* 0x000fea0003800000 */
.L_x_5995:
        /* <DEDUP_REMOVED lines=9> */
.L_x_5997:
        /* <DEDUP_REMOVED lines=18> */
.L_x_5998:
        /* <DEDUP_REMOVED lines=8> */
.L_x_5999:
        /* <DEDUP_REMOVED lines=8> */
.L_x_6000:
        /* <DEDUP_REMOVED lines=8> */
.L_x_6001:
        /* <DEDUP_REMOVED lines=8> */
.L_x_6002:
        /* <DEDUP_REMOVED lines=9> */
.L_x_6003:
[----:B------:R-:W-:Y:S01]  /*227e0*/  IMAD.MOV.U32 R16, RZ, RZ, R14 ;  /* 0x000000ffff107224 */ /* 0x000fe200078e000e */
[----:B------:R-:W-:Y:S06]  /*227f0*/  BRA `(.L_x_6004) ;  /* 0xffffffb800e87947 */ /* 0x000fec000383ffff */
.L_x_5871:
[----:B------:R-:W-:Y:S01]  /*22800*/  BSSY B0, `(.L_x_6005) ;  /* 0x0000008000007945 */ /* 0x000fe20003800000 */
[----:B-----5:R-:W-:Y:S02]  /*22810*/  IMAD.MOV.U32 R13, RZ, RZ, R2 ;  /* 0x000000ffff0d7224 */ /* 0x020fe400078e0002 */
[----:B------:R-:W-:Y:S02]  /*22820*/  IMAD.MOV.U32 R12, RZ, RZ, 0x1 ;  /* 0x00000001ff0c7424 */ /* 0x000fe400078e00ff */
[----:B------:R-:W-:Y:S02]  /*22830*/  IMAD.MOV.U32 R11, RZ, RZ, RZ ;  /* 0x000000ffff0b7224 */ /* 0x000fe400078e00ff */
[----:B------:R-:W-:-:S07]  /*22840*/  IMAD.MOV.U32 R15, RZ, RZ, -0x1 ;  /* 0xffffffffff0f7424 */ /* 0x000fce00078e00ff */
[----:B01--4-:R-:W-:Y:S05]  /*22850*/  WARPSYNC.COLLECTIVE R15, `(.L_x_6006) ;  /* 0x000000000f087348 */ /* 0x013fea0003c00000 */
[----:B0-----:R0:W2:Y:S02]  /*22860*/  SHFL.UP P6, R14, R13, R12, R11 ;  /* 0x0400000c0d0e7389 */ /* 0x0010a400000c000b */
[----:B012-4-:R-:W-:Y:S01]  /*22870*/  ENDCOLLECTIVE ;  /* 0x000000000000791b */ /* 0x017fe20003800000 */
.L_x_6006:
[----:B------:R-:W-:Y:S05]  /*22880*/  BSYNC B0 ;  /* 0x0000000000007941 */ /* 0x000fea0003800000 */
.L_x_6005:
        /* <DEDUP_REMOVED lines=10> */
.L_x_6007:
        /* <DEDUP_REMOVED lines=8> */
.L_x_6008:
        /* <DEDUP_REMOVED lines=8> */
.L_x_6009:
        /* <DEDUP_REMOVED lines=8> */
.L_x_6010:
        /* <DEDUP_REMOVED lines=9> */
.L_x_6011:
[----:B------:R-:W-:Y:S01]  /*22b40*/  IMAD.MOV.U32 R16, RZ, RZ, R14 ;  /* 0x000000ffff107224 */ /* 0x000fe200078e000e */
[----:B------:R-:W-:Y:S06]  /*22b50*/  BRA `(.L_x_6012) ;  /* 0xffffffb800ac7947 */ /* 0x000fec000383ffff */
.L_x_5873:
[----:B------:R-:W-:Y:S01]  /*22b60*/  BSSY B0, `(.L_x_6013) ;  /* 0x0000006000007945 */ /* 0x000fe20003800000 */
[----:B------:R-:W-:Y:S01]  /*22b70*/  PLOP3.LUT P6, PT, P6, PT, PT, 0x8, 0x0 ;  /* 0x000000000000781c */ /* 0x000fe200037ce170 */
[----:B------:R-:W-:-:S12]  /*22b80*/  IMAD.MOV.U32 R15, RZ, RZ, -0x1 ;  /* 0xffffffffff0f7424 */ /* 0x000fd800078e00ff */
[----:B01--45:R-:W-:Y:S05]  /*22b90*/  WARPSYNC.COLLECTIVE R15, `(.L_x_6014) ;  /* 0x000000000f087348 */ /* 0x033fea0003c00000 */
[----:B0-----:R-:W-:Y:S01]  /*22ba0*/  VOTE.ANY R14, PT, P6 ;  /* 0x00000000000e7806 */ /* 0x001fe200030e0100 */
[----:B-1--45:R-:W-:Y:S06]  /*22bb0*/  ENDCOLLECTIVE ;  /* 0x000000000000791b */ /* 0x032fec0003800000 */
.L_x_6014:
[----:B------:R-:W-:Y:S05]  /*22bc0*/  BSYNC B0 ;  /* 0x0000000000007941 */ /* 0x000fea0003800000 */
.L_x_6013:
        /* <DEDUP_REMOVED lines=9> */
.L_x_6015:
[----:B------:R-:W-:Y:S01]  /*22c60*/  IMAD.MOV.U32 R17, RZ, RZ, R14 ;  /* 0x000000ffff117224 */ /* 0x000fe200078e000e */
[----:B------:R-:W-:Y:S06]  /*22c70*/  BRA `(.L_x_6016) ;  /* 0xffffffb8009c7947 */ /* 0x000fec000383ffff */
.L_x_5875:
[----:B------:R-:W-:Y:S01]  /*22c80*/  BSSY B0, `(.L_x_6017) ;  /* 0x0000007000007945 */ /* 0x000fe20003800000 */
[----:B------:R-:W-:Y:S02]  /*22c90*/  IMAD.MOV.U32 R13, RZ, RZ, R3 ;  /* 0x000000ffff0d7224 */ /* 0x000fe400078e0003 */
[----:B------:R-:W-:Y:S02]  /*22ca0*/  IMAD.MOV.U32 R11, RZ, RZ, 0x1f ;  /* 0x0000001fff0b7424 */ /* 0x000fe400078e00ff */
[----:B------:R-:W-:-:S07]  /*22cb0*/  IMAD.MOV.U32 R15, RZ, RZ, -0x1 ;  /* 0xffffffffff0f7424 */ /* 0x000fce00078e00ff */
[----:B01-345:R-:W-:Y:S05]  /*22cc0*/  WARPSYNC.COLLECTIVE R15, `(.L_x_6018) ;  /* 0x000000000f087348 */ /* 0x03bfea0003c00000 */
[----:B0-----:R0:W2:Y:S02]  /*22cd0*/  SHFL.IDX P6, R14, R13, R12, R11 ;  /* 0x0000000c0d0e7389 */ /* 0x0010a400000c000b */
[----:B012345:R-:W-:Y:S01]  /*22ce0*/  ENDCOLLECTIVE ;  /* 0x000000000000791b */ /* 0x03ffe20003800000 */
.L_x_6018:
[----:B------:R-:W-:Y:S05]  /*22cf0*/  BSYNC B0 ;  /* 0x0000000000007941 */ /* 0x000fea0003800000 */
.L_x_6017:
[----:B------:R-:W-:Y:S01]  /*22d00*/  IMAD.MOV.U32 R2, RZ, RZ, R14 ;  /* 0x000000ffff027224 */ /* 0x000fe200078e000e */
[----:B------:R-:W-:Y:S06]  /*22d10*/  BRA `(.L_x_5874) ;  /* 0xffffffb800907947 */ /* 0x000fec000383ffff */
.L_x_5879:
[----:B0-----:R0:W1:Y:S02]  /*22d20*/  SYNCS.PHASECHK.TRANS64.TRYWAIT P0, [R0+URZ+0x32420], R3 ;  /* 0x03242003000075a7 */ /* 0x001064000800017f */
[----:B-1----:R-:W-:Y:S05]  /*22d30*/  @!P0 NANOSLEEP.SYNCS 0x989680 ;  /* 0x009896800000895d */ /* 0x002fea0003900000 */
[----:B------:R-:W1:Y:S02]  /*22d40*/  @!P0 SYNCS.PHASECHK.TRANS64 P0, [R0+URZ+0x32420], R3 ;  /* 0x03242003000085a7 */ /* 0x000e64000800007f */
[----:B-1----:R-:W-:Y:S05]  /*22d50*/  @!P0 BRA `(.L_x_5879) ;  /* 0xfffffffc00f08947 */ /* 0x002fea000383ffff */
[----:B------:R-:W-:Y:S05]  /*22d60*/  BRA `(.L_x_6019) ;  /* 0xffffffc000107947 */ /* 0x000fea000383ffff */
.L_x_5880:
        /* <DEDUP_REMOVED lines=11> */
.L_x_6021:
[----:B------:R-:W-:Y:S05]  /*22e20*/  BSYNC B0 ;  /* 0x0000000000007941 */ /* 0x000fea0003800000 */
.L_x_6020:
[----:B------:R-:W-:Y:S05]  /*22e30*/  BRA `(.L_x_6022) ;  /* 0xffffffbc00f87947 */ /* 0x000fea000383ffff */
.L_x_5881:
[----:B------:R-:W-:Y:S01]  /*22e40*/  BSSY B0, `(.L_x_6023) ;  /* 0x0000006000007945 */ /* 0x000fe20003800000 */
[----:B------:R-:W-:-:S07]  /*22e50*/  IMAD.MOV.U32 R15, RZ, RZ, -0x1 ;  /* 0xffffffffff0f7424 */ /* 0x000fce00078e00ff */
[----:B01--45:R-:W-:Y:S05]  /*22e60*/  WARPSYNC.COLLECTIVE R15, `(.L_x_6024) ;  /* 0x000000000f0c7348 */ /* 0x033fea0003c00000 */
[----:B------:R-:W-:Y:S02]  /*22e70*/  ELECT P6, UR62, PT ;  /* 0x00000000003e782f */ /* 0x000fe400038c0000 */
[----:B------:R-:W-:Y:S01]  /*22e80*/  MOV R14, UR62 ;  /* 0x0000003e000e7c02 */ /* 0x000fe20008000f00 */
[----:B01--45:R-:W-:Y:S10]  /*22e90*/  ENDCOLLECTIVE ;  /* 0x000000000000791b */ /* 0x033ff40003800000 */
.L_x_6024:
[----:B------:R-:W-:Y:S05]  /*22ea0*/  BSYNC B0 ;  /* 0x0000000000007941 */ /* 0x000fea0003800000 */
.L_x_6023:
[----:B------:R-:W-:Y:S05]  /*22eb0*/  BRA `(.L_x_6025) ;  /* 0xffffffbc00ec7947 */ /* 0x000fea000383ffff */
.L_x_5883:
[----:B0-----:R0:W1:Y:S02]  /*22ec0*/  SYNCS.PHASECHK.TRANS64.TRYWAIT P0, [R6+URZ], R5 ;  /* 0x00000005060075a7 */ /* 0x001064000800017f */
[----:B-1----:R-:W-:Y:S05]  /*22ed0*/  @!P0 NANOSLEEP.SYNCS 0x989680 ;  /* 0x009896800000895d */ /* 0x002fea0003900000 */
[----:B------:R-:W1:Y:S02]  /*22ee0*/  @!P0 SYNCS.PHASECHK.TRANS64 P0, [R6+URZ], R5 ;  /* 0x00000005060085a7 */ /* 0x000e64000800007f */
[----:B-1----:R-:W-:Y:S05]  /*22ef0*/  @!P0 BRA `(.L_x_5883) ;  /* 0xfffffffc00f08947 */ /* 0x002fea000383ffff */
[----:B------:R-:W-:Y:S05]  /*22f00*/  BRA `(.L_x_6026) ;  /* 0xffffffc000287947 */ /* 0x000fea000383ffff */
.L_x_5884:
[----:B-1----:R1:W2:Y:S02]  /*22f10*/  SYNCS.PHASECHK.TRANS64.TRYWAIT P0, [R7+URZ], R2 ;  /* 0x00000002070075a7 */ /* 0x0022a4000800017f */
[----:B--2---:R-:W-:Y:S05]  /*22f20*/  @!P0 NANOSLEEP.SYNCS 0x989680 ;  /* 0x009896800000895d */ /* 0x004fea0003900000 */
[----:B------:R-:W2:Y:S02]  /*22f30*/  @!P0 SYNCS.PHASECHK.TRANS64 P0, [R7+URZ], R2 ;  /* 0x00000002070085a7 */ /* 0x000ea4000800007f */
[----:B--2---:R-:W-:Y:S05]  /*22f40*/  @!P0 BRA `(.L_x_5884) ;  /* 0xfffffffc00f08947 */ /* 0x004fea000383ffff */
[----:B------:R-:W-:Y:S05]  /*22f50*/  BRA `(.L_x_6027) ;  /* 0xffffffc0001c7947 */ /* 0x000fea000383ffff */
.L_x_5886:
[----:B--2---:R2:W3:Y:S02]  /*22f60*/  SYNCS.PHASECHK.TRANS64.TRYWAIT P0, [R4+URZ], R5 ;  /* 0x00000005040075a7 */ /* 0x0044e4000800017f */
[----:B---3--:R-:W-:Y:S05]  /*22f70*/  @!P0 NANOSLEEP.SYNCS 0x989680 ;  /* 0x009896800000895d */ /* 0x008fea0003900000 */
[----:B------:R-:W3:Y:S02]  /*22f80*/  @!P0 SYNCS.PHASECHK.TRANS64 P0, [R4+URZ], R5 ;  /* 0x00000005040085a7 */ /* 0x000ee4000800007f */
[----:B---3--:R-:W-:Y:S05]  /*22f90*/  @!P0 BRA `(.L_x_5886) ;  /* 0xfffffffc00f08947 */ /* 0x008fea000383ffff */
[----:B------:R-:W-:Y:S05]  /*22fa0*/  BRA `(.L_x_6028) ;  /* 0xffffffc000247947 */ /* 0x000fea000383ffff */
.L_x_6029:
        /* <DEDUP_REMOVED lines=13> */
.L_x_6050:


//--------------------- .nv.global.init           --------------------------
	.section	.nv.global.init,"aw",@progbits
.nv.global.init:
	.type		$str$20,@object
	.size		$str$20,($str$21 - $str$20)
$str$20:
        /*0000*/ 	.byte	0x28, 0x61, 0x64, 0x64, 0x72, 0x65, 0x73, 0x73, 0x20, 0x26, 0x20, 0x6d, 0x61, 0x73, 0x6b, 0x29
        /*0010*/ 	.byte	0x20, 0x3d, 0x3d, 0x20, 0x30, 0x00
	.type		$str$21,@object
	.size		$str$21,(__unnamed_4 - $str$21)
$str$21:
        /*0016*/ 	.byte	0x2f, 0x74, 0x6d, 0x70, 0x2f, 0x6f, 0x73, 0x73, 0x5f, 0x6b, 0x65, 0x72, 0x6e, 0x65, 0x6c, 0x73
        /*0026*/ 	.byte	0x5f, 0x73, 0x72, 0x63, 0x2f, 0x66, 0x6c, 0x61, 0x73, 0x68, 0x5f, 0x61, 0x74, 0x74, 0x65, 0x6e
        /*0036*/ 	.byte	0x74, 0x69, 0x6f, 0x6e, 0x2f, 0x63, 0x73, 0x72, 0x63, 0x2f, 0x63, 0x75, 0x74, 0x6c, 0x61, 0x73
        /*0046*/ 	.byte	0x73, 0x2f, 0x69, 0x6e, 0x63, 0x6c, 0x75, 0x64, 0x65, 0x2f, 0x63, 0x75, 0x74, 0x65, 0x2f, 0x70
        /*0056*/ 	.byte	0x6f, 0x69, 0x6e, 0x74, 0x65, 0x72, 0x5f, 0x66, 0x6c, 0x61, 0x67, 0x67, 0x65, 0x64, 0x2e, 0x68
        /*0066*/ 	.byte	0x70, 0x70, 0x00
	.type		__unnamed_4,@object
	.size		__unnamed_4,(__unnamed_5 - __unnamed_4)
__unnamed_4:
        /* <DEDUP_REMOVED lines=24> */
        /*01e9*/ 	.byte	0x00
	.type		__unnamed_5,@object
	.size		__unnamed_5,(__unnamed_7 - __unnamed_5)
__unnamed_5:
        /* <DEDUP_REMOVED lines=25> */
	.type		__unnamed_7,@object
	.size		__unnamed_7,(__unnamed_6 - __unnamed_7)
__unnamed_7:
        /* <DEDUP_REMOVED lines=25> */
	.type		__unnamed_6,@object
	.size		__unnamed_6,(__unnamed_1 - __unnamed_6)
__unnamed_6:
        /* <DEDUP_REMOVED lines=29> */
	.type		__unnamed_1,@object
	.size		__unnamed_1,(__unnamed_3 - __unnamed_1)
__unnamed_1:
        /* <DEDUP_REMOVED lines=28> */
        /*087e*/ 	.byte	0x3c, 0x36, 0x31, 0x34, 0x34, 0x3e, 0x3e, 0x3e, 0x3e, 0x3e, 0x20, 0x26, 0x5d, 0x00
	.type		__unnamed_3,@object
	.size		__unnamed_3,(__unnamed_2 - __unnamed_3)
__unnamed_3:
        /* <DEDUP_REMOVED lines=29> */
	.type		__unnamed_2,@object
	.size		__unnamed_2,(.L_1 - __unnamed_2)
__unnamed_2:
        /* <DEDUP_REMOVED lines=29> */
.L_1:


//--------------------- .nv.shared._ZN7cutlass13device_kernelIN5flash11enable_sm90INS1_16FlashAttnFwdSm90INS1_25CollectiveMainloopFwdSm90ILi2EN4cute5tupleIJNS5_1CILi1EEES8_S8_EEENS6_IJNS7_ILi128EEENS7_ILi96EEENS7_ILi64EEEEEELi256ENS_10bfloat16_tEfNS_4arch4Sm90ELb0ELb0ELb1ELb0ELb0ELb0ELb0ELb1ELb0ELb1ELb0ELb0EEENS1_21CollectiveEpilogueFwdINS6_IJSA_NS7_ILi256EEESB_EEES9_SE_SG_Li256ELb0ELb1ELb0ELb0EEENS1_29StaticPersistentTileSchedulerILb0EEEEEEEEEvNT_6ParamsE --------------------------
	.section	.nv.shared._ZN7cutlass13device_kernelIN5flash11enable_sm90INS1_16FlashAttnFwdSm90INS1_25CollectiveMainloopFwdSm90ILi2EN4cute5tupleIJNS5_1CILi1EEES8_S8_EEENS6_IJNS7_ILi128EEENS7_ILi96EEENS7_ILi64EEEEEELi256ENS_10bfloat16_tEfNS_4arch4Sm90ELb0ELb0ELb1ELb0ELb0ELb0ELb0ELb1ELb0ELb1ELb0ELb0EEENS1_21CollectiveEpilogueFwdINS6_IJSA_NS7_ILi256EEESB_EEES9_SE_SG_Li256ELb0ELb1ELb0ELb0EEENS1_29StaticPersistentTileSchedulerILb0EEEEEEEEEvNT_6ParamsE,"aw",@nobits
	.sectionflags	@""
	.align	16
	.zero		1024


//--------------------- .nv.shared.reserved.0     --------------------------
	.section	.nv.shared.reserved.0,"aw",@nobits
	.weak		__nv_reservedSMEM_offset_0_alias
	.size		__nv_reservedSMEM_offset_0_alias, 0, 0
	.other		__nv_reservedSMEM_offset_0_alias,@"STO_CUDA_RESERVED_SHARED STV_DEFAULT"
__nv_reservedSMEM_offset_0_alias:
	.zero		0


//--------------------- .nv.global                --------------------------
	.section	.nv.global,"aw",@nobits
.nv.global:
	.type		_ZN85_INTERNAL_fae86351_49_flash_fwd_hdim64_256_bf16_softcap_packgqa_sm90_cu_cb12e5b6_33514cute1_E,@object
	.size		_ZN85_INTERNAL_fae86351_49_flash_fwd_hdim64_256_bf16_softcap_packgqa_sm90_cu_cb12e5b6_33514cute1_E,(_ZN85_INTERNAL_fae86351_49_flash_fwd_hdim64_256_bf16_softcap_packgqa_sm90_cu_cb12e5b6_33514cuda3std3__45__cpo6cbeginE - _ZN85_INTERNAL_fae86351_49_flash_fwd_hdim64_256_bf16_softcap_packgqa_sm90_cu_cb12e5b6_33514cute1_E)
_ZN85_INTERNAL_fae86351_49_flash_fwd_hdim64_256_bf16_softcap_packgqa_sm90_cu_cb12e5b6_33514cute1_E:
	.zero		1
	.type		_ZN85_INTERNAL_fae86351_49_flash_fwd_hdim64_256_bf16_softcap_packgqa_sm90_cu_cb12e5b6_33514cuda3std3__45__cpo6cbeginE,@object
	.size		_ZN85_INTERNAL_fae86351_49_flash_fwd_hdim64_256_bf16_softcap_packgqa_sm90_cu_cb12e5b6_33514cuda3std3__45__cpo6cbeginE,(_ZN85_INTERNAL_fae86351_49_flash_fwd_hdim64_256_bf16_softcap_packgqa_sm90_cu_cb12e5b6_33514cuda3std3__48in_placeE - _ZN85_INTERNAL_fae86351_49_flash_fwd_hdim64_256_bf16_softcap_packgqa_sm90_cu_cb12e5b6_33514cuda3std3__45__cpo6cbeginE)
_ZN85_INTERNAL_fae86351_49_flash_fwd_hdim64_256_bf16_softcap_packgqa_sm90_cu_cb12e5b6_33514cuda3std3__45__cpo6cbeginE:
	.zero		1
	.type		_ZN85_INTERNAL_fae86351_49_flash_fwd_hdim64_256_bf16_softcap_packgqa_sm90_cu_cb12e5b6_33514cuda3std3__48in_placeE,@object
	.size		_ZN85_INTERNAL_fae86351_49_flash_fwd_hdim64_256_bf16_softcap_packgqa_sm90_cu_cb12e5b6_33514cuda3std3__48in_placeE,(_ZN85_INTERNAL_fae86351_49_flash_fwd_hdim64_256_bf16_softcap_packgqa_sm90_cu_cb12e5b6_33514cuda3std6ranges3__45__cpo9iter_moveE - _ZN85_INTERNAL_fae86351_49_flash_fwd_hdim64_256_bf16_softcap_packgqa_sm90_cu_cb12e5b6_33514cuda3std3__48in_placeE)
_ZN85_INTERNAL_fae86351_49_flash_fwd_hdim64_256_bf16_softcap_packgqa_sm90_cu_cb12e5b6_33514cuda3std3__48in_placeE:
	.zero		1
	.type		_ZN85_INTERNAL_fae86351_49_flash_fwd_hdim64_256_bf16_softcap_packgqa_sm90_cu_cb12e5b6_33514cuda3std6ranges3__45__cpo9iter_moveE,@object
	.size		_ZN85_INTERNAL_fae86351_49_flash_fwd_hdim64_256_bf16_softcap_packgqa_sm90_cu_cb12e5b6_33514cuda3std6ranges3__45__cpo9iter_moveE,(_ZN85_INTERNAL_fae86351_49_flash_fwd_hdim64_256_bf16_softcap_packgqa_sm90_cu_cb12e5b6_33514cuda3std3__45__cpo5beginE - _ZN85_INTERNAL_fae86351_49_flash_fwd_hdim64_256_bf16_softcap_packgqa_sm90_cu_cb12e5b6_33514cuda3std6ranges3__45__cpo9iter_moveE)
_ZN85_INTERNAL_fae86351_49_flash_fwd_hdim64_256_bf16_softcap_packgqa_sm90_cu_cb12e5b6_33514cuda3std6ranges3__45__cpo9iter_moveE:
	.zero		1
	.type		_ZN85_INTERNAL_fae86351_49_flash_fwd_hdim64_256_bf16_softcap_packgqa_sm90_cu_cb12e5b6_33514cuda3std3__45__cpo5beginE,@object
	.size		_ZN85_INTERNAL_fae86351_49_flash_fwd_hdim64_256_bf16_softcap_packgqa_sm90_cu_cb12e5b6_33514cuda3std3__45__cpo5beginE,(_ZN85_INTERNAL_fae86351_49_flash_fwd_hdim64_256_bf16_softcap_packgqa_sm90_cu_cb12e5b6_33514cuda3std3__487_GLOBAL__N__fae86351_49_flash_fwd_hdim64_256_bf16_softcap_packgqa_sm90_cu_cb12e5b6_33516ignoreE - _ZN85_INTERNAL_fae86351_49_flash_fwd_hdim64_256_bf16_softcap_packgqa_sm90_cu_cb12e5b6_33514cuda3std3__45__cpo5beginE)
_ZN85_INTERNAL_fae86351_49_flash_fwd_hdim64_256_bf16_softcap_packgqa_sm90_cu_cb12e5b6_33514cuda3std3__45__cpo5beginE:
	.zero		1
	.type		_ZN85_INTERNAL_fae86351_49_flash_fwd_hdim64_256_bf16_softcap_packgqa_sm90_cu_cb12e5b6_33514cuda3std3__487_GLOBAL__N__fae86351_49_flash_fwd_hdim64_256_bf16_softcap_packgqa_sm90_cu_cb12e5b6_33516ignoreE,@object
	.size		_ZN85_INTERNAL_fae86351_49_flash_fwd_hdim64_256_bf16_softcap_packgqa_sm90_cu_cb12e5b6_33514cuda3std3__487_GLOBAL__N__fae86351_49_flash_fwd_hdim64_256_bf16_softcap_packgqa_sm90_cu_cb12e5b6_33516ignoreE,(_ZN85_INTERNAL_fae86351_49_flash_fwd_hdim64_256_bf16_softcap_packgqa_sm90_cu_cb12e5b6_33514cute7productE - _ZN85_INTERNAL_fae86351_49_flash_fwd_hdim64_256_bf16_softcap_packgqa_sm90_cu_cb12e5b6_33514cuda3std3__487_GLOBAL__N__fae86351_49_flash_fwd_hdim64_256_bf16_softcap_packgqa_sm90_cu_cb12e5b6_33516ignoreE)
_ZN85_INTERNAL_fae86351_49_flash_fwd_hdim64_256_bf16_softcap_packgqa_sm90_cu_cb12e5b6_33514cuda3std3__487_GLOBAL__N__fae86351_49_flash_fwd_hdim64_256_bf16_softcap_packgqa_sm90_cu_cb12e5b6_33516ignoreE:
	.zero		1
	.type		_ZN85_INTERNAL_fae86351_49_flash_fwd_hdim64_256_bf16_softcap_packgqa_sm90_cu_cb12e5b6_33514cute7productE,@object
	.size		_ZN85_INTERNAL_fae86351_49_flash_fwd_hdim64_256_bf16_softcap_packgqa_sm90_cu_cb12e5b6_33514cute7productE,(_ZN85_INTERNAL_fae86351_49_flash_fwd_hdim64_256_bf16_softcap_packgqa_sm90_cu_cb12e5b6_33514cuda3std3__45__cpo3endE - _ZN85_INTERNAL_fae86351_49_flash_fwd_hdim64_256_bf16_softcap_packgqa_sm90_cu_cb12e5b6_33514cute7productE)
_ZN85_INTERNAL_fae86351_49_flash_fwd_hdim64_256_bf16_softcap_packgqa_sm90_cu_cb12e5b6_33514cute7productE:
	.zero		1
	.type		_ZN85_INTERNAL_fae86351_49_flash_fwd_hdim64_256_bf16_softcap_packgqa_sm90_cu_cb12e5b6_33514cuda3std3__45__cpo3endE,@object
	.size		_ZN85_INTERNAL_fae86351_49_flash_fwd_hdim64_256_bf16_softcap_packgqa_sm90_cu_cb12e5b6_33514cuda3std3__45__cpo3endE,(_ZN85_INTERNAL_fae86351_49_flash_fwd_hdim64_256_bf16_softcap_packgqa_sm90_cu_cb12e5b6_33514cuda3std3__419piecewise_constructE - _ZN85_INTERNAL_fae86351_49_flash_fwd_hdim64_256_bf16_softcap_packgqa_sm90_cu_cb12e5b6_33514cuda3std3__45__cpo3endE)
_ZN85_INTERNAL_fae86351_49_flash_fwd_hdim64_256_bf16_softcap_packgqa_sm90_cu_cb12e5b6_33514cuda3std3__45__cpo3endE:
	.zero		1
	.type		_ZN85_INTERNAL_fae86351_49_flash_fwd_hdim64_256_bf16_softcap_packgqa_sm90_cu_cb12e5b6_33514cuda3std3__419piecewise_constructE,@object
	.size		_ZN85_INTERNAL_fae86351_49_flash_fwd_hdim64_256_bf16_softcap_packgqa_sm90_cu_cb12e5b6_33514cuda3std3__419piecewise_constructE,(_ZN85_INTERNAL_fae86351_49_flash_fwd_hdim64_256_bf16_softcap_packgqa_sm90_cu_cb12e5b6_33514cuda3std3__45__cpo4cendE - _ZN85_INTERNAL_fae86351_49_flash_fwd_hdim64_256_bf16_softcap_packgqa_sm90_cu_cb12e5b6_33514cuda3std3__419piecewise_constructE)
_ZN85_INTERNAL_fae86351_49_flash_fwd_hdim64_256_bf16_softcap_packgqa_sm90_cu_cb12e5b6_33514cuda3std3__419piecewise_constructE:
	.zero		1
	.type		_ZN85_INTERNAL_fae86351_49_flash_fwd_hdim64_256_bf16_softcap_packgqa_sm90_cu_cb12e5b6_33514cuda3std3__45__cpo4cendE,@object
	.size		_ZN85_INTERNAL_fae86351_49_flash_fwd_hdim64_256_bf16_softcap_packgqa_sm90_cu_cb12e5b6_33514cuda3std3__45__cpo4cendE,(_ZN85_INTERNAL_fae86351_49_flash_fwd_hdim64_256_bf16_softcap_packgqa_sm90_cu_cb12e5b6_33514cuda3std6ranges3__45__cpo4swapE - _ZN85_INTERNAL_fae86351_49_flash_fwd_hdim64_256_bf16_softcap_packgqa_sm90_cu_cb12e5b6_33514cuda3std3__45__cpo4cendE)
_ZN85_INTERNAL_fae86351_49_flash_fwd_hdim64_256_bf16_softcap_packgqa_sm90_cu_cb12e5b6_33514cuda3std3__45__cpo4cendE:
	.zero		1
	.type		_ZN85_INTERNAL_fae86351_49_flash_fwd_hdim64_256_bf16_softcap_packgqa_sm90_cu_cb12e5b6_33514cuda3std6ranges3__45__cpo4swapE,@object
	.size		_ZN85_INTERNAL_fae86351_49_flash_fwd_hdim64_256_bf16_softcap_packgqa_sm90_cu_cb12e5b6_33514cuda3std6ranges3__45__cpo4swapE,(.L_14 - _ZN85_INTERNAL_fae86351_49_flash_fwd_hdim64_256_bf16_softcap_packgqa_sm90_cu_cb12e5b6_33514cuda3std6ranges3__45__cpo4swapE)
_ZN85_INTERNAL_fae86351_49_flash_fwd_hdim64_256_bf16_softcap_packgqa_sm90_cu_cb12e5b6_33514cuda3std6ranges3__45__cpo4swapE:
	.zero		1
.L_14:


//--------------------- .nv.shared._ZN7cutlass13device_kernelIN5flash11enable_sm90INS1_16FlashAttnFwdSm90INS1_25CollectiveMainloopFwdSm90ILi2EN4cute5tupleIJNS5_1CILi1EEES8_S8_EEENS6_IJNS7_ILi128EEENS7_ILi96EEENS7_ILi64EEEEEELi256ENS_10bfloat16_tEfNS_4arch4Sm90ELb0ELb0ELb1ELb0ELb0ELb0ELb1ELb1ELb0ELb1ELb0ELb0EEENS1_21CollectiveEpilogueFwdINS6_IJSA_NS7_ILi256EEESB_EEES9_SE_SG_Li256ELb0ELb1ELb0ELb0EEENS1_29StaticPersistentTileSchedulerILb0EEEEEEEEEvNT_6ParamsE --------------------------
	.section	.nv.shared._ZN7cutlass13device_kernelIN5flash11enable_sm90INS1_16FlashAttnFwdSm90INS1_25CollectiveMainloopFwdSm90ILi2EN4cute5tupleIJNS5_1CILi1EEES8_S8_EEENS6_IJNS7_ILi128EEENS7_ILi96EEENS7_ILi64EEEEEELi256ENS_10bfloat16_tEfNS_4arch4Sm90ELb0ELb0ELb1ELb0ELb0ELb0ELb1ELb1ELb0ELb1ELb0ELb0EEENS1_21CollectiveEpilogueFwdINS6_IJSA_NS7_ILi256EEESB_EEES9_SE_SG_Li256ELb0ELb1ELb0ELb0EEENS1_29StaticPersistentTileSchedulerILb0EEEEEEEEEvNT_6ParamsE,"aw",@nobits
	.sectionflags	@""
	.align	16
	.zero		1024


//--------------------- .nv.shared._ZN7cutlass13device_kernelIN5flash11enable_sm90INS1_16FlashAttnFwdSm90INS1_25CollectiveMainloopFwdSm90ILi2EN4cute5tupleIJNS5_1CILi1EEES8_S8_EEENS6_IJNS7_ILi128EEENS7_ILi96EEENS7_ILi64EEEEEELi256ENS_10bfloat16_tEfNS_4arch4Sm90ELb0ELb0ELb1ELb1ELb0ELb0ELb0ELb1ELb0ELb1ELb0ELb0EEENS1_21CollectiveEpilogueFwdINS6_IJSA_NS7_ILi256EEESB_EEES9_SE_SG_Li256ELb1ELb1ELb0ELb0EEENS1_36VarlenDynamicPersistentTileSchedulerILi128ELi96ELi256ELi128ELb0ELb1ELb1ELb0ELb1ELb1EEEEEEEEEvNT_6ParamsE --------------------------
	.section	.nv.shared._ZN7cutlass13device_kernelIN5flash11enable_sm90INS1_16FlashAttnFwdSm90INS1_25CollectiveMainloopFwdSm90ILi2EN4cute5tupleIJNS5_1CILi1EEES8_S8_EEENS6_IJNS7_ILi128EEENS7_ILi96EEENS7_ILi64EEEEEELi256ENS_10bfloat16_tEfNS_4arch4Sm90ELb0ELb0ELb1ELb1ELb0ELb0ELb0ELb1ELb0ELb1ELb0ELb0EEENS1_21CollectiveEpilogueFwdINS6_IJSA_NS7_ILi256EEESB_EEES9_SE_SG_Li256ELb1ELb1ELb0ELb0EEENS1_36VarlenDynamicPersistentTileSchedulerILi128ELi96ELi256ELi128ELb0ELb1ELb1ELb0ELb1ELb1EEEEEEEEEvNT_6ParamsE,"aw",@nobits
	.sectionflags	@""
	.align	16
	.zero		1024


//--------------------- .nv.shared._ZN7cutlass13device_kernelIN5flash11enable_sm90INS1_16FlashAttnFwdSm90INS1_25CollectiveMainloopFwdSm90ILi2EN4cute5tupleIJNS5_1CILi1EEES8_S8_EEENS6_IJNS7_ILi128EEENS7_ILi96EEENS7_ILi64EEEEEELi256ENS_10bfloat16_tEfNS_4arch4Sm90ELb0ELb0ELb1ELb1ELb0ELb1ELb0ELb1ELb0ELb1ELb0ELb0EEENS1_21CollectiveEpilogueFwdINS6_IJSA_NS7_ILi256EEESB_EEES9_SE_SG_Li256ELb1ELb1ELb0ELb0EEENS1_36VarlenDynamicPersistentTileSchedulerILi128ELi96ELi256ELi128ELb0ELb1ELb1ELb0ELb1ELb1EEEEEEEEEvNT_6ParamsE --------------------------
	.section	.nv.shared._ZN7cutlass13device_kernelIN5flash11enable_sm90INS1_16FlashAttnFwdSm90INS1_25CollectiveMainloopFwdSm90ILi2EN4cute5tupleIJNS5_1CILi1EEES8_S8_EEENS6_IJNS7_ILi128EEENS7_ILi96EEENS7_ILi64EEEEEELi256ENS_10bfloat16_tEfNS_4arch4Sm90ELb0ELb0ELb1ELb1ELb0ELb1ELb0ELb1ELb0ELb1ELb0ELb0EEENS1_21CollectiveEpilogueFwdINS6_IJSA_NS7_ILi256EEESB_EEES9_SE_SG_Li256ELb1ELb1ELb0ELb0EEENS1_36VarlenDynamicPersistentTileSchedulerILi128ELi96ELi256ELi128ELb0ELb1ELb1ELb0ELb1ELb1EEEEEEEEEvNT_6ParamsE,"aw",@nobits
	.sectionflags	@""
	.align	16
	.zero		1024


//--------------------- .nv.shared._ZN7cutlass13device_kernelIN5flash11enable_sm90INS1_16FlashAttnFwdSm90INS1_25CollectiveMainloopFwdSm90ILi2EN4cute5tupleIJNS5_1CILi1EEES8_S8_EEENS6_IJNS7_ILi128EEENS7_ILi96EEENS7_ILi64EEEEEELi256ENS_10bfloat16_tEfNS_4arch4Sm90ELb0ELb0ELb1ELb1ELb0ELb0ELb1ELb1ELb0ELb1ELb0ELb0EEENS1_21CollectiveEpilogueFwdINS6_IJSA_NS7_ILi256EEESB_EEES9_SE_SG_Li256ELb1ELb1ELb0ELb0EEENS1_36VarlenDynamicPersistentTileSchedulerILi128ELi96ELi256ELi128ELb0ELb1ELb1ELb0ELb1ELb1EEEEEEEEEvNT_6ParamsE --------------------------
	.section	.nv.shared._ZN7cutlass13device_kernelIN5flash11enable_sm90INS1_16FlashAttnFwdSm90INS1_25CollectiveMainloopFwdSm90ILi2EN4cute5tupleIJNS5_1CILi1EEES8_S8_EEENS6_IJNS7_ILi128EEENS7_ILi96EEENS7_ILi64EEEEEELi256ENS_10bfloat16_tEfNS_4arch4Sm90ELb0ELb0ELb1ELb1ELb0ELb0ELb1ELb1ELb0ELb1ELb0ELb0EEENS1_21CollectiveEpilogueFwdINS6_IJSA_NS7_ILi256EEESB_EEES9_SE_SG_Li256ELb1ELb1ELb0ELb0EEENS1_36VarlenDynamicPersistentTileSchedulerILi128ELi96ELi256ELi128ELb0ELb1ELb1ELb0ELb1ELb1EEEEEEEEEvNT_6ParamsE,"aw",@nobits
	.sectionflags	@""
	.align	16
	.zero		1024


//--------------------- .nv.shared._ZN7cutlass13device_kernelIN5flash11enable_sm90INS1_16FlashAttnFwdSm90INS1_25CollectiveMainloopFwdSm90ILi2EN4cute5tupleIJNS5_1CILi1EEES8_S8_EEENS6_IJNS7_ILi128EEENS7_ILi96EEENS7_ILi64EEEEEELi256ENS_10bfloat16_tEfNS_4arch4Sm90ELb0ELb0ELb1ELb1ELb0ELb1ELb1ELb1ELb0ELb1ELb0ELb0EEENS1_21CollectiveEpilogueFwdINS6_IJSA_NS7_ILi256EEESB_EEES9_SE_SG_Li256ELb1ELb1ELb0ELb0EEENS1_36VarlenDynamicPersistentTileSchedulerILi128ELi96ELi256ELi128ELb0ELb1ELb1ELb0ELb1ELb1EEEEEEEEEvNT_6ParamsE --------------------------
	.section	.nv.shared._ZN7cutlass13device_kernelIN5flash11enable_sm90INS1_16FlashAttnFwdSm90INS1_25CollectiveMainloopFwdSm90ILi2EN4cute5tupleIJNS5_1CILi1EEES8_S8_EEENS6_IJNS7_ILi128EEENS7_ILi96EEENS7_ILi64EEEEEELi256ENS_10bfloat16_tEfNS_4arch4Sm90ELb0ELb0ELb1ELb1ELb0ELb1ELb1ELb1ELb0ELb1ELb0ELb0EEENS1_21CollectiveEpilogueFwdINS6_IJSA_NS7_ILi256EEESB_EEES9_SE_SG_Li256ELb1ELb1ELb0ELb0EEENS1_36VarlenDynamicPersistentTileSchedulerILi128ELi96ELi256ELi128ELb0ELb1ELb1ELb0ELb1ELb1EEEEEEEEEvNT_6ParamsE,"aw",@nobits
	.sectionflags	@""
	.align	16
	.zero		1024


//--------------------- .nv.shared._ZN7cutlass13device_kernelIN5flash11enable_sm90INS1_16FlashAttnFwdSm90INS1_25CollectiveMainloopFwdSm90ILi2EN4cute5tupleIJNS5_1CILi1EEES8_S8_EEENS6_IJNS7_ILi128EEENS7_ILi96EEENS7_ILi64EEEEEELi256ENS_10bfloat16_tEfNS_4arch4Sm90ELb0ELb1ELb1ELb0ELb0ELb0ELb0ELb1ELb0ELb1ELb0ELb0EEENS1_21CollectiveEpilogueFwdINS6_IJSA_NS7_ILi256EEESB_EEES9_SE_SG_Li256ELb0ELb1ELb0ELb0EEENS1_30DynamicPersistentTileSchedulerILi256ELi128ELb0ELb1ELb1EEEEEEEEEvNT_6ParamsE --------------------------
	.section	.nv.shared._ZN7cutlass13device_kernelIN5flash11enable_sm90INS1_16FlashAttnFwdSm90INS1_25CollectiveMainloopFwdSm90ILi2EN4cute5tupleIJNS5_1CILi1EEES8_S8_EEENS6_IJNS7_ILi128EEENS7_ILi96EEENS7_ILi64EEEEEELi256ENS_10bfloat16_tEfNS_4arch4Sm90ELb0ELb1ELb1ELb0ELb0ELb0ELb0ELb1ELb0ELb1ELb0ELb0EEENS1_21CollectiveEpilogueFwdINS6_IJSA_NS7_ILi256EEESB_EEES9_SE_SG_Li256ELb0ELb1ELb0ELb0EEENS1_30DynamicPersistentTileSchedulerILi256ELi128ELb0ELb1ELb1EEEEEEEEEvNT_6ParamsE,"aw",@nobits
	.sectionflags	@""
	.align	16
	.zero		1024


//--------------------- .nv.shared._ZN7cutlass13device_kernelIN5flash11enable_sm90INS1_16FlashAttnFwdSm90INS1_25CollectiveMainloopFwdSm90ILi2EN4cute5tupleIJNS5_1CILi1EEES8_S8_EEENS6_IJNS7_ILi128EEENS7_ILi96EEENS7_ILi64EEEEEELi256ENS_10bfloat16_tEfNS_4arch4Sm90ELb0ELb1ELb1ELb0ELb0ELb0ELb1ELb1ELb0ELb1ELb0ELb0EEENS1_21CollectiveEpilogueFwdINS6_IJSA_NS7_ILi256EEESB_EEES9_SE_SG_Li256ELb0ELb1ELb0ELb0EEENS1_30DynamicPersistentTileSchedulerILi256ELi128ELb0ELb1ELb1EEEEEEEEEvNT_6ParamsE --------------------------
	.section	.nv.shared._ZN7cutlass13device_kernelIN5flash11enable_sm90INS1_16FlashAttnFwdSm90INS1_25CollectiveMainloopFwdSm90ILi2EN4cute5tupleIJNS5_1CILi1EEES8_S8_EEENS6_IJNS7_ILi128EEENS7_ILi96EEENS7_ILi64EEEEEELi256ENS_10bfloat16_tEfNS_4arch4Sm90ELb0ELb1ELb1ELb0ELb0ELb0ELb1ELb1ELb0ELb1ELb0ELb0EEENS1_21CollectiveEpilogueFwdINS6_IJSA_NS7_ILi256EEESB_EEES9_SE_SG_Li256ELb0ELb1ELb0ELb0EEENS1_30DynamicPersistentTileSchedulerILi256ELi128ELb0ELb1ELb1EEEEEEEEEvNT_6ParamsE,"aw",@nobits
	.sectionflags	@""
	.align	16
	.zero		1024


//--------------------- .nv.shared._ZN7cutlass13device_kernelIN5flash11enable_sm90INS1_16FlashAttnFwdSm90INS1_25CollectiveMainloopFwdSm90ILi2EN4cute5tupleIJNS5_1CILi1EEES8_S8_EEENS6_IJNS7_ILi128EEENS7_ILi96EEENS7_ILi64EEEEEELi256ENS_10bfloat16_tEfNS_4arch4Sm90ELb0ELb1ELb1ELb1ELb0ELb0ELb0ELb1ELb0ELb1ELb0ELb0EEENS1_21CollectiveEpilogueFwdINS6_IJSA_NS7_ILi256EEESB_EEES9_SE_SG_Li256ELb1ELb1ELb0ELb0EEENS1_36VarlenDynamicPersistentTileSchedulerILi128ELi96ELi256ELi128ELb0ELb1ELb1ELb1ELb0ELb1EEEEEEEEEvNT_6ParamsE --------------------------
	.section	.nv.shared._ZN7cutlass13device_kernelIN5flash11enable_sm90INS1_16FlashAttnFwdSm90INS1_25CollectiveMainloopFwdSm90ILi2EN4cute5tupleIJNS5_1CILi1EEES8_S8_EEENS6_IJNS7_ILi128EEENS7_ILi96EEENS7_ILi64EEEEEELi256ENS_10bfloat16_tEfNS_4arch4Sm90ELb0ELb1ELb1ELb1ELb0ELb0ELb0ELb1ELb0ELb1ELb0ELb0EEENS1_21CollectiveEpilogueFwdINS6_IJSA_NS7_ILi256EEESB_EEES9_SE_SG_Li256ELb1ELb1ELb0ELb0EEENS1_36VarlenDynamicPersistentTileSchedulerILi128ELi96ELi256ELi128ELb0ELb1ELb1ELb1ELb0ELb1EEEEEEEEEvNT_6ParamsE,"aw",@nobits
	.sectionflags	@""
	.align	16
	.zero		1024


//--------------------- .nv.shared._ZN7cutlass13device_kernelIN5flash11enable_sm90INS1_16FlashAttnFwdSm90INS1_25CollectiveMainloopFwdSm90ILi2EN4cute5tupleIJNS5_1CILi1EEES8_S8_EEENS6_IJNS7_ILi128EEENS7_ILi96EEENS7_ILi64EEEEEELi256ENS_10bfloat16_tEfNS_4arch4Sm90ELb0ELb1ELb1ELb1ELb0ELb1ELb0ELb1ELb0ELb1ELb0ELb0EEENS1_21CollectiveEpilogueFwdINS6_IJSA_NS7_ILi256EEESB_EEES9_SE_SG_Li256ELb1ELb1ELb0ELb0EEENS1_36VarlenDynamicPersistentTileSchedulerILi128ELi96ELi256ELi128ELb0ELb1ELb1ELb1ELb0ELb1EEEEEEEEEvNT_6ParamsE --------------------------
	.section	.nv.shared._ZN7cutlass13device_kernelIN5flash11enable_sm90INS1_16FlashAttnFwdSm90INS1_25CollectiveMainloopFwdSm90ILi2EN4cute5tupleIJNS5_1CILi1EEES8_S8_EEENS6_IJNS7_ILi128EEENS7_ILi96EEENS7_ILi64EEEEEELi256ENS_10bfloat16_tEfNS_4arch4Sm90ELb0ELb1ELb1ELb1ELb0ELb1ELb0ELb1ELb0ELb1ELb0ELb0EEENS1_21CollectiveEpilogueFwdINS6_IJSA_NS7_ILi256EEESB_EEES9_SE_SG_Li256ELb1ELb1ELb0ELb0EEENS1_36VarlenDynamicPersistentTileSchedulerILi128ELi96ELi256ELi128ELb0ELb1ELb1ELb1ELb0ELb1EEEEEEEEEvNT_6ParamsE,"aw",@nobits
	.sectionflags	@""
	.align	16
	.zero		1024


//--------------------- .nv.shared._ZN7cutlass13device_kernelIN5flash11enable_sm90INS1_16FlashAttnFwdSm90INS1_25CollectiveMainloopFwdSm90ILi2EN4cute5tupleIJNS5_1CILi1EEES8_S8_EEENS6_IJNS7_ILi128EEENS7_ILi96EEENS7_ILi64EEEEEELi256ENS_10bfloat16_tEfNS_4arch4Sm90ELb0ELb1ELb1ELb1ELb0ELb0ELb1ELb1ELb0ELb1ELb0ELb0EEENS1_21CollectiveEpilogueFwdINS6_IJSA_NS7_ILi256EEESB_EEES9_SE_SG_Li256ELb1ELb1ELb0ELb0EEENS1_36VarlenDynamicPersistentTileSchedulerILi128ELi96ELi256ELi128ELb0ELb1ELb1ELb1ELb0ELb1EEEEEEEEEvNT_6ParamsE --------------------------
	.section	.nv.shared._ZN7cutlass13device_kernelIN5flash11enable_sm90INS1_16FlashAttnFwdSm90INS1_25CollectiveMainloopFwdSm90ILi2EN4cute5tupleIJNS5_1CILi1EEES8_S8_EEENS6_IJNS7_ILi128EEENS7_ILi96EEENS7_ILi64EEEEEELi256ENS_10bfloat16_tEfNS_4arch4Sm90ELb0ELb1ELb1ELb1ELb0ELb0ELb1ELb1ELb0ELb1ELb0ELb0EEENS1_21CollectiveEpilogueFwdINS6_IJSA_NS7_ILi256EEESB_EEES9_SE_SG_Li256ELb1ELb1ELb0ELb0EEENS1_36VarlenDynamicPersistentTileSchedulerILi128ELi96ELi256ELi128ELb0ELb1ELb1ELb1ELb0ELb1EEEEEEEEEvNT_6ParamsE,"aw",@nobits
	.sectionflags	@""
	.align	16
	.zero		1024


//--------------------- .nv.shared._ZN7cutlass13device_kernelIN5flash11enable_sm90INS1_16FlashAttnFwdSm90INS1_25CollectiveMainloopFwdSm90ILi2EN4cute5tupleIJNS5_1CILi1EEES8_S8_EEENS6_IJNS7_ILi128EEENS7_ILi96EEENS7_ILi64EEEEEELi256ENS_10bfloat16_tEfNS_4arch4Sm90ELb0ELb1ELb1ELb1ELb0ELb1ELb1ELb1ELb0ELb1ELb0ELb0EEENS1_21CollectiveEpilogueFwdINS6_IJSA_NS7_ILi256EEESB_EEES9_SE_SG_Li256ELb1ELb1ELb0ELb0EEENS1_36VarlenDynamicPersistentTileSchedulerILi128ELi96ELi256ELi128ELb0ELb1ELb1ELb1ELb0ELb1EEEEEEEEEvNT_6ParamsE --------------------------
	.section	.nv.shared._ZN7cutlass13device_kernelIN5flash11enable_sm90INS1_16FlashAttnFwdSm90INS1_25CollectiveMainloopFwdSm90ILi2EN4cute5tupleIJNS5_1CILi1EEES8_S8_EEENS6_IJNS7_ILi128EEENS7_ILi96EEENS7_ILi64EEEEEELi256ENS_10bfloat16_tEfNS_4arch4Sm90ELb0ELb1ELb1ELb1ELb0ELb1ELb1ELb1ELb0ELb1ELb0ELb0EEENS1_21CollectiveEpilogueFwdINS6_IJSA_NS7_ILi256EEESB_EEES9_SE_SG_Li256ELb1ELb1ELb0ELb0EEENS1_36VarlenDynamicPersistentTileSchedulerILi128ELi96ELi256ELi128ELb0ELb1ELb1ELb1ELb0ELb1EEEEEEEEEvNT_6ParamsE,"aw",@nobits
	.sectionflags	@""
	.align	16
	.zero		1024


//--------------------- .nv.shared._ZN7cutlass13device_kernelIN5flash11enable_sm90INS1_16FlashAttnFwdSm90INS1_25CollectiveMainloopFwdSm90ILi2EN4cute5tupleIJNS5_1CILi1EEES8_S8_EEENS6_IJNS7_ILi128EEENS7_ILi96EEENS7_ILi64EEEEEELi256ENS_10bfloat16_tEfNS_4arch4Sm90ELb1ELb0ELb1ELb0ELb0ELb0ELb0ELb1ELb0ELb1ELb0ELb0EEENS1_21CollectiveEpilogueFwdINS6_IJSA_NS7_ILi256EEESB_EEES9_SE_SG_Li256ELb0ELb1ELb0ELb0EEENS1_30DynamicPersistentTileSchedulerILi256ELi128ELb0ELb1ELb1EEEEEEEEEvNT_6ParamsE --------------------------
	.section	.nv.shared._ZN7cutlass13device_kernelIN5flash11enable_sm90INS1_16FlashAttnFwdSm90INS1_25CollectiveMainloopFwdSm90ILi2EN4cute5tupleIJNS5_1CILi1EEES8_S8_EEENS6_IJNS7_ILi128EEENS7_ILi96EEENS7_ILi64EEEEEELi256ENS_10bfloat16_tEfNS_4arch4Sm90ELb1ELb0ELb1ELb0ELb0ELb0ELb0ELb1ELb0ELb1ELb0ELb0EEENS1_21CollectiveEpilogueFwdINS6_IJSA_NS7_ILi256EEESB_EEES9_SE_SG_Li256ELb0ELb1ELb0ELb0EEENS1_30DynamicPersistentTileSchedulerILi256ELi128ELb0ELb1ELb1EEEEEEEEEvNT_6ParamsE,"aw",@nobits
	.sectionflags	@""
	.align	16
	.zero		1024


//--------------------- .nv.shared._ZN7cutlass13device_kernelIN5flash11enable_sm90INS1_16FlashAttnFwdSm90INS1_25CollectiveMainloopFwdSm90ILi2EN4cute5tupleIJNS5_1CILi1EEES8_S8_EEENS6_IJNS7_ILi128EEENS7_ILi96EEENS7_ILi64EEEEEELi256ENS_10bfloat16_tEfNS_4arch4Sm90ELb1ELb0ELb1ELb0ELb0ELb0ELb1ELb1ELb0ELb1ELb0ELb0EEENS1_21CollectiveEpilogueFwdINS6_IJSA_NS7_ILi256EEESB_EEES9_SE_SG_Li256ELb0ELb1ELb0ELb0EEENS1_30DynamicPersistentTileSchedulerILi256ELi128ELb0ELb1ELb1EEEEEEEEEvNT_6ParamsE --------------------------
	.section	.nv.shared._ZN7cutlass13device_kernelIN5flash11enable_sm90INS1_16FlashAttnFwdSm90INS1_25CollectiveMainloopFwdSm90ILi2EN4cute5tupleIJNS5_1CILi1EEES8_S8_EEENS6_IJNS7_ILi128EEENS7_ILi96EEENS7_ILi64EEEEEELi256ENS_10bfloat16_tEfNS_4arch4Sm90ELb1ELb0ELb1ELb0ELb0ELb0ELb1ELb1ELb0ELb1ELb0ELb0EEENS1_21CollectiveEpilogueFwdINS6_IJSA_NS7_ILi256EEESB_EEES9_SE_SG_Li256ELb0ELb1ELb0ELb0EEENS1_30DynamicPersistentTileSchedulerILi256ELi128ELb0ELb1ELb1EEEEEEEEEvNT_6ParamsE,"aw",@nobits
	.sectionflags	@""
	.align	16
	.zero		1024


//--------------------- .nv.shared._ZN7cutlass13device_kernelIN5flash11enable_sm90INS1_16FlashAttnFwdSm90INS1_25CollectiveMainloopFwdSm90ILi2EN4cute5tupleIJNS5_1CILi1EEES8_S8_EEENS6_IJNS7_ILi128EEENS7_ILi96EEENS7_ILi64EEEEEELi256ENS_10bfloat16_tEfNS_4arch4Sm90ELb1ELb0ELb1ELb1ELb0ELb0ELb0ELb1ELb0ELb1ELb0ELb0EEENS1_21CollectiveEpilogueFwdINS6_IJSA_NS7_ILi256EEESB_EEES9_SE_SG_Li256ELb1ELb1ELb0ELb0EEENS1_36VarlenDynamicPersistentTileSchedulerILi128ELi96ELi256ELi128ELb0ELb1ELb1ELb1ELb1ELb1EEEEEEEEEvNT_6ParamsE --------------------------
	.section	.nv.shared._ZN7cutlass13device_kernelIN5flash11enable_sm90INS1_16FlashAttnFwdSm90INS1_25CollectiveMainloopFwdSm90ILi2EN4cute5tupleIJNS5_1CILi1EEES8_S8_EEENS6_IJNS7_ILi128EEENS7_ILi96EEENS7_ILi64EEEEEELi256ENS_10bfloat16_tEfNS_4arch4Sm90ELb1ELb0ELb1ELb1ELb0ELb0ELb0ELb1ELb0ELb1ELb0ELb0EEENS1_21CollectiveEpilogueFwdINS6_IJSA_NS7_ILi256EEESB_EEES9_SE_SG_Li256ELb1ELb1ELb0ELb0EEENS1_36VarlenDynamicPersistentTileSchedulerILi128ELi96ELi256ELi128ELb0ELb1ELb1ELb1ELb1ELb1EEEEEEEEEvNT_6ParamsE,"aw",@nobits
	.sectionflags	@""
	.align	16
	.zero		1024


//--------------------- .nv.shared._ZN7cutlass13device_kernelIN5flash11enable_sm90INS1_16FlashAttnFwdSm90INS1_25CollectiveMainloopFwdSm90ILi2EN4cute5tupleIJNS5_1CILi1EEES8_S8_EEENS6_IJNS7_ILi128EEENS7_ILi96EEENS7_ILi64EEEEEELi256ENS_10bfloat16_tEfNS_4arch4Sm90ELb1ELb0ELb1ELb1ELb0ELb1ELb0ELb1ELb0ELb1ELb0ELb0EEENS1_21CollectiveEpilogueFwdINS6_IJSA_NS7_ILi256EEESB_EEES9_SE_SG_Li256ELb1ELb1ELb0ELb0EEENS1_36VarlenDynamicPersistentTileSchedulerILi128ELi96ELi256ELi128ELb0ELb1ELb1ELb1ELb1ELb1EEEEEEEEEvNT_6ParamsE --------------------------
	.section	.nv.shared._ZN7cutlass13device_kernelIN5flash11enable_sm90INS1_16FlashAttnFwdSm90INS1_25CollectiveMainloopFwdSm90ILi2EN4cute5tupleIJNS5_1CILi1EEES8_S8_EEENS6_IJNS7_ILi128EEENS7_ILi96EEENS7_ILi64EEEEEELi256ENS_10bfloat16_tEfNS_4arch4Sm90ELb1ELb0ELb1ELb1ELb0ELb1ELb0ELb1ELb0ELb1ELb0ELb0EEENS1_21CollectiveEpilogueFwdINS6_IJSA_NS7_ILi256EEESB_EEES9_SE_SG_Li256ELb1ELb1ELb0ELb0EEENS1_36VarlenDynamicPersistentTileSchedulerILi128ELi96ELi256ELi128ELb0ELb1ELb1ELb1ELb1ELb1EEEEEEEEEvNT_6ParamsE,"aw",@nobits
	.sectionflags	@""
	.align	16
	.zero		1024


//--------------------- .nv.shared._ZN7cutlass13device_kernelIN5flash11enable_sm90INS1_16FlashAttnFwdSm90INS1_25CollectiveMainloopFwdSm90ILi2EN4cute5tupleIJNS5_1CILi1EEES8_S8_EEENS6_IJNS7_ILi128EEENS7_ILi96EEENS7_ILi64EEEEEELi256ENS_10bfloat16_tEfNS_4arch4Sm90ELb1ELb0ELb1ELb1ELb0ELb0ELb1ELb1ELb0ELb1ELb0ELb0EEENS1_21CollectiveEpilogueFwdINS6_IJSA_NS7_ILi256EEESB_EEES9_SE_SG_Li256ELb1ELb1ELb0ELb0EEENS1_36VarlenDynamicPersistentTileSchedulerILi128ELi96ELi256ELi128ELb0ELb1ELb1ELb1ELb1ELb1EEEEEEEEEvNT_6ParamsE --------------------------
	.section	.nv.shared._ZN7cutlass13device_kernelIN5flash11enable_sm90INS1_16FlashAttnFwdSm90INS1_25CollectiveMainloopFwdSm90ILi2EN4cute5tupleIJNS5_1CILi1EEES8_S8_EEENS6_IJNS7_ILi128EEENS7_ILi96EEENS7_ILi64EEEEEELi256ENS_10bfloat16_tEfNS_4arch4Sm90ELb1ELb0ELb1ELb1ELb0ELb0ELb1ELb1ELb0ELb1ELb0ELb0EEENS1_21CollectiveEpilogueFwdINS6_IJSA_NS7_ILi256EEESB_EEES9_SE_SG_Li256ELb1ELb1ELb0ELb0EEENS1_36VarlenDynamicPersistentTileSchedulerILi128ELi96ELi256ELi128ELb0ELb1ELb1ELb1ELb1ELb1EEEEEEEEEvNT_6ParamsE,"aw",@nobits
	.sectionflags	@""
	.align	16
	.zero		1024


//--------------------- .nv.shared._ZN7cutlass13device_kernelIN5flash11enable_sm90INS1_16FlashAttnFwdSm90INS1_25CollectiveMainloopFwdSm90ILi2EN4cute5tupleIJNS5_1CILi1EEES8_S8_EEENS6_IJNS7_ILi128EEENS7_ILi96EEENS7_ILi64EEEEEELi256ENS_10bfloat16_tEfNS_4arch4Sm90ELb1ELb0ELb1ELb1ELb0ELb1ELb1ELb1ELb0ELb1ELb0ELb0EEENS1_21CollectiveEpilogueFwdINS6_IJSA_NS7_ILi256EEESB_EEES9_SE_SG_Li256ELb1ELb1ELb0ELb0EEENS1_36VarlenDynamicPersistentTileSchedulerILi128ELi96ELi256ELi128ELb0ELb1ELb1ELb1ELb1ELb1EEEEEEEEEvNT_6ParamsE --------------------------
	.section	.nv.shared._ZN7cutlass13device_kernelIN5flash11enable_sm90INS1_16FlashAttnFwdSm90INS1_25CollectiveMainloopFwdSm90ILi2EN4cute5tupleIJNS5_1CILi1EEES8_S8_EEENS6_IJNS7_ILi128EEENS7_ILi96EEENS7_ILi64EEEEEELi256ENS_10bfloat16_tEfNS_4arch4Sm90ELb1ELb0ELb1ELb1ELb0ELb1ELb1ELb1ELb0ELb1ELb0ELb0EEENS1_21CollectiveEpilogueFwdINS6_IJSA_NS7_ILi256EEESB_EEES9_SE_SG_Li256ELb1ELb1ELb0ELb0EEENS1_36VarlenDynamicPersistentTileSchedulerILi128ELi96ELi256ELi128ELb0ELb1ELb1ELb1ELb1ELb1EEEEEEEEEvNT_6ParamsE,"aw",@nobits
	.sectionflags	@""
	.align	16
	.zero		1024


//--------------------- .nv.constant0._ZN7cutlass13device_kernelIN5flash11enable_sm90INS1_16FlashAttnFwdSm90INS1_25CollectiveMainloopFwdSm90ILi2EN4cute5tupleIJNS5_1CILi1EEES8_S8_EEENS6_IJNS7_ILi128EEENS7_ILi96EEENS7_ILi64EEEEEELi256ENS_10bfloat16_tEfNS_4arch4Sm90ELb0ELb0ELb1ELb0ELb0ELb0ELb0ELb1ELb0ELb1ELb0ELb0EEENS1_21CollectiveEpilogueFwdINS6_IJSA_NS7_ILi256EEESB_EEES9_SE_SG_Li256ELb0ELb1ELb0ELb0EEENS1_29StaticPersistentTileSchedulerILb0EEEEEEEEEvNT_6ParamsE --------------------------
	.section	.nv.constant0._ZN7cutlass13device_kernelIN5flash11enable_sm90INS1_16FlashAttnFwdSm90INS1_25CollectiveMainloopFwdSm90ILi2EN4cute5tupleIJNS5_1CILi1EEES8_S8_EEENS6_IJNS7_ILi128EEENS7_ILi96EEENS7_ILi64EEEEEELi256ENS_10bfloat16_tEfNS_4arch4Sm90ELb0ELb0ELb1ELb0ELb0ELb0ELb0ELb1ELb0ELb1ELb0ELb0EEENS1_21CollectiveEpilogueFwdINS6_IJSA_NS7_ILi256EEESB_EEES9_SE_SG_Li256ELb0ELb1ELb0ELb0EEENS1_29StaticPersistentTileSchedulerILb0EEEEEEEEEvNT_6ParamsE,"a",@progbits
	.sectionflags	@""
	.align	4
.nv.constant0._ZN7cutlass13device_kernelIN5flash11enable_sm90INS1_16FlashAttnFwdSm90INS1_25CollectiveMainloopFwdSm90ILi2EN4cute5tupleIJNS5_1CILi1EEES8_S8_EEENS6_IJNS7_ILi128EEENS7_ILi96EEENS7_ILi64EEEEEELi256ENS_10bfloat16_tEfNS_4arch4Sm90ELb0ELb0ELb1ELb0ELb0ELb0ELb0ELb1ELb0ELb1ELb0ELb0EEENS1_21CollectiveEpilogueFwdINS6_IJSA_NS7_ILi256EEESB_EEES9_SE_SG_Li256ELb0ELb1ELb0ELb0EEENS1_29StaticPersistentTileSchedulerILb0EEEEEEEEEvNT_6ParamsE:
	.zero		3200


//--------------------- .nv.constant0._ZN7cutlass13device_kernelIN5flash11enable_sm90INS1_16FlashAttnFwdSm90INS1_25CollectiveMainloopFwdSm90ILi2EN4cute5tupleIJNS5_1CILi1EEES8_S8_EEENS6_IJNS7_ILi128EEENS7_ILi96EEENS7_ILi64EEEEEELi256ENS_10bfloat16_tEfNS_4arch4Sm90ELb0ELb0ELb1ELb0ELb0ELb0ELb1ELb1ELb0ELb1ELb0ELb0EEENS1_21CollectiveEpilogueFwdINS6_IJSA_NS7_ILi256EEESB_EEES9_SE_SG_Li256ELb0ELb1ELb0ELb0EEENS1_29StaticPersistentTileSchedulerILb0EEEEEEEEEvNT_6ParamsE --------------------------
	.section	.nv.constant0._ZN7cutlass13device_kernelIN5flash11enable_sm90INS1_16FlashAttnFwdSm90INS1_25CollectiveMainloopFwdSm90ILi2EN4cute5tupleIJNS5_1CILi1EEES8_S8_EEENS6_IJNS7_ILi128EEENS7_ILi96EEENS7_ILi64EEEEEELi256ENS_10bfloat16_tEfNS_4arch4Sm90ELb0ELb0ELb1ELb0ELb0ELb0ELb1ELb1ELb0ELb1ELb0ELb0EEENS1_21CollectiveEpilogueFwdINS6_IJSA_NS7_ILi256EEESB_EEES9_SE_SG_Li256ELb0ELb1ELb0ELb0EEENS1_29StaticPersistentTileSchedulerILb0EEEEEEEEEvNT_6ParamsE,"a",@progbits
	.sectionflags	@""
	.align	4
.nv.constant0._ZN7cutlass13device_kernelIN5flash11enable_sm90INS1_16FlashAttnFwdSm90INS1_25CollectiveMainloopFwdSm90ILi2EN4cute5tupleIJNS5_1CILi1EEES8_S8_EEENS6_IJNS7_ILi128EEENS7_ILi96EEENS7_ILi64EEEEEELi256ENS_10bfloat16_tEfNS_4arch4Sm90ELb0ELb0ELb1ELb0ELb0ELb0ELb1ELb1ELb0ELb1ELb0ELb0EEENS1_21CollectiveEpilogueFwdINS6_IJSA_NS7_ILi256EEESB_EEES9_SE_SG_Li256ELb0ELb1ELb0ELb0EEENS1_29StaticPersistentTileSchedulerILb0EEEEEEEEEvNT_6ParamsE:
	.zero		3456


//--------------------- .nv.constant0._ZN7cutlass13device_kernelIN5flash11enable_sm90INS1_16FlashAttnFwdSm90INS1_25CollectiveMainloopFwdSm90ILi2EN4cute5tupleIJNS5_1CILi1EEES8_S8_EEENS6_IJNS7_ILi128EEENS7_ILi96EEENS7_ILi64EEEEEELi256ENS_10bfloat16_tEfNS_4arch4Sm90ELb0ELb0ELb1ELb1ELb0ELb0ELb0ELb1ELb0ELb1ELb0ELb0EEENS1_21CollectiveEpilogueFwdINS6_IJSA_NS7_ILi256EEESB_EEES9_SE_SG_Li256ELb1ELb1ELb0ELb0EEENS1_36VarlenDynamicPersistentTileSchedulerILi128ELi96ELi256ELi128ELb0ELb1ELb1ELb0ELb1ELb1EEEEEEEEEvNT_6ParamsE --------------------------
	.section	.nv.constant0._ZN7cutlass13device_kernelIN5flash11enable_sm90INS1_16FlashAttnFwdSm90INS1_25CollectiveMainloopFwdSm90ILi2EN4cute5tupleIJNS5_1CILi1EEES8_S8_EEENS6_IJNS7_ILi128EEENS7_ILi96EEENS7_ILi64EEEEEELi256ENS_10bfloat16_tEfNS_4arch4Sm90ELb0ELb0ELb1ELb1ELb0ELb0ELb0ELb1ELb0ELb1ELb0ELb0EEENS1_21CollectiveEpilogueFwdINS6_IJSA_NS7_ILi256EEESB_EEES9_SE_SG_Li256ELb1ELb1ELb0ELb0EEENS1_36VarlenDynamicPersistentTileSchedulerILi128ELi96ELi256ELi128ELb0ELb1ELb1ELb0ELb1ELb1EEEEEEEEEvNT_6ParamsE,"a",@progbits
	.sectionflags	@""
	.align	4
.nv.constant0._ZN7cutlass13device_kernelIN5flash11enable_sm90INS1_16FlashAttnFwdSm90INS1_25CollectiveMainloopFwdSm90ILi2EN4cute5tupleIJNS5_1CILi1EEES8_S8_EEENS6_IJNS7_ILi128EEENS7_ILi96EEENS7_ILi64EEEEEELi256ENS_10bfloat16_tEfNS_4arch4Sm90ELb0ELb0ELb1ELb1ELb0ELb0ELb0ELb1ELb0ELb1ELb0ELb0EEENS1_21CollectiveEpilogueFwdINS6_IJSA_NS7_ILi256EEESB_EEES9_SE_SG_Li256ELb1ELb1ELb0ELb0EEENS1_36VarlenDynamicPersistentTileSchedulerILi128ELi96ELi256ELi128ELb0ELb1ELb1ELb0ELb1ELb1EEEEEEEEEvNT_6ParamsE:
	.zero		3328


//--------------------- .nv.constant0._ZN7cutlass13device_kernelIN5flash11enable_sm90INS1_16FlashAttnFwdSm90INS1_25CollectiveMainloopFwdSm90ILi2EN4cute5tupleIJNS5_1CILi1EEES8_S8_EEENS6_IJNS7_ILi128EEENS7_ILi96EEENS7_ILi64EEEEEELi256ENS_10bfloat16_tEfNS_4arch4Sm90ELb0ELb0ELb1ELb1ELb0ELb1ELb0ELb1ELb0ELb1ELb0ELb0EEENS1_21CollectiveEpilogueFwdINS6_IJSA_NS7_ILi256EEESB_EEES9_SE_SG_Li256ELb1ELb1ELb0ELb0EEENS1_36VarlenDynamicPersistentTileSchedulerILi128ELi96ELi256ELi128ELb0ELb1ELb1ELb0ELb1ELb1EEEEEEEEEvNT_6ParamsE --------------------------
	.section	.nv.constant0._ZN7cutlass13device_kernelIN5flash11enable_sm90INS1_16FlashAttnFwdSm90INS1_25CollectiveMainloopFwdSm90ILi2EN4cute5tupleIJNS5_1CILi1EEES8_S8_EEENS6_IJNS7_ILi128EEENS7_ILi96EEENS7_ILi64EEEEEELi256ENS_10bfloat16_tEfNS_4arch4Sm90ELb0ELb0ELb1ELb1ELb0ELb1ELb0ELb1ELb0ELb1ELb0ELb0EEENS1_21CollectiveEpilogueFwdINS6_IJSA_NS7_ILi256EEESB_EEES9_SE_SG_Li256ELb1ELb1ELb0ELb0EEENS1_36VarlenDynamicPersistentTileSchedulerILi128ELi96ELi256ELi128ELb0ELb1ELb1ELb0ELb1ELb1EEEEEEEEEvNT_6ParamsE,"a",@progbits
	.sectionflags	@""
	.align	4
.nv.constant0._ZN7cutlass13device_kernelIN5flash11enable_sm90INS1_16FlashAttnFwdSm90INS1_25CollectiveMainloopFwdSm90ILi2EN4cute5tupleIJNS5_1CILi1EEES8_S8_EEENS6_IJNS7_ILi128EEENS7_ILi96EEENS7_ILi64EEEEEELi256ENS_10bfloat16_tEfNS_4arch4Sm90ELb0ELb0ELb1ELb1ELb0ELb1ELb0ELb1ELb0ELb1ELb0ELb0EEENS1_21CollectiveEpilogueFwdINS6_IJSA_NS7_ILi256EEESB_EEES9_SE_SG_Li256ELb1ELb1ELb0ELb0EEENS1_36VarlenDynamicPersistentTileSchedulerILi128ELi96ELi256ELi128ELb0ELb1ELb1ELb0ELb1ELb1EEEEEEEEEvNT_6ParamsE:
	.zero		3328


//--------------------- .nv.constant0._ZN7cutlass13device_kernelIN5flash11enable_sm90INS1_16FlashAttnFwdSm90INS1_25CollectiveMainloopFwdSm90ILi2EN4cute5tupleIJNS5_1CILi1EEES8_S8_EEENS6_IJNS7_ILi128EEENS7_ILi96EEENS7_ILi64EEEEEELi256ENS_10bfloat16_tEfNS_4arch4Sm90ELb0ELb0ELb1ELb1ELb0ELb0ELb1ELb1ELb0ELb1ELb0ELb0EEENS1_21CollectiveEpilogueFwdINS6_IJSA_NS7_ILi256EEESB_EEES9_SE_SG_Li256ELb1ELb1ELb0ELb0EEENS1_36VarlenDynamicPersistentTileSchedulerILi128ELi96ELi256ELi128ELb0ELb1ELb1ELb0ELb1ELb1EEEEEEEEEvNT_6ParamsE --------------------------
	.section	.nv.constant0._ZN7cutlass13device_kernelIN5flash11enable_sm90INS1_16FlashAttnFwdSm90INS1_25CollectiveMainloopFwdSm90ILi2EN4cute5tupleIJNS5_1CILi1EEES8_S8_EEENS6_IJNS7_ILi128EEENS7_ILi96EEENS7_ILi64EEEEEELi256ENS_10bfloat16_tEfNS_4arch4Sm90ELb0ELb0ELb1ELb1ELb0ELb0ELb1ELb1ELb0ELb1ELb0ELb0EEENS1_21CollectiveEpilogueFwdINS6_IJSA_NS7_ILi256EEESB_EEES9_SE_SG_Li256ELb1ELb1ELb0ELb0EEENS1_36VarlenDynamicPersistentTileSchedulerILi128ELi96ELi256ELi128ELb0ELb1ELb1ELb0ELb1ELb1EEEEEEEEEvNT_6ParamsE,"a",@progbits
	.sectionflags	@""
	.align	4
.nv.constant0._ZN7cutlass13device_kernelIN5flash11enable_sm90INS1_16FlashAttnFwdSm90INS1_25CollectiveMainloopFwdSm90ILi2EN4cute5tupleIJNS5_1CILi1EEES8_S8_EEENS6_IJNS7_ILi128EEENS7_ILi96EEENS7_ILi64EEEEEELi256ENS_10bfloat16_tEfNS_4arch4Sm90ELb0ELb0ELb1ELb1ELb0ELb0ELb1ELb1ELb0ELb1ELb0ELb0EEENS1_21CollectiveEpilogueFwdINS6_IJSA_NS7_ILi256EEESB_EEES9_SE_SG_Li256ELb1ELb1ELb0ELb0EEENS1_36VarlenDynamicPersistentTileSchedulerILi128ELi96ELi256ELi128ELb0ELb1ELb1ELb0ELb1ELb1EEEEEEEEEvNT_6ParamsE:
	.zero		3584


//--------------------- .nv.constant0._ZN7cutlass13device_kernelIN5flash11enable_sm90INS1_16FlashAttnFwdSm90INS1_25CollectiveMainloopFwdSm90ILi2EN4cute5tupleIJNS5_1CILi1EEES8_S8_EEENS6_IJNS7_ILi128EEENS7_ILi96EEENS7_ILi64EEEEEELi256ENS_10bfloat16_tEfNS_4arch4Sm90ELb0ELb0ELb1ELb1ELb0ELb1ELb1ELb1ELb0ELb1ELb0ELb0EEENS1_21CollectiveEpilogueFwdINS6_IJSA_NS7_ILi256EEESB_EEES9_SE_SG_Li256ELb1ELb1ELb0ELb0EEENS1_36VarlenDynamicPersistentTileSchedulerILi128ELi96ELi256ELi128ELb0ELb1ELb1ELb0ELb1ELb1EEEEEEEEEvNT_6ParamsE --------------------------
	.section	.nv.constant0._ZN7cutlass13device_kernelIN5flash11enable_sm90INS1_16FlashAttnFwdSm90INS1_25CollectiveMainloopFwdSm90ILi2EN4cute5tupleIJNS5_1CILi1EEES8_S8_EEENS6_IJNS7_ILi128EEENS7_ILi96EEENS7_ILi64EEEEEELi256ENS_10bfloat16_tEfNS_4arch4Sm90ELb0ELb0ELb1ELb1ELb0ELb1ELb1ELb1ELb0ELb1ELb0ELb0EEENS1_21CollectiveEpilogueFwdINS6_IJSA_NS7_ILi256EEESB_EEES9_SE_SG_Li256ELb1ELb1ELb0ELb0EEENS1_36VarlenDynamicPersistentTileSchedulerILi128ELi96ELi256ELi128ELb0ELb1ELb1ELb0ELb1ELb1EEEEEEEEEvNT_6ParamsE,"a",@progbits
	.sectionflags	@""
	.align	4
.nv.constant0._ZN7cutlass13device_kernelIN5flash11enable_sm90INS1_16FlashAttnFwdSm90INS1_25CollectiveMainloopFwdSm90ILi2EN4cute5tupleIJNS5_1CILi1EEES8_S8_EEENS6_IJNS7_ILi128EEENS7_ILi96EEENS7_ILi64EEEEEELi256ENS_10bfloat16_tEfNS_4arch4Sm90ELb0ELb0ELb1ELb1ELb0ELb1ELb1ELb1ELb0ELb1ELb0ELb0EEENS1_21CollectiveEpilogueFwdINS6_IJSA_NS7_ILi256EEESB_EEES9_SE_SG_Li256ELb1ELb1ELb0ELb0EEENS1_36VarlenDynamicPersistentTileSchedulerILi128ELi96ELi256ELi128ELb0ELb1ELb1ELb0ELb1ELb1EEEEEEEEEvNT_6ParamsE:
	.zero		3584


//--------------------- .nv.constant0._ZN7cutlass13device_kernelIN5flash11enable_sm90INS1_16FlashAttnFwdSm90INS1_25CollectiveMainloopFwdSm90ILi2EN4cute5tupleIJNS5_1CILi1EEES8_S8_EEENS6_IJNS7_ILi128EEENS7_ILi96EEENS7_ILi64EEEEEELi256ENS_10bfloat16_tEfNS_4arch4Sm90ELb0ELb1ELb1ELb0ELb0ELb0ELb0ELb1ELb0ELb1ELb0ELb0EEENS1_21CollectiveEpilogueFwdINS6_IJSA_NS7_ILi256EEESB_EEES9_SE_SG_Li256ELb0ELb1ELb0ELb0EEENS1_30DynamicPersistentTileSchedulerILi256ELi128ELb0ELb1ELb1EEEEEEEEEvNT_6ParamsE --------------------------
	.section	.nv.constant0._ZN7cutlass13device_kernelIN5flash11enable_sm90INS1_16FlashAttnFwdSm90INS1_25CollectiveMainloopFwdSm90ILi2EN4cute5tupleIJNS5_1CILi1EEES8_S8_EEENS6_IJNS7_ILi128EEENS7_ILi96EEENS7_ILi64EEEEEELi256ENS_10bfloat16_tEfNS_4arch4Sm90ELb0ELb1ELb1ELb0ELb0ELb0ELb0ELb1ELb0ELb1ELb0ELb0EEENS1_21CollectiveEpilogueFwdINS6_IJSA_NS7_ILi256EEESB_EEES9_SE_SG_Li256ELb0ELb1ELb0ELb0EEENS1_30DynamicPersistentTileSchedulerILi256ELi128ELb0ELb1ELb1EEEEEEEEEvNT_6ParamsE,"a",@progbits
	.sectionflags	@""
	.align	4
.nv.constant0._ZN7cutlass13device_kernelIN5flash11enable_sm90INS1_16FlashAttnFwdSm90INS1_25CollectiveMainloopFwdSm90ILi2EN4cute5tupleIJNS5_1CILi1EEES8_S8_EEENS6_IJNS7_ILi128EEENS7_ILi96EEENS7_ILi64EEEEEELi256ENS_10bfloat16_tEfNS_4arch4Sm90ELb0ELb1ELb1ELb0ELb0ELb0ELb0ELb1ELb0ELb1ELb0ELb0EEENS1_21CollectiveEpilogueFwdINS6_IJSA_NS7_ILi256EEESB_EEES9_SE_SG_Li256ELb0ELb1ELb0ELb0EEENS1_30DynamicPersistentTileSchedulerILi256ELi128ELb0ELb1ELb1EEEEEEEEEvNT_6ParamsE:
	.zero		3328


//--------------------- .nv.constant0._ZN7cutlass13device_kernelIN5flash11enable_sm90INS1_16FlashAttnFwdSm90INS1_25CollectiveMainloopFwdSm90ILi2EN4cute5tupleIJNS5_1CILi1EEES8_S8_EEENS6_IJNS7_ILi128EEENS7_ILi96EEENS7_ILi64EEEEEELi256ENS_10bfloat16_tEfNS_4arch4Sm90ELb0ELb1ELb1ELb0ELb0ELb0ELb1ELb1ELb0ELb1ELb0ELb0EEENS1_21CollectiveEpilogueFwdINS6_IJSA_NS7_ILi256EEESB_EEES9_SE_SG_Li256ELb0ELb1ELb0ELb0EEENS1_30DynamicPersistentTileSchedulerILi256ELi128ELb0ELb1ELb1EEEEEEEEEvNT_6ParamsE --------------------------
	.section	.nv.constant0._ZN7cutlass13device_kernelIN5flash11enable_sm90INS1_16FlashAttnFwdSm90INS1_25CollectiveMainloopFwdSm90ILi2EN4cute5tupleIJNS5_1CILi1EEES8_S8_EEENS6_IJNS7_ILi128EEENS7_ILi96EEENS7_ILi64EEEEEELi256ENS_10bfloat16_tEfNS_4arch4Sm90ELb0ELb1ELb1ELb0ELb0ELb0ELb1ELb1ELb0ELb1ELb0ELb0EEENS1_21CollectiveEpilogueFwdINS6_IJSA_NS7_ILi256EEESB_EEES9_SE_SG_Li256ELb0ELb1ELb0ELb0EEENS1_30DynamicPersistentTileSchedulerILi256ELi128ELb0ELb1ELb1EEEEEEEEEvNT_6ParamsE,"a",@progbits
	.sectionflags	@""
	.align	4
.nv.constant0._ZN7cutlass13device_kernelIN5flash11enable_sm90INS1_16FlashAttnFwdSm90INS1_25CollectiveMainloopFwdSm90ILi2EN4cute5tupleIJNS5_1CILi1EEES8_S8_EEENS6_IJNS7_ILi128EEENS7_ILi96EEENS7_ILi64EEEEEELi256ENS_10bfloat16_tEfNS_4arch4Sm90ELb0ELb1ELb1ELb0ELb0ELb0ELb1ELb1ELb0ELb1ELb0ELb0EEENS1_21CollectiveEpilogueFwdINS6_IJSA_NS7_ILi256EEESB_EEES9_SE_SG_Li256ELb0ELb1ELb0ELb0EEENS1_30DynamicPersistentTileSchedulerILi256ELi128ELb0ELb1ELb1EEEEEEEEEvNT_6ParamsE:
	.zero		3584


//--------------------- .nv.constant0._ZN7cutlass13device_kernelIN5flash11enable_sm90INS1_16FlashAttnFwdSm90INS1_25CollectiveMainloopFwdSm90ILi2EN4cute5tupleIJNS5_1CILi1EEES8_S8_EEENS6_IJNS7_ILi128EEENS7_ILi96EEENS7_ILi64EEEEEELi256ENS_10bfloat16_tEfNS_4arch4Sm90ELb0ELb1ELb1ELb1ELb0ELb0ELb0ELb1ELb0ELb1ELb0ELb0EEENS1_21CollectiveEpilogueFwdINS6_IJSA_NS7_ILi256EEESB_EEES9_SE_SG_Li256ELb1ELb1ELb0ELb0EEENS1_36VarlenDynamicPersistentTileSchedulerILi128ELi96ELi256ELi128ELb0ELb1ELb1ELb1ELb0ELb1EEEEEEEEEvNT_6ParamsE --------------------------
	.section	.nv.constant0._ZN7cutlass13device_kernelIN5flash11enable_sm90INS1_16FlashAttnFwdSm90INS1_25CollectiveMainloopFwdSm90ILi2EN4cute5tupleIJNS5_1CILi1EEES8_S8_EEENS6_IJNS7_ILi128EEENS7_ILi96EEENS7_ILi64EEEEEELi256ENS_10bfloat16_tEfNS_4arch4Sm90ELb0ELb1ELb1ELb1ELb0ELb0ELb0ELb1ELb0ELb1ELb0ELb0EEENS1_21CollectiveEpilogueFwdINS6_IJSA_NS7_ILi256EEESB_EEES9_SE_SG_Li256ELb1ELb1ELb0ELb0EEENS1_36VarlenDynamicPersistentTileSchedulerILi128ELi96ELi256ELi128ELb0ELb1ELb1ELb1ELb0ELb1EEEEEEEEEvNT_6ParamsE,"a",@progbits
	.sectionflags	@""
	.align	4
.nv.constant0._ZN7cutlass13device_kernelIN5flash11enable_sm90INS1_16FlashAttnFwdSm90INS1_25CollectiveMainloopFwdSm90ILi2EN4cute5tupleIJNS5_1CILi1EEES8_S8_EEENS6_IJNS7_ILi128EEENS7_ILi96EEENS7_ILi64EEEEEELi256ENS_10bfloat16_tEfNS_4arch4Sm90ELb0ELb1ELb1ELb1ELb0ELb0ELb0ELb1ELb0ELb1ELb0ELb0EEENS1_21CollectiveEpilogueFwdINS6_IJSA_NS7_ILi256EEESB_EEES9_SE_SG_Li256ELb1ELb1ELb0ELb0EEENS1_36VarlenDynamicPersistentTileSchedulerILi128ELi96ELi256ELi128ELb0ELb1ELb1ELb1ELb0ELb1EEEEEEEEEvNT_6ParamsE:
	.zero		3328


//--------------------- .nv.constant0._ZN7cutlass13device_kernelIN5flash11enable_sm90INS1_16FlashAttnFwdSm90INS1_25CollectiveMainloopFwdSm90ILi2EN4cute5tupleIJNS5_1CILi1EEES8_S8_EEENS6_IJNS7_ILi128EEENS7_ILi96EEENS7_ILi64EEEEEELi256ENS_10bfloat16_tEfNS_4arch4Sm90ELb0ELb1ELb1ELb1ELb0ELb1ELb0ELb1ELb0ELb1ELb0ELb0EEENS1_21CollectiveEpilogueFwdINS6_IJSA_NS7_ILi256EEESB_EEES9_SE_SG_Li256ELb1ELb1ELb0ELb0EEENS1_36VarlenDynamicPersistentTileSchedulerILi128ELi96ELi256ELi128ELb0ELb1ELb1ELb1ELb0ELb1EEEEEEEEEvNT_6ParamsE --------------------------
	.section	.nv.constant0._ZN7cutlass13device_kernelIN5flash11enable_sm90INS1_16FlashAttnFwdSm90INS1_25CollectiveMainloopFwdSm90ILi2EN4cute5tupleIJNS5_1CILi1EEES8_S8_EEENS6_IJNS7_ILi128EEENS7_ILi96EEENS7_ILi64EEEEEELi256ENS_10bfloat16_tEfNS_4arch4Sm90ELb0ELb1ELb1ELb1ELb0ELb1ELb0ELb1ELb0ELb1ELb0ELb0EEENS1_21CollectiveEpilogueFwdINS6_IJSA_NS7_ILi256EEESB_EEES9_SE_SG_Li256ELb1ELb1ELb0ELb0EEENS1_36VarlenDynamicPersistentTileSchedulerILi128ELi96ELi256ELi128ELb0ELb1ELb1ELb1ELb0ELb1EEEEEEEEEvNT_6ParamsE,"a",@progbits
	.sectionflags	@""
	.align	4
.nv.constant0._ZN7cutlass13device_kernelIN5flash11enable_sm90INS1_16FlashAttnFwdSm90INS1_25CollectiveMainloopFwdSm90ILi2EN4cute5tupleIJNS5_1CILi1EEES8_S8_EEENS6_IJNS7_ILi128EEENS7_ILi96EEENS7_ILi64EEEEEELi256ENS_10bfloat16_tEfNS_4arch4Sm90ELb0ELb1ELb1ELb1ELb0ELb1ELb0ELb1ELb0ELb1ELb0ELb0EEENS1_21CollectiveEpilogueFwdINS6_IJSA_NS7_ILi256EEESB_EEES9_SE_SG_Li256ELb1ELb1ELb0ELb0EEENS1_36VarlenDynamicPersistentTileSchedulerILi128ELi96ELi256ELi128ELb0ELb1ELb1ELb1ELb0ELb1EEEEEEEEEvNT_6ParamsE:
	.zero		3328


//--------------------- .nv.constant0._ZN7cutlass13device_kernelIN5flash11enable_sm90INS1_16FlashAttnFwdSm90INS1_25CollectiveMainloopFwdSm90ILi2EN4cute5tupleIJNS5_1CILi1EEES8_S8_EEENS6_IJNS7_ILi128EEENS7_ILi96EEENS7_ILi64EEEEEELi256ENS_10bfloat16_tEfNS_4arch4Sm90ELb0ELb1ELb1ELb1ELb0ELb0ELb1ELb1ELb0ELb1ELb0ELb0EEENS1_21CollectiveEpilogueFwdINS6_IJSA_NS7_ILi256EEESB_EEES9_SE_SG_Li256ELb1ELb1ELb0ELb0EEENS1_36VarlenDynamicPersistentTileSchedulerILi128ELi96ELi256ELi128ELb0ELb1ELb1ELb1ELb0ELb1EEEEEEEEEvNT_6ParamsE --------------------------
	.section	.nv.constant0._ZN7cutlass13device_kernelIN5flash11enable_sm90INS1_16FlashAttnFwdSm90INS1_25CollectiveMainloopFwdSm90ILi2EN4cute5tupleIJNS5_1CILi1EEES8_S8_EEENS6_IJNS7_ILi128EEENS7_ILi96EEENS7_ILi64EEEEEELi256ENS_10bfloat16_tEfNS_4arch4Sm90ELb0ELb1ELb1ELb1ELb0ELb0ELb1ELb1ELb0ELb1ELb0ELb0EEENS1_21CollectiveEpilogueFwdINS6_IJSA_NS7_ILi256EEESB_EEES9_SE_SG_Li256ELb1ELb1ELb0ELb0EEENS1_36VarlenDynamicPersistentTileSchedulerILi128ELi96ELi256ELi128ELb0ELb1ELb1ELb1ELb0ELb1EEEEEEEEEvNT_6ParamsE,"a",@progbits
	.sectionflags	@""
	.align	4
.nv.constant0._ZN7cutlass13device_kernelIN5flash11enable_sm90INS1_16FlashAttnFwdSm90INS1_25CollectiveMainloopFwdSm90ILi2EN4cute5tupleIJNS5_1CILi1EEES8_S8_EEENS6_IJNS7_ILi128EEENS7_ILi96EEENS7_ILi64EEEEEELi256ENS_10bfloat16_tEfNS_4arch4Sm90ELb0ELb1ELb1ELb1ELb0ELb0ELb1ELb1ELb0ELb1ELb0ELb0EEENS1_21CollectiveEpilogueFwdINS6_IJSA_NS7_ILi256EEESB_EEES9_SE_SG_Li256ELb1ELb1ELb0ELb0EEENS1_36VarlenDynamicPersistentTileSchedulerILi128ELi96ELi256ELi128ELb0ELb1ELb1ELb1ELb0ELb1EEEEEEEEEvNT_6ParamsE:
	.zero		3584


//--------------------- .nv.constant0._ZN7cutlass13device_kernelIN5flash11enable_sm90INS1_16FlashAttnFwdSm90INS1_25CollectiveMainloopFwdSm90ILi2EN4cute5tupleIJNS5_1CILi1EEES8_S8_EEENS6_IJNS7_ILi128EEENS7_ILi96EEENS7_ILi64EEEEEELi256ENS_10bfloat16_tEfNS_4arch4Sm90ELb0ELb1ELb1ELb1ELb0ELb1ELb1ELb1ELb0ELb1ELb0ELb0EEENS1_21CollectiveEpilogueFwdINS6_IJSA_NS7_ILi256EEESB_EEES9_SE_SG_Li256ELb1ELb1ELb0ELb0EEENS1_36VarlenDynamicPersistentTileSchedulerILi128ELi96ELi256ELi128ELb0ELb1ELb1ELb1ELb0ELb1EEEEEEEEEvNT_6ParamsE --------------------------
	.section	.nv.constant0._ZN7cutlass13device_kernelIN5flash11enable_sm90INS1_16FlashAttnFwdSm90INS1_25CollectiveMainloopFwdSm90ILi2EN4cute5tupleIJNS5_1CILi1EEES8_S8_EEENS6_IJNS7_ILi128EEENS7_ILi96EEENS7_ILi64EEEEEELi256ENS_10bfloat16_tEfNS_4arch4Sm90ELb0ELb1ELb1ELb1ELb0ELb1ELb1ELb1ELb0ELb1ELb0ELb0EEENS1_21CollectiveEpilogueFwdINS6_IJSA_NS7_ILi256EEESB_EEES9_SE_SG_Li256ELb1ELb1ELb0ELb0EEENS1_36VarlenDynamicPersistentTileSchedulerILi128ELi96ELi256ELi128ELb0ELb1ELb1ELb1ELb0ELb1EEEEEEEEEvNT_6ParamsE,"a",@progbits
	.sectionflags	@""
	.align	4
.nv.constant0._ZN7cutlass13device_kernelIN5flash11enable_sm90INS1_16FlashAttnFwdSm90INS1_25CollectiveMainloopFwdSm90ILi2EN4cute5tupleIJNS5_1CILi1EEES8_S8_EEENS6_IJNS7_ILi128EEENS7_ILi96EEENS7_ILi64EEEEEELi256ENS_10bfloat16_tEfNS_4arch4Sm90ELb0ELb1ELb1ELb1ELb0ELb1ELb1ELb1ELb0ELb1ELb0ELb0EEENS1_21CollectiveEpilogueFwdINS6_IJSA_NS7_ILi256EEESB_EEES9_SE_SG_Li256ELb1ELb1ELb0ELb0EEENS1_36VarlenDynamicPersistentTileSchedulerILi128ELi96ELi256ELi128ELb0ELb1ELb1ELb1ELb0ELb1EEEEEEEEEvNT_6ParamsE:
	.zero		3584


//--------------------- .nv.constant0._ZN7cutlass13device_kernelIN5flash11enable_sm90INS1_16FlashAttnFwdSm90INS1_25CollectiveMainloopFwdSm90ILi2EN4cute5tupleIJNS5_1CILi1EEES8_S8_EEENS6_IJNS7_ILi128EEENS7_ILi96EEENS7_ILi64EEEEEELi256ENS_10bfloat16_tEfNS_4arch4Sm90ELb1ELb0ELb1ELb0ELb0ELb0ELb0ELb1ELb0ELb1ELb0ELb0EEENS1_21CollectiveEpilogueFwdINS6_IJSA_NS7_ILi256EEESB_EEES9_SE_SG_Li256ELb0ELb1ELb0ELb0EEENS1_30DynamicPersistentTileSchedulerILi256ELi128ELb0ELb1ELb1EEEEEEEEEvNT_6ParamsE --------------------------
	.section	.nv.constant0._ZN7cutlass13device_kernelIN5flash11enable_sm90INS1_16FlashAttnFwdSm90INS1_25CollectiveMainloopFwdSm90ILi2EN4cute5tupleIJNS5_1CILi1EEES8_S8_EEENS6_IJNS7_ILi128EEENS7_ILi96EEENS7_ILi64EEEEEELi256ENS_10bfloat16_tEfNS_4arch4Sm90ELb1ELb0ELb1ELb0ELb0ELb0ELb0ELb1ELb0ELb1ELb0ELb0EEENS1_21CollectiveEpilogueFwdINS6_IJSA_NS7_ILi256EEESB_EEES9_SE_SG_Li256ELb0ELb1ELb0ELb0EEENS1_30DynamicPersistentTileSchedulerILi256ELi128ELb0ELb1ELb1EEEEEEEEEvNT_6ParamsE,"a",@progbits
	.sectionflags	@""
	.align	4
.nv.constant0._ZN7cutlass13device_kernelIN5flash11enable_sm90INS1_16FlashAttnFwdSm90INS1_25CollectiveMainloopFwdSm90ILi2EN4cute5tupleIJNS5_1CILi1EEES8_S8_EEENS6_IJNS7_ILi128EEENS7_ILi96EEENS7_ILi64EEEEEELi256ENS_10bfloat16_tEfNS_4arch4Sm90ELb1ELb0ELb1ELb0ELb0ELb0ELb0ELb1ELb0ELb1ELb0ELb0EEENS1_21CollectiveEpilogueFwdINS6_IJSA_NS7_ILi256EEESB_EEES9_SE_SG_Li256ELb0ELb1ELb0ELb0EEENS1_30DynamicPersistentTileSchedulerILi256ELi128ELb0ELb1ELb1EEEEEEEEEvNT_6ParamsE:
	.zero		3328


//--------------------- .nv.constant0._ZN7cutlass13device_kernelIN5flash11enable_sm90INS1_16FlashAttnFwdSm90INS1_25CollectiveMainloopFwdSm90ILi2EN4cute5tupleIJNS5_1CILi1EEES8_S8_EEENS6_IJNS7_ILi128EEENS7_ILi96EEENS7_ILi64EEEEEELi256ENS_10bfloat16_tEfNS_4arch4Sm90ELb1ELb0ELb1ELb0ELb0ELb0ELb1ELb1ELb0ELb1ELb0ELb0EEENS1_21CollectiveEpilogueFwdINS6_IJSA_NS7_ILi256EEESB_EEES9_SE_SG_Li256ELb0ELb1ELb0ELb0EEENS1_30DynamicPersistentTileSchedulerILi256ELi128ELb0ELb1ELb1EEEEEEEEEvNT_6ParamsE --------------------------
	.section	.nv.constant0._ZN7cutlass13device_kernelIN5flash11enable_sm90INS1_16FlashAttnFwdSm90INS1_25CollectiveMainloopFwdSm90ILi2EN4cute5tupleIJNS5_1CILi1EEES8_S8_EEENS6_IJNS7_ILi128EEENS7_ILi96EEENS7_ILi64EEEEEELi256ENS_10bfloat16_tEfNS_4arch4Sm90ELb1ELb0ELb1ELb0ELb0ELb0ELb1ELb1ELb0ELb1ELb0ELb0EEENS1_21CollectiveEpilogueFwdINS6_IJSA_NS7_ILi256EEESB_EEES9_SE_SG_Li256ELb0ELb1ELb0ELb0EEENS1_30DynamicPersistentTileSchedulerILi256ELi128ELb0ELb1ELb1EEEEEEEEEvNT_6ParamsE,"a",@progbits
	.sectionflags	@""
	.align	4
.nv.constant0._ZN7cutlass13device_kernelIN5flash11enable_sm90INS1_16FlashAttnFwdSm90INS1_25CollectiveMainloopFwdSm90ILi2EN4cute5tupleIJNS5_1CILi1EEES8_S8_EEENS6_IJNS7_ILi128EEENS7_ILi96EEENS7_ILi64EEEEEELi256ENS_10bfloat16_tEfNS_4arch4Sm90ELb1ELb0ELb1ELb0ELb0ELb0ELb1ELb1ELb0ELb1ELb0ELb0EEENS1_21CollectiveEpilogueFwdINS6_IJSA_NS7_ILi256EEESB_EEES9_SE_SG_Li256ELb0ELb1ELb0ELb0EEENS1_30DynamicPersistentTileSchedulerILi256ELi128ELb0ELb1ELb1EEEEEEEEEvNT_6ParamsE:
	.zero		3584


//--------------------- .nv.constant0._ZN7cutlass13device_kernelIN5flash11enable_sm90INS1_16FlashAttnFwdSm90INS1_25CollectiveMainloopFwdSm90ILi2EN4cute5tupleIJNS5_1CILi1EEES8_S8_EEENS6_IJNS7_ILi128EEENS7_ILi96EEENS7_ILi64EEEEEELi256ENS_10bfloat16_tEfNS_4arch4Sm90ELb1ELb0ELb1ELb1ELb0ELb0ELb0ELb1ELb0ELb1ELb0ELb0EEENS1_21CollectiveEpilogueFwdINS6_IJSA_NS7_ILi256EEESB_EEES9_SE_SG_Li256ELb1ELb1ELb0ELb0EEENS1_36VarlenDynamicPersistentTileSchedulerILi128ELi96ELi256ELi128ELb0ELb1ELb1ELb1ELb1ELb1EEEEEEEEEvNT_6ParamsE --------------------------
	.section	.nv.constant0._ZN7cutlass13device_kernelIN5flash11enable_sm90INS1_16FlashAttnFwdSm90INS1_25CollectiveMainloopFwdSm90ILi2EN4cute5tupleIJNS5_1CILi1EEES8_S8_EEENS6_IJNS7_ILi128EEENS7_ILi96EEENS7_ILi64EEEEEELi256ENS_10bfloat16_tEfNS_4arch4Sm90ELb1ELb0ELb1ELb1ELb0ELb0ELb0ELb1ELb0ELb1ELb0ELb0EEENS1_21CollectiveEpilogueFwdINS6_IJSA_NS7_ILi256EEESB_EEES9_SE_SG_Li256ELb1ELb1ELb0ELb0EEENS1_36VarlenDynamicPersistentTileSchedulerILi128ELi96ELi256ELi128ELb0ELb1ELb1ELb1ELb1ELb1EEEEEEEEEvNT_6ParamsE,"a",@progbits
	.sectionflags	@""
	.align	4
.nv.constant0._ZN7cutlass13device_kernelIN5flash11enable_sm90INS1_16FlashAttnFwdSm90INS1_25CollectiveMainloopFwdSm90ILi2EN4cute5tupleIJNS5_1CILi1EEES8_S8_EEENS6_IJNS7_ILi128EEENS7_ILi96EEENS7_ILi64EEEEEELi256ENS_10bfloat16_tEfNS_4arch4Sm90ELb1ELb0ELb1ELb1ELb0ELb0ELb0ELb1ELb0ELb1ELb0ELb0EEENS1_21CollectiveEpilogueFwdINS6_IJSA_NS7_ILi256EEESB_EEES9_SE_SG_Li256ELb1ELb1ELb0ELb0EEENS1_36VarlenDynamicPersistentTileSchedulerILi128ELi96ELi256ELi128ELb0ELb1ELb1ELb1ELb1ELb1EEEEEEEEEvNT_6ParamsE:
	.zero		3328


//--------------------- .nv.constant0._ZN7cutlass13device_kernelIN5flash11enable_sm90INS1_16FlashAttnFwdSm90INS1_25CollectiveMainloopFwdSm90ILi2EN4cute5tupleIJNS5_1CILi1EEES8_S8_EEENS6_IJNS7_ILi128EEENS7_ILi96EEENS7_ILi64EEEEEELi256ENS_10bfloat16_tEfNS_4arch4Sm90ELb1ELb0ELb1ELb1ELb0ELb1ELb0ELb1ELb0ELb1ELb0ELb0EEENS1_21CollectiveEpilogueFwdINS6_IJSA_NS7_ILi256EEESB_EEES9_SE_SG_Li256ELb1ELb1ELb0ELb0EEENS1_36VarlenDynamicPersistentTileSchedulerILi128ELi96ELi256ELi128ELb0ELb1ELb1ELb1ELb1ELb1EEEEEEEEEvNT_6ParamsE --------------------------
	.section	.nv.constant0._ZN7cutlass13device_kernelIN5flash11enable_sm90INS1_16FlashAttnFwdSm90INS1_25CollectiveMainloopFwdSm90ILi2EN4cute5tupleIJNS5_1CILi1EEES8_S8_EEENS6_IJNS7_ILi128EEENS7_ILi96EEENS7_ILi64EEEEEELi256ENS_10bfloat16_tEfNS_4arch4Sm90ELb1ELb0ELb1ELb1ELb0ELb1ELb0ELb1ELb0ELb1ELb0ELb0EEENS1_21CollectiveEpilogueFwdINS6_IJSA_NS7_ILi256EEESB_EEES9_SE_SG_Li256ELb1ELb1ELb0ELb0EEENS1_36VarlenDynamicPersistentTileSchedulerILi128ELi96ELi256ELi128ELb0ELb1ELb1ELb1ELb1ELb1EEEEEEEEEvNT_6ParamsE,"a",@progbits
	.sectionflags	@""
	.align	4
.nv.constant0._ZN7cutlass13device_kernelIN5flash11enable_sm90INS1_16FlashAttnFwdSm90INS1_25CollectiveMainloopFwdSm90ILi2EN4cute5tupleIJNS5_1CILi1EEES8_S8_EEENS6_IJNS7_ILi128EEENS7_ILi96EEENS7_ILi64EEEEEELi256ENS_10bfloat16_tEfNS_4arch4Sm90ELb1ELb0ELb1ELb1ELb0ELb1ELb0ELb1ELb0ELb1ELb0ELb0EEENS1_21CollectiveEpilogueFwdINS6_IJSA_NS7_ILi256EEESB_EEES9_SE_SG_Li256ELb1ELb1ELb0ELb0EEENS1_36VarlenDynamicPersistentTileSchedulerILi128ELi96ELi256ELi128ELb0ELb1ELb1ELb1ELb1ELb1EEEEEEEEEvNT_6ParamsE:
	.zero		3328


//--------------------- .nv.constant0._ZN7cutlass13device_kernelIN5flash11enable_sm90INS1_16FlashAttnFwdSm90INS1_25CollectiveMainloopFwdSm90ILi2EN4cute5tupleIJNS5_1CILi1EEES8_S8_EEENS6_IJNS7_ILi128EEENS7_ILi96EEENS7_ILi64EEEEEELi256ENS_10bfloat16_tEfNS_4arch4Sm90ELb1ELb0ELb1ELb1ELb0ELb0ELb1ELb1ELb0ELb1ELb0ELb0EEENS1_21CollectiveEpilogueFwdINS6_IJSA_NS7_ILi256EEESB_EEES9_SE_SG_Li256ELb1ELb1ELb0ELb0EEENS1_36VarlenDynamicPersistentTileSchedulerILi128ELi96ELi256ELi128ELb0ELb1ELb1ELb1ELb1ELb1EEEEEEEEEvNT_6ParamsE --------------------------
	.section	.nv.constant0._ZN7cutlass13device_kernelIN5flash11enable_sm90INS1_16FlashAttnFwdSm90INS1_25CollectiveMainloopFwdSm90ILi2EN4cute5tupleIJNS5_1CILi1EEES8_S8_EEENS6_IJNS7_ILi128EEENS7_ILi96EEENS7_ILi64EEEEEELi256ENS_10bfloat16_tEfNS_4arch4Sm90ELb1ELb0ELb1ELb1ELb0ELb0ELb1ELb1ELb0ELb1ELb0ELb0EEENS1_21CollectiveEpilogueFwdINS6_IJSA_NS7_ILi256EEESB_EEES9_SE_SG_Li256ELb1ELb1ELb0ELb0EEENS1_36VarlenDynamicPersistentTileSchedulerILi128ELi96ELi256ELi128ELb0ELb1ELb1ELb1ELb1ELb1EEEEEEEEEvNT_6ParamsE,"a",@progbits
	.sectionflags	@""
	.align	4
.nv.constant0._ZN7cutlass13device_kernelIN5flash11enable_sm90INS1_16FlashAttnFwdSm90INS1_25CollectiveMainloopFwdSm90ILi2EN4cute5tupleIJNS5_1CILi1EEES8_S8_EEENS6_IJNS7_ILi128EEENS7_ILi96EEENS7_ILi64EEEEEELi256ENS_10bfloat16_tEfNS_4arch4Sm90ELb1ELb0ELb1ELb1ELb0ELb0ELb1ELb1ELb0ELb1ELb0ELb0EEENS1_21CollectiveEpilogueFwdINS6_IJSA_NS7_ILi256EEESB_EEES9_SE_SG_Li256ELb1ELb1ELb0ELb0EEENS1_36VarlenDynamicPersistentTileSchedulerILi128ELi96ELi256ELi128ELb0ELb1ELb1ELb1ELb1ELb1EEEEEEEEEvNT_6ParamsE:
	.zero		3584


//--------------------- .nv.constant0._ZN7cutlass13device_kernelIN5flash11enable_sm90INS1_16FlashAttnFwdSm90INS1_25CollectiveMainloopFwdSm90ILi2EN4cute5tupleIJNS5_1CILi1EEES8_S8_EEENS6_IJNS7_ILi128EEENS7_ILi96EEENS7_ILi64EEEEEELi256ENS_10bfloat16_tEfNS_4arch4Sm90ELb1ELb0ELb1ELb1ELb0ELb1ELb1ELb1ELb0ELb1ELb0ELb0EEENS1_21CollectiveEpilogueFwdINS6_IJSA_NS7_ILi256EEESB_EEES9_SE_SG_Li256ELb1ELb1ELb0ELb0EEENS1_36VarlenDynamicPersistentTileSchedulerILi128ELi96ELi256ELi128ELb0ELb1ELb1ELb1ELb1ELb1EEEEEEEEEvNT_6ParamsE --------------------------
	.section	.nv.constant0._ZN7cutlass13device_kernelIN5flash11enable_sm90INS1_16FlashAttnFwdSm90INS1_25CollectiveMainloopFwdSm90ILi2EN4cute5tupleIJNS5_1CILi1EEES8_S8_EEENS6_IJNS7_ILi128EEENS7_ILi96EEENS7_ILi64EEEEEELi256ENS_10bfloat16_tEfNS_4arch4Sm90ELb1ELb0ELb1ELb1ELb0ELb1ELb1ELb1ELb0ELb1ELb0ELb0EEENS1_21CollectiveEpilogueFwdINS6_IJSA_NS7_ILi256EEESB_EEES9_SE_SG_Li256ELb1ELb1ELb0ELb0EEENS1_36VarlenDynamicPersistentTileSchedulerILi128ELi96ELi256ELi128ELb0ELb1ELb1ELb1ELb1ELb1EEEEEEEEEvNT_6ParamsE,"a",@progbits
	.sectionflags	@""
	.align	4
.nv.constant0._ZN7cutlass13device_kernelIN5flash11enable_sm90INS1_16FlashAttnFwdSm90INS1_25CollectiveMainloopFwdSm90ILi2EN4cute5tupleIJNS5_1CILi1EEES8_S8_EEENS6_IJNS7_ILi128EEENS7_ILi96EEENS7_ILi64EEEEEELi256ENS_10bfloat16_tEfNS_4arch4Sm90ELb1ELb0ELb1ELb1ELb0ELb1ELb1ELb1ELb0ELb1ELb0ELb0EEENS1_21CollectiveEpilogueFwdINS6_IJSA_NS7_ILi256EEESB_EEES9_SE_SG_Li256ELb1ELb1ELb0ELb0EEENS1_36VarlenDynamicPersistentTileSchedulerILi128ELi96ELi256ELi128ELb0ELb1ELb1ELb1ELb1ELb1EEEEEEEEEvNT_6ParamsE:
	.zero		3584


//--------------------- SYMBOLS --------------------------

	.type		.nv.reservedSmem.offset0,@object
	.size		.nv.reservedSmem.offset0,0x4
	.type		__assertfail,@function
